	.target	sm_80

	.elftype	@"ET_EXEC"


//--------------------- .note.nv.tkinfo           --------------------------
	.section	.note.nv.tkinfo,"",@"SHT_NOTE"
	.sectionflags	@"SHF_NOTE_NV_TKINFO"
	.tkinfo
        /*0018*/ 	.word	0x00000002
        /*0030*/ 	.string	""
        /*0030*/ 	.string	"ptxas"
        /*0030*/ 	.string	"Cuda compilation tools, release 13.0, V13.0.88"
        /*0030*/ 	.string	"Build cuda_13.0.r13.0/compiler.36424714_0"
        /*0030*/ 	.string	"-arch sm_80 -m 64 "



//--------------------- .note.nv.cuinfo           --------------------------
	.section	.note.nv.cuinfo,"",@"SHT_NOTE"
	.sectionflags	@"SHF_NOTE_NV_CUINFO"
        /*0018*/ 	.short	0x0002
        /*001a*/ 	.short	0x0050
        /*001c*/ 	.short	0x0082
	.zero		2


//--------------------- .nv.info                  --------------------------
	.section	.nv.info,"",@"SHT_CUDA_INFO"
	.align	4


	//----- nvinfo : EIATTR_REGCOUNT
	.align		4
        /*0000*/ 	.byte	0x04, 0x2f
        /*0002*/ 	.short	(.L_12 - .L_11)
	.align		4
.L_11:
        /*0004*/ 	.word	index@(_ZN7cutlass13device_kernelIN5flash19enable_sm80_to_sm89INS1_16FlashAttnFwdSm80INS1_25CollectiveMainloopFwdSm80ILi4ELi1ELb0EN4cute5tupleIJNS5_1CILi128EEENS7_ILi112EEENS7_ILi64EEEEEELi64ENS_10bfloat16_tEfNS_4arch4Sm80ELb1ELb0ELb0ELb1ELb1ELb1ELb1ELb0EEENS1_21CollectiveEpilogueFwdINS6_IJS8_SA_S9_EEENS6_IJNS7_ILi1EEESI_SI_EEESC_SE_Li128ELb1ELb1ELb0ELb0EEENS1_19SingleTileSchedulerILb1ELb0ELb1ELi128EEEEEEEEEvNT_6ParamsE)
        /*0008*/ 	.word	0x000000ff


	//----- nvinfo : EIATTR_FRAME_SIZE
	.align		4
.L_12:
        /*000c*/ 	.byte	0x04, 0x11
        /*000e*/ 	.short	(.L_14 - .L_13)
	.align		4
.L_13:
        /*0010*/ 	.word	index@(_ZN7cutlass13device_kernelIN5flash19enable_sm80_to_sm89INS1_16FlashAttnFwdSm80INS1_25CollectiveMainloopFwdSm80ILi4ELi1ELb0EN4cute5tupleIJNS5_1CILi128EEENS7_ILi112EEENS7_ILi64EEEEEELi64ENS_10bfloat16_tEfNS_4arch4Sm80ELb1ELb0ELb0ELb1ELb1ELb1ELb1ELb0EEENS1_21CollectiveEpilogueFwdINS6_IJS8_SA_S9_EEENS6_IJNS7_ILi1EEESI_SI_EEESC_SE_Li128ELb1ELb1ELb0ELb0EEENS1_19SingleTileSchedulerILb1ELb0ELb1ELi128EEEEEEEEEvNT_6ParamsE)
        /*0014*/ 	.word	0x00000050


	//----- nvinfo : EIATTR_REGCOUNT
	.align		4
.L_14:
        /*0018*/ 	.byte	0x04, 0x2f
        /*001a*/ 	.short	(.L_16 - .L_15)
	.align		4
.L_15:
        /*001c*/ 	.word	index@(_ZN7cutlass13device_kernelIN5flash19enable_sm80_to_sm89INS1_16FlashAttnFwdSm80INS1_25CollectiveMainloopFwdSm80ILi4ELi1ELb0EN4cute5tupleIJNS5_1CILi128EEENS7_ILi112EEENS7_ILi64EEEEEELi64ENS_10bfloat16_tEfNS_4arch4Sm80ELb1ELb0ELb0ELb1ELb1ELb0ELb1ELb0EEENS1_21CollectiveEpilogueFwdINS6_IJS8_SA_S9_EEENS6_IJNS7_ILi1EEESI_SI_EEESC_SE_Li128ELb1ELb1ELb0ELb0EEENS1_19SingleTileSchedulerILb1ELb0ELb1ELi128EEEEEEEEEvNT_6ParamsE)
        /*0020*/ 	.word	0x000000ff


	//----- nvinfo : EIATTR_FRAME_SIZE
	.align		4
.L_16:
        /*0024*/ 	.byte	0x04, 0x11
        /*0026*/ 	.short	(.L_18 - .L_17)
	.align		4
.L_17:
        /*0028*/ 	.word	index@(_ZN7cutlass13device_kernelIN5flash19enable_sm80_to_sm89INS1_16FlashAttnFwdSm80INS1_25CollectiveMainloopFwdSm80ILi4ELi1ELb0EN4cute5tupleIJNS5_1CILi128EEENS7_ILi112EEENS7_ILi64EEEEEELi64ENS_10bfloat16_tEfNS_4arch4Sm80ELb1ELb0ELb0ELb1ELb1ELb0ELb1ELb0EEENS1_21CollectiveEpilogueFwdINS6_IJS8_SA_S9_EEENS6_IJNS7_ILi1EEESI_SI_EEESC_SE_Li128ELb1ELb1ELb0ELb0EEENS1_19SingleTileSchedulerILb1ELb0ELb1ELi128EEEEEEEEEvNT_6ParamsE)
        /*002c*/ 	.word	0x00000068


	//----- nvinfo : EIATTR_REGCOUNT
	.align		4
.L_18:
        /*0030*/ 	.byte	0x04, 0x2f
        /*0032*/ 	.short	(.L_20 - .L_19)
	.align		4
.L_19:
        /*0034*/ 	.word	index@(_ZN7cutlass13device_kernelIN5flash19enable_sm80_to_sm89INS1_16FlashAttnFwdSm80INS1_25CollectiveMainloopFwdSm80ILi4ELi1ELb0EN4cute5tupleIJNS5_1CILi128EEENS7_ILi112EEENS7_ILi64EEEEEELi64ENS_10bfloat16_tEfNS_4arch4Sm80ELb1ELb0ELb0ELb0ELb1ELb0ELb1ELb0EEENS1_21CollectiveEpilogueFwdINS6_IJS8_SA_S9_EEENS6_IJNS7_ILi1EEESI_SI_EEESC_SE_Li128ELb0ELb1ELb0ELb0EEENS1_30DynamicPersistentTileSchedulerILi128ELi128ELb0ELb1ELb0EEEEEEEEEvNT_6ParamsE)
        /*0038*/ 	.word	0x000000ff


	//----- nvinfo : EIATTR_FRAME_SIZE
	.align		4
.L_20:
        /*003c*/ 	.byte	0x04, 0x11
        /*003e*/ 	.short	(.L_22 - .L_21)
	.align		4
.L_21:
        /*0040*/ 	.word	index@($__internal_3_$__cuda_sm70_shflsync_idx_p)
        /*0044*/ 	.word	0x00000000


	//----- nvinfo : EIATTR_FRAME_SIZE
	.align		4
.L_22:
        /*0048*/ 	.byte	0x04, 0x11
        /*004a*/ 	.short	(.L_24 - .L_23)
	.align		4
.L_23:
        /*004c*/ 	.word	index@($__internal_2_$__cuda_sm70_shflsync_bfly_p)
        /*0050*/ 	.word	0x00000000


	//----- nvinfo : EIATTR_FRAME_SIZE
	.align		4
.L_24:
        /*0054*/ 	.byte	0x04, 0x11
        /*0056*/ 	.short	(.L_26 - .L_25)
	.align		4
.L_25:
        /*0058*/ 	.word	index@(_ZN7cutlass13device_kernelIN5flash19enable_sm80_to_sm89INS1_16FlashAttnFwdSm80INS1_25CollectiveMainloopFwdSm80ILi4ELi1ELb0EN4cute5tupleIJNS5_1CILi128EEENS7_ILi112EEENS7_ILi64EEEEEELi64ENS_10bfloat16_tEfNS_4arch4Sm80ELb1ELb0ELb0ELb0ELb1ELb0ELb1ELb0EEENS1_21CollectiveEpilogueFwdINS6_IJS8_SA_S9_EEENS6_IJNS7_ILi1EEESI_SI_EEESC_SE_Li128ELb0ELb1ELb0ELb0EEENS1_30DynamicPersistentTileSchedulerILi128ELi128ELb0ELb1ELb0EEEEEEEEEvNT_6ParamsE)
        /*005c*/ 	.word	0x00000098


	//----- nvinfo : EIATTR_REGCOUNT
	.align		4
.L_26:
        /*0060*/ 	.byte	0x04, 0x2f
        /*0062*/ 	.short	(.L_28 - .L_27)
	.align		4
.L_27:
        /*0064*/ 	.word	index@(_ZN7cutlass13device_kernelIN5flash19enable_sm80_to_sm89INS1_16FlashAttnFwdSm80INS1_25CollectiveMainloopFwdSm80ILi4ELi1ELb0EN4cute5tupleIJNS5_1CILi128EEENS7_ILi96EEENS7_ILi64EEEEEELi64ENS_10bfloat16_tEfNS_4arch4Sm80ELb0ELb1ELb0ELb1ELb1ELb1ELb1ELb0EEENS1_21CollectiveEpilogueFwdINS6_IJS8_SA_S9_EEENS6_IJNS7_ILi1EEESI_SI_EEESC_SE_Li128ELb1ELb1ELb0ELb0EEENS1_19SingleTileSchedulerILb1ELb0ELb1ELi128EEEEEEEEEvNT_6ParamsE)
        /*0068*/ 	.word	0x000000ff


	//----- nvinfo : EIATTR_FRAME_SIZE
	.align		4
.L_28:
        /*006c*/ 	.byte	0x04, 0x11
        /*006e*/ 	.short	(.L_30 - .L_29)
	.align		4
.L_29:
        /*0070*/ 	.word	index@(_ZN7cutlass13device_kernelIN5flash19enable_sm80_to_sm89INS1_16FlashAttnFwdSm80INS1_25CollectiveMainloopFwdSm80ILi4ELi1ELb0EN4cute5tupleIJNS5_1CILi128EEENS7_ILi96EEENS7_ILi64EEEEEELi64ENS_10bfloat16_tEfNS_4arch4Sm80ELb0ELb1ELb0ELb1ELb1ELb1ELb1ELb0EEENS1_21CollectiveEpilogueFwdINS6_IJS8_SA_S9_EEENS6_IJNS7_ILi1EEESI_SI_EEESC_SE_Li128ELb1ELb1ELb0ELb0EEENS1_19SingleTileSchedulerILb1ELb0ELb1ELi128EEEEEEEEEvNT_6ParamsE)
        /*0074*/ 	.word	0x00000040


	//----- nvinfo : EIATTR_REGCOUNT
	.align		4
.L_30:
        /*0078*/ 	.byte	0x04, 0x2f
        /*007a*/ 	.short	(.L_32 - .L_31)
	.align		4
.L_31:
        /*007c*/ 	.word	index@(_ZN7cutlass13device_kernelIN5flash19enable_sm80_to_sm89INS1_16FlashAttnFwdSm80INS1_25CollectiveMainloopFwdSm80ILi4ELi1ELb0EN4cute5tupleIJNS5_1CILi128EEENS7_ILi96EEENS7_ILi64EEEEEELi64ENS_10bfloat16_tEfNS_4arch4Sm80ELb0ELb1ELb0ELb1ELb1ELb0ELb1ELb0EEENS1_21CollectiveEpilogueFwdINS6_IJS8_SA_S9_EEENS6_IJNS7_ILi1EEESI_SI_EEESC_SE_Li128ELb1ELb1ELb0ELb0EEENS1_19SingleTileSchedulerILb1ELb0ELb1ELi128EEEEEEEEEvNT_6ParamsE)
        /*0080*/ 	.word	0x000000ff


	//----- nvinfo : EIATTR_FRAME_SIZE
	.align		4
.L_32:
        /*0084*/ 	.byte	0x04, 0x11
        /*0086*/ 	.short	(.L_34 - .L_33)
	.align		4
.L_33:
        /*0088*/ 	.word	index@(_ZN7cutlass13device_kernelIN5flash19enable_sm80_to_sm89INS1_16FlashAttnFwdSm80INS1_25CollectiveMainloopFwdSm80ILi4ELi1ELb0EN4cute5tupleIJNS5_1CILi128EEENS7_ILi96EEENS7_ILi64EEEEEELi64ENS_10bfloat16_tEfNS_4arch4Sm80ELb0ELb1ELb0ELb1ELb1ELb0ELb1ELb0EEENS1_21CollectiveEpilogueFwdINS6_IJS8_SA_S9_EEENS6_IJNS7_ILi1EEESI_SI_EEESC_SE_Li128ELb1ELb1ELb0ELb0EEENS1_19SingleTileSchedulerILb1ELb0ELb1ELi128EEEEEEEEEvNT_6ParamsE)
        /*008c*/ 	.word	0x00000000


	//----- nvinfo : EIATTR_REGCOUNT
	.align		4
.L_34:
        /*0090*/ 	.byte	0x04, 0x2f
        /*0092*/ 	.short	(.L_36 - .L_35)
	.align		4
.L_35:
        /*0094*/ 	.word	index@(_ZN7cutlass13device_kernelIN5flash19enable_sm80_to_sm89INS1_16FlashAttnFwdSm80INS1_25CollectiveMainloopFwdSm80ILi4ELi1ELb0EN4cute5tupleIJNS5_1CILi128EEENS7_ILi96EEENS7_ILi64EEEEEELi64ENS_10bfloat16_tEfNS_4arch4Sm80ELb0ELb1ELb0ELb0ELb1ELb0ELb1ELb0EEENS1_21CollectiveEpilogueFwdINS6_IJS8_SA_S9_EEENS6_IJNS7_ILi1EEESI_SI_EEESC_SE_Li128ELb0ELb1ELb0ELb0EEENS1_19SingleTileSchedulerILb0ELb0ELb1ELi128EEEEEEEEEvNT_6ParamsE)
        /*0098*/ 	.word	0x000000ff


	//----- nvinfo : EIATTR_FRAME_SIZE
	.align		4
.L_36:
        /*009c*/ 	.byte	0x04, 0x11
        /*009e*/ 	.short	(.L_38 - .L_37)
	.align		4
.L_37:
        /*00a0*/ 	.word	index@(_ZN7cutlass13device_kernelIN5flash19enable_sm80_to_sm89INS1_16FlashAttnFwdSm80INS1_25CollectiveMainloopFwdSm80ILi4ELi1ELb0EN4cute5tupleIJNS5_1CILi128EEENS7_ILi96EEENS7_ILi64EEEEEELi64ENS_10bfloat16_tEfNS_4arch4Sm80ELb0ELb1ELb0ELb0ELb1ELb0ELb1ELb0EEENS1_21CollectiveEpilogueFwdINS6_IJS8_SA_S9_EEENS6_IJNS7_ILi1EEESI_SI_EEESC_SE_Li128ELb0ELb1ELb0ELb0EEENS1_19SingleTileSchedulerILb0ELb0ELb1ELi128EEEEEEEEEvNT_6ParamsE)
        /*00a4*/ 	.word	0x00000008


	//----- nvinfo : EIATTR_REGCOUNT
	.align		4
.L_38:
        /*00a8*/ 	.byte	0x04, 0x2f
        /*00aa*/ 	.short	(.L_40 - .L_39)
	.align		4
.L_39:
        /*00ac*/ 	.word	index@(_ZN7cutlass13device_kernelIN5flash19enable_sm80_to_sm89INS1_16FlashAttnFwdSm80INS1_25CollectiveMainloopFwdSm80ILi4ELi1ELb0EN4cute5tupleIJNS5_1CILi128EEENS7_ILi112EEENS7_ILi64EEEEEELi64ENS_10bfloat16_tEfNS_4arch4Sm80ELb0ELb0ELb0ELb1ELb1ELb1ELb1ELb0EEENS1_21CollectiveEpilogueFwdINS6_IJS8_SA_S9_EEENS6_IJNS7_ILi1EEESI_SI_EEESC_SE_Li128ELb1ELb1ELb0ELb0EEENS1_19SingleTileSchedulerILb1ELb0ELb1ELi128EEEEEEEEEvNT_6ParamsE)
        /*00b0*/ 	.word	0x000000ff


	//----- nvinfo : EIATTR_FRAME_SIZE
	.align		4
.L_40:
        /*00b4*/ 	.byte	0x04, 0x11
        /*00b6*/ 	.short	(.L_42 - .L_41)
	.align		4
.L_41:
        /*00b8*/ 	.word	index@(_ZN7cutlass13device_kernelIN5flash19enable_sm80_to_sm89INS1_16FlashAttnFwdSm80INS1_25CollectiveMainloopFwdSm80ILi4ELi1ELb0EN4cute5tupleIJNS5_1CILi128EEENS7_ILi112EEENS7_ILi64EEEEEELi64ENS_10bfloat16_tEfNS_4arch4Sm80ELb0ELb0ELb0ELb1ELb1ELb1ELb1ELb0EEENS1_21CollectiveEpilogueFwdINS6_IJS8_SA_S9_EEENS6_IJNS7_ILi1EEESI_SI_EEESC_SE_Li128ELb1ELb1ELb0ELb0EEENS1_19SingleTileSchedulerILb1ELb0ELb1ELi128EEEEEEEEEvNT_6ParamsE)
        /*00bc*/ 	.word	0x00000038


	//----- nvinfo : EIATTR_REGCOUNT
	.align		4
.L_42:
        /*00c0*/ 	.byte	0x04, 0x2f
        /*00c2*/ 	.short	(.L_44 - .L_43)
	.align		4
.L_43:
        /*00c4*/ 	.word	index@(_ZN7cutlass13device_kernelIN5flash19enable_sm80_to_sm89INS1_16FlashAttnFwdSm80INS1_25CollectiveMainloopFwdSm80ILi4ELi1ELb0EN4cute5tupleIJNS5_1CILi128EEENS7_ILi112EEENS7_ILi64EEEEEELi64ENS_10bfloat16_tEfNS_4arch4Sm80ELb0ELb0ELb0ELb1ELb1ELb0ELb1ELb0EEENS1_21CollectiveEpilogueFwdINS6_IJS8_SA_S9_EEENS6_IJNS7_ILi1EEESI_SI_EEESC_SE_Li128ELb1ELb1ELb0ELb0EEENS1_19SingleTileSchedulerILb1ELb0ELb1ELi128EEEEEEEEEvNT_6ParamsE)
        /*00c8*/ 	.word	0x000000ff


	//----- nvinfo : EIATTR_FRAME_SIZE
	.align		4
.L_44:
        /*00cc*/ 	.byte	0x04, 0x11
        /*00ce*/ 	.short	(.L_46 - .L_45)
	.align		4
.L_45:
        /*00d0*/ 	.word	index@(_ZN7cutlass13device_kernelIN5flash19enable_sm80_to_sm89INS1_16FlashAttnFwdSm80INS1_25CollectiveMainloopFwdSm80ILi4ELi1ELb0EN4cute5tupleIJNS5_1CILi128EEENS7_ILi112EEENS7_ILi64EEEEEELi64ENS_10bfloat16_tEfNS_4arch4Sm80ELb0ELb0ELb0ELb1ELb1ELb0ELb1ELb0EEENS1_21CollectiveEpilogueFwdINS6_IJS8_SA_S9_EEENS6_IJNS7_ILi1EEESI_SI_EEESC_SE_Li128ELb1ELb1ELb0ELb0EEENS1_19SingleTileSchedulerILb1ELb0ELb1ELi128EEEEEEEEEvNT_6ParamsE)
        /*00d4*/ 	.word	0x00000020


	//----- nvinfo : EIATTR_REGCOUNT
	.align		4
.L_46:
        /*00d8*/ 	.byte	0x04, 0x2f
        /*00da*/ 	.short	(.L_48 - .L_47)
	.align		4
.L_47:
        /*00dc*/ 	.word	index@(_ZN7cutlass13device_kernelIN5flash19enable_sm80_to_sm89INS1_16FlashAttnFwdSm80INS1_25CollectiveMainloopFwdSm80ILi4ELi1ELb0EN4cute5tupleIJNS5_1CILi128EEENS7_ILi112EEENS7_ILi64EEEEEELi64ENS_10bfloat16_tEfNS_4arch4Sm80ELb0ELb0ELb0ELb0ELb1ELb0ELb1ELb0EEENS1_21CollectiveEpilogueFwdINS6_IJS8_SA_S9_EEENS6_IJNS7_ILi1EEESI_SI_EEESC_SE_Li128ELb0ELb1ELb0ELb0EEENS1_19SingleTileSchedulerILb0ELb0ELb1ELi128EEEEEEEEEvNT_6ParamsE)
        /*00e0*/ 	.word	0x000000ff


	//----- nvinfo : EIATTR_FRAME_SIZE
	.align		4
.L_48:
        /*00e4*/ 	.byte	0x04, 0x11
        /*00e6*/ 	.short	(.L_50 - .L_49)
	.align		4
.L_49:
        /*00e8*/ 	.word	index@(_ZN7cutlass13device_kernelIN5flash19enable_sm80_to_sm89INS1_16FlashAttnFwdSm80INS1_25CollectiveMainloopFwdSm80ILi4ELi1ELb0EN4cute5tupleIJNS5_1CILi128EEENS7_ILi112EEENS7_ILi64EEEEEELi64ENS_10bfloat16_tEfNS_4arch4Sm80ELb0ELb0ELb0ELb0ELb1ELb0ELb1ELb0EEENS1_21CollectiveEpilogueFwdINS6_IJS8_SA_S9_EEENS6_IJNS7_ILi1EEESI_SI_EEESC_SE_Li128ELb0ELb1ELb0ELb0EEENS1_19SingleTileSchedulerILb0ELb0ELb1ELi128EEEEEEEEEvNT_6ParamsE)
        /*00ec*/ 	.word	0x00000040


	//----- nvinfo : EIATTR_REGCOUNT
	.align		4
.L_50:
        /*00f0*/ 	.byte	0x04, 0x2f
        /*00f2*/ 	.short	(.L_52 - .L_51)
	.align		4
.L_51:
        /*00f4*/ 	.word	index@(_ZN7cutlass13device_kernelIN5flash19enable_sm80_to_sm89INS1_16FlashAttnFwdSm80INS1_25CollectiveMainloopFwdSm80ILi4ELi1ELb0EN4cute5tupleIJNS5_1CILi128EEENS7_ILi112EEENS7_ILi64EEEEEELi64ENS_10bfloat16_tEfNS_4arch4Sm80ELb1ELb0ELb1ELb1ELb1ELb1ELb1ELb0EEENS1_21CollectiveEpilogueFwdINS6_IJS8_SA_S9_EEENS6_IJNS7_ILi1EEESI_SI_EEESC_SE_Li128ELb1ELb1ELb0ELb0EEENS1_19SingleTileSchedulerILb1ELb0ELb1ELi128EEEEEEEEEvNT_6ParamsE)
        /*00f8*/ 	.word	0x000000ff


	//----- nvinfo : EIATTR_FRAME_SIZE
	.align		4
.L_52:
        /*00fc*/ 	.byte	0x04, 0x11
        /*00fe*/ 	.short	(.L_54 - .L_53)
	.align		4
.L_53:
        /*0100*/ 	.word	index@(_ZN7cutlass13device_kernelIN5flash19enable_sm80_to_sm89INS1_16FlashAttnFwdSm80INS1_25CollectiveMainloopFwdSm80ILi4ELi1ELb0EN4cute5tupleIJNS5_1CILi128EEENS7_ILi112EEENS7_ILi64EEEEEELi64ENS_10bfloat16_tEfNS_4arch4Sm80ELb1ELb0ELb1ELb1ELb1ELb1ELb1ELb0EEENS1_21CollectiveEpilogueFwdINS6_IJS8_SA_S9_EEENS6_IJNS7_ILi1EEESI_SI_EEESC_SE_Li128ELb1ELb1ELb0ELb0EEENS1_19SingleTileSchedulerILb1ELb0ELb1ELi128EEEEEEEEEvNT_6ParamsE)
        /*0104*/ 	.word	0x00000068


	//----- nvinfo : EIATTR_REGCOUNT
	.align		4
.L_54:
        /*0108*/ 	.byte	0x04, 0x2f
        /*010a*/ 	.short	(.L_56 - .L_55)
	.align		4
.L_55:
        /*010c*/ 	.word	index@(_ZN7cutlass13device_kernelIN5flash19enable_sm80_to_sm89INS1_16FlashAttnFwdSm80INS1_25CollectiveMainloopFwdSm80ILi4ELi1ELb0EN4cute5tupleIJNS5_1CILi128EEENS7_ILi112EEENS7_ILi64EEEEEELi64ENS_10bfloat16_tEfNS_4arch4Sm80ELb1ELb0ELb1ELb1ELb1ELb0ELb1ELb0EEENS1_21CollectiveEpilogueFwdINS6_IJS8_SA_S9_EEENS6_IJNS7_ILi1EEESI_SI_EEESC_SE_Li128ELb1ELb1ELb0ELb0EEENS1_19SingleTileSchedulerILb1ELb0ELb1ELi128EEEEEEEEEvNT_6ParamsE)
        /*0110*/ 	.word	0x000000ff


	//----- nvinfo : EIATTR_FRAME_SIZE
	.align		4
.L_56:
        /*0114*/ 	.byte	0x04, 0x11
        /*0116*/ 	.short	(.L_58 - .L_57)
	.align		4
.L_57:
        /*0118*/ 	.word	index@(_ZN7cutlass13device_kernelIN5flash19enable_sm80_to_sm89INS1_16FlashAttnFwdSm80INS1_25CollectiveMainloopFwdSm80ILi4ELi1ELb0EN4cute5tupleIJNS5_1CILi128EEENS7_ILi112EEENS7_ILi64EEEEEELi64ENS_10bfloat16_tEfNS_4arch4Sm80ELb1ELb0ELb1ELb1ELb1ELb0ELb1ELb0EEENS1_21CollectiveEpilogueFwdINS6_IJS8_SA_S9_EEENS6_IJNS7_ILi1EEESI_SI_EEESC_SE_Li128ELb1ELb1ELb0ELb0EEENS1_19SingleTileSchedulerILb1ELb0ELb1ELi128EEEEEEEEEvNT_6ParamsE)
        /*011c*/ 	.word	0x00000078


	//----- nvinfo : EIATTR_REGCOUNT
	.align		4
.L_58:
        /*0120*/ 	.byte	0x04, 0x2f
        /*0122*/ 	.short	(.L_60 - .L_59)
	.align		4
.L_59:
        /*0124*/ 	.word	index@(_ZN7cutlass13device_kernelIN5flash19enable_sm80_to_sm89INS1_16FlashAttnFwdSm80INS1_25CollectiveMainloopFwdSm80ILi4ELi1ELb0EN4cute5tupleIJNS5_1CILi128EEENS7_ILi112EEENS7_ILi64EEEEEELi64ENS_10bfloat16_tEfNS_4arch4Sm80ELb1ELb0ELb1ELb0ELb1ELb0ELb1ELb0EEENS1_21CollectiveEpilogueFwdINS6_IJS8_SA_S9_EEENS6_IJNS7_ILi1EEESI_SI_EEESC_SE_Li128ELb0ELb1ELb0ELb0EEENS1_30DynamicPersistentTileSchedulerILi128ELi128ELb0ELb1ELb0EEEEEEEEEvNT_6ParamsE)
        /*0128*/ 	.word	0x000000ff


	//----- nvinfo : EIATTR_FRAME_SIZE
	.align		4
.L_60:
        /*012c*/ 	.byte	0x04, 0x11
        /*012e*/ 	.short	(.L_62 - .L_61)
	.align		4
.L_61:
        /*0130*/ 	.word	index@($__internal_1_$__cuda_sm70_shflsync_idx_p)
        /*0134*/ 	.word	0x00000000


	//----- nvinfo : EIATTR_FRAME_SIZE
	.align		4
.L_62:
        /*0138*/ 	.byte	0x04, 0x11
        /*013a*/ 	.short	(.L_64 - .L_63)
	.align		4
.L_63:
        /*013c*/ 	.word	index@($__internal_0_$__cuda_sm70_shflsync_bfly_p)
        /*0140*/ 	.word	0x00000000


	//----- nvinfo : EIATTR_FRAME_SIZE
	.align		4
.L_64:
        /*0144*/ 	.byte	0x04, 0x11
        /*0146*/ 	.short	(.L_66 - .L_65)
	.align		4
.L_65:
        /*0148*/ 	.word	index@(_ZN7cutlass13device_kernelIN5flash19enable_sm80_to_sm89INS1_16FlashAttnFwdSm80INS1_25CollectiveMainloopFwdSm80ILi4ELi1ELb0EN4cute5tupleIJNS5_1CILi128EEENS7_ILi112EEENS7_ILi64EEEEEELi64ENS_10bfloat16_tEfNS_4arch4Sm80ELb1ELb0ELb1ELb0ELb1ELb0ELb1ELb0EEENS1_21CollectiveEpilogueFwdINS6_IJS8_SA_S9_EEENS6_IJNS7_ILi1EEESI_SI_EEESC_SE_Li128ELb0ELb1ELb0ELb0EEENS1_30DynamicPersistentTileSchedulerILi128ELi128ELb0ELb1ELb0EEEEEEEEEvNT_6ParamsE)
        /*014c*/ 	.word	0x000000a8


	//----- nvinfo : EIATTR_REGCOUNT
	.align		4
.L_66:
        /*0150*/ 	.byte	0x04, 0x2f
        /*0152*/ 	.short	(.L_68 - .L_67)
	.align		4
.L_67:
        /*0154*/ 	.word	index@(_ZN7cutlass13device_kernelIN5flash19enable_sm80_to_sm89INS1_16FlashAttnFwdSm80INS1_25CollectiveMainloopFwdSm80ILi4ELi1ELb0EN4cute5tupleIJNS5_1CILi128EEENS7_ILi96EEENS7_ILi64EEEEEELi64ENS_10bfloat16_tEfNS_4arch4Sm80ELb0ELb1ELb1ELb1ELb1ELb1ELb1ELb0EEENS1_21CollectiveEpilogueFwdINS6_IJS8_SA_S9_EEENS6_IJNS7_ILi1EEESI_SI_EEESC_SE_Li128ELb1ELb1ELb0ELb0EEENS1_19SingleTileSchedulerILb1ELb0ELb1ELi128EEEEEEEEEvNT_6ParamsE)
        /*0158*/ 	.word	0x000000ff


	//----- nvinfo : EIATTR_FRAME_SIZE
	.align		4
.L_68:
        /*015c*/ 	.byte	0x04, 0x11
        /*015e*/ 	.short	(.L_70 - .L_69)
	.align		4
.L_69:
        /*0160*/ 	.word	index@(_ZN7cutlass13device_kernelIN5flash19enable_sm80_to_sm89INS1_16FlashAttnFwdSm80INS1_25CollectiveMainloopFwdSm80ILi4ELi1ELb0EN4cute5tupleIJNS5_1CILi128EEENS7_ILi96EEENS7_ILi64EEEEEELi64ENS_10bfloat16_tEfNS_4arch4Sm80ELb0ELb1ELb1ELb1ELb1ELb1ELb1ELb0EEENS1_21CollectiveEpilogueFwdINS6_IJS8_SA_S9_EEENS6_IJNS7_ILi1EEESI_SI_EEESC_SE_Li128ELb1ELb1ELb0ELb0EEENS1_19SingleTileSchedulerILb1ELb0ELb1ELi128EEEEEEEEEvNT_6ParamsE)
        /*0164*/ 	.word	0x00000050


	//----- nvinfo : EIATTR_REGCOUNT
	.align		4
.L_70:
        /*0168*/ 	.byte	0x04, 0x2f
        /*016a*/ 	.short	(.L_72 - .L_71)
	.align		4
.L_71:
        /*016c*/ 	.word	index@(_ZN7cutlass13device_kernelIN5flash19enable_sm80_to_sm89INS1_16FlashAttnFwdSm80INS1_25CollectiveMainloopFwdSm80ILi4ELi1ELb0EN4cute5tupleIJNS5_1CILi128EEENS7_ILi96EEENS7_ILi64EEEEEELi64ENS_10bfloat16_tEfNS_4arch4Sm80ELb0ELb1ELb1ELb1ELb1ELb0ELb1ELb0EEENS1_21CollectiveEpilogueFwdINS6_IJS8_SA_S9_EEENS6_IJNS7_ILi1EEESI_SI_EEESC_SE_Li128ELb1ELb1ELb0ELb0EEENS1_19SingleTileSchedulerILb1ELb0ELb1ELi128EEEEEEEEEvNT_6ParamsE)
        /*0170*/ 	.word	0x000000ff


	//----- nvinfo : EIATTR_FRAME_SIZE
	.align		4
.L_72:
        /*0174*/ 	.byte	0x04, 0x11
        /*0176*/ 	.short	(.L_74 - .L_73)
	.align		4
.L_73:
        /*0178*/ 	.word	index@(_ZN7cutlass13device_kernelIN5flash19enable_sm80_to_sm89INS1_16FlashAttnFwdSm80INS1_25CollectiveMainloopFwdSm80ILi4ELi1ELb0EN4cute5tupleIJNS5_1CILi128EEENS7_ILi96EEENS7_ILi64EEEEEELi64ENS_10bfloat16_tEfNS_4arch4Sm80ELb0ELb1ELb1ELb1ELb1ELb0ELb1ELb0EEENS1_21CollectiveEpilogueFwdINS6_IJS8_SA_S9_EEENS6_IJNS7_ILi1EEESI_SI_EEESC_SE_Li128ELb1ELb1ELb0ELb0EEENS1_19SingleTileSchedulerILb1ELb0ELb1ELi128EEEEEEEEEvNT_6ParamsE)
        /*017c*/ 	.word	0x00000048


	//----- nvinfo : EIATTR_REGCOUNT
	.align		4
.L_74:
        /*0180*/ 	.byte	0x04, 0x2f
        /*0182*/ 	.short	(.L_76 - .L_75)
	.align		4
.L_75:
        /*0184*/ 	.word	index@(_ZN7cutlass13device_kernelIN5flash19enable_sm80_to_sm89INS1_16FlashAttnFwdSm80INS1_25CollectiveMainloopFwdSm80ILi4ELi1ELb0EN4cute5tupleIJNS5_1CILi128EEENS7_ILi96EEENS7_ILi64EEEEEELi64ENS_10bfloat16_tEfNS_4arch4Sm80ELb0ELb1ELb1ELb0ELb1ELb0ELb1ELb0EEENS1_21CollectiveEpilogueFwdINS6_IJS8_SA_S9_EEENS6_IJNS7_ILi1EEESI_SI_EEESC_SE_Li128ELb0ELb1ELb0ELb0EEENS1_19SingleTileSchedulerILb0ELb0ELb1ELi128EEEEEEEEEvNT_6ParamsE)
        /*0188*/ 	.word	0x000000ff


	//----- nvinfo : EIATTR_FRAME_SIZE
	.align		4
.L_76:
        /*018c*/ 	.byte	0x04, 0x11
        /*018e*/ 	.short	(.L_78 - .L_77)
	.align		4
.L_77:
        /*0190*/ 	.word	index@(_ZN7cutlass13device_kernelIN5flash19enable_sm80_to_sm89INS1_16FlashAttnFwdSm80INS1_25CollectiveMainloopFwdSm80ILi4ELi1ELb0EN4cute5tupleIJNS5_1CILi128EEENS7_ILi96EEENS7_ILi64EEEEEELi64ENS_10bfloat16_tEfNS_4arch4Sm80ELb0ELb1ELb1ELb0ELb1ELb0ELb1ELb0EEENS1_21CollectiveEpilogueFwdINS6_IJS8_SA_S9_EEENS6_IJNS7_ILi1EEESI_SI_EEESC_SE_Li128ELb0ELb1ELb0ELb0EEENS1_19SingleTileSchedulerILb0ELb0ELb1ELi128EEEEEEEEEvNT_6ParamsE)
        /*0194*/ 	.word	0x00000040


	//----- nvinfo : EIATTR_REGCOUNT
	.align		4
.L_78:
        /*0198*/ 	.byte	0x04, 0x2f
        /*019a*/ 	.short	(.L_80 - .L_79)
	.align		4
.L_79:
        /*019c*/ 	.word	index@(_ZN7cutlass13device_kernelIN5flash19enable_sm80_to_sm89INS1_16FlashAttnFwdSm80INS1_25CollectiveMainloopFwdSm80ILi4ELi1ELb0EN4cute5tupleIJNS5_1CILi128EEENS7_ILi112EEENS7_ILi64EEEEEELi64ENS_10bfloat16_tEfNS_4arch4Sm80ELb0ELb0ELb1ELb1ELb1ELb1ELb1ELb0EEENS1_21CollectiveEpilogueFwdINS6_IJS8_SA_S9_EEENS6_IJNS7_ILi1EEESI_SI_EEESC_SE_Li128ELb1ELb1ELb0ELb0EEENS1_19SingleTileSchedulerILb1ELb0ELb1ELi128EEEEEEEEEvNT_6ParamsE)
        /*01a0*/ 	.word	0x000000ff


	//----- nvinfo : EIATTR_FRAME_SIZE
	.align		4
.L_80:
        /*01a4*/ 	.byte	0x04, 0x11
        /*01a6*/ 	.short	(.L_82 - .L_81)
	.align		4
.L_81:
        /*01a8*/ 	.word	index@(_ZN7cutlass13device_kernelIN5flash19enable_sm80_to_sm89INS1_16FlashAttnFwdSm80INS1_25CollectiveMainloopFwdSm80ILi4ELi1ELb0EN4cute5tupleIJNS5_1CILi128EEENS7_ILi112EEENS7_ILi64EEEEEELi64ENS_10bfloat16_tEfNS_4arch4Sm80ELb0ELb0ELb1ELb1ELb1ELb1ELb1ELb0EEENS1_21CollectiveEpilogueFwdINS6_IJS8_SA_S9_EEENS6_IJNS7_ILi1EEESI_SI_EEESC_SE_Li128ELb1ELb1ELb0ELb0EEENS1_19SingleTileSchedulerILb1ELb0ELb1ELi128EEEEEEEEEvNT_6ParamsE)
        /*01ac*/ 	.word	0x00000048


	//----- nvinfo : EIATTR_REGCOUNT
	.align		4
.L_82:
        /*01b0*/ 	.byte	0x04, 0x2f
        /*01b2*/ 	.short	(.L_84 - .L_83)
	.align		4
.L_83:
        /*01b4*/ 	.word	index@(_ZN7cutlass13device_kernelIN5flash19enable_sm80_to_sm89INS1_16FlashAttnFwdSm80INS1_25CollectiveMainloopFwdSm80ILi4ELi1ELb0EN4cute5tupleIJNS5_1CILi128EEENS7_ILi112EEENS7_ILi64EEEEEELi64ENS_10bfloat16_tEfNS_4arch4Sm80ELb0ELb0ELb1ELb1ELb1ELb0ELb1ELb0EEENS1_21CollectiveEpilogueFwdINS6_IJS8_SA_S9_EEENS6_IJNS7_ILi1EEESI_SI_EEESC_SE_Li128ELb1ELb1ELb0ELb0EEENS1_19SingleTileSchedulerILb1ELb0ELb1ELi128EEEEEEEEEvNT_6ParamsE)
        /*01b8*/ 	.word	0x000000ff


	//----- nvinfo : EIATTR_FRAME_SIZE
	.align		4
.L_84:
        /*01bc*/ 	.byte	0x04, 0x11
        /*01be*/ 	.short	(.L_86 - .L_85)
	.align		4
.L_85:
        /*01c0*/ 	.word	index@(_ZN7cutlass13device_kernelIN5flash19enable_sm80_to_sm89INS1_16FlashAttnFwdSm80INS1_25CollectiveMainloopFwdSm80ILi4ELi1ELb0EN4cute5tupleIJNS5_1CILi128EEENS7_ILi112EEENS7_ILi64EEEEEELi64ENS_10bfloat16_tEfNS_4arch4Sm80ELb0ELb0ELb1ELb1ELb1ELb0ELb1ELb0EEENS1_21CollectiveEpilogueFwdINS6_IJS8_SA_S9_EEENS6_IJNS7_ILi1EEESI_SI_EEESC_SE_Li128ELb1ELb1ELb0ELb0EEENS1_19SingleTileSchedulerILb1ELb0ELb1ELi128EEEEEEEEEvNT_6ParamsE)
        /*01c4*/ 	.word	0x00000048


	//----- nvinfo : EIATTR_REGCOUNT
	.align		4
.L_86:
        /*01c8*/ 	.byte	0x04, 0x2f
        /*01ca*/ 	.short	(.L_88 - .L_87)
	.align		4
.L_87:
        /*01cc*/ 	.word	index@(_ZN7cutlass13device_kernelIN5flash19enable_sm80_to_sm89INS1_16FlashAttnFwdSm80INS1_25CollectiveMainloopFwdSm80ILi4ELi1ELb0EN4cute5tupleIJNS5_1CILi128EEENS7_ILi112EEENS7_ILi64EEEEEELi64ENS_10bfloat16_tEfNS_4arch4Sm80ELb0ELb0ELb1ELb0ELb1ELb0ELb1ELb0EEENS1_21CollectiveEpilogueFwdINS6_IJS8_SA_S9_EEENS6_IJNS7_ILi1EEESI_SI_EEESC_SE_Li128ELb0ELb1ELb0ELb0EEENS1_19SingleTileSchedulerILb0ELb0ELb1ELi128EEEEEEEEEvNT_6ParamsE)
        /*01d0*/ 	.word	0x000000ff


	//----- nvinfo : EIATTR_FRAME_SIZE
	.align		4
.L_88:
        /*01d4*/ 	.byte	0x04, 0x11
        /*01d6*/ 	.short	(.L_90 - .L_89)
	.align		4
.L_89:
        /*01d8*/ 	.word	index@(_ZN7cutlass13device_kernelIN5flash19enable_sm80_to_sm89INS1_16FlashAttnFwdSm80INS1_25CollectiveMainloopFwdSm80ILi4ELi1ELb0EN4cute5tupleIJNS5_1CILi128EEENS7_ILi112EEENS7_ILi64EEEEEELi64ENS_10bfloat16_tEfNS_4arch4Sm80ELb0ELb0ELb1ELb0ELb1ELb0ELb1ELb0EEENS1_21CollectiveEpilogueFwdINS6_IJS8_SA_S9_EEENS6_IJNS7_ILi1EEESI_SI_EEESC_SE_Li128ELb0ELb1ELb0ELb0EEENS1_19SingleTileSchedulerILb0ELb0ELb1ELi128EEEEEEEEEvNT_6ParamsE)
        /*01dc*/ 	.word	0x00000078


	//----- nvinfo : EIATTR_MIN_STACK_SIZE
	.align		4
.L_90:
        /*01e0*/ 	.byte	0x04, 0x12
        /*01e2*/ 	.short	(.L_92 - .L_91)
	.align		4
.L_91:
        /*01e4*/ 	.word	index@(_ZN7cutlass13device_kernelIN5flash19enable_sm80_to_sm89INS1_16FlashAttnFwdSm80INS1_25CollectiveMainloopFwdSm80ILi4ELi1ELb0EN4cute5tupleIJNS5_1CILi128EEENS7_ILi112EEENS7_ILi64EEEEEELi64ENS_10bfloat16_tEfNS_4arch4Sm80ELb0ELb0ELb1ELb0ELb1ELb0ELb1ELb0EEENS1_21CollectiveEpilogueFwdINS6_IJS8_SA_S9_EEENS6_IJNS7_ILi1EEESI_SI_EEESC_SE_Li128ELb0ELb1ELb0ELb0EEENS1_19SingleTileSchedulerILb0ELb0ELb1ELi128EEEEEEEEEvNT_6ParamsE)
        /*01e8*/ 	.word	0x00000078


	//----- nvinfo : EIATTR_MIN_STACK_SIZE
	.align		4
.L_92:
        /*01ec*/ 	.byte	0x04, 0x12
        /*01ee*/ 	.short	(.L_94 - .L_93)
	.align		4
.L_93:
        /*01f0*/ 	.word	index@(_ZN7cutlass13device_kernelIN5flash19enable_sm80_to_sm89INS1_16FlashAttnFwdSm80INS1_25CollectiveMainloopFwdSm80ILi4ELi1ELb0EN4cute5tupleIJNS5_1CILi128EEENS7_ILi112EEENS7_ILi64EEEEEELi64ENS_10bfloat16_tEfNS_4arch4Sm80ELb0ELb0ELb1ELb1ELb1ELb0ELb1ELb0EEENS1_21CollectiveEpilogueFwdINS6_IJS8_SA_S9_EEENS6_IJNS7_ILi1EEESI_SI_EEESC_SE_Li128ELb1ELb1ELb0ELb0EEENS1_19SingleTileSchedulerILb1ELb0ELb1ELi128EEEEEEEEEvNT_6ParamsE)
        /*01f4*/ 	.word	0x00000048


	//----- nvinfo : EIATTR_MIN_STACK_SIZE
	.align		4
.L_94:
        /*01f8*/ 	.byte	0x04, 0x12
        /*01fa*/ 	.short	(.L_96 - .L_95)
	.align		4
.L_95:
        /*01fc*/ 	.word	index@(_ZN7cutlass13device_kernelIN5flash19enable_sm80_to_sm89INS1_16FlashAttnFwdSm80INS1_25CollectiveMainloopFwdSm80ILi4ELi1ELb0EN4cute5tupleIJNS5_1CILi128EEENS7_ILi112EEENS7_ILi64EEEEEELi64ENS_10bfloat16_tEfNS_4arch4Sm80ELb0ELb0ELb1ELb1ELb1ELb1ELb1ELb0EEENS1_21CollectiveEpilogueFwdINS6_IJS8_SA_S9_EEENS6_IJNS7_ILi1EEESI_SI_EEESC_SE_Li128ELb1ELb1ELb0ELb0EEENS1_19SingleTileSchedulerILb1ELb0ELb1ELi128EEEEEEEEEvNT_6ParamsE)
        /*0200*/ 	.word	0x00000048


	//----- nvinfo : EIATTR_MIN_STACK_SIZE
	.align		4
.L_96:
        /*0204*/ 	.byte	0x04, 0x12
        /*0206*/ 	.short	(.L_98 - .L_97)
	.align		4
.L_97:
        /*0208*/ 	.word	index@(_ZN7cutlass13device_kernelIN5flash19enable_sm80_to_sm89INS1_16FlashAttnFwdSm80INS1_25CollectiveMainloopFwdSm80ILi4ELi1ELb0EN4cute5tupleIJNS5_1CILi128EEENS7_ILi96EEENS7_ILi64EEEEEELi64ENS_10bfloat16_tEfNS_4arch4Sm80ELb0ELb1ELb1ELb0ELb1ELb0ELb1ELb0EEENS1_21CollectiveEpilogueFwdINS6_IJS8_SA_S9_EEENS6_IJNS7_ILi1EEESI_SI_EEESC_SE_Li128ELb0ELb1ELb0ELb0EEENS1_19SingleTileSchedulerILb0ELb0ELb1ELi128EEEEEEEEEvNT_6ParamsE)
        /*020c*/ 	.word	0x00000040


	//----- nvinfo : EIATTR_MIN_STACK_SIZE
	.align		4
.L_98:
        /*0210*/ 	.byte	0x04, 0x12
        /*0212*/ 	.short	(.L_100 - .L_99)
	.align		4
.L_99:
        /*0214*/ 	.word	index@(_ZN7cutlass13device_kernelIN5flash19enable_sm80_to_sm89INS1_16FlashAttnFwdSm80INS1_25CollectiveMainloopFwdSm80ILi4ELi1ELb0EN4cute5tupleIJNS5_1CILi128EEENS7_ILi96EEENS7_ILi64EEEEEELi64ENS_10bfloat16_tEfNS_4arch4Sm80ELb0ELb1ELb1ELb1ELb1ELb0ELb1ELb0EEENS1_21CollectiveEpilogueFwdINS6_IJS8_SA_S9_EEENS6_IJNS7_ILi1EEESI_SI_EEESC_SE_Li128ELb1ELb1ELb0ELb0EEENS1_19SingleTileSchedulerILb1ELb0ELb1ELi128EEEEEEEEEvNT_6ParamsE)
        /*0218*/ 	.word	0x00000048


	//----- nvinfo : EIATTR_MIN_STACK_SIZE
	.align		4
.L_100:
        /*021c*/ 	.byte	0x04, 0x12
        /*021e*/ 	.short	(.L_102 - .L_101)
	.align		4
.L_101:
        /*0220*/ 	.word	index@(_ZN7cutlass13device_kernelIN5flash19enable_sm80_to_sm89INS1_16FlashAttnFwdSm80INS1_25CollectiveMainloopFwdSm80ILi4ELi1ELb0EN4cute5tupleIJNS5_1CILi128EEENS7_ILi96EEENS7_ILi64EEEEEELi64ENS_10bfloat16_tEfNS_4arch4Sm80ELb0ELb1ELb1ELb1ELb1ELb1ELb1ELb0EEENS1_21CollectiveEpilogueFwdINS6_IJS8_SA_S9_EEENS6_IJNS7_ILi1EEESI_SI_EEESC_SE_Li128ELb1ELb1ELb0ELb0EEENS1_19SingleTileSchedulerILb1ELb0ELb1ELi128EEEEEEEEEvNT_6ParamsE)
        /*0224*/ 	.word	0x00000050


	//----- nvinfo : EIATTR_MIN_STACK_SIZE
	.align		4
.L_102:
        /*0228*/ 	.byte	0x04, 0x12
        /*022a*/ 	.short	(.L_104 - .L_103)
	.align		4
.L_103:
        /*022c*/ 	.word	index@(_ZN7cutlass13device_kernelIN5flash19enable_sm80_to_sm89INS1_16FlashAttnFwdSm80INS1_25CollectiveMainloopFwdSm80ILi4ELi1ELb0EN4cute5tupleIJNS5_1CILi128EEENS7_ILi112EEENS7_ILi64EEEEEELi64ENS_10bfloat16_tEfNS_4arch4Sm80ELb1ELb0ELb1ELb0ELb1ELb0ELb1ELb0EEENS1_21CollectiveEpilogueFwdINS6_IJS8_SA_S9_EEENS6_IJNS7_ILi1EEESI_SI_EEESC_SE_Li128ELb0ELb1ELb0ELb0EEENS1_30DynamicPersistentTileSchedulerILi128ELi128ELb0ELb1ELb0EEEEEEEEEvNT_6ParamsE)
        /*0230*/ 	.word	0x000000a8


	//----- nvinfo : EIATTR_MIN_STACK_SIZE
	.align		4
.L_104:
        /*0234*/ 	.byte	0x04, 0x12
        /*0236*/ 	.short	(.L_106 - .L_105)
	.align		4
.L_105:
        /*0238*/ 	.word	index@(_ZN7cutlass13device_kernelIN5flash19enable_sm80_to_sm89INS1_16FlashAttnFwdSm80INS1_25CollectiveMainloopFwdSm80ILi4ELi1ELb0EN4cute5tupleIJNS5_1CILi128EEENS7_ILi112EEENS7_ILi64EEEEEELi64ENS_10bfloat16_tEfNS_4arch4Sm80ELb1ELb0ELb1ELb1ELb1ELb0ELb1ELb0EEENS1_21CollectiveEpilogueFwdINS6_IJS8_SA_S9_EEENS6_IJNS7_ILi1EEESI_SI_EEESC_SE_Li128ELb1ELb1ELb0ELb0EEENS1_19SingleTileSchedulerILb1ELb0ELb1ELi128EEEEEEEEEvNT_6ParamsE)
        /*023c*/ 	.word	0x00000078


	//----- nvinfo : EIATTR_MIN_STACK_SIZE
	.align		4
.L_106:
        /*0240*/ 	.byte	0x04, 0x12
        /*0242*/ 	.short	(.L_108 - .L_107)
	.align		4
.L_107:
        /*0244*/ 	.word	index@(_ZN7cutlass13device_kernelIN5flash19enable_sm80_to_sm89INS1_16FlashAttnFwdSm80INS1_25CollectiveMainloopFwdSm80ILi4ELi1ELb0EN4cute5tupleIJNS5_1CILi128EEENS7_ILi112EEENS7_ILi64EEEEEELi64ENS_10bfloat16_tEfNS_4arch4Sm80ELb1ELb0ELb1ELb1ELb1ELb1ELb1ELb0EEENS1_21CollectiveEpilogueFwdINS6_IJS8_SA_S9_EEENS6_IJNS7_ILi1EEESI_SI_EEESC_SE_Li128ELb1ELb1ELb0ELb0EEENS1_19SingleTileSchedulerILb1ELb0ELb1ELi128EEEEEEEEEvNT_6ParamsE)
        /*0248*/ 	.word	0x00000068


	//----- nvinfo : EIATTR_MIN_STACK_SIZE
	.align		4
.L_108:
        /*024c*/ 	.byte	0x04, 0x12
        /*024e*/ 	.short	(.L_110 - .L_109)
	.align		4
.L_109:
        /*0250*/ 	.word	index@(_ZN7cutlass13device_kernelIN5flash19enable_sm80_to_sm89INS1_16FlashAttnFwdSm80INS1_25CollectiveMainloopFwdSm80ILi4ELi1ELb0EN4cute5tupleIJNS5_1CILi128EEENS7_ILi112EEENS7_ILi64EEEEEELi64ENS_10bfloat16_tEfNS_4arch4Sm80ELb0ELb0ELb0ELb0ELb1ELb0ELb1ELb0EEENS1_21CollectiveEpilogueFwdINS6_IJS8_SA_S9_EEENS6_IJNS7_ILi1EEESI_SI_EEESC_SE_Li128ELb0ELb1ELb0ELb0EEENS1_19SingleTileSchedulerILb0ELb0ELb1ELi128EEEEEEEEEvNT_6ParamsE)
        /*0254*/ 	.word	0x00000040


	//----- nvinfo : EIATTR_MIN_STACK_SIZE
	.align		4
.L_110:
        /*0258*/ 	.byte	0x04, 0x12
        /*025a*/ 	.short	(.L_112 - .L_111)
	.align		4
.L_111:
        /*025c*/ 	.word	index@(_ZN7cutlass13device_kernelIN5flash19enable_sm80_to_sm89INS1_16FlashAttnFwdSm80INS1_25CollectiveMainloopFwdSm80ILi4ELi1ELb0EN4cute5tupleIJNS5_1CILi128EEENS7_ILi112EEENS7_ILi64EEEEEELi64ENS_10bfloat16_tEfNS_4arch4Sm80ELb0ELb0ELb0ELb1ELb1ELb0ELb1ELb0EEENS1_21CollectiveEpilogueFwdINS6_IJS8_SA_S9_EEENS6_IJNS7_ILi1EEESI_SI_EEESC_SE_Li128ELb1ELb1ELb0ELb0EEENS1_19SingleTileSchedulerILb1ELb0ELb1ELi128EEEEEEEEEvNT_6ParamsE)
        /*0260*/ 	.word	0x00000020


	//----- nvinfo : EIATTR_MIN_STACK_SIZE
	.align		4
.L_112:
        /*0264*/ 	.byte	0x04, 0x12
        /*0266*/ 	.short	(.L_114 - .L_113)
	.align		4
.L_113:
        /*0268*/ 	.word	index@(_ZN7cutlass13device_kernelIN5flash19enable_sm80_to_sm89INS1_16FlashAttnFwdSm80INS1_25CollectiveMainloopFwdSm80ILi4ELi1ELb0EN4cute5tupleIJNS5_1CILi128EEENS7_ILi112EEENS7_ILi64EEEEEELi64ENS_10bfloat16_tEfNS_4arch4Sm80ELb0ELb0ELb0ELb1ELb1ELb1ELb1ELb0EEENS1_21CollectiveEpilogueFwdINS6_IJS8_SA_S9_EEENS6_IJNS7_ILi1EEESI_SI_EEESC_SE_Li128ELb1ELb1ELb0ELb0EEENS1_19SingleTileSchedulerILb1ELb0ELb1ELi128EEEEEEEEEvNT_6ParamsE)
        /*026c*/ 	.word	0x00000038


	//----- nvinfo : EIATTR_MIN_STACK_SIZE
	.align		4
.L_114:
        /*0270*/ 	.byte	0x04, 0x12
        /*0272*/ 	.short	(.L_116 - .L_115)
	.align		4
.L_115:
        /*0274*/ 	.word	index@(_ZN7cutlass13device_kernelIN5flash19enable_sm80_to_sm89INS1_16FlashAttnFwdSm80INS1_25CollectiveMainloopFwdSm80ILi4ELi1ELb0EN4cute5tupleIJNS5_1CILi128EEENS7_ILi96EEENS7_ILi64EEEEEELi64ENS_10bfloat16_tEfNS_4arch4Sm80ELb0ELb1ELb0ELb0ELb1ELb0ELb1ELb0EEENS1_21CollectiveEpilogueFwdINS6_IJS8_SA_S9_EEENS6_IJNS7_ILi1EEESI_SI_EEESC_SE_Li128ELb0ELb1ELb0ELb0EEENS1_19SingleTileSchedulerILb0ELb0ELb1ELi128EEEEEEEEEvNT_6ParamsE)
        /*0278*/ 	.word	0x00000008


	//----- nvinfo : EIATTR_MIN_STACK_SIZE
	.align		4
.L_116:
        /*027c*/ 	.byte	0x04, 0x12
        /*027e*/ 	.short	(.L_118 - .L_117)
	.align		4
.L_117:
        /*0280*/ 	.word	index@(_ZN7cutlass13device_kernelIN5flash19enable_sm80_to_sm89INS1_16FlashAttnFwdSm80INS1_25CollectiveMainloopFwdSm80ILi4ELi1ELb0EN4cute5tupleIJNS5_1CILi128EEENS7_ILi96EEENS7_ILi64EEEEEELi64ENS_10bfloat16_tEfNS_4arch4Sm80ELb0ELb1ELb0ELb1ELb1ELb0ELb1ELb0EEENS1_21CollectiveEpilogueFwdINS6_IJS8_SA_S9_EEENS6_IJNS7_ILi1EEESI_SI_EEESC_SE_Li128ELb1ELb1ELb0ELb0EEENS1_19SingleTileSchedulerILb1ELb0ELb1ELi128EEEEEEEEEvNT_6ParamsE)
        /*0284*/ 	.word	0x00000000


	//----- nvinfo : EIATTR_MIN_STACK_SIZE
	.align		4
.L_118:
        /*0288*/ 	.byte	0x04, 0x12
        /*028a*/ 	.short	(.L_120 - .L_119)
	.align		4
.L_119:
        /*028c*/ 	.word	index@(_ZN7cutlass13device_kernelIN5flash19enable_sm80_to_sm89INS1_16FlashAttnFwdSm80INS1_25CollectiveMainloopFwdSm80ILi4ELi1ELb0EN4cute5tupleIJNS5_1CILi128EEENS7_ILi96EEENS7_ILi64EEEEEELi64ENS_10bfloat16_tEfNS_4arch4Sm80ELb0ELb1ELb0ELb1ELb1ELb1ELb1ELb0EEENS1_21CollectiveEpilogueFwdINS6_IJS8_SA_S9_EEENS6_IJNS7_ILi1EEESI_SI_EEESC_SE_Li128ELb1ELb1ELb0ELb0EEENS1_19SingleTileSchedulerILb1ELb0ELb1ELi128EEEEEEEEEvNT_6ParamsE)
        /*0290*/ 	.word	0x00000040


	//----- nvinfo : EIATTR_MIN_STACK_SIZE
	.align		4
.L_120:
        /*0294*/ 	.byte	0x04, 0x12
        /*0296*/ 	.short	(.L_122 - .L_121)
	.align		4
.L_121:
        /*0298*/ 	.word	index@(_ZN7cutlass13device_kernelIN5flash19enable_sm80_to_sm89INS1_16FlashAttnFwdSm80INS1_25CollectiveMainloopFwdSm80ILi4ELi1ELb0EN4cute5tupleIJNS5_1CILi128EEENS7_ILi112EEENS7_ILi64EEEEEELi64ENS_10bfloat16_tEfNS_4arch4Sm80ELb1ELb0ELb0ELb0ELb1ELb0ELb1ELb0EEENS1_21CollectiveEpilogueFwdINS6_IJS8_SA_S9_EEENS6_IJNS7_ILi1EEESI_SI_EEESC_SE_Li128ELb0ELb1ELb0ELb0EEENS1_30DynamicPersistentTileSchedulerILi128ELi128ELb0ELb1ELb0EEEEEEEEEvNT_6ParamsE)
        /*029c*/ 	.word	0x00000098


	//----- nvinfo : EIATTR_MIN_STACK_SIZE
	.align		4
.L_122:
        /*02a0*/ 	.byte	0x04, 0x12
        /*02a2*/ 	.short	(.L_124 - .L_123)
	.align		4
.L_123:
        /*02a4*/ 	.word	index@(_ZN7cutlass13device_kernelIN5flash19enable_sm80_to_sm89INS1_16FlashAttnFwdSm80INS1_25CollectiveMainloopFwdSm80ILi4ELi1ELb0EN4cute5tupleIJNS5_1CILi128EEENS7_ILi112EEENS7_ILi64EEEEEELi64ENS_10bfloat16_tEfNS_4arch4Sm80ELb1ELb0ELb0ELb1ELb1ELb0ELb1ELb0EEENS1_21CollectiveEpilogueFwdINS6_IJS8_SA_S9_EEENS6_IJNS7_ILi1EEESI_SI_EEESC_SE_Li128ELb1ELb1ELb0ELb0EEENS1_19SingleTileSchedulerILb1ELb0ELb1ELi128EEEEEEEEEvNT_6ParamsE)
        /*02a8*/ 	.word	0x00000068


	//----- nvinfo : EIATTR_MIN_STACK_SIZE
	.align		4
.L_124:
        /*02ac*/ 	.byte	0x04, 0x12
        /*02ae*/ 	.short	(.L_126 - .L_125)
	.align		4
.L_125:
        /*02b0*/ 	.word	index@(_ZN7cutlass13device_kernelIN5flash19enable_sm80_to_sm89INS1_16FlashAttnFwdSm80INS1_25CollectiveMainloopFwdSm80ILi4ELi1ELb0EN4cute5tupleIJNS5_1CILi128EEENS7_ILi112EEENS7_ILi64EEEEEELi64ENS_10bfloat16_tEfNS_4arch4Sm80ELb1ELb0ELb0ELb1ELb1ELb1ELb1ELb0EEENS1_21CollectiveEpilogueFwdINS6_IJS8_SA_S9_EEENS6_IJNS7_ILi1EEESI_SI_EEESC_SE_Li128ELb1ELb1ELb0ELb0EEENS1_19SingleTileSchedulerILb1ELb0ELb1ELi128EEEEEEEEEvNT_6ParamsE)
        /*02b4*/ 	.word	0x00000050
.L_126:


//--------------------- .nv.info._ZN7cutlass13device_kernelIN5flash19enable_sm80_to_sm89INS1_16FlashAttnFwdSm80INS1_25CollectiveMainloopFwdSm80ILi4ELi1ELb0EN4cute5tupleIJNS5_1CILi128EEENS7_ILi112EEENS7_ILi64EEEEEELi64ENS_10bfloat16_tEfNS_4arch4Sm80ELb0ELb0ELb1ELb0ELb1ELb0ELb1ELb0EEENS1_21CollectiveEpilogueFwdINS6_IJS8_SA_S9_EEENS6_IJNS7_ILi1EEESI_SI_EEESC_SE_Li128ELb0ELb1ELb0ELb0EEENS1_19SingleTileSchedulerILb0ELb0ELb1ELi128EEEEEEEEEvNT_6ParamsE --------------------------
	.section	.nv.info._ZN7cutlass13device_kernelIN5flash19enable_sm80_to_sm89INS1_16FlashAttnFwdSm80INS1_25CollectiveMainloopFwdSm80ILi4ELi1ELb0EN4cute5tupleIJNS5_1CILi128EEENS7_ILi112EEENS7_ILi64EEEEEELi64ENS_10bfloat16_tEfNS_4arch4Sm80ELb0ELb0ELb1ELb0ELb1ELb0ELb1ELb0EEENS1_21CollectiveEpilogueFwdINS6_IJS8_SA_S9_EEENS6_IJNS7_ILi1EEESI_SI_EEESC_SE_Li128ELb0ELb1ELb0ELb0EEENS1_19SingleTileSchedulerILb0ELb0ELb1ELi128EEEEEEEEEvNT_6ParamsE,"",@"SHT_CUDA_INFO"
	.sectionflags	@""
	.align	4


	//----- nvinfo : EIATTR_CUDA_API_VERSION
	.align		4
        /*0000*/ 	.byte	0x04, 0x37
        /*0002*/ 	.short	(.L_128 - .L_127)
.L_127:
        /*0004*/ 	.word	0x00000082


	//----- nvinfo : EIATTR_SW2861232_WAR
	.align		4
.L_128:
        /*0008*/ 	.byte	0x01, 0x35
	.zero		2


	//----- nvinfo : EIATTR_PARAM_CBANK
	.align		4
        /*000c*/ 	.byte	0x04, 0x0a
        /*000e*/ 	.short	(.L_130 - .L_129)
	.align		4
.L_129:
        /*0010*/ 	.word	index@(.nv.constant0._ZN7cutlass13device_kernelIN5flash19enable_sm80_to_sm89INS1_16FlashAttnFwdSm80INS1_25CollectiveMainloopFwdSm80ILi4ELi1ELb0EN4cute5tupleIJNS5_1CILi128EEENS7_ILi112EEENS7_ILi64EEEEEELi64ENS_10bfloat16_tEfNS_4arch4Sm80ELb0ELb0ELb1ELb0ELb1ELb0ELb1ELb0EEENS1_21CollectiveEpilogueFwdINS6_IJS8_SA_S9_EEENS6_IJNS7_ILi1EEESI_SI_EEESC_SE_Li128ELb0ELb1ELb0ELb0EEENS1_19SingleTileSchedulerILb0ELb0ELb1ELi128EEEEEEEEEvNT_6ParamsE)
        /*0014*/ 	.short	0x0160
        /*0016*/ 	.short	0x0418


	//----- nvinfo : EIATTR_CBANK_PARAM_SIZE
	.align		4
.L_130:
        /*0018*/ 	.byte	0x03, 0x19
        /*001a*/ 	.short	0x0418


	//----- nvinfo : EIATTR_KPARAM_INFO
	.align		4
        /*001c*/ 	.byte	0x04, 0x17
        /*001e*/ 	.short	(.L_132 - .L_131)
.L_131:
        /*0020*/ 	.word	0x00000000
        /*0024*/ 	.short	0x0000
        /*0026*/ 	.short	0x0000
        /*0028*/ 	.byte	0x00, 0xf0, 0x61, 0x10


	//----- nvinfo : EIATTR_MAXREG_COUNT
	.align		4
.L_132:
        /*002c*/ 	.byte	0x03, 0x1b
        /*002e*/ 	.short	0x00ff


	//----- nvinfo : EIATTR_NUM_BARRIERS
	.align		4
        /*0030*/ 	.byte	0x02, 0x4c
        /*0032*/ 	.byte	0x02
	.zero		1


	//----- nvinfo : EIATTR_ANNOTATIONS
	.align		4
        /*0034*/ 	.byte	0x04, 0x55
        /*0036*/ 	.short	(.L_134 - .L_133)


	//   ....[0]....
.L_133:
        /*0038*/ 	.word	0x00000001
        /*003c*/ 	.byte	0x80, 0x03, 0x00, 0x00, 0x01, 0x00, 0x00, 0x00, 0xc0, 0x03, 0x00, 0x00, 0x01, 0x00, 0x00, 0x00
        /* <DEDUP_REMOVED lines=43> */
        /*02fc*/ 	.byte	0xf0, 0xd8, 0x00, 0x00


	//----- nvinfo : EIATTR_MERCURY_ISA_VERSION
	.align		4
.L_134:
        /*0300*/ 	.byte	0x03, 0x5f
        /*0302*/ 	.short	0x0000


	//----- nvinfo : EIATTR_COOP_GROUP_MASK_REGIDS
	.align		4
        /*0304*/ 	.byte	0x04, 0x29
        /*0306*/ 	.short	(.L_136 - .L_135)


	//   ....[0]....
.L_135:
        /*0308*/ 	.word	0xffffffff


	//   ....[1]....
        /*030c*/ 	.word	0xffffffff


	//   ....[2]....
        /*0310*/ 	.word	0xffffffff


	//   ....[3]....
        /*0314*/ 	.word	0xffffffff


	//   ....[4]....
        /*0318*/ 	.word	0xffffffff


	//   ....[5]....
        /*031c*/ 	.word	0xffffffff


	//   ....[6]....
        /*0320*/ 	.word	0xffffffff


	//   ....[7]....
        /*0324*/ 	.word	0xffffffff


	//   ....[8]....
        /*0328*/ 	.word	0xffffffff


	//   ....[9]....
        /*032c*/ 	.word	0xffffffff


	//   ....[10]....
        /*0330*/ 	.word	0xffffffff


	//   ....[11]....
        /*0334*/ 	.word	0xffffffff


	//   ....[12]....
        /*0338*/ 	.word	0xffffffff


	//   ....[13]....
        /*033c*/ 	.word	0xffffffff


	//   ....[14]....
        /*0340*/ 	.word	0xffffffff


	//   ....[15]....
        /*0344*/ 	.word	0xffffffff


	//   ....[16]....
        /*0348*/ 	.word	0xffffffff


	//   ....[17]....
        /*034c*/ 	.word	0xffffffff


	//   ....[18]....
        /*0350*/ 	.word	0xffffffff


	//   ....[19]....
        /*0354*/ 	.word	0xffffffff


	//   ....[20]....
        /*0358*/ 	.word	0xffffffff


	//   ....[21]....
        /*035c*/ 	.word	0xffffffff


	//   ....[22]....
        /*0360*/ 	.word	0xffffffff


	//   ....[23]....
        /*0364*/ 	.word	0xffffffff


	//   ....[24]....
        /*0368*/ 	.word	0xffffffff


	//   ....[25]....
        /*036c*/ 	.word	0xffffffff


	//   ....[26]....
        /*0370*/ 	.word	0xffffffff


	//   ....[27]....
        /*0374*/ 	.word	0xffffffff


	//   ....[28]....
        /*0378*/ 	.word	0xffffffff


	//   ....[29]....
        /*037c*/ 	.word	0xffffffff


	//   ....[30]....
        /*0380*/ 	.word	0xffffffff


	//   ....[31]....
        /*0384*/ 	.word	0xffffffff


	//   ....[32]....
        /*0388*/ 	.word	0xffffffff


	//   ....[33]....
        /*038c*/ 	.word	0xffffffff


	//   ....[34]....
        /*0390*/ 	.word	0xffffffff


	//   ....[35]....
        /*0394*/ 	.word	0xffffffff


	//   ....[36]....
        /*0398*/ 	.word	0xffffffff


	//   ....[37]....
        /*039c*/ 	.word	0xffffffff


	//   ....[38]....
        /*03a0*/ 	.word	0xffffffff


	//   ....[39]....
        /*03a4*/ 	.word	0xffffffff


	//   ....[40]....
        /*03a8*/ 	.word	0xffffffff


	//   ....[41]....
        /*03ac*/ 	.word	0xffffffff


	//   ....[42]....
        /*03b0*/ 	.word	0xffffffff


	//   ....[43]....
        /*03b4*/ 	.word	0xffffffff


	//   ....[44]....
        /*03b8*/ 	.word	0xffffffff


	//   ....[45]....
        /*03bc*/ 	.word	0xffffffff


	//   ....[46]....
        /*03c0*/ 	.word	0xffffffff


	//   ....[47]....
        /*03c4*/ 	.word	0xffffffff


	//   ....[48]....
        /*03c8*/ 	.word	0xffffffff


	//   ....[49]....
        /*03cc*/ 	.word	0xffffffff


	//   ....[50]....
        /*03d0*/ 	.word	0xffffffff


	//   ....[51]....
        /*03d4*/ 	.word	0xffffffff


	//   ....[52]....
        /*03d8*/ 	.word	0xffffffff


	//   ....[53]....
        /*03dc*/ 	.word	0xffffffff


	//   ....[54]....
        /*03e0*/ 	.word	0xffffffff


	//   ....[55]....
        /*03e4*/ 	.word	0xffffffff


	//   ....[56]....
        /*03e8*/ 	.word	0xffffffff


	//   ....[57]....
        /*03ec*/ 	.word	0xffffffff


	//   ....[58]....
        /*03f0*/ 	.word	0xffffffff


	//   ....[59]....
        /*03f4*/ 	.word	0xffffffff


	//   ....[60]....
        /*03f8*/ 	.word	0xffffffff


	//   ....[61]....
        /*03fc*/ 	.word	0xffffffff


	//   ....[62]....
        /*0400*/ 	.word	0xffffffff


	//   ....[63]....
        /*0404*/ 	.word	0xffffffff


	//   ....[64]....
        /*0408*/ 	.word	0xffffffff


	//   ....[65]....
        /*040c*/ 	.word	0xffffffff


	//   ....[66]....
        /*0410*/ 	.word	0xffffffff


	//   ....[67]....
        /*0414*/ 	.word	0xffffffff


	//   ....[68]....
        /*0418*/ 	.word	0xffffffff


	//   ....[69]....
        /*041c*/ 	.word	0xffffffff


	//   ....[70]....
        /*0420*/ 	.word	0xffffffff


	//   ....[71]....
        /*0424*/ 	.word	0xffffffff


	//   ....[72]....
        /*0428*/ 	.word	0xffffffff


	//   ....[73]....
        /*042c*/ 	.word	0xffffffff


	//   ....[74]....
        /*0430*/ 	.word	0xffffffff


	//   ....[75]....
        /*0434*/ 	.word	0xffffffff


	//   ....[76]....
        /*0438*/ 	.word	0xffffffff


	//   ....[77]....
        /*043c*/ 	.word	0xffffffff


	//   ....[78]....
        /*0440*/ 	.word	0xffffffff


	//   ....[79]....
        /*0444*/ 	.word	0xffffffff


	//   ....[80]....
        /*0448*/ 	.word	0xffffffff


	//   ....[81]....
        /*044c*/ 	.word	0xffffffff


	//   ....[82]....
        /*0450*/ 	.word	0xffffffff


	//   ....[83]....
        /*0454*/ 	.word	0xffffffff


	//   ....[84]....
        /*0458*/ 	.word	0xffffffff


	//   ....[85]....
        /*045c*/ 	.word	0xffffffff


	//   ....[86]....
        /*0460*/ 	.word	0xffffffff


	//   ....[87]....
        /*0464*/ 	.word	0xffffffff


	//   ....[88]....
        /*0468*/ 	.word	0xffffffff


	//   ....[89]....
        /*046c*/ 	.word	0xffffffff


	//   ....[90]....
        /*0470*/ 	.word	0xffffffff


	//   ....[91]....
        /*0474*/ 	.word	0xffffffff


	//   ....[92]....
        /*0478*/ 	.word	0xffffffff


	//   ....[93]....
        /*047c*/ 	.word	0xffffffff


	//   ....[94]....
        /*0480*/ 	.word	0xffffffff


	//   ....[95]....
        /*0484*/ 	.word	0xffffffff


	//   ....[96]....
        /*0488*/ 	.word	0xffffffff


	//   ....[97]....
        /*048c*/ 	.word	0xffffffff


	//   ....[98]....
        /*0490*/ 	.word	0xffffffff


	//   ....[99]....
        /*0494*/ 	.word	0xffffffff


	//   ....[100]....
        /*0498*/ 	.word	0xffffffff


	//   ....[101]....
        /*049c*/ 	.word	0xffffffff


	//   ....[102]....
        /*04a0*/ 	.word	0xffffffff


	//   ....[103]....
        /*04a4*/ 	.word	0xffffffff


	//   ....[104]....
        /*04a8*/ 	.word	0xffffffff


	//   ....[105]....
        /*04ac*/ 	.word	0xffffffff


	//   ....[106]....
        /*04b0*/ 	.word	0xffffffff


	//   ....[107]....
        /*04b4*/ 	.word	0xffffffff


	//   ....[108]....
        /*04b8*/ 	.word	0xffffffff


	//   ....[109]....
        /*04bc*/ 	.word	0xffffffff


	//   ....[110]....
        /*04c0*/ 	.word	0xffffffff


	//   ....[111]....
        /*04c4*/ 	.word	0xffffffff


	//   ....[112]....
        /*04c8*/ 	.word	0xffffffff


	//   ....[113]....
        /*04cc*/ 	.word	0xffffffff


	//   ....[114]....
        /*04d0*/ 	.word	0xffffffff


	//   ....[115]....
        /*04d4*/ 	.word	0xffffffff


	//   ....[116]....
        /*04d8*/ 	.word	0xffffffff


	//   ....[117]....
        /*04dc*/ 	.word	0xffffffff


	//   ....[118]....
        /*04e0*/ 	.word	0xffffffff


	//   ....[119]....
        /*04e4*/ 	.word	0xffffffff


	//   ....[120]....
        /*04e8*/ 	.word	0xffffffff


	//   ....[121]....
        /*04ec*/ 	.word	0xffffffff


	//   ....[122]....
        /*04f0*/ 	.word	0xffffffff


	//   ....[123]....
        /*04f4*/ 	.word	0xffffffff


	//   ....[124]....
        /*04f8*/ 	.word	0xffffffff


	//   ....[125]....
        /*04fc*/ 	.word	0xffffffff


	//   ....[126]....
        /*0500*/ 	.word	0xffffffff


	//   ....[127]....
        /*0504*/ 	.word	0xffffffff


	//   ....[128]....
        /*0508*/ 	.word	0xffffffff


	//   ....[129]....
        /*050c*/ 	.word	0xffffffff


	//   ....[130]....
        /*0510*/ 	.word	0xffffffff


	//   ....[131]....
        /*0514*/ 	.word	0xffffffff


	//   ....[132]....
        /*0518*/ 	.word	0xffffffff


	//   ....[133]....
        /*051c*/ 	.word	0xffffffff


	//----- nvinfo : EIATTR_COOP_GROUP_INSTR_OFFSETS
	.align		4
.L_136:
        /*0520*/ 	.byte	0x04, 0x28
        /*0522*/ 	.short	(.L_138 - .L_137)


	//   ....[0]....
.L_137:
        /*0524*/ 	.word	0x000005f0


	//   ....[1]....
        /*0528*/ 	.word	0x00000630


	//   ....[2]....
        /*052c*/ 	.word	0x00000650


	//   ....[3]....
        /*0530*/ 	.word	0x00000670


	//   ....[4]....
        /*0534*/ 	.word	0x000006a0


	//   ....[5]....
        /*0538*/ 	.word	0x000006d0


	//   ....[6]....
        /*053c*/ 	.word	0x000006f0


	//   ....[7]....
        /*0540*/ 	.word	0x00000760


	//   ....[8]....
        /*0544*/ 	.word	0x000007b0


	//   ....[9]....
        /*0548*/ 	.word	0x00000880


	//   ....[10]....
        /*054c*/ 	.word	0x00000890


	//   ....[11]....
        /*0550*/ 	.word	0x000008c0


	//   ....[12]....
        /*0554*/ 	.word	0x00000900


	//   ....[13]....
        /*0558*/ 	.word	0x00000950


	//   ....[14]....
        /*055c*/ 	.word	0x00000980


	//   ....[15]....
        /*0560*/ 	.word	0x00000990


	//   ....[16]....
        /*0564*/ 	.word	0x00000de0


	//   ....[17]....
        /*0568*/ 	.word	0x00000e10


	//   ....[18]....
        /*056c*/ 	.word	0x00000e30


	//   ....[19]....
        /*0570*/ 	.word	0x00000e50


	//   ....[20]....
        /*0574*/ 	.word	0x00000e70


	//   ....[21]....
        /*0578*/ 	.word	0x00000e80


	//   ....[22]....
        /*057c*/ 	.word	0x00000e90


	//   ....[23]....
        /*0580*/ 	.word	0x00000ec0


	//   ....[24]....
        /*0584*/ 	.word	0x00000ef0


	//   ....[25]....
        /*0588*/ 	.word	0x00000f40


	//   ....[26]....
        /*058c*/ 	.word	0x00000f70


	//   ....[27]....
        /*0590*/ 	.word	0x00000fc0


	//   ....[28]....
        /*0594*/ 	.word	0x00000ff0


	//   ....[29]....
        /*0598*/ 	.word	0x00001060


	//   ....[30]....
        /*059c*/ 	.word	0x000016a0


	//   ....[31]....
        /*05a0*/ 	.word	0x000016b0


	//   ....[32]....
        /*05a4*/ 	.word	0x000016c0


	//   ....[33]....
        /*05a8*/ 	.word	0x000016d0


	//   ....[34]....
        /*05ac*/ 	.word	0x000016e0


	//   ....[35]....
        /*05b0*/ 	.word	0x000016f0


	//   ....[36]....
        /*05b4*/ 	.word	0x00001700


	//   ....[37]....
        /*05b8*/ 	.word	0x00001720


	//   ....[38]....
        /*05bc*/ 	.word	0x00001760


	//   ....[39]....
        /*05c0*/ 	.word	0x00001770


	//   ....[40]....
        /*05c4*/ 	.word	0x000017a0


	//   ....[41]....
        /*05c8*/ 	.word	0x000017d0


	//   ....[42]....
        /*05cc*/ 	.word	0x000017f0


	//   ....[43]....
        /*05d0*/ 	.word	0x00001800


	//   ....[44]....
        /*05d4*/ 	.word	0x00003320


	//   ....[45]....
        /*05d8*/ 	.word	0x00003330


	//   ....[46]....
        /*05dc*/ 	.word	0x00003340


	//   ....[47]....
        /*05e0*/ 	.word	0x00003350


	//   ....[48]....
        /*05e4*/ 	.word	0x00003360


	//   ....[49]....
        /*05e8*/ 	.word	0x00003370


	//   ....[50]....
        /*05ec*/ 	.word	0x00003380


	//   ....[51]....
        /*05f0*/ 	.word	0x00003390


	//   ....[52]....
        /*05f4*/ 	.word	0x000033a0


	//   ....[53]....
        /*05f8*/ 	.word	0x000033b0


	//   ....[54]....
        /*05fc*/ 	.word	0x000033c0


	//   ....[55]....
        /*0600*/ 	.word	0x000033d0


	//   ....[56]....
        /*0604*/ 	.word	0x000033e0


	//   ....[57]....
        /*0608*/ 	.word	0x000033f0


	//   ....[58]....
        /*060c*/ 	.word	0x00004490


	//   ....[59]....
        /*0610*/ 	.word	0x000044d0


	//   ....[60]....
        /*0614*/ 	.word	0x000045d0


	//   ....[61]....
        /*0618*/ 	.word	0x00004600


	//   ....[62]....
        /*061c*/ 	.word	0x00004630


	//   ....[63]....
        /*0620*/ 	.word	0x000046d0


	//   ....[64]....
        /*0624*/ 	.word	0x000047a0


	//   ....[65]....
        /*0628*/ 	.word	0x000048e0


	//   ....[66]....
        /*062c*/ 	.word	0x00007900


	//   ....[67]....
        /*0630*/ 	.word	0x00007920


	//   ....[68]....
        /*0634*/ 	.word	0x00007930


	//   ....[69]....
        /*0638*/ 	.word	0x00007940


	//   ....[70]....
        /*063c*/ 	.word	0x00007950


	//   ....[71]....
        /*0640*/ 	.word	0x00007960


	//   ....[72]....
        /*0644*/ 	.word	0x00007970


	//   ....[73]....
        /*0648*/ 	.word	0x00007990


	//   ....[74]....
        /*064c*/ 	.word	0x000079a0


	//   ....[75]....
        /*0650*/ 	.word	0x000079c0


	//   ....[76]....
        /*0654*/ 	.word	0x00007a10


	//   ....[77]....
        /*0658*/ 	.word	0x00007a50


	//   ....[78]....
        /*065c*/ 	.word	0x00007a70


	//   ....[79]....
        /*0660*/ 	.word	0x00007a80


	//   ....[80]....
        /*0664*/ 	.word	0x00007e70


	//   ....[81]....
        /*0668*/ 	.word	0x00007e90


	//   ....[82]....
        /*066c*/ 	.word	0x00007eb0


	//   ....[83]....
        /*0670*/ 	.word	0x00007ee0


	//   ....[84]....
        /*0674*/ 	.word	0x00007f10


	//   ....[85]....
        /*0678*/ 	.word	0x00007f60


	//   ....[86]....
        /*067c*/ 	.word	0x00007f90


	//   ....[87]....
        /*0680*/ 	.word	0x00007fc0


	//   ....[88]....
        /*0684*/ 	.word	0x00007fd0


	//   ....[89]....
        /*0688*/ 	.word	0x00007ff0


	//   ....[90]....
        /*068c*/ 	.word	0x00008060


	//   ....[91]....
        /*0690*/ 	.word	0x00008080


	//   ....[92]....
        /*0694*/ 	.word	0x000080b0


	//   ....[93]....
        /*0698*/ 	.word	0x000080c0


	//   ....[94]....
        /*069c*/ 	.word	0x00009cf0


	//   ....[95]....
        /*06a0*/ 	.word	0x00009f40


	//   ....[96]....
        /*06a4*/ 	.word	0x00009f80


	//   ....[97]....
        /*06a8*/ 	.word	0x00009f90


	//   ....[98]....
        /*06ac*/ 	.word	0x0000a000


	//   ....[99]....
        /*06b0*/ 	.word	0x0000a050


	//   ....[100]....
        /*06b4*/ 	.word	0x0000a1b0


	//   ....[101]....
        /*06b8*/ 	.word	0x0000a510


	//   ....[102]....
        /*06bc*/ 	.word	0x0000cfd0


	//   ....[103]....
        /*06c0*/ 	.word	0x0000cfe0


	//   ....[104]....
        /*06c4*/ 	.word	0x0000cff0


	//   ....[105]....
        /*06c8*/ 	.word	0x0000d000


	//   ....[106]....
        /*06cc*/ 	.word	0x0000d030


	//   ....[107]....
        /*06d0*/ 	.word	0x0000d070


	//   ....[108]....
        /*06d4*/ 	.word	0x0000d080


	//   ....[109]....
        /*06d8*/ 	.word	0x0000d090


	//   ....[110]....
        /*06dc*/ 	.word	0x0000e050


	//   ....[111]....
        /*06e0*/ 	.word	0x0000e080


	//   ....[112]....
        /*06e4*/ 	.word	0x0000e0a0


	//   ....[113]....
        /*06e8*/ 	.word	0x0000e0c0


	//   ....[114]....
        /*06ec*/ 	.word	0x0000e240


	//   ....[115]....
        /*06f0*/ 	.word	0x0000e260


	//   ....[116]....
        /*06f4*/ 	.word	0x0000e270


	//   ....[117]....
        /*06f8*/ 	.word	0x0000e280


	//   ....[118]....
        /*06fc*/ 	.word	0x0000e2b0


	//   ....[119]....
        /*0700*/ 	.word	0x0000e2d0


	//   ....[120]....
        /*0704*/ 	.word	0x0000e320


	//   ....[121]....
        /*0708*/ 	.word	0x0000e360


	//   ....[122]....
        /*070c*/ 	.word	0x0000e370


	//   ....[123]....
        /*0710*/ 	.word	0x0000e380


	//   ....[124]....
        /*0714*/ 	.word	0x0000e450


	//   ....[125]....
        /*0718*/ 	.word	0x0000e490


	//   ....[126]....
        /*071c*/ 	.word	0x0000e4c0


	//   ....[127]....
        /*0720*/ 	.word	0x0000e4e0


	//   ....[128]....
        /*0724*/ 	.word	0x0000e500


	//   ....[129]....
        /*0728*/ 	.word	0x0000e520


	//   ....[130]....
        /*072c*/ 	.word	0x0000e530


	//   ....[131]....
        /*0730*/ 	.word	0x0000e550


	//   ....[132]....
        /*0734*/ 	.word	0x0000e680


	//   ....[133]....
        /*0738*/ 	.word	0x0000e690


	//----- nvinfo : EIATTR_EXIT_INSTR_OFFSETS
	.align		4
.L_138:
        /*073c*/ 	.byte	0x04, 0x1c
        /*073e*/ 	.short	(.L_140 - .L_139)


	//   ....[0]....
.L_139:
        /*0740*/ 	.word	0x00000040


	//   ....[1]....
        /*0744*/ 	.word	0x0000e6c0


	//   ....[2]....
        /*0748*/ 	.word	0x0000e700


	//----- nvinfo : EIATTR_CTAIDZ_USED
	.align		4
.L_140:
        /*074c*/ 	.byte	0x01, 0x04
	.zero		2


	//----- nvinfo : EIATTR_MAX_THREADS
	.align		4
        /*0750*/ 	.byte	0x04, 0x05
        /*0752*/ 	.short	(.L_142 - .L_141)
.L_141:
        /*0754*/ 	.word	0x00000080
        /*0758*/ 	.word	0x00000001
        /*075c*/ 	.word	0x00000001
.L_142:


//--------------------- .nv.info._ZN7cutlass13device_kernelIN5flash19enable_sm80_to_sm89INS1_16FlashAttnFwdSm80INS1_25CollectiveMainloopFwdSm80ILi4ELi1ELb0EN4cute5tupleIJNS5_1CILi128EEENS7_ILi112EEENS7_ILi64EEEEEELi64ENS_10bfloat16_tEfNS_4arch4Sm80ELb0ELb0ELb1ELb1ELb1ELb0ELb1ELb0EEENS1_21CollectiveEpilogueFwdINS6_IJS8_SA_S9_EEENS6_IJNS7_ILi1EEESI_SI_EEESC_SE_Li128ELb1ELb1ELb0ELb0EEENS1_19SingleTileSchedulerILb1ELb0ELb1ELi128EEEEEEEEEvNT_6ParamsE --------------------------
	.section	.nv.info._ZN7cutlass13device_kernelIN5flash19enable_sm80_to_sm89INS1_16FlashAttnFwdSm80INS1_25CollectiveMainloopFwdSm80ILi4ELi1ELb0EN4cute5tupleIJNS5_1CILi128EEENS7_ILi112EEENS7_ILi64EEEEEELi64ENS_10bfloat16_tEfNS_4arch4Sm80ELb0ELb0ELb1ELb1ELb1ELb0ELb1ELb0EEENS1_21CollectiveEpilogueFwdINS6_IJS8_SA_S9_EEENS6_IJNS7_ILi1EEESI_SI_EEESC_SE_Li128ELb1ELb1ELb0ELb0EEENS1_19SingleTileSchedulerILb1ELb0ELb1ELi128EEEEEEEEEvNT_6ParamsE,"",@"SHT_CUDA_INFO"
	.sectionflags	@""
	.align	4


	//----- nvinfo : EIATTR_CUDA_API_VERSION
	.align		4
        /*0000*/ 	.byte	0x04, 0x37
        /*0002*/ 	.short	(.L_144 - .L_143)
.L_143:
        /*0004*/ 	.word	0x00000082


	//----- nvinfo : EIATTR_SW2861232_WAR
	.align		4
.L_144:
        /*0008*/ 	.byte	0x01, 0x35
	.zero		2


	//----- nvinfo : EIATTR_PARAM_CBANK
	.align		4
        /*000c*/ 	.byte	0x04, 0x0a
        /*000e*/ 	.short	(.L_146 - .L_145)
	.align		4
.L_145:
        /*0010*/ 	.word	index@(.nv.constant0._ZN7cutlass13device_kernelIN5flash19enable_sm80_to_sm89INS1_16FlashAttnFwdSm80INS1_25CollectiveMainloopFwdSm80ILi4ELi1ELb0EN4cute5tupleIJNS5_1CILi128EEENS7_ILi112EEENS7_ILi64EEEEEELi64ENS_10bfloat16_tEfNS_4arch4Sm80ELb0ELb0ELb1ELb1ELb1ELb0ELb1ELb0EEENS1_21CollectiveEpilogueFwdINS6_IJS8_SA_S9_EEENS6_IJNS7_ILi1EEESI_SI_EEESC_SE_Li128ELb1ELb1ELb0ELb0EEENS1_19SingleTileSchedulerILb1ELb0ELb1ELi128EEEEEEEEEvNT_6ParamsE)
        /*0014*/ 	.short	0x0160
        /*0016*/ 	.short	0x0418


	//----- nvinfo : EIATTR_CBANK_PARAM_SIZE
	.align		4
.L_146:
        /*0018*/ 	.byte	0x03, 0x19
        /*001a*/ 	.short	0x0418


	//----- nvinfo : EIATTR_KPARAM_INFO
	.align		4
        /*001c*/ 	.byte	0x04, 0x17
        /*001e*/ 	.short	(.L_148 - .L_147)
.L_147:
        /*0020*/ 	.word	0x00000000
        /*0024*/ 	.short	0x0000
        /*0026*/ 	.short	0x0000
        /*0028*/ 	.byte	0x00, 0xf0, 0x61, 0x10


	//----- nvinfo : EIATTR_MAXREG_COUNT
	.align		4
.L_148:
        /*002c*/ 	.byte	0x03, 0x1b
        /*002e*/ 	.short	0x00ff


	//----- nvinfo : EIATTR_NUM_BARRIERS
	.align		4
        /*0030*/ 	.byte	0x02, 0x4c
        /*0032*/ 	.byte	0x02
	.zero		1


	//----- nvinfo : EIATTR_ANNOTATIONS
	.align		4
        /*0034*/ 	.byte	0x04, 0x55
        /*0036*/ 	.short	(.L_150 - .L_149)


	//   ....[0]....
.L_149:
        /* <DEDUP_REMOVED lines=23> */
        /*019c*/ 	.byte	0x10, 0xd2, 0x00, 0x00, 0x01, 0x00, 0x00, 0x00, 0x20, 0xd2, 0x00, 0x00


	//----- nvinfo : EIATTR_MERCURY_ISA_VERSION
	.align		4
.L_150:
        /*01a8*/ 	.byte	0x03, 0x5f
        /*01aa*/ 	.short	0x0000


	//----- nvinfo : EIATTR_COOP_GROUP_MASK_REGIDS
	.align		4
        /*01ac*/ 	.byte	0x04, 0x29
        /*01ae*/ 	.short	(.L_152 - .L_151)


	//   ....[0]....
.L_151:
        /*01b0*/ 	.word	0xffffffff


	//   ....[1]....
        /*01b4*/ 	.word	0xffffffff


	//   ....[2]....
        /*01b8*/ 	.word	0xffffffff


	//   ....[3]....
        /*01bc*/ 	.word	0xffffffff


	//   ....[4]....
        /*01c0*/ 	.word	0xffffffff


	//   ....[5]....
        /*01c4*/ 	.word	0xffffffff


	//   ....[6]....
        /*01c8*/ 	.word	0xffffffff


	//   ....[7]....
        /*01cc*/ 	.word	0xffffffff


	//   ....[8]....
        /*01d0*/ 	.word	0xffffffff


	//   ....[9]....
        /*01d4*/ 	.word	0xffffffff


	//   ....[10]....
        /*01d8*/ 	.word	0xffffffff


	//   ....[11]....
        /*01dc*/ 	.word	0xffffffff


	//   ....[12]....
        /*01e0*/ 	.word	0xffffffff


	//   ....[13]....
        /*01e4*/ 	.word	0xffffffff


	//   ....[14]....
        /*01e8*/ 	.word	0xffffffff


	//   ....[15]....
        /*01ec*/ 	.word	0xffffffff


	//   ....[16]....
        /*01f0*/ 	.word	0xffffffff


	//   ....[17]....
        /*01f4*/ 	.word	0xffffffff


	//   ....[18]....
        /*01f8*/ 	.word	0xffffffff


	//   ....[19]....
        /*01fc*/ 	.word	0xffffffff


	//   ....[20]....
        /*0200*/ 	.word	0xffffffff


	//   ....[21]....
        /*0204*/ 	.word	0xffffffff


	//   ....[22]....
        /*0208*/ 	.word	0xffffffff


	//   ....[23]....
        /*020c*/ 	.word	0xffffffff


	//   ....[24]....
        /*0210*/ 	.word	0xffffffff


	//   ....[25]....
        /*0214*/ 	.word	0xffffffff


	//   ....[26]....
        /*0218*/ 	.word	0xffffffff


	//   ....[27]....
        /*021c*/ 	.word	0xffffffff


	//   ....[28]....
        /*0220*/ 	.word	0xffffffff


	//   ....[29]....
        /*0224*/ 	.word	0xffffffff


	//   ....[30]....
        /*0228*/ 	.word	0xffffffff


	//   ....[31]....
        /*022c*/ 	.word	0xffffffff


	//   ....[32]....
        /*0230*/ 	.word	0xffffffff


	//   ....[33]....
        /*0234*/ 	.word	0xffffffff


	//   ....[34]....
        /*0238*/ 	.word	0xffffffff


	//   ....[35]....
        /*023c*/ 	.word	0xffffffff


	//   ....[36]....
        /*0240*/ 	.word	0xffffffff


	//   ....[37]....
        /*0244*/ 	.word	0xffffffff


	//   ....[38]....
        /*0248*/ 	.word	0xffffffff


	//   ....[39]....
        /*024c*/ 	.word	0xffffffff


	//   ....[40]....
        /*0250*/ 	.word	0xffffffff


	//   ....[41]....
        /*0254*/ 	.word	0xffffffff


	//   ....[42]....
        /*0258*/ 	.word	0xffffffff


	//   ....[43]....
        /*025c*/ 	.word	0xffffffff


	//   ....[44]....
        /*0260*/ 	.word	0xffffffff


	//   ....[45]....
        /*0264*/ 	.word	0xffffffff


	//   ....[46]....
        /*0268*/ 	.word	0xffffffff


	//   ....[47]....
        /*026c*/ 	.word	0xffffffff


	//   ....[48]....
        /*0270*/ 	.word	0xffffffff


	//   ....[49]....
        /*0274*/ 	.word	0xffffffff


	//   ....[50]....
        /*0278*/ 	.word	0xffffffff


	//   ....[51]....
        /*027c*/ 	.word	0xffffffff


	//   ....[52]....
        /*0280*/ 	.word	0xffffffff


	//   ....[53]....
        /*0284*/ 	.word	0xffffffff


	//   ....[54]....
        /*0288*/ 	.word	0xffffffff


	//   ....[55]....
        /*028c*/ 	.word	0xffffffff


	//   ....[56]....
        /*0290*/ 	.word	0xffffffff


	//   ....[57]....
        /*0294*/ 	.word	0xffffffff


	//   ....[58]....
        /*0298*/ 	.word	0xffffffff


	//   ....[59]....
        /*029c*/ 	.word	0xffffffff


	//   ....[60]....
        /*02a0*/ 	.word	0xffffffff


	//   ....[61]....
        /*02a4*/ 	.word	0xffffffff


	//   ....[62]....
        /*02a8*/ 	.word	0xffffffff


	//   ....[63]....
        /*02ac*/ 	.word	0xffffffff


	//   ....[64]....
        /*02b0*/ 	.word	0xffffffff


	//   ....[65]....
        /*02b4*/ 	.word	0xffffffff


	//   ....[66]....
        /*02b8*/ 	.word	0xffffffff


	//   ....[67]....
        /*02bc*/ 	.word	0xffffffff


	//   ....[68]....
        /*02c0*/ 	.word	0xffffffff


	//   ....[69]....
        /*02c4*/ 	.word	0xffffffff


	//   ....[70]....
        /*02c8*/ 	.word	0xffffffff


	//   ....[71]....
        /*02cc*/ 	.word	0xffffffff


	//   ....[72]....
        /*02d0*/ 	.word	0xffffffff


	//   ....[73]....
        /*02d4*/ 	.word	0xffffffff


	//   ....[74]....
        /*02d8*/ 	.word	0xffffffff


	//   ....[75]....
        /*02dc*/ 	.word	0xffffffff


	//   ....[76]....
        /*02e0*/ 	.word	0xffffffff


	//   ....[77]....
        /*02e4*/ 	.word	0xffffffff


	//   ....[78]....
        /*02e8*/ 	.word	0xffffffff


	//   ....[79]....
        /*02ec*/ 	.word	0xffffffff


	//   ....[80]....
        /*02f0*/ 	.word	0xffffffff


	//   ....[81]....
        /*02f4*/ 	.word	0xffffffff


	//   ....[82]....
        /*02f8*/ 	.word	0xffffffff


	//   ....[83]....
        /*02fc*/ 	.word	0xffffffff


	//   ....[84]....
        /*0300*/ 	.word	0xffffffff


	//   ....[85]....
        /*0304*/ 	.word	0xffffffff


	//   ....[86]....
        /*0308*/ 	.word	0xffffffff


	//   ....[87]....
        /*030c*/ 	.word	0xffffffff


	//   ....[88]....
        /*0310*/ 	.word	0xffffffff


	//   ....[89]....
        /*0314*/ 	.word	0xffffffff


	//   ....[90]....
        /*0318*/ 	.word	0xffffffff


	//   ....[91]....
        /*031c*/ 	.word	0xffffffff


	//   ....[92]....
        /*0320*/ 	.word	0xffffffff


	//   ....[93]....
        /*0324*/ 	.word	0xffffffff


	//   ....[94]....
        /*0328*/ 	.word	0xffffffff


	//   ....[95]....
        /*032c*/ 	.word	0xffffffff


	//   ....[96]....
        /*0330*/ 	.word	0xffffffff


	//   ....[97]....
        /*0334*/ 	.word	0xffffffff


	//   ....[98]....
        /*0338*/ 	.word	0xffffffff


	//   ....[99]....
        /*033c*/ 	.word	0xffffffff


	//   ....[100]....
        /*0340*/ 	.word	0xffffffff


	//   ....[101]....
        /*0344*/ 	.word	0xffffffff


	//   ....[102]....
        /*0348*/ 	.word	0xffffffff


	//   ....[103]....
        /*034c*/ 	.word	0xffffffff


	//   ....[104]....
        /*0350*/ 	.word	0xffffffff


	//   ....[105]....
        /*0354*/ 	.word	0xffffffff


	//   ....[106]....
        /*0358*/ 	.word	0xffffffff


	//   ....[107]....
        /*035c*/ 	.word	0xffffffff


	//   ....[108]....
        /*0360*/ 	.word	0xffffffff


	//   ....[109]....
        /*0364*/ 	.word	0xffffffff


	//   ....[110]....
        /*0368*/ 	.word	0xffffffff


	//   ....[111]....
        /*036c*/ 	.word	0xffffffff


	//   ....[112]....
        /*0370*/ 	.word	0xffffffff


	//   ....[113]....
        /*0374*/ 	.word	0xffffffff


	//   ....[114]....
        /*0378*/ 	.word	0xffffffff


	//   ....[115]....
        /*037c*/ 	.word	0xffffffff


	//   ....[116]....
        /*0380*/ 	.word	0xffffffff


	//   ....[117]....
        /*0384*/ 	.word	0xffffffff


	//   ....[118]....
        /*0388*/ 	.word	0xffffffff


	//   ....[119]....
        /*038c*/ 	.word	0xffffffff


	//   ....[120]....
        /*0390*/ 	.word	0xffffffff


	//   ....[121]....
        /*0394*/ 	.word	0xffffffff


	//   ....[122]....
        /*0398*/ 	.word	0xffffffff


	//   ....[123]....
        /*039c*/ 	.word	0xffffffff


	//   ....[124]....
        /*03a0*/ 	.word	0xffffffff


	//   ....[125]....
        /*03a4*/ 	.word	0xffffffff


	//   ....[126]....
        /*03a8*/ 	.word	0xffffffff


	//   ....[127]....
        /*03ac*/ 	.word	0xffffffff


	//   ....[128]....
        /*03b0*/ 	.word	0xffffffff


	//   ....[129]....
        /*03b4*/ 	.word	0xffffffff


	//   ....[130]....
        /*03b8*/ 	.word	0xffffffff


	//   ....[131]....
        /*03bc*/ 	.word	0xffffffff


	//   ....[132]....
        /*03c0*/ 	.word	0xffffffff


	//   ....[133]....
        /*03c4*/ 	.word	0xffffffff


	//   ....[134]....
        /*03c8*/ 	.word	0xffffffff


	//   ....[135]....
        /*03cc*/ 	.word	0xffffffff


	//   ....[136]....
        /*03d0*/ 	.word	0xffffffff


	//   ....[137]....
        /*03d4*/ 	.word	0xffffffff


	//   ....[138]....
        /*03d8*/ 	.word	0xffffffff


	//   ....[139]....
        /*03dc*/ 	.word	0xffffffff


	//   ....[140]....
        /*03e0*/ 	.word	0xffffffff


	//   ....[141]....
        /*03e4*/ 	.word	0xffffffff


	//   ....[142]....
        /*03e8*/ 	.word	0xffffffff


	//   ....[143]....
        /*03ec*/ 	.word	0xffffffff


	//   ....[144]....
        /*03f0*/ 	.word	0xffffffff


	//   ....[145]....
        /*03f4*/ 	.word	0xffffffff


	//   ....[146]....
        /*03f8*/ 	.word	0xffffffff


	//   ....[147]....
        /*03fc*/ 	.word	0xffffffff


	//   ....[148]....
        /*0400*/ 	.word	0xffffffff


	//   ....[149]....
        /*0404*/ 	.word	0xffffffff


	//   ....[150]....
        /*0408*/ 	.word	0xffffffff


	//----- nvinfo : EIATTR_COOP_GROUP_INSTR_OFFSETS
	.align		4
.L_152:
        /*040c*/ 	.byte	0x04, 0x28
        /*040e*/ 	.short	(.L_154 - .L_153)


	//   ....[0]....
.L_153:
        /*0410*/ 	.word	0x000000a0


	//   ....[1]....
        /*0414*/ 	.word	0x00001030


	//   ....[2]....
        /*0418*/ 	.word	0x00001160


	//   ....[3]....
        /*041c*/ 	.word	0x000011f0


	//   ....[4]....
        /*0420*/ 	.word	0x00001220


	//   ....[5]....
        /*0424*/ 	.word	0x000012b0


	//   ....[6]....
        /*0428*/ 	.word	0x000012e0


	//   ....[7]....
        /*042c*/ 	.word	0x00001370


	//   ....[8]....
        /*0430*/ 	.word	0x000013a0


	//   ....[9]....
        /*0434*/ 	.word	0x00001430


	//   ....[10]....
        /*0438*/ 	.word	0x00001460


	//   ....[11]....
        /*043c*/ 	.word	0x000014f0


	//   ....[12]....
        /*0440*/ 	.word	0x00001520


	//   ....[13]....
        /*0444*/ 	.word	0x000015b0


	//   ....[14]....
        /*0448*/ 	.word	0x000015e0


	//   ....[15]....
        /*044c*/ 	.word	0x00001660


	//   ....[16]....
        /*0450*/ 	.word	0x000016a0


	//   ....[17]....
        /*0454*/ 	.word	0x00001bb0


	//   ....[18]....
        /*0458*/ 	.word	0x00001bd0


	//   ....[19]....
        /*045c*/ 	.word	0x00001c00


	//   ....[20]....
        /*0460*/ 	.word	0x00001c30


	//   ....[21]....
        /*0464*/ 	.word	0x00001c40


	//   ....[22]....
        /*0468*/ 	.word	0x00001c60


	//   ....[23]....
        /*046c*/ 	.word	0x00001c70


	//   ....[24]....
        /*0470*/ 	.word	0x00001c90


	//   ....[25]....
        /*0474*/ 	.word	0x00001d30


	//   ....[26]....
        /*0478*/ 	.word	0x00001d70


	//   ....[27]....
        /*047c*/ 	.word	0x00001d80


	//   ....[28]....
        /*0480*/ 	.word	0x00001d90


	//   ....[29]....
        /*0484*/ 	.word	0x00001db0


	//   ....[30]....
        /*0488*/ 	.word	0x00001dd0


	//   ....[31]....
        /*048c*/ 	.word	0x00001f90


	//   ....[32]....
        /*0490*/ 	.word	0x00001fc0


	//   ....[33]....
        /*0494*/ 	.word	0x00001ff0


	//   ....[34]....
        /*0498*/ 	.word	0x00002020


	//   ....[35]....
        /*049c*/ 	.word	0x00002050


	//   ....[36]....
        /*04a0*/ 	.word	0x000020d0


	//   ....[37]....
        /*04a4*/ 	.word	0x00002100


	//   ....[38]....
        /*04a8*/ 	.word	0x00002130


	//   ....[39]....
        /*04ac*/ 	.word	0x00002160


	//   ....[40]....
        /*04b0*/ 	.word	0x00002190


	//   ....[41]....
        /*04b4*/ 	.word	0x00002220


	//   ....[42]....
        /*04b8*/ 	.word	0x00002250


	//   ....[43]....
        /*04bc*/ 	.word	0x000022a0


	//   ....[44]....
        /*04c0*/ 	.word	0x000022d0


	//   ....[45]....
        /*04c4*/ 	.word	0x00003ed0


	//   ....[46]....
        /*04c8*/ 	.word	0x00003ef0


	//   ....[47]....
        /*04cc*/ 	.word	0x00003f00


	//   ....[48]....
        /*04d0*/ 	.word	0x00003f10


	//   ....[49]....
        /*04d4*/ 	.word	0x00003f20


	//   ....[50]....
        /*04d8*/ 	.word	0x00003f30


	//   ....[51]....
        /*04dc*/ 	.word	0x00003f40


	//   ....[52]....
        /*04e0*/ 	.word	0x00003f60


	//   ....[53]....
        /*04e4*/ 	.word	0x00003f70


	//   ....[54]....
        /*04e8*/ 	.word	0x00003f90


	//   ....[55]....
        /*04ec*/ 	.word	0x00003fc0


	//   ....[56]....
        /*04f0*/ 	.word	0x00003fe0


	//   ....[57]....
        /*04f4*/ 	.word	0x00004000


	//   ....[58]....
        /*04f8*/ 	.word	0x00004020


	//   ....[59]....
        /*04fc*/ 	.word	0x00004f90


	//   ....[60]....
        /*0500*/ 	.word	0x00004fc0


	//   ....[61]....
        /*0504*/ 	.word	0x000050f0


	//   ....[62]....
        /*0508*/ 	.word	0x00005120


	//   ....[63]....
        /*050c*/ 	.word	0x00005150


	//   ....[64]....
        /*0510*/ 	.word	0x000051e0


	//   ....[65]....
        /*0514*/ 	.word	0x000052c0


	//   ....[66]....
        /*0518*/ 	.word	0x00005430


	//   ....[67]....
        /*051c*/ 	.word	0x00007e20


	//   ....[68]....
        /*0520*/ 	.word	0x00007e40


	//   ....[69]....
        /*0524*/ 	.word	0x00007e50


	//   ....[70]....
        /*0528*/ 	.word	0x00007e60


	//   ....[71]....
        /*052c*/ 	.word	0x00007e70


	//   ....[72]....
        /*0530*/ 	.word	0x00007e80


	//   ....[73]....
        /*0534*/ 	.word	0x00007e90


	//   ....[74]....
        /*0538*/ 	.word	0x00007eb0


	//   ....[75]....
        /*053c*/ 	.word	0x00007ec0


	//   ....[76]....
        /*0540*/ 	.word	0x00007ee0


	//   ....[77]....
        /*0544*/ 	.word	0x00007f30


	//   ....[78]....
        /*0548*/ 	.word	0x00007f70


	//   ....[79]....
        /*054c*/ 	.word	0x00007f90


	//   ....[80]....
        /*0550*/ 	.word	0x00007fa0


	//   ....[81]....
        /*0554*/ 	.word	0x000083c0


	//   ....[82]....
        /*0558*/ 	.word	0x000083f0


	//   ....[83]....
        /*055c*/ 	.word	0x00008410


	//   ....[84]....
        /*0560*/ 	.word	0x00008440


	//   ....[85]....
        /*0564*/ 	.word	0x00008470


	//   ....[86]....
        /*0568*/ 	.word	0x000084c0


	//   ....[87]....
        /*056c*/ 	.word	0x000084f0


	//   ....[88]....
        /*0570*/ 	.word	0x00008510


	//   ....[89]....
        /*0574*/ 	.word	0x00008550


	//   ....[90]....
        /*0578*/ 	.word	0x00008580


	//   ....[91]....
        /*057c*/ 	.word	0x000085b0


	//   ....[92]....
        /*0580*/ 	.word	0x000085d0


	//   ....[93]....
        /*0584*/ 	.word	0x00008600


	//   ....[94]....
        /*0588*/ 	.word	0x00008620


	//   ....[95]....
        /*058c*/ 	.word	0x0000a0f0


	//   ....[96]....
        /*0590*/ 	.word	0x0000a310


	//   ....[97]....
        /*0594*/ 	.word	0x0000a360


	//   ....[98]....
        /*0598*/ 	.word	0x0000a390


	//   ....[99]....
        /*059c*/ 	.word	0x0000a3b0


	//   ....[100]....
        /*05a0*/ 	.word	0x0000a470


	//   ....[101]....
        /*05a4*/ 	.word	0x0000a5a0


	//   ....[102]....
        /*05a8*/ 	.word	0x0000a870


	//   ....[103]....
        /*05ac*/ 	.word	0x0000d280


	//   ....[104]....
        /*05b0*/ 	.word	0x0000d290


	//   ....[105]....
        /*05b4*/ 	.word	0x0000d2a0


	//   ....[106]....
        /*05b8*/ 	.word	0x0000d2b0


	//   ....[107]....
        /*05bc*/ 	.word	0x0000d2e0


	//   ....[108]....
        /*05c0*/ 	.word	0x0000d300


	//   ....[109]....
        /*05c4*/ 	.word	0x0000d320


	//   ....[110]....
        /*05c8*/ 	.word	0x0000d330


	//   ....[111]....
        /*05cc*/ 	.word	0x0000e7f0


	//   ....[112]....
        /*05d0*/ 	.word	0x0000e810


	//   ....[113]....
        /*05d4*/ 	.word	0x0000e840


	//   ....[114]....
        /*05d8*/ 	.word	0x0000e880


	//   ....[115]....
        /*05dc*/ 	.word	0x0000e8c0


	//   ....[116]....
        /*05e0*/ 	.word	0x0000e8e0


	//   ....[117]....
        /*05e4*/ 	.word	0x0000e910


	//   ....[118]....
        /*05e8*/ 	.word	0x0000e940


	//   ....[119]....
        /*05ec*/ 	.word	0x0000e990


	//   ....[120]....
        /*05f0*/ 	.word	0x0000e9a0


	//   ....[121]....
        /*05f4*/ 	.word	0x0000e9c0


	//   ....[122]....
        /*05f8*/ 	.word	0x0000ea10


	//   ....[123]....
        /*05fc*/ 	.word	0x0000ea30


	//   ....[124]....
        /*0600*/ 	.word	0x0000ea60


	//   ....[125]....
        /*0604*/ 	.word	0x0000eab0


	//   ....[126]....
        /*0608*/ 	.word	0x0000eae0


	//   ....[127]....
        /*060c*/ 	.word	0x0000eaf0


	//   ....[128]....
        /*0610*/ 	.word	0x0000ebf0


	//   ....[129]....
        /*0614*/ 	.word	0x0000ec10


	//   ....[130]....
        /*0618*/ 	.word	0x0000ec30


	//   ....[131]....
        /*061c*/ 	.word	0x0000ec60


	//   ....[132]....
        /*0620*/ 	.word	0x0000ec80


	//   ....[133]....
        /*0624*/ 	.word	0x0000ed10


	//   ....[134]....
        /*0628*/ 	.word	0x0000ed30


	//   ....[135]....
        /*062c*/ 	.word	0x0000f5b0


	//   ....[136]....
        /*0630*/ 	.word	0x0000f5e0


	//   ....[137]....
        /*0634*/ 	.word	0x0000f610


	//   ....[138]....
        /*0638*/ 	.word	0x0000f640


	//   ....[139]....
        /*063c*/ 	.word	0x0000f670


	//   ....[140]....
        /*0640*/ 	.word	0x0000f6a0


	//   ....[141]....
        /*0644*/ 	.word	0x0000f6d0


	//   ....[142]....
        /*0648*/ 	.word	0x0000f6f0


	//   ....[143]....
        /*064c*/ 	.word	0x0000f720


	//   ....[144]....
        /*0650*/ 	.word	0x0000f730


	//   ....[145]....
        /*0654*/ 	.word	0x0000f740


	//   ....[146]....
        /*0658*/ 	.word	0x0000f750


	//   ....[147]....
        /*065c*/ 	.word	0x0000f760


	//   ....[148]....
        /*0660*/ 	.word	0x0000f770


	//   ....[149]....
        /*0664*/ 	.word	0x0000f7a0


	//   ....[150]....
        /*0668*/ 	.word	0x0000f7c0


	//----- nvinfo : EIATTR_EXIT_INSTR_OFFSETS
	.align		4
.L_154:
        /*066c*/ 	.byte	0x04, 0x1c
        /*066e*/ 	.short	(.L_156 - .L_155)


	//   ....[0]....
.L_155:
        /*0670*/ 	.word	0x00000450


	//   ....[1]....
        /*0674*/ 	.word	0x0000edc0


	//   ....[2]....
        /*0678*/ 	.word	0x0000ee00


	//   ....[3]....
        /*067c*/ 	.word	0x0000f920


	//   ....[4]....
        /*0680*/ 	.word	0x0000f960


	//----- nvinfo : EIATTR_CTAIDZ_USED
	.align		4
.L_156:
        /*0684*/ 	.byte	0x01, 0x04
	.zero		2


	//----- nvinfo : EIATTR_MAX_THREADS
	.align		4
        /*0688*/ 	.byte	0x04, 0x05
        /*068a*/ 	.short	(.L_158 - .L_157)
.L_157:
        /*068c*/ 	.word	0x00000080
        /*0690*/ 	.word	0x00000001
        /*0694*/ 	.word	0x00000001


	//----- nvinfo : EIATTR_CRS_STACK_SIZE
	.align		4
.L_158:
        /*0698*/ 	.byte	0x04, 0x1e
        /*069a*/ 	.short	(.L_160 - .L_159)
.L_159:
        /*069c*/ 	.word	0x00000000
.L_160:


//--------------------- .nv.info._ZN7cutlass13device_kernelIN5flash19enable_sm80_to_sm89INS1_16FlashAttnFwdSm80INS1_25CollectiveMainloopFwdSm80ILi4ELi1ELb0EN4cute5tupleIJNS5_1CILi128EEENS7_ILi112EEENS7_ILi64EEEEEELi64ENS_10bfloat16_tEfNS_4arch4Sm80ELb0ELb0ELb1ELb1ELb1ELb1ELb1ELb0EEENS1_21CollectiveEpilogueFwdINS6_IJS8_SA_S9_EEENS6_IJNS7_ILi1EEESI_SI_EEESC_SE_Li128ELb1ELb1ELb0ELb0EEENS1_19SingleTileSchedulerILb1ELb0ELb1ELi128EEEEEEEEEvNT_6ParamsE --------------------------
	.section	.nv.info._ZN7cutlass13device_kernelIN5flash19enable_sm80_to_sm89INS1_16FlashAttnFwdSm80INS1_25CollectiveMainloopFwdSm80ILi4ELi1ELb0EN4cute5tupleIJNS5_1CILi128EEENS7_ILi112EEENS7_ILi64EEEEEELi64ENS_10bfloat16_tEfNS_4arch4Sm80ELb0ELb0ELb1ELb1ELb1ELb1ELb1ELb0EEENS1_21CollectiveEpilogueFwdINS6_IJS8_SA_S9_EEENS6_IJNS7_ILi1EEESI_SI_EEESC_SE_Li128ELb1ELb1ELb0ELb0EEENS1_19SingleTileSchedulerILb1ELb0ELb1ELi128EEEEEEEEEvNT_6ParamsE,"",@"SHT_CUDA_INFO"
	.sectionflags	@""
	.align	4


	//----- nvinfo : EIATTR_CUDA_API_VERSION
	.align		4
        /*0000*/ 	.byte	0x04, 0x37
        /*0002*/ 	.short	(.L_162 - .L_161)
.L_161:
        /*0004*/ 	.word	0x00000082


	//----- nvinfo : EIATTR_SW2861232_WAR
	.align		4
.L_162:
        /*0008*/ 	.byte	0x01, 0x35
	.zero		2


	//----- nvinfo : EIATTR_PARAM_CBANK
	.align		4
        /*000c*/ 	.byte	0x04, 0x0a
        /*000e*/ 	.short	(.L_164 - .L_163)
	.align		4
.L_163:
        /*0010*/ 	.word	index@(.nv.constant0._ZN7cutlass13device_kernelIN5flash19enable_sm80_to_sm89INS1_16FlashAttnFwdSm80INS1_25CollectiveMainloopFwdSm80ILi4ELi1ELb0EN4cute5tupleIJNS5_1CILi128EEENS7_ILi112EEENS7_ILi64EEEEEELi64ENS_10bfloat16_tEfNS_4arch4Sm80ELb0ELb0ELb1ELb1ELb1ELb1ELb1ELb0EEENS1_21CollectiveEpilogueFwdINS6_IJS8_SA_S9_EEENS6_IJNS7_ILi1EEESI_SI_EEESC_SE_Li128ELb1ELb1ELb0ELb0EEENS1_19SingleTileSchedulerILb1ELb0ELb1ELi128EEEEEEEEEvNT_6ParamsE)
        /*0014*/ 	.short	0x0160
        /*0016*/ 	.short	0x0418


	//----- nvinfo : EIATTR_CBANK_PARAM_SIZE
	.align		4
.L_164:
        /*0018*/ 	.byte	0x03, 0x19
        /*001a*/ 	.short	0x0418


	//----- nvinfo : EIATTR_KPARAM_INFO
	.align		4
        /*001c*/ 	.byte	0x04, 0x17
        /*001e*/ 	.short	(.L_166 - .L_165)
.L_165:
        /*0020*/ 	.word	0x00000000
        /*0024*/ 	.short	0x0000
        /*0026*/ 	.short	0x0000
        /*0028*/ 	.byte	0x00, 0xf0, 0x61, 0x10


	//----- nvinfo : EIATTR_MAXREG_COUNT
	.align		4
.L_166:
        /*002c*/ 	.byte	0x03, 0x1b
        /*002e*/ 	.short	0x00ff


	//----- nvinfo : EIATTR_NUM_BARRIERS
	.align		4
        /*0030*/ 	.byte	0x02, 0x4c
        /*0032*/ 	.byte	0x02
	.zero		1


	//----- nvinfo : EIATTR_ANNOTATIONS
	.align		4
        /*0034*/ 	.byte	0x04, 0x55
        /*0036*/ 	.short	(.L_168 - .L_167)


	//   ....[0]....
.L_167:
        /* <DEDUP_REMOVED lines=26> */


	//----- nvinfo : EIATTR_MERCURY_ISA_VERSION
	.align		4
.L_168:
        /*01c0*/ 	.byte	0x03, 0x5f
        /*01c2*/ 	.short	0x0000


	//----- nvinfo : EIATTR_COOP_GROUP_MASK_REGIDS
	.align		4
        /*01c4*/ 	.byte	0x04, 0x29
        /*01c6*/ 	.short	(.L_170 - .L_169)


	//   ....[0]....
.L_169:
        /*01c8*/ 	.word	0xffffffff


	//   ....[1]....
        /*01cc*/ 	.word	0xffffffff


	//   ....[2]....
        /*01d0*/ 	.word	0xffffffff


	//   ....[3]....
        /*01d4*/ 	.word	0xffffffff


	//   ....[4]....
        /*01d8*/ 	.word	0xffffffff


	//   ....[5]....
        /*01dc*/ 	.word	0xffffffff


	//   ....[6]....
        /*01e0*/ 	.word	0xffffffff


	//   ....[7]....
        /*01e4*/ 	.word	0xffffffff


	//   ....[8]....
        /*01e8*/ 	.word	0xffffffff


	//   ....[9]....
        /*01ec*/ 	.word	0xffffffff


	//   ....[10]....
        /*01f0*/ 	.word	0xffffffff


	//   ....[11]....
        /*01f4*/ 	.word	0xffffffff


	//   ....[12]....
        /*01f8*/ 	.word	0xffffffff


	//   ....[13]....
        /*01fc*/ 	.word	0xffffffff


	//   ....[14]....
        /*0200*/ 	.word	0xffffffff


	//   ....[15]....
        /*0204*/ 	.word	0xffffffff


	//   ....[16]....
        /*0208*/ 	.word	0xffffffff


	//   ....[17]....
        /*020c*/ 	.word	0xffffffff


	//   ....[18]....
        /*0210*/ 	.word	0xffffffff


	//   ....[19]....
        /*0214*/ 	.word	0xffffffff


	//   ....[20]....
        /*0218*/ 	.word	0xffffffff


	//   ....[21]....
        /*021c*/ 	.word	0xffffffff


	//   ....[22]....
        /*0220*/ 	.word	0xffffffff


	//   ....[23]....
        /*0224*/ 	.word	0xffffffff


	//   ....[24]....
        /*0228*/ 	.word	0xffffffff


	//   ....[25]....
        /*022c*/ 	.word	0xffffffff


	//   ....[26]....
        /*0230*/ 	.word	0xffffffff


	//   ....[27]....
        /*0234*/ 	.word	0xffffffff


	//   ....[28]....
        /*0238*/ 	.word	0xffffffff


	//   ....[29]....
        /*023c*/ 	.word	0xffffffff


	//   ....[30]....
        /*0240*/ 	.word	0xffffffff


	//   ....[31]....
        /*0244*/ 	.word	0xffffffff


	//   ....[32]....
        /*0248*/ 	.word	0xffffffff


	//   ....[33]....
        /*024c*/ 	.word	0xffffffff


	//   ....[34]....
        /*0250*/ 	.word	0xffffffff


	//   ....[35]....
        /*0254*/ 	.word	0xffffffff


	//   ....[36]....
        /*0258*/ 	.word	0xffffffff


	//   ....[37]....
        /*025c*/ 	.word	0xffffffff


	//   ....[38]....
        /*0260*/ 	.word	0xffffffff


	//   ....[39]....
        /*0264*/ 	.word	0xffffffff


	//   ....[40]....
        /*0268*/ 	.word	0xffffffff


	//   ....[41]....
        /*026c*/ 	.word	0xffffffff


	//   ....[42]....
        /*0270*/ 	.word	0xffffffff


	//   ....[43]....
        /*0274*/ 	.word	0xffffffff


	//   ....[44]....
        /*0278*/ 	.word	0xffffffff


	//   ....[45]....
        /*027c*/ 	.word	0xffffffff


	//   ....[46]....
        /*0280*/ 	.word	0xffffffff


	//   ....[47]....
        /*0284*/ 	.word	0xffffffff


	//   ....[48]....
        /*0288*/ 	.word	0xffffffff


	//   ....[49]....
        /*028c*/ 	.word	0xffffffff


	//   ....[50]....
        /*0290*/ 	.word	0xffffffff


	//   ....[51]....
        /*0294*/ 	.word	0xffffffff


	//   ....[52]....
        /*0298*/ 	.word	0xffffffff


	//   ....[53]....
        /*029c*/ 	.word	0xffffffff


	//   ....[54]....
        /*02a0*/ 	.word	0xffffffff


	//   ....[55]....
        /*02a4*/ 	.word	0xffffffff


	//   ....[56]....
        /*02a8*/ 	.word	0xffffffff


	//   ....[57]....
        /*02ac*/ 	.word	0xffffffff


	//   ....[58]....
        /*02b0*/ 	.word	0xffffffff


	//   ....[59]....
        /*02b4*/ 	.word	0xffffffff


	//   ....[60]....
        /*02b8*/ 	.word	0xffffffff


	//   ....[61]....
        /*02bc*/ 	.word	0xffffffff


	//   ....[62]....
        /*02c0*/ 	.word	0xffffffff


	//   ....[63]....
        /*02c4*/ 	.word	0xffffffff


	//   ....[64]....
        /*02c8*/ 	.word	0xffffffff


	//   ....[65]....
        /*02cc*/ 	.word	0xffffffff


	//   ....[66]....
        /*02d0*/ 	.word	0xffffffff


	//   ....[67]....
        /*02d4*/ 	.word	0xffffffff


	//   ....[68]....
        /*02d8*/ 	.word	0xffffffff


	//   ....[69]....
        /*02dc*/ 	.word	0xffffffff


	//   ....[70]....
        /*02e0*/ 	.word	0xffffffff


	//   ....[71]....
        /*02e4*/ 	.word	0xffffffff


	//   ....[72]....
        /*02e8*/ 	.word	0xffffffff


	//   ....[73]....
        /*02ec*/ 	.word	0xffffffff


	//   ....[74]....
        /*02f0*/ 	.word	0xffffffff


	//   ....[75]....
        /*02f4*/ 	.word	0xffffffff


	//   ....[76]....
        /*02f8*/ 	.word	0xffffffff


	//   ....[77]....
        /*02fc*/ 	.word	0xffffffff


	//   ....[78]....
        /*0300*/ 	.word	0xffffffff


	//   ....[79]....
        /*0304*/ 	.word	0xffffffff


	//   ....[80]....
        /*0308*/ 	.word	0xffffffff


	//   ....[81]....
        /*030c*/ 	.word	0xffffffff


	//   ....[82]....
        /*0310*/ 	.word	0xffffffff


	//   ....[83]....
        /*0314*/ 	.word	0xffffffff


	//   ....[84]....
        /*0318*/ 	.word	0xffffffff


	//   ....[85]....
        /*031c*/ 	.word	0xffffffff


	//   ....[86]....
        /*0320*/ 	.word	0xffffffff


	//   ....[87]....
        /*0324*/ 	.word	0xffffffff


	//   ....[88]....
        /*0328*/ 	.word	0xffffffff


	//   ....[89]....
        /*032c*/ 	.word	0xffffffff


	//   ....[90]....
        /*0330*/ 	.word	0xffffffff


	//   ....[91]....
        /*0334*/ 	.word	0xffffffff


	//   ....[92]....
        /*0338*/ 	.word	0xffffffff


	//   ....[93]....
        /*033c*/ 	.word	0xffffffff


	//   ....[94]....
        /*0340*/ 	.word	0xffffffff


	//   ....[95]....
        /*0344*/ 	.word	0xffffffff


	//   ....[96]....
        /*0348*/ 	.word	0xffffffff


	//   ....[97]....
        /*034c*/ 	.word	0xffffffff


	//   ....[98]....
        /*0350*/ 	.word	0xffffffff


	//   ....[99]....
        /*0354*/ 	.word	0xffffffff


	//   ....[100]....
        /*0358*/ 	.word	0xffffffff


	//   ....[101]....
        /*035c*/ 	.word	0xffffffff


	//   ....[102]....
        /*0360*/ 	.word	0xffffffff


	//   ....[103]....
        /*0364*/ 	.word	0xffffffff


	//   ....[104]....
        /*0368*/ 	.word	0xffffffff


	//   ....[105]....
        /*036c*/ 	.word	0xffffffff


	//   ....[106]....
        /*0370*/ 	.word	0xffffffff


	//   ....[107]....
        /*0374*/ 	.word	0xffffffff


	//   ....[108]....
        /*0378*/ 	.word	0xffffffff


	//   ....[109]....
        /*037c*/ 	.word	0xffffffff


	//   ....[110]....
        /*0380*/ 	.word	0xffffffff


	//   ....[111]....
        /*0384*/ 	.word	0xffffffff


	//   ....[112]....
        /*0388*/ 	.word	0xffffffff


	//   ....[113]....
        /*038c*/ 	.word	0xffffffff


	//   ....[114]....
        /*0390*/ 	.word	0xffffffff


	//   ....[115]....
        /*0394*/ 	.word	0xffffffff


	//   ....[116]....
        /*0398*/ 	.word	0xffffffff


	//   ....[117]....
        /*039c*/ 	.word	0xffffffff


	//   ....[118]....
        /*03a0*/ 	.word	0xffffffff


	//   ....[119]....
        /*03a4*/ 	.word	0xffffffff


	//   ....[120]....
        /*03a8*/ 	.word	0xffffffff


	//   ....[121]....
        /*03ac*/ 	.word	0xffffffff


	//   ....[122]....
        /*03b0*/ 	.word	0xffffffff


	//   ....[123]....
        /*03b4*/ 	.word	0xffffffff


	//   ....[124]....
        /*03b8*/ 	.word	0xffffffff


	//   ....[125]....
        /*03bc*/ 	.word	0xffffffff


	//   ....[126]....
        /*03c0*/ 	.word	0xffffffff


	//   ....[127]....
        /*03c4*/ 	.word	0xffffffff


	//   ....[128]....
        /*03c8*/ 	.word	0xffffffff


	//   ....[129]....
        /*03cc*/ 	.word	0xffffffff


	//   ....[130]....
        /*03d0*/ 	.word	0xffffffff


	//   ....[131]....
        /*03d4*/ 	.word	0xffffffff


	//   ....[132]....
        /*03d8*/ 	.word	0xffffffff


	//   ....[133]....
        /*03dc*/ 	.word	0xffffffff


	//   ....[134]....
        /*03e0*/ 	.word	0xffffffff


	//   ....[135]....
        /*03e4*/ 	.word	0xffffffff


	//   ....[136]....
        /*03e8*/ 	.word	0xffffffff


	//   ....[137]....
        /*03ec*/ 	.word	0xffffffff


	//   ....[138]....
        /*03f0*/ 	.word	0xffffffff


	//   ....[139]....
        /*03f4*/ 	.word	0xffffffff


	//   ....[140]....
        /*03f8*/ 	.word	0xffffffff


	//   ....[141]....
        /*03fc*/ 	.word	0xffffffff


	//   ....[142]....
        /*0400*/ 	.word	0xffffffff


	//   ....[143]....
        /*0404*/ 	.word	0xffffffff


	//   ....[144]....
        /*0408*/ 	.word	0xffffffff


	//   ....[145]....
        /*040c*/ 	.word	0xffffffff


	//   ....[146]....
        /*0410*/ 	.word	0xffffffff


	//   ....[147]....
        /*0414*/ 	.word	0xffffffff


	//   ....[148]....
        /*0418*/ 	.word	0xffffffff


	//   ....[149]....
        /*041c*/ 	.word	0xffffffff


	//   ....[150]....
        /*0420*/ 	.word	0xffffffff


	//   ....[151]....
        /*0424*/ 	.word	0xffffffff


	//   ....[152]....
        /*0428*/ 	.word	0xffffffff


	//   ....[153]....
        /*042c*/ 	.word	0xffffffff


	//   ....[154]....
        /*0430*/ 	.word	0xffffffff


	//   ....[155]....
        /*0434*/ 	.word	0xffffffff


	//   ....[156]....
        /*0438*/ 	.word	0xffffffff


	//   ....[157]....
        /*043c*/ 	.word	0xffffffff


	//   ....[158]....
        /*0440*/ 	.word	0xffffffff


	//   ....[159]....
        /*0444*/ 	.word	0xffffffff


	//   ....[160]....
        /*0448*/ 	.word	0xffffffff


	//   ....[161]....
        /*044c*/ 	.word	0xffffffff


	//   ....[162]....
        /*0450*/ 	.word	0xffffffff


	//   ....[163]....
        /*0454*/ 	.word	0xffffffff


	//   ....[164]....
        /*0458*/ 	.word	0xffffffff


	//   ....[165]....
        /*045c*/ 	.word	0xffffffff


	//   ....[166]....
        /*0460*/ 	.word	0xffffffff


	//   ....[167]....
        /*0464*/ 	.word	0xffffffff


	//   ....[168]....
        /*0468*/ 	.word	0xffffffff


	//   ....[169]....
        /*046c*/ 	.word	0xffffffff


	//   ....[170]....
        /*0470*/ 	.word	0xffffffff


	//   ....[171]....
        /*0474*/ 	.word	0xffffffff


	//   ....[172]....
        /*0478*/ 	.word	0xffffffff


	//   ....[173]....
        /*047c*/ 	.word	0xffffffff


	//   ....[174]....
        /*0480*/ 	.word	0xffffffff


	//   ....[175]....
        /*0484*/ 	.word	0xffffffff


	//   ....[176]....
        /*0488*/ 	.word	0xffffffff


	//   ....[177]....
        /*048c*/ 	.word	0xffffffff


	//   ....[178]....
        /*0490*/ 	.word	0xffffffff


	//   ....[179]....
        /*0494*/ 	.word	0xffffffff


	//   ....[180]....
        /*0498*/ 	.word	0xffffffff


	//   ....[181]....
        /*049c*/ 	.word	0xffffffff


	//   ....[182]....
        /*04a0*/ 	.word	0xffffffff


	//----- nvinfo : EIATTR_COOP_GROUP_INSTR_OFFSETS
	.align		4
.L_170:
        /*04a4*/ 	.byte	0x04, 0x28
        /*04a6*/ 	.short	(.L_172 - .L_171)


	//   ....[0]....
.L_171:
        /*04a8*/ 	.word	0x000000a0


	//   ....[1]....
        /*04ac*/ 	.word	0x00002b50


	//   ....[2]....
        /*04b0*/ 	.word	0x00002ba0


	//   ....[3]....
        /*04b4*/ 	.word	0x00003390


	//   ....[4]....
        /*04b8*/ 	.word	0x000033b0


	//   ....[5]....
        /*04bc*/ 	.word	0x00003b20


	//   ....[6]....
        /*04c0*/ 	.word	0x00003b40


	//   ....[7]....
        /*04c4*/ 	.word	0x000042b0


	//   ....[8]....
        /*04c8*/ 	.word	0x000042c0


	//   ....[9]....
        /*04cc*/ 	.word	0x00004b60


	//   ....[10]....
        /*04d0*/ 	.word	0x00004bb0


	//   ....[11]....
        /*04d4*/ 	.word	0x000058c0


	//   ....[12]....
        /*04d8*/ 	.word	0x000058f0


	//   ....[13]....
        /*04dc*/ 	.word	0x00006030


	//   ....[14]....
        /*04e0*/ 	.word	0x00006060


	//   ....[15]....
        /*04e4*/ 	.word	0x000067a0


	//   ....[16]....
        /*04e8*/ 	.word	0x000067c0


	//   ....[17]....
        /*04ec*/ 	.word	0x00006f20


	//   ....[18]....
        /*04f0*/ 	.word	0x00006f50


	//   ....[19]....
        /*04f4*/ 	.word	0x00007090


	//   ....[20]....
        /*04f8*/ 	.word	0x000070c0


	//   ....[21]....
        /*04fc*/ 	.word	0x000071b0


	//   ....[22]....
        /*0500*/ 	.word	0x000071e0


	//   ....[23]....
        /*0504*/ 	.word	0x000072d0


	//   ....[24]....
        /*0508*/ 	.word	0x000072f0


	//   ....[25]....
        /*050c*/ 	.word	0x00007b50


	//   ....[26]....
        /*0510*/ 	.word	0x00007b70


	//   ....[27]....
        /*0514*/ 	.word	0x00007c60


	//   ....[28]....
        /*0518*/ 	.word	0x00007c90


	//   ....[29]....
        /*051c*/ 	.word	0x00007d80


	//   ....[30]....
        /*0520*/ 	.word	0x00007db0


	//   ....[31]....
        /*0524*/ 	.word	0x00007ea0


	//   ....[32]....
        /*0528*/ 	.word	0x00007ed0


	//   ....[33]....
        /*052c*/ 	.word	0x000089f0


	//   ....[34]....
        /*0530*/ 	.word	0x00008a20


	//   ....[35]....
        /*0534*/ 	.word	0x00008a50


	//   ....[36]....
        /*0538*/ 	.word	0x00008a70


	//   ....[37]....
        /*053c*/ 	.word	0x00008a90


	//   ....[38]....
        /*0540*/ 	.word	0x00008ad0


	//   ....[39]....
        /*0544*/ 	.word	0x00008af0


	//   ....[40]....
        /*0548*/ 	.word	0x00008b30


	//   ....[41]....
        /*054c*/ 	.word	0x00008b70


	//   ....[42]....
        /*0550*/ 	.word	0x00008ba0


	//   ....[43]....
        /*0554*/ 	.word	0x00008bc0


	//   ....[44]....
        /*0558*/ 	.word	0x00008c40


	//   ....[45]....
        /*055c*/ 	.word	0x00008c50


	//   ....[46]....
        /*0560*/ 	.word	0x00008cd0


	//   ....[47]....
        /*0564*/ 	.word	0x00008d30


	//   ....[48]....
        /*0568*/ 	.word	0x00008de0


	//   ....[49]....
        /*056c*/ 	.word	0x00009200


	//   ....[50]....
        /*0570*/ 	.word	0x00009230


	//   ....[51]....
        /*0574*/ 	.word	0x00009260


	//   ....[52]....
        /*0578*/ 	.word	0x00009280


	//   ....[53]....
        /*057c*/ 	.word	0x00009290


	//   ....[54]....
        /*0580*/ 	.word	0x000092b0


	//   ....[55]....
        /*0584*/ 	.word	0x000092c0


	//   ....[56]....
        /*0588*/ 	.word	0x000092e0


	//   ....[57]....
        /*058c*/ 	.word	0x000092f0


	//   ....[58]....
        /*0590*/ 	.word	0x00009320


	//   ....[59]....
        /*0594*/ 	.word	0x00009350


	//   ....[60]....
        /*0598*/ 	.word	0x00009380


	//   ....[61]....
        /*059c*/ 	.word	0x000093a0


	//   ....[62]....
        /*05a0*/ 	.word	0x000093d0


	//   ....[63]....
        /*05a4*/ 	.word	0x0000ce10


	//   ....[64]....
        /*05a8*/ 	.word	0x0000ce40


	//   ....[65]....
        /*05ac*/ 	.word	0x0000ce70


	//   ....[66]....
        /*05b0*/ 	.word	0x0000cea0


	//   ....[67]....
        /*05b4*/ 	.word	0x0000ced0


	//   ....[68]....
        /*05b8*/ 	.word	0x0000cf00


	//   ....[69]....
        /*05bc*/ 	.word	0x0000cf30


	//   ....[70]....
        /*05c0*/ 	.word	0x0000cf60


	//   ....[71]....
        /*05c4*/ 	.word	0x0000cf90


	//   ....[72]....
        /*05c8*/ 	.word	0x0000cfc0


	//   ....[73]....
        /*05cc*/ 	.word	0x0000cff0


	//   ....[74]....
        /*05d0*/ 	.word	0x0000d020


	//   ....[75]....
        /*05d4*/ 	.word	0x0000d080


	//   ....[76]....
        /*05d8*/ 	.word	0x0000d0b0


	//   ....[77]....
        /*05dc*/ 	.word	0x0000ed60


	//   ....[78]....
        /*05e0*/ 	.word	0x0000ed80


	//   ....[79]....
        /*05e4*/ 	.word	0x0000ed90


	//   ....[80]....
        /*05e8*/ 	.word	0x0000eda0


	//   ....[81]....
        /*05ec*/ 	.word	0x0000edb0


	//   ....[82]....
        /*05f0*/ 	.word	0x0000edc0


	//   ....[83]....
        /*05f4*/ 	.word	0x0000edd0


	//   ....[84]....
        /*05f8*/ 	.word	0x0000edf0


	//   ....[85]....
        /*05fc*/ 	.word	0x0000ee00


	//   ....[86]....
        /*0600*/ 	.word	0x0000ee20


	//   ....[87]....
        /*0604*/ 	.word	0x0000ee40


	//   ....[88]....
        /*0608*/ 	.word	0x0000ee70


	//   ....[89]....
        /*060c*/ 	.word	0x0000ee90


	//   ....[90]....
        /*0610*/ 	.word	0x0000eeb0


	//   ....[91]....
        /*0614*/ 	.word	0x0000fdd0


	//   ....[92]....
        /*0618*/ 	.word	0x0000fe10


	//   ....[93]....
        /*061c*/ 	.word	0x0000ff50


	//   ....[94]....
        /*0620*/ 	.word	0x0000ff80


	//   ....[95]....
        /*0624*/ 	.word	0x0000ffb0


	//   ....[96]....
        /*0628*/ 	.word	0x000100b0


	//   ....[97]....
        /*062c*/ 	.word	0x00010180


	//   ....[98]....
        /*0630*/ 	.word	0x000102f0


	//   ....[99]....
        /*0634*/ 	.word	0x00012d90


	//   ....[100]....
        /*0638*/ 	.word	0x00012db0


	//   ....[101]....
        /*063c*/ 	.word	0x00012dc0


	//   ....[102]....
        /*0640*/ 	.word	0x00012dd0


	//   ....[103]....
        /*0644*/ 	.word	0x00012de0


	//   ....[104]....
        /*0648*/ 	.word	0x00012df0


	//   ....[105]....
        /*064c*/ 	.word	0x00012e00


	//   ....[106]....
        /*0650*/ 	.word	0x00012e20


	//   ....[107]....
        /*0654*/ 	.word	0x00012e30


	//   ....[108]....
        /*0658*/ 	.word	0x00012e50


	//   ....[109]....
        /*065c*/ 	.word	0x00012ea0


	//   ....[110]....
        /*0660*/ 	.word	0x00012ee0


	//   ....[111]....
        /*0664*/ 	.word	0x00012f00


	//   ....[112]....
        /*0668*/ 	.word	0x00012f10


	//   ....[113]....
        /*066c*/ 	.word	0x00013340


	//   ....[114]....
        /*0670*/ 	.word	0x00013360


	//   ....[115]....
        /*0674*/ 	.word	0x00013380


	//   ....[116]....
        /*0678*/ 	.word	0x000133b0


	//   ....[117]....
        /*067c*/ 	.word	0x000133e0


	//   ....[118]....
        /*0680*/ 	.word	0x00013430


	//   ....[119]....
        /*0684*/ 	.word	0x00013460


	//   ....[120]....
        /*0688*/ 	.word	0x00013480


	//   ....[121]....
        /*068c*/ 	.word	0x000134c0


	//   ....[122]....
        /*0690*/ 	.word	0x000134f0


	//   ....[123]....
        /*0694*/ 	.word	0x00013520


	//   ....[124]....
        /*0698*/ 	.word	0x00013540


	//   ....[125]....
        /*069c*/ 	.word	0x00013570


	//   ....[126]....
        /*06a0*/ 	.word	0x00013590


	//   ....[127]....
        /*06a4*/ 	.word	0x00015060


	//   ....[128]....
        /*06a8*/ 	.word	0x00015280


	//   ....[129]....
        /*06ac*/ 	.word	0x000152d0


	//   ....[130]....
        /*06b0*/ 	.word	0x00015300


	//   ....[131]....
        /*06b4*/ 	.word	0x00015320


	//   ....[132]....
        /*06b8*/ 	.word	0x000153e0


	//   ....[133]....
        /*06bc*/ 	.word	0x00015510


	//   ....[134]....
        /*06c0*/ 	.word	0x000157e0


	//   ....[135]....
        /*06c4*/ 	.word	0x000181f0


	//   ....[136]....
        /*06c8*/ 	.word	0x00018200


	//   ....[137]....
        /*06cc*/ 	.word	0x00018210


	//   ....[138]....
        /*06d0*/ 	.word	0x00018220


	//   ....[139]....
        /*06d4*/ 	.word	0x00018250


	//   ....[140]....
        /*06d8*/ 	.word	0x00018270


	//   ....[141]....
        /*06dc*/ 	.word	0x00018290


	//   ....[142]....
        /*06e0*/ 	.word	0x000182a0


	//   ....[143]....
        /*06e4*/ 	.word	0x00019760


	//   ....[144]....
        /*06e8*/ 	.word	0x00019780


	//   ....[145]....
        /*06ec*/ 	.word	0x000197b0


	//   ....[146]....
        /*06f0*/ 	.word	0x000197e0


	//   ....[147]....
        /*06f4*/ 	.word	0x00019820


	//   ....[148]....
        /*06f8*/ 	.word	0x00019850


	//   ....[149]....
        /*06fc*/ 	.word	0x00019890


	//   ....[150]....
        /*0700*/ 	.word	0x000198b0


	//   ....[151]....
        /*0704*/ 	.word	0x00019900


	//   ....[152]....
        /*0708*/ 	.word	0x00019910


	//   ....[153]....
        /*070c*/ 	.word	0x00019920


	//   ....[154]....
        /*0710*/ 	.word	0x00019940


	//   ....[155]....
        /*0714*/ 	.word	0x00019990


	//   ....[156]....
        /*0718*/ 	.word	0x000199b0


	//   ....[157]....
        /*071c*/ 	.word	0x000199e0


	//   ....[158]....
        /*0720*/ 	.word	0x00019a20


	//   ....[159]....
        /*0724*/ 	.word	0x00019a70


	//   ....[160]....
        /*0728*/ 	.word	0x00019b30


	//   ....[161]....
        /*072c*/ 	.word	0x00019b50


	//   ....[162]....
        /*0730*/ 	.word	0x00019ba0


	//   ....[163]....
        /*0734*/ 	.word	0x00019bc0


	//   ....[164]....
        /*0738*/ 	.word	0x00019bf0


	//   ....[165]....
        /*073c*/ 	.word	0x00019c20


	//   ....[166]....
        /*0740*/ 	.word	0x00019cc0


	//   ....[167]....
        /*0744*/ 	.word	0x0001a550


	//   ....[168]....
        /*0748*/ 	.word	0x0001a580


	//   ....[169]....
        /*074c*/ 	.word	0x0001a5b0


	//   ....[170]....
        /*0750*/ 	.word	0x0001a5e0


	//   ....[171]....
        /*0754*/ 	.word	0x0001a610


	//   ....[172]....
        /*0758*/ 	.word	0x0001a640


	//   ....[173]....
        /*075c*/ 	.word	0x0001a670


	//   ....[174]....
        /*0760*/ 	.word	0x0001a690


	//   ....[175]....
        /*0764*/ 	.word	0x0001a6b0


	//   ....[176]....
        /*0768*/ 	.word	0x0001a6d0


	//   ....[177]....
        /*076c*/ 	.word	0x0001a6e0


	//   ....[178]....
        /*0770*/ 	.word	0x0001a6f0


	//   ....[179]....
        /*0774*/ 	.word	0x0001a700


	//   ....[180]....
        /*0778*/ 	.word	0x0001a710


	//   ....[181]....
        /*077c*/ 	.word	0x0001a720


	//   ....[182]....
        /*0780*/ 	.word	0x0001a750


	//----- nvinfo : EIATTR_EXIT_INSTR_OFFSETS
	.align		4
.L_172:
        /*0784*/ 	.byte	0x04, 0x1c
        /*0786*/ 	.short	(.L_174 - .L_173)


	//   ....[0]....
.L_173:
        /*0788*/ 	.word	0x00000450


	//   ....[1]....
        /*078c*/ 	.word	0x00019d60


	//   ....[2]....
        /*0790*/ 	.word	0x00019da0


	//   ....[3]....
        /*0794*/ 	.word	0x0001a8e0


	//   ....[4]....
        /*0798*/ 	.word	0x0001a920


	//----- nvinfo : EIATTR_CTAIDZ_USED
	.align		4
.L_174:
        /*079c*/ 	.byte	0x01, 0x04
	.zero		2


	//----- nvinfo : EIATTR_MAX_THREADS
	.align		4
        /*07a0*/ 	.byte	0x04, 0x05
        /*07a2*/ 	.short	(.L_176 - .L_175)
.L_175:
        /*07a4*/ 	.word	0x00000080
        /*07a8*/ 	.word	0x00000001
        /*07ac*/ 	.word	0x00000001


	//----- nvinfo : EIATTR_CRS_STACK_SIZE
	.align		4
.L_176:
        /*07b0*/ 	.byte	0x04, 0x1e
        /*07b2*/ 	.short	(.L_178 - .L_177)
.L_177:
        /*07b4*/ 	.word	0x00000000
.L_178:


//--------------------- .nv.info._ZN7cutlass13device_kernelIN5flash19enable_sm80_to_sm89INS1_16FlashAttnFwdSm80INS1_25CollectiveMainloopFwdSm80ILi4ELi1ELb0EN4cute5tupleIJNS5_1CILi128EEENS7_ILi96EEENS7_ILi64EEEEEELi64ENS_10bfloat16_tEfNS_4arch4Sm80ELb0ELb1ELb1ELb0ELb1ELb0ELb1ELb0EEENS1_21CollectiveEpilogueFwdINS6_IJS8_SA_S9_EEENS6_IJNS7_ILi1EEESI_SI_EEESC_SE_Li128ELb0ELb1ELb0ELb0EEENS1_19SingleTileSchedulerILb0ELb0ELb1ELi128EEEEEEEEEvNT_6ParamsE --------------------------
	.section	.nv.info._ZN7cutlass13device_kernelIN5flash19enable_sm80_to_sm89INS1_16FlashAttnFwdSm80INS1_25CollectiveMainloopFwdSm80ILi4ELi1ELb0EN4cute5tupleIJNS5_1CILi128EEENS7_ILi96EEENS7_ILi64EEEEEELi64ENS_10bfloat16_tEfNS_4arch4Sm80ELb0ELb1ELb1ELb0ELb1ELb0ELb1ELb0EEENS1_21CollectiveEpilogueFwdINS6_IJS8_SA_S9_EEENS6_IJNS7_ILi1EEESI_SI_EEESC_SE_Li128ELb0ELb1ELb0ELb0EEENS1_19SingleTileSchedulerILb0ELb0ELb1ELi128EEEEEEEEEvNT_6ParamsE,"",@"SHT_CUDA_INFO"
	.sectionflags	@""
	.align	4


	//----- nvinfo : EIATTR_CUDA_API_VERSION
	.align		4
        /*0000*/ 	.byte	0x04, 0x37
        /*0002*/ 	.short	(.L_180 - .L_179)
.L_179:
        /*0004*/ 	.word	0x00000082


	//----- nvinfo : EIATTR_SW2861232_WAR
	.align		4
.L_180:
        /*0008*/ 	.byte	0x01, 0x35
	.zero		2


	//----- nvinfo : EIATTR_PARAM_CBANK
	.align		4
        /*000c*/ 	.byte	0x04, 0x0a
        /*000e*/ 	.short	(.L_182 - .L_181)
	.align		4
.L_181:
        /*0010*/ 	.word	index@(.nv.constant0._ZN7cutlass13device_kernelIN5flash19enable_sm80_to_sm89INS1_16FlashAttnFwdSm80INS1_25CollectiveMainloopFwdSm80ILi4ELi1ELb0EN4cute5tupleIJNS5_1CILi128EEENS7_ILi96EEENS7_ILi64EEEEEELi64ENS_10bfloat16_tEfNS_4arch4Sm80ELb0ELb1ELb1ELb0ELb1ELb0ELb1ELb0EEENS1_21CollectiveEpilogueFwdINS6_IJS8_SA_S9_EEENS6_IJNS7_ILi1EEESI_SI_EEESC_SE_Li128ELb0ELb1ELb0ELb0EEENS1_19SingleTileSchedulerILb0ELb0ELb1ELi128EEEEEEEEEvNT_6ParamsE)
        /*0014*/ 	.short	0x0160
        /*0016*/ 	.short	0x0418


	//----- nvinfo : EIATTR_CBANK_PARAM_SIZE
	.align		4
.L_182:
        /*0018*/ 	.byte	0x03, 0x19
        /*001a*/ 	.short	0x0418


	//----- nvinfo : EIATTR_KPARAM_INFO
	.align		4
        /*001c*/ 	.byte	0x04, 0x17
        /*001e*/ 	.short	(.L_184 - .L_183)
.L_183:
        /*0020*/ 	.word	0x00000000
        /*0024*/ 	.short	0x0000
        /*0026*/ 	.short	0x0000
        /*0028*/ 	.byte	0x00, 0xf0, 0x61, 0x10


	//----- nvinfo : EIATTR_MAXREG_COUNT
	.align		4
.L_184:
        /*002c*/ 	.byte	0x03, 0x1b
        /*002e*/ 	.short	0x00ff


	//----- nvinfo : EIATTR_NUM_BARRIERS
	.align		4
        /*0030*/ 	.byte	0x02, 0x4c
        /*0032*/ 	.byte	0x02
	.zero		1


	//----- nvinfo : EIATTR_ANNOTATIONS
	.align		4
        /*0034*/ 	.byte	0x04, 0x55
        /*0036*/ 	.short	(.L_186 - .L_185)


	//   ....[0]....
.L_185:
        /* <DEDUP_REMOVED lines=36> */


	//----- nvinfo : EIATTR_MERCURY_ISA_VERSION
	.align		4
.L_186:
        /*0268*/ 	.byte	0x03, 0x5f
        /*026a*/ 	.short	0x0000


	//----- nvinfo : EIATTR_COOP_GROUP_MASK_REGIDS
	.align		4
        /*026c*/ 	.byte	0x04, 0x29
        /*026e*/ 	.short	(.L_188 - .L_187)


	//   ....[0]....
.L_187:
        /*0270*/ 	.word	0xffffffff


	//   ....[1]....
        /*0274*/ 	.word	0xffffffff


	//   ....[2]....
        /*0278*/ 	.word	0xffffffff


	//   ....[3]....
        /*027c*/ 	.word	0xffffffff


	//   ....[4]....
        /*0280*/ 	.word	0xffffffff


	//   ....[5]....
        /*0284*/ 	.word	0xffffffff


	//   ....[6]....
        /*0288*/ 	.word	0xffffffff


	//   ....[7]....
        /*028c*/ 	.word	0xffffffff


	//   ....[8]....
        /*0290*/ 	.word	0xffffffff


	//   ....[9]....
        /*0294*/ 	.word	0xffffffff


	//   ....[10]....
        /*0298*/ 	.word	0xffffffff


	//   ....[11]....
        /*029c*/ 	.word	0xffffffff


	//   ....[12]....
        /*02a0*/ 	.word	0xffffffff


	//   ....[13]....
        /*02a4*/ 	.word	0xffffffff


	//   ....[14]....
        /*02a8*/ 	.word	0xffffffff


	//   ....[15]....
        /*02ac*/ 	.word	0xffffffff


	//   ....[16]....
        /*02b0*/ 	.word	0xffffffff


	//   ....[17]....
        /*02b4*/ 	.word	0xffffffff


	//   ....[18]....
        /*02b8*/ 	.word	0xffffffff


	//   ....[19]....
        /*02bc*/ 	.word	0xffffffff


	//   ....[20]....
        /*02c0*/ 	.word	0xffffffff


	//   ....[21]....
        /*02c4*/ 	.word	0xffffffff


	//   ....[22]....
        /*02c8*/ 	.word	0xffffffff


	//   ....[23]....
        /*02cc*/ 	.word	0xffffffff


	//   ....[24]....
        /*02d0*/ 	.word	0xffffffff


	//   ....[25]....
        /*02d4*/ 	.word	0xffffffff


	//   ....[26]....
        /*02d8*/ 	.word	0xffffffff


	//   ....[27]....
        /*02dc*/ 	.word	0xffffffff


	//   ....[28]....
        /*02e0*/ 	.word	0xffffffff


	//   ....[29]....
        /*02e4*/ 	.word	0xffffffff


	//   ....[30]....
        /*02e8*/ 	.word	0xffffffff


	//   ....[31]....
        /*02ec*/ 	.word	0xffffffff


	//   ....[32]....
        /*02f0*/ 	.word	0xffffffff


	//   ....[33]....
        /*02f4*/ 	.word	0xffffffff


	//   ....[34]....
        /*02f8*/ 	.word	0xffffffff


	//   ....[35]....
        /*02fc*/ 	.word	0xffffffff


	//   ....[36]....
        /*0300*/ 	.word	0xffffffff


	//   ....[37]....
        /*0304*/ 	.word	0xffffffff


	//   ....[38]....
        /*0308*/ 	.word	0xffffffff


	//   ....[39]....
        /*030c*/ 	.word	0xffffffff


	//   ....[40]....
        /*0310*/ 	.word	0xffffffff


	//   ....[41]....
        /*0314*/ 	.word	0xffffffff


	//   ....[42]....
        /*0318*/ 	.word	0xffffffff


	//   ....[43]....
        /*031c*/ 	.word	0xffffffff


	//   ....[44]....
        /*0320*/ 	.word	0xffffffff


	//   ....[45]....
        /*0324*/ 	.word	0xffffffff


	//   ....[46]....
        /*0328*/ 	.word	0xffffffff


	//   ....[47]....
        /*032c*/ 	.word	0xffffffff


	//   ....[48]....
        /*0330*/ 	.word	0xffffffff


	//   ....[49]....
        /*0334*/ 	.word	0xffffffff


	//   ....[50]....
        /*0338*/ 	.word	0xffffffff


	//   ....[51]....
        /*033c*/ 	.word	0xffffffff


	//   ....[52]....
        /*0340*/ 	.word	0xffffffff


	//   ....[53]....
        /*0344*/ 	.word	0xffffffff


	//   ....[54]....
        /*0348*/ 	.word	0xffffffff


	//   ....[55]....
        /*034c*/ 	.word	0xffffffff


	//   ....[56]....
        /*0350*/ 	.word	0xffffffff


	//   ....[57]....
        /*0354*/ 	.word	0xffffffff


	//   ....[58]....
        /*0358*/ 	.word	0xffffffff


	//   ....[59]....
        /*035c*/ 	.word	0xffffffff


	//   ....[60]....
        /*0360*/ 	.word	0xffffffff


	//   ....[61]....
        /*0364*/ 	.word	0xffffffff


	//   ....[62]....
        /*0368*/ 	.word	0xffffffff


	//   ....[63]....
        /*036c*/ 	.word	0xffffffff


	//   ....[64]....
        /*0370*/ 	.word	0xffffffff


	//   ....[65]....
        /*0374*/ 	.word	0xffffffff


	//   ....[66]....
        /*0378*/ 	.word	0xffffffff


	//   ....[67]....
        /*037c*/ 	.word	0xffffffff


	//   ....[68]....
        /*0380*/ 	.word	0xffffffff


	//   ....[69]....
        /*0384*/ 	.word	0xffffffff


	//   ....[70]....
        /*0388*/ 	.word	0xffffffff


	//   ....[71]....
        /*038c*/ 	.word	0xffffffff


	//   ....[72]....
        /*0390*/ 	.word	0xffffffff


	//   ....[73]....
        /*0394*/ 	.word	0xffffffff


	//   ....[74]....
        /*0398*/ 	.word	0xffffffff


	//   ....[75]....
        /*039c*/ 	.word	0xffffffff


	//   ....[76]....
        /*03a0*/ 	.word	0xffffffff


	//   ....[77]....
        /*03a4*/ 	.word	0xffffffff


	//   ....[78]....
        /*03a8*/ 	.word	0xffffffff


	//   ....[79]....
        /*03ac*/ 	.word	0xffffffff


	//   ....[80]....
        /*03b0*/ 	.word	0xffffffff


	//   ....[81]....
        /*03b4*/ 	.word	0xffffffff


	//   ....[82]....
        /*03b8*/ 	.word	0xffffffff


	//   ....[83]....
        /*03bc*/ 	.word	0xffffffff


	//   ....[84]....
        /*03c0*/ 	.word	0xffffffff


	//   ....[85]....
        /*03c4*/ 	.word	0xffffffff


	//   ....[86]....
        /*03c8*/ 	.word	0xffffffff


	//   ....[87]....
        /*03cc*/ 	.word	0xffffffff


	//   ....[88]....
        /*03d0*/ 	.word	0xffffffff


	//   ....[89]....
        /*03d4*/ 	.word	0xffffffff


	//   ....[90]....
        /*03d8*/ 	.word	0xffffffff


	//   ....[91]....
        /*03dc*/ 	.word	0xffffffff


	//   ....[92]....
        /*03e0*/ 	.word	0xffffffff


	//   ....[93]....
        /*03e4*/ 	.word	0xffffffff


	//   ....[94]....
        /*03e8*/ 	.word	0xffffffff


	//   ....[95]....
        /*03ec*/ 	.word	0xffffffff


	//   ....[96]....
        /*03f0*/ 	.word	0xffffffff


	//   ....[97]....
        /*03f4*/ 	.word	0xffffffff


	//   ....[98]....
        /*03f8*/ 	.word	0xffffffff


	//   ....[99]....
        /*03fc*/ 	.word	0xffffffff


	//   ....[100]....
        /*0400*/ 	.word	0xffffffff


	//   ....[101]....
        /*0404*/ 	.word	0xffffffff


	//   ....[102]....
        /*0408*/ 	.word	0xffffffff


	//   ....[103]....
        /*040c*/ 	.word	0xffffffff


	//   ....[104]....
        /*0410*/ 	.word	0xffffffff


	//   ....[105]....
        /*0414*/ 	.word	0xffffffff


	//   ....[106]....
        /*0418*/ 	.word	0xffffffff


	//   ....[107]....
        /*041c*/ 	.word	0xffffffff


	//   ....[108]....
        /*0420*/ 	.word	0xffffffff


	//   ....[109]....
        /*0424*/ 	.word	0xffffffff


	//   ....[110]....
        /*0428*/ 	.word	0xffffffff


	//   ....[111]....
        /*042c*/ 	.word	0xffffffff


	//   ....[112]....
        /*0430*/ 	.word	0xffffffff


	//   ....[113]....
        /*0434*/ 	.word	0xffffffff


	//   ....[114]....
        /*0438*/ 	.word	0xffffffff


	//   ....[115]....
        /*043c*/ 	.word	0xffffffff


	//   ....[116]....
        /*0440*/ 	.word	0xffffffff


	//   ....[117]....
        /*0444*/ 	.word	0xffffffff


	//   ....[118]....
        /*0448*/ 	.word	0xffffffff


	//   ....[119]....
        /*044c*/ 	.word	0xffffffff


	//   ....[120]....
        /*0450*/ 	.word	0xffffffff


	//   ....[121]....
        /*0454*/ 	.word	0xffffffff


	//   ....[122]....
        /*0458*/ 	.word	0xffffffff


	//   ....[123]....
        /*045c*/ 	.word	0xffffffff


	//   ....[124]....
        /*0460*/ 	.word	0xffffffff


	//   ....[125]....
        /*0464*/ 	.word	0xffffffff


	//   ....[126]....
        /*0468*/ 	.word	0xffffffff


	//   ....[127]....
        /*046c*/ 	.word	0xffffffff


	//   ....[128]....
        /*0470*/ 	.word	0xffffffff


	//   ....[129]....
        /*0474*/ 	.word	0xffffffff


	//   ....[130]....
        /*0478*/ 	.word	0xffffffff


	//   ....[131]....
        /*047c*/ 	.word	0xffffffff


	//   ....[132]....
        /*0480*/ 	.word	0xffffffff


	//   ....[133]....
        /*0484*/ 	.word	0xffffffff


	//   ....[134]....
        /*0488*/ 	.word	0xffffffff


	//   ....[135]....
        /*048c*/ 	.word	0xffffffff


	//   ....[136]....
        /*0490*/ 	.word	0xffffffff


	//   ....[137]....
        /*0494*/ 	.word	0xffffffff


	//   ....[138]....
        /*0498*/ 	.word	0xffffffff


	//   ....[139]....
        /*049c*/ 	.word	0xffffffff


	//   ....[140]....
        /*04a0*/ 	.word	0xffffffff


	//   ....[141]....
        /*04a4*/ 	.word	0xffffffff


	//   ....[142]....
        /*04a8*/ 	.word	0xffffffff


	//   ....[143]....
        /*04ac*/ 	.word	0xffffffff


	//   ....[144]....
        /*04b0*/ 	.word	0xffffffff


	//   ....[145]....
        /*04b4*/ 	.word	0xffffffff


	//   ....[146]....
        /*04b8*/ 	.word	0xffffffff


	//   ....[147]....
        /*04bc*/ 	.word	0xffffffff


	//   ....[148]....
        /*04c0*/ 	.word	0xffffffff


	//   ....[149]....
        /*04c4*/ 	.word	0xffffffff


	//   ....[150]....
        /*04c8*/ 	.word	0xffffffff


	//   ....[151]....
        /*04cc*/ 	.word	0xffffffff


	//   ....[152]....
        /*04d0*/ 	.word	0xffffffff


	//   ....[153]....
        /*04d4*/ 	.word	0xffffffff


	//   ....[154]....
        /*04d8*/ 	.word	0xffffffff


	//   ....[155]....
        /*04dc*/ 	.word	0xffffffff


	//   ....[156]....
        /*04e0*/ 	.word	0xffffffff


	//   ....[157]....
        /*04e4*/ 	.word	0xffffffff


	//   ....[158]....
        /*04e8*/ 	.word	0xffffffff


	//   ....[159]....
        /*04ec*/ 	.word	0xffffffff


	//   ....[160]....
        /*04f0*/ 	.word	0xffffffff


	//   ....[161]....
        /*04f4*/ 	.word	0xffffffff


	//   ....[162]....
        /*04f8*/ 	.word	0xffffffff


	//   ....[163]....
        /*04fc*/ 	.word	0xffffffff


	//   ....[164]....
        /*0500*/ 	.word	0xffffffff


	//   ....[165]....
        /*0504*/ 	.word	0xffffffff


	//   ....[166]....
        /*0508*/ 	.word	0xffffffff


	//   ....[167]....
        /*050c*/ 	.word	0xffffffff


	//   ....[168]....
        /*0510*/ 	.word	0xffffffff


	//   ....[169]....
        /*0514*/ 	.word	0xffffffff


	//   ....[170]....
        /*0518*/ 	.word	0xffffffff


	//   ....[171]....
        /*051c*/ 	.word	0xffffffff


	//   ....[172]....
        /*0520*/ 	.word	0xffffffff


	//   ....[173]....
        /*0524*/ 	.word	0xffffffff


	//   ....[174]....
        /*0528*/ 	.word	0xffffffff


	//   ....[175]....
        /*052c*/ 	.word	0xffffffff


	//   ....[176]....
        /*0530*/ 	.word	0xffffffff


	//   ....[177]....
        /*0534*/ 	.word	0xffffffff


	//   ....[178]....
        /*0538*/ 	.word	0xffffffff


	//   ....[179]....
        /*053c*/ 	.word	0xffffffff


	//   ....[180]....
        /*0540*/ 	.word	0xffffffff


	//   ....[181]....
        /*0544*/ 	.word	0xffffffff


	//   ....[182]....
        /*0548*/ 	.word	0xffffffff


	//   ....[183]....
        /*054c*/ 	.word	0xffffffff


	//   ....[184]....
        /*0550*/ 	.word	0xffffffff


	//   ....[185]....
        /*0554*/ 	.word	0xffffffff


	//   ....[186]....
        /*0558*/ 	.word	0xffffffff


	//   ....[187]....
        /*055c*/ 	.word	0xffffffff


	//   ....[188]....
        /*0560*/ 	.word	0xffffffff


	//   ....[189]....
        /*0564*/ 	.word	0xffffffff


	//   ....[190]....
        /*0568*/ 	.word	0xffffffff


	//   ....[191]....
        /*056c*/ 	.word	0xffffffff


	//   ....[192]....
        /*0570*/ 	.word	0xffffffff


	//   ....[193]....
        /*0574*/ 	.word	0xffffffff


	//   ....[194]....
        /*0578*/ 	.word	0xffffffff


	//   ....[195]....
        /*057c*/ 	.word	0xffffffff


	//   ....[196]....
        /*0580*/ 	.word	0xffffffff


	//   ....[197]....
        /*0584*/ 	.word	0xffffffff


	//   ....[198]....
        /*0588*/ 	.word	0xffffffff


	//   ....[199]....
        /*058c*/ 	.word	0xffffffff


	//   ....[200]....
        /*0590*/ 	.word	0xffffffff


	//   ....[201]....
        /*0594*/ 	.word	0xffffffff


	//   ....[202]....
        /*0598*/ 	.word	0xffffffff


	//   ....[203]....
        /*059c*/ 	.word	0xffffffff


	//   ....[204]....
        /*05a0*/ 	.word	0xffffffff


	//   ....[205]....
        /*05a4*/ 	.word	0xffffffff


	//   ....[206]....
        /*05a8*/ 	.word	0xffffffff


	//   ....[207]....
        /*05ac*/ 	.word	0xffffffff


	//   ....[208]....
        /*05b0*/ 	.word	0xffffffff


	//   ....[209]....
        /*05b4*/ 	.word	0xffffffff


	//   ....[210]....
        /*05b8*/ 	.word	0xffffffff


	//   ....[211]....
        /*05bc*/ 	.word	0xffffffff


	//   ....[212]....
        /*05c0*/ 	.word	0xffffffff


	//   ....[213]....
        /*05c4*/ 	.word	0xffffffff


	//   ....[214]....
        /*05c8*/ 	.word	0xffffffff


	//   ....[215]....
        /*05cc*/ 	.word	0xffffffff


	//----- nvinfo : EIATTR_COOP_GROUP_INSTR_OFFSETS
	.align		4
.L_188:
        /*05d0*/ 	.byte	0x04, 0x28
        /*05d2*/ 	.short	(.L_190 - .L_189)


	//   ....[0]....
.L_189:
        /*05d4*/ 	.word	0x00000e50


	//   ....[1]....
        /*05d8*/ 	.word	0x00000e80


	//   ....[2]....
        /*05dc*/ 	.word	0x00000eb0


	//   ....[3]....
        /*05e0*/ 	.word	0x00000ee0


	//   ....[4]....
        /*05e4*/ 	.word	0x00000f10


	//   ....[5]....
        /*05e8*/ 	.word	0x00000f30


	//   ....[6]....
        /*05ec*/ 	.word	0x00000f50


	//   ....[7]....
        /*05f0*/ 	.word	0x00000f70


	//   ....[8]....
        /*05f4*/ 	.word	0x00000fa0


	//   ....[9]....
        /*05f8*/ 	.word	0x00000ff0


	//   ....[10]....
        /*05fc*/ 	.word	0x00001070


	//   ....[11]....
        /*0600*/ 	.word	0x00001090


	//   ....[12]....
        /*0604*/ 	.word	0x000010e0


	//   ....[13]....
        /*0608*/ 	.word	0x000011a0


	//   ....[14]....
        /*060c*/ 	.word	0x000011d0


	//   ....[15]....
        /*0610*/ 	.word	0x00001200


	//   ....[16]....
        /*0614*/ 	.word	0x00001580


	//   ....[17]....
        /*0618*/ 	.word	0x000015b0


	//   ....[18]....
        /*061c*/ 	.word	0x000015c0


	//   ....[19]....
        /*0620*/ 	.word	0x000015d0


	//   ....[20]....
        /*0624*/ 	.word	0x000015e0


	//   ....[21]....
        /*0628*/ 	.word	0x000015f0


	//   ....[22]....
        /*062c*/ 	.word	0x00001600


	//   ....[23]....
        /*0630*/ 	.word	0x00001610


	//   ....[24]....
        /*0634*/ 	.word	0x00001630


	//   ....[25]....
        /*0638*/ 	.word	0x00001650


	//   ....[26]....
        /*063c*/ 	.word	0x00001690


	//   ....[27]....
        /*0640*/ 	.word	0x000016a0


	//   ....[28]....
        /*0644*/ 	.word	0x00001b30


	//   ....[29]....
        /*0648*/ 	.word	0x00001b60


	//   ....[30]....
        /*064c*/ 	.word	0x00001ba0


	//   ....[31]....
        /*0650*/ 	.word	0x00001bc0


	//   ....[32]....
        /*0654*/ 	.word	0x00001bf0


	//   ....[33]....
        /*0658*/ 	.word	0x00001c20


	//   ....[34]....
        /*065c*/ 	.word	0x00001c60


	//   ....[35]....
        /*0660*/ 	.word	0x00001c90


	//   ....[36]....
        /*0664*/ 	.word	0x00001cc0


	//   ....[37]....
        /*0668*/ 	.word	0x00001ce0


	//   ....[38]....
        /*066c*/ 	.word	0x00001d00


	//   ....[39]....
        /*0670*/ 	.word	0x00001d10


	//   ....[40]....
        /*0674*/ 	.word	0x00002890


	//   ....[41]....
        /*0678*/ 	.word	0x000028a0


	//   ....[42]....
        /*067c*/ 	.word	0x000028b0


	//   ....[43]....
        /*0680*/ 	.word	0x000028c0


	//   ....[44]....
        /*0684*/ 	.word	0x000028d0


	//   ....[45]....
        /*0688*/ 	.word	0x000028e0


	//   ....[46]....
        /*068c*/ 	.word	0x000028f0


	//   ....[47]....
        /*0690*/ 	.word	0x00002900


	//   ....[48]....
        /*0694*/ 	.word	0x00002920


	//   ....[49]....
        /*0698*/ 	.word	0x00002950


	//   ....[50]....
        /*069c*/ 	.word	0x00002970


	//   ....[51]....
        /*06a0*/ 	.word	0x00002990


	//   ....[52]....
        /*06a4*/ 	.word	0x00002fa0


	//   ....[53]....
        /*06a8*/ 	.word	0x00003b10


	//   ....[54]....
        /*06ac*/ 	.word	0x00004a40


	//   ....[55]....
        /*06b0*/ 	.word	0x00005560


	//   ....[56]....
        /*06b4*/ 	.word	0x00005d50


	//   ....[57]....
        /*06b8*/ 	.word	0x00005d90


	//   ....[58]....
        /*06bc*/ 	.word	0x00005ea0


	//   ....[59]....
        /*06c0*/ 	.word	0x00005ee0


	//   ....[60]....
        /*06c4*/ 	.word	0x00006bf0


	//   ....[61]....
        /*06c8*/ 	.word	0x00006cc0


	//   ....[62]....
        /*06cc*/ 	.word	0x00006ed0


	//   ....[63]....
        /*06d0*/ 	.word	0x00006f50


	//   ....[64]....
        /*06d4*/ 	.word	0x000093b0


	//   ....[65]....
        /*06d8*/ 	.word	0x000093c0


	//   ....[66]....
        /*06dc*/ 	.word	0x000093d0


	//   ....[67]....
        /*06e0*/ 	.word	0x000093e0


	//   ....[68]....
        /*06e4*/ 	.word	0x000093f0


	//   ....[69]....
        /*06e8*/ 	.word	0x00009400


	//   ....[70]....
        /*06ec*/ 	.word	0x00009410


	//   ....[71]....
        /*06f0*/ 	.word	0x00009420


	//   ....[72]....
        /*06f4*/ 	.word	0x00009430


	//   ....[73]....
        /*06f8*/ 	.word	0x00009440


	//   ....[74]....
        /*06fc*/ 	.word	0x00009450


	//   ....[75]....
        /*0700*/ 	.word	0x00009460


	//   ....[76]....
        /*0704*/ 	.word	0x0000aaf0


	//   ....[77]....
        /*0708*/ 	.word	0x0000ab00


	//   ....[78]....
        /*070c*/ 	.word	0x0000ab10


	//   ....[79]....
        /*0710*/ 	.word	0x0000ab20


	//   ....[80]....
        /*0714*/ 	.word	0x0000ab30


	//   ....[81]....
        /*0718*/ 	.word	0x0000ab40


	//   ....[82]....
        /*071c*/ 	.word	0x0000ab50


	//   ....[83]....
        /*0720*/ 	.word	0x0000ab70


	//   ....[84]....
        /*0724*/ 	.word	0x0000ab90


	//   ....[85]....
        /*0728*/ 	.word	0x0000abd0


	//   ....[86]....
        /*072c*/ 	.word	0x0000abf0


	//   ....[87]....
        /*0730*/ 	.word	0x0000ac10


	//   ....[88]....
        /*0734*/ 	.word	0x0000ad80


	//   ....[89]....
        /*0738*/ 	.word	0x0000afc0


	//   ....[90]....
        /*073c*/ 	.word	0x0000b900


	//   ....[91]....
        /*0740*/ 	.word	0x0000c0c0


	//   ....[92]....
        /*0744*/ 	.word	0x0000cae0


	//   ....[93]....
        /*0748*/ 	.word	0x0000cb00


	//   ....[94]....
        /*074c*/ 	.word	0x0000d130


	//   ....[95]....
        /*0750*/ 	.word	0x0000d330


	//   ....[96]....
        /*0754*/ 	.word	0x0000d380


	//   ....[97]....
        /*0758*/ 	.word	0x0000d4b0


	//   ....[98]....
        /*075c*/ 	.word	0x0000d7d0


	//   ....[99]....
        /*0760*/ 	.word	0x0000d860


	//   ....[100]....
        /*0764*/ 	.word	0x00010140


	//   ....[101]....
        /*0768*/ 	.word	0x00010150


	//   ....[102]....
        /*076c*/ 	.word	0x00010160


	//   ....[103]....
        /*0770*/ 	.word	0x00010170


	//   ....[104]....
        /*0774*/ 	.word	0x00010180


	//   ....[105]....
        /*0778*/ 	.word	0x00010190


	//   ....[106]....
        /*077c*/ 	.word	0x000101a0


	//   ....[107]....
        /*0780*/ 	.word	0x000101b0


	//   ....[108]....
        /*0784*/ 	.word	0x000101c0


	//   ....[109]....
        /*0788*/ 	.word	0x000101d0


	//   ....[110]....
        /*078c*/ 	.word	0x000101e0


	//   ....[111]....
        /*0790*/ 	.word	0x000101f0


	//   ....[112]....
        /*0794*/ 	.word	0x00011860


	//   ....[113]....
        /*0798*/ 	.word	0x00011870


	//   ....[114]....
        /*079c*/ 	.word	0x00011880


	//   ....[115]....
        /*07a0*/ 	.word	0x00011890


	//   ....[116]....
        /*07a4*/ 	.word	0x000118a0


	//   ....[117]....
        /*07a8*/ 	.word	0x000118b0


	//   ....[118]....
        /*07ac*/ 	.word	0x000118c0


	//   ....[119]....
        /*07b0*/ 	.word	0x000118d0


	//   ....[120]....
        /*07b4*/ 	.word	0x000118f0


	//   ....[121]....
        /*07b8*/ 	.word	0x00011920


	//   ....[122]....
        /*07bc*/ 	.word	0x00011960


	//   ....[123]....
        /*07c0*/ 	.word	0x00011980


	//   ....[124]....
        /*07c4*/ 	.word	0x00011ea0


	//   ....[125]....
        /*07c8*/ 	.word	0x00011f50


	//   ....[126]....
        /*07cc*/ 	.word	0x00012050


	//   ....[127]....
        /*07d0*/ 	.word	0x000120a0


	//   ....[128]....
        /*07d4*/ 	.word	0x000120f0


	//   ....[129]....
        /*07d8*/ 	.word	0x00012200


	//   ....[130]....
        /*07dc*/ 	.word	0x000122a0


	//   ....[131]....
        /*07e0*/ 	.word	0x00012500


	//   ....[132]....
        /*07e4*/ 	.word	0x00014e30


	//   ....[133]....
        /*07e8*/ 	.word	0x00014e60


	//   ....[134]....
        /*07ec*/ 	.word	0x00014e80


	//   ....[135]....
        /*07f0*/ 	.word	0x00014ec0


	//   ....[136]....
        /*07f4*/ 	.word	0x00014ee0


	//   ....[137]....
        /*07f8*/ 	.word	0x00014f00


	//   ....[138]....
        /*07fc*/ 	.word	0x00014f20


	//   ....[139]....
        /*0800*/ 	.word	0x00014f40


	//   ....[140]....
        /*0804*/ 	.word	0x00014f60


	//   ....[141]....
        /*0808*/ 	.word	0x00014f80


	//   ....[142]....
        /*080c*/ 	.word	0x00014fa0


	//   ....[143]....
        /*0810*/ 	.word	0x00014fc0


	//   ....[144]....
        /*0814*/ 	.word	0x000163c0


	//   ....[145]....
        /*0818*/ 	.word	0x000163d0


	//   ....[146]....
        /*081c*/ 	.word	0x000163e0


	//   ....[147]....
        /*0820*/ 	.word	0x000163f0


	//   ....[148]....
        /*0824*/ 	.word	0x00016400


	//   ....[149]....
        /*0828*/ 	.word	0x00016410


	//   ....[150]....
        /*082c*/ 	.word	0x00016420


	//   ....[151]....
        /*0830*/ 	.word	0x00016440


	//   ....[152]....
        /*0834*/ 	.word	0x00016460


	//   ....[153]....
        /*0838*/ 	.word	0x000164a0


	//   ....[154]....
        /*083c*/ 	.word	0x000164c0


	//   ....[155]....
        /*0840*/ 	.word	0x000164e0


	//   ....[156]....
        /*0844*/ 	.word	0x00016650


	//   ....[157]....
        /*0848*/ 	.word	0x00016fa0


	//   ....[158]....
        /*084c*/ 	.word	0x000171a0


	//   ....[159]....
        /*0850*/ 	.word	0x00017950


	//   ....[160]....
        /*0854*/ 	.word	0x00018380


	//   ....[161]....
        /*0858*/ 	.word	0x00018760


	//   ....[162]....
        /*085c*/ 	.word	0x000187b0


	//   ....[163]....
        /*0860*/ 	.word	0x000188b0


	//   ....[164]....
        /*0864*/ 	.word	0x00018e90


	//   ....[165]....
        /*0868*/ 	.word	0x00018f10


	//   ....[166]....
        /*086c*/ 	.word	0x00018f40


	//   ....[167]....
        /*0870*/ 	.word	0x000190c0


	//   ....[168]....
        /*0874*/ 	.word	0x0001b540


	//   ....[169]....
        /*0878*/ 	.word	0x0001b550


	//   ....[170]....
        /*087c*/ 	.word	0x0001b560


	//   ....[171]....
        /*0880*/ 	.word	0x0001b570


	//   ....[172]....
        /*0884*/ 	.word	0x0001b5a0


	//   ....[173]....
        /*0888*/ 	.word	0x0001b5c0


	//   ....[174]....
        /*088c*/ 	.word	0x0001b5e0


	//   ....[175]....
        /*0890*/ 	.word	0x0001b5f0


	//   ....[176]....
        /*0894*/ 	.word	0x0001c550


	//   ....[177]....
        /*0898*/ 	.word	0x0001c710


	//   ....[178]....
        /*089c*/ 	.word	0x0001c740


	//   ....[179]....
        /*08a0*/ 	.word	0x0001c770


	//   ....[180]....
        /*08a4*/ 	.word	0x0001c7a0


	//   ....[181]....
        /*08a8*/ 	.word	0x0001c7d0


	//   ....[182]....
        /*08ac*/ 	.word	0x0001c8a0


	//   ....[183]....
        /*08b0*/ 	.word	0x0001c8b0


	//   ....[184]....
        /*08b4*/ 	.word	0x0001c8e0


	//   ....[185]....
        /*08b8*/ 	.word	0x0001c910


	//   ....[186]....
        /*08bc*/ 	.word	0x0001c940


	//   ....[187]....
        /*08c0*/ 	.word	0x0001c950


	//   ....[188]....
        /*08c4*/ 	.word	0x0001c960


	//   ....[189]....
        /*08c8*/ 	.word	0x0001c970


	//   ....[190]....
        /*08cc*/ 	.word	0x0001ca90


	//   ....[191]....
        /*08d0*/ 	.word	0x0001caa0


	//   ....[192]....
        /*08d4*/ 	.word	0x0001cb30


	//   ....[193]....
        /*08d8*/ 	.word	0x0001cb50


	//   ....[194]....
        /*08dc*/ 	.word	0x0001cba0


	//   ....[195]....
        /*08e0*/ 	.word	0x0001cbb0


	//   ....[196]....
        /*08e4*/ 	.word	0x0001cbc0


	//   ....[197]....
        /*08e8*/ 	.word	0x0001ccb0


	//   ....[198]....
        /*08ec*/ 	.word	0x0001cde0


	//   ....[199]....
        /*08f0*/ 	.word	0x0001ce00


	//   ....[200]....
        /*08f4*/ 	.word	0x0001d380


	//   ....[201]....
        /*08f8*/ 	.word	0x0001d3c0


	//   ....[202]....
        /*08fc*/ 	.word	0x0001d3f0


	//   ....[203]....
        /*0900*/ 	.word	0x0001d420


	//   ....[204]....
        /*0904*/ 	.word	0x0001d450


	//   ....[205]....
        /*0908*/ 	.word	0x0001d480


	//   ....[206]....
        /*090c*/ 	.word	0x0001d4b0


	//   ....[207]....
        /*0910*/ 	.word	0x0001d4d0


	//   ....[208]....
        /*0914*/ 	.word	0x0001d4f0


	//   ....[209]....
        /*0918*/ 	.word	0x0001d520


	//   ....[210]....
        /*091c*/ 	.word	0x0001d530


	//   ....[211]....
        /*0920*/ 	.word	0x0001d540


	//   ....[212]....
        /*0924*/ 	.word	0x0001d550


	//   ....[213]....
        /*0928*/ 	.word	0x0001d560


	//   ....[214]....
        /*092c*/ 	.word	0x0001d590


	//   ....[215]....
        /*0930*/ 	.word	0x0001d5b0


	//----- nvinfo : EIATTR_EXIT_INSTR_OFFSETS
	.align		4
.L_190:
        /*0934*/ 	.byte	0x04, 0x1c
        /*0936*/ 	.short	(.L_192 - .L_191)


	//   ....[0]....
.L_191:
        /*0938*/ 	.word	0x00000040


	//   ....[1]....
        /*093c*/ 	.word	0x0001ce20


	//   ....[2]....
        /*0940*/ 	.word	0x0001ce60


	//   ....[3]....
        /*0944*/ 	.word	0x0001d710


	//   ....[4]....
        /*0948*/ 	.word	0x0001d750


	//----- nvinfo : EIATTR_CTAIDZ_USED
	.align		4
.L_192:
        /*094c*/ 	.byte	0x01, 0x04
	.zero		2


	//----- nvinfo : EIATTR_MAX_THREADS
	.align		4
        /*0950*/ 	.byte	0x04, 0x05
        /*0952*/ 	.short	(.L_194 - .L_193)
.L_193:
        /*0954*/ 	.word	0x00000080
        /*0958*/ 	.word	0x00000001
        /*095c*/ 	.word	0x00000001


	//----- nvinfo : EIATTR_CRS_STACK_SIZE
	.align		4
.L_194:
        /*0960*/ 	.byte	0x04, 0x1e
        /*0962*/ 	.short	(.L_196 - .L_195)
.L_195:
        /*0964*/ 	.word	0x00000000
.L_196:


//--------------------- .nv.info._ZN7cutlass13device_kernelIN5flash19enable_sm80_to_sm89INS1_16FlashAttnFwdSm80INS1_25CollectiveMainloopFwdSm80ILi4ELi1ELb0EN4cute5tupleIJNS5_1CILi128EEENS7_ILi96EEENS7_ILi64EEEEEELi64ENS_10bfloat16_tEfNS_4arch4Sm80ELb0ELb1ELb1ELb1ELb1ELb0ELb1ELb0EEENS1_21CollectiveEpilogueFwdINS6_IJS8_SA_S9_EEENS6_IJNS7_ILi1EEESI_SI_EEESC_SE_Li128ELb1ELb1ELb0ELb0EEENS1_19SingleTileSchedulerILb1ELb0ELb1ELi128EEEEEEEEEvNT_6ParamsE --------------------------
	.section	.nv.info._ZN7cutlass13device_kernelIN5flash19enable_sm80_to_sm89INS1_16FlashAttnFwdSm80INS1_25CollectiveMainloopFwdSm80ILi4ELi1ELb0EN4cute5tupleIJNS5_1CILi128EEENS7_ILi96EEENS7_ILi64EEEEEELi64ENS_10bfloat16_tEfNS_4arch4Sm80ELb0ELb1ELb1ELb1ELb1ELb0ELb1ELb0EEENS1_21CollectiveEpilogueFwdINS6_IJS8_SA_S9_EEENS6_IJNS7_ILi1EEESI_SI_EEESC_SE_Li128ELb1ELb1ELb0ELb0EEENS1_19SingleTileSchedulerILb1ELb0ELb1ELi128EEEEEEEEEvNT_6ParamsE,"",@"SHT_CUDA_INFO"
	.sectionflags	@""
	.align	4


	//----- nvinfo : EIATTR_CUDA_API_VERSION
	.align		4
        /*0000*/ 	.byte	0x04, 0x37
        /*0002*/ 	.short	(.L_198 - .L_197)
.L_197:
        /*0004*/ 	.word	0x00000082


	//----- nvinfo : EIATTR_SW2861232_WAR
	.align		4
.L_198:
        /*0008*/ 	.byte	0x01, 0x35
	.zero		2


	//----- nvinfo : EIATTR_PARAM_CBANK
	.align		4
        /*000c*/ 	.byte	0x04, 0x0a
        /*000e*/ 	.short	(.L_200 - .L_199)
	.align		4
.L_199:
        /*0010*/ 	.word	index@(.nv.constant0._ZN7cutlass13device_kernelIN5flash19enable_sm80_to_sm89INS1_16FlashAttnFwdSm80INS1_25CollectiveMainloopFwdSm80ILi4ELi1ELb0EN4cute5tupleIJNS5_1CILi128EEENS7_ILi96EEENS7_ILi64EEEEEELi64ENS_10bfloat16_tEfNS_4arch4Sm80ELb0ELb1ELb1ELb1ELb1ELb0ELb1ELb0EEENS1_21CollectiveEpilogueFwdINS6_IJS8_SA_S9_EEENS6_IJNS7_ILi1EEESI_SI_EEESC_SE_Li128ELb1ELb1ELb0ELb0EEENS1_19SingleTileSchedulerILb1ELb0ELb1ELi128EEEEEEEEEvNT_6ParamsE)
        /*0014*/ 	.short	0x0160
        /*0016*/ 	.short	0x0418


	//----- nvinfo : EIATTR_CBANK_PARAM_SIZE
	.align		4
.L_200:
        /*0018*/ 	.byte	0x03, 0x19
        /*001a*/ 	.short	0x0418


	//----- nvinfo : EIATTR_KPARAM_INFO
	.align		4
        /*001c*/ 	.byte	0x04, 0x17
        /*001e*/ 	.short	(.L_202 - .L_201)
.L_201:
        /*0020*/ 	.word	0x00000000
        /*0024*/ 	.short	0x0000
        /*0026*/ 	.short	0x0000
        /*0028*/ 	.byte	0x00, 0xf0, 0x61, 0x10


	//----- nvinfo : EIATTR_MAXREG_COUNT
	.align		4
.L_202:
        /*002c*/ 	.byte	0x03, 0x1b
        /*002e*/ 	.short	0x00ff


	//----- nvinfo : EIATTR_NUM_BARRIERS
	.align		4
        /*0030*/ 	.byte	0x02, 0x4c
        /*0032*/ 	.byte	0x02
	.zero		1


	//----- nvinfo : EIATTR_ANNOTATIONS
	.align		4
        /*0034*/ 	.byte	0x04, 0x55
        /*0036*/ 	.short	(.L_204 - .L_203)


	//   ....[0]....
.L_203:
        /* <DEDUP_REMOVED lines=34> */


	//----- nvinfo : EIATTR_MERCURY_ISA_VERSION
	.align		4
.L_204:
        /*0248*/ 	.byte	0x03, 0x5f
        /*024a*/ 	.short	0x0000


	//----- nvinfo : EIATTR_COOP_GROUP_MASK_REGIDS
	.align		4
        /*024c*/ 	.byte	0x04, 0x29
        /*024e*/ 	.short	(.L_206 - .L_205)


	//   ....[0]....
.L_205:
        /*0250*/ 	.word	0xffffffff


	//   ....[1]....
        /*0254*/ 	.word	0xffffffff


	//   ....[2]....
        /*0258*/ 	.word	0xffffffff


	//   ....[3]....
        /*025c*/ 	.word	0xffffffff


	//   ....[4]....
        /*0260*/ 	.word	0xffffffff


	//   ....[5]....
        /*0264*/ 	.word	0xffffffff


	//   ....[6]....
        /*0268*/ 	.word	0xffffffff


	//   ....[7]....
        /*026c*/ 	.word	0xffffffff


	//   ....[8]....
        /*0270*/ 	.word	0xffffffff


	//   ....[9]....
        /*0274*/ 	.word	0xffffffff


	//   ....[10]....
        /*0278*/ 	.word	0xffffffff


	//   ....[11]....
        /*027c*/ 	.word	0xffffffff


	//   ....[12]....
        /*0280*/ 	.word	0xffffffff


	//   ....[13]....
        /*0284*/ 	.word	0xffffffff


	//   ....[14]....
        /*0288*/ 	.word	0xffffffff


	//   ....[15]....
        /*028c*/ 	.word	0xffffffff


	//   ....[16]....
        /*0290*/ 	.word	0xffffffff


	//   ....[17]....
        /*0294*/ 	.word	0xffffffff


	//   ....[18]....
        /*0298*/ 	.word	0xffffffff


	//   ....[19]....
        /*029c*/ 	.word	0xffffffff


	//   ....[20]....
        /*02a0*/ 	.word	0xffffffff


	//   ....[21]....
        /*02a4*/ 	.word	0xffffffff


	//   ....[22]....
        /*02a8*/ 	.word	0xffffffff


	//   ....[23]....
        /*02ac*/ 	.word	0xffffffff


	//   ....[24]....
        /*02b0*/ 	.word	0xffffffff


	//   ....[25]....
        /*02b4*/ 	.word	0xffffffff


	//   ....[26]....
        /*02b8*/ 	.word	0xffffffff


	//   ....[27]....
        /*02bc*/ 	.word	0xffffffff


	//   ....[28]....
        /*02c0*/ 	.word	0xffffffff


	//   ....[29]....
        /*02c4*/ 	.word	0xffffffff


	//   ....[30]....
        /*02c8*/ 	.word	0xffffffff


	//   ....[31]....
        /*02cc*/ 	.word	0xffffffff


	//   ....[32]....
        /*02d0*/ 	.word	0xffffffff


	//   ....[33]....
        /*02d4*/ 	.word	0xffffffff


	//   ....[34]....
        /*02d8*/ 	.word	0xffffffff


	//   ....[35]....
        /*02dc*/ 	.word	0xffffffff


	//   ....[36]....
        /*02e0*/ 	.word	0xffffffff


	//   ....[37]....
        /*02e4*/ 	.word	0xffffffff


	//   ....[38]....
        /*02e8*/ 	.word	0xffffffff


	//   ....[39]....
        /*02ec*/ 	.word	0xffffffff


	//   ....[40]....
        /*02f0*/ 	.word	0xffffffff


	//   ....[41]....
        /*02f4*/ 	.word	0xffffffff


	//   ....[42]....
        /*02f8*/ 	.word	0xffffffff


	//   ....[43]....
        /*02fc*/ 	.word	0xffffffff


	//   ....[44]....
        /*0300*/ 	.word	0xffffffff


	//   ....[45]....
        /*0304*/ 	.word	0xffffffff


	//   ....[46]....
        /*0308*/ 	.word	0xffffffff


	//   ....[47]....
        /*030c*/ 	.word	0xffffffff


	//   ....[48]....
        /*0310*/ 	.word	0xffffffff


	//   ....[49]....
        /*0314*/ 	.word	0xffffffff


	//   ....[50]....
        /*0318*/ 	.word	0xffffffff


	//   ....[51]....
        /*031c*/ 	.word	0xffffffff


	//   ....[52]....
        /*0320*/ 	.word	0xffffffff


	//   ....[53]....
        /*0324*/ 	.word	0xffffffff


	//   ....[54]....
        /*0328*/ 	.word	0xffffffff


	//   ....[55]....
        /*032c*/ 	.word	0xffffffff


	//   ....[56]....
        /*0330*/ 	.word	0xffffffff


	//   ....[57]....
        /*0334*/ 	.word	0xffffffff


	//   ....[58]....
        /*0338*/ 	.word	0xffffffff


	//   ....[59]....
        /*033c*/ 	.word	0xffffffff


	//   ....[60]....
        /*0340*/ 	.word	0xffffffff


	//   ....[61]....
        /*0344*/ 	.word	0xffffffff


	//   ....[62]....
        /*0348*/ 	.word	0xffffffff


	//   ....[63]....
        /*034c*/ 	.word	0xffffffff


	//   ....[64]....
        /*0350*/ 	.word	0xffffffff


	//   ....[65]....
        /*0354*/ 	.word	0xffffffff


	//   ....[66]....
        /*0358*/ 	.word	0xffffffff


	//   ....[67]....
        /*035c*/ 	.word	0xffffffff


	//   ....[68]....
        /*0360*/ 	.word	0xffffffff


	//   ....[69]....
        /*0364*/ 	.word	0xffffffff


	//   ....[70]....
        /*0368*/ 	.word	0xffffffff


	//   ....[71]....
        /*036c*/ 	.word	0xffffffff


	//   ....[72]....
        /*0370*/ 	.word	0xffffffff


	//   ....[73]....
        /*0374*/ 	.word	0xffffffff


	//   ....[74]....
        /*0378*/ 	.word	0xffffffff


	//   ....[75]....
        /*037c*/ 	.word	0xffffffff


	//   ....[76]....
        /*0380*/ 	.word	0xffffffff


	//   ....[77]....
        /*0384*/ 	.word	0xffffffff


	//   ....[78]....
        /*0388*/ 	.word	0xffffffff


	//   ....[79]....
        /*038c*/ 	.word	0xffffffff


	//   ....[80]....
        /*0390*/ 	.word	0xffffffff


	//   ....[81]....
        /*0394*/ 	.word	0xffffffff


	//   ....[82]....
        /*0398*/ 	.word	0xffffffff


	//   ....[83]....
        /*039c*/ 	.word	0xffffffff


	//   ....[84]....
        /*03a0*/ 	.word	0xffffffff


	//   ....[85]....
        /*03a4*/ 	.word	0xffffffff


	//   ....[86]....
        /*03a8*/ 	.word	0xffffffff


	//   ....[87]....
        /*03ac*/ 	.word	0xffffffff


	//   ....[88]....
        /*03b0*/ 	.word	0xffffffff


	//   ....[89]....
        /*03b4*/ 	.word	0xffffffff


	//   ....[90]....
        /*03b8*/ 	.word	0xffffffff


	//   ....[91]....
        /*03bc*/ 	.word	0xffffffff


	//   ....[92]....
        /*03c0*/ 	.word	0xffffffff


	//   ....[93]....
        /*03c4*/ 	.word	0xffffffff


	//   ....[94]....
        /*03c8*/ 	.word	0xffffffff


	//   ....[95]....
        /*03cc*/ 	.word	0xffffffff


	//   ....[96]....
        /*03d0*/ 	.word	0xffffffff


	//   ....[97]....
        /*03d4*/ 	.word	0xffffffff


	//   ....[98]....
        /*03d8*/ 	.word	0xffffffff


	//   ....[99]....
        /*03dc*/ 	.word	0xffffffff


	//   ....[100]....
        /*03e0*/ 	.word	0xffffffff


	//   ....[101]....
        /*03e4*/ 	.word	0xffffffff


	//   ....[102]....
        /*03e8*/ 	.word	0xffffffff


	//   ....[103]....
        /*03ec*/ 	.word	0xffffffff


	//   ....[104]....
        /*03f0*/ 	.word	0xffffffff


	//   ....[105]....
        /*03f4*/ 	.word	0xffffffff


	//   ....[106]....
        /*03f8*/ 	.word	0xffffffff


	//   ....[107]....
        /*03fc*/ 	.word	0xffffffff


	//   ....[108]....
        /*0400*/ 	.word	0xffffffff


	//   ....[109]....
        /*0404*/ 	.word	0xffffffff


	//   ....[110]....
        /*0408*/ 	.word	0xffffffff


	//   ....[111]....
        /*040c*/ 	.word	0xffffffff


	//   ....[112]....
        /*0410*/ 	.word	0xffffffff


	//   ....[113]....
        /*0414*/ 	.word	0xffffffff


	//   ....[114]....
        /*0418*/ 	.word	0xffffffff


	//   ....[115]....
        /*041c*/ 	.word	0xffffffff


	//   ....[116]....
        /*0420*/ 	.word	0xffffffff


	//   ....[117]....
        /*0424*/ 	.word	0xffffffff


	//   ....[118]....
        /*0428*/ 	.word	0xffffffff


	//   ....[119]....
        /*042c*/ 	.word	0xffffffff


	//   ....[120]....
        /*0430*/ 	.word	0xffffffff


	//   ....[121]....
        /*0434*/ 	.word	0xffffffff


	//   ....[122]....
        /*0438*/ 	.word	0xffffffff


	//   ....[123]....
        /*043c*/ 	.word	0xffffffff


	//   ....[124]....
        /*0440*/ 	.word	0xffffffff


	//   ....[125]....
        /*0444*/ 	.word	0xffffffff


	//   ....[126]....
        /*0448*/ 	.word	0xffffffff


	//   ....[127]....
        /*044c*/ 	.word	0xffffffff


	//   ....[128]....
        /*0450*/ 	.word	0xffffffff


	//   ....[129]....
        /*0454*/ 	.word	0xffffffff


	//   ....[130]....
        /*0458*/ 	.word	0xffffffff


	//   ....[131]....
        /*045c*/ 	.word	0xffffffff


	//   ....[132]....
        /*0460*/ 	.word	0xffffffff


	//   ....[133]....
        /*0464*/ 	.word	0xffffffff


	//   ....[134]....
        /*0468*/ 	.word	0xffffffff


	//   ....[135]....
        /*046c*/ 	.word	0xffffffff


	//   ....[136]....
        /*0470*/ 	.word	0xffffffff


	//   ....[137]....
        /*0474*/ 	.word	0xffffffff


	//   ....[138]....
        /*0478*/ 	.word	0xffffffff


	//   ....[139]....
        /*047c*/ 	.word	0xffffffff


	//   ....[140]....
        /*0480*/ 	.word	0xffffffff


	//   ....[141]....
        /*0484*/ 	.word	0xffffffff


	//   ....[142]....
        /*0488*/ 	.word	0xffffffff


	//   ....[143]....
        /*048c*/ 	.word	0xffffffff


	//   ....[144]....
        /*0490*/ 	.word	0xffffffff


	//   ....[145]....
        /*0494*/ 	.word	0xffffffff


	//   ....[146]....
        /*0498*/ 	.word	0xffffffff


	//   ....[147]....
        /*049c*/ 	.word	0xffffffff


	//   ....[148]....
        /*04a0*/ 	.word	0xffffffff


	//   ....[149]....
        /*04a4*/ 	.word	0xffffffff


	//   ....[150]....
        /*04a8*/ 	.word	0xffffffff


	//   ....[151]....
        /*04ac*/ 	.word	0xffffffff


	//   ....[152]....
        /*04b0*/ 	.word	0xffffffff


	//   ....[153]....
        /*04b4*/ 	.word	0xffffffff


	//   ....[154]....
        /*04b8*/ 	.word	0xffffffff


	//   ....[155]....
        /*04bc*/ 	.word	0xffffffff


	//   ....[156]....
        /*04c0*/ 	.word	0xffffffff


	//   ....[157]....
        /*04c4*/ 	.word	0xffffffff


	//   ....[158]....
        /*04c8*/ 	.word	0xffffffff


	//   ....[159]....
        /*04cc*/ 	.word	0xffffffff


	//   ....[160]....
        /*04d0*/ 	.word	0xffffffff


	//   ....[161]....
        /*04d4*/ 	.word	0xffffffff


	//   ....[162]....
        /*04d8*/ 	.word	0xffffffff


	//   ....[163]....
        /*04dc*/ 	.word	0xffffffff


	//   ....[164]....
        /*04e0*/ 	.word	0xffffffff


	//   ....[165]....
        /*04e4*/ 	.word	0xffffffff


	//   ....[166]....
        /*04e8*/ 	.word	0xffffffff


	//   ....[167]....
        /*04ec*/ 	.word	0xffffffff


	//   ....[168]....
        /*04f0*/ 	.word	0xffffffff


	//   ....[169]....
        /*04f4*/ 	.word	0xffffffff


	//   ....[170]....
        /*04f8*/ 	.word	0xffffffff


	//   ....[171]....
        /*04fc*/ 	.word	0xffffffff


	//   ....[172]....
        /*0500*/ 	.word	0xffffffff


	//   ....[173]....
        /*0504*/ 	.word	0xffffffff


	//   ....[174]....
        /*0508*/ 	.word	0xffffffff


	//   ....[175]....
        /*050c*/ 	.word	0xffffffff


	//   ....[176]....
        /*0510*/ 	.word	0xffffffff


	//   ....[177]....
        /*0514*/ 	.word	0xffffffff


	//   ....[178]....
        /*0518*/ 	.word	0xffffffff


	//   ....[179]....
        /*051c*/ 	.word	0xffffffff


	//   ....[180]....
        /*0520*/ 	.word	0xffffffff


	//   ....[181]....
        /*0524*/ 	.word	0xffffffff


	//   ....[182]....
        /*0528*/ 	.word	0xffffffff


	//   ....[183]....
        /*052c*/ 	.word	0xffffffff


	//   ....[184]....
        /*0530*/ 	.word	0xffffffff


	//   ....[185]....
        /*0534*/ 	.word	0xffffffff


	//   ....[186]....
        /*0538*/ 	.word	0xffffffff


	//   ....[187]....
        /*053c*/ 	.word	0xffffffff


	//   ....[188]....
        /*0540*/ 	.word	0xffffffff


	//   ....[189]....
        /*0544*/ 	.word	0xffffffff


	//   ....[190]....
        /*0548*/ 	.word	0xffffffff


	//   ....[191]....
        /*054c*/ 	.word	0xffffffff


	//   ....[192]....
        /*0550*/ 	.word	0xffffffff


	//   ....[193]....
        /*0554*/ 	.word	0xffffffff


	//   ....[194]....
        /*0558*/ 	.word	0xffffffff


	//   ....[195]....
        /*055c*/ 	.word	0xffffffff


	//   ....[196]....
        /*0560*/ 	.word	0xffffffff


	//   ....[197]....
        /*0564*/ 	.word	0xffffffff


	//   ....[198]....
        /*0568*/ 	.word	0xffffffff


	//   ....[199]....
        /*056c*/ 	.word	0xffffffff


	//   ....[200]....
        /*0570*/ 	.word	0xffffffff


	//   ....[201]....
        /*0574*/ 	.word	0xffffffff


	//   ....[202]....
        /*0578*/ 	.word	0xffffffff


	//   ....[203]....
        /*057c*/ 	.word	0xffffffff


	//   ....[204]....
        /*0580*/ 	.word	0xffffffff


	//   ....[205]....
        /*0584*/ 	.word	0xffffffff


	//   ....[206]....
        /*0588*/ 	.word	0xffffffff


	//   ....[207]....
        /*058c*/ 	.word	0xffffffff


	//   ....[208]....
        /*0590*/ 	.word	0xffffffff


	//   ....[209]....
        /*0594*/ 	.word	0xffffffff


	//   ....[210]....
        /*0598*/ 	.word	0xffffffff


	//   ....[211]....
        /*059c*/ 	.word	0xffffffff


	//   ....[212]....
        /*05a0*/ 	.word	0xffffffff


	//   ....[213]....
        /*05a4*/ 	.word	0xffffffff


	//   ....[214]....
        /*05a8*/ 	.word	0xffffffff


	//   ....[215]....
        /*05ac*/ 	.word	0xffffffff


	//   ....[216]....
        /*05b0*/ 	.word	0xffffffff


	//----- nvinfo : EIATTR_COOP_GROUP_INSTR_OFFSETS
	.align		4
.L_206:
        /*05b4*/ 	.byte	0x04, 0x28
        /*05b6*/ 	.short	(.L_208 - .L_207)


	//   ....[0]....
.L_207:
        /*05b8*/ 	.word	0x000000a0


	//   ....[1]....
        /*05bc*/ 	.word	0x00001570


	//   ....[2]....
        /*05c0*/ 	.word	0x000015b0


	//   ....[3]....
        /*05c4*/ 	.word	0x00001780


	//   ....[4]....
        /*05c8*/ 	.word	0x000017b0


	//   ....[5]....
        /*05cc*/ 	.word	0x00001840


	//   ....[6]....
        /*05d0*/ 	.word	0x00001870


	//   ....[7]....
        /*05d4*/ 	.word	0x00001900


	//   ....[8]....
        /*05d8*/ 	.word	0x00001930


	//   ....[9]....
        /*05dc*/ 	.word	0x000019c0


	//   ....[10]....
        /*05e0*/ 	.word	0x000019f0


	//   ....[11]....
        /*05e4*/ 	.word	0x00001a80


	//   ....[12]....
        /*05e8*/ 	.word	0x00001ab0


	//   ....[13]....
        /*05ec*/ 	.word	0x00001b40


	//   ....[14]....
        /*05f0*/ 	.word	0x00001b70


	//   ....[15]....
        /*05f4*/ 	.word	0x00001bf0


	//   ....[16]....
        /*05f8*/ 	.word	0x00001c30


	//   ....[17]....
        /*05fc*/ 	.word	0x000020c0


	//   ....[18]....
        /*0600*/ 	.word	0x000020e0


	//   ....[19]....
        /*0604*/ 	.word	0x000020f0


	//   ....[20]....
        /*0608*/ 	.word	0x00002100


	//   ....[21]....
        /*060c*/ 	.word	0x00002110


	//   ....[22]....
        /*0610*/ 	.word	0x00002120


	//   ....[23]....
        /*0614*/ 	.word	0x00002130


	//   ....[24]....
        /*0618*/ 	.word	0x00002150


	//   ....[25]....
        /*061c*/ 	.word	0x00002170


	//   ....[26]....
        /*0620*/ 	.word	0x00002190


	//   ....[27]....
        /*0624*/ 	.word	0x000021a0


	//   ....[28]....
        /*0628*/ 	.word	0x000021b0


	//   ....[29]....
        /*062c*/ 	.word	0x00002690


	//   ....[30]....
        /*0630*/ 	.word	0x000026a0


	//   ....[31]....
        /*0634*/ 	.word	0x000026b0


	//   ....[32]....
        /*0638*/ 	.word	0x000026c0


	//   ....[33]....
        /*063c*/ 	.word	0x000026f0


	//   ....[34]....
        /*0640*/ 	.word	0x00002780


	//   ....[35]....
        /*0644*/ 	.word	0x00002790


	//   ....[36]....
        /*0648*/ 	.word	0x00002830


	//   ....[37]....
        /*064c*/ 	.word	0x00002870


	//   ....[38]....
        /*0650*/ 	.word	0x00002890


	//   ....[39]....
        /*0654*/ 	.word	0x000028e0


	//   ....[40]....
        /*0658*/ 	.word	0x000028f0


	//   ....[41]....
        /*065c*/ 	.word	0x00003320


	//   ....[42]....
        /*0660*/ 	.word	0x00003330


	//   ....[43]....
        /*0664*/ 	.word	0x00003340


	//   ....[44]....
        /*0668*/ 	.word	0x00003350


	//   ....[45]....
        /*066c*/ 	.word	0x00003360


	//   ....[46]....
        /*0670*/ 	.word	0x00003370


	//   ....[47]....
        /*0674*/ 	.word	0x00003380


	//   ....[48]....
        /*0678*/ 	.word	0x00003390


	//   ....[49]....
        /*067c*/ 	.word	0x000033b0


	//   ....[50]....
        /*0680*/ 	.word	0x000033e0


	//   ....[51]....
        /*0684*/ 	.word	0x00003400


	//   ....[52]....
        /*0688*/ 	.word	0x00003420


	//   ....[53]....
        /*068c*/ 	.word	0x00003a40


	//   ....[54]....
        /*0690*/ 	.word	0x00004780


	//   ....[55]....
        /*0694*/ 	.word	0x000054e0


	//   ....[56]....
        /*0698*/ 	.word	0x00006190


	//   ....[57]....
        /*069c*/ 	.word	0x00006820


	//   ....[58]....
        /*06a0*/ 	.word	0x00006870


	//   ....[59]....
        /*06a4*/ 	.word	0x00006990


	//   ....[60]....
        /*06a8*/ 	.word	0x000069e0


	//   ....[61]....
        /*06ac*/ 	.word	0x000076f0


	//   ....[62]....
        /*06b0*/ 	.word	0x00007770


	//   ....[63]....
        /*06b4*/ 	.word	0x00007960


	//   ....[64]....
        /*06b8*/ 	.word	0x000079e0


	//   ....[65]....
        /*06bc*/ 	.word	0x00009c60


	//   ....[66]....
        /*06c0*/ 	.word	0x00009c70


	//   ....[67]....
        /*06c4*/ 	.word	0x00009c80


	//   ....[68]....
        /*06c8*/ 	.word	0x00009c90


	//   ....[69]....
        /*06cc*/ 	.word	0x00009ca0


	//   ....[70]....
        /*06d0*/ 	.word	0x00009cb0


	//   ....[71]....
        /*06d4*/ 	.word	0x00009cc0


	//   ....[72]....
        /*06d8*/ 	.word	0x00009cd0


	//   ....[73]....
        /*06dc*/ 	.word	0x00009ce0


	//   ....[74]....
        /*06e0*/ 	.word	0x00009cf0


	//   ....[75]....
        /*06e4*/ 	.word	0x00009d00


	//   ....[76]....
        /*06e8*/ 	.word	0x00009d10


	//   ....[77]....
        /*06ec*/ 	.word	0x0000b3b0


	//   ....[78]....
        /*06f0*/ 	.word	0x0000b3c0


	//   ....[79]....
        /*06f4*/ 	.word	0x0000b3d0


	//   ....[80]....
        /*06f8*/ 	.word	0x0000b3e0


	//   ....[81]....
        /*06fc*/ 	.word	0x0000b3f0


	//   ....[82]....
        /*0700*/ 	.word	0x0000b400


	//   ....[83]....
        /*0704*/ 	.word	0x0000b410


	//   ....[84]....
        /*0708*/ 	.word	0x0000b430


	//   ....[85]....
        /*070c*/ 	.word	0x0000b450


	//   ....[86]....
        /*0710*/ 	.word	0x0000b490


	//   ....[87]....
        /*0714*/ 	.word	0x0000b4b0


	//   ....[88]....
        /*0718*/ 	.word	0x0000b4d0


	//   ....[89]....
        /*071c*/ 	.word	0x0000b670


	//   ....[90]....
        /*0720*/ 	.word	0x0000b890


	//   ....[91]....
        /*0724*/ 	.word	0x0000c390


	//   ....[92]....
        /*0728*/ 	.word	0x0000cde0


	//   ....[93]....
        /*072c*/ 	.word	0x0000dca0


	//   ....[94]....
        /*0730*/ 	.word	0x0000e030


	//   ....[95]....
        /*0734*/ 	.word	0x0000e190


	//   ....[96]....
        /*0738*/ 	.word	0x0000e4a0


	//   ....[97]....
        /*073c*/ 	.word	0x0000e4d0


	//   ....[98]....
        /*0740*/ 	.word	0x0000e590


	//   ....[99]....
        /*0744*/ 	.word	0x0000e980


	//   ....[100]....
        /*0748*/ 	.word	0x0000ea70


	//   ....[101]....
        /*074c*/ 	.word	0x00011350


	//   ....[102]....
        /*0750*/ 	.word	0x00011360


	//   ....[103]....
        /*0754*/ 	.word	0x00011370


	//   ....[104]....
        /*0758*/ 	.word	0x00011380


	//   ....[105]....
        /*075c*/ 	.word	0x00011390


	//   ....[106]....
        /*0760*/ 	.word	0x000113a0


	//   ....[107]....
        /*0764*/ 	.word	0x000113b0


	//   ....[108]....
        /*0768*/ 	.word	0x000113c0


	//   ....[109]....
        /*076c*/ 	.word	0x000113d0


	//   ....[110]....
        /*0770*/ 	.word	0x000113e0


	//   ....[111]....
        /*0774*/ 	.word	0x000113f0


	//   ....[112]....
        /*0778*/ 	.word	0x00011400


	//   ....[113]....
        /*077c*/ 	.word	0x00012a90


	//   ....[114]....
        /*0780*/ 	.word	0x00012aa0


	//   ....[115]....
        /*0784*/ 	.word	0x00012ab0


	//   ....[116]....
        /*0788*/ 	.word	0x00012ac0


	//   ....[117]....
        /*078c*/ 	.word	0x00012ad0


	//   ....[118]....
        /*0790*/ 	.word	0x00012ae0


	//   ....[119]....
        /*0794*/ 	.word	0x00012af0


	//   ....[120]....
        /*0798*/ 	.word	0x00012b00


	//   ....[121]....
        /*079c*/ 	.word	0x00012b20


	//   ....[122]....
        /*07a0*/ 	.word	0x00012b50


	//   ....[123]....
        /*07a4*/ 	.word	0x00012b90


	//   ....[124]....
        /*07a8*/ 	.word	0x00012bb0


	//   ....[125]....
        /*07ac*/ 	.word	0x000130d0


	//   ....[126]....
        /*07b0*/ 	.word	0x00013250


	//   ....[127]....
        /*07b4*/ 	.word	0x000132a0


	//   ....[128]....
        /*07b8*/ 	.word	0x00013370


	//   ....[129]....
        /*07bc*/ 	.word	0x000133b0


	//   ....[130]....
        /*07c0*/ 	.word	0x000133d0


	//   ....[131]....
        /*07c4*/ 	.word	0x000134d0


	//   ....[132]....
        /*07c8*/ 	.word	0x00013700


	//   ....[133]....
        /*07cc*/ 	.word	0x00016090


	//   ....[134]....
        /*07d0*/ 	.word	0x000160c0


	//   ....[135]....
        /*07d4*/ 	.word	0x000160e0


	//   ....[136]....
        /*07d8*/ 	.word	0x00016120


	//   ....[137]....
        /*07dc*/ 	.word	0x00016140


	//   ....[138]....
        /*07e0*/ 	.word	0x00016160


	//   ....[139]....
        /*07e4*/ 	.word	0x00016180


	//   ....[140]....
        /*07e8*/ 	.word	0x000161a0


	//   ....[141]....
        /*07ec*/ 	.word	0x000161c0


	//   ....[142]....
        /*07f0*/ 	.word	0x000161e0


	//   ....[143]....
        /*07f4*/ 	.word	0x00016200


	//   ....[144]....
        /*07f8*/ 	.word	0x00016220


	//   ....[145]....
        /*07fc*/ 	.word	0x00017610


	//   ....[146]....
        /*0800*/ 	.word	0x00017620


	//   ....[147]....
        /*0804*/ 	.word	0x00017630


	//   ....[148]....
        /*0808*/ 	.word	0x00017640


	//   ....[149]....
        /*080c*/ 	.word	0x00017650


	//   ....[150]....
        /*0810*/ 	.word	0x00017660


	//   ....[151]....
        /*0814*/ 	.word	0x00017670


	//   ....[152]....
        /*0818*/ 	.word	0x00017690


	//   ....[153]....
        /*081c*/ 	.word	0x000176b0


	//   ....[154]....
        /*0820*/ 	.word	0x000176f0


	//   ....[155]....
        /*0824*/ 	.word	0x00017710


	//   ....[156]....
        /*0828*/ 	.word	0x00017730


	//   ....[157]....
        /*082c*/ 	.word	0x000178e0


	//   ....[158]....
        /*0830*/ 	.word	0x00017af0


	//   ....[159]....
        /*0834*/ 	.word	0x00018580


	//   ....[160]....
        /*0838*/ 	.word	0x00018f50


	//   ....[161]....
        /*083c*/ 	.word	0x00019d20


	//   ....[162]....
        /*0840*/ 	.word	0x00019e70


	//   ....[163]....
        /*0844*/ 	.word	0x00019ec0


	//   ....[164]....
        /*0848*/ 	.word	0x0001a160


	//   ....[165]....
        /*084c*/ 	.word	0x0001a650


	//   ....[166]....
        /*0850*/ 	.word	0x0001a8b0


	//   ....[167]....
        /*0854*/ 	.word	0x0001a9e0


	//   ....[168]....
        /*0858*/ 	.word	0x0001ab10


	//   ....[169]....
        /*085c*/ 	.word	0x0001cf60


	//   ....[170]....
        /*0860*/ 	.word	0x0001cf70


	//   ....[171]....
        /*0864*/ 	.word	0x0001cf80


	//   ....[172]....
        /*0868*/ 	.word	0x0001cf90


	//   ....[173]....
        /*086c*/ 	.word	0x0001cfc0


	//   ....[174]....
        /*0870*/ 	.word	0x0001cfe0


	//   ....[175]....
        /*0874*/ 	.word	0x0001d000


	//   ....[176]....
        /*0878*/ 	.word	0x0001d010


	//   ....[177]....
        /*087c*/ 	.word	0x0001e480


	//   ....[178]....
        /*0880*/ 	.word	0x0001e4c0


	//   ....[179]....
        /*0884*/ 	.word	0x0001e4e0


	//   ....[180]....
        /*0888*/ 	.word	0x0001e510


	//   ....[181]....
        /*088c*/ 	.word	0x0001e540


	//   ....[182]....
        /*0890*/ 	.word	0x0001e580


	//   ....[183]....
        /*0894*/ 	.word	0x0001e5c0


	//   ....[184]....
        /*0898*/ 	.word	0x0001e5e0


	//   ....[185]....
        /*089c*/ 	.word	0x0001e670


	//   ....[186]....
        /*08a0*/ 	.word	0x0001e680


	//   ....[187]....
        /*08a4*/ 	.word	0x0001e6b0


	//   ....[188]....
        /*08a8*/ 	.word	0x0001e6f0


	//   ....[189]....
        /*08ac*/ 	.word	0x0001e710


	//   ....[190]....
        /*08b0*/ 	.word	0x0001e740


	//   ....[191]....
        /*08b4*/ 	.word	0x0001e790


	//   ....[192]....
        /*08b8*/ 	.word	0x0001e7c0


	//   ....[193]....
        /*08bc*/ 	.word	0x0001e7d0


	//   ....[194]....
        /*08c0*/ 	.word	0x0001e8d0


	//   ....[195]....
        /*08c4*/ 	.word	0x0001e8f0


	//   ....[196]....
        /*08c8*/ 	.word	0x0001e910


	//   ....[197]....
        /*08cc*/ 	.word	0x0001e940


	//   ....[198]....
        /*08d0*/ 	.word	0x0001e960


	//   ....[199]....
        /*08d4*/ 	.word	0x0001e9f0


	//   ....[200]....
        /*08d8*/ 	.word	0x0001ea10


	//   ....[201]....
        /*08dc*/ 	.word	0x0001f290


	//   ....[202]....
        /*08e0*/ 	.word	0x0001f2c0


	//   ....[203]....
        /*08e4*/ 	.word	0x0001f2f0


	//   ....[204]....
        /*08e8*/ 	.word	0x0001f320


	//   ....[205]....
        /*08ec*/ 	.word	0x0001f350


	//   ....[206]....
        /*08f0*/ 	.word	0x0001f380


	//   ....[207]....
        /*08f4*/ 	.word	0x0001f3b0


	//   ....[208]....
        /*08f8*/ 	.word	0x0001f3d0


	//   ....[209]....
        /*08fc*/ 	.word	0x0001f400


	//   ....[210]....
        /*0900*/ 	.word	0x0001f410


	//   ....[211]....
        /*0904*/ 	.word	0x0001f420


	//   ....[212]....
        /*0908*/ 	.word	0x0001f430


	//   ....[213]....
        /*090c*/ 	.word	0x0001f440


	//   ....[214]....
        /*0910*/ 	.word	0x0001f450


	//   ....[215]....
        /*0914*/ 	.word	0x0001f480


	//   ....[216]....
        /*0918*/ 	.word	0x0001f4a0


	//----- nvinfo : EIATTR_EXIT_INSTR_OFFSETS
	.align		4
.L_208:
        /*091c*/ 	.byte	0x04, 0x1c
        /*091e*/ 	.short	(.L_210 - .L_209)


	//   ....[0]....
.L_209:
        /*0920*/ 	.word	0x00000450


	//   ....[1]....
        /*0924*/ 	.word	0x0001eaa0


	//   ....[2]....
        /*0928*/ 	.word	0x0001eae0


	//   ....[3]....
        /*092c*/ 	.word	0x0001f600


	//   ....[4]....
        /*0930*/ 	.word	0x0001f640


	//----- nvinfo : EIATTR_CTAIDZ_USED
	.align		4
.L_210:
        /*0934*/ 	.byte	0x01, 0x04
	.zero		2


	//----- nvinfo : EIATTR_MAX_THREADS
	.align		4
        /*0938*/ 	.byte	0x04, 0x05
        /*093a*/ 	.short	(.L_212 - .L_211)
.L_211:
        /*093c*/ 	.word	0x00000080
        /*0940*/ 	.word	0x00000001
        /*0944*/ 	.word	0x00000001


	//----- nvinfo : EIATTR_CRS_STACK_SIZE
	.align		4
.L_212:
        /*0948*/ 	.byte	0x04, 0x1e
        /*094a*/ 	.short	(.L_214 - .L_213)
.L_213:
        /*094c*/ 	.word	0x00000000
.L_214:


//--------------------- .nv.info._ZN7cutlass13device_kernelIN5flash19enable_sm80_to_sm89INS1_16FlashAttnFwdSm80INS1_25CollectiveMainloopFwdSm80ILi4ELi1ELb0EN4cute5tupleIJNS5_1CILi128EEENS7_ILi96EEENS7_ILi64EEEEEELi64ENS_10bfloat16_tEfNS_4arch4Sm80ELb0ELb1ELb1ELb1ELb1ELb1ELb1ELb0EEENS1_21CollectiveEpilogueFwdINS6_IJS8_SA_S9_EEENS6_IJNS7_ILi1EEESI_SI_EEESC_SE_Li128ELb1ELb1ELb0ELb0EEENS1_19SingleTileSchedulerILb1ELb0ELb1ELi128EEEEEEEEEvNT_6ParamsE --------------------------
	.section	.nv.info._ZN7cutlass13device_kernelIN5flash19enable_sm80_to_sm89INS1_16FlashAttnFwdSm80INS1_25CollectiveMainloopFwdSm80ILi4ELi1ELb0EN4cute5tupleIJNS5_1CILi128EEENS7_ILi96EEENS7_ILi64EEEEEELi64ENS_10bfloat16_tEfNS_4arch4Sm80ELb0ELb1ELb1ELb1ELb1ELb1ELb1ELb0EEENS1_21CollectiveEpilogueFwdINS6_IJS8_SA_S9_EEENS6_IJNS7_ILi1EEESI_SI_EEESC_SE_Li128ELb1ELb1ELb0ELb0EEENS1_19SingleTileSchedulerILb1ELb0ELb1ELi128EEEEEEEEEvNT_6ParamsE,"",@"SHT_CUDA_INFO"
	.sectionflags	@""
	.align	4


	//----- nvinfo : EIATTR_CUDA_API_VERSION
	.align		4
        /*0000*/ 	.byte	0x04, 0x37
        /*0002*/ 	.short	(.L_216 - .L_215)
.L_215:
        /*0004*/ 	.word	0x00000082


	//----- nvinfo : EIATTR_SW2861232_WAR
	.align		4
.L_216:
        /*0008*/ 	.byte	0x01, 0x35
	.zero		2


	//----- nvinfo : EIATTR_PARAM_CBANK
	.align		4
        /*000c*/ 	.byte	0x04, 0x0a
        /*000e*/ 	.short	(.L_218 - .L_217)
	.align		4
.L_217:
        /*0010*/ 	.word	index@(.nv.constant0._ZN7cutlass13device_kernelIN5flash19enable_sm80_to_sm89INS1_16FlashAttnFwdSm80INS1_25CollectiveMainloopFwdSm80ILi4ELi1ELb0EN4cute5tupleIJNS5_1CILi128EEENS7_ILi96EEENS7_ILi64EEEEEELi64ENS_10bfloat16_tEfNS_4arch4Sm80ELb0ELb1ELb1ELb1ELb1ELb1ELb1ELb0EEENS1_21CollectiveEpilogueFwdINS6_IJS8_SA_S9_EEENS6_IJNS7_ILi1EEESI_SI_EEESC_SE_Li128ELb1ELb1ELb0ELb0EEENS1_19SingleTileSchedulerILb1ELb0ELb1ELi128EEEEEEEEEvNT_6ParamsE)
        /*0014*/ 	.short	0x0160
        /*0016*/ 	.short	0x0418


	//----- nvinfo : EIATTR_CBANK_PARAM_SIZE
	.align		4
.L_218:
        /*0018*/ 	.byte	0x03, 0x19
        /*001a*/ 	.short	0x0418


	//----- nvinfo : EIATTR_KPARAM_INFO
	.align		4
        /*001c*/ 	.byte	0x04, 0x17
        /*001e*/ 	.short	(.L_220 - .L_219)
.L_219:
        /*0020*/ 	.word	0x00000000
        /*0024*/ 	.short	0x0000
        /*0026*/ 	.short	0x0000
        /*0028*/ 	.byte	0x00, 0xf0, 0x61, 0x10


	//----- nvinfo : EIATTR_MAXREG_COUNT
	.align		4
.L_220:
        /*002c*/ 	.byte	0x03, 0x1b
        /*002e*/ 	.short	0x00ff


	//----- nvinfo : EIATTR_NUM_BARRIERS
	.align		4
        /*0030*/ 	.byte	0x02, 0x4c
        /*0032*/ 	.byte	0x02
	.zero		1


	//----- nvinfo : EIATTR_ANNOTATIONS
	.align		4
        /*0034*/ 	.byte	0x04, 0x55
        /*0036*/ 	.short	(.L_222 - .L_221)


	//   ....[0]....
.L_221:
        /* <DEDUP_REMOVED lines=44> */


	//----- nvinfo : EIATTR_MERCURY_ISA_VERSION
	.align		4
.L_222:
        /*02e0*/ 	.byte	0x03, 0x5f
        /*02e2*/ 	.short	0x0000


	//----- nvinfo : EIATTR_COOP_GROUP_MASK_REGIDS
	.align		4
        /*02e4*/ 	.byte	0x04, 0x29
        /*02e6*/ 	.short	(.L_224 - .L_223)


	//   ....[0]....
.L_223:
        /*02e8*/ 	.word	0xffffffff


	//   ....[1]....
        /*02ec*/ 	.word	0xffffffff


	//   ....[2]....
        /*02f0*/ 	.word	0xffffffff


	//   ....[3]....
        /*02f4*/ 	.word	0xffffffff


	//   ....[4]....
        /*02f8*/ 	.word	0xffffffff


	//   ....[5]....
        /*02fc*/ 	.word	0xffffffff


	//   ....[6]....
        /*0300*/ 	.word	0xffffffff


	//   ....[7]....
        /*0304*/ 	.word	0xffffffff


	//   ....[8]....
        /*0308*/ 	.word	0xffffffff


	//   ....[9]....
        /*030c*/ 	.word	0xffffffff


	//   ....[10]....
        /*0310*/ 	.word	0xffffffff


	//   ....[11]....
        /*0314*/ 	.word	0xffffffff


	//   ....[12]....
        /*0318*/ 	.word	0xffffffff


	//   ....[13]....
        /*031c*/ 	.word	0xffffffff


	//   ....[14]....
        /*0320*/ 	.word	0xffffffff


	//   ....[15]....
        /*0324*/ 	.word	0xffffffff


	//   ....[16]....
        /*0328*/ 	.word	0xffffffff


	//   ....[17]....
        /*032c*/ 	.word	0xffffffff


	//   ....[18]....
        /*0330*/ 	.word	0xffffffff


	//   ....[19]....
        /*0334*/ 	.word	0xffffffff


	//   ....[20]....
        /*0338*/ 	.word	0xffffffff


	//   ....[21]....
        /*033c*/ 	.word	0xffffffff


	//   ....[22]....
        /*0340*/ 	.word	0xffffffff


	//   ....[23]....
        /*0344*/ 	.word	0xffffffff


	//   ....[24]....
        /*0348*/ 	.word	0xffffffff


	//   ....[25]....
        /*034c*/ 	.word	0xffffffff


	//   ....[26]....
        /*0350*/ 	.word	0xffffffff


	//   ....[27]....
        /*0354*/ 	.word	0xffffffff


	//   ....[28]....
        /*0358*/ 	.word	0xffffffff


	//   ....[29]....
        /*035c*/ 	.word	0xffffffff


	//   ....[30]....
        /*0360*/ 	.word	0xffffffff


	//   ....[31]....
        /*0364*/ 	.word	0xffffffff


	//   ....[32]....
        /*0368*/ 	.word	0xffffffff


	//   ....[33]....
        /*036c*/ 	.word	0xffffffff


	//   ....[34]....
        /*0370*/ 	.word	0xffffffff


	//   ....[35]....
        /*0374*/ 	.word	0xffffffff


	//   ....[36]....
        /*0378*/ 	.word	0xffffffff


	//   ....[37]....
        /*037c*/ 	.word	0xffffffff


	//   ....[38]....
        /*0380*/ 	.word	0xffffffff


	//   ....[39]....
        /*0384*/ 	.word	0xffffffff


	//   ....[40]....
        /*0388*/ 	.word	0xffffffff


	//   ....[41]....
        /*038c*/ 	.word	0xffffffff


	//   ....[42]....
        /*0390*/ 	.word	0xffffffff


	//   ....[43]....
        /*0394*/ 	.word	0xffffffff


	//   ....[44]....
        /*0398*/ 	.word	0xffffffff


	//   ....[45]....
        /*039c*/ 	.word	0xffffffff


	//   ....[46]....
        /*03a0*/ 	.word	0xffffffff


	//   ....[47]....
        /*03a4*/ 	.word	0xffffffff


	//   ....[48]....
        /*03a8*/ 	.word	0xffffffff


	//   ....[49]....
        /*03ac*/ 	.word	0xffffffff


	//   ....[50]....
        /*03b0*/ 	.word	0xffffffff


	//   ....[51]....
        /*03b4*/ 	.word	0xffffffff


	//   ....[52]....
        /*03b8*/ 	.word	0xffffffff


	//   ....[53]....
        /*03bc*/ 	.word	0xffffffff


	//   ....[54]....
        /*03c0*/ 	.word	0xffffffff


	//   ....[55]....
        /*03c4*/ 	.word	0xffffffff


	//   ....[56]....
        /*03c8*/ 	.word	0xffffffff


	//   ....[57]....
        /*03cc*/ 	.word	0xffffffff


	//   ....[58]....
        /*03d0*/ 	.word	0xffffffff


	//   ....[59]....
        /*03d4*/ 	.word	0xffffffff


	//   ....[60]....
        /*03d8*/ 	.word	0xffffffff


	//   ....[61]....
        /*03dc*/ 	.word	0xffffffff


	//   ....[62]....
        /*03e0*/ 	.word	0xffffffff


	//   ....[63]....
        /*03e4*/ 	.word	0xffffffff


	//   ....[64]....
        /*03e8*/ 	.word	0xffffffff


	//   ....[65]....
        /*03ec*/ 	.word	0xffffffff


	//   ....[66]....
        /*03f0*/ 	.word	0xffffffff


	//   ....[67]....
        /*03f4*/ 	.word	0xffffffff


	//   ....[68]....
        /*03f8*/ 	.word	0xffffffff


	//   ....[69]....
        /*03fc*/ 	.word	0xffffffff


	//   ....[70]....
        /*0400*/ 	.word	0xffffffff


	//   ....[71]....
        /*0404*/ 	.word	0xffffffff


	//   ....[72]....
        /*0408*/ 	.word	0xffffffff


	//   ....[73]....
        /*040c*/ 	.word	0xffffffff


	//   ....[74]....
        /*0410*/ 	.word	0xffffffff


	//   ....[75]....
        /*0414*/ 	.word	0xffffffff


	//   ....[76]....
        /*0418*/ 	.word	0xffffffff


	//   ....[77]....
        /*041c*/ 	.word	0xffffffff


	//   ....[78]....
        /*0420*/ 	.word	0xffffffff


	//   ....[79]....
        /*0424*/ 	.word	0xffffffff


	//   ....[80]....
        /*0428*/ 	.word	0xffffffff


	//   ....[81]....
        /*042c*/ 	.word	0xffffffff


	//   ....[82]....
        /*0430*/ 	.word	0xffffffff


	//   ....[83]....
        /*0434*/ 	.word	0xffffffff


	//   ....[84]....
        /*0438*/ 	.word	0xffffffff


	//   ....[85]....
        /*043c*/ 	.word	0xffffffff


	//   ....[86]....
        /*0440*/ 	.word	0xffffffff


	//   ....[87]....
        /*0444*/ 	.word	0xffffffff


	//   ....[88]....
        /*0448*/ 	.word	0xffffffff


	//   ....[89]....
        /*044c*/ 	.word	0xffffffff


	//   ....[90]....
        /*0450*/ 	.word	0xffffffff


	//   ....[91]....
        /*0454*/ 	.word	0xffffffff


	//   ....[92]....
        /*0458*/ 	.word	0xffffffff


	//   ....[93]....
        /*045c*/ 	.word	0xffffffff


	//   ....[94]....
        /*0460*/ 	.word	0xffffffff


	//   ....[95]....
        /*0464*/ 	.word	0xffffffff


	//   ....[96]....
        /*0468*/ 	.word	0xffffffff


	//   ....[97]....
        /*046c*/ 	.word	0xffffffff


	//   ....[98]....
        /*0470*/ 	.word	0xffffffff


	//   ....[99]....
        /*0474*/ 	.word	0xffffffff


	//   ....[100]....
        /*0478*/ 	.word	0xffffffff


	//   ....[101]....
        /*047c*/ 	.word	0xffffffff


	//   ....[102]....
        /*0480*/ 	.word	0xffffffff


	//   ....[103]....
        /*0484*/ 	.word	0xffffffff


	//   ....[104]....
        /*0488*/ 	.word	0xffffffff


	//   ....[105]....
        /*048c*/ 	.word	0xffffffff


	//   ....[106]....
        /*0490*/ 	.word	0xffffffff


	//   ....[107]....
        /*0494*/ 	.word	0xffffffff


	//   ....[108]....
        /*0498*/ 	.word	0xffffffff


	//   ....[109]....
        /*049c*/ 	.word	0xffffffff


	//   ....[110]....
        /*04a0*/ 	.word	0xffffffff


	//   ....[111]....
        /*04a4*/ 	.word	0xffffffff


	//   ....[112]....
        /*04a8*/ 	.word	0xffffffff


	//   ....[113]....
        /*04ac*/ 	.word	0xffffffff


	//   ....[114]....
        /*04b0*/ 	.word	0xffffffff


	//   ....[115]....
        /*04b4*/ 	.word	0xffffffff


	//   ....[116]....
        /*04b8*/ 	.word	0xffffffff


	//   ....[117]....
        /*04bc*/ 	.word	0xffffffff


	//   ....[118]....
        /*04c0*/ 	.word	0xffffffff


	//   ....[119]....
        /*04c4*/ 	.word	0xffffffff


	//   ....[120]....
        /*04c8*/ 	.word	0xffffffff


	//   ....[121]....
        /*04cc*/ 	.word	0xffffffff


	//   ....[122]....
        /*04d0*/ 	.word	0xffffffff


	//   ....[123]....
        /*04d4*/ 	.word	0xffffffff


	//   ....[124]....
        /*04d8*/ 	.word	0xffffffff


	//   ....[125]....
        /*04dc*/ 	.word	0xffffffff


	//   ....[126]....
        /*04e0*/ 	.word	0xffffffff


	//   ....[127]....
        /*04e4*/ 	.word	0xffffffff


	//   ....[128]....
        /*04e8*/ 	.word	0xffffffff


	//   ....[129]....
        /*04ec*/ 	.word	0xffffffff


	//   ....[130]....
        /*04f0*/ 	.word	0xffffffff


	//   ....[131]....
        /*04f4*/ 	.word	0xffffffff


	//   ....[132]....
        /*04f8*/ 	.word	0xffffffff


	//   ....[133]....
        /*04fc*/ 	.word	0xffffffff


	//   ....[134]....
        /*0500*/ 	.word	0xffffffff


	//   ....[135]....
        /*0504*/ 	.word	0xffffffff


	//   ....[136]....
        /*0508*/ 	.word	0xffffffff


	//   ....[137]....
        /*050c*/ 	.word	0xffffffff


	//   ....[138]....
        /*0510*/ 	.word	0xffffffff


	//   ....[139]....
        /*0514*/ 	.word	0xffffffff


	//   ....[140]....
        /*0518*/ 	.word	0xffffffff


	//   ....[141]....
        /*051c*/ 	.word	0xffffffff


	//   ....[142]....
        /*0520*/ 	.word	0xffffffff


	//   ....[143]....
        /*0524*/ 	.word	0xffffffff


	//   ....[144]....
        /*0528*/ 	.word	0xffffffff


	//   ....[145]....
        /*052c*/ 	.word	0xffffffff


	//   ....[146]....
        /*0530*/ 	.word	0xffffffff


	//   ....[147]....
        /*0534*/ 	.word	0xffffffff


	//   ....[148]....
        /*0538*/ 	.word	0xffffffff


	//   ....[149]....
        /*053c*/ 	.word	0xffffffff


	//   ....[150]....
        /*0540*/ 	.word	0xffffffff


	//   ....[151]....
        /*0544*/ 	.word	0xffffffff


	//   ....[152]....
        /*0548*/ 	.word	0xffffffff


	//   ....[153]....
        /*054c*/ 	.word	0xffffffff


	//   ....[154]....
        /*0550*/ 	.word	0xffffffff


	//   ....[155]....
        /*0554*/ 	.word	0xffffffff


	//   ....[156]....
        /*0558*/ 	.word	0xffffffff


	//   ....[157]....
        /*055c*/ 	.word	0xffffffff


	//   ....[158]....
        /*0560*/ 	.word	0xffffffff


	//   ....[159]....
        /*0564*/ 	.word	0xffffffff


	//   ....[160]....
        /*0568*/ 	.word	0xffffffff


	//   ....[161]....
        /*056c*/ 	.word	0xffffffff


	//   ....[162]....
        /*0570*/ 	.word	0xffffffff


	//   ....[163]....
        /*0574*/ 	.word	0xffffffff


	//   ....[164]....
        /*0578*/ 	.word	0xffffffff


	//   ....[165]....
        /*057c*/ 	.word	0xffffffff


	//   ....[166]....
        /*0580*/ 	.word	0xffffffff


	//   ....[167]....
        /*0584*/ 	.word	0xffffffff


	//   ....[168]....
        /*0588*/ 	.word	0xffffffff


	//   ....[169]....
        /*058c*/ 	.word	0xffffffff


	//   ....[170]....
        /*0590*/ 	.word	0xffffffff


	//   ....[171]....
        /*0594*/ 	.word	0xffffffff


	//   ....[172]....
        /*0598*/ 	.word	0xffffffff


	//   ....[173]....
        /*059c*/ 	.word	0xffffffff


	//   ....[174]....
        /*05a0*/ 	.word	0xffffffff


	//   ....[175]....
        /*05a4*/ 	.word	0xffffffff


	//   ....[176]....
        /*05a8*/ 	.word	0xffffffff


	//   ....[177]....
        /*05ac*/ 	.word	0xffffffff


	//   ....[178]....
        /*05b0*/ 	.word	0xffffffff


	//   ....[179]....
        /*05b4*/ 	.word	0xffffffff


	//   ....[180]....
        /*05b8*/ 	.word	0xffffffff


	//   ....[181]....
        /*05bc*/ 	.word	0xffffffff


	//   ....[182]....
        /*05c0*/ 	.word	0xffffffff


	//   ....[183]....
        /*05c4*/ 	.word	0xffffffff


	//   ....[184]....
        /*05c8*/ 	.word	0xffffffff


	//   ....[185]....
        /*05cc*/ 	.word	0xffffffff


	//   ....[186]....
        /*05d0*/ 	.word	0xffffffff


	//   ....[187]....
        /*05d4*/ 	.word	0xffffffff


	//   ....[188]....
        /*05d8*/ 	.word	0xffffffff


	//   ....[189]....
        /*05dc*/ 	.word	0xffffffff


	//   ....[190]....
        /*05e0*/ 	.word	0xffffffff


	//   ....[191]....
        /*05e4*/ 	.word	0xffffffff


	//   ....[192]....
        /*05e8*/ 	.word	0xffffffff


	//   ....[193]....
        /*05ec*/ 	.word	0xffffffff


	//   ....[194]....
        /*05f0*/ 	.word	0xffffffff


	//   ....[195]....
        /*05f4*/ 	.word	0xffffffff


	//   ....[196]....
        /*05f8*/ 	.word	0xffffffff


	//   ....[197]....
        /*05fc*/ 	.word	0xffffffff


	//   ....[198]....
        /*0600*/ 	.word	0xffffffff


	//   ....[199]....
        /*0604*/ 	.word	0xffffffff


	//   ....[200]....
        /*0608*/ 	.word	0xffffffff


	//   ....[201]....
        /*060c*/ 	.word	0xffffffff


	//   ....[202]....
        /*0610*/ 	.word	0xffffffff


	//   ....[203]....
        /*0614*/ 	.word	0xffffffff


	//   ....[204]....
        /*0618*/ 	.word	0xffffffff


	//   ....[205]....
        /*061c*/ 	.word	0xffffffff


	//   ....[206]....
        /*0620*/ 	.word	0xffffffff


	//   ....[207]....
        /*0624*/ 	.word	0xffffffff


	//   ....[208]....
        /*0628*/ 	.word	0xffffffff


	//   ....[209]....
        /*062c*/ 	.word	0xffffffff


	//   ....[210]....
        /*0630*/ 	.word	0xffffffff


	//   ....[211]....
        /*0634*/ 	.word	0xffffffff


	//   ....[212]....
        /*0638*/ 	.word	0xffffffff


	//   ....[213]....
        /*063c*/ 	.word	0xffffffff


	//   ....[214]....
        /*0640*/ 	.word	0xffffffff


	//   ....[215]....
        /*0644*/ 	.word	0xffffffff


	//   ....[216]....
        /*0648*/ 	.word	0xffffffff


	//   ....[217]....
        /*064c*/ 	.word	0xffffffff


	//   ....[218]....
        /*0650*/ 	.word	0xffffffff


	//   ....[219]....
        /*0654*/ 	.word	0xffffffff


	//   ....[220]....
        /*0658*/ 	.word	0xffffffff


	//   ....[221]....
        /*065c*/ 	.word	0xffffffff


	//   ....[222]....
        /*0660*/ 	.word	0xffffffff


	//   ....[223]....
        /*0664*/ 	.word	0xffffffff


	//   ....[224]....
        /*0668*/ 	.word	0xffffffff


	//   ....[225]....
        /*066c*/ 	.word	0xffffffff


	//   ....[226]....
        /*0670*/ 	.word	0xffffffff


	//   ....[227]....
        /*0674*/ 	.word	0xffffffff


	//   ....[228]....
        /*0678*/ 	.word	0xffffffff


	//   ....[229]....
        /*067c*/ 	.word	0xffffffff


	//   ....[230]....
        /*0680*/ 	.word	0xffffffff


	//   ....[231]....
        /*0684*/ 	.word	0xffffffff


	//   ....[232]....
        /*0688*/ 	.word	0xffffffff


	//   ....[233]....
        /*068c*/ 	.word	0xffffffff


	//   ....[234]....
        /*0690*/ 	.word	0xffffffff


	//   ....[235]....
        /*0694*/ 	.word	0xffffffff


	//   ....[236]....
        /*0698*/ 	.word	0xffffffff


	//   ....[237]....
        /*069c*/ 	.word	0xffffffff


	//   ....[238]....
        /*06a0*/ 	.word	0xffffffff


	//   ....[239]....
        /*06a4*/ 	.word	0xffffffff


	//   ....[240]....
        /*06a8*/ 	.word	0xffffffff


	//   ....[241]....
        /*06ac*/ 	.word	0xffffffff


	//   ....[242]....
        /*06b0*/ 	.word	0xffffffff


	//   ....[243]....
        /*06b4*/ 	.word	0xffffffff


	//   ....[244]....
        /*06b8*/ 	.word	0xffffffff


	//   ....[245]....
        /*06bc*/ 	.word	0xffffffff


	//   ....[246]....
        /*06c0*/ 	.word	0xffffffff


	//   ....[247]....
        /*06c4*/ 	.word	0xffffffff


	//   ....[248]....
        /*06c8*/ 	.word	0xffffffff


	//   ....[249]....
        /*06cc*/ 	.word	0xffffffff


	//   ....[250]....
        /*06d0*/ 	.word	0xffffffff


	//   ....[251]....
        /*06d4*/ 	.word	0xffffffff


	//   ....[252]....
        /*06d8*/ 	.word	0xffffffff


	//   ....[253]....
        /*06dc*/ 	.word	0xffffffff


	//   ....[254]....
        /*06e0*/ 	.word	0xffffffff


	//   ....[255]....
        /*06e4*/ 	.word	0xffffffff


	//   ....[0]....
        /*06e8*/ 	.word	0xffffffff


	//   ....[1]....
        /*06ec*/ 	.word	0xffffffff


	//   ....[2]....
        /*06f0*/ 	.word	0xffffffff


	//   ....[3]....
        /*06f4*/ 	.word	0xffffffff


	//   ....[4]....
        /*06f8*/ 	.word	0xffffffff


	//   ....[5]....
        /*06fc*/ 	.word	0xffffffff


	//   ....[6]....
        /*0700*/ 	.word	0xffffffff


	//   ....[7]....
        /*0704*/ 	.word	0xffffffff


	//   ....[8]....
        /*0708*/ 	.word	0xffffffff


	//   ....[9]....
        /*070c*/ 	.word	0xffffffff


	//   ....[10]....
        /*0710*/ 	.word	0xffffffff


	//   ....[11]....
        /*0714*/ 	.word	0xffffffff


	//   ....[12]....
        /*0718*/ 	.word	0xffffffff


	//   ....[13]....
        /*071c*/ 	.word	0xffffffff


	//   ....[14]....
        /*0720*/ 	.word	0xffffffff


	//   ....[15]....
        /*0724*/ 	.word	0xffffffff


	//   ....[16]....
        /*0728*/ 	.word	0xffffffff


	//----- nvinfo : EIATTR_COOP_GROUP_INSTR_OFFSETS
	.align		4
.L_224:
        /*072c*/ 	.byte	0x04, 0x28
        /*072e*/ 	.short	(.L_226 - .L_225)


	//   ....[0]....
.L_225:
        /*0730*/ 	.word	0x000000a0


	//   ....[1]....
        /*0734*/ 	.word	0x000029d0


	//   ....[2]....
        /*0738*/ 	.word	0x00002a20


	//   ....[3]....
        /*073c*/ 	.word	0x00003210


	//   ....[4]....
        /*0740*/ 	.word	0x00003230


	//   ....[5]....
        /*0744*/ 	.word	0x000039a0


	//   ....[6]....
        /*0748*/ 	.word	0x000039b0


	//   ....[7]....
        /*074c*/ 	.word	0x00004250


	//   ....[8]....
        /*0750*/ 	.word	0x000042b0


	//   ....[9]....
        /*0754*/ 	.word	0x00004e30


	//   ....[10]....
        /*0758*/ 	.word	0x00004e60


	//   ....[11]....
        /*075c*/ 	.word	0x000055a0


	//   ....[12]....
        /*0760*/ 	.word	0x000055c0


	//   ....[13]....
        /*0764*/ 	.word	0x00005d20


	//   ....[14]....
        /*0768*/ 	.word	0x00005d50


	//   ....[15]....
        /*076c*/ 	.word	0x00005e90


	//   ....[16]....
        /*0770*/ 	.word	0x00005ec0


	//   ....[17]....
        /*0774*/ 	.word	0x00005fb0


	//   ....[18]....
        /*0778*/ 	.word	0x00005fd0


	//   ....[19]....
        /*077c*/ 	.word	0x00006700


	//   ....[20]....
        /*0780*/ 	.word	0x00006720


	//   ....[21]....
        /*0784*/ 	.word	0x00006810


	//   ....[22]....
        /*0788*/ 	.word	0x00006840


	//   ....[23]....
        /*078c*/ 	.word	0x00006930


	//   ....[24]....
        /*0790*/ 	.word	0x00006960


	//   ....[25]....
        /*0794*/ 	.word	0x00007c40


	//   ....[26]....
        /*0798*/ 	.word	0x00007c80


	//   ....[27]....
        /*079c*/ 	.word	0x00007e50


	//   ....[28]....
        /*07a0*/ 	.word	0x00007e80


	//   ....[29]....
        /*07a4*/ 	.word	0x00007f10


	//   ....[30]....
        /*07a8*/ 	.word	0x00007f40


	//   ....[31]....
        /*07ac*/ 	.word	0x00007fd0


	//   ....[32]....
        /*07b0*/ 	.word	0x00008000


	//   ....[33]....
        /*07b4*/ 	.word	0x00008090


	//   ....[34]....
        /*07b8*/ 	.word	0x000080c0


	//   ....[35]....
        /*07bc*/ 	.word	0x00008150


	//   ....[36]....
        /*07c0*/ 	.word	0x00008180


	//   ....[37]....
        /*07c4*/ 	.word	0x00008210


	//   ....[38]....
        /*07c8*/ 	.word	0x00008240


	//   ....[39]....
        /*07cc*/ 	.word	0x000082c0


	//   ....[40]....
        /*07d0*/ 	.word	0x00008300


	//   ....[41]....
        /*07d4*/ 	.word	0x00008730


	//   ....[42]....
        /*07d8*/ 	.word	0x00008750


	//   ....[43]....
        /*07dc*/ 	.word	0x00008760


	//   ....[44]....
        /*07e0*/ 	.word	0x00008770


	//   ....[45]....
        /*07e4*/ 	.word	0x00008790


	//   ....[46]....
        /*07e8*/ 	.word	0x000087a0


	//   ....[47]....
        /*07ec*/ 	.word	0x000087b0


	//   ....[48]....
        /*07f0*/ 	.word	0x000087d0


	//   ....[49]....
        /*07f4*/ 	.word	0x000087f0


	//   ....[50]....
        /*07f8*/ 	.word	0x00008810


	//   ....[51]....
        /*07fc*/ 	.word	0x00008840


	//   ....[52]....
        /*0800*/ 	.word	0x00008850


	//   ....[53]....
        /*0804*/ 	.word	0x00008cf0


	//   ....[54]....
        /*0808*/ 	.word	0x00008d10


	//   ....[55]....
        /*080c*/ 	.word	0x00008d20


	//   ....[56]....
        /*0810*/ 	.word	0x00008d30


	//   ....[57]....
        /*0814*/ 	.word	0x00008ea0


	//   ....[58]....
        /*0818*/ 	.word	0x00008ee0


	//   ....[59]....
        /*081c*/ 	.word	0x00008f30


	//   ....[60]....
        /*0820*/ 	.word	0x00008f70


	//   ....[61]....
        /*0824*/ 	.word	0x00009140


	//   ....[62]....
        /*0828*/ 	.word	0x00009180


	//   ....[63]....
        /*082c*/ 	.word	0x000091d0


	//   ....[64]....
        /*0830*/ 	.word	0x00009210


	//   ....[65]....
        /*0834*/ 	.word	0x00009400


	//   ....[66]....
        /*0838*/ 	.word	0x00009440


	//   ....[67]....
        /*083c*/ 	.word	0x00009490


	//   ....[68]....
        /*0840*/ 	.word	0x000094d0


	//   ....[69]....
        /*0844*/ 	.word	0x0000b3e0


	//   ....[70]....
        /*0848*/ 	.word	0x0000b400


	//   ....[71]....
        /*084c*/ 	.word	0x0000b430


	//   ....[72]....
        /*0850*/ 	.word	0x0000b440


	//   ....[73]....
        /*0854*/ 	.word	0x0000b520


	//   ....[74]....
        /*0858*/ 	.word	0x0000b560


	//   ....[75]....
        /*085c*/ 	.word	0x0000b580


	//   ....[76]....
        /*0860*/ 	.word	0x0000b590


	//   ....[77]....
        /*0864*/ 	.word	0x0000b750


	//   ....[78]....
        /*0868*/ 	.word	0x0000b790


	//   ....[79]....
        /*086c*/ 	.word	0x0000b7b0


	//   ....[80]....
        /*0870*/ 	.word	0x0000b7c0


	//   ....[81]....
        /*0874*/ 	.word	0x0000b8c0


	//   ....[82]....
        /*0878*/ 	.word	0x0000b900


	//   ....[83]....
        /*087c*/ 	.word	0x0000b960


	//   ....[84]....
        /*0880*/ 	.word	0x0000b990


	//   ....[85]....
        /*0884*/ 	.word	0x0000dc10


	//   ....[86]....
        /*0888*/ 	.word	0x0000dc20


	//   ....[87]....
        /*088c*/ 	.word	0x0000dc30


	//   ....[88]....
        /*0890*/ 	.word	0x0000dd50


	//   ....[89]....
        /*0894*/ 	.word	0x0000dd60


	//   ....[90]....
        /*0898*/ 	.word	0x0000dd80


	//   ....[91]....
        /*089c*/ 	.word	0x0000dd90


	//   ....[92]....
        /*08a0*/ 	.word	0x0000ddb0


	//   ....[93]....
        /*08a4*/ 	.word	0x0000ddc0


	//   ....[94]....
        /*08a8*/ 	.word	0x0000dde0


	//   ....[95]....
        /*08ac*/ 	.word	0x0000dec0


	//   ....[96]....
        /*08b0*/ 	.word	0x0000df00


	//   ....[97]....
        /*08b4*/ 	.word	0x0000e880


	//   ....[98]....
        /*08b8*/ 	.word	0x0000e890


	//   ....[99]....
        /*08bc*/ 	.word	0x0000e8a0


	//   ....[100]....
        /*08c0*/ 	.word	0x0000e8b0


	//   ....[101]....
        /*08c4*/ 	.word	0x0000e8c0


	//   ....[102]....
        /*08c8*/ 	.word	0x0000e8d0


	//   ....[103]....
        /*08cc*/ 	.word	0x0000e8e0


	//   ....[104]....
        /*08d0*/ 	.word	0x0000e8f0


	//   ....[105]....
        /*08d4*/ 	.word	0x0000e910


	//   ....[106]....
        /*08d8*/ 	.word	0x0000e940


	//   ....[107]....
        /*08dc*/ 	.word	0x0000e960


	//   ....[108]....
        /*08e0*/ 	.word	0x0000e980


	//   ....[109]....
        /*08e4*/ 	.word	0x0000ef60


	//   ....[110]....
        /*08e8*/ 	.word	0x0000fd90


	//   ....[111]....
        /*08ec*/ 	.word	0x00010a20


	//   ....[112]....
        /*08f0*/ 	.word	0x000116b0


	//   ....[113]....
        /*08f4*/ 	.word	0x00011cb0


	//   ....[114]....
        /*08f8*/ 	.word	0x00011cf0


	//   ....[115]....
        /*08fc*/ 	.word	0x00011dc0


	//   ....[116]....
        /*0900*/ 	.word	0x00011dd0


	//   ....[117]....
        /*0904*/ 	.word	0x00012980


	//   ....[118]....
        /*0908*/ 	.word	0x000129f0


	//   ....[119]....
        /*090c*/ 	.word	0x00012a70


	//   ....[120]....
        /*0910*/ 	.word	0x00012ac0


	//   ....[121]....
        /*0914*/ 	.word	0x00015350


	//   ....[122]....
        /*0918*/ 	.word	0x00015360


	//   ....[123]....
        /*091c*/ 	.word	0x00015370


	//   ....[124]....
        /*0920*/ 	.word	0x00015380


	//   ....[125]....
        /*0924*/ 	.word	0x00015390


	//   ....[126]....
        /*0928*/ 	.word	0x000153a0


	//   ....[127]....
        /*092c*/ 	.word	0x000153b0


	//   ....[128]....
        /*0930*/ 	.word	0x000153d0


	//   ....[129]....
        /*0934*/ 	.word	0x000153f0


	//   ....[130]....
        /*0938*/ 	.word	0x00015430


	//   ....[131]....
        /*093c*/ 	.word	0x00015450


	//   ....[132]....
        /*0940*/ 	.word	0x00015470


	//   ....[133]....
        /*0944*/ 	.word	0x00016ac0


	//   ....[134]....
        /*0948*/ 	.word	0x00016ad0


	//   ....[135]....
        /*094c*/ 	.word	0x00016ae0


	//   ....[136]....
        /*0950*/ 	.word	0x00016af0


	//   ....[137]....
        /*0954*/ 	.word	0x00016b00


	//   ....[138]....
        /*0958*/ 	.word	0x00016b10


	//   ....[139]....
        /*095c*/ 	.word	0x00016b20


	//   ....[140]....
        /*0960*/ 	.word	0x00016b40


	//   ....[141]....
        /*0964*/ 	.word	0x00016b60


	//   ....[142]....
        /*0968*/ 	.word	0x00016ba0


	//   ....[143]....
        /*096c*/ 	.word	0x00016bc0


	//   ....[144]....
        /*0970*/ 	.word	0x00016be0


	//   ....[145]....
        /*0974*/ 	.word	0x00016d80


	//   ....[146]....
        /*0978*/ 	.word	0x00016fa0


	//   ....[147]....
        /*097c*/ 	.word	0x00017aa0


	//   ....[148]....
        /*0980*/ 	.word	0x000184d0


	//   ....[149]....
        /*0984*/ 	.word	0x00019460


	//   ....[150]....
        /*0988*/ 	.word	0x00019530


	//   ....[151]....
        /*098c*/ 	.word	0x00019660


	//   ....[152]....
        /*0990*/ 	.word	0x000196f0


	//   ....[153]....
        /*0994*/ 	.word	0x00019b40


	//   ....[154]....
        /*0998*/ 	.word	0x00019cb0


	//   ....[155]....
        /*099c*/ 	.word	0x00019fe0


	//   ....[156]....
        /*09a0*/ 	.word	0x0001a0e0


	//   ....[157]....
        /*09a4*/ 	.word	0x0001c9e0


	//   ....[158]....
        /*09a8*/ 	.word	0x0001c9f0


	//   ....[159]....
        /*09ac*/ 	.word	0x0001ca00


	//   ....[160]....
        /*09b0*/ 	.word	0x0001ca10


	//   ....[161]....
        /*09b4*/ 	.word	0x0001ca20


	//   ....[162]....
        /*09b8*/ 	.word	0x0001ca30


	//   ....[163]....
        /*09bc*/ 	.word	0x0001ca40


	//   ....[164]....
        /*09c0*/ 	.word	0x0001ca50


	//   ....[165]....
        /*09c4*/ 	.word	0x0001ca70


	//   ....[166]....
        /*09c8*/ 	.word	0x0001caa0


	//   ....[167]....
        /*09cc*/ 	.word	0x0001cae0


	//   ....[168]....
        /*09d0*/ 	.word	0x0001cb00


	//   ....[169]....
        /*09d4*/ 	.word	0x0001e170


	//   ....[170]....
        /*09d8*/ 	.word	0x0001e180


	//   ....[171]....
        /*09dc*/ 	.word	0x0001e190


	//   ....[172]....
        /*09e0*/ 	.word	0x0001e1a0


	//   ....[173]....
        /*09e4*/ 	.word	0x0001e1b0


	//   ....[174]....
        /*09e8*/ 	.word	0x0001e1c0


	//   ....[175]....
        /*09ec*/ 	.word	0x0001e1d0


	//   ....[176]....
        /*09f0*/ 	.word	0x0001e1e0


	//   ....[177]....
        /*09f4*/ 	.word	0x0001e200


	//   ....[178]....
        /*09f8*/ 	.word	0x0001e230


	//   ....[179]....
        /*09fc*/ 	.word	0x0001e270


	//   ....[180]....
        /*0a00*/ 	.word	0x0001e290


	//   ....[181]....
        /*0a04*/ 	.word	0x0001e7d0


	//   ....[182]....
        /*0a08*/ 	.word	0x0001e920


	//   ....[183]....
        /*0a0c*/ 	.word	0x0001e970


	//   ....[184]....
        /*0a10*/ 	.word	0x0001ea20


	//   ....[185]....
        /*0a14*/ 	.word	0x0001ea50


	//   ....[186]....
        /*0a18*/ 	.word	0x0001ea80


	//   ....[187]....
        /*0a1c*/ 	.word	0x0001eb80


	//   ....[188]....
        /*0a20*/ 	.word	0x0001edd0


	//   ....[189]....
        /*0a24*/ 	.word	0x000217a0


	//   ....[190]....
        /*0a28*/ 	.word	0x000217d0


	//   ....[191]....
        /*0a2c*/ 	.word	0x000217f0


	//   ....[192]....
        /*0a30*/ 	.word	0x00021830


	//   ....[193]....
        /*0a34*/ 	.word	0x00021850


	//   ....[194]....
        /*0a38*/ 	.word	0x00021870


	//   ....[195]....
        /*0a3c*/ 	.word	0x00021890


	//   ....[196]....
        /*0a40*/ 	.word	0x000218b0


	//   ....[197]....
        /*0a44*/ 	.word	0x000218d0


	//   ....[198]....
        /*0a48*/ 	.word	0x000218f0


	//   ....[199]....
        /*0a4c*/ 	.word	0x00021910


	//   ....[200]....
        /*0a50*/ 	.word	0x00021930


	//   ....[201]....
        /*0a54*/ 	.word	0x00022d50


	//   ....[202]....
        /*0a58*/ 	.word	0x00022d60


	//   ....[203]....
        /*0a5c*/ 	.word	0x00022d70


	//   ....[204]....
        /*0a60*/ 	.word	0x00022d80


	//   ....[205]....
        /*0a64*/ 	.word	0x00022d90


	//   ....[206]....
        /*0a68*/ 	.word	0x00022da0


	//   ....[207]....
        /*0a6c*/ 	.word	0x00022db0


	//   ....[208]....
        /*0a70*/ 	.word	0x00022dd0


	//   ....[209]....
        /*0a74*/ 	.word	0x00022df0


	//   ....[210]....
        /*0a78*/ 	.word	0x00022e30


	//   ....[211]....
        /*0a7c*/ 	.word	0x00022e50


	//   ....[212]....
        /*0a80*/ 	.word	0x00022e70


	//   ....[213]....
        /*0a84*/ 	.word	0x00023020


	//   ....[214]....
        /*0a88*/ 	.word	0x00023230


	//   ....[215]....
        /*0a8c*/ 	.word	0x00023cc0


	//   ....[216]....
        /*0a90*/ 	.word	0x00024670


	//   ....[217]....
        /*0a94*/ 	.word	0x00025590


	//   ....[218]....
        /*0a98*/ 	.word	0x00025660


	//   ....[219]....
        /*0a9c*/ 	.word	0x00025790


	//   ....[220]....
        /*0aa0*/ 	.word	0x00025820


	//   ....[221]....
        /*0aa4*/ 	.word	0x00025c70


	//   ....[222]....
        /*0aa8*/ 	.word	0x00025dd0


	//   ....[223]....
        /*0aac*/ 	.word	0x00026130


	//   ....[224]....
        /*0ab0*/ 	.word	0x00026220


	//   ....[225]....
        /*0ab4*/ 	.word	0x000285f0


	//   ....[226]....
        /*0ab8*/ 	.word	0x00028600


	//   ....[227]....
        /*0abc*/ 	.word	0x00028610


	//   ....[228]....
        /*0ac0*/ 	.word	0x00028620


	//   ....[229]....
        /*0ac4*/ 	.word	0x00028650


	//   ....[230]....
        /*0ac8*/ 	.word	0x00028670


	//   ....[231]....
        /*0acc*/ 	.word	0x00028690


	//   ....[232]....
        /*0ad0*/ 	.word	0x000286a0


	//   ....[233]....
        /*0ad4*/ 	.word	0x00029b70


	//   ....[234]....
        /*0ad8*/ 	.word	0x00029ba0


	//   ....[235]....
        /*0adc*/ 	.word	0x00029bd0


	//   ....[236]....
        /*0ae0*/ 	.word	0x00029c00


	//   ....[237]....
        /*0ae4*/ 	.word	0x00029c40


	//   ....[238]....
        /*0ae8*/ 	.word	0x00029c70


	//   ....[239]....
        /*0aec*/ 	.word	0x00029cb0


	//   ....[240]....
        /*0af0*/ 	.word	0x00029cd0


	//   ....[241]....
        /*0af4*/ 	.word	0x00029d80


	//   ....[242]....
        /*0af8*/ 	.word	0x00029da0


	//   ....[243]....
        /*0afc*/ 	.word	0x00029dd0


	//   ....[244]....
        /*0b00*/ 	.word	0x00029e00


	//   ....[245]....
        /*0b04*/ 	.word	0x00029e30


	//   ....[246]....
        /*0b08*/ 	.word	0x00029e80


	//   ....[247]....
        /*0b0c*/ 	.word	0x00029eb0


	//   ....[248]....
        /*0b10*/ 	.word	0x00029f20


	//   ....[249]....
        /*0b14*/ 	.word	0x00029fe0


	//   ....[250]....
        /*0b18*/ 	.word	0x0002a000


	//   ....[251]....
        /*0b1c*/ 	.word	0x0002a030


	//   ....[252]....
        /*0b20*/ 	.word	0x0002a040


	//   ....[253]....
        /*0b24*/ 	.word	0x0002a050


	//   ....[254]....
        /*0b28*/ 	.word	0x0002a060


	//   ....[255]....
        /*0b2c*/ 	.word	0x0002a150


	//   ....[0]....
        /*0b30*/ 	.word	0x0002a170


	//   ....[1]....
        /*0b34*/ 	.word	0x0002a9e0


	//   ....[2]....
        /*0b38*/ 	.word	0x0002aa10


	//   ....[3]....
        /*0b3c*/ 	.word	0x0002aa40


	//   ....[4]....
        /*0b40*/ 	.word	0x0002aa70


	//   ....[5]....
        /*0b44*/ 	.word	0x0002aaa0


	//   ....[6]....
        /*0b48*/ 	.word	0x0002aad0


	//   ....[7]....
        /*0b4c*/ 	.word	0x0002ab00


	//   ....[8]....
        /*0b50*/ 	.word	0x0002ab20


	//   ....[9]....
        /*0b54*/ 	.word	0x0002ab40


	//   ....[10]....
        /*0b58*/ 	.word	0x0002ab60


	//   ....[11]....
        /*0b5c*/ 	.word	0x0002ab70


	//   ....[12]....
        /*0b60*/ 	.word	0x0002ab80


	//   ....[13]....
        /*0b64*/ 	.word	0x0002ab90


	//   ....[14]....
        /*0b68*/ 	.word	0x0002aba0


	//   ....[15]....
        /*0b6c*/ 	.word	0x0002abb0


	//   ....[16]....
        /*0b70*/ 	.word	0x0002abe0


	//----- nvinfo : EIATTR_EXIT_INSTR_OFFSETS
	.align		4
.L_226:
        /*0b74*/ 	.byte	0x04, 0x1c
        /*0b76*/ 	.short	(.L_228 - .L_227)


	//   ....[0]....
.L_227:
        /*0b78*/ 	.word	0x000003b0


	//   ....[1]....
        /*0b7c*/ 	.word	0x0002a190


	//   ....[2]....
        /*0b80*/ 	.word	0x0002a1d0


	//   ....[3]....
        /*0b84*/ 	.word	0x0002ad70


	//   ....[4]....
        /*0b88*/ 	.word	0x0002adb0


	//----- nvinfo : EIATTR_CTAIDZ_USED
	.align		4
.L_228:
        /*0b8c*/ 	.byte	0x01, 0x04
	.zero		2


	//----- nvinfo : EIATTR_MAX_THREADS
	.align		4
        /*0b90*/ 	.byte	0x04, 0x05
        /*0b92*/ 	.short	(.L_230 - .L_229)
.L_229:
        /*0b94*/ 	.word	0x00000080
        /*0b98*/ 	.word	0x00000001
        /*0b9c*/ 	.word	0x00000001


	//----- nvinfo : EIATTR_CRS_STACK_SIZE
	.align		4
.L_230:
        /*0ba0*/ 	.byte	0x04, 0x1e
        /*0ba2*/ 	.short	(.L_232 - .L_231)
.L_231:
        /*0ba4*/ 	.word	0x00000000
.L_232:


//--------------------- .nv.info._ZN7cutlass13device_kernelIN5flash19enable_sm80_to_sm89INS1_16FlashAttnFwdSm80INS1_25CollectiveMainloopFwdSm80ILi4ELi1ELb0EN4cute5tupleIJNS5_1CILi128EEENS7_ILi112EEENS7_ILi64EEEEEELi64ENS_10bfloat16_tEfNS_4arch4Sm80ELb1ELb0ELb1ELb0ELb1ELb0ELb1ELb0EEENS1_21CollectiveEpilogueFwdINS6_IJS8_SA_S9_EEENS6_IJNS7_ILi1EEESI_SI_EEESC_SE_Li128ELb0ELb1ELb0ELb0EEENS1_30DynamicPersistentTileSchedulerILi128ELi128ELb0ELb1ELb0EEEEEEEEEvNT_6ParamsE --------------------------
	.section	.nv.info._ZN7cutlass13device_kernelIN5flash19enable_sm80_to_sm89INS1_16FlashAttnFwdSm80INS1_25CollectiveMainloopFwdSm80ILi4ELi1ELb0EN4cute5tupleIJNS5_1CILi128EEENS7_ILi112EEENS7_ILi64EEEEEELi64ENS_10bfloat16_tEfNS_4arch4Sm80ELb1ELb0ELb1ELb0ELb1ELb0ELb1ELb0EEENS1_21CollectiveEpilogueFwdINS6_IJS8_SA_S9_EEENS6_IJNS7_ILi1EEESI_SI_EEESC_SE_Li128ELb0ELb1ELb0ELb0EEENS1_30DynamicPersistentTileSchedulerILi128ELi128ELb0ELb1ELb0EEEEEEEEEvNT_6ParamsE,"",@"SHT_CUDA_INFO"
	.sectionflags	@""
	.align	4


	//----- nvinfo : EIATTR_CUDA_API_VERSION
	.align		4
        /*0000*/ 	.byte	0x04, 0x37
        /*0002*/ 	.short	(.L_234 - .L_233)
.L_233:
        /*0004*/ 	.word	0x00000082


	//----- nvinfo : EIATTR_SW2861232_WAR
	.align		4
.L_234:
        /*0008*/ 	.byte	0x01, 0x35
	.zero		2


	//----- nvinfo : EIATTR_PARAM_CBANK
	.align		4
        /*000c*/ 	.byte	0x04, 0x0a
        /*000e*/ 	.short	(.L_236 - .L_235)
	.align		4
.L_235:
        /*0010*/ 	.word	index@(.nv.constant0._ZN7cutlass13device_kernelIN5flash19enable_sm80_to_sm89INS1_16FlashAttnFwdSm80INS1_25CollectiveMainloopFwdSm80ILi4ELi1ELb0EN4cute5tupleIJNS5_1CILi128EEENS7_ILi112EEENS7_ILi64EEEEEELi64ENS_10bfloat16_tEfNS_4arch4Sm80ELb1ELb0ELb1ELb0ELb1ELb0ELb1ELb0EEENS1_21CollectiveEpilogueFwdINS6_IJS8_SA_S9_EEENS6_IJNS7_ILi1EEESI_SI_EEESC_SE_Li128ELb0ELb1ELb0ELb0EEENS1_30DynamicPersistentTileSchedulerILi128ELi128ELb0ELb1ELb0EEEEEEEEEvNT_6ParamsE)
        /*0014*/ 	.short	0x0160
        /*0016*/ 	.short	0x0428


	//----- nvinfo : EIATTR_CBANK_PARAM_SIZE
	.align		4
.L_236:
        /*0018*/ 	.byte	0x03, 0x19
        /*001a*/ 	.short	0x0428


	//----- nvinfo : EIATTR_KPARAM_INFO
	.align		4
        /*001c*/ 	.byte	0x04, 0x17
        /*001e*/ 	.short	(.L_238 - .L_237)
.L_237:
        /*0020*/ 	.word	0x00000000
        /*0024*/ 	.short	0x0000
        /*0026*/ 	.short	0x0000
        /*0028*/ 	.byte	0x00, 0xf0, 0xa1, 0x10


	//----- nvinfo : EIATTR_MAXREG_COUNT
	.align		4
.L_238:
        /*002c*/ 	.byte	0x03, 0x1b
        /*002e*/ 	.short	0x00ff


	//----- nvinfo : EIATTR_NUM_BARRIERS
	.align		4
        /*0030*/ 	.byte	0x02, 0x4c
        /*0032*/ 	.byte	0x06
	.zero		1


	//----- nvinfo : EIATTR_ANNOTATIONS
	.align		4
        /*0034*/ 	.byte	0x04, 0x55
        /*0036*/ 	.short	(.L_240 - .L_239)


	//   ....[0]....
.L_239:
        /* <DEDUP_REMOVED lines=71> */


	//----- nvinfo : EIATTR_MERCURY_ISA_VERSION
	.align		4
.L_240:
        /*0490*/ 	.byte	0x03, 0x5f
        /*0492*/ 	.short	0x0000


	//----- nvinfo : EIATTR_INT_WARP_WIDE_INSTR_OFFSETS
	.align		4
        /*0494*/ 	.byte	0x04, 0x31
        /*0496*/ 	.short	(.L_242 - .L_241)


	//   ....[0]....
.L_241:
        /*0498*/ 	.word	0x000140c0


	//   ....[1]....
        /*049c*/ 	.word	0x00014140


	//----- nvinfo : EIATTR_COOP_GROUP_MASK_REGIDS
	.align		4
.L_242:
        /*04a0*/ 	.byte	0x04, 0x29
        /*04a2*/ 	.short	(.L_244 - .L_243)


	//   ....[0]....
.L_243:
        /*04a4*/ 	.word	0xffffffff


	//   ....[1]....
        /*04a8*/ 	.word	0xffffffff


	//   ....[2]....
        /*04ac*/ 	.word	0xffffffff


	//   ....[3]....
        /*04b0*/ 	.word	0xffffffff


	//   ....[4]....
        /*04b4*/ 	.word	0xffffffff


	//   ....[5]....
        /*04b8*/ 	.word	0xffffffff


	//   ....[6]....
        /*04bc*/ 	.word	0xffffffff


	//   ....[7]....
        /*04c0*/ 	.word	0xffffffff


	//   ....[8]....
        /*04c4*/ 	.word	0xffffffff


	//   ....[9]....
        /*04c8*/ 	.word	0xffffffff


	//   ....[10]....
        /*04cc*/ 	.word	0xffffffff


	//   ....[11]....
        /*04d0*/ 	.word	0xffffffff


	//   ....[12]....
        /*04d4*/ 	.word	0xffffffff


	//   ....[13]....
        /*04d8*/ 	.word	0xffffffff


	//   ....[14]....
        /*04dc*/ 	.word	0xffffffff


	//   ....[15]....
        /*04e0*/ 	.word	0xffffffff


	//   ....[16]....
        /*04e4*/ 	.word	0xffffffff


	//   ....[17]....
        /*04e8*/ 	.word	0xffffffff


	//   ....[18]....
        /*04ec*/ 	.word	0xffffffff


	//   ....[19]....
        /*04f0*/ 	.word	0xffffffff


	//   ....[20]....
        /*04f4*/ 	.word	0xffffffff


	//   ....[21]....
        /*04f8*/ 	.word	0xffffffff


	//   ....[22]....
        /*04fc*/ 	.word	0xffffffff


	//   ....[23]....
        /*0500*/ 	.word	0xffffffff


	//   ....[24]....
        /*0504*/ 	.word	0xffffffff


	//   ....[25]....
        /*0508*/ 	.word	0xffffffff


	//   ....[26]....
        /*050c*/ 	.word	0xffffffff


	//   ....[27]....
        /*0510*/ 	.word	0xffffffff


	//   ....[28]....
        /*0514*/ 	.word	0xffffffff


	//   ....[29]....
        /*0518*/ 	.word	0xffffffff


	//   ....[30]....
        /*051c*/ 	.word	0xffffffff


	//   ....[31]....
        /*0520*/ 	.word	0xffffffff


	//   ....[32]....
        /*0524*/ 	.word	0xffffffff


	//   ....[33]....
        /*0528*/ 	.word	0xffffffff


	//   ....[34]....
        /*052c*/ 	.word	0xffffffff


	//   ....[35]....
        /*0530*/ 	.word	0xffffffff


	//   ....[36]....
        /*0534*/ 	.word	0xffffffff


	//   ....[37]....
        /*0538*/ 	.word	0xffffffff


	//   ....[38]....
        /*053c*/ 	.word	0xffffffff


	//   ....[39]....
        /*0540*/ 	.word	0xffffffff


	//   ....[40]....
        /*0544*/ 	.word	0xffffffff


	//   ....[41]....
        /*0548*/ 	.word	0xffffffff


	//   ....[42]....
        /*054c*/ 	.word	0xffffffff


	//   ....[43]....
        /*0550*/ 	.word	0xffffffff


	//   ....[44]....
        /*0554*/ 	.word	0xffffffff


	//   ....[45]....
        /*0558*/ 	.word	0xffffffff


	//   ....[46]....
        /*055c*/ 	.word	0xffffffff


	//   ....[47]....
        /*0560*/ 	.word	0xffffffff


	//   ....[48]....
        /*0564*/ 	.word	0xffffffff


	//   ....[49]....
        /*0568*/ 	.word	0xffffffff


	//   ....[50]....
        /*056c*/ 	.word	0xffffffff


	//   ....[51]....
        /*0570*/ 	.word	0xffffffff


	//   ....[52]....
        /*0574*/ 	.word	0xffffffff


	//   ....[53]....
        /*0578*/ 	.word	0xffffffff


	//   ....[54]....
        /*057c*/ 	.word	0xffffffff


	//   ....[55]....
        /*0580*/ 	.word	0xffffffff


	//   ....[56]....
        /*0584*/ 	.word	0xffffffff


	//   ....[57]....
        /*0588*/ 	.word	0xffffffff


	//   ....[58]....
        /*058c*/ 	.word	0xffffffff


	//   ....[59]....
        /*0590*/ 	.word	0xffffffff


	//   ....[60]....
        /*0594*/ 	.word	0xffffffff


	//   ....[61]....
        /*0598*/ 	.word	0xffffffff


	//   ....[62]....
        /*059c*/ 	.word	0xffffffff


	//   ....[63]....
        /*05a0*/ 	.word	0xffffffff


	//   ....[64]....
        /*05a4*/ 	.word	0xffffffff


	//   ....[65]....
        /*05a8*/ 	.word	0xffffffff


	//   ....[66]....
        /*05ac*/ 	.word	0xffffffff


	//   ....[67]....
        /*05b0*/ 	.word	0xffffffff


	//   ....[68]....
        /*05b4*/ 	.word	0xffffffff


	//   ....[69]....
        /*05b8*/ 	.word	0xffffffff


	//   ....[70]....
        /*05bc*/ 	.word	0xffffffff


	//   ....[71]....
        /*05c0*/ 	.word	0xffffffff


	//   ....[72]....
        /*05c4*/ 	.word	0xffffffff


	//   ....[73]....
        /*05c8*/ 	.word	0xffffffff


	//   ....[74]....
        /*05cc*/ 	.word	0xffffffff


	//   ....[75]....
        /*05d0*/ 	.word	0xffffffff


	//   ....[76]....
        /*05d4*/ 	.word	0xffffffff


	//   ....[77]....
        /*05d8*/ 	.word	0xffffffff


	//   ....[78]....
        /*05dc*/ 	.word	0xffffffff


	//   ....[79]....
        /*05e0*/ 	.word	0xffffffff


	//   ....[80]....
        /*05e4*/ 	.word	0xffffffff


	//   ....[81]....
        /*05e8*/ 	.word	0xffffffff


	//   ....[82]....
        /*05ec*/ 	.word	0xffffffff


	//   ....[83]....
        /*05f0*/ 	.word	0xffffffff


	//   ....[84]....
        /*05f4*/ 	.word	0xffffffff


	//   ....[85]....
        /*05f8*/ 	.word	0xffffffff


	//   ....[86]....
        /*05fc*/ 	.word	0xffffffff


	//   ....[87]....
        /*0600*/ 	.word	0xffffffff


	//   ....[88]....
        /*0604*/ 	.word	0xffffffff


	//   ....[89]....
        /*0608*/ 	.word	0xffffffff


	//   ....[90]....
        /*060c*/ 	.word	0xffffffff


	//   ....[91]....
        /*0610*/ 	.word	0xffffffff


	//   ....[92]....
        /*0614*/ 	.word	0xffffffff


	//   ....[93]....
        /*0618*/ 	.word	0xffffffff


	//   ....[94]....
        /*061c*/ 	.word	0xffffffff


	//   ....[95]....
        /*0620*/ 	.word	0xffffffff


	//   ....[96]....
        /*0624*/ 	.word	0xffffffff


	//   ....[97]....
        /*0628*/ 	.word	0xffffffff


	//   ....[98]....
        /*062c*/ 	.word	0xffffffff


	//   ....[99]....
        /*0630*/ 	.word	0xffffffff


	//   ....[100]....
        /*0634*/ 	.word	0xffffffff


	//   ....[101]....
        /*0638*/ 	.word	0xffffffff


	//   ....[102]....
        /*063c*/ 	.word	0xffffffff


	//   ....[103]....
        /*0640*/ 	.word	0xffffffff


	//   ....[104]....
        /*0644*/ 	.word	0xffffffff


	//   ....[105]....
        /*0648*/ 	.word	0xffffffff


	//   ....[106]....
        /*064c*/ 	.word	0xffffffff


	//   ....[107]....
        /*0650*/ 	.word	0xffffffff


	//   ....[108]....
        /*0654*/ 	.word	0xffffffff


	//   ....[109]....
        /*0658*/ 	.word	0xffffffff


	//   ....[110]....
        /*065c*/ 	.word	0xffffffff


	//   ....[111]....
        /*0660*/ 	.word	0xffffffff


	//   ....[112]....
        /*0664*/ 	.word	0xffffffff


	//   ....[113]....
        /*0668*/ 	.word	0xffffffff


	//   ....[114]....
        /*066c*/ 	.word	0xffffffff


	//   ....[115]....
        /*0670*/ 	.word	0xffffffff


	//   ....[116]....
        /*0674*/ 	.word	0xffffffff


	//   ....[117]....
        /*0678*/ 	.word	0xffffffff


	//   ....[118]....
        /*067c*/ 	.word	0xffffffff


	//   ....[119]....
        /*0680*/ 	.word	0xffffffff


	//   ....[120]....
        /*0684*/ 	.word	0xffffffff


	//   ....[121]....
        /*0688*/ 	.word	0xffffffff


	//   ....[122]....
        /*068c*/ 	.word	0xffffffff


	//   ....[123]....
        /*0690*/ 	.word	0xffffffff


	//   ....[124]....
        /*0694*/ 	.word	0xffffffff


	//   ....[125]....
        /*0698*/ 	.word	0xffffffff


	//   ....[126]....
        /*069c*/ 	.word	0xffffffff


	//   ....[127]....
        /*06a0*/ 	.word	0xffffffff


	//   ....[128]....
        /*06a4*/ 	.word	0xffffffff


	//   ....[129]....
        /*06a8*/ 	.word	0xffffffff


	//   ....[130]....
        /*06ac*/ 	.word	0xffffffff


	//   ....[131]....
        /*06b0*/ 	.word	0xffffffff


	//   ....[132]....
        /*06b4*/ 	.word	0xffffffff


	//   ....[133]....
        /*06b8*/ 	.word	0xffffffff


	//   ....[134]....
        /*06bc*/ 	.word	0xffffffff


	//   ....[135]....
        /*06c0*/ 	.word	0xffffffff


	//   ....[136]....
        /*06c4*/ 	.word	0xffffffff


	//   ....[137]....
        /*06c8*/ 	.word	0xffffffff


	//   ....[138]....
        /*06cc*/ 	.word	0xffffffff


	//   ....[139]....
        /*06d0*/ 	.word	0xffffffff


	//   ....[140]....
        /*06d4*/ 	.word	0xffffffff


	//   ....[141]....
        /*06d8*/ 	.word	0xffffffff


	//   ....[142]....
        /*06dc*/ 	.word	0xffffffff


	//   ....[143]....
        /*06e0*/ 	.word	0xffffffff


	//   ....[144]....
        /*06e4*/ 	.word	0xffffffff


	//   ....[145]....
        /*06e8*/ 	.word	0xffffffff


	//   ....[146]....
        /*06ec*/ 	.word	0xffffffff


	//   ....[147]....
        /*06f0*/ 	.word	0xffffffff


	//   ....[148]....
        /*06f4*/ 	.word	0xffffffff


	//   ....[149]....
        /*06f8*/ 	.word	0xffffffff


	//   ....[150]....
        /*06fc*/ 	.word	0xffffffff


	//   ....[151]....
        /*0700*/ 	.word	0xffffffff


	//   ....[152]....
        /*0704*/ 	.word	0xffffffff


	//   ....[153]....
        /*0708*/ 	.word	0xffffffff


	//   ....[154]....
        /*070c*/ 	.word	0xffffffff


	//   ....[155]....
        /*0710*/ 	.word	0xffffffff


	//   ....[156]....
        /*0714*/ 	.word	0xffffffff


	//   ....[157]....
        /*0718*/ 	.word	0xffffffff


	//   ....[158]....
        /*071c*/ 	.word	0xffffffff


	//   ....[159]....
        /*0720*/ 	.word	0xffffffff


	//   ....[160]....
        /*0724*/ 	.word	0xffffffff


	//   ....[161]....
        /*0728*/ 	.word	0xffffffff


	//   ....[162]....
        /*072c*/ 	.word	0xffffffff


	//   ....[163]....
        /*0730*/ 	.word	0xffffffff


	//   ....[164]....
        /*0734*/ 	.word	0xffffffff


	//   ....[165]....
        /*0738*/ 	.word	0xffffffff


	//   ....[166]....
        /*073c*/ 	.word	0xffffffff


	//   ....[167]....
        /*0740*/ 	.word	0xffffffff


	//   ....[168]....
        /*0744*/ 	.word	0xffffffff


	//   ....[169]....
        /*0748*/ 	.word	0xffffffff


	//   ....[170]....
        /*074c*/ 	.word	0xffffffff


	//   ....[171]....
        /*0750*/ 	.word	0xffffffff


	//   ....[172]....
        /*0754*/ 	.word	0xffffffff


	//   ....[173]....
        /*0758*/ 	.word	0xffffffff


	//   ....[174]....
        /*075c*/ 	.word	0xffffffff


	//   ....[175]....
        /*0760*/ 	.word	0xffffffff


	//   ....[176]....
        /*0764*/ 	.word	0xffffffff


	//   ....[177]....
        /*0768*/ 	.word	0xffffffff


	//   ....[178]....
        /*076c*/ 	.word	0xffffffff


	//   ....[179]....
        /*0770*/ 	.word	0xffffffff


	//   ....[180]....
        /*0774*/ 	.word	0xffffffff


	//   ....[181]....
        /*0778*/ 	.word	0xffffffff


	//   ....[182]....
        /*077c*/ 	.word	0xffffffff


	//   ....[183]....
        /*0780*/ 	.word	0xffffffff


	//   ....[184]....
        /*0784*/ 	.word	0xffffffff


	//   ....[185]....
        /*0788*/ 	.word	0xffffffff


	//   ....[186]....
        /*078c*/ 	.word	0xffffffff


	//   ....[187]....
        /*0790*/ 	.word	0xffffffff


	//   ....[188]....
        /*0794*/ 	.word	0xffffffff


	//   ....[189]....
        /*0798*/ 	.word	0xffffffff


	//   ....[190]....
        /*079c*/ 	.word	0xffffffff


	//   ....[191]....
        /*07a0*/ 	.word	0xffffffff


	//   ....[192]....
        /*07a4*/ 	.word	0xffffffff


	//   ....[193]....
        /*07a8*/ 	.word	0xffffffff


	//   ....[194]....
        /*07ac*/ 	.word	0xffffffff


	//   ....[195]....
        /*07b0*/ 	.word	0xffffffff


	//   ....[196]....
        /*07b4*/ 	.word	0xffffffff


	//   ....[197]....
        /*07b8*/ 	.word	0xffffffff


	//   ....[198]....
        /*07bc*/ 	.word	0xffffffff


	//   ....[199]....
        /*07c0*/ 	.word	0xffffffff


	//   ....[200]....
        /*07c4*/ 	.word	0xffffffff


	//   ....[201]....
        /*07c8*/ 	.word	0xffffffff


	//   ....[202]....
        /*07cc*/ 	.word	0xffffffff


	//   ....[203]....
        /*07d0*/ 	.word	0xffffffff


	//   ....[204]....
        /*07d4*/ 	.word	0xffffffff


	//   ....[205]....
        /*07d8*/ 	.word	0xffffffff


	//   ....[206]....
        /*07dc*/ 	.word	0xffffffff


	//   ....[207]....
        /*07e0*/ 	.word	0xffffffff


	//   ....[208]....
        /*07e4*/ 	.word	0xffffffff


	//   ....[209]....
        /*07e8*/ 	.word	0xffffffff


	//   ....[210]....
        /*07ec*/ 	.word	0xffffffff


	//   ....[211]....
        /*07f0*/ 	.word	0xffffffff


	//   ....[212]....
        /*07f4*/ 	.word	0xffffffff


	//   ....[213]....
        /*07f8*/ 	.word	0xffffffff


	//   ....[214]....
        /*07fc*/ 	.word	0xffffffff


	//   ....[215]....
        /*0800*/ 	.word	0xffffffff


	//   ....[216]....
        /*0804*/ 	.word	0xffffffff


	//   ....[217]....
        /*0808*/ 	.word	0xffffffff


	//   ....[218]....
        /*080c*/ 	.word	0xffffffff


	//   ....[219]....
        /*0810*/ 	.word	0xffffffff


	//   ....[220]....
        /*0814*/ 	.word	0xffffffff


	//   ....[221]....
        /*0818*/ 	.word	0xffffffff


	//   ....[222]....
        /*081c*/ 	.word	0xffffffff


	//   ....[223]....
        /*0820*/ 	.word	0xffffffff


	//   ....[224]....
        /*0824*/ 	.word	0xffffffff


	//   ....[225]....
        /*0828*/ 	.word	0xffffffff


	//   ....[226]....
        /*082c*/ 	.word	0xffffffff


	//   ....[227]....
        /*0830*/ 	.word	0xffffffff


	//   ....[228]....
        /*0834*/ 	.word	0xffffffff


	//   ....[229]....
        /*0838*/ 	.word	0xffffffff


	//   ....[230]....
        /*083c*/ 	.word	0xffffffff


	//   ....[231]....
        /*0840*/ 	.word	0xffffffff


	//   ....[232]....
        /*0844*/ 	.word	0xffffffff


	//   ....[233]....
        /*0848*/ 	.word	0xffffffff


	//   ....[234]....
        /*084c*/ 	.word	0xffffffff


	//   ....[235]....
        /*0850*/ 	.word	0xffffffff


	//   ....[236]....
        /*0854*/ 	.word	0xffffffff


	//   ....[237]....
        /*0858*/ 	.word	0xffffffff


	//   ....[238]....
        /*085c*/ 	.word	0xffffffff


	//   ....[239]....
        /*0860*/ 	.word	0xffffffff


	//   ....[240]....
        /*0864*/ 	.word	0xffffffff


	//   ....[241]....
        /*0868*/ 	.word	0xffffffff


	//   ....[242]....
        /*086c*/ 	.word	0xffffffff


	//   ....[243]....
        /*0870*/ 	.word	0xffffffff


	//   ....[244]....
        /*0874*/ 	.word	0xffffffff


	//   ....[245]....
        /*0878*/ 	.word	0xffffffff


	//   ....[246]....
        /*087c*/ 	.word	0xffffffff


	//   ....[247]....
        /*0880*/ 	.word	0xffffffff


	//   ....[248]....
        /*0884*/ 	.word	0xffffffff


	//   ....[249]....
        /*0888*/ 	.word	0xffffffff


	//   ....[250]....
        /*088c*/ 	.word	0xffffffff


	//   ....[251]....
        /*0890*/ 	.word	0xffffffff


	//   ....[252]....
        /*0894*/ 	.word	0xffffffff


	//   ....[253]....
        /*0898*/ 	.word	0xffffffff


	//   ....[254]....
        /*089c*/ 	.word	0xffffffff


	//   ....[255]....
        /*08a0*/ 	.word	0xffffffff


	//   ....[0]....
        /*08a4*/ 	.word	0xffffffff


	//   ....[1]....
        /*08a8*/ 	.word	0xffffffff


	//   ....[2]....
        /*08ac*/ 	.word	0xffffffff


	//   ....[3]....
        /*08b0*/ 	.word	0xffffffff


	//   ....[4]....
        /*08b4*/ 	.word	0xffffffff


	//   ....[5]....
        /*08b8*/ 	.word	0xffffffff


	//   ....[6]....
        /*08bc*/ 	.word	0xffffffff


	//   ....[7]....
        /*08c0*/ 	.word	0xffffffff


	//   ....[8]....
        /*08c4*/ 	.word	0xffffffff


	//   ....[9]....
        /*08c8*/ 	.word	0xffffffff


	//   ....[10]....
        /*08cc*/ 	.word	0xffffffff


	//   ....[11]....
        /*08d0*/ 	.word	0xffffffff


	//   ....[12]....
        /*08d4*/ 	.word	0xffffffff


	//   ....[13]....
        /*08d8*/ 	.word	0xffffffff


	//   ....[14]....
        /*08dc*/ 	.word	0xffffffff


	//   ....[15]....
        /*08e0*/ 	.word	0xffffffff


	//   ....[16]....
        /*08e4*/ 	.word	0xffffffff


	//   ....[17]....
        /*08e8*/ 	.word	0xffffffff


	//   ....[18]....
        /*08ec*/ 	.word	0xffffffff


	//   ....[19]....
        /*08f0*/ 	.word	0xffffffff


	//   ....[20]....
        /*08f4*/ 	.word	0xffffffff


	//   ....[21]....
        /*08f8*/ 	.word	0xffffffff


	//   ....[22]....
        /*08fc*/ 	.word	0xffffffff


	//   ....[23]....
        /*0900*/ 	.word	0xffffffff


	//   ....[24]....
        /*0904*/ 	.word	0xffffffff


	//   ....[25]....
        /*0908*/ 	.word	0xffffffff


	//   ....[26]....
        /*090c*/ 	.word	0xffffffff


	//   ....[27]....
        /*0910*/ 	.word	0xffffffff


	//   ....[28]....
        /*0914*/ 	.word	0xffffffff


	//   ....[29]....
        /*0918*/ 	.word	0xffffffff


	//   ....[30]....
        /*091c*/ 	.word	0xffffffff


	//   ....[31]....
        /*0920*/ 	.word	0xffffffff


	//   ....[32]....
        /*0924*/ 	.word	0xffffffff


	//   ....[33]....
        /*0928*/ 	.word	0xffffffff


	//   ....[34]....
        /*092c*/ 	.word	0xffffffff


	//   ....[35]....
        /*0930*/ 	.word	0xffffffff


	//   ....[36]....
        /*0934*/ 	.word	0xffffffff


	//   ....[37]....
        /*0938*/ 	.word	0xffffffff


	//   ....[38]....
        /*093c*/ 	.word	0xffffffff


	//   ....[39]....
        /*0940*/ 	.word	0xffffffff


	//   ....[40]....
        /*0944*/ 	.word	0xffffffff


	//   ....[41]....
        /*0948*/ 	.word	0xffffffff


	//   ....[42]....
        /*094c*/ 	.word	0xffffffff


	//   ....[43]....
        /*0950*/ 	.word	0xffffffff


	//   ....[44]....
        /*0954*/ 	.word	0xffffffff


	//   ....[45]....
        /*0958*/ 	.word	0xffffffff


	//   ....[46]....
        /*095c*/ 	.word	0xffffffff


	//   ....[47]....
        /*0960*/ 	.word	0xffffffff


	//   ....[48]....
        /*0964*/ 	.word	0xffffffff


	//   ....[49]....
        /*0968*/ 	.word	0xffffffff


	//   ....[50]....
        /*096c*/ 	.word	0xffffffff


	//   ....[51]....
        /*0970*/ 	.word	0xffffffff


	//   ....[52]....
        /*0974*/ 	.word	0xffffffff


	//   ....[53]....
        /*0978*/ 	.word	0xffffffff


	//   ....[54]....
        /*097c*/ 	.word	0xffffffff


	//   ....[55]....
        /*0980*/ 	.word	0xffffffff


	//   ....[56]....
        /*0984*/ 	.word	0xffffffff


	//   ....[57]....
        /*0988*/ 	.word	0xffffffff


	//   ....[58]....
        /*098c*/ 	.word	0xffffffff


	//   ....[59]....
        /*0990*/ 	.word	0xffffffff


	//   ....[60]....
        /*0994*/ 	.word	0xffffffff


	//   ....[61]....
        /*0998*/ 	.word	0xffffffff


	//   ....[62]....
        /*099c*/ 	.word	0xffffffff


	//   ....[63]....
        /*09a0*/ 	.word	0xffffffff


	//   ....[64]....
        /*09a4*/ 	.word	0xffffffff


	//   ....[65]....
        /*09a8*/ 	.word	0xffffffff


	//   ....[66]....
        /*09ac*/ 	.word	0xffffffff


	//   ....[67]....
        /*09b0*/ 	.word	0xffffffff


	//   ....[68]....
        /*09b4*/ 	.word	0xffffffff


	//   ....[69]....
        /*09b8*/ 	.word	0xffffffff


	//   ....[70]....
        /*09bc*/ 	.word	0xffffffff


	//----- nvinfo : EIATTR_COOP_GROUP_INSTR_OFFSETS
	.align		4
.L_244:
        /*09c0*/ 	.byte	0x04, 0x28
        /*09c2*/ 	.short	(.L_246 - .L_245)


	//   ....[0]....
.L_245:
        /*09c4*/ 	.word	0x00000050


	//   ....[1]....
        /*09c8*/ 	.word	0x00001360


	//   ....[2]....
        /*09cc*/ 	.word	0x00001380


	//   ....[3]....
        /*09d0*/ 	.word	0x000014d0


	//   ....[4]....
        /*09d4*/ 	.word	0x000014e0


	//   ....[5]....
        /*09d8*/ 	.word	0x000015c0


	//   ....[6]....
        /*09dc*/ 	.word	0x000015e0


	//   ....[7]....
        /*09e0*/ 	.word	0x000016c0


	//   ....[8]....
        /*09e4*/ 	.word	0x000016d0


	//   ....[9]....
        /*09e8*/ 	.word	0x000017b0


	//   ....[10]....
        /*09ec*/ 	.word	0x000017d0


	//   ....[11]....
        /*09f0*/ 	.word	0x000018b0


	//   ....[12]....
        /*09f4*/ 	.word	0x000018c0


	//   ....[13]....
        /*09f8*/ 	.word	0x000019a0


	//   ....[14]....
        /*09fc*/ 	.word	0x000019c0


	//   ....[15]....
        /*0a00*/ 	.word	0x00001aa0


	//   ....[16]....
        /*0a04*/ 	.word	0x00001ab0


	//   ....[17]....
        /*0a08*/ 	.word	0x00001f70


	//   ....[18]....
        /*0a0c*/ 	.word	0x00001f90


	//   ....[19]....
        /*0a10*/ 	.word	0x00001fb0


	//   ....[20]....
        /*0a14*/ 	.word	0x00001fd0


	//   ....[21]....
        /*0a18*/ 	.word	0x00001ff0


	//   ....[22]....
        /*0a1c*/ 	.word	0x00002000


	//   ....[23]....
        /*0a20*/ 	.word	0x00002020


	//   ....[24]....
        /*0a24*/ 	.word	0x00002040


	//   ....[25]....
        /*0a28*/ 	.word	0x000020b0


	//   ....[26]....
        /*0a2c*/ 	.word	0x000020f0


	//   ....[27]....
        /*0a30*/ 	.word	0x00002140


	//   ....[28]....
        /*0a34*/ 	.word	0x00002180


	//   ....[29]....
        /*0a38*/ 	.word	0x00002190


	//   ....[30]....
        /*0a3c*/ 	.word	0x000021b0


	//   ....[31]....
        /*0a40*/ 	.word	0x00002300


	//   ....[32]....
        /*0a44*/ 	.word	0x00002310


	//   ....[33]....
        /*0a48*/ 	.word	0x00002320


	//   ....[34]....
        /*0a4c*/ 	.word	0x00002370


	//   ....[35]....
        /*0a50*/ 	.word	0x00002380


	//   ....[36]....
        /*0a54*/ 	.word	0x00002390


	//   ....[37]....
        /*0a58*/ 	.word	0x000023a0


	//   ....[38]....
        /*0a5c*/ 	.word	0x000023b0


	//   ....[39]....
        /*0a60*/ 	.word	0x000023c0


	//   ....[40]....
        /*0a64*/ 	.word	0x000023e0


	//   ....[41]....
        /*0a68*/ 	.word	0x000023f0


	//   ....[42]....
        /*0a6c*/ 	.word	0x00002410


	//   ....[43]....
        /*0a70*/ 	.word	0x00002490


	//   ....[44]....
        /*0a74*/ 	.word	0x000024b0


	//   ....[45]....
        /*0a78*/ 	.word	0x00003f90


	//   ....[46]....
        /*0a7c*/ 	.word	0x00003fb0


	//   ....[47]....
        /*0a80*/ 	.word	0x00003fc0


	//   ....[48]....
        /*0a84*/ 	.word	0x00003fd0


	//   ....[49]....
        /*0a88*/ 	.word	0x00003fe0


	//   ....[50]....
        /*0a8c*/ 	.word	0x00003ff0


	//   ....[51]....
        /*0a90*/ 	.word	0x00004000


	//   ....[52]....
        /*0a94*/ 	.word	0x00004010


	//   ....[53]....
        /*0a98*/ 	.word	0x00004030


	//   ....[54]....
        /*0a9c*/ 	.word	0x00004060


	//   ....[55]....
        /*0aa0*/ 	.word	0x00004080


	//   ....[56]....
        /*0aa4*/ 	.word	0x000040a0


	//   ....[57]....
        /*0aa8*/ 	.word	0x00004100


	//   ....[58]....
        /*0aac*/ 	.word	0x00004110


	//   ....[59]....
        /*0ab0*/ 	.word	0x000042c0


	//   ....[60]....
        /*0ab4*/ 	.word	0x00004680


	//   ....[61]....
        /*0ab8*/ 	.word	0x00004690


	//   ....[62]....
        /*0abc*/ 	.word	0x000046a0


	//   ....[63]....
        /*0ac0*/ 	.word	0x00005820


	//   ....[64]....
        /*0ac4*/ 	.word	0x00005850


	//   ....[65]....
        /*0ac8*/ 	.word	0x00005870


	//   ....[66]....
        /*0acc*/ 	.word	0x00005880


	//   ....[67]....
        /*0ad0*/ 	.word	0x000058b0


	//   ....[68]....
        /*0ad4*/ 	.word	0x000058d0


	//   ....[69]....
        /*0ad8*/ 	.word	0x000058f0


	//   ....[70]....
        /*0adc*/ 	.word	0x00005900


	//   ....[71]....
        /*0ae0*/ 	.word	0x000084e0


	//   ....[72]....
        /*0ae4*/ 	.word	0x00008500


	//   ....[73]....
        /*0ae8*/ 	.word	0x00008510


	//   ....[74]....
        /*0aec*/ 	.word	0x00008520


	//   ....[75]....
        /*0af0*/ 	.word	0x00008530


	//   ....[76]....
        /*0af4*/ 	.word	0x00008540


	//   ....[77]....
        /*0af8*/ 	.word	0x00008550


	//   ....[78]....
        /*0afc*/ 	.word	0x00008560


	//   ....[79]....
        /*0b00*/ 	.word	0x00008570


	//   ....[80]....
        /*0b04*/ 	.word	0x00008580


	//   ....[81]....
        /*0b08*/ 	.word	0x00008590


	//   ....[82]....
        /*0b0c*/ 	.word	0x000085a0


	//   ....[83]....
        /*0b10*/ 	.word	0x000085b0


	//   ....[84]....
        /*0b14*/ 	.word	0x000085c0


	//   ....[85]....
        /*0b18*/ 	.word	0x0000a0a0


	//   ....[86]....
        /*0b1c*/ 	.word	0x0000a0c0


	//   ....[87]....
        /*0b20*/ 	.word	0x0000a120


	//   ....[88]....
        /*0b24*/ 	.word	0x0000a130


	//   ....[89]....
        /*0b28*/ 	.word	0x0000a170


	//   ....[90]....
        /*0b2c*/ 	.word	0x0000a180


	//   ....[91]....
        /*0b30*/ 	.word	0x0000a1c0


	//   ....[92]....
        /*0b34*/ 	.word	0x0000a1d0


	//   ....[93]....
        /*0b38*/ 	.word	0x0000a210


	//   ....[94]....
        /*0b3c*/ 	.word	0x0000a220


	//   ....[95]....
        /*0b40*/ 	.word	0x0000a260


	//   ....[96]....
        /*0b44*/ 	.word	0x0000a270


	//   ....[97]....
        /*0b48*/ 	.word	0x0000a280


	//   ....[98]....
        /*0b4c*/ 	.word	0x0000a290


	//   ....[99]....
        /*0b50*/ 	.word	0x0000a420


	//   ....[100]....
        /*0b54*/ 	.word	0x0000a7d0


	//   ....[101]....
        /*0b58*/ 	.word	0x0000a7e0


	//   ....[102]....
        /*0b5c*/ 	.word	0x0000a7f0


	//   ....[103]....
        /*0b60*/ 	.word	0x0000b1d0


	//   ....[104]....
        /*0b64*/ 	.word	0x0000b370


	//   ....[105]....
        /*0b68*/ 	.word	0x0000b890


	//   ....[106]....
        /*0b6c*/ 	.word	0x0000b970


	//   ....[107]....
        /*0b70*/ 	.word	0x0000b9f0


	//   ....[108]....
        /*0b74*/ 	.word	0x0000ba20


	//   ....[109]....
        /*0b78*/ 	.word	0x0000bae0


	//   ....[110]....
        /*0b7c*/ 	.word	0x0000bb00


	//   ....[111]....
        /*0b80*/ 	.word	0x0000e900


	//   ....[112]....
        /*0b84*/ 	.word	0x0000e920


	//   ....[113]....
        /*0b88*/ 	.word	0x0000e950


	//   ....[114]....
        /*0b8c*/ 	.word	0x0000e970


	//   ....[115]....
        /*0b90*/ 	.word	0x0000e990


	//   ....[116]....
        /*0b94*/ 	.word	0x0000e9b0


	//   ....[117]....
        /*0b98*/ 	.word	0x0000e9d0


	//   ....[118]....
        /*0b9c*/ 	.word	0x0000e9f0


	//   ....[119]....
        /*0ba0*/ 	.word	0x0000ea10


	//   ....[120]....
        /*0ba4*/ 	.word	0x0000ea30


	//   ....[121]....
        /*0ba8*/ 	.word	0x0000ea50


	//   ....[122]....
        /*0bac*/ 	.word	0x0000ea70


	//   ....[123]....
        /*0bb0*/ 	.word	0x0000ea90


	//   ....[124]....
        /*0bb4*/ 	.word	0x0000ec60


	//   ....[125]....
        /*0bb8*/ 	.word	0x000103f0


	//   ....[126]....
        /*0bbc*/ 	.word	0x00010410


	//   ....[127]....
        /*0bc0*/ 	.word	0x00010470


	//   ....[128]....
        /*0bc4*/ 	.word	0x00010480


	//   ....[129]....
        /*0bc8*/ 	.word	0x000104c0


	//   ....[130]....
        /*0bcc*/ 	.word	0x000104d0


	//   ....[131]....
        /*0bd0*/ 	.word	0x00010510


	//   ....[132]....
        /*0bd4*/ 	.word	0x00010520


	//   ....[133]....
        /*0bd8*/ 	.word	0x00010560


	//   ....[134]....
        /*0bdc*/ 	.word	0x00010570


	//   ....[135]....
        /*0be0*/ 	.word	0x000105b0


	//   ....[136]....
        /*0be4*/ 	.word	0x000105c0


	//   ....[137]....
        /*0be8*/ 	.word	0x000105d0


	//   ....[138]....
        /*0bec*/ 	.word	0x000105e0


	//   ....[139]....
        /*0bf0*/ 	.word	0x00010db0


	//   ....[140]....
        /*0bf4*/ 	.word	0x00010dc0


	//   ....[141]....
        /*0bf8*/ 	.word	0x00010df0


	//   ....[142]....
        /*0bfc*/ 	.word	0x00010e00


	//   ....[143]....
        /*0c00*/ 	.word	0x00010e10


	//   ....[144]....
        /*0c04*/ 	.word	0x00010e40


	//   ....[145]....
        /*0c08*/ 	.word	0x00010e60


	//   ....[146]....
        /*0c0c*/ 	.word	0x00010e90


	//   ....[147]....
        /*0c10*/ 	.word	0x000138c0


	//   ....[148]....
        /*0c14*/ 	.word	0x00013930


	//   ....[149]....
        /*0c18*/ 	.word	0x00013940


	//   ....[150]....
        /*0c1c*/ 	.word	0x00013950


	//   ....[151]....
        /*0c20*/ 	.word	0x00013980


	//   ....[152]....
        /*0c24*/ 	.word	0x000139a0


	//   ....[153]....
        /*0c28*/ 	.word	0x000139b0


	//   ....[154]....
        /*0c2c*/ 	.word	0x000139c0


	//   ....[155]....
        /*0c30*/ 	.word	0x00014730


	//   ....[156]....
        /*0c34*/ 	.word	0x00014b60


	//   ....[157]....
        /*0c38*/ 	.word	0x00014b80


	//   ....[158]....
        /*0c3c*/ 	.word	0x00014b90


	//   ....[159]....
        /*0c40*/ 	.word	0x00014ba0


	//   ....[160]....
        /*0c44*/ 	.word	0x00014bb0


	//   ....[161]....
        /*0c48*/ 	.word	0x00014bc0


	//   ....[162]....
        /*0c4c*/ 	.word	0x00014bd0


	//   ....[163]....
        /*0c50*/ 	.word	0x00014be0


	//   ....[164]....
        /*0c54*/ 	.word	0x00014d50


	//   ....[165]....
        /*0c58*/ 	.word	0x00014d80


	//   ....[166]....
        /*0c5c*/ 	.word	0x00014d90


	//   ....[167]....
        /*0c60*/ 	.word	0x00014da0


	//   ....[168]....
        /*0c64*/ 	.word	0x00014dc0


	//   ....[169]....
        /*0c68*/ 	.word	0x00014de0


	//   ....[170]....
        /*0c6c*/ 	.word	0x00014e70


	//   ....[171]....
        /*0c70*/ 	.word	0x00014ea0


	//   ....[172]....
        /*0c74*/ 	.word	0x00014f30


	//   ....[173]....
        /*0c78*/ 	.word	0x00014f60


	//   ....[174]....
        /*0c7c*/ 	.word	0x00014f70


	//   ....[175]....
        /*0c80*/ 	.word	0x00014f80


	//   ....[176]....
        /*0c84*/ 	.word	0x00014f90


	//   ....[177]....
        /*0c88*/ 	.word	0x00014fa0


	//   ....[178]....
        /*0c8c*/ 	.word	0x000150f0


	//   ....[179]....
        /*0c90*/ 	.word	0x00015100


	//   ....[180]....
        /*0c94*/ 	.word	0x00015600


	//   ....[181]....
        /*0c98*/ 	.word	0x00015620


	//   ....[182]....
        /*0c9c*/ 	.word	0x00015710


	//   ....[183]....
        /*0ca0*/ 	.word	0x00015720


	//   ....[184]....
        /*0ca4*/ 	.word	0x000157a0


	//   ....[185]....
        /*0ca8*/ 	.word	0x000157c0


	//   ....[186]....
        /*0cac*/ 	.word	0x00015840


	//   ....[187]....
        /*0cb0*/ 	.word	0x00015850


	//   ....[188]....
        /*0cb4*/ 	.word	0x000158d0


	//   ....[189]....
        /*0cb8*/ 	.word	0x000158f0


	//   ....[190]....
        /*0cbc*/ 	.word	0x00015970


	//   ....[191]....
        /*0cc0*/ 	.word	0x00015980


	//   ....[192]....
        /*0cc4*/ 	.word	0x00015a00


	//   ....[193]....
        /*0cc8*/ 	.word	0x00015a20


	//   ....[194]....
        /*0ccc*/ 	.word	0x00015aa0


	//   ....[195]....
        /*0cd0*/ 	.word	0x00015ab0


	//   ....[196]....
        /*0cd4*/ 	.word	0x00015bc0


	//   ....[197]....
        /*0cd8*/ 	.word	0x00015cb0


	//   ....[198]....
        /*0cdc*/ 	.word	0x00015d20


	//   ....[199]....
        /*0ce0*/ 	.word	0x00015d90


	//   ....[200]....
        /*0ce4*/ 	.word	0x00015df0


	//   ....[201]....
        /*0ce8*/ 	.word	0x00015e60


	//   ....[202]....
        /*0cec*/ 	.word	0x00015ed0


	//   ....[203]....
        /*0cf0*/ 	.word	0x00015f40


	//   ....[204]....
        /*0cf4*/ 	.word	0x00015fa0


	//   ....[205]....
        /*0cf8*/ 	.word	0x00016010


	//   ....[206]....
        /*0cfc*/ 	.word	0x00016080


	//   ....[207]....
        /*0d00*/ 	.word	0x000160f0


	//   ....[208]....
        /*0d04*/ 	.word	0x00016150


	//   ....[209]....
        /*0d08*/ 	.word	0x000161c0


	//   ....[210]....
        /*0d0c*/ 	.word	0x00016230


	//   ....[211]....
        /*0d10*/ 	.word	0x000162a0


	//   ....[212]....
        /*0d14*/ 	.word	0x00016300


	//   ....[213]....
        /*0d18*/ 	.word	0x00016370


	//   ....[214]....
        /*0d1c*/ 	.word	0x000163e0


	//   ....[215]....
        /*0d20*/ 	.word	0x00016490


	//   ....[216]....
        /*0d24*/ 	.word	0x000164f0


	//   ....[217]....
        /*0d28*/ 	.word	0x000165a0


	//   ....[218]....
        /*0d2c*/ 	.word	0x00016600


	//   ....[219]....
        /*0d30*/ 	.word	0x000166b0


	//   ....[220]....
        /*0d34*/ 	.word	0x00016710


	//   ....[221]....
        /*0d38*/ 	.word	0x000167c0


	//   ....[222]....
        /*0d3c*/ 	.word	0x00016820


	//   ....[223]....
        /*0d40*/ 	.word	0x000168d0


	//   ....[224]....
        /*0d44*/ 	.word	0x00016930


	//   ....[225]....
        /*0d48*/ 	.word	0x000169e0


	//   ....[226]....
        /*0d4c*/ 	.word	0x00016a40


	//   ....[227]....
        /*0d50*/ 	.word	0x00016aa0


	//   ....[228]....
        /*0d54*/ 	.word	0x00016b00


	//   ....[229]....
        /*0d58*/ 	.word	0x00016ee0


	//   ....[230]....
        /*0d5c*/ 	.word	0x000172c0


	//   ....[231]....
        /*0d60*/ 	.word	0x00017d60


	//   ....[232]....
        /*0d64*/ 	.word	0x00017db0


	//   ....[233]....
        /*0d68*/ 	.word	0x00017e00


	//   ....[234]....
        /*0d6c*/ 	.word	0x00017e50


	//   ....[235]....
        /*0d70*/ 	.word	0x00017ea0


	//   ....[236]....
        /*0d74*/ 	.word	0x00017ef0


	//   ....[237]....
        /*0d78*/ 	.word	0x00017f40


	//   ....[238]....
        /*0d7c*/ 	.word	0x00017f90


	//   ....[239]....
        /*0d80*/ 	.word	0x00018000


	//   ....[240]....
        /*0d84*/ 	.word	0x00018070


	//   ....[241]....
        /*0d88*/ 	.word	0x00018120


	//   ....[242]....
        /*0d8c*/ 	.word	0x00018180


	//   ....[243]....
        /*0d90*/ 	.word	0x00018230


	//   ....[244]....
        /*0d94*/ 	.word	0x00018290


	//   ....[245]....
        /*0d98*/ 	.word	0x00018340


	//   ....[246]....
        /*0d9c*/ 	.word	0x000183a0


	//   ....[247]....
        /*0da0*/ 	.word	0x00018450


	//   ....[248]....
        /*0da4*/ 	.word	0x000184b0


	//   ....[249]....
        /*0da8*/ 	.word	0x00018560


	//   ....[250]....
        /*0dac*/ 	.word	0x000185c0


	//   ....[251]....
        /*0db0*/ 	.word	0x00018670


	//   ....[252]....
        /*0db4*/ 	.word	0x000186d0


	//   ....[253]....
        /*0db8*/ 	.word	0x00018740


	//   ....[254]....
        /*0dbc*/ 	.word	0x000187b0


	//   ....[255]....
        /*0dc0*/ 	.word	0x00018860


	//   ....[0]....
        /*0dc4*/ 	.word	0x000188c0


	//   ....[1]....
        /*0dc8*/ 	.word	0x00018970


	//   ....[2]....
        /*0dcc*/ 	.word	0x000189d0


	//   ....[3]....
        /*0dd0*/ 	.word	0x00018a80


	//   ....[4]....
        /*0dd4*/ 	.word	0x00018ae0


	//   ....[5]....
        /*0dd8*/ 	.word	0x00018b90


	//   ....[6]....
        /*0ddc*/ 	.word	0x00018bf0


	//   ....[7]....
        /*0de0*/ 	.word	0x00018ca0


	//   ....[8]....
        /*0de4*/ 	.word	0x00018d00


	//   ....[9]....
        /*0de8*/ 	.word	0x00018db0


	//   ....[10]....
        /*0dec*/ 	.word	0x00018e10


	//   ....[11]....
        /*0df0*/ 	.word	0x00018e80


	//   ....[12]....
        /*0df4*/ 	.word	0x00018ef0


	//   ....[13]....
        /*0df8*/ 	.word	0x000192d0


	//   ....[14]....
        /*0dfc*/ 	.word	0x000196c0


	//   ....[15]....
        /*0e00*/ 	.word	0x0001a1e0


	//   ....[16]....
        /*0e04*/ 	.word	0x0001a220


	//   ....[17]....
        /*0e08*/ 	.word	0x0001a270


	//   ....[18]....
        /*0e0c*/ 	.word	0x0001a2b0


	//   ....[19]....
        /*0e10*/ 	.word	0x0001a300


	//   ....[20]....
        /*0e14*/ 	.word	0x0001a340


	//   ....[21]....
        /*0e18*/ 	.word	0x0001a390


	//   ....[22]....
        /*0e1c*/ 	.word	0x0001a3d0


	//   ....[23]....
        /*0e20*/ 	.word	0x0001a420


	//   ....[24]....
        /*0e24*/ 	.word	0x0001a490


	//   ....[25]....
        /*0e28*/ 	.word	0x0001a500


	//   ....[26]....
        /*0e2c*/ 	.word	0x0001a5b0


	//   ....[27]....
        /*0e30*/ 	.word	0x0001a610


	//   ....[28]....
        /*0e34*/ 	.word	0x0001a6c0


	//   ....[29]....
        /*0e38*/ 	.word	0x0001a720


	//   ....[30]....
        /*0e3c*/ 	.word	0x0001a7d0


	//   ....[31]....
        /*0e40*/ 	.word	0x0001a830


	//   ....[32]....
        /*0e44*/ 	.word	0x0001a8e0


	//   ....[33]....
        /*0e48*/ 	.word	0x0001a940


	//   ....[34]....
        /*0e4c*/ 	.word	0x0001a9f0


	//   ....[35]....
        /*0e50*/ 	.word	0x0001aa50


	//   ....[36]....
        /*0e54*/ 	.word	0x0001ab00


	//   ....[37]....
        /*0e58*/ 	.word	0x0001ab60


	//   ....[38]....
        /*0e5c*/ 	.word	0x0001abb0


	//   ....[39]....
        /*0e60*/ 	.word	0x0001abf0


	//   ....[40]....
        /*0e64*/ 	.word	0x0001ac40


	//   ....[41]....
        /*0e68*/ 	.word	0x0001ac80


	//   ....[42]....
        /*0e6c*/ 	.word	0x0001acd0


	//   ....[43]....
        /*0e70*/ 	.word	0x0001ad10


	//   ....[44]....
        /*0e74*/ 	.word	0x0001ad60


	//   ....[45]....
        /*0e78*/ 	.word	0x0001ada0


	//   ....[46]....
        /*0e7c*/ 	.word	0x0001adf0


	//   ....[47]....
        /*0e80*/ 	.word	0x0001ae50


	//   ....[48]....
        /*0e84*/ 	.word	0x0001aea0


	//   ....[49]....
        /*0e88*/ 	.word	0x0001af00


	//   ....[50]....
        /*0e8c*/ 	.word	0x0001af50


	//   ....[51]....
        /*0e90*/ 	.word	0x0001afb0


	//   ....[52]....
        /*0e94*/ 	.word	0x0001b000


	//   ....[53]....
        /*0e98*/ 	.word	0x0001b050


	//   ....[54]....
        /*0e9c*/ 	.word	0x0001b0c0


	//   ....[55]....
        /*0ea0*/ 	.word	0x0001b130


	//   ....[56]....
        /*0ea4*/ 	.word	0x0001b1a0


	//   ....[57]....
        /*0ea8*/ 	.word	0x0001b200


	//   ....[58]....
        /*0eac*/ 	.word	0x0001b270


	//   ....[59]....
        /*0eb0*/ 	.word	0x0001b2e0


	//   ....[60]....
        /*0eb4*/ 	.word	0x0001b350


	//   ....[61]....
        /*0eb8*/ 	.word	0x0001b3b0


	//   ....[62]....
        /*0ebc*/ 	.word	0x0001b420


	//   ....[63]....
        /*0ec0*/ 	.word	0x0001b490


	//   ....[64]....
        /*0ec4*/ 	.word	0x0001b500


	//   ....[65]....
        /*0ec8*/ 	.word	0x0001b560


	//   ....[66]....
        /*0ecc*/ 	.word	0x0001b5d0


	//   ....[67]....
        /*0ed0*/ 	.word	0x0001b640


	//   ....[68]....
        /*0ed4*/ 	.word	0x0001b6b0


	//   ....[69]....
        /*0ed8*/ 	.word	0x0001b710


	//   ....[70]....
        /*0edc*/ 	.word	0x0001b780


	//----- nvinfo : EIATTR_EXIT_INSTR_OFFSETS
	.align		4
.L_246:
        /*0ee0*/ 	.byte	0x04, 0x1c
        /*0ee2*/ 	.short	(.L_248 - .L_247)


	//   ....[0]....
.L_247:
        /*0ee4*/ 	.word	0x000000a0


	//   ....[1]....
        /*0ee8*/ 	.word	0x00015c60


	//----- nvinfo : EIATTR_MAX_THREADS
	.align		4
.L_248:
        /*0eec*/ 	.byte	0x04, 0x05
        /*0eee*/ 	.short	(.L_250 - .L_249)
.L_249:
        /*0ef0*/ 	.word	0x00000080
        /*0ef4*/ 	.word	0x00000001
        /*0ef8*/ 	.word	0x00000001


	//----- nvinfo : EIATTR_CRS_STACK_SIZE
	.align		4
.L_250:
        /*0efc*/ 	.byte	0x04, 0x1e
        /*0efe*/ 	.short	(.L_252 - .L_251)
.L_251:
        /*0f00*/ 	.word	0x00000000
.L_252:


//--------------------- .nv.info._ZN7cutlass13device_kernelIN5flash19enable_sm80_to_sm89INS1_16FlashAttnFwdSm80INS1_25CollectiveMainloopFwdSm80ILi4ELi1ELb0EN4cute5tupleIJNS5_1CILi128EEENS7_ILi112EEENS7_ILi64EEEEEELi64ENS_10bfloat16_tEfNS_4arch4Sm80ELb1ELb0ELb1ELb1ELb1ELb0ELb1ELb0EEENS1_21CollectiveEpilogueFwdINS6_IJS8_SA_S9_EEENS6_IJNS7_ILi1EEESI_SI_EEESC_SE_Li128ELb1ELb1ELb0ELb0EEENS1_19SingleTileSchedulerILb1ELb0ELb1ELi128EEEEEEEEEvNT_6ParamsE --------------------------
	.section	.nv.info._ZN7cutlass13device_kernelIN5flash19enable_sm80_to_sm89INS1_16FlashAttnFwdSm80INS1_25CollectiveMainloopFwdSm80ILi4ELi1ELb0EN4cute5tupleIJNS5_1CILi128EEENS7_ILi112EEENS7_ILi64EEEEEELi64ENS_10bfloat16_tEfNS_4arch4Sm80ELb1ELb0ELb1ELb1ELb1ELb0ELb1ELb0EEENS1_21CollectiveEpilogueFwdINS6_IJS8_SA_S9_EEENS6_IJNS7_ILi1EEESI_SI_EEESC_SE_Li128ELb1ELb1ELb0ELb0EEENS1_19SingleTileSchedulerILb1ELb0ELb1ELi128EEEEEEEEEvNT_6ParamsE,"",@"SHT_CUDA_INFO"
	.sectionflags	@""
	.align	4


	//----- nvinfo : EIATTR_CUDA_API_VERSION
	.align		4
        /*0000*/ 	.byte	0x04, 0x37
        /*0002*/ 	.short	(.L_254 - .L_253)
.L_253:
        /*0004*/ 	.word	0x00000082


	//----- nvinfo : EIATTR_SW2861232_WAR
	.align		4
.L_254:
        /*0008*/ 	.byte	0x01, 0x35
	.zero		2


	//----- nvinfo : EIATTR_PARAM_CBANK
	.align		4
        /*000c*/ 	.byte	0x04, 0x0a
        /*000e*/ 	.short	(.L_256 - .L_255)
	.align		4
.L_255:
        /*0010*/ 	.word	index@(.nv.constant0._ZN7cutlass13device_kernelIN5flash19enable_sm80_to_sm89INS1_16FlashAttnFwdSm80INS1_25CollectiveMainloopFwdSm80ILi4ELi1ELb0EN4cute5tupleIJNS5_1CILi128EEENS7_ILi112EEENS7_ILi64EEEEEELi64ENS_10bfloat16_tEfNS_4arch4Sm80ELb1ELb0ELb1ELb1ELb1ELb0ELb1ELb0EEENS1_21CollectiveEpilogueFwdINS6_IJS8_SA_S9_EEENS6_IJNS7_ILi1EEESI_SI_EEESC_SE_Li128ELb1ELb1ELb0ELb0EEENS1_19SingleTileSchedulerILb1ELb0ELb1ELi128EEEEEEEEEvNT_6ParamsE)
        /*0014*/ 	.short	0x0160
        /*0016*/ 	.short	0x0418


	//----- nvinfo : EIATTR_CBANK_PARAM_SIZE
	.align		4
.L_256:
        /*0018*/ 	.byte	0x03, 0x19
        /*001a*/ 	.short	0x0418


	//----- nvinfo : EIATTR_KPARAM_INFO
	.align		4
        /*001c*/ 	.byte	0x04, 0x17
        /*001e*/ 	.short	(.L_258 - .L_257)
.L_257:
        /*0020*/ 	.word	0x00000000
        /*0024*/ 	.short	0x0000
        /*0026*/ 	.short	0x0000
        /*0028*/ 	.byte	0x00, 0xf0, 0x61, 0x10


	//----- nvinfo : EIATTR_MAXREG_COUNT
	.align		4
.L_258:
        /*002c*/ 	.byte	0x03, 0x1b
        /*002e*/ 	.short	0x00ff


	//----- nvinfo : EIATTR_NUM_BARRIERS
	.align		4
        /*0030*/ 	.byte	0x02, 0x4c
        /*0032*/ 	.byte	0x02
	.zero		1


	//----- nvinfo : EIATTR_ANNOTATIONS
	.align		4
        /*0034*/ 	.byte	0x04, 0x55
        /*0036*/ 	.short	(.L_260 - .L_259)


	//   ....[0]....
.L_259:
        /* <DEDUP_REMOVED lines=52> */


	//----- nvinfo : EIATTR_MERCURY_ISA_VERSION
	.align		4
.L_260:
        /*0368*/ 	.byte	0x03, 0x5f
        /*036a*/ 	.short	0x0000


	//----- nvinfo : EIATTR_COOP_GROUP_MASK_REGIDS
	.align		4
        /*036c*/ 	.byte	0x04, 0x29
        /*036e*/ 	.short	(.L_262 - .L_261)


	//   ....[0]....
.L_261:
        /*0370*/ 	.word	0xffffffff


	//   ....[1]....
        /*0374*/ 	.word	0xffffffff


	//   ....[2]....
        /*0378*/ 	.word	0xffffffff


	//   ....[3]....
        /*037c*/ 	.word	0xffffffff


	//   ....[4]....
        /*0380*/ 	.word	0xffffffff


	//   ....[5]....
        /*0384*/ 	.word	0xffffffff


	//   ....[6]....
        /*0388*/ 	.word	0xffffffff


	//   ....[7]....
        /*038c*/ 	.word	0xffffffff


	//   ....[8]....
        /*0390*/ 	.word	0xffffffff


	//   ....[9]....
        /*0394*/ 	.word	0xffffffff


	//   ....[10]....
        /*0398*/ 	.word	0xffffffff


	//   ....[11]....
        /*039c*/ 	.word	0xffffffff


	//   ....[12]....
        /*03a0*/ 	.word	0xffffffff


	//   ....[13]....
        /*03a4*/ 	.word	0xffffffff


	//   ....[14]....
        /*03a8*/ 	.word	0xffffffff


	//   ....[15]....
        /*03ac*/ 	.word	0xffffffff


	//   ....[16]....
        /*03b0*/ 	.word	0xffffffff


	//   ....[17]....
        /*03b4*/ 	.word	0xffffffff


	//   ....[18]....
        /*03b8*/ 	.word	0xffffffff


	//   ....[19]....
        /*03bc*/ 	.word	0xffffffff


	//   ....[20]....
        /*03c0*/ 	.word	0xffffffff


	//   ....[21]....
        /*03c4*/ 	.word	0xffffffff


	//   ....[22]....
        /*03c8*/ 	.word	0xffffffff


	//   ....[23]....
        /*03cc*/ 	.word	0xffffffff


	//   ....[24]....
        /*03d0*/ 	.word	0xffffffff


	//   ....[25]....
        /*03d4*/ 	.word	0xffffffff


	//   ....[26]....
        /*03d8*/ 	.word	0xffffffff


	//   ....[27]....
        /*03dc*/ 	.word	0xffffffff


	//   ....[28]....
        /*03e0*/ 	.word	0xffffffff


	//   ....[29]....
        /*03e4*/ 	.word	0xffffffff


	//   ....[30]....
        /*03e8*/ 	.word	0xffffffff


	//   ....[31]....
        /*03ec*/ 	.word	0xffffffff


	//   ....[32]....
        /*03f0*/ 	.word	0xffffffff


	//   ....[33]....
        /*03f4*/ 	.word	0xffffffff


	//   ....[34]....
        /*03f8*/ 	.word	0xffffffff


	//   ....[35]....
        /*03fc*/ 	.word	0xffffffff


	//   ....[36]....
        /*0400*/ 	.word	0xffffffff


	//   ....[37]....
        /*0404*/ 	.word	0xffffffff


	//   ....[38]....
        /*0408*/ 	.word	0xffffffff


	//   ....[39]....
        /*040c*/ 	.word	0xffffffff


	//   ....[40]....
        /*0410*/ 	.word	0xffffffff


	//   ....[41]....
        /*0414*/ 	.word	0xffffffff


	//   ....[42]....
        /*0418*/ 	.word	0xffffffff


	//   ....[43]....
        /*041c*/ 	.word	0xffffffff


	//   ....[44]....
        /*0420*/ 	.word	0xffffffff


	//   ....[45]....
        /*0424*/ 	.word	0xffffffff


	//   ....[46]....
        /*0428*/ 	.word	0xffffffff


	//   ....[47]....
        /*042c*/ 	.word	0xffffffff


	//   ....[48]....
        /*0430*/ 	.word	0xffffffff


	//   ....[49]....
        /*0434*/ 	.word	0xffffffff


	//   ....[50]....
        /*0438*/ 	.word	0xffffffff


	//   ....[51]....
        /*043c*/ 	.word	0xffffffff


	//   ....[52]....
        /*0440*/ 	.word	0xffffffff


	//   ....[53]....
        /*0444*/ 	.word	0xffffffff


	//   ....[54]....
        /*0448*/ 	.word	0xffffffff


	//   ....[55]....
        /*044c*/ 	.word	0xffffffff


	//   ....[56]....
        /*0450*/ 	.word	0xffffffff


	//   ....[57]....
        /*0454*/ 	.word	0xffffffff


	//   ....[58]....
        /*0458*/ 	.word	0xffffffff


	//   ....[59]....
        /*045c*/ 	.word	0xffffffff


	//   ....[60]....
        /*0460*/ 	.word	0xffffffff


	//   ....[61]....
        /*0464*/ 	.word	0xffffffff


	//   ....[62]....
        /*0468*/ 	.word	0xffffffff


	//   ....[63]....
        /*046c*/ 	.word	0xffffffff


	//   ....[64]....
        /*0470*/ 	.word	0xffffffff


	//   ....[65]....
        /*0474*/ 	.word	0xffffffff


	//   ....[66]....
        /*0478*/ 	.word	0xffffffff


	//   ....[67]....
        /*047c*/ 	.word	0xffffffff


	//   ....[68]....
        /*0480*/ 	.word	0xffffffff


	//   ....[69]....
        /*0484*/ 	.word	0xffffffff


	//   ....[70]....
        /*0488*/ 	.word	0xffffffff


	//   ....[71]....
        /*048c*/ 	.word	0xffffffff


	//   ....[72]....
        /*0490*/ 	.word	0xffffffff


	//   ....[73]....
        /*0494*/ 	.word	0xffffffff


	//   ....[74]....
        /*0498*/ 	.word	0xffffffff


	//   ....[75]....
        /*049c*/ 	.word	0xffffffff


	//   ....[76]....
        /*04a0*/ 	.word	0xffffffff


	//   ....[77]....
        /*04a4*/ 	.word	0xffffffff


	//   ....[78]....
        /*04a8*/ 	.word	0xffffffff


	//   ....[79]....
        /*04ac*/ 	.word	0xffffffff


	//   ....[80]....
        /*04b0*/ 	.word	0xffffffff


	//   ....[81]....
        /*04b4*/ 	.word	0xffffffff


	//   ....[82]....
        /*04b8*/ 	.word	0xffffffff


	//   ....[83]....
        /*04bc*/ 	.word	0xffffffff


	//   ....[84]....
        /*04c0*/ 	.word	0xffffffff


	//   ....[85]....
        /*04c4*/ 	.word	0xffffffff


	//   ....[86]....
        /*04c8*/ 	.word	0xffffffff


	//   ....[87]....
        /*04cc*/ 	.word	0xffffffff


	//   ....[88]....
        /*04d0*/ 	.word	0xffffffff


	//   ....[89]....
        /*04d4*/ 	.word	0xffffffff


	//   ....[90]....
        /*04d8*/ 	.word	0xffffffff


	//   ....[91]....
        /*04dc*/ 	.word	0xffffffff


	//   ....[92]....
        /*04e0*/ 	.word	0xffffffff


	//   ....[93]....
        /*04e4*/ 	.word	0xffffffff


	//   ....[94]....
        /*04e8*/ 	.word	0xffffffff


	//   ....[95]....
        /*04ec*/ 	.word	0xffffffff


	//   ....[96]....
        /*04f0*/ 	.word	0xffffffff


	//   ....[97]....
        /*04f4*/ 	.word	0xffffffff


	//   ....[98]....
        /*04f8*/ 	.word	0xffffffff


	//   ....[99]....
        /*04fc*/ 	.word	0xffffffff


	//   ....[100]....
        /*0500*/ 	.word	0xffffffff


	//   ....[101]....
        /*0504*/ 	.word	0xffffffff


	//   ....[102]....
        /*0508*/ 	.word	0xffffffff


	//   ....[103]....
        /*050c*/ 	.word	0xffffffff


	//   ....[104]....
        /*0510*/ 	.word	0xffffffff


	//   ....[105]....
        /*0514*/ 	.word	0xffffffff


	//   ....[106]....
        /*0518*/ 	.word	0xffffffff


	//   ....[107]....
        /*051c*/ 	.word	0xffffffff


	//   ....[108]....
        /*0520*/ 	.word	0xffffffff


	//   ....[109]....
        /*0524*/ 	.word	0xffffffff


	//   ....[110]....
        /*0528*/ 	.word	0xffffffff


	//   ....[111]....
        /*052c*/ 	.word	0xffffffff


	//   ....[112]....
        /*0530*/ 	.word	0xffffffff


	//   ....[113]....
        /*0534*/ 	.word	0xffffffff


	//   ....[114]....
        /*0538*/ 	.word	0xffffffff


	//   ....[115]....
        /*053c*/ 	.word	0xffffffff


	//   ....[116]....
        /*0540*/ 	.word	0xffffffff


	//   ....[117]....
        /*0544*/ 	.word	0xffffffff


	//   ....[118]....
        /*0548*/ 	.word	0xffffffff


	//   ....[119]....
        /*054c*/ 	.word	0xffffffff


	//   ....[120]....
        /*0550*/ 	.word	0xffffffff


	//   ....[121]....
        /*0554*/ 	.word	0xffffffff


	//   ....[122]....
        /*0558*/ 	.word	0xffffffff


	//   ....[123]....
        /*055c*/ 	.word	0xffffffff


	//   ....[124]....
        /*0560*/ 	.word	0xffffffff


	//   ....[125]....
        /*0564*/ 	.word	0xffffffff


	//   ....[126]....
        /*0568*/ 	.word	0xffffffff


	//   ....[127]....
        /*056c*/ 	.word	0xffffffff


	//   ....[128]....
        /*0570*/ 	.word	0xffffffff


	//   ....[129]....
        /*0574*/ 	.word	0xffffffff


	//   ....[130]....
        /*0578*/ 	.word	0xffffffff


	//   ....[131]....
        /*057c*/ 	.word	0xffffffff


	//   ....[132]....
        /*0580*/ 	.word	0xffffffff


	//   ....[133]....
        /*0584*/ 	.word	0xffffffff


	//   ....[134]....
        /*0588*/ 	.word	0xffffffff


	//   ....[135]....
        /*058c*/ 	.word	0xffffffff


	//   ....[136]....
        /*0590*/ 	.word	0xffffffff


	//   ....[137]....
        /*0594*/ 	.word	0xffffffff


	//   ....[138]....
        /*0598*/ 	.word	0xffffffff


	//   ....[139]....
        /*059c*/ 	.word	0xffffffff


	//   ....[140]....
        /*05a0*/ 	.word	0xffffffff


	//   ....[141]....
        /*05a4*/ 	.word	0xffffffff


	//   ....[142]....
        /*05a8*/ 	.word	0xffffffff


	//   ....[143]....
        /*05ac*/ 	.word	0xffffffff


	//   ....[144]....
        /*05b0*/ 	.word	0xffffffff


	//   ....[145]....
        /*05b4*/ 	.word	0xffffffff


	//   ....[146]....
        /*05b8*/ 	.word	0xffffffff


	//   ....[147]....
        /*05bc*/ 	.word	0xffffffff


	//   ....[148]....
        /*05c0*/ 	.word	0xffffffff


	//   ....[149]....
        /*05c4*/ 	.word	0xffffffff


	//   ....[150]....
        /*05c8*/ 	.word	0xffffffff


	//   ....[151]....
        /*05cc*/ 	.word	0xffffffff


	//   ....[152]....
        /*05d0*/ 	.word	0xffffffff


	//   ....[153]....
        /*05d4*/ 	.word	0xffffffff


	//   ....[154]....
        /*05d8*/ 	.word	0xffffffff


	//   ....[155]....
        /*05dc*/ 	.word	0xffffffff


	//   ....[156]....
        /*05e0*/ 	.word	0xffffffff


	//   ....[157]....
        /*05e4*/ 	.word	0xffffffff


	//   ....[158]....
        /*05e8*/ 	.word	0xffffffff


	//   ....[159]....
        /*05ec*/ 	.word	0xffffffff


	//   ....[160]....
        /*05f0*/ 	.word	0xffffffff


	//   ....[161]....
        /*05f4*/ 	.word	0xffffffff


	//   ....[162]....
        /*05f8*/ 	.word	0xffffffff


	//   ....[163]....
        /*05fc*/ 	.word	0xffffffff


	//   ....[164]....
        /*0600*/ 	.word	0xffffffff


	//   ....[165]....
        /*0604*/ 	.word	0xffffffff


	//   ....[166]....
        /*0608*/ 	.word	0xffffffff


	//   ....[167]....
        /*060c*/ 	.word	0xffffffff


	//   ....[168]....
        /*0610*/ 	.word	0xffffffff


	//   ....[169]....
        /*0614*/ 	.word	0xffffffff


	//   ....[170]....
        /*0618*/ 	.word	0xffffffff


	//   ....[171]....
        /*061c*/ 	.word	0xffffffff


	//   ....[172]....
        /*0620*/ 	.word	0xffffffff


	//   ....[173]....
        /*0624*/ 	.word	0xffffffff


	//   ....[174]....
        /*0628*/ 	.word	0xffffffff


	//   ....[175]....
        /*062c*/ 	.word	0xffffffff


	//   ....[176]....
        /*0630*/ 	.word	0xffffffff


	//   ....[177]....
        /*0634*/ 	.word	0xffffffff


	//   ....[178]....
        /*0638*/ 	.word	0xffffffff


	//   ....[179]....
        /*063c*/ 	.word	0xffffffff


	//   ....[180]....
        /*0640*/ 	.word	0xffffffff


	//   ....[181]....
        /*0644*/ 	.word	0xffffffff


	//   ....[182]....
        /*0648*/ 	.word	0xffffffff


	//   ....[183]....
        /*064c*/ 	.word	0xffffffff


	//   ....[184]....
        /*0650*/ 	.word	0xffffffff


	//   ....[185]....
        /*0654*/ 	.word	0xffffffff


	//   ....[186]....
        /*0658*/ 	.word	0xffffffff


	//   ....[187]....
        /*065c*/ 	.word	0xffffffff


	//   ....[188]....
        /*0660*/ 	.word	0xffffffff


	//   ....[189]....
        /*0664*/ 	.word	0xffffffff


	//   ....[190]....
        /*0668*/ 	.word	0xffffffff


	//   ....[191]....
        /*066c*/ 	.word	0xffffffff


	//   ....[192]....
        /*0670*/ 	.word	0xffffffff


	//   ....[193]....
        /*0674*/ 	.word	0xffffffff


	//   ....[194]....
        /*0678*/ 	.word	0xffffffff


	//----- nvinfo : EIATTR_COOP_GROUP_INSTR_OFFSETS
	.align		4
.L_262:
        /*067c*/ 	.byte	0x04, 0x28
        /*067e*/ 	.short	(.L_264 - .L_263)


	//   ....[0]....
.L_263:
        /*0680*/ 	.word	0x000000a0


	//   ....[1]....
        /*0684*/ 	.word	0x00001150


	//   ....[2]....
        /*0688*/ 	.word	0x00001190


	//   ....[3]....
        /*068c*/ 	.word	0x00001360


	//   ....[4]....
        /*0690*/ 	.word	0x00001390


	//   ....[5]....
        /*0694*/ 	.word	0x00001420


	//   ....[6]....
        /*0698*/ 	.word	0x00001450


	//   ....[7]....
        /*069c*/ 	.word	0x000014e0


	//   ....[8]....
        /*06a0*/ 	.word	0x00001510


	//   ....[9]....
        /*06a4*/ 	.word	0x000015a0


	//   ....[10]....
        /*06a8*/ 	.word	0x000015d0


	//   ....[11]....
        /*06ac*/ 	.word	0x00001660


	//   ....[12]....
        /*06b0*/ 	.word	0x00001690


	//   ....[13]....
        /*06b4*/ 	.word	0x00001720


	//   ....[14]....
        /*06b8*/ 	.word	0x00001750


	//   ....[15]....
        /*06bc*/ 	.word	0x000017d0


	//   ....[16]....
        /*06c0*/ 	.word	0x00001810


	//   ....[17]....
        /*06c4*/ 	.word	0x00001cf0


	//   ....[18]....
        /*06c8*/ 	.word	0x00001d00


	//   ....[19]....
        /*06cc*/ 	.word	0x00001d10


	//   ....[20]....
        /*06d0*/ 	.word	0x00001d20


	//   ....[21]....
        /*06d4*/ 	.word	0x00001d30


	//   ....[22]....
        /*06d8*/ 	.word	0x00001d40


	//   ....[23]....
        /*06dc*/ 	.word	0x00001d50


	//   ....[24]....
        /*06e0*/ 	.word	0x00001d70


	//   ....[25]....
        /*06e4*/ 	.word	0x00001d90


	//   ....[26]....
        /*06e8*/ 	.word	0x00001dc0


	//   ....[27]....
        /*06ec*/ 	.word	0x00001dd0


	//   ....[28]....
        /*06f0*/ 	.word	0x00001de0


	//   ....[29]....
        /*06f4*/ 	.word	0x00001df0


	//   ....[30]....
        /*06f8*/ 	.word	0x00001e00


	//   ....[31]....
        /*06fc*/ 	.word	0x00002340


	//   ....[32]....
        /*0700*/ 	.word	0x00002350


	//   ....[33]....
        /*0704*/ 	.word	0x00002360


	//   ....[34]....
        /*0708*/ 	.word	0x00002370


	//   ....[35]....
        /*070c*/ 	.word	0x00002400


	//   ....[36]....
        /*0710*/ 	.word	0x000024e0


	//   ....[37]....
        /*0714*/ 	.word	0x000024f0


	//   ....[38]....
        /*0718*/ 	.word	0x00002510


	//   ....[39]....
        /*071c*/ 	.word	0x00002520


	//   ....[40]....
        /*0720*/ 	.word	0x00002540


	//   ....[41]....
        /*0724*/ 	.word	0x00002550


	//   ....[42]....
        /*0728*/ 	.word	0x00002570


	//   ....[43]....
        /*072c*/ 	.word	0x000025d0


	//   ....[44]....
        /*0730*/ 	.word	0x00002770


	//   ....[45]....
        /*0734*/ 	.word	0x00003140


	//   ....[46]....
        /*0738*/ 	.word	0x00003160


	//   ....[47]....
        /*073c*/ 	.word	0x00003170


	//   ....[48]....
        /*0740*/ 	.word	0x00003180


	//   ....[49]....
        /*0744*/ 	.word	0x00003190


	//   ....[50]....
        /*0748*/ 	.word	0x000031a0


	//   ....[51]....
        /*074c*/ 	.word	0x000031b0


	//   ....[52]....
        /*0750*/ 	.word	0x000031c0


	//   ....[53]....
        /*0754*/ 	.word	0x000031e0


	//   ....[54]....
        /*0758*/ 	.word	0x00003200


	//   ....[55]....
        /*075c*/ 	.word	0x00003220


	//   ....[56]....
        /*0760*/ 	.word	0x00003250


	//   ....[57]....
        /*0764*/ 	.word	0x00003270


	//   ....[58]....
        /*0768*/ 	.word	0x00003290


	//   ....[59]....
        /*076c*/ 	.word	0x000042c0


	//   ....[60]....
        /*0770*/ 	.word	0x000042e0


	//   ....[61]....
        /*0774*/ 	.word	0x00004300


	//   ....[62]....
        /*0778*/ 	.word	0x00004310


	//   ....[63]....
        /*077c*/ 	.word	0x00005330


	//   ....[64]....
        /*0780*/ 	.word	0x00005360


	//   ....[65]....
        /*0784*/ 	.word	0x00005600


	//   ....[66]....
        /*0788*/ 	.word	0x00005650


	//   ....[67]....
        /*078c*/ 	.word	0x00005690


	//   ....[68]....
        /*0790*/ 	.word	0x000057d0


	//   ....[69]....
        /*0794*/ 	.word	0x00005c60


	//   ....[70]....
        /*0798*/ 	.word	0x00005da0


	//   ....[71]....
        /*079c*/ 	.word	0x000085c0


	//   ....[72]....
        /*07a0*/ 	.word	0x000085e0


	//   ....[73]....
        /*07a4*/ 	.word	0x000085f0


	//   ....[74]....
        /*07a8*/ 	.word	0x00008600


	//   ....[75]....
        /*07ac*/ 	.word	0x00008610


	//   ....[76]....
        /*07b0*/ 	.word	0x00008620


	//   ....[77]....
        /*07b4*/ 	.word	0x00008630


	//   ....[78]....
        /*07b8*/ 	.word	0x00008650


	//   ....[79]....
        /*07bc*/ 	.word	0x00008670


	//   ....[80]....
        /*07c0*/ 	.word	0x00008690


	//   ....[81]....
        /*07c4*/ 	.word	0x000086d0


	//   ....[82]....
        /*07c8*/ 	.word	0x00008710


	//   ....[83]....
        /*07cc*/ 	.word	0x00008730


	//   ....[84]....
        /*07d0*/ 	.word	0x00008740


	//   ....[85]....
        /*07d4*/ 	.word	0x0000a090


	//   ....[86]....
        /*07d8*/ 	.word	0x0000a0b0


	//   ....[87]....
        /*07dc*/ 	.word	0x0000a0c0


	//   ....[88]....
        /*07e0*/ 	.word	0x0000a0d0


	//   ....[89]....
        /*07e4*/ 	.word	0x0000a0e0


	//   ....[90]....
        /*07e8*/ 	.word	0x0000a0f0


	//   ....[91]....
        /*07ec*/ 	.word	0x0000a100


	//   ....[92]....
        /*07f0*/ 	.word	0x0000a120


	//   ....[93]....
        /*07f4*/ 	.word	0x0000a130


	//   ....[94]....
        /*07f8*/ 	.word	0x0000a150


	//   ....[95]....
        /*07fc*/ 	.word	0x0000a1a0


	//   ....[96]....
        /*0800*/ 	.word	0x0000a1e0


	//   ....[97]....
        /*0804*/ 	.word	0x0000a200


	//   ....[98]....
        /*0808*/ 	.word	0x0000a210


	//   ....[99]....
        /*080c*/ 	.word	0x0000a4d0


	//   ....[100]....
        /*0810*/ 	.word	0x0000a4e0


	//   ....[101]....
        /*0814*/ 	.word	0x0000a4f0


	//   ....[102]....
        /*0818*/ 	.word	0x0000a500


	//   ....[103]....
        /*081c*/ 	.word	0x0000b020


	//   ....[104]....
        /*0820*/ 	.word	0x0000b5e0


	//   ....[105]....
        /*0824*/ 	.word	0x0000b7d0


	//   ....[106]....
        /*0828*/ 	.word	0x0000b990


	//   ....[107]....
        /*082c*/ 	.word	0x0000bb50


	//   ....[108]....
        /*0830*/ 	.word	0x0000bbd0


	//   ....[109]....
        /*0834*/ 	.word	0x0000bc80


	//   ....[110]....
        /*0838*/ 	.word	0x0000bcc0


	//   ....[111]....
        /*083c*/ 	.word	0x0000eaf0


	//   ....[112]....
        /*0840*/ 	.word	0x0000eb10


	//   ....[113]....
        /*0844*/ 	.word	0x0000eb20


	//   ....[114]....
        /*0848*/ 	.word	0x0000eb30


	//   ....[115]....
        /*084c*/ 	.word	0x0000eb40


	//   ....[116]....
        /*0850*/ 	.word	0x0000eb50


	//   ....[117]....
        /*0854*/ 	.word	0x0000eb60


	//   ....[118]....
        /*0858*/ 	.word	0x0000eb70


	//   ....[119]....
        /*085c*/ 	.word	0x0000eb90


	//   ....[120]....
        /*0860*/ 	.word	0x0000eba0


	//   ....[121]....
        /*0864*/ 	.word	0x0000ebc0


	//   ....[122]....
        /*0868*/ 	.word	0x0000ebf0


	//   ....[123]....
        /*086c*/ 	.word	0x0000ec10


	//   ....[124]....
        /*0870*/ 	.word	0x0000ec20


	//   ....[125]....
        /*0874*/ 	.word	0x0000f0a0


	//   ....[126]....
        /*0878*/ 	.word	0x0000f0c0


	//   ....[127]....
        /*087c*/ 	.word	0x0000f0e0


	//   ....[128]....
        /*0880*/ 	.word	0x0000f110


	//   ....[129]....
        /*0884*/ 	.word	0x0000f140


	//   ....[130]....
        /*0888*/ 	.word	0x0000f190


	//   ....[131]....
        /*088c*/ 	.word	0x0000f1c0


	//   ....[132]....
        /*0890*/ 	.word	0x0000f1e0


	//   ....[133]....
        /*0894*/ 	.word	0x0000f220


	//   ....[134]....
        /*0898*/ 	.word	0x0000f250


	//   ....[135]....
        /*089c*/ 	.word	0x0000f280


	//   ....[136]....
        /*08a0*/ 	.word	0x0000f2a0


	//   ....[137]....
        /*08a4*/ 	.word	0x0000f2d0


	//   ....[138]....
        /*08a8*/ 	.word	0x0000f2f0


	//   ....[139]....
        /*08ac*/ 	.word	0x00010c80


	//   ....[140]....
        /*08b0*/ 	.word	0x00010df0


	//   ....[141]....
        /*08b4*/ 	.word	0x000110b0


	//   ....[142]....
        /*08b8*/ 	.word	0x000110e0


	//   ....[143]....
        /*08bc*/ 	.word	0x00011100


	//   ....[144]....
        /*08c0*/ 	.word	0x000111f0


	//   ....[145]....
        /*08c4*/ 	.word	0x000112a0


	//   ....[146]....
        /*08c8*/ 	.word	0x00011530


	//   ....[147]....
        /*08cc*/ 	.word	0x000141b0


	//   ....[148]....
        /*08d0*/ 	.word	0x000141c0


	//   ....[149]....
        /*08d4*/ 	.word	0x000141d0


	//   ....[150]....
        /*08d8*/ 	.word	0x000141e0


	//   ....[151]....
        /*08dc*/ 	.word	0x00014210


	//   ....[152]....
        /*08e0*/ 	.word	0x00014230


	//   ....[153]....
        /*08e4*/ 	.word	0x00014250


	//   ....[154]....
        /*08e8*/ 	.word	0x00014260


	//   ....[155]....
        /*08ec*/ 	.word	0x000156c0


	//   ....[156]....
        /*08f0*/ 	.word	0x00015700


	//   ....[157]....
        /*08f4*/ 	.word	0x00015720


	//   ....[158]....
        /*08f8*/ 	.word	0x00015750


	//   ....[159]....
        /*08fc*/ 	.word	0x00015780


	//   ....[160]....
        /*0900*/ 	.word	0x000157c0


	//   ....[161]....
        /*0904*/ 	.word	0x00015800


	//   ....[162]....
        /*0908*/ 	.word	0x00015820


	//   ....[163]....
        /*090c*/ 	.word	0x000158b0


	//   ....[164]....
        /*0910*/ 	.word	0x000158c0


	//   ....[165]....
        /*0914*/ 	.word	0x000158f0


	//   ....[166]....
        /*0918*/ 	.word	0x00015930


	//   ....[167]....
        /*091c*/ 	.word	0x00015950


	//   ....[168]....
        /*0920*/ 	.word	0x00015980


	//   ....[169]....
        /*0924*/ 	.word	0x000159d0


	//   ....[170]....
        /*0928*/ 	.word	0x00015a00


	//   ....[171]....
        /*092c*/ 	.word	0x00015a10


	//   ....[172]....
        /*0930*/ 	.word	0x00015b10


	//   ....[173]....
        /*0934*/ 	.word	0x00015b30


	//   ....[174]....
        /*0938*/ 	.word	0x00015b50


	//   ....[175]....
        /*093c*/ 	.word	0x00015b80


	//   ....[176]....
        /*0940*/ 	.word	0x00015ba0


	//   ....[177]....
        /*0944*/ 	.word	0x00015c30


	//   ....[178]....
        /*0948*/ 	.word	0x00015c50


	//   ....[179]....
        /*094c*/ 	.word	0x000164d0


	//   ....[180]....
        /*0950*/ 	.word	0x00016500


	//   ....[181]....
        /*0954*/ 	.word	0x00016530


	//   ....[182]....
        /*0958*/ 	.word	0x00016560


	//   ....[183]....
        /*095c*/ 	.word	0x00016590


	//   ....[184]....
        /*0960*/ 	.word	0x000165c0


	//   ....[185]....
        /*0964*/ 	.word	0x000165f0


	//   ....[186]....
        /*0968*/ 	.word	0x00016610


	//   ....[187]....
        /*096c*/ 	.word	0x00016640


	//   ....[188]....
        /*0970*/ 	.word	0x00016650


	//   ....[189]....
        /*0974*/ 	.word	0x00016660


	//   ....[190]....
        /*0978*/ 	.word	0x00016670


	//   ....[191]....
        /*097c*/ 	.word	0x00016680


	//   ....[192]....
        /*0980*/ 	.word	0x00016690


	//   ....[193]....
        /*0984*/ 	.word	0x000166c0


	//   ....[194]....
        /*0988*/ 	.word	0x000166e0


	//----- nvinfo : EIATTR_EXIT_INSTR_OFFSETS
	.align		4
.L_264:
        /*098c*/ 	.byte	0x04, 0x1c
        /*098e*/ 	.short	(.L_266 - .L_265)


	//   ....[0]....
.L_265:
        /*0990*/ 	.word	0x00000450


	//   ....[1]....
        /*0994*/ 	.word	0x00015ce0


	//   ....[2]....
        /*0998*/ 	.word	0x00015d20


	//   ....[3]....
        /*099c*/ 	.word	0x00016840


	//   ....[4]....
        /*09a0*/ 	.word	0x00016880


	//----- nvinfo : EIATTR_CTAIDZ_USED
	.align		4
.L_266:
        /*09a4*/ 	.byte	0x01, 0x04
	.zero		2


	//----- nvinfo : EIATTR_MAX_THREADS
	.align		4
        /*09a8*/ 	.byte	0x04, 0x05
        /*09aa*/ 	.short	(.L_268 - .L_267)
.L_267:
        /*09ac*/ 	.word	0x00000080
        /*09b0*/ 	.word	0x00000001
        /*09b4*/ 	.word	0x00000001


	//----- nvinfo : EIATTR_CRS_STACK_SIZE
	.align		4
.L_268:
        /*09b8*/ 	.byte	0x04, 0x1e
        /*09ba*/ 	.short	(.L_270 - .L_269)
.L_269:
        /*09bc*/ 	.word	0x00000000
.L_270:


//--------------------- .nv.info._ZN7cutlass13device_kernelIN5flash19enable_sm80_to_sm89INS1_16FlashAttnFwdSm80INS1_25CollectiveMainloopFwdSm80ILi4ELi1ELb0EN4cute5tupleIJNS5_1CILi128EEENS7_ILi112EEENS7_ILi64EEEEEELi64ENS_10bfloat16_tEfNS_4arch4Sm80ELb1ELb0ELb1ELb1ELb1ELb1ELb1ELb0EEENS1_21CollectiveEpilogueFwdINS6_IJS8_SA_S9_EEENS6_IJNS7_ILi1EEESI_SI_EEESC_SE_Li128ELb1ELb1ELb0ELb0EEENS1_19SingleTileSchedulerILb1ELb0ELb1ELi128EEEEEEEEEvNT_6ParamsE --------------------------
	.section	.nv.info._ZN7cutlass13device_kernelIN5flash19enable_sm80_to_sm89INS1_16FlashAttnFwdSm80INS1_25CollectiveMainloopFwdSm80ILi4ELi1ELb0EN4cute5tupleIJNS5_1CILi128EEENS7_ILi112EEENS7_ILi64EEEEEELi64ENS_10bfloat16_tEfNS_4arch4Sm80ELb1ELb0ELb1ELb1ELb1ELb1ELb1ELb0EEENS1_21CollectiveEpilogueFwdINS6_IJS8_SA_S9_EEENS6_IJNS7_ILi1EEESI_SI_EEESC_SE_Li128ELb1ELb1ELb0ELb0EEENS1_19SingleTileSchedulerILb1ELb0ELb1ELi128EEEEEEEEEvNT_6ParamsE,"",@"SHT_CUDA_INFO"
	.sectionflags	@""
	.align	4


	//----- nvinfo : EIATTR_CUDA_API_VERSION
	.align		4
        /*0000*/ 	.byte	0x04, 0x37
        /*0002*/ 	.short	(.L_272 - .L_271)
.L_271:
        /*0004*/ 	.word	0x00000082


	//----- nvinfo : EIATTR_SW2861232_WAR
	.align		4
.L_272:
        /*0008*/ 	.byte	0x01, 0x35
	.zero		2


	//----- nvinfo : EIATTR_PARAM_CBANK
	.align		4
        /*000c*/ 	.byte	0x04, 0x0a
        /*000e*/ 	.short	(.L_274 - .L_273)
	.align		4
.L_273:
        /*0010*/ 	.word	index@(.nv.constant0._ZN7cutlass13device_kernelIN5flash19enable_sm80_to_sm89INS1_16FlashAttnFwdSm80INS1_25CollectiveMainloopFwdSm80ILi4ELi1ELb0EN4cute5tupleIJNS5_1CILi128EEENS7_ILi112EEENS7_ILi64EEEEEELi64ENS_10bfloat16_tEfNS_4arch4Sm80ELb1ELb0ELb1ELb1ELb1ELb1ELb1ELb0EEENS1_21CollectiveEpilogueFwdINS6_IJS8_SA_S9_EEENS6_IJNS7_ILi1EEESI_SI_EEESC_SE_Li128ELb1ELb1ELb0ELb0EEENS1_19SingleTileSchedulerILb1ELb0ELb1ELi128EEEEEEEEEvNT_6ParamsE)
        /*0014*/ 	.short	0x0160
        /*0016*/ 	.short	0x0418


	//----- nvinfo : EIATTR_CBANK_PARAM_SIZE
	.align		4
.L_274:
        /*0018*/ 	.byte	0x03, 0x19
        /*001a*/ 	.short	0x0418


	//----- nvinfo : EIATTR_KPARAM_INFO
	.align		4
        /*001c*/ 	.byte	0x04, 0x17
        /*001e*/ 	.short	(.L_276 - .L_275)
.L_275:
        /*0020*/ 	.word	0x00000000
        /*0024*/ 	.short	0x0000
        /*0026*/ 	.short	0x0000
        /*0028*/ 	.byte	0x00, 0xf0, 0x61, 0x10


	//----- nvinfo : EIATTR_MAXREG_COUNT
	.align		4
.L_276:
        /*002c*/ 	.byte	0x03, 0x1b
        /*002e*/ 	.short	0x00ff


	//----- nvinfo : EIATTR_NUM_BARRIERS
	.align		4
        /*0030*/ 	.byte	0x02, 0x4c
        /*0032*/ 	.byte	0x02
	.zero		1


	//----- nvinfo : EIATTR_ANNOTATIONS
	.align		4
        /*0034*/ 	.byte	0x04, 0x55
        /*0036*/ 	.short	(.L_278 - .L_277)


	//   ....[0]....
.L_277:
        /* <DEDUP_REMOVED lines=51> */


	//----- nvinfo : EIATTR_MERCURY_ISA_VERSION
	.align		4
.L_278:
        /*0350*/ 	.byte	0x03, 0x5f
        /*0352*/ 	.short	0x0000


	//----- nvinfo : EIATTR_COOP_GROUP_MASK_REGIDS
	.align		4
        /*0354*/ 	.byte	0x04, 0x29
        /*0356*/ 	.short	(.L_280 - .L_279)


	//   ....[0]....
.L_279:
        /*0358*/ 	.word	0xffffffff


	//   ....[1]....
        /*035c*/ 	.word	0xffffffff


	//   ....[2]....
        /*0360*/ 	.word	0xffffffff


	//   ....[3]....
        /*0364*/ 	.word	0xffffffff


	//   ....[4]....
        /*0368*/ 	.word	0xffffffff


	//   ....[5]....
        /*036c*/ 	.word	0xffffffff


	//   ....[6]....
        /*0370*/ 	.word	0xffffffff


	//   ....[7]....
        /*0374*/ 	.word	0xffffffff


	//   ....[8]....
        /*0378*/ 	.word	0xffffffff


	//   ....[9]....
        /*037c*/ 	.word	0xffffffff


	//   ....[10]....
        /*0380*/ 	.word	0xffffffff


	//   ....[11]....
        /*0384*/ 	.word	0xffffffff


	//   ....[12]....
        /*0388*/ 	.word	0xffffffff


	//   ....[13]....
        /*038c*/ 	.word	0xffffffff


	//   ....[14]....
        /*0390*/ 	.word	0xffffffff


	//   ....[15]....
        /*0394*/ 	.word	0xffffffff


	//   ....[16]....
        /*0398*/ 	.word	0xffffffff


	//   ....[17]....
        /*039c*/ 	.word	0xffffffff


	//   ....[18]....
        /*03a0*/ 	.word	0xffffffff


	//   ....[19]....
        /*03a4*/ 	.word	0xffffffff


	//   ....[20]....
        /*03a8*/ 	.word	0xffffffff


	//   ....[21]....
        /*03ac*/ 	.word	0xffffffff


	//   ....[22]....
        /*03b0*/ 	.word	0xffffffff


	//   ....[23]....
        /*03b4*/ 	.word	0xffffffff


	//   ....[24]....
        /*03b8*/ 	.word	0xffffffff


	//   ....[25]....
        /*03bc*/ 	.word	0xffffffff


	//   ....[26]....
        /*03c0*/ 	.word	0xffffffff


	//   ....[27]....
        /*03c4*/ 	.word	0xffffffff


	//   ....[28]....
        /*03c8*/ 	.word	0xffffffff


	//   ....[29]....
        /*03cc*/ 	.word	0xffffffff


	//   ....[30]....
        /*03d0*/ 	.word	0xffffffff


	//   ....[31]....
        /*03d4*/ 	.word	0xffffffff


	//   ....[32]....
        /*03d8*/ 	.word	0xffffffff


	//   ....[33]....
        /*03dc*/ 	.word	0xffffffff


	//   ....[34]....
        /*03e0*/ 	.word	0xffffffff


	//   ....[35]....
        /*03e4*/ 	.word	0xffffffff


	//   ....[36]....
        /*03e8*/ 	.word	0xffffffff


	//   ....[37]....
        /*03ec*/ 	.word	0xffffffff


	//   ....[38]....
        /*03f0*/ 	.word	0xffffffff


	//   ....[39]....
        /*03f4*/ 	.word	0xffffffff


	//   ....[40]....
        /*03f8*/ 	.word	0xffffffff


	//   ....[41]....
        /*03fc*/ 	.word	0xffffffff


	//   ....[42]....
        /*0400*/ 	.word	0xffffffff


	//   ....[43]....
        /*0404*/ 	.word	0xffffffff


	//   ....[44]....
        /*0408*/ 	.word	0xffffffff


	//   ....[45]....
        /*040c*/ 	.word	0xffffffff


	//   ....[46]....
        /*0410*/ 	.word	0xffffffff


	//   ....[47]....
        /*0414*/ 	.word	0xffffffff


	//   ....[48]....
        /*0418*/ 	.word	0xffffffff


	//   ....[49]....
        /*041c*/ 	.word	0xffffffff


	//   ....[50]....
        /*0420*/ 	.word	0xffffffff


	//   ....[51]....
        /*0424*/ 	.word	0xffffffff


	//   ....[52]....
        /*0428*/ 	.word	0xffffffff


	//   ....[53]....
        /*042c*/ 	.word	0xffffffff


	//   ....[54]....
        /*0430*/ 	.word	0xffffffff


	//   ....[55]....
        /*0434*/ 	.word	0xffffffff


	//   ....[56]....
        /*0438*/ 	.word	0xffffffff


	//   ....[57]....
        /*043c*/ 	.word	0xffffffff


	//   ....[58]....
        /*0440*/ 	.word	0xffffffff


	//   ....[59]....
        /*0444*/ 	.word	0xffffffff


	//   ....[60]....
        /*0448*/ 	.word	0xffffffff


	//   ....[61]....
        /*044c*/ 	.word	0xffffffff


	//   ....[62]....
        /*0450*/ 	.word	0xffffffff


	//   ....[63]....
        /*0454*/ 	.word	0xffffffff


	//   ....[64]....
        /*0458*/ 	.word	0xffffffff


	//   ....[65]....
        /*045c*/ 	.word	0xffffffff


	//   ....[66]....
        /*0460*/ 	.word	0xffffffff


	//   ....[67]....
        /*0464*/ 	.word	0xffffffff


	//   ....[68]....
        /*0468*/ 	.word	0xffffffff


	//   ....[69]....
        /*046c*/ 	.word	0xffffffff


	//   ....[70]....
        /*0470*/ 	.word	0xffffffff


	//   ....[71]....
        /*0474*/ 	.word	0xffffffff


	//   ....[72]....
        /*0478*/ 	.word	0xffffffff


	//   ....[73]....
        /*047c*/ 	.word	0xffffffff


	//   ....[74]....
        /*0480*/ 	.word	0xffffffff


	//   ....[75]....
        /*0484*/ 	.word	0xffffffff


	//   ....[76]....
        /*0488*/ 	.word	0xffffffff


	//   ....[77]....
        /*048c*/ 	.word	0xffffffff


	//   ....[78]....
        /*0490*/ 	.word	0xffffffff


	//   ....[79]....
        /*0494*/ 	.word	0xffffffff


	//   ....[80]....
        /*0498*/ 	.word	0xffffffff


	//   ....[81]....
        /*049c*/ 	.word	0xffffffff


	//   ....[82]....
        /*04a0*/ 	.word	0xffffffff


	//   ....[83]....
        /*04a4*/ 	.word	0xffffffff


	//   ....[84]....
        /*04a8*/ 	.word	0xffffffff


	//   ....[85]....
        /*04ac*/ 	.word	0xffffffff


	//   ....[86]....
        /*04b0*/ 	.word	0xffffffff


	//   ....[87]....
        /*04b4*/ 	.word	0xffffffff


	//   ....[88]....
        /*04b8*/ 	.word	0xffffffff


	//   ....[89]....
        /*04bc*/ 	.word	0xffffffff


	//   ....[90]....
        /*04c0*/ 	.word	0xffffffff


	//   ....[91]....
        /*04c4*/ 	.word	0xffffffff


	//   ....[92]....
        /*04c8*/ 	.word	0xffffffff


	//   ....[93]....
        /*04cc*/ 	.word	0xffffffff


	//   ....[94]....
        /*04d0*/ 	.word	0xffffffff


	//   ....[95]....
        /*04d4*/ 	.word	0xffffffff


	//   ....[96]....
        /*04d8*/ 	.word	0xffffffff


	//   ....[97]....
        /*04dc*/ 	.word	0xffffffff


	//   ....[98]....
        /*04e0*/ 	.word	0xffffffff


	//   ....[99]....
        /*04e4*/ 	.word	0xffffffff


	//   ....[100]....
        /*04e8*/ 	.word	0xffffffff


	//   ....[101]....
        /*04ec*/ 	.word	0xffffffff


	//   ....[102]....
        /*04f0*/ 	.word	0xffffffff


	//   ....[103]....
        /*04f4*/ 	.word	0xffffffff


	//   ....[104]....
        /*04f8*/ 	.word	0xffffffff


	//   ....[105]....
        /*04fc*/ 	.word	0xffffffff


	//   ....[106]....
        /*0500*/ 	.word	0xffffffff


	//   ....[107]....
        /*0504*/ 	.word	0xffffffff


	//   ....[108]....
        /*0508*/ 	.word	0xffffffff


	//   ....[109]....
        /*050c*/ 	.word	0xffffffff


	//   ....[110]....
        /*0510*/ 	.word	0xffffffff


	//   ....[111]....
        /*0514*/ 	.word	0xffffffff


	//   ....[112]....
        /*0518*/ 	.word	0xffffffff


	//   ....[113]....
        /*051c*/ 	.word	0xffffffff


	//   ....[114]....
        /*0520*/ 	.word	0xffffffff


	//   ....[115]....
        /*0524*/ 	.word	0xffffffff


	//   ....[116]....
        /*0528*/ 	.word	0xffffffff


	//   ....[117]....
        /*052c*/ 	.word	0xffffffff


	//   ....[118]....
        /*0530*/ 	.word	0xffffffff


	//   ....[119]....
        /*0534*/ 	.word	0xffffffff


	//   ....[120]....
        /*0538*/ 	.word	0xffffffff


	//   ....[121]....
        /*053c*/ 	.word	0xffffffff


	//   ....[122]....
        /*0540*/ 	.word	0xffffffff


	//   ....[123]....
        /*0544*/ 	.word	0xffffffff


	//   ....[124]....
        /*0548*/ 	.word	0xffffffff


	//   ....[125]....
        /*054c*/ 	.word	0xffffffff


	//   ....[126]....
        /*0550*/ 	.word	0xffffffff


	//   ....[127]....
        /*0554*/ 	.word	0xffffffff


	//   ....[128]....
        /*0558*/ 	.word	0xffffffff


	//   ....[129]....
        /*055c*/ 	.word	0xffffffff


	//   ....[130]....
        /*0560*/ 	.word	0xffffffff


	//   ....[131]....
        /*0564*/ 	.word	0xffffffff


	//   ....[132]....
        /*0568*/ 	.word	0xffffffff


	//   ....[133]....
        /*056c*/ 	.word	0xffffffff


	//   ....[134]....
        /*0570*/ 	.word	0xffffffff


	//   ....[135]....
        /*0574*/ 	.word	0xffffffff


	//   ....[136]....
        /*0578*/ 	.word	0xffffffff


	//   ....[137]....
        /*057c*/ 	.word	0xffffffff


	//   ....[138]....
        /*0580*/ 	.word	0xffffffff


	//   ....[139]....
        /*0584*/ 	.word	0xffffffff


	//   ....[140]....
        /*0588*/ 	.word	0xffffffff


	//   ....[141]....
        /*058c*/ 	.word	0xffffffff


	//   ....[142]....
        /*0590*/ 	.word	0xffffffff


	//   ....[143]....
        /*0594*/ 	.word	0xffffffff


	//   ....[144]....
        /*0598*/ 	.word	0xffffffff


	//   ....[145]....
        /*059c*/ 	.word	0xffffffff


	//   ....[146]....
        /*05a0*/ 	.word	0xffffffff


	//   ....[147]....
        /*05a4*/ 	.word	0xffffffff


	//   ....[148]....
        /*05a8*/ 	.word	0xffffffff


	//   ....[149]....
        /*05ac*/ 	.word	0xffffffff


	//   ....[150]....
        /*05b0*/ 	.word	0xffffffff


	//   ....[151]....
        /*05b4*/ 	.word	0xffffffff


	//   ....[152]....
        /*05b8*/ 	.word	0xffffffff


	//   ....[153]....
        /*05bc*/ 	.word	0xffffffff


	//   ....[154]....
        /*05c0*/ 	.word	0xffffffff


	//   ....[155]....
        /*05c4*/ 	.word	0xffffffff


	//   ....[156]....
        /*05c8*/ 	.word	0xffffffff


	//   ....[157]....
        /*05cc*/ 	.word	0xffffffff


	//   ....[158]....
        /*05d0*/ 	.word	0xffffffff


	//   ....[159]....
        /*05d4*/ 	.word	0xffffffff


	//   ....[160]....
        /*05d8*/ 	.word	0xffffffff


	//   ....[161]....
        /*05dc*/ 	.word	0xffffffff


	//   ....[162]....
        /*05e0*/ 	.word	0xffffffff


	//   ....[163]....
        /*05e4*/ 	.word	0xffffffff


	//   ....[164]....
        /*05e8*/ 	.word	0xffffffff


	//   ....[165]....
        /*05ec*/ 	.word	0xffffffff


	//   ....[166]....
        /*05f0*/ 	.word	0xffffffff


	//   ....[167]....
        /*05f4*/ 	.word	0xffffffff


	//   ....[168]....
        /*05f8*/ 	.word	0xffffffff


	//   ....[169]....
        /*05fc*/ 	.word	0xffffffff


	//   ....[170]....
        /*0600*/ 	.word	0xffffffff


	//   ....[171]....
        /*0604*/ 	.word	0xffffffff


	//   ....[172]....
        /*0608*/ 	.word	0xffffffff


	//   ....[173]....
        /*060c*/ 	.word	0xffffffff


	//   ....[174]....
        /*0610*/ 	.word	0xffffffff


	//   ....[175]....
        /*0614*/ 	.word	0xffffffff


	//   ....[176]....
        /*0618*/ 	.word	0xffffffff


	//   ....[177]....
        /*061c*/ 	.word	0xffffffff


	//   ....[178]....
        /*0620*/ 	.word	0xffffffff


	//   ....[179]....
        /*0624*/ 	.word	0xffffffff


	//   ....[180]....
        /*0628*/ 	.word	0xffffffff


	//   ....[181]....
        /*062c*/ 	.word	0xffffffff


	//   ....[182]....
        /*0630*/ 	.word	0xffffffff


	//   ....[183]....
        /*0634*/ 	.word	0xffffffff


	//   ....[184]....
        /*0638*/ 	.word	0xffffffff


	//   ....[185]....
        /*063c*/ 	.word	0xffffffff


	//   ....[186]....
        /*0640*/ 	.word	0xffffffff


	//   ....[187]....
        /*0644*/ 	.word	0xffffffff


	//   ....[188]....
        /*0648*/ 	.word	0xffffffff


	//   ....[189]....
        /*064c*/ 	.word	0xffffffff


	//   ....[190]....
        /*0650*/ 	.word	0xffffffff


	//   ....[191]....
        /*0654*/ 	.word	0xffffffff


	//   ....[192]....
        /*0658*/ 	.word	0xffffffff


	//   ....[193]....
        /*065c*/ 	.word	0xffffffff


	//   ....[194]....
        /*0660*/ 	.word	0xffffffff


	//   ....[195]....
        /*0664*/ 	.word	0xffffffff


	//   ....[196]....
        /*0668*/ 	.word	0xffffffff


	//   ....[197]....
        /*066c*/ 	.word	0xffffffff


	//   ....[198]....
        /*0670*/ 	.word	0xffffffff


	//   ....[199]....
        /*0674*/ 	.word	0xffffffff


	//   ....[200]....
        /*0678*/ 	.word	0xffffffff


	//   ....[201]....
        /*067c*/ 	.word	0xffffffff


	//   ....[202]....
        /*0680*/ 	.word	0xffffffff


	//   ....[203]....
        /*0684*/ 	.word	0xffffffff


	//   ....[204]....
        /*0688*/ 	.word	0xffffffff


	//   ....[205]....
        /*068c*/ 	.word	0xffffffff


	//   ....[206]....
        /*0690*/ 	.word	0xffffffff


	//   ....[207]....
        /*0694*/ 	.word	0xffffffff


	//   ....[208]....
        /*0698*/ 	.word	0xffffffff


	//   ....[209]....
        /*069c*/ 	.word	0xffffffff


	//   ....[210]....
        /*06a0*/ 	.word	0xffffffff


	//   ....[211]....
        /*06a4*/ 	.word	0xffffffff


	//   ....[212]....
        /*06a8*/ 	.word	0xffffffff


	//   ....[213]....
        /*06ac*/ 	.word	0xffffffff


	//   ....[214]....
        /*06b0*/ 	.word	0xffffffff


	//   ....[215]....
        /*06b4*/ 	.word	0xffffffff


	//   ....[216]....
        /*06b8*/ 	.word	0xffffffff


	//   ....[217]....
        /*06bc*/ 	.word	0xffffffff


	//   ....[218]....
        /*06c0*/ 	.word	0xffffffff


	//   ....[219]....
        /*06c4*/ 	.word	0xffffffff


	//   ....[220]....
        /*06c8*/ 	.word	0xffffffff


	//   ....[221]....
        /*06cc*/ 	.word	0xffffffff


	//   ....[222]....
        /*06d0*/ 	.word	0xffffffff


	//   ....[223]....
        /*06d4*/ 	.word	0xffffffff


	//   ....[224]....
        /*06d8*/ 	.word	0xffffffff


	//   ....[225]....
        /*06dc*/ 	.word	0xffffffff


	//   ....[226]....
        /*06e0*/ 	.word	0xffffffff


	//   ....[227]....
        /*06e4*/ 	.word	0xffffffff


	//   ....[228]....
        /*06e8*/ 	.word	0xffffffff


	//   ....[229]....
        /*06ec*/ 	.word	0xffffffff


	//   ....[230]....
        /*06f0*/ 	.word	0xffffffff


	//   ....[231]....
        /*06f4*/ 	.word	0xffffffff


	//   ....[232]....
        /*06f8*/ 	.word	0xffffffff


	//   ....[233]....
        /*06fc*/ 	.word	0xffffffff


	//   ....[234]....
        /*0700*/ 	.word	0xffffffff


	//   ....[235]....
        /*0704*/ 	.word	0xffffffff


	//   ....[236]....
        /*0708*/ 	.word	0xffffffff


	//   ....[237]....
        /*070c*/ 	.word	0xffffffff


	//   ....[238]....
        /*0710*/ 	.word	0xffffffff


	//   ....[239]....
        /*0714*/ 	.word	0xffffffff


	//   ....[240]....
        /*0718*/ 	.word	0xffffffff


	//   ....[241]....
        /*071c*/ 	.word	0xffffffff


	//   ....[242]....
        /*0720*/ 	.word	0xffffffff


	//   ....[243]....
        /*0724*/ 	.word	0xffffffff


	//   ....[244]....
        /*0728*/ 	.word	0xffffffff


	//   ....[245]....
        /*072c*/ 	.word	0xffffffff


	//   ....[246]....
        /*0730*/ 	.word	0xffffffff


	//   ....[247]....
        /*0734*/ 	.word	0xffffffff


	//   ....[248]....
        /*0738*/ 	.word	0xffffffff


	//   ....[249]....
        /*073c*/ 	.word	0xffffffff


	//   ....[250]....
        /*0740*/ 	.word	0xffffffff


	//   ....[251]....
        /*0744*/ 	.word	0xffffffff


	//   ....[252]....
        /*0748*/ 	.word	0xffffffff


	//   ....[253]....
        /*074c*/ 	.word	0xffffffff


	//   ....[254]....
        /*0750*/ 	.word	0xffffffff


	//   ....[255]....
        /*0754*/ 	.word	0xffffffff


	//   ....[0]....
        /*0758*/ 	.word	0xffffffff


	//   ....[1]....
        /*075c*/ 	.word	0xffffffff


	//   ....[2]....
        /*0760*/ 	.word	0xffffffff


	//----- nvinfo : EIATTR_COOP_GROUP_INSTR_OFFSETS
	.align		4
.L_280:
        /*0764*/ 	.byte	0x04, 0x28
        /*0766*/ 	.short	(.L_282 - .L_281)


	//   ....[0]....
.L_281:
        /*0768*/ 	.word	0x000000a0


	//   ....[1]....
        /*076c*/ 	.word	0x00002c70


	//   ....[2]....
        /*0770*/ 	.word	0x00002cc0


	//   ....[3]....
        /*0774*/ 	.word	0x000034b0


	//   ....[4]....
        /*0778*/ 	.word	0x000034d0


	//   ....[5]....
        /*077c*/ 	.word	0x00003c40


	//   ....[6]....
        /*0780*/ 	.word	0x00003c60


	//   ....[7]....
        /*0784*/ 	.word	0x000043d0


	//   ....[8]....
        /*0788*/ 	.word	0x000043e0


	//   ....[9]....
        /*078c*/ 	.word	0x00004c80


	//   ....[10]....
        /*0790*/ 	.word	0x00004cd0


	//   ....[11]....
        /*0794*/ 	.word	0x000059e0


	//   ....[12]....
        /*0798*/ 	.word	0x00005a10


	//   ....[13]....
        /*079c*/ 	.word	0x00006150


	//   ....[14]....
        /*07a0*/ 	.word	0x00006180


	//   ....[15]....
        /*07a4*/ 	.word	0x000068c0


	//   ....[16]....
        /*07a8*/ 	.word	0x000068e0


	//   ....[17]....
        /*07ac*/ 	.word	0x00007040


	//   ....[18]....
        /*07b0*/ 	.word	0x00007070


	//   ....[19]....
        /*07b4*/ 	.word	0x000071b0


	//   ....[20]....
        /*07b8*/ 	.word	0x000071e0


	//   ....[21]....
        /*07bc*/ 	.word	0x000072d0


	//   ....[22]....
        /*07c0*/ 	.word	0x00007300


	//   ....[23]....
        /*07c4*/ 	.word	0x000073f0


	//   ....[24]....
        /*07c8*/ 	.word	0x00007410


	//   ....[25]....
        /*07cc*/ 	.word	0x00007c70


	//   ....[26]....
        /*07d0*/ 	.word	0x00007c90


	//   ....[27]....
        /*07d4*/ 	.word	0x00007d80


	//   ....[28]....
        /*07d8*/ 	.word	0x00007db0


	//   ....[29]....
        /*07dc*/ 	.word	0x00007ea0


	//   ....[30]....
        /*07e0*/ 	.word	0x00007ed0


	//   ....[31]....
        /*07e4*/ 	.word	0x00007fc0


	//   ....[32]....
        /*07e8*/ 	.word	0x00007ff0


	//   ....[33]....
        /*07ec*/ 	.word	0x00008b90


	//   ....[34]....
        /*07f0*/ 	.word	0x00008bd0


	//   ....[35]....
        /*07f4*/ 	.word	0x00008da0


	//   ....[36]....
        /*07f8*/ 	.word	0x00008dd0


	//   ....[37]....
        /*07fc*/ 	.word	0x00008e60


	//   ....[38]....
        /*0800*/ 	.word	0x00008e90


	//   ....[39]....
        /*0804*/ 	.word	0x00008f20


	//   ....[40]....
        /*0808*/ 	.word	0x00008f50


	//   ....[41]....
        /*080c*/ 	.word	0x00008fe0


	//   ....[42]....
        /*0810*/ 	.word	0x00009010


	//   ....[43]....
        /*0814*/ 	.word	0x000090a0


	//   ....[44]....
        /*0818*/ 	.word	0x000090d0


	//   ....[45]....
        /*081c*/ 	.word	0x00009160


	//   ....[46]....
        /*0820*/ 	.word	0x00009190


	//   ....[47]....
        /*0824*/ 	.word	0x00009210


	//   ....[48]....
        /*0828*/ 	.word	0x00009250


	//   ....[49]....
        /*082c*/ 	.word	0x000096c0


	//   ....[50]....
        /*0830*/ 	.word	0x000096e0


	//   ....[51]....
        /*0834*/ 	.word	0x000096f0


	//   ....[52]....
        /*0838*/ 	.word	0x00009700


	//   ....[53]....
        /*083c*/ 	.word	0x00009720


	//   ....[54]....
        /*0840*/ 	.word	0x00009730


	//   ....[55]....
        /*0844*/ 	.word	0x00009740


	//   ....[56]....
        /*0848*/ 	.word	0x00009760


	//   ....[57]....
        /*084c*/ 	.word	0x00009790


	//   ....[58]....
        /*0850*/ 	.word	0x000097b0


	//   ....[59]....
        /*0854*/ 	.word	0x000097c0


	//   ....[60]....
        /*0858*/ 	.word	0x00009810


	//   ....[61]....
        /*085c*/ 	.word	0x00009840


	//   ....[62]....
        /*0860*/ 	.word	0x00009880


	//   ....[63]....
        /*0864*/ 	.word	0x00009ce0


	//   ....[64]....
        /*0868*/ 	.word	0x00009d00


	//   ....[65]....
        /*086c*/ 	.word	0x00009d10


	//   ....[66]....
        /*0870*/ 	.word	0x00009d20


	//   ....[67]....
        /*0874*/ 	.word	0x00009e90


	//   ....[68]....
        /*0878*/ 	.word	0x00009ed0


	//   ....[69]....
        /*087c*/ 	.word	0x00009f20


	//   ....[70]....
        /*0880*/ 	.word	0x00009f60


	//   ....[71]....
        /*0884*/ 	.word	0x0000a130


	//   ....[72]....
        /*0888*/ 	.word	0x0000a170


	//   ....[73]....
        /*088c*/ 	.word	0x0000a1c0


	//   ....[74]....
        /*0890*/ 	.word	0x0000a200


	//   ....[75]....
        /*0894*/ 	.word	0x0000a3f0


	//   ....[76]....
        /*0898*/ 	.word	0x0000a430


	//   ....[77]....
        /*089c*/ 	.word	0x0000a480


	//   ....[78]....
        /*08a0*/ 	.word	0x0000a4c0


	//   ....[79]....
        /*08a4*/ 	.word	0x0000c3c0


	//   ....[80]....
        /*08a8*/ 	.word	0x0000c3e0


	//   ....[81]....
        /*08ac*/ 	.word	0x0000c410


	//   ....[82]....
        /*08b0*/ 	.word	0x0000c420


	//   ....[83]....
        /*08b4*/ 	.word	0x0000c500


	//   ....[84]....
        /*08b8*/ 	.word	0x0000c540


	//   ....[85]....
        /*08bc*/ 	.word	0x0000c560


	//   ....[86]....
        /*08c0*/ 	.word	0x0000c570


	//   ....[87]....
        /*08c4*/ 	.word	0x0000c730


	//   ....[88]....
        /*08c8*/ 	.word	0x0000c770


	//   ....[89]....
        /*08cc*/ 	.word	0x0000c790


	//   ....[90]....
        /*08d0*/ 	.word	0x0000c7a0


	//   ....[91]....
        /*08d4*/ 	.word	0x0000c8a0


	//   ....[92]....
        /*08d8*/ 	.word	0x0000c8e0


	//   ....[93]....
        /*08dc*/ 	.word	0x0000c940


	//   ....[94]....
        /*08e0*/ 	.word	0x0000c970


	//   ....[95]....
        /*08e4*/ 	.word	0x0000ebc0


	//   ....[96]....
        /*08e8*/ 	.word	0x0000ebd0


	//   ....[97]....
        /*08ec*/ 	.word	0x0000ebf0


	//   ....[98]....
        /*08f0*/ 	.word	0x0000ed30


	//   ....[99]....
        /*08f4*/ 	.word	0x0000ed40


	//   ....[100]....
        /*08f8*/ 	.word	0x0000ed60


	//   ....[101]....
        /*08fc*/ 	.word	0x0000edc0


	//   ....[102]....
        /*0900*/ 	.word	0x0000ede0


	//   ....[103]....
        /*0904*/ 	.word	0x0000ee90


	//   ....[104]....
        /*0908*/ 	.word	0x0000eea0


	//   ....[105]....
        /*090c*/ 	.word	0x0000eee0


	//   ....[106]....
        /*0910*/ 	.word	0x0000eef0


	//   ....[107]....
        /*0914*/ 	.word	0x0000ef20


	//   ....[108]....
        /*0918*/ 	.word	0x0000efc0


	//   ....[109]....
        /*091c*/ 	.word	0x0000f9e0


	//   ....[110]....
        /*0920*/ 	.word	0x0000fa00


	//   ....[111]....
        /*0924*/ 	.word	0x0000fa10


	//   ....[112]....
        /*0928*/ 	.word	0x0000fa20


	//   ....[113]....
        /*092c*/ 	.word	0x0000fa30


	//   ....[114]....
        /*0930*/ 	.word	0x0000fa40


	//   ....[115]....
        /*0934*/ 	.word	0x0000fa50


	//   ....[116]....
        /*0938*/ 	.word	0x0000fa60


	//   ....[117]....
        /*093c*/ 	.word	0x0000fa80


	//   ....[118]....
        /*0940*/ 	.word	0x0000faa0


	//   ....[119]....
        /*0944*/ 	.word	0x0000fac0


	//   ....[120]....
        /*0948*/ 	.word	0x0000faf0


	//   ....[121]....
        /*094c*/ 	.word	0x0000fb10


	//   ....[122]....
        /*0950*/ 	.word	0x0000fb30


	//   ....[123]....
        /*0954*/ 	.word	0x00010b50


	//   ....[124]....
        /*0958*/ 	.word	0x00010b70


	//   ....[125]....
        /*095c*/ 	.word	0x00010b90


	//   ....[126]....
        /*0960*/ 	.word	0x00010ba0


	//   ....[127]....
        /*0964*/ 	.word	0x00011b40


	//   ....[128]....
        /*0968*/ 	.word	0x00011dc0


	//   ....[129]....
        /*096c*/ 	.word	0x00011df0


	//   ....[130]....
        /*0970*/ 	.word	0x00011fd0


	//   ....[131]....
        /*0974*/ 	.word	0x00012030


	//   ....[132]....
        /*0978*/ 	.word	0x00012170


	//   ....[133]....
        /*097c*/ 	.word	0x000123d0


	//   ....[134]....
        /*0980*/ 	.word	0x00012500


	//   ....[135]....
        /*0984*/ 	.word	0x00015140


	//   ....[136]....
        /*0988*/ 	.word	0x00015160


	//   ....[137]....
        /*098c*/ 	.word	0x00015170


	//   ....[138]....
        /*0990*/ 	.word	0x00015180


	//   ....[139]....
        /*0994*/ 	.word	0x00015190


	//   ....[140]....
        /*0998*/ 	.word	0x000151a0


	//   ....[141]....
        /*099c*/ 	.word	0x000151b0


	//   ....[142]....
        /*09a0*/ 	.word	0x000151d0


	//   ....[143]....
        /*09a4*/ 	.word	0x000151f0


	//   ....[144]....
        /*09a8*/ 	.word	0x00015210


	//   ....[145]....
        /*09ac*/ 	.word	0x00015230


	//   ....[146]....
        /*09b0*/ 	.word	0x00015240


	//   ....[147]....
        /*09b4*/ 	.word	0x00015250


	//   ....[148]....
        /*09b8*/ 	.word	0x00015260


	//   ....[149]....
        /*09bc*/ 	.word	0x00016c60


	//   ....[150]....
        /*09c0*/ 	.word	0x00016c80


	//   ....[151]....
        /*09c4*/ 	.word	0x00016c90


	//   ....[152]....
        /*09c8*/ 	.word	0x00016ca0


	//   ....[153]....
        /*09cc*/ 	.word	0x00016cb0


	//   ....[154]....
        /*09d0*/ 	.word	0x00016cc0


	//   ....[155]....
        /*09d4*/ 	.word	0x00016cd0


	//   ....[156]....
        /*09d8*/ 	.word	0x00016cf0


	//   ....[157]....
        /*09dc*/ 	.word	0x00016d00


	//   ....[158]....
        /*09e0*/ 	.word	0x00016d20


	//   ....[159]....
        /*09e4*/ 	.word	0x00016d70


	//   ....[160]....
        /*09e8*/ 	.word	0x00016db0


	//   ....[161]....
        /*09ec*/ 	.word	0x00016dd0


	//   ....[162]....
        /*09f0*/ 	.word	0x00016de0


	//   ....[163]....
        /*09f4*/ 	.word	0x00017050


	//   ....[164]....
        /*09f8*/ 	.word	0x00017060


	//   ....[165]....
        /*09fc*/ 	.word	0x00017070


	//   ....[166]....
        /*0a00*/ 	.word	0x00017080


	//   ....[167]....
        /*0a04*/ 	.word	0x000179c0


	//   ....[168]....
        /*0a08*/ 	.word	0x00017cf0


	//   ....[169]....
        /*0a0c*/ 	.word	0x00018320


	//   ....[170]....
        /*0a10*/ 	.word	0x00018530


	//   ....[171]....
        /*0a14*/ 	.word	0x000186c0


	//   ....[172]....
        /*0a18*/ 	.word	0x00018730


	//   ....[173]....
        /*0a1c*/ 	.word	0x000187f0


	//   ....[174]....
        /*0a20*/ 	.word	0x00018810


	//   ....[175]....
        /*0a24*/ 	.word	0x0001b670


	//   ....[176]....
        /*0a28*/ 	.word	0x0001b690


	//   ....[177]....
        /*0a2c*/ 	.word	0x0001b6a0


	//   ....[178]....
        /*0a30*/ 	.word	0x0001b6b0


	//   ....[179]....
        /*0a34*/ 	.word	0x0001b6c0


	//   ....[180]....
        /*0a38*/ 	.word	0x0001b6d0


	//   ....[181]....
        /*0a3c*/ 	.word	0x0001b6e0


	//   ....[182]....
        /*0a40*/ 	.word	0x0001b6f0


	//   ....[183]....
        /*0a44*/ 	.word	0x0001b710


	//   ....[184]....
        /*0a48*/ 	.word	0x0001b720


	//   ....[185]....
        /*0a4c*/ 	.word	0x0001b740


	//   ....[186]....
        /*0a50*/ 	.word	0x0001b770


	//   ....[187]....
        /*0a54*/ 	.word	0x0001b790


	//   ....[188]....
        /*0a58*/ 	.word	0x0001b7a0


	//   ....[189]....
        /*0a5c*/ 	.word	0x0001bc20


	//   ....[190]....
        /*0a60*/ 	.word	0x0001bc40


	//   ....[191]....
        /*0a64*/ 	.word	0x0001bc60


	//   ....[192]....
        /*0a68*/ 	.word	0x0001bc90


	//   ....[193]....
        /*0a6c*/ 	.word	0x0001bcc0


	//   ....[194]....
        /*0a70*/ 	.word	0x0001bd10


	//   ....[195]....
        /*0a74*/ 	.word	0x0001bd40


	//   ....[196]....
        /*0a78*/ 	.word	0x0001bd60


	//   ....[197]....
        /*0a7c*/ 	.word	0x0001bda0


	//   ....[198]....
        /*0a80*/ 	.word	0x0001bdd0


	//   ....[199]....
        /*0a84*/ 	.word	0x0001be00


	//   ....[200]....
        /*0a88*/ 	.word	0x0001be20


	//   ....[201]....
        /*0a8c*/ 	.word	0x0001be50


	//   ....[202]....
        /*0a90*/ 	.word	0x0001be70


	//   ....[203]....
        /*0a94*/ 	.word	0x0001d800


	//   ....[204]....
        /*0a98*/ 	.word	0x0001d970


	//   ....[205]....
        /*0a9c*/ 	.word	0x0001dc30


	//   ....[206]....
        /*0aa0*/ 	.word	0x0001dc60


	//   ....[207]....
        /*0aa4*/ 	.word	0x0001dc80


	//   ....[208]....
        /*0aa8*/ 	.word	0x0001dd70


	//   ....[209]....
        /*0aac*/ 	.word	0x0001de20


	//   ....[210]....
        /*0ab0*/ 	.word	0x0001e0b0


	//   ....[211]....
        /*0ab4*/ 	.word	0x00020d30


	//   ....[212]....
        /*0ab8*/ 	.word	0x00020d40


	//   ....[213]....
        /*0abc*/ 	.word	0x00020d50


	//   ....[214]....
        /*0ac0*/ 	.word	0x00020d60


	//   ....[215]....
        /*0ac4*/ 	.word	0x00020d90


	//   ....[216]....
        /*0ac8*/ 	.word	0x00020db0


	//   ....[217]....
        /*0acc*/ 	.word	0x00020dd0


	//   ....[218]....
        /*0ad0*/ 	.word	0x00020de0


	//   ....[219]....
        /*0ad4*/ 	.word	0x00022230


	//   ....[220]....
        /*0ad8*/ 	.word	0x00022260


	//   ....[221]....
        /*0adc*/ 	.word	0x000222b0


	//   ....[222]....
        /*0ae0*/ 	.word	0x000222e0


	//   ....[223]....
        /*0ae4*/ 	.word	0x00022310


	//   ....[224]....
        /*0ae8*/ 	.word	0x00022350


	//   ....[225]....
        /*0aec*/ 	.word	0x00022380


	//   ....[226]....
        /*0af0*/ 	.word	0x000223c0


	//   ....[227]....
        /*0af4*/ 	.word	0x00022420


	//   ....[228]....
        /*0af8*/ 	.word	0x00022430


	//   ....[229]....
        /*0afc*/ 	.word	0x00022440


	//   ....[230]....
        /*0b00*/ 	.word	0x00022470


	//   ....[231]....
        /*0b04*/ 	.word	0x000224b0


	//   ....[232]....
        /*0b08*/ 	.word	0x000224d0


	//   ....[233]....
        /*0b0c*/ 	.word	0x00022500


	//   ....[234]....
        /*0b10*/ 	.word	0x00022540


	//   ....[235]....
        /*0b14*/ 	.word	0x00022590


	//   ....[236]....
        /*0b18*/ 	.word	0x00022650


	//   ....[237]....
        /*0b1c*/ 	.word	0x00022670


	//   ....[238]....
        /*0b20*/ 	.word	0x000226c0


	//   ....[239]....
        /*0b24*/ 	.word	0x000226e0


	//   ....[240]....
        /*0b28*/ 	.word	0x00022710


	//   ....[241]....
        /*0b2c*/ 	.word	0x00022740


	//   ....[242]....
        /*0b30*/ 	.word	0x000227e0


	//   ....[243]....
        /*0b34*/ 	.word	0x00023070


	//   ....[244]....
        /*0b38*/ 	.word	0x000230a0


	//   ....[245]....
        /*0b3c*/ 	.word	0x000230d0


	//   ....[246]....
        /*0b40*/ 	.word	0x00023100


	//   ....[247]....
        /*0b44*/ 	.word	0x00023130


	//   ....[248]....
        /*0b48*/ 	.word	0x00023160


	//   ....[249]....
        /*0b4c*/ 	.word	0x00023190


	//   ....[250]....
        /*0b50*/ 	.word	0x000231b0


	//   ....[251]....
        /*0b54*/ 	.word	0x000231d0


	//   ....[252]....
        /*0b58*/ 	.word	0x000231f0


	//   ....[253]....
        /*0b5c*/ 	.word	0x00023200


	//   ....[254]....
        /*0b60*/ 	.word	0x00023210


	//   ....[255]....
        /*0b64*/ 	.word	0x00023220


	//   ....[0]....
        /*0b68*/ 	.word	0x00023230


	//   ....[1]....
        /*0b6c*/ 	.word	0x00023240


	//   ....[2]....
        /*0b70*/ 	.word	0x00023270


	//----- nvinfo : EIATTR_EXIT_INSTR_OFFSETS
	.align		4
.L_282:
        /*0b74*/ 	.byte	0x04, 0x1c
        /*0b76*/ 	.short	(.L_284 - .L_283)


	//   ....[0]....
.L_283:
        /*0b78*/ 	.word	0x00000450


	//   ....[1]....
        /*0b7c*/ 	.word	0x00022880


	//   ....[2]....
        /*0b80*/ 	.word	0x000228c0


	//   ....[3]....
        /*0b84*/ 	.word	0x00023400


	//   ....[4]....
        /*0b88*/ 	.word	0x00023440


	//----- nvinfo : EIATTR_CTAIDZ_USED
	.align		4
.L_284:
        /*0b8c*/ 	.byte	0x01, 0x04
	.zero		2


	//----- nvinfo : EIATTR_MAX_THREADS
	.align		4
        /*0b90*/ 	.byte	0x04, 0x05
        /*0b92*/ 	.short	(.L_286 - .L_285)
.L_285:
        /*0b94*/ 	.word	0x00000080
        /*0b98*/ 	.word	0x00000001
        /*0b9c*/ 	.word	0x00000001


	//----- nvinfo : EIATTR_CRS_STACK_SIZE
	.align		4
.L_286:
        /*0ba0*/ 	.byte	0x04, 0x1e
        /*0ba2*/ 	.short	(.L_288 - .L_287)
.L_287:
        /*0ba4*/ 	.word	0x00000000
.L_288:


//--------------------- .nv.info._ZN7cutlass13device_kernelIN5flash19enable_sm80_to_sm89INS1_16FlashAttnFwdSm80INS1_25CollectiveMainloopFwdSm80ILi4ELi1ELb0EN4cute5tupleIJNS5_1CILi128EEENS7_ILi112EEENS7_ILi64EEEEEELi64ENS_10bfloat16_tEfNS_4arch4Sm80ELb0ELb0ELb0ELb0ELb1ELb0ELb1ELb0EEENS1_21CollectiveEpilogueFwdINS6_IJS8_SA_S9_EEENS6_IJNS7_ILi1EEESI_SI_EEESC_SE_Li128ELb0ELb1ELb0ELb0EEENS1_19SingleTileSchedulerILb0ELb0ELb1ELi128EEEEEEEEEvNT_6ParamsE --------------------------
	.section	.nv.info._ZN7cutlass13device_kernelIN5flash19enable_sm80_to_sm89INS1_16FlashAttnFwdSm80INS1_25CollectiveMainloopFwdSm80ILi4ELi1ELb0EN4cute5tupleIJNS5_1CILi128EEENS7_ILi112EEENS7_ILi64EEEEEELi64ENS_10bfloat16_tEfNS_4arch4Sm80ELb0ELb0ELb0ELb0ELb1ELb0ELb1ELb0EEENS1_21CollectiveEpilogueFwdINS6_IJS8_SA_S9_EEENS6_IJNS7_ILi1EEESI_SI_EEESC_SE_Li128ELb0ELb1ELb0ELb0EEENS1_19SingleTileSchedulerILb0ELb0ELb1ELi128EEEEEEEEEvNT_6ParamsE,"",@"SHT_CUDA_INFO"
	.sectionflags	@""
	.align	4


	//----- nvinfo : EIATTR_CUDA_API_VERSION
	.align		4
        /*0000*/ 	.byte	0x04, 0x37
        /*0002*/ 	.short	(.L_290 - .L_289)
.L_289:
        /*0004*/ 	.word	0x00000082


	//----- nvinfo : EIATTR_SW2861232_WAR
	.align		4
.L_290:
        /*0008*/ 	.byte	0x01, 0x35
	.zero		2


	//----- nvinfo : EIATTR_PARAM_CBANK
	.align		4
        /*000c*/ 	.byte	0x04, 0x0a
        /*000e*/ 	.short	(.L_292 - .L_291)
	.align		4
.L_291:
        /*0010*/ 	.word	index@(.nv.constant0._ZN7cutlass13device_kernelIN5flash19enable_sm80_to_sm89INS1_16FlashAttnFwdSm80INS1_25CollectiveMainloopFwdSm80ILi4ELi1ELb0EN4cute5tupleIJNS5_1CILi128EEENS7_ILi112EEENS7_ILi64EEEEEELi64ENS_10bfloat16_tEfNS_4arch4Sm80ELb0ELb0ELb0ELb0ELb1ELb0ELb1ELb0EEENS1_21CollectiveEpilogueFwdINS6_IJS8_SA_S9_EEENS6_IJNS7_ILi1EEESI_SI_EEESC_SE_Li128ELb0ELb1ELb0ELb0EEENS1_19SingleTileSchedulerILb0ELb0ELb1ELi128EEEEEEEEEvNT_6ParamsE)
        /*0014*/ 	.short	0x0160
        /*0016*/ 	.short	0x0418


	//----- nvinfo : EIATTR_CBANK_PARAM_SIZE
	.align		4
.L_292:
        /*0018*/ 	.byte	0x03, 0x19
        /*001a*/ 	.short	0x0418


	//----- nvinfo : EIATTR_KPARAM_INFO
	.align		4
        /*001c*/ 	.byte	0x04, 0x17
        /*001e*/ 	.short	(.L_294 - .L_293)
.L_293:
        /*0020*/ 	.word	0x00000000
        /*0024*/ 	.short	0x0000
        /*0026*/ 	.short	0x0000
        /*0028*/ 	.byte	0x00, 0xf0, 0x61, 0x10


	//----- nvinfo : EIATTR_MAXREG_COUNT
	.align		4
.L_294:
        /*002c*/ 	.byte	0x03, 0x1b
        /*002e*/ 	.short	0x00ff


	//----- nvinfo : EIATTR_NUM_BARRIERS
	.align		4
        /*0030*/ 	.byte	0x02, 0x4c
        /*0032*/ 	.byte	0x02
	.zero		1


	//----- nvinfo : EIATTR_ANNOTATIONS
	.align		4
        /*0034*/ 	.byte	0x04, 0x55
        /*0036*/ 	.short	(.L_296 - .L_295)


	//   ....[0]....
.L_295:
        /* <DEDUP_REMOVED lines=20> */


	//----- nvinfo : EIATTR_MERCURY_ISA_VERSION
	.align		4
.L_296:
        /*0160*/ 	.byte	0x03, 0x5f
        /*0162*/ 	.short	0x0000


	//----- nvinfo : EIATTR_COOP_GROUP_MASK_REGIDS
	.align		4
        /*0164*/ 	.byte	0x04, 0x29
        /*0166*/ 	.short	(.L_298 - .L_297)


	//   ....[0]....
.L_297:
        /*0168*/ 	.word	0xffffffff


	//   ....[1]....
        /*016c*/ 	.word	0xffffffff


	//   ....[2]....
        /*0170*/ 	.word	0xffffffff


	//   ....[3]....
        /*0174*/ 	.word	0xffffffff


	//   ....[4]....
        /*0178*/ 	.word	0xffffffff


	//   ....[5]....
        /*017c*/ 	.word	0xffffffff


	//   ....[6]....
        /*0180*/ 	.word	0xffffffff


	//   ....[7]....
        /*0184*/ 	.word	0xffffffff


	//   ....[8]....
        /*0188*/ 	.word	0xffffffff


	//   ....[9]....
        /*018c*/ 	.word	0xffffffff


	//   ....[10]....
        /*0190*/ 	.word	0xffffffff


	//   ....[11]....
        /*0194*/ 	.word	0xffffffff


	//   ....[12]....
        /*0198*/ 	.word	0xffffffff


	//   ....[13]....
        /*019c*/ 	.word	0xffffffff


	//   ....[14]....
        /*01a0*/ 	.word	0xffffffff


	//   ....[15]....
        /*01a4*/ 	.word	0xffffffff


	//   ....[16]....
        /*01a8*/ 	.word	0xffffffff


	//   ....[17]....
        /*01ac*/ 	.word	0xffffffff


	//   ....[18]....
        /*01b0*/ 	.word	0xffffffff


	//   ....[19]....
        /*01b4*/ 	.word	0xffffffff


	//   ....[20]....
        /*01b8*/ 	.word	0xffffffff


	//   ....[21]....
        /*01bc*/ 	.word	0xffffffff


	//   ....[22]....
        /*01c0*/ 	.word	0xffffffff


	//   ....[23]....
        /*01c4*/ 	.word	0xffffffff


	//   ....[24]....
        /*01c8*/ 	.word	0xffffffff


	//   ....[25]....
        /*01cc*/ 	.word	0xffffffff


	//   ....[26]....
        /*01d0*/ 	.word	0xffffffff


	//   ....[27]....
        /*01d4*/ 	.word	0xffffffff


	//   ....[28]....
        /*01d8*/ 	.word	0xffffffff


	//   ....[29]....
        /*01dc*/ 	.word	0xffffffff


	//   ....[30]....
        /*01e0*/ 	.word	0xffffffff


	//   ....[31]....
        /*01e4*/ 	.word	0xffffffff


	//   ....[32]....
        /*01e8*/ 	.word	0xffffffff


	//   ....[33]....
        /*01ec*/ 	.word	0xffffffff


	//   ....[34]....
        /*01f0*/ 	.word	0xffffffff


	//   ....[35]....
        /*01f4*/ 	.word	0xffffffff


	//   ....[36]....
        /*01f8*/ 	.word	0xffffffff


	//   ....[37]....
        /*01fc*/ 	.word	0xffffffff


	//   ....[38]....
        /*0200*/ 	.word	0xffffffff


	//   ....[39]....
        /*0204*/ 	.word	0xffffffff


	//   ....[40]....
        /*0208*/ 	.word	0xffffffff


	//   ....[41]....
        /*020c*/ 	.word	0xffffffff


	//   ....[42]....
        /*0210*/ 	.word	0xffffffff


	//   ....[43]....
        /*0214*/ 	.word	0xffffffff


	//   ....[44]....
        /*0218*/ 	.word	0xffffffff


	//   ....[45]....
        /*021c*/ 	.word	0xffffffff


	//   ....[46]....
        /*0220*/ 	.word	0xffffffff


	//   ....[47]....
        /*0224*/ 	.word	0xffffffff


	//   ....[48]....
        /*0228*/ 	.word	0xffffffff


	//   ....[49]....
        /*022c*/ 	.word	0xffffffff


	//   ....[50]....
        /*0230*/ 	.word	0xffffffff


	//   ....[51]....
        /*0234*/ 	.word	0xffffffff


	//   ....[52]....
        /*0238*/ 	.word	0xffffffff


	//   ....[53]....
        /*023c*/ 	.word	0xffffffff


	//   ....[54]....
        /*0240*/ 	.word	0xffffffff


	//   ....[55]....
        /*0244*/ 	.word	0xffffffff


	//   ....[56]....
        /*0248*/ 	.word	0xffffffff


	//   ....[57]....
        /*024c*/ 	.word	0xffffffff


	//   ....[58]....
        /*0250*/ 	.word	0xffffffff


	//   ....[59]....
        /*0254*/ 	.word	0xffffffff


	//   ....[60]....
        /*0258*/ 	.word	0xffffffff


	//   ....[61]....
        /*025c*/ 	.word	0xffffffff


	//   ....[62]....
        /*0260*/ 	.word	0xffffffff


	//   ....[63]....
        /*0264*/ 	.word	0xffffffff


	//   ....[64]....
        /*0268*/ 	.word	0xffffffff


	//   ....[65]....
        /*026c*/ 	.word	0xffffffff


	//   ....[66]....
        /*0270*/ 	.word	0xffffffff


	//   ....[67]....
        /*0274*/ 	.word	0xffffffff


	//   ....[68]....
        /*0278*/ 	.word	0xffffffff


	//   ....[69]....
        /*027c*/ 	.word	0xffffffff


	//   ....[70]....
        /*0280*/ 	.word	0xffffffff


	//   ....[71]....
        /*0284*/ 	.word	0xffffffff


	//   ....[72]....
        /*0288*/ 	.word	0xffffffff


	//   ....[73]....
        /*028c*/ 	.word	0xffffffff


	//   ....[74]....
        /*0290*/ 	.word	0xffffffff


	//   ....[75]....
        /*0294*/ 	.word	0xffffffff


	//   ....[76]....
        /*0298*/ 	.word	0xffffffff


	//   ....[77]....
        /*029c*/ 	.word	0xffffffff


	//   ....[78]....
        /*02a0*/ 	.word	0xffffffff


	//   ....[79]....
        /*02a4*/ 	.word	0xffffffff


	//   ....[80]....
        /*02a8*/ 	.word	0xffffffff


	//   ....[81]....
        /*02ac*/ 	.word	0xffffffff


	//   ....[82]....
        /*02b0*/ 	.word	0xffffffff


	//   ....[83]....
        /*02b4*/ 	.word	0xffffffff


	//   ....[84]....
        /*02b8*/ 	.word	0xffffffff


	//   ....[85]....
        /*02bc*/ 	.word	0xffffffff


	//   ....[86]....
        /*02c0*/ 	.word	0xffffffff


	//   ....[87]....
        /*02c4*/ 	.word	0xffffffff


	//   ....[88]....
        /*02c8*/ 	.word	0xffffffff


	//   ....[89]....
        /*02cc*/ 	.word	0xffffffff


	//   ....[90]....
        /*02d0*/ 	.word	0xffffffff


	//   ....[91]....
        /*02d4*/ 	.word	0xffffffff


	//   ....[92]....
        /*02d8*/ 	.word	0xffffffff


	//   ....[93]....
        /*02dc*/ 	.word	0xffffffff


	//   ....[94]....
        /*02e0*/ 	.word	0xffffffff


	//   ....[95]....
        /*02e4*/ 	.word	0xffffffff


	//   ....[96]....
        /*02e8*/ 	.word	0xffffffff


	//   ....[97]....
        /*02ec*/ 	.word	0xffffffff


	//   ....[98]....
        /*02f0*/ 	.word	0xffffffff


	//   ....[99]....
        /*02f4*/ 	.word	0xffffffff


	//   ....[100]....
        /*02f8*/ 	.word	0xffffffff


	//   ....[101]....
        /*02fc*/ 	.word	0xffffffff


	//   ....[102]....
        /*0300*/ 	.word	0xffffffff


	//   ....[103]....
        /*0304*/ 	.word	0xffffffff


	//   ....[104]....
        /*0308*/ 	.word	0xffffffff


	//   ....[105]....
        /*030c*/ 	.word	0xffffffff


	//   ....[106]....
        /*0310*/ 	.word	0xffffffff


	//   ....[107]....
        /*0314*/ 	.word	0xffffffff


	//   ....[108]....
        /*0318*/ 	.word	0xffffffff


	//   ....[109]....
        /*031c*/ 	.word	0xffffffff


	//   ....[110]....
        /*0320*/ 	.word	0xffffffff


	//   ....[111]....
        /*0324*/ 	.word	0xffffffff


	//   ....[112]....
        /*0328*/ 	.word	0xffffffff


	//   ....[113]....
        /*032c*/ 	.word	0xffffffff


	//   ....[114]....
        /*0330*/ 	.word	0xffffffff


	//   ....[115]....
        /*0334*/ 	.word	0xffffffff


	//   ....[116]....
        /*0338*/ 	.word	0xffffffff


	//   ....[117]....
        /*033c*/ 	.word	0xffffffff


	//   ....[118]....
        /*0340*/ 	.word	0xffffffff


	//   ....[119]....
        /*0344*/ 	.word	0xffffffff


	//   ....[120]....
        /*0348*/ 	.word	0xffffffff


	//   ....[121]....
        /*034c*/ 	.word	0xffffffff


	//   ....[122]....
        /*0350*/ 	.word	0xffffffff


	//   ....[123]....
        /*0354*/ 	.word	0xffffffff


	//   ....[124]....
        /*0358*/ 	.word	0xffffffff


	//   ....[125]....
        /*035c*/ 	.word	0xffffffff


	//   ....[126]....
        /*0360*/ 	.word	0xffffffff


	//   ....[127]....
        /*0364*/ 	.word	0xffffffff


	//   ....[128]....
        /*0368*/ 	.word	0xffffffff


	//   ....[129]....
        /*036c*/ 	.word	0xffffffff


	//   ....[130]....
        /*0370*/ 	.word	0xffffffff


	//   ....[131]....
        /*0374*/ 	.word	0xffffffff


	//   ....[132]....
        /*0378*/ 	.word	0xffffffff


	//   ....[133]....
        /*037c*/ 	.word	0xffffffff


	//----- nvinfo : EIATTR_COOP_GROUP_INSTR_OFFSETS
	.align		4
.L_298:
        /*0380*/ 	.byte	0x04, 0x28
        /*0382*/ 	.short	(.L_300 - .L_299)


	//   ....[0]....
.L_299:
        /*0384*/ 	.word	0x000005f0


	//   ....[1]....
        /*0388*/ 	.word	0x00000630


	//   ....[2]....
        /*038c*/ 	.word	0x00000650


	//   ....[3]....
        /*0390*/ 	.word	0x00000670


	//   ....[4]....
        /*0394*/ 	.word	0x000006a0


	//   ....[5]....
        /*0398*/ 	.word	0x000006d0


	//   ....[6]....
        /*039c*/ 	.word	0x000006f0


	//   ....[7]....
        /*03a0*/ 	.word	0x00000760


	//   ....[8]....
        /*03a4*/ 	.word	0x000007b0


	//   ....[9]....
        /*03a8*/ 	.word	0x00000880


	//   ....[10]....
        /*03ac*/ 	.word	0x00000890


	//   ....[11]....
        /*03b0*/ 	.word	0x000008c0


	//   ....[12]....
        /*03b4*/ 	.word	0x00000900


	//   ....[13]....
        /*03b8*/ 	.word	0x00000950


	//   ....[14]....
        /*03bc*/ 	.word	0x00000980


	//   ....[15]....
        /*03c0*/ 	.word	0x00000990


	//   ....[16]....
        /*03c4*/ 	.word	0x00000dd0


	//   ....[17]....
        /*03c8*/ 	.word	0x00000e00


	//   ....[18]....
        /*03cc*/ 	.word	0x00000e20


	//   ....[19]....
        /*03d0*/ 	.word	0x00000e40


	//   ....[20]....
        /*03d4*/ 	.word	0x00000e60


	//   ....[21]....
        /*03d8*/ 	.word	0x00000e70


	//   ....[22]....
        /*03dc*/ 	.word	0x00000e80


	//   ....[23]....
        /*03e0*/ 	.word	0x00000eb0


	//   ....[24]....
        /*03e4*/ 	.word	0x00000ee0


	//   ....[25]....
        /*03e8*/ 	.word	0x00000f30


	//   ....[26]....
        /*03ec*/ 	.word	0x00000f60


	//   ....[27]....
        /*03f0*/ 	.word	0x00000fb0


	//   ....[28]....
        /*03f4*/ 	.word	0x00000fe0


	//   ....[29]....
        /*03f8*/ 	.word	0x00001050


	//   ....[30]....
        /*03fc*/ 	.word	0x00001690


	//   ....[31]....
        /*0400*/ 	.word	0x000016a0


	//   ....[32]....
        /*0404*/ 	.word	0x000016b0


	//   ....[33]....
        /*0408*/ 	.word	0x000016c0


	//   ....[34]....
        /*040c*/ 	.word	0x000016d0


	//   ....[35]....
        /*0410*/ 	.word	0x000016e0


	//   ....[36]....
        /*0414*/ 	.word	0x000016f0


	//   ....[37]....
        /*0418*/ 	.word	0x00001710


	//   ....[38]....
        /*041c*/ 	.word	0x00001750


	//   ....[39]....
        /*0420*/ 	.word	0x00001760


	//   ....[40]....
        /*0424*/ 	.word	0x00001790


	//   ....[41]....
        /*0428*/ 	.word	0x000017c0


	//   ....[42]....
        /*042c*/ 	.word	0x000017e0


	//   ....[43]....
        /*0430*/ 	.word	0x000017f0


	//   ....[44]....
        /*0434*/ 	.word	0x00002450


	//   ....[45]....
        /*0438*/ 	.word	0x00002460


	//   ....[46]....
        /*043c*/ 	.word	0x00002470


	//   ....[47]....
        /*0440*/ 	.word	0x00002480


	//   ....[48]....
        /*0444*/ 	.word	0x00002490


	//   ....[49]....
        /*0448*/ 	.word	0x000024a0


	//   ....[50]....
        /*044c*/ 	.word	0x000024b0


	//   ....[51]....
        /*0450*/ 	.word	0x000024c0


	//   ....[52]....
        /*0454*/ 	.word	0x000024d0


	//   ....[53]....
        /*0458*/ 	.word	0x000024e0


	//   ....[54]....
        /*045c*/ 	.word	0x000024f0


	//   ....[55]....
        /*0460*/ 	.word	0x00002500


	//   ....[56]....
        /*0464*/ 	.word	0x00002510


	//   ....[57]....
        /*0468*/ 	.word	0x00002520


	//   ....[58]....
        /*046c*/ 	.word	0x000035c0


	//   ....[59]....
        /*0470*/ 	.word	0x00003600


	//   ....[60]....
        /*0474*/ 	.word	0x00003710


	//   ....[61]....
        /*0478*/ 	.word	0x00003740


	//   ....[62]....
        /*047c*/ 	.word	0x00003770


	//   ....[63]....
        /*0480*/ 	.word	0x00003810


	//   ....[64]....
        /*0484*/ 	.word	0x000038e0


	//   ....[65]....
        /*0488*/ 	.word	0x00003a30


	//   ....[66]....
        /*048c*/ 	.word	0x000068e0


	//   ....[67]....
        /*0490*/ 	.word	0x00006900


	//   ....[68]....
        /*0494*/ 	.word	0x00006910


	//   ....[69]....
        /*0498*/ 	.word	0x00006920


	//   ....[70]....
        /*049c*/ 	.word	0x00006930


	//   ....[71]....
        /*04a0*/ 	.word	0x00006940


	//   ....[72]....
        /*04a4*/ 	.word	0x00006950


	//   ....[73]....
        /*04a8*/ 	.word	0x00006970


	//   ....[74]....
        /*04ac*/ 	.word	0x00006980


	//   ....[75]....
        /*04b0*/ 	.word	0x000069a0


	//   ....[76]....
        /*04b4*/ 	.word	0x000069f0


	//   ....[77]....
        /*04b8*/ 	.word	0x00006a30


	//   ....[78]....
        /*04bc*/ 	.word	0x00006a50


	//   ....[79]....
        /*04c0*/ 	.word	0x00006a60


	//   ....[80]....
        /*04c4*/ 	.word	0x00006e40


	//   ....[81]....
        /*04c8*/ 	.word	0x00006e60


	//   ....[82]....
        /*04cc*/ 	.word	0x00006e80


	//   ....[83]....
        /*04d0*/ 	.word	0x00006ea0


	//   ....[84]....
        /*04d4*/ 	.word	0x00006ed0


	//   ....[85]....
        /*04d8*/ 	.word	0x00006ef0


	//   ....[86]....
        /*04dc*/ 	.word	0x00006f40


	//   ....[87]....
        /*04e0*/ 	.word	0x00006f50


	//   ....[88]....
        /*04e4*/ 	.word	0x00006f70


	//   ....[89]....
        /*04e8*/ 	.word	0x00006f90


	//   ....[90]....
        /*04ec*/ 	.word	0x00006fa0


	//   ....[91]....
        /*04f0*/ 	.word	0x00006fe0


	//   ....[92]....
        /*04f4*/ 	.word	0x00006ff0


	//   ....[93]....
        /*04f8*/ 	.word	0x00007010


	//   ....[94]....
        /*04fc*/ 	.word	0x00007d10


	//   ....[95]....
        /*0500*/ 	.word	0x00007d90


	//   ....[96]....
        /*0504*/ 	.word	0x00007ea0


	//   ....[97]....
        /*0508*/ 	.word	0x00007ef0


	//   ....[98]....
        /*050c*/ 	.word	0x00007f40


	//   ....[99]....
        /*0510*/ 	.word	0x00008060


	//   ....[100]....
        /*0514*/ 	.word	0x00008320


	//   ....[101]....
        /*0518*/ 	.word	0x00008640


	//   ....[102]....
        /*051c*/ 	.word	0x0000a9b0


	//   ....[103]....
        /*0520*/ 	.word	0x0000a9c0


	//   ....[104]....
        /*0524*/ 	.word	0x0000a9d0


	//   ....[105]....
        /*0528*/ 	.word	0x0000aa80


	//   ....[106]....
        /*052c*/ 	.word	0x0000aaa0


	//   ....[107]....
        /*0530*/ 	.word	0x0000ac60


	//   ....[108]....
        /*0534*/ 	.word	0x0000acb0


	//   ....[109]....
        /*0538*/ 	.word	0x0000acc0


	//   ....[110]....
        /*053c*/ 	.word	0x0000bbc0


	//   ....[111]....
        /*0540*/ 	.word	0x0000bbf0


	//   ....[112]....
        /*0544*/ 	.word	0x0000bc10


	//   ....[113]....
        /*0548*/ 	.word	0x0000bc30


	//   ....[114]....
        /*054c*/ 	.word	0x0000bdb0


	//   ....[115]....
        /*0550*/ 	.word	0x0000bdd0


	//   ....[116]....
        /*0554*/ 	.word	0x0000bde0


	//   ....[117]....
        /*0558*/ 	.word	0x0000bdf0


	//   ....[118]....
        /*055c*/ 	.word	0x0000be20


	//   ....[119]....
        /*0560*/ 	.word	0x0000be40


	//   ....[120]....
        /*0564*/ 	.word	0x0000be90


	//   ....[121]....
        /*0568*/ 	.word	0x0000bed0


	//   ....[122]....
        /*056c*/ 	.word	0x0000bee0


	//   ....[123]....
        /*0570*/ 	.word	0x0000bef0


	//   ....[124]....
        /*0574*/ 	.word	0x0000bfc0


	//   ....[125]....
        /*0578*/ 	.word	0x0000c000


	//   ....[126]....
        /*057c*/ 	.word	0x0000c030


	//   ....[127]....
        /*0580*/ 	.word	0x0000c050


	//   ....[128]....
        /*0584*/ 	.word	0x0000c070


	//   ....[129]....
        /*0588*/ 	.word	0x0000c090


	//   ....[130]....
        /*058c*/ 	.word	0x0000c0a0


	//   ....[131]....
        /*0590*/ 	.word	0x0000c0c0


	//   ....[132]....
        /*0594*/ 	.word	0x0000c1f0


	//   ....[133]....
        /*0598*/ 	.word	0x0000c200


	//----- nvinfo : EIATTR_EXIT_INSTR_OFFSETS
	.align		4
.L_300:
        /*059c*/ 	.byte	0x04, 0x1c
        /*059e*/ 	.short	(.L_302 - .L_301)


	//   ....[0]....
.L_301:
        /*05a0*/ 	.word	0x00000040


	//   ....[1]....
        /*05a4*/ 	.word	0x0000c230


	//   ....[2]....
        /*05a8*/ 	.word	0x0000c270


	//----- nvinfo : EIATTR_CTAIDZ_USED
	.align		4
.L_302:
        /*05ac*/ 	.byte	0x01, 0x04
	.zero		2


	//----- nvinfo : EIATTR_MAX_THREADS
	.align		4
        /*05b0*/ 	.byte	0x04, 0x05
        /*05b2*/ 	.short	(.L_304 - .L_303)
.L_303:
        /*05b4*/ 	.word	0x00000080
        /*05b8*/ 	.word	0x00000001
        /*05bc*/ 	.word	0x00000001
.L_304:


//--------------------- .nv.info._ZN7cutlass13device_kernelIN5flash19enable_sm80_to_sm89INS1_16FlashAttnFwdSm80INS1_25CollectiveMainloopFwdSm80ILi4ELi1ELb0EN4cute5tupleIJNS5_1CILi128EEENS7_ILi112EEENS7_ILi64EEEEEELi64ENS_10bfloat16_tEfNS_4arch4Sm80ELb0ELb0ELb0ELb1ELb1ELb0ELb1ELb0EEENS1_21CollectiveEpilogueFwdINS6_IJS8_SA_S9_EEENS6_IJNS7_ILi1EEESI_SI_EEESC_SE_Li128ELb1ELb1ELb0ELb0EEENS1_19SingleTileSchedulerILb1ELb0ELb1ELi128EEEEEEEEEvNT_6ParamsE --------------------------
	.section	.nv.info._ZN7cutlass13device_kernelIN5flash19enable_sm80_to_sm89INS1_16FlashAttnFwdSm80INS1_25CollectiveMainloopFwdSm80ILi4ELi1ELb0EN4cute5tupleIJNS5_1CILi128EEENS7_ILi112EEENS7_ILi64EEEEEELi64ENS_10bfloat16_tEfNS_4arch4Sm80ELb0ELb0ELb0ELb1ELb1ELb0ELb1ELb0EEENS1_21CollectiveEpilogueFwdINS6_IJS8_SA_S9_EEENS6_IJNS7_ILi1EEESI_SI_EEESC_SE_Li128ELb1ELb1ELb0ELb0EEENS1_19SingleTileSchedulerILb1ELb0ELb1ELi128EEEEEEEEEvNT_6ParamsE,"",@"SHT_CUDA_INFO"
	.sectionflags	@""
	.align	4


	//----- nvinfo : EIATTR_CUDA_API_VERSION
	.align		4
        /*0000*/ 	.byte	0x04, 0x37
        /*0002*/ 	.short	(.L_306 - .L_305)
.L_305:
        /*0004*/ 	.word	0x00000082


	//----- nvinfo : EIATTR_SW2861232_WAR
	.align		4
.L_306:
        /*0008*/ 	.byte	0x01, 0x35
	.zero		2


	//----- nvinfo : EIATTR_PARAM_CBANK
	.align		4
        /*000c*/ 	.byte	0x04, 0x0a
        /*000e*/ 	.short	(.L_308 - .L_307)
	.align		4
.L_307:
        /*0010*/ 	.word	index@(.nv.constant0._ZN7cutlass13device_kernelIN5flash19enable_sm80_to_sm89INS1_16FlashAttnFwdSm80INS1_25CollectiveMainloopFwdSm80ILi4ELi1ELb0EN4cute5tupleIJNS5_1CILi128EEENS7_ILi112EEENS7_ILi64EEEEEELi64ENS_10bfloat16_tEfNS_4arch4Sm80ELb0ELb0ELb0ELb1ELb1ELb0ELb1ELb0EEENS1_21CollectiveEpilogueFwdINS6_IJS8_SA_S9_EEENS6_IJNS7_ILi1EEESI_SI_EEESC_SE_Li128ELb1ELb1ELb0ELb0EEENS1_19SingleTileSchedulerILb1ELb0ELb1ELi128EEEEEEEEEvNT_6ParamsE)
        /*0014*/ 	.short	0x0160
        /*0016*/ 	.short	0x0418


	//----- nvinfo : EIATTR_CBANK_PARAM_SIZE
	.align		4
.L_308:
        /*0018*/ 	.byte	0x03, 0x19
        /*001a*/ 	.short	0x0418


	//----- nvinfo : EIATTR_KPARAM_INFO
	.align		4
        /*001c*/ 	.byte	0x04, 0x17
        /*001e*/ 	.short	(.L_310 - .L_309)
.L_309:
        /*0020*/ 	.word	0x00000000
        /*0024*/ 	.short	0x0000
        /*0026*/ 	.short	0x0000
        /*0028*/ 	.byte	0x00, 0xf0, 0x61, 0x10


	//----- nvinfo : EIATTR_MAXREG_COUNT
	.align		4
.L_310:
        /*002c*/ 	.byte	0x03, 0x1b
        /*002e*/ 	.short	0x00ff


	//----- nvinfo : EIATTR_NUM_BARRIERS
	.align		4
        /*0030*/ 	.byte	0x02, 0x4c
        /*0032*/ 	.byte	0x02
	.zero		1


	//----- nvinfo : EIATTR_ANNOTATIONS
	.align		4
        /*0034*/ 	.byte	0x04, 0x55
        /*0036*/ 	.short	(.L_312 - .L_311)


	//   ....[0]....
.L_311:
        /* <DEDUP_REMOVED lines=10> */


	//----- nvinfo : EIATTR_MERCURY_ISA_VERSION
	.align		4
.L_312:
        /*00c8*/ 	.byte	0x03, 0x5f
        /*00ca*/ 	.short	0x0000


	//----- nvinfo : EIATTR_COOP_GROUP_MASK_REGIDS
	.align		4
        /*00cc*/ 	.byte	0x04, 0x29
        /*00ce*/ 	.short	(.L_314 - .L_313)


	//   ....[0]....
.L_313:
        /*00d0*/ 	.word	0xffffffff


	//   ....[1]....
        /*00d4*/ 	.word	0xffffffff


	//   ....[2]....
        /*00d8*/ 	.word	0xffffffff


	//   ....[3]....
        /*00dc*/ 	.word	0xffffffff


	//   ....[4]....
        /*00e0*/ 	.word	0xffffffff


	//   ....[5]....
        /*00e4*/ 	.word	0xffffffff


	//   ....[6]....
        /*00e8*/ 	.word	0xffffffff


	//   ....[7]....
        /*00ec*/ 	.word	0xffffffff


	//   ....[8]....
        /*00f0*/ 	.word	0xffffffff


	//   ....[9]....
        /*00f4*/ 	.word	0xffffffff


	//   ....[10]....
        /*00f8*/ 	.word	0xffffffff


	//   ....[11]....
        /*00fc*/ 	.word	0xffffffff


	//   ....[12]....
        /*0100*/ 	.word	0xffffffff


	//   ....[13]....
        /*0104*/ 	.word	0xffffffff


	//   ....[14]....
        /*0108*/ 	.word	0xffffffff


	//   ....[15]....
        /*010c*/ 	.word	0xffffffff


	//   ....[16]....
        /*0110*/ 	.word	0xffffffff


	//   ....[17]....
        /*0114*/ 	.word	0xffffffff


	//   ....[18]....
        /*0118*/ 	.word	0xffffffff


	//   ....[19]....
        /*011c*/ 	.word	0xffffffff


	//   ....[20]....
        /*0120*/ 	.word	0xffffffff


	//   ....[21]....
        /*0124*/ 	.word	0xffffffff


	//   ....[22]....
        /*0128*/ 	.word	0xffffffff


	//   ....[23]....
        /*012c*/ 	.word	0xffffffff


	//   ....[24]....
        /*0130*/ 	.word	0xffffffff


	//   ....[25]....
        /*0134*/ 	.word	0xffffffff


	//   ....[26]....
        /*0138*/ 	.word	0xffffffff


	//   ....[27]....
        /*013c*/ 	.word	0xffffffff


	//   ....[28]....
        /*0140*/ 	.word	0xffffffff


	//   ....[29]....
        /*0144*/ 	.word	0xffffffff


	//   ....[30]....
        /*0148*/ 	.word	0xffffffff


	//   ....[31]....
        /*014c*/ 	.word	0xffffffff


	//   ....[32]....
        /*0150*/ 	.word	0xffffffff


	//   ....[33]....
        /*0154*/ 	.word	0xffffffff


	//   ....[34]....
        /*0158*/ 	.word	0xffffffff


	//   ....[35]....
        /*015c*/ 	.word	0xffffffff


	//   ....[36]....
        /*0160*/ 	.word	0xffffffff


	//   ....[37]....
        /*0164*/ 	.word	0xffffffff


	//   ....[38]....
        /*0168*/ 	.word	0xffffffff


	//   ....[39]....
        /*016c*/ 	.word	0xffffffff


	//   ....[40]....
        /*0170*/ 	.word	0xffffffff


	//   ....[41]....
        /*0174*/ 	.word	0xffffffff


	//   ....[42]....
        /*0178*/ 	.word	0xffffffff


	//   ....[43]....
        /*017c*/ 	.word	0xffffffff


	//   ....[44]....
        /*0180*/ 	.word	0xffffffff


	//   ....[45]....
        /*0184*/ 	.word	0xffffffff


	//   ....[46]....
        /*0188*/ 	.word	0xffffffff


	//   ....[47]....
        /*018c*/ 	.word	0xffffffff


	//   ....[48]....
        /*0190*/ 	.word	0xffffffff


	//   ....[49]....
        /*0194*/ 	.word	0xffffffff


	//   ....[50]....
        /*0198*/ 	.word	0xffffffff


	//   ....[51]....
        /*019c*/ 	.word	0xffffffff


	//   ....[52]....
        /*01a0*/ 	.word	0xffffffff


	//   ....[53]....
        /*01a4*/ 	.word	0xffffffff


	//   ....[54]....
        /*01a8*/ 	.word	0xffffffff


	//   ....[55]....
        /*01ac*/ 	.word	0xffffffff


	//   ....[56]....
        /*01b0*/ 	.word	0xffffffff


	//   ....[57]....
        /*01b4*/ 	.word	0xffffffff


	//   ....[58]....
        /*01b8*/ 	.word	0xffffffff


	//   ....[59]....
        /*01bc*/ 	.word	0xffffffff


	//   ....[60]....
        /*01c0*/ 	.word	0xffffffff


	//   ....[61]....
        /*01c4*/ 	.word	0xffffffff


	//   ....[62]....
        /*01c8*/ 	.word	0xffffffff


	//   ....[63]....
        /*01cc*/ 	.word	0xffffffff


	//   ....[64]....
        /*01d0*/ 	.word	0xffffffff


	//   ....[65]....
        /*01d4*/ 	.word	0xffffffff


	//   ....[66]....
        /*01d8*/ 	.word	0xffffffff


	//   ....[67]....
        /*01dc*/ 	.word	0xffffffff


	//   ....[68]....
        /*01e0*/ 	.word	0xffffffff


	//   ....[69]....
        /*01e4*/ 	.word	0xffffffff


	//   ....[70]....
        /*01e8*/ 	.word	0xffffffff


	//   ....[71]....
        /*01ec*/ 	.word	0xffffffff


	//   ....[72]....
        /*01f0*/ 	.word	0xffffffff


	//   ....[73]....
        /*01f4*/ 	.word	0xffffffff


	//   ....[74]....
        /*01f8*/ 	.word	0xffffffff


	//   ....[75]....
        /*01fc*/ 	.word	0xffffffff


	//   ....[76]....
        /*0200*/ 	.word	0xffffffff


	//   ....[77]....
        /*0204*/ 	.word	0xffffffff


	//   ....[78]....
        /*0208*/ 	.word	0xffffffff


	//   ....[79]....
        /*020c*/ 	.word	0xffffffff


	//   ....[80]....
        /*0210*/ 	.word	0xffffffff


	//   ....[81]....
        /*0214*/ 	.word	0xffffffff


	//   ....[82]....
        /*0218*/ 	.word	0xffffffff


	//   ....[83]....
        /*021c*/ 	.word	0xffffffff


	//   ....[84]....
        /*0220*/ 	.word	0xffffffff


	//   ....[85]....
        /*0224*/ 	.word	0xffffffff


	//   ....[86]....
        /*0228*/ 	.word	0xffffffff


	//   ....[87]....
        /*022c*/ 	.word	0xffffffff


	//   ....[88]....
        /*0230*/ 	.word	0xffffffff


	//   ....[89]....
        /*0234*/ 	.word	0xffffffff


	//   ....[90]....
        /*0238*/ 	.word	0xffffffff


	//   ....[91]....
        /*023c*/ 	.word	0xffffffff


	//   ....[92]....
        /*0240*/ 	.word	0xffffffff


	//   ....[93]....
        /*0244*/ 	.word	0xffffffff


	//   ....[94]....
        /*0248*/ 	.word	0xffffffff


	//   ....[95]....
        /*024c*/ 	.word	0xffffffff


	//   ....[96]....
        /*0250*/ 	.word	0xffffffff


	//   ....[97]....
        /*0254*/ 	.word	0xffffffff


	//   ....[98]....
        /*0258*/ 	.word	0xffffffff


	//   ....[99]....
        /*025c*/ 	.word	0xffffffff


	//   ....[100]....
        /*0260*/ 	.word	0xffffffff


	//   ....[101]....
        /*0264*/ 	.word	0xffffffff


	//   ....[102]....
        /*0268*/ 	.word	0xffffffff


	//   ....[103]....
        /*026c*/ 	.word	0xffffffff


	//   ....[104]....
        /*0270*/ 	.word	0xffffffff


	//   ....[105]....
        /*0274*/ 	.word	0xffffffff


	//   ....[106]....
        /*0278*/ 	.word	0xffffffff


	//   ....[107]....
        /*027c*/ 	.word	0xffffffff


	//   ....[108]....
        /*0280*/ 	.word	0xffffffff


	//   ....[109]....
        /*0284*/ 	.word	0xffffffff


	//   ....[110]....
        /*0288*/ 	.word	0xffffffff


	//   ....[111]....
        /*028c*/ 	.word	0xffffffff


	//   ....[112]....
        /*0290*/ 	.word	0xffffffff


	//   ....[113]....
        /*0294*/ 	.word	0xffffffff


	//   ....[114]....
        /*0298*/ 	.word	0xffffffff


	//   ....[115]....
        /*029c*/ 	.word	0xffffffff


	//   ....[116]....
        /*02a0*/ 	.word	0xffffffff


	//   ....[117]....
        /*02a4*/ 	.word	0xffffffff


	//   ....[118]....
        /*02a8*/ 	.word	0xffffffff


	//   ....[119]....
        /*02ac*/ 	.word	0xffffffff


	//   ....[120]....
        /*02b0*/ 	.word	0xffffffff


	//   ....[121]....
        /*02b4*/ 	.word	0xffffffff


	//   ....[122]....
        /*02b8*/ 	.word	0xffffffff


	//   ....[123]....
        /*02bc*/ 	.word	0xffffffff


	//   ....[124]....
        /*02c0*/ 	.word	0xffffffff


	//   ....[125]....
        /*02c4*/ 	.word	0xffffffff


	//   ....[126]....
        /*02c8*/ 	.word	0xffffffff


	//   ....[127]....
        /*02cc*/ 	.word	0xffffffff


	//   ....[128]....
        /*02d0*/ 	.word	0xffffffff


	//   ....[129]....
        /*02d4*/ 	.word	0xffffffff


	//   ....[130]....
        /*02d8*/ 	.word	0xffffffff


	//   ....[131]....
        /*02dc*/ 	.word	0xffffffff


	//   ....[132]....
        /*02e0*/ 	.word	0xffffffff


	//   ....[133]....
        /*02e4*/ 	.word	0xffffffff


	//   ....[134]....
        /*02e8*/ 	.word	0xffffffff


	//   ....[135]....
        /*02ec*/ 	.word	0xffffffff


	//   ....[136]....
        /*02f0*/ 	.word	0xffffffff


	//   ....[137]....
        /*02f4*/ 	.word	0xffffffff


	//   ....[138]....
        /*02f8*/ 	.word	0xffffffff


	//   ....[139]....
        /*02fc*/ 	.word	0xffffffff


	//   ....[140]....
        /*0300*/ 	.word	0xffffffff


	//   ....[141]....
        /*0304*/ 	.word	0xffffffff


	//   ....[142]....
        /*0308*/ 	.word	0xffffffff


	//   ....[143]....
        /*030c*/ 	.word	0xffffffff


	//   ....[144]....
        /*0310*/ 	.word	0xffffffff


	//   ....[145]....
        /*0314*/ 	.word	0xffffffff


	//   ....[146]....
        /*0318*/ 	.word	0xffffffff


	//   ....[147]....
        /*031c*/ 	.word	0xffffffff


	//   ....[148]....
        /*0320*/ 	.word	0xffffffff


	//   ....[149]....
        /*0324*/ 	.word	0xffffffff


	//   ....[150]....
        /*0328*/ 	.word	0xffffffff


	//----- nvinfo : EIATTR_COOP_GROUP_INSTR_OFFSETS
	.align		4
.L_314:
        /*032c*/ 	.byte	0x04, 0x28
        /*032e*/ 	.short	(.L_316 - .L_315)


	//   ....[0]....
.L_315:
        /*0330*/ 	.word	0x000000a0


	//   ....[1]....
        /*0334*/ 	.word	0x00001030


	//   ....[2]....
        /*0338*/ 	.word	0x00001160


	//   ....[3]....
        /*033c*/ 	.word	0x000011f0


	//   ....[4]....
        /*0340*/ 	.word	0x00001220


	//   ....[5]....
        /*0344*/ 	.word	0x000012b0


	//   ....[6]....
        /*0348*/ 	.word	0x000012e0


	//   ....[7]....
        /*034c*/ 	.word	0x00001370


	//   ....[8]....
        /*0350*/ 	.word	0x000013a0


	//   ....[9]....
        /*0354*/ 	.word	0x00001430


	//   ....[10]....
        /*0358*/ 	.word	0x00001460


	//   ....[11]....
        /*035c*/ 	.word	0x000014f0


	//   ....[12]....
        /*0360*/ 	.word	0x00001520


	//   ....[13]....
        /*0364*/ 	.word	0x000015b0


	//   ....[14]....
        /*0368*/ 	.word	0x000015e0


	//   ....[15]....
        /*036c*/ 	.word	0x00001660


	//   ....[16]....
        /*0370*/ 	.word	0x000016a0


	//   ....[17]....
        /*0374*/ 	.word	0x00001b10


	//   ....[18]....
        /*0378*/ 	.word	0x00001b20


	//   ....[19]....
        /*037c*/ 	.word	0x00001b30


	//   ....[20]....
        /*0380*/ 	.word	0x00001b40


	//   ....[21]....
        /*0384*/ 	.word	0x00001b50


	//   ....[22]....
        /*0388*/ 	.word	0x00001b60


	//   ....[23]....
        /*038c*/ 	.word	0x00001b70


	//   ....[24]....
        /*0390*/ 	.word	0x00001b90


	//   ....[25]....
        /*0394*/ 	.word	0x00001bb0


	//   ....[26]....
        /*0398*/ 	.word	0x00001be0


	//   ....[27]....
        /*039c*/ 	.word	0x00001bf0


	//   ....[28]....
        /*03a0*/ 	.word	0x00001c00


	//   ....[29]....
        /*03a4*/ 	.word	0x00001c10


	//   ....[30]....
        /*03a8*/ 	.word	0x00001c50


	//   ....[31]....
        /*03ac*/ 	.word	0x00002190


	//   ....[32]....
        /*03b0*/ 	.word	0x000021a0


	//   ....[33]....
        /*03b4*/ 	.word	0x000021c0


	//   ....[34]....
        /*03b8*/ 	.word	0x000021d0


	//   ....[35]....
        /*03bc*/ 	.word	0x000022f0


	//   ....[36]....
        /*03c0*/ 	.word	0x00002300


	//   ....[37]....
        /*03c4*/ 	.word	0x00002320


	//   ....[38]....
        /*03c8*/ 	.word	0x00002330


	//   ....[39]....
        /*03cc*/ 	.word	0x000023c0


	//   ....[40]....
        /*03d0*/ 	.word	0x000023e0


	//   ....[41]....
        /*03d4*/ 	.word	0x00002400


	//   ....[42]....
        /*03d8*/ 	.word	0x00002410


	//   ....[43]....
        /*03dc*/ 	.word	0x00002480


	//   ....[44]....
        /*03e0*/ 	.word	0x000024c0


	//   ....[45]....
        /*03e4*/ 	.word	0x00002f50


	//   ....[46]....
        /*03e8*/ 	.word	0x00002f70


	//   ....[47]....
        /*03ec*/ 	.word	0x00002f80


	//   ....[48]....
        /*03f0*/ 	.word	0x00002f90


	//   ....[49]....
        /*03f4*/ 	.word	0x00002fa0


	//   ....[50]....
        /*03f8*/ 	.word	0x00002fb0


	//   ....[51]....
        /*03fc*/ 	.word	0x00002fc0


	//   ....[52]....
        /*0400*/ 	.word	0x00002fd0


	//   ....[53]....
        /*0404*/ 	.word	0x00002ff0


	//   ....[54]....
        /*0408*/ 	.word	0x00003010


	//   ....[55]....
        /*040c*/ 	.word	0x00003040


	//   ....[56]....
        /*0410*/ 	.word	0x00003060


	//   ....[57]....
        /*0414*/ 	.word	0x00003080


	//   ....[58]....
        /*0418*/ 	.word	0x000030a0


	//   ....[59]....
        /*041c*/ 	.word	0x00004060


	//   ....[60]....
        /*0420*/ 	.word	0x00004090


	//   ....[61]....
        /*0424*/ 	.word	0x000041a0


	//   ....[62]....
        /*0428*/ 	.word	0x000041d0


	//   ....[63]....
        /*042c*/ 	.word	0x00004200


	//   ....[64]....
        /*0430*/ 	.word	0x000042b0


	//   ....[65]....
        /*0434*/ 	.word	0x00004390


	//   ....[66]....
        /*0438*/ 	.word	0x000044f0


	//   ....[67]....
        /*043c*/ 	.word	0x00006fb0


	//   ....[68]....
        /*0440*/ 	.word	0x00006fd0


	//   ....[69]....
        /*0444*/ 	.word	0x00006fe0


	//   ....[70]....
        /*0448*/ 	.word	0x00006ff0


	//   ....[71]....
        /*044c*/ 	.word	0x00007000


	//   ....[72]....
        /*0450*/ 	.word	0x00007010


	//   ....[73]....
        /*0454*/ 	.word	0x00007020


	//   ....[74]....
        /*0458*/ 	.word	0x00007040


	//   ....[75]....
        /*045c*/ 	.word	0x00007050


	//   ....[76]....
        /*0460*/ 	.word	0x00007070


	//   ....[77]....
        /*0464*/ 	.word	0x000070c0


	//   ....[78]....
        /*0468*/ 	.word	0x00007100


	//   ....[79]....
        /*046c*/ 	.word	0x00007120


	//   ....[80]....
        /*0470*/ 	.word	0x00007130


	//   ....[81]....
        /*0474*/ 	.word	0x00007530


	//   ....[82]....
        /*0478*/ 	.word	0x00007560


	//   ....[83]....
        /*047c*/ 	.word	0x00007570


	//   ....[84]....
        /*0480*/ 	.word	0x00007590


	//   ....[85]....
        /*0484*/ 	.word	0x000075b0


	//   ....[86]....
        /*0488*/ 	.word	0x000075e0


	//   ....[87]....
        /*048c*/ 	.word	0x00007600


	//   ....[88]....
        /*0490*/ 	.word	0x00007620


	//   ....[89]....
        /*0494*/ 	.word	0x00007650


	//   ....[90]....
        /*0498*/ 	.word	0x00007670


	//   ....[91]....
        /*049c*/ 	.word	0x00007690


	//   ....[92]....
        /*04a0*/ 	.word	0x000076d0


	//   ....[93]....
        /*04a4*/ 	.word	0x00007780


	//   ....[94]....
        /*04a8*/ 	.word	0x000077a0


	//   ....[95]....
        /*04ac*/ 	.word	0x000083f0


	//   ....[96]....
        /*04b0*/ 	.word	0x00008470


	//   ....[97]....
        /*04b4*/ 	.word	0x00008570


	//   ....[98]....
        /*04b8*/ 	.word	0x000085d0


	//   ....[99]....
        /*04bc*/ 	.word	0x00008600


	//   ....[100]....
        /*04c0*/ 	.word	0x00008700


	//   ....[101]....
        /*04c4*/ 	.word	0x00008980


	//   ....[102]....
        /*04c8*/ 	.word	0x00008cb0


	//   ....[103]....
        /*04cc*/ 	.word	0x0000b060


	//   ....[104]....
        /*04d0*/ 	.word	0x0000b090


	//   ....[105]....
        /*04d4*/ 	.word	0x0000b0d0


	//   ....[106]....
        /*04d8*/ 	.word	0x0000b0e0


	//   ....[107]....
        /*04dc*/ 	.word	0x0000b3b0


	//   ....[108]....
        /*04e0*/ 	.word	0x0000b3c0


	//   ....[109]....
        /*04e4*/ 	.word	0x0000b400


	//   ....[110]....
        /*04e8*/ 	.word	0x0000b420


	//   ....[111]....
        /*04ec*/ 	.word	0x0000c600


	//   ....[112]....
        /*04f0*/ 	.word	0x0000c620


	//   ....[113]....
        /*04f4*/ 	.word	0x0000c650


	//   ....[114]....
        /*04f8*/ 	.word	0x0000c690


	//   ....[115]....
        /*04fc*/ 	.word	0x0000c6d0


	//   ....[116]....
        /*0500*/ 	.word	0x0000c6f0


	//   ....[117]....
        /*0504*/ 	.word	0x0000c720


	//   ....[118]....
        /*0508*/ 	.word	0x0000c750


	//   ....[119]....
        /*050c*/ 	.word	0x0000c7a0


	//   ....[120]....
        /*0510*/ 	.word	0x0000c7b0


	//   ....[121]....
        /*0514*/ 	.word	0x0000c7d0


	//   ....[122]....
        /*0518*/ 	.word	0x0000c820


	//   ....[123]....
        /*051c*/ 	.word	0x0000c840


	//   ....[124]....
        /*0520*/ 	.word	0x0000c870


	//   ....[125]....
        /*0524*/ 	.word	0x0000c8c0


	//   ....[126]....
        /*0528*/ 	.word	0x0000c8f0


	//   ....[127]....
        /*052c*/ 	.word	0x0000c900


	//   ....[128]....
        /*0530*/ 	.word	0x0000ca00


	//   ....[129]....
        /*0534*/ 	.word	0x0000ca20


	//   ....[130]....
        /*0538*/ 	.word	0x0000ca40


	//   ....[131]....
        /*053c*/ 	.word	0x0000ca70


	//   ....[132]....
        /*0540*/ 	.word	0x0000ca90


	//   ....[133]....
        /*0544*/ 	.word	0x0000cb20


	//   ....[134]....
        /*0548*/ 	.word	0x0000cb40


	//   ....[135]....
        /*054c*/ 	.word	0x0000d3c0


	//   ....[136]....
        /*0550*/ 	.word	0x0000d3f0


	//   ....[137]....
        /*0554*/ 	.word	0x0000d420


	//   ....[138]....
        /*0558*/ 	.word	0x0000d450


	//   ....[139]....
        /*055c*/ 	.word	0x0000d480


	//   ....[140]....
        /*0560*/ 	.word	0x0000d4b0


	//   ....[141]....
        /*0564*/ 	.word	0x0000d4e0


	//   ....[142]....
        /*0568*/ 	.word	0x0000d500


	//   ....[143]....
        /*056c*/ 	.word	0x0000d530


	//   ....[144]....
        /*0570*/ 	.word	0x0000d540


	//   ....[145]....
        /*0574*/ 	.word	0x0000d550


	//   ....[146]....
        /*0578*/ 	.word	0x0000d560


	//   ....[147]....
        /*057c*/ 	.word	0x0000d570


	//   ....[148]....
        /*0580*/ 	.word	0x0000d580


	//   ....[149]....
        /*0584*/ 	.word	0x0000d5b0


	//   ....[150]....
        /*0588*/ 	.word	0x0000d5d0


	//----- nvinfo : EIATTR_EXIT_INSTR_OFFSETS
	.align		4
.L_316:
        /*058c*/ 	.byte	0x04, 0x1c
        /*058e*/ 	.short	(.L_318 - .L_317)


	//   ....[0]....
.L_317:
        /*0590*/ 	.word	0x00000450


	//   ....[1]....
        /*0594*/ 	.word	0x0000cbd0


	//   ....[2]....
        /*0598*/ 	.word	0x0000cc10


	//   ....[3]....
        /*059c*/ 	.word	0x0000d730


	//   ....[4]....
        /*05a0*/ 	.word	0x0000d770


	//----- nvinfo : EIATTR_CTAIDZ_USED
	.align		4
.L_318:
        /*05a4*/ 	.byte	0x01, 0x04
	.zero		2


	//----- nvinfo : EIATTR_MAX_THREADS
	.align		4
        /*05a8*/ 	.byte	0x04, 0x05
        /*05aa*/ 	.short	(.L_320 - .L_319)
.L_319:
        /*05ac*/ 	.word	0x00000080
        /*05b0*/ 	.word	0x00000001
        /*05b4*/ 	.word	0x00000001


	//----- nvinfo : EIATTR_CRS_STACK_SIZE
	.align		4
.L_320:
        /*05b8*/ 	.byte	0x04, 0x1e
        /*05ba*/ 	.short	(.L_322 - .L_321)
.L_321:
        /*05bc*/ 	.word	0x00000000
.L_322:


//--------------------- .nv.info._ZN7cutlass13device_kernelIN5flash19enable_sm80_to_sm89INS1_16FlashAttnFwdSm80INS1_25CollectiveMainloopFwdSm80ILi4ELi1ELb0EN4cute5tupleIJNS5_1CILi128EEENS7_ILi112EEENS7_ILi64EEEEEELi64ENS_10bfloat16_tEfNS_4arch4Sm80ELb0ELb0ELb0ELb1ELb1ELb1ELb1ELb0EEENS1_21CollectiveEpilogueFwdINS6_IJS8_SA_S9_EEENS6_IJNS7_ILi1EEESI_SI_EEESC_SE_Li128ELb1ELb1ELb0ELb0EEENS1_19SingleTileSchedulerILb1ELb0ELb1ELi128EEEEEEEEEvNT_6ParamsE --------------------------
	.section	.nv.info._ZN7cutlass13device_kernelIN5flash19enable_sm80_to_sm89INS1_16FlashAttnFwdSm80INS1_25CollectiveMainloopFwdSm80ILi4ELi1ELb0EN4cute5tupleIJNS5_1CILi128EEENS7_ILi112EEENS7_ILi64EEEEEELi64ENS_10bfloat16_tEfNS_4arch4Sm80ELb0ELb0ELb0ELb1ELb1ELb1ELb1ELb0EEENS1_21CollectiveEpilogueFwdINS6_IJS8_SA_S9_EEENS6_IJNS7_ILi1EEESI_SI_EEESC_SE_Li128ELb1ELb1ELb0ELb0EEENS1_19SingleTileSchedulerILb1ELb0ELb1ELi128EEEEEEEEEvNT_6ParamsE,"",@"SHT_CUDA_INFO"
	.sectionflags	@""
	.align	4


	//----- nvinfo : EIATTR_CUDA_API_VERSION
	.align		4
        /*0000*/ 	.byte	0x04, 0x37
        /*0002*/ 	.short	(.L_324 - .L_323)
.L_323:
        /*0004*/ 	.word	0x00000082


	//----- nvinfo : EIATTR_SW2861232_WAR
	.align		4
.L_324:
        /*0008*/ 	.byte	0x01, 0x35
	.zero		2


	//----- nvinfo : EIATTR_PARAM_CBANK
	.align		4
        /*000c*/ 	.byte	0x04, 0x0a
        /*000e*/ 	.short	(.L_326 - .L_325)
	.align		4
.L_325:
        /*0010*/ 	.word	index@(.nv.constant0._ZN7cutlass13device_kernelIN5flash19enable_sm80_to_sm89INS1_16FlashAttnFwdSm80INS1_25CollectiveMainloopFwdSm80ILi4ELi1ELb0EN4cute5tupleIJNS5_1CILi128EEENS7_ILi112EEENS7_ILi64EEEEEELi64ENS_10bfloat16_tEfNS_4arch4Sm80ELb0ELb0ELb0ELb1ELb1ELb1ELb1ELb0EEENS1_21CollectiveEpilogueFwdINS6_IJS8_SA_S9_EEENS6_IJNS7_ILi1EEESI_SI_EEESC_SE_Li128ELb1ELb1ELb0ELb0EEENS1_19SingleTileSchedulerILb1ELb0ELb1ELi128EEEEEEEEEvNT_6ParamsE)
        /*0014*/ 	.short	0x0160
        /*0016*/ 	.short	0x0418


	//----- nvinfo : EIATTR_CBANK_PARAM_SIZE
	.align		4
.L_326:
        /*0018*/ 	.byte	0x03, 0x19
        /*001a*/ 	.short	0x0418


	//----- nvinfo : EIATTR_KPARAM_INFO
	.align		4
        /*001c*/ 	.byte	0x04, 0x17
        /*001e*/ 	.short	(.L_328 - .L_327)
.L_327:
        /*0020*/ 	.word	0x00000000
        /*0024*/ 	.short	0x0000
        /*0026*/ 	.short	0x0000
        /*0028*/ 	.byte	0x00, 0xf0, 0x61, 0x10


	//----- nvinfo : EIATTR_MAXREG_COUNT
	.align		4
.L_328:
        /*002c*/ 	.byte	0x03, 0x1b
        /*002e*/ 	.short	0x00ff


	//----- nvinfo : EIATTR_NUM_BARRIERS
	.align		4
        /*0030*/ 	.byte	0x02, 0x4c
        /*0032*/ 	.byte	0x02
	.zero		1


	//----- nvinfo : EIATTR_ANNOTATIONS
	.align		4
        /*0034*/ 	.byte	0x04, 0x55
        /*0036*/ 	.short	(.L_330 - .L_329)


	//   ....[0]....
.L_329:
        /* <DEDUP_REMOVED lines=17> */


	//----- nvinfo : EIATTR_MERCURY_ISA_VERSION
	.align		4
.L_330:
        /*0138*/ 	.byte	0x03, 0x5f
        /*013a*/ 	.short	0x0000


	//----- nvinfo : EIATTR_COOP_GROUP_MASK_REGIDS
	.align		4
        /*013c*/ 	.byte	0x04, 0x29
        /*013e*/ 	.short	(.L_332 - .L_331)


	//   ....[0]....
.L_331:
        /*0140*/ 	.word	0xffffffff


	//   ....[1]....
        /*0144*/ 	.word	0xffffffff


	//   ....[2]....
        /*0148*/ 	.word	0xffffffff


	//   ....[3]....
        /*014c*/ 	.word	0xffffffff


	//   ....[4]....
        /*0150*/ 	.word	0xffffffff


	//   ....[5]....
        /*0154*/ 	.word	0xffffffff


	//   ....[6]....
        /*0158*/ 	.word	0xffffffff


	//   ....[7]....
        /*015c*/ 	.word	0xffffffff


	//   ....[8]....
        /*0160*/ 	.word	0xffffffff


	//   ....[9]....
        /*0164*/ 	.word	0xffffffff


	//   ....[10]....
        /*0168*/ 	.word	0xffffffff


	//   ....[11]....
        /*016c*/ 	.word	0xffffffff


	//   ....[12]....
        /*0170*/ 	.word	0xffffffff


	//   ....[13]....
        /*0174*/ 	.word	0xffffffff


	//   ....[14]....
        /*0178*/ 	.word	0xffffffff


	//   ....[15]....
        /*017c*/ 	.word	0xffffffff


	//   ....[16]....
        /*0180*/ 	.word	0xffffffff


	//   ....[17]....
        /*0184*/ 	.word	0xffffffff


	//   ....[18]....
        /*0188*/ 	.word	0xffffffff


	//   ....[19]....
        /*018c*/ 	.word	0xffffffff


	//   ....[20]....
        /*0190*/ 	.word	0xffffffff


	//   ....[21]....
        /*0194*/ 	.word	0xffffffff


	//   ....[22]....
        /*0198*/ 	.word	0xffffffff


	//   ....[23]....
        /*019c*/ 	.word	0xffffffff


	//   ....[24]....
        /*01a0*/ 	.word	0xffffffff


	//   ....[25]....
        /*01a4*/ 	.word	0xffffffff


	//   ....[26]....
        /*01a8*/ 	.word	0xffffffff


	//   ....[27]....
        /*01ac*/ 	.word	0xffffffff


	//   ....[28]....
        /*01b0*/ 	.word	0xffffffff


	//   ....[29]....
        /*01b4*/ 	.word	0xffffffff


	//   ....[30]....
        /*01b8*/ 	.word	0xffffffff


	//   ....[31]....
        /*01bc*/ 	.word	0xffffffff


	//   ....[32]....
        /*01c0*/ 	.word	0xffffffff


	//   ....[33]....
        /*01c4*/ 	.word	0xffffffff


	//   ....[34]....
        /*01c8*/ 	.word	0xffffffff


	//   ....[35]....
        /*01cc*/ 	.word	0xffffffff


	//   ....[36]....
        /*01d0*/ 	.word	0xffffffff


	//   ....[37]....
        /*01d4*/ 	.word	0xffffffff


	//   ....[38]....
        /*01d8*/ 	.word	0xffffffff


	//   ....[39]....
        /*01dc*/ 	.word	0xffffffff


	//   ....[40]....
        /*01e0*/ 	.word	0xffffffff


	//   ....[41]....
        /*01e4*/ 	.word	0xffffffff


	//   ....[42]....
        /*01e8*/ 	.word	0xffffffff


	//   ....[43]....
        /*01ec*/ 	.word	0xffffffff


	//   ....[44]....
        /*01f0*/ 	.word	0xffffffff


	//   ....[45]....
        /*01f4*/ 	.word	0xffffffff


	//   ....[46]....
        /*01f8*/ 	.word	0xffffffff


	//   ....[47]....
        /*01fc*/ 	.word	0xffffffff


	//   ....[48]....
        /*0200*/ 	.word	0xffffffff


	//   ....[49]....
        /*0204*/ 	.word	0xffffffff


	//   ....[50]....
        /*0208*/ 	.word	0xffffffff


	//   ....[51]....
        /*020c*/ 	.word	0xffffffff


	//   ....[52]....
        /*0210*/ 	.word	0xffffffff


	//   ....[53]....
        /*0214*/ 	.word	0xffffffff


	//   ....[54]....
        /*0218*/ 	.word	0xffffffff


	//   ....[55]....
        /*021c*/ 	.word	0xffffffff


	//   ....[56]....
        /*0220*/ 	.word	0xffffffff


	//   ....[57]....
        /*0224*/ 	.word	0xffffffff


	//   ....[58]....
        /*0228*/ 	.word	0xffffffff


	//   ....[59]....
        /*022c*/ 	.word	0xffffffff


	//   ....[60]....
        /*0230*/ 	.word	0xffffffff


	//   ....[61]....
        /*0234*/ 	.word	0xffffffff


	//   ....[62]....
        /*0238*/ 	.word	0xffffffff


	//   ....[63]....
        /*023c*/ 	.word	0xffffffff


	//   ....[64]....
        /*0240*/ 	.word	0xffffffff


	//   ....[65]....
        /*0244*/ 	.word	0xffffffff


	//   ....[66]....
        /*0248*/ 	.word	0xffffffff


	//   ....[67]....
        /*024c*/ 	.word	0xffffffff


	//   ....[68]....
        /*0250*/ 	.word	0xffffffff


	//   ....[69]....
        /*0254*/ 	.word	0xffffffff


	//   ....[70]....
        /*0258*/ 	.word	0xffffffff


	//   ....[71]....
        /*025c*/ 	.word	0xffffffff


	//   ....[72]....
        /*0260*/ 	.word	0xffffffff


	//   ....[73]....
        /*0264*/ 	.word	0xffffffff


	//   ....[74]....
        /*0268*/ 	.word	0xffffffff


	//   ....[75]....
        /*026c*/ 	.word	0xffffffff


	//   ....[76]....
        /*0270*/ 	.word	0xffffffff


	//   ....[77]....
        /*0274*/ 	.word	0xffffffff


	//   ....[78]....
        /*0278*/ 	.word	0xffffffff


	//   ....[79]....
        /*027c*/ 	.word	0xffffffff


	//   ....[80]....
        /*0280*/ 	.word	0xffffffff


	//   ....[81]....
        /*0284*/ 	.word	0xffffffff


	//   ....[82]....
        /*0288*/ 	.word	0xffffffff


	//   ....[83]....
        /*028c*/ 	.word	0xffffffff


	//   ....[84]....
        /*0290*/ 	.word	0xffffffff


	//   ....[85]....
        /*0294*/ 	.word	0xffffffff


	//   ....[86]....
        /*0298*/ 	.word	0xffffffff


	//   ....[87]....
        /*029c*/ 	.word	0xffffffff


	//   ....[88]....
        /*02a0*/ 	.word	0xffffffff


	//   ....[89]....
        /*02a4*/ 	.word	0xffffffff


	//   ....[90]....
        /*02a8*/ 	.word	0xffffffff


	//   ....[91]....
        /*02ac*/ 	.word	0xffffffff


	//   ....[92]....
        /*02b0*/ 	.word	0xffffffff


	//   ....[93]....
        /*02b4*/ 	.word	0xffffffff


	//   ....[94]....
        /*02b8*/ 	.word	0xffffffff


	//   ....[95]....
        /*02bc*/ 	.word	0xffffffff


	//   ....[96]....
        /*02c0*/ 	.word	0xffffffff


	//   ....[97]....
        /*02c4*/ 	.word	0xffffffff


	//   ....[98]....
        /*02c8*/ 	.word	0xffffffff


	//   ....[99]....
        /*02cc*/ 	.word	0xffffffff


	//   ....[100]....
        /*02d0*/ 	.word	0xffffffff


	//   ....[101]....
        /*02d4*/ 	.word	0xffffffff


	//   ....[102]....
        /*02d8*/ 	.word	0xffffffff


	//   ....[103]....
        /*02dc*/ 	.word	0xffffffff


	//   ....[104]....
        /*02e0*/ 	.word	0xffffffff


	//   ....[105]....
        /*02e4*/ 	.word	0xffffffff


	//   ....[106]....
        /*02e8*/ 	.word	0xffffffff


	//   ....[107]....
        /*02ec*/ 	.word	0xffffffff


	//   ....[108]....
        /*02f0*/ 	.word	0xffffffff


	//   ....[109]....
        /*02f4*/ 	.word	0xffffffff


	//   ....[110]....
        /*02f8*/ 	.word	0xffffffff


	//   ....[111]....
        /*02fc*/ 	.word	0xffffffff


	//   ....[112]....
        /*0300*/ 	.word	0xffffffff


	//   ....[113]....
        /*0304*/ 	.word	0xffffffff


	//   ....[114]....
        /*0308*/ 	.word	0xffffffff


	//   ....[115]....
        /*030c*/ 	.word	0xffffffff


	//   ....[116]....
        /*0310*/ 	.word	0xffffffff


	//   ....[117]....
        /*0314*/ 	.word	0xffffffff


	//   ....[118]....
        /*0318*/ 	.word	0xffffffff


	//   ....[119]....
        /*031c*/ 	.word	0xffffffff


	//   ....[120]....
        /*0320*/ 	.word	0xffffffff


	//   ....[121]....
        /*0324*/ 	.word	0xffffffff


	//   ....[122]....
        /*0328*/ 	.word	0xffffffff


	//   ....[123]....
        /*032c*/ 	.word	0xffffffff


	//   ....[124]....
        /*0330*/ 	.word	0xffffffff


	//   ....[125]....
        /*0334*/ 	.word	0xffffffff


	//   ....[126]....
        /*0338*/ 	.word	0xffffffff


	//   ....[127]....
        /*033c*/ 	.word	0xffffffff


	//   ....[128]....
        /*0340*/ 	.word	0xffffffff


	//   ....[129]....
        /*0344*/ 	.word	0xffffffff


	//   ....[130]....
        /*0348*/ 	.word	0xffffffff


	//   ....[131]....
        /*034c*/ 	.word	0xffffffff


	//   ....[132]....
        /*0350*/ 	.word	0xffffffff


	//   ....[133]....
        /*0354*/ 	.word	0xffffffff


	//   ....[134]....
        /*0358*/ 	.word	0xffffffff


	//   ....[135]....
        /*035c*/ 	.word	0xffffffff


	//   ....[136]....
        /*0360*/ 	.word	0xffffffff


	//   ....[137]....
        /*0364*/ 	.word	0xffffffff


	//   ....[138]....
        /*0368*/ 	.word	0xffffffff


	//   ....[139]....
        /*036c*/ 	.word	0xffffffff


	//   ....[140]....
        /*0370*/ 	.word	0xffffffff


	//   ....[141]....
        /*0374*/ 	.word	0xffffffff


	//   ....[142]....
        /*0378*/ 	.word	0xffffffff


	//   ....[143]....
        /*037c*/ 	.word	0xffffffff


	//   ....[144]....
        /*0380*/ 	.word	0xffffffff


	//   ....[145]....
        /*0384*/ 	.word	0xffffffff


	//   ....[146]....
        /*0388*/ 	.word	0xffffffff


	//   ....[147]....
        /*038c*/ 	.word	0xffffffff


	//   ....[148]....
        /*0390*/ 	.word	0xffffffff


	//   ....[149]....
        /*0394*/ 	.word	0xffffffff


	//   ....[150]....
        /*0398*/ 	.word	0xffffffff


	//   ....[151]....
        /*039c*/ 	.word	0xffffffff


	//   ....[152]....
        /*03a0*/ 	.word	0xffffffff


	//   ....[153]....
        /*03a4*/ 	.word	0xffffffff


	//   ....[154]....
        /*03a8*/ 	.word	0xffffffff


	//   ....[155]....
        /*03ac*/ 	.word	0xffffffff


	//   ....[156]....
        /*03b0*/ 	.word	0xffffffff


	//   ....[157]....
        /*03b4*/ 	.word	0xffffffff


	//   ....[158]....
        /*03b8*/ 	.word	0xffffffff


	//   ....[159]....
        /*03bc*/ 	.word	0xffffffff


	//   ....[160]....
        /*03c0*/ 	.word	0xffffffff


	//   ....[161]....
        /*03c4*/ 	.word	0xffffffff


	//   ....[162]....
        /*03c8*/ 	.word	0xffffffff


	//   ....[163]....
        /*03cc*/ 	.word	0xffffffff


	//   ....[164]....
        /*03d0*/ 	.word	0xffffffff


	//   ....[165]....
        /*03d4*/ 	.word	0xffffffff


	//   ....[166]....
        /*03d8*/ 	.word	0xffffffff


	//   ....[167]....
        /*03dc*/ 	.word	0xffffffff


	//   ....[168]....
        /*03e0*/ 	.word	0xffffffff


	//   ....[169]....
        /*03e4*/ 	.word	0xffffffff


	//   ....[170]....
        /*03e8*/ 	.word	0xffffffff


	//   ....[171]....
        /*03ec*/ 	.word	0xffffffff


	//   ....[172]....
        /*03f0*/ 	.word	0xffffffff


	//   ....[173]....
        /*03f4*/ 	.word	0xffffffff


	//   ....[174]....
        /*03f8*/ 	.word	0xffffffff


	//   ....[175]....
        /*03fc*/ 	.word	0xffffffff


	//   ....[176]....
        /*0400*/ 	.word	0xffffffff


	//   ....[177]....
        /*0404*/ 	.word	0xffffffff


	//   ....[178]....
        /*0408*/ 	.word	0xffffffff


	//   ....[179]....
        /*040c*/ 	.word	0xffffffff


	//   ....[180]....
        /*0410*/ 	.word	0xffffffff


	//   ....[181]....
        /*0414*/ 	.word	0xffffffff


	//   ....[182]....
        /*0418*/ 	.word	0xffffffff


	//----- nvinfo : EIATTR_COOP_GROUP_INSTR_OFFSETS
	.align		4
.L_332:
        /*041c*/ 	.byte	0x04, 0x28
        /*041e*/ 	.short	(.L_334 - .L_333)


	//   ....[0]....
.L_333:
        /*0420*/ 	.word	0x000000a0


	//   ....[1]....
        /*0424*/ 	.word	0x00002b50


	//   ....[2]....
        /*0428*/ 	.word	0x00002ba0


	//   ....[3]....
        /*042c*/ 	.word	0x00003390


	//   ....[4]....
        /*0430*/ 	.word	0x000033b0


	//   ....[5]....
        /*0434*/ 	.word	0x00003b20


	//   ....[6]....
        /*0438*/ 	.word	0x00003b40


	//   ....[7]....
        /*043c*/ 	.word	0x000042b0


	//   ....[8]....
        /*0440*/ 	.word	0x000042c0


	//   ....[9]....
        /*0444*/ 	.word	0x00004b60


	//   ....[10]....
        /*0448*/ 	.word	0x00004bb0


	//   ....[11]....
        /*044c*/ 	.word	0x000058c0


	//   ....[12]....
        /*0450*/ 	.word	0x000058f0


	//   ....[13]....
        /*0454*/ 	.word	0x00006030


	//   ....[14]....
        /*0458*/ 	.word	0x00006060


	//   ....[15]....
        /*045c*/ 	.word	0x000067a0


	//   ....[16]....
        /*0460*/ 	.word	0x000067c0


	//   ....[17]....
        /*0464*/ 	.word	0x00006f20


	//   ....[18]....
        /*0468*/ 	.word	0x00006f50


	//   ....[19]....
        /*046c*/ 	.word	0x00007090


	//   ....[20]....
        /*0470*/ 	.word	0x000070c0


	//   ....[21]....
        /*0474*/ 	.word	0x000071b0


	//   ....[22]....
        /*0478*/ 	.word	0x000071e0


	//   ....[23]....
        /*047c*/ 	.word	0x000072d0


	//   ....[24]....
        /*0480*/ 	.word	0x000072f0


	//   ....[25]....
        /*0484*/ 	.word	0x00007b50


	//   ....[26]....
        /*0488*/ 	.word	0x00007b70


	//   ....[27]....
        /*048c*/ 	.word	0x00007c60


	//   ....[28]....
        /*0490*/ 	.word	0x00007c90


	//   ....[29]....
        /*0494*/ 	.word	0x00007d80


	//   ....[30]....
        /*0498*/ 	.word	0x00007db0


	//   ....[31]....
        /*049c*/ 	.word	0x00007ea0


	//   ....[32]....
        /*04a0*/ 	.word	0x00007ed0


	//   ....[33]....
        /*04a4*/ 	.word	0x000089f0


	//   ....[34]....
        /*04a8*/ 	.word	0x00008a20


	//   ....[35]....
        /*04ac*/ 	.word	0x00008a50


	//   ....[36]....
        /*04b0*/ 	.word	0x00008a70


	//   ....[37]....
        /*04b4*/ 	.word	0x00008a90


	//   ....[38]....
        /*04b8*/ 	.word	0x00008ad0


	//   ....[39]....
        /*04bc*/ 	.word	0x00008af0


	//   ....[40]....
        /*04c0*/ 	.word	0x00008b30


	//   ....[41]....
        /*04c4*/ 	.word	0x00008b70


	//   ....[42]....
        /*04c8*/ 	.word	0x00008ba0


	//   ....[43]....
        /*04cc*/ 	.word	0x00008bc0


	//   ....[44]....
        /*04d0*/ 	.word	0x00008c40


	//   ....[45]....
        /*04d4*/ 	.word	0x00008c50


	//   ....[46]....
        /*04d8*/ 	.word	0x00008cd0


	//   ....[47]....
        /*04dc*/ 	.word	0x00008d30


	//   ....[48]....
        /*04e0*/ 	.word	0x00008de0


	//   ....[49]....
        /*04e4*/ 	.word	0x000091e0


	//   ....[50]....
        /*04e8*/ 	.word	0x00009210


	//   ....[51]....
        /*04ec*/ 	.word	0x00009240


	//   ....[52]....
        /*04f0*/ 	.word	0x00009260


	//   ....[53]....
        /*04f4*/ 	.word	0x00009270


	//   ....[54]....
        /*04f8*/ 	.word	0x00009290


	//   ....[55]....
        /*04fc*/ 	.word	0x000092a0


	//   ....[56]....
        /*0500*/ 	.word	0x000092c0


	//   ....[57]....
        /*0504*/ 	.word	0x000092d0


	//   ....[58]....
        /*0508*/ 	.word	0x00009300


	//   ....[59]....
        /*050c*/ 	.word	0x00009330


	//   ....[60]....
        /*0510*/ 	.word	0x00009360


	//   ....[61]....
        /*0514*/ 	.word	0x00009380


	//   ....[62]....
        /*0518*/ 	.word	0x000093b0


	//   ....[63]....
        /*051c*/ 	.word	0x0000d000


	//   ....[64]....
        /*0520*/ 	.word	0x0000d010


	//   ....[65]....
        /*0524*/ 	.word	0x0000d030


	//   ....[66]....
        /*0528*/ 	.word	0x0000d170


	//   ....[67]....
        /*052c*/ 	.word	0x0000d180


	//   ....[68]....
        /*0530*/ 	.word	0x0000d1a0


	//   ....[69]....
        /*0534*/ 	.word	0x0000d200


	//   ....[70]....
        /*0538*/ 	.word	0x0000d220


	//   ....[71]....
        /*053c*/ 	.word	0x0000d2d0


	//   ....[72]....
        /*0540*/ 	.word	0x0000d2e0


	//   ....[73]....
        /*0544*/ 	.word	0x0000d320


	//   ....[74]....
        /*0548*/ 	.word	0x0000d330


	//   ....[75]....
        /*054c*/ 	.word	0x0000d360


	//   ....[76]....
        /*0550*/ 	.word	0x0000d400


	//   ....[77]....
        /*0554*/ 	.word	0x0000ddd0


	//   ....[78]....
        /*0558*/ 	.word	0x0000ddf0


	//   ....[79]....
        /*055c*/ 	.word	0x0000de00


	//   ....[80]....
        /*0560*/ 	.word	0x0000de10


	//   ....[81]....
        /*0564*/ 	.word	0x0000de20


	//   ....[82]....
        /*0568*/ 	.word	0x0000de30


	//   ....[83]....
        /*056c*/ 	.word	0x0000de40


	//   ....[84]....
        /*0570*/ 	.word	0x0000de50


	//   ....[85]....
        /*0574*/ 	.word	0x0000de70


	//   ....[86]....
        /*0578*/ 	.word	0x0000de90


	//   ....[87]....
        /*057c*/ 	.word	0x0000deb0


	//   ....[88]....
        /*0580*/ 	.word	0x0000dee0


	//   ....[89]....
        /*0584*/ 	.word	0x0000df00


	//   ....[90]....
        /*0588*/ 	.word	0x0000df20


	//   ....[91]....
        /*058c*/ 	.word	0x0000eef0


	//   ....[92]....
        /*0590*/ 	.word	0x0000ef30


	//   ....[93]....
        /*0594*/ 	.word	0x0000f040


	//   ....[94]....
        /*0598*/ 	.word	0x0000f070


	//   ....[95]....
        /*059c*/ 	.word	0x0000f0a0


	//   ....[96]....
        /*05a0*/ 	.word	0x0000f1c0


	//   ....[97]....
        /*05a4*/ 	.word	0x0000f280


	//   ....[98]....
        /*05a8*/ 	.word	0x0000f400


	//   ....[99]....
        /*05ac*/ 	.word	0x00012380


	//   ....[100]....
        /*05b0*/ 	.word	0x000123a0


	//   ....[101]....
        /*05b4*/ 	.word	0x000123b0


	//   ....[102]....
        /*05b8*/ 	.word	0x000123c0


	//   ....[103]....
        /*05bc*/ 	.word	0x000123d0


	//   ....[104]....
        /*05c0*/ 	.word	0x000123e0


	//   ....[105]....
        /*05c4*/ 	.word	0x000123f0


	//   ....[106]....
        /*05c8*/ 	.word	0x00012410


	//   ....[107]....
        /*05cc*/ 	.word	0x00012420


	//   ....[108]....
        /*05d0*/ 	.word	0x00012440


	//   ....[109]....
        /*05d4*/ 	.word	0x00012490


	//   ....[110]....
        /*05d8*/ 	.word	0x000124d0


	//   ....[111]....
        /*05dc*/ 	.word	0x000124f0


	//   ....[112]....
        /*05e0*/ 	.word	0x00012500


	//   ....[113]....
        /*05e4*/ 	.word	0x00012900


	//   ....[114]....
        /*05e8*/ 	.word	0x00012930


	//   ....[115]....
        /*05ec*/ 	.word	0x00012940


	//   ....[116]....
        /*05f0*/ 	.word	0x00012960


	//   ....[117]....
        /*05f4*/ 	.word	0x00012980


	//   ....[118]....
        /*05f8*/ 	.word	0x000129b0


	//   ....[119]....
        /*05fc*/ 	.word	0x000129d0


	//   ....[120]....
        /*0600*/ 	.word	0x000129f0


	//   ....[121]....
        /*0604*/ 	.word	0x00012a20


	//   ....[122]....
        /*0608*/ 	.word	0x00012a40


	//   ....[123]....
        /*060c*/ 	.word	0x00012a60


	//   ....[124]....
        /*0610*/ 	.word	0x00012aa0


	//   ....[125]....
        /*0614*/ 	.word	0x00012b50


	//   ....[126]....
        /*0618*/ 	.word	0x00012b70


	//   ....[127]....
        /*061c*/ 	.word	0x000137c0


	//   ....[128]....
        /*0620*/ 	.word	0x00013840


	//   ....[129]....
        /*0624*/ 	.word	0x00013940


	//   ....[130]....
        /*0628*/ 	.word	0x000139a0


	//   ....[131]....
        /*062c*/ 	.word	0x000139d0


	//   ....[132]....
        /*0630*/ 	.word	0x00013ad0


	//   ....[133]....
        /*0634*/ 	.word	0x00013d50


	//   ....[134]....
        /*0638*/ 	.word	0x00014080


	//   ....[135]....
        /*063c*/ 	.word	0x00016430


	//   ....[136]....
        /*0640*/ 	.word	0x00016460


	//   ....[137]....
        /*0644*/ 	.word	0x000164a0


	//   ....[138]....
        /*0648*/ 	.word	0x000164b0


	//   ....[139]....
        /*064c*/ 	.word	0x00016780


	//   ....[140]....
        /*0650*/ 	.word	0x00016790


	//   ....[141]....
        /*0654*/ 	.word	0x000167d0


	//   ....[142]....
        /*0658*/ 	.word	0x000167f0


	//   ....[143]....
        /*065c*/ 	.word	0x000179d0


	//   ....[144]....
        /*0660*/ 	.word	0x000179f0


	//   ....[145]....
        /*0664*/ 	.word	0x00017a20


	//   ....[146]....
        /*0668*/ 	.word	0x00017a50


	//   ....[147]....
        /*066c*/ 	.word	0x00017a90


	//   ....[148]....
        /*0670*/ 	.word	0x00017ac0


	//   ....[149]....
        /*0674*/ 	.word	0x00017b00


	//   ....[150]....
        /*0678*/ 	.word	0x00017b20


	//   ....[151]....
        /*067c*/ 	.word	0x00017b70


	//   ....[152]....
        /*0680*/ 	.word	0x00017b80


	//   ....[153]....
        /*0684*/ 	.word	0x00017b90


	//   ....[154]....
        /*0688*/ 	.word	0x00017bb0


	//   ....[155]....
        /*068c*/ 	.word	0x00017c00


	//   ....[156]....
        /*0690*/ 	.word	0x00017c20


	//   ....[157]....
        /*0694*/ 	.word	0x00017c50


	//   ....[158]....
        /*0698*/ 	.word	0x00017c90


	//   ....[159]....
        /*069c*/ 	.word	0x00017ce0


	//   ....[160]....
        /*06a0*/ 	.word	0x00017da0


	//   ....[161]....
        /*06a4*/ 	.word	0x00017dc0


	//   ....[162]....
        /*06a8*/ 	.word	0x00017e10


	//   ....[163]....
        /*06ac*/ 	.word	0x00017e30


	//   ....[164]....
        /*06b0*/ 	.word	0x00017e60


	//   ....[165]....
        /*06b4*/ 	.word	0x00017e90


	//   ....[166]....
        /*06b8*/ 	.word	0x00017f30


	//   ....[167]....
        /*06bc*/ 	.word	0x000187c0


	//   ....[168]....
        /*06c0*/ 	.word	0x000187f0


	//   ....[169]....
        /*06c4*/ 	.word	0x00018820


	//   ....[170]....
        /*06c8*/ 	.word	0x00018850


	//   ....[171]....
        /*06cc*/ 	.word	0x00018880


	//   ....[172]....
        /*06d0*/ 	.word	0x000188b0


	//   ....[173]....
        /*06d4*/ 	.word	0x000188e0


	//   ....[174]....
        /*06d8*/ 	.word	0x00018900


	//   ....[175]....
        /*06dc*/ 	.word	0x00018920


	//   ....[176]....
        /*06e0*/ 	.word	0x00018940


	//   ....[177]....
        /*06e4*/ 	.word	0x00018950


	//   ....[178]....
        /*06e8*/ 	.word	0x00018960


	//   ....[179]....
        /*06ec*/ 	.word	0x00018970


	//   ....[180]....
        /*06f0*/ 	.word	0x00018980


	//   ....[181]....
        /*06f4*/ 	.word	0x00018990


	//   ....[182]....
        /*06f8*/ 	.word	0x000189c0


	//----- nvinfo : EIATTR_EXIT_INSTR_OFFSETS
	.align		4
.L_334:
        /*06fc*/ 	.byte	0x04, 0x1c
        /*06fe*/ 	.short	(.L_336 - .L_335)


	//   ....[0]....
.L_335:
        /*0700*/ 	.word	0x00000450


	//   ....[1]....
        /*0704*/ 	.word	0x00017fd0


	//   ....[2]....
        /*0708*/ 	.word	0x00018010


	//   ....[3]....
        /*070c*/ 	.word	0x00018b50


	//   ....[4]....
        /*0710*/ 	.word	0x00018b90


	//----- nvinfo : EIATTR_CTAIDZ_USED
	.align		4
.L_336:
        /*0714*/ 	.byte	0x01, 0x04
	.zero		2


	//----- nvinfo : EIATTR_MAX_THREADS
	.align		4
        /*0718*/ 	.byte	0x04, 0x05
        /*071a*/ 	.short	(.L_338 - .L_337)
.L_337:
        /*071c*/ 	.word	0x00000080
        /*0720*/ 	.word	0x00000001
        /*0724*/ 	.word	0x00000001


	//----- nvinfo : EIATTR_CRS_STACK_SIZE
	.align		4
.L_338:
        /*0728*/ 	.byte	0x04, 0x1e
        /*072a*/ 	.short	(.L_340 - .L_339)
.L_339:
        /*072c*/ 	.word	0x00000000
.L_340:


//--------------------- .nv.info._ZN7cutlass13device_kernelIN5flash19enable_sm80_to_sm89INS1_16FlashAttnFwdSm80INS1_25CollectiveMainloopFwdSm80ILi4ELi1ELb0EN4cute5tupleIJNS5_1CILi128EEENS7_ILi96EEENS7_ILi64EEEEEELi64ENS_10bfloat16_tEfNS_4arch4Sm80ELb0ELb1ELb0ELb0ELb1ELb0ELb1ELb0EEENS1_21CollectiveEpilogueFwdINS6_IJS8_SA_S9_EEENS6_IJNS7_ILi1EEESI_SI_EEESC_SE_Li128ELb0ELb1ELb0ELb0EEENS1_19SingleTileSchedulerILb0ELb0ELb1ELi128EEEEEEEEEvNT_6ParamsE --------------------------
	.section	.nv.info._ZN7cutlass13device_kernelIN5flash19enable_sm80_to_sm89INS1_16FlashAttnFwdSm80INS1_25CollectiveMainloopFwdSm80ILi4ELi1ELb0EN4cute5tupleIJNS5_1CILi128EEENS7_ILi96EEENS7_ILi64EEEEEELi64ENS_10bfloat16_tEfNS_4arch4Sm80ELb0ELb1ELb0ELb0ELb1ELb0ELb1ELb0EEENS1_21CollectiveEpilogueFwdINS6_IJS8_SA_S9_EEENS6_IJNS7_ILi1EEESI_SI_EEESC_SE_Li128ELb0ELb1ELb0ELb0EEENS1_19SingleTileSchedulerILb0ELb0ELb1ELi128EEEEEEEEEvNT_6ParamsE,"",@"SHT_CUDA_INFO"
	.sectionflags	@""
	.align	4


	//----- nvinfo : EIATTR_CUDA_API_VERSION
	.align		4
        /*0000*/ 	.byte	0x04, 0x37
        /*0002*/ 	.short	(.L_342 - .L_341)
.L_341:
        /*0004*/ 	.word	0x00000082


	//----- nvinfo : EIATTR_SW2861232_WAR
	.align		4
.L_342:
        /*0008*/ 	.byte	0x01, 0x35
	.zero		2


	//----- nvinfo : EIATTR_PARAM_CBANK
	.align		4
        /*000c*/ 	.byte	0x04, 0x0a
        /*000e*/ 	.short	(.L_344 - .L_343)
	.align		4
.L_343:
        /*0010*/ 	.word	index@(.nv.constant0._ZN7cutlass13device_kernelIN5flash19enable_sm80_to_sm89INS1_16FlashAttnFwdSm80INS1_25CollectiveMainloopFwdSm80ILi4ELi1ELb0EN4cute5tupleIJNS5_1CILi128EEENS7_ILi96EEENS7_ILi64EEEEEELi64ENS_10bfloat16_tEfNS_4arch4Sm80ELb0ELb1ELb0ELb0ELb1ELb0ELb1ELb0EEENS1_21CollectiveEpilogueFwdINS6_IJS8_SA_S9_EEENS6_IJNS7_ILi1EEESI_SI_EEESC_SE_Li128ELb0ELb1ELb0ELb0EEENS1_19SingleTileSchedulerILb0ELb0ELb1ELi128EEEEEEEEEvNT_6ParamsE)
        /*0014*/ 	.short	0x0160
        /*0016*/ 	.short	0x0418


	//----- nvinfo : EIATTR_CBANK_PARAM_SIZE
	.align		4
.L_344:
        /*0018*/ 	.byte	0x03, 0x19
        /*001a*/ 	.short	0x0418


	//----- nvinfo : EIATTR_KPARAM_INFO
	.align		4
        /*001c*/ 	.byte	0x04, 0x17
        /*001e*/ 	.short	(.L_346 - .L_345)
.L_345:
        /*0020*/ 	.word	0x00000000
        /*0024*/ 	.short	0x0000
        /*0026*/ 	.short	0x0000
        /*0028*/ 	.byte	0x00, 0xf0, 0x61, 0x10


	//----- nvinfo : EIATTR_MAXREG_COUNT
	.align		4
.L_346:
        /*002c*/ 	.byte	0x03, 0x1b
        /*002e*/ 	.short	0x00ff


	//----- nvinfo : EIATTR_NUM_BARRIERS
	.align		4
        /*0030*/ 	.byte	0x02, 0x4c
        /*0032*/ 	.byte	0x02
	.zero		1


	//----- nvinfo : EIATTR_ANNOTATIONS
	.align		4
        /*0034*/ 	.byte	0x04, 0x55
        /*0036*/ 	.short	(.L_348 - .L_347)


	//   ....[0]....
.L_347:
        /*0038*/ 	.word	0x00000001
        /*003c*/ 	.byte	0xf0, 0x97, 0x00, 0x00, 0x01, 0x00, 0x00, 0x00, 0x00, 0xa5, 0x00, 0x00, 0x01, 0x00, 0x00, 0x00
        /*004c*/ 	.byte	0x90, 0x29, 0x01, 0x00, 0x01, 0x00, 0x00, 0x00, 0xb0, 0x3e, 0x01, 0x00


	//----- nvinfo : EIATTR_MERCURY_ISA_VERSION
	.align		4
.L_348:
        /*0058*/ 	.byte	0x03, 0x5f
        /*005a*/ 	.short	0x0000


	//----- nvinfo : EIATTR_COOP_GROUP_MASK_REGIDS
	.align		4
        /*005c*/ 	.byte	0x04, 0x29
        /*005e*/ 	.short	(.L_350 - .L_349)


	//   ....[0]....
.L_349:
        /*0060*/ 	.word	0xffffffff


	//   ....[1]....
        /*0064*/ 	.word	0xffffffff


	//   ....[2]....
        /*0068*/ 	.word	0xffffffff


	//   ....[3]....
        /*006c*/ 	.word	0xffffffff


	//   ....[4]....
        /*0070*/ 	.word	0xffffffff


	//   ....[5]....
        /*0074*/ 	.word	0xffffffff


	//   ....[6]....
        /*0078*/ 	.word	0xffffffff


	//   ....[7]....
        /*007c*/ 	.word	0xffffffff


	//   ....[8]....
        /*0080*/ 	.word	0xffffffff


	//   ....[9]....
        /*0084*/ 	.word	0xffffffff


	//   ....[10]....
        /*0088*/ 	.word	0xffffffff


	//   ....[11]....
        /*008c*/ 	.word	0xffffffff


	//   ....[12]....
        /*0090*/ 	.word	0xffffffff


	//   ....[13]....
        /*0094*/ 	.word	0xffffffff


	//   ....[14]....
        /*0098*/ 	.word	0xffffffff


	//   ....[15]....
        /*009c*/ 	.word	0xffffffff


	//   ....[16]....
        /*00a0*/ 	.word	0xffffffff


	//   ....[17]....
        /*00a4*/ 	.word	0xffffffff


	//   ....[18]....
        /*00a8*/ 	.word	0xffffffff


	//   ....[19]....
        /*00ac*/ 	.word	0xffffffff


	//   ....[20]....
        /*00b0*/ 	.word	0xffffffff


	//   ....[21]....
        /*00b4*/ 	.word	0xffffffff


	//   ....[22]....
        /*00b8*/ 	.word	0xffffffff


	//   ....[23]....
        /*00bc*/ 	.word	0xffffffff


	//   ....[24]....
        /*00c0*/ 	.word	0xffffffff


	//   ....[25]....
        /*00c4*/ 	.word	0xffffffff


	//   ....[26]....
        /*00c8*/ 	.word	0xffffffff


	//   ....[27]....
        /*00cc*/ 	.word	0xffffffff


	//   ....[28]....
        /*00d0*/ 	.word	0xffffffff


	//   ....[29]....
        /*00d4*/ 	.word	0xffffffff


	//   ....[30]....
        /*00d8*/ 	.word	0xffffffff


	//   ....[31]....
        /*00dc*/ 	.word	0xffffffff


	//   ....[32]....
        /*00e0*/ 	.word	0xffffffff


	//   ....[33]....
        /*00e4*/ 	.word	0xffffffff


	//   ....[34]....
        /*00e8*/ 	.word	0xffffffff


	//   ....[35]....
        /*00ec*/ 	.word	0xffffffff


	//   ....[36]....
        /*00f0*/ 	.word	0xffffffff


	//   ....[37]....
        /*00f4*/ 	.word	0xffffffff


	//   ....[38]....
        /*00f8*/ 	.word	0xffffffff


	//   ....[39]....
        /*00fc*/ 	.word	0xffffffff


	//   ....[40]....
        /*0100*/ 	.word	0xffffffff


	//   ....[41]....
        /*0104*/ 	.word	0xffffffff


	//   ....[42]....
        /*0108*/ 	.word	0xffffffff


	//   ....[43]....
        /*010c*/ 	.word	0xffffffff


	//   ....[44]....
        /*0110*/ 	.word	0xffffffff


	//   ....[45]....
        /*0114*/ 	.word	0xffffffff


	//   ....[46]....
        /*0118*/ 	.word	0xffffffff


	//   ....[47]....
        /*011c*/ 	.word	0xffffffff


	//   ....[48]....
        /*0120*/ 	.word	0xffffffff


	//   ....[49]....
        /*0124*/ 	.word	0xffffffff


	//   ....[50]....
        /*0128*/ 	.word	0xffffffff


	//   ....[51]....
        /*012c*/ 	.word	0xffffffff


	//   ....[52]....
        /*0130*/ 	.word	0xffffffff


	//   ....[53]....
        /*0134*/ 	.word	0xffffffff


	//   ....[54]....
        /*0138*/ 	.word	0xffffffff


	//   ....[55]....
        /*013c*/ 	.word	0xffffffff


	//   ....[56]....
        /*0140*/ 	.word	0xffffffff


	//   ....[57]....
        /*0144*/ 	.word	0xffffffff


	//   ....[58]....
        /*0148*/ 	.word	0xffffffff


	//   ....[59]....
        /*014c*/ 	.word	0xffffffff


	//   ....[60]....
        /*0150*/ 	.word	0xffffffff


	//   ....[61]....
        /*0154*/ 	.word	0xffffffff


	//   ....[62]....
        /*0158*/ 	.word	0xffffffff


	//   ....[63]....
        /*015c*/ 	.word	0xffffffff


	//   ....[64]....
        /*0160*/ 	.word	0xffffffff


	//   ....[65]....
        /*0164*/ 	.word	0xffffffff


	//   ....[66]....
        /*0168*/ 	.word	0xffffffff


	//   ....[67]....
        /*016c*/ 	.word	0xffffffff


	//   ....[68]....
        /*0170*/ 	.word	0xffffffff


	//   ....[69]....
        /*0174*/ 	.word	0xffffffff


	//   ....[70]....
        /*0178*/ 	.word	0xffffffff


	//   ....[71]....
        /*017c*/ 	.word	0xffffffff


	//   ....[72]....
        /*0180*/ 	.word	0xffffffff


	//   ....[73]....
        /*0184*/ 	.word	0xffffffff


	//   ....[74]....
        /*0188*/ 	.word	0xffffffff


	//   ....[75]....
        /*018c*/ 	.word	0xffffffff


	//   ....[76]....
        /*0190*/ 	.word	0xffffffff


	//   ....[77]....
        /*0194*/ 	.word	0xffffffff


	//   ....[78]....
        /*0198*/ 	.word	0xffffffff


	//   ....[79]....
        /*019c*/ 	.word	0xffffffff


	//   ....[80]....
        /*01a0*/ 	.word	0xffffffff


	//   ....[81]....
        /*01a4*/ 	.word	0xffffffff


	//   ....[82]....
        /*01a8*/ 	.word	0xffffffff


	//   ....[83]....
        /*01ac*/ 	.word	0xffffffff


	//   ....[84]....
        /*01b0*/ 	.word	0xffffffff


	//   ....[85]....
        /*01b4*/ 	.word	0xffffffff


	//   ....[86]....
        /*01b8*/ 	.word	0xffffffff


	//   ....[87]....
        /*01bc*/ 	.word	0xffffffff


	//   ....[88]....
        /*01c0*/ 	.word	0xffffffff


	//   ....[89]....
        /*01c4*/ 	.word	0xffffffff


	//   ....[90]....
        /*01c8*/ 	.word	0xffffffff


	//   ....[91]....
        /*01cc*/ 	.word	0xffffffff


	//   ....[92]....
        /*01d0*/ 	.word	0xffffffff


	//   ....[93]....
        /*01d4*/ 	.word	0xffffffff


	//   ....[94]....
        /*01d8*/ 	.word	0xffffffff


	//   ....[95]....
        /*01dc*/ 	.word	0xffffffff


	//   ....[96]....
        /*01e0*/ 	.word	0xffffffff


	//   ....[97]....
        /*01e4*/ 	.word	0xffffffff


	//   ....[98]....
        /*01e8*/ 	.word	0xffffffff


	//   ....[99]....
        /*01ec*/ 	.word	0xffffffff


	//   ....[100]....
        /*01f0*/ 	.word	0xffffffff


	//   ....[101]....
        /*01f4*/ 	.word	0xffffffff


	//   ....[102]....
        /*01f8*/ 	.word	0xffffffff


	//   ....[103]....
        /*01fc*/ 	.word	0xffffffff


	//   ....[104]....
        /*0200*/ 	.word	0xffffffff


	//   ....[105]....
        /*0204*/ 	.word	0xffffffff


	//   ....[106]....
        /*0208*/ 	.word	0xffffffff


	//   ....[107]....
        /*020c*/ 	.word	0xffffffff


	//   ....[108]....
        /*0210*/ 	.word	0xffffffff


	//   ....[109]....
        /*0214*/ 	.word	0xffffffff


	//   ....[110]....
        /*0218*/ 	.word	0xffffffff


	//   ....[111]....
        /*021c*/ 	.word	0xffffffff


	//   ....[112]....
        /*0220*/ 	.word	0xffffffff


	//   ....[113]....
        /*0224*/ 	.word	0xffffffff


	//   ....[114]....
        /*0228*/ 	.word	0xffffffff


	//   ....[115]....
        /*022c*/ 	.word	0xffffffff


	//   ....[116]....
        /*0230*/ 	.word	0xffffffff


	//   ....[117]....
        /*0234*/ 	.word	0xffffffff


	//   ....[118]....
        /*0238*/ 	.word	0xffffffff


	//   ....[119]....
        /*023c*/ 	.word	0xffffffff


	//   ....[120]....
        /*0240*/ 	.word	0xffffffff


	//   ....[121]....
        /*0244*/ 	.word	0xffffffff


	//   ....[122]....
        /*0248*/ 	.word	0xffffffff


	//   ....[123]....
        /*024c*/ 	.word	0xffffffff


	//   ....[124]....
        /*0250*/ 	.word	0xffffffff


	//   ....[125]....
        /*0254*/ 	.word	0xffffffff


	//   ....[126]....
        /*0258*/ 	.word	0xffffffff


	//   ....[127]....
        /*025c*/ 	.word	0xffffffff


	//   ....[128]....
        /*0260*/ 	.word	0xffffffff


	//   ....[129]....
        /*0264*/ 	.word	0xffffffff


	//   ....[130]....
        /*0268*/ 	.word	0xffffffff


	//   ....[131]....
        /*026c*/ 	.word	0xffffffff


	//   ....[132]....
        /*0270*/ 	.word	0xffffffff


	//   ....[133]....
        /*0274*/ 	.word	0xffffffff


	//   ....[134]....
        /*0278*/ 	.word	0xffffffff


	//   ....[135]....
        /*027c*/ 	.word	0xffffffff


	//   ....[136]....
        /*0280*/ 	.word	0xffffffff


	//   ....[137]....
        /*0284*/ 	.word	0xffffffff


	//   ....[138]....
        /*0288*/ 	.word	0xffffffff


	//   ....[139]....
        /*028c*/ 	.word	0xffffffff


	//   ....[140]....
        /*0290*/ 	.word	0xffffffff


	//   ....[141]....
        /*0294*/ 	.word	0xffffffff


	//   ....[142]....
        /*0298*/ 	.word	0xffffffff


	//   ....[143]....
        /*029c*/ 	.word	0xffffffff


	//   ....[144]....
        /*02a0*/ 	.word	0xffffffff


	//   ....[145]....
        /*02a4*/ 	.word	0xffffffff


	//   ....[146]....
        /*02a8*/ 	.word	0xffffffff


	//   ....[147]....
        /*02ac*/ 	.word	0xffffffff


	//   ....[148]....
        /*02b0*/ 	.word	0xffffffff


	//   ....[149]....
        /*02b4*/ 	.word	0xffffffff


	//   ....[150]....
        /*02b8*/ 	.word	0xffffffff


	//   ....[151]....
        /*02bc*/ 	.word	0xffffffff


	//   ....[152]....
        /*02c0*/ 	.word	0xffffffff


	//   ....[153]....
        /*02c4*/ 	.word	0xffffffff


	//   ....[154]....
        /*02c8*/ 	.word	0xffffffff


	//   ....[155]....
        /*02cc*/ 	.word	0xffffffff


	//   ....[156]....
        /*02d0*/ 	.word	0xffffffff


	//   ....[157]....
        /*02d4*/ 	.word	0xffffffff


	//   ....[158]....
        /*02d8*/ 	.word	0xffffffff


	//   ....[159]....
        /*02dc*/ 	.word	0xffffffff


	//   ....[160]....
        /*02e0*/ 	.word	0xffffffff


	//   ....[161]....
        /*02e4*/ 	.word	0xffffffff


	//   ....[162]....
        /*02e8*/ 	.word	0xffffffff


	//   ....[163]....
        /*02ec*/ 	.word	0xffffffff


	//   ....[164]....
        /*02f0*/ 	.word	0xffffffff


	//   ....[165]....
        /*02f4*/ 	.word	0xffffffff


	//   ....[166]....
        /*02f8*/ 	.word	0xffffffff


	//   ....[167]....
        /*02fc*/ 	.word	0xffffffff


	//   ....[168]....
        /*0300*/ 	.word	0xffffffff


	//   ....[169]....
        /*0304*/ 	.word	0xffffffff


	//   ....[170]....
        /*0308*/ 	.word	0xffffffff


	//   ....[171]....
        /*030c*/ 	.word	0xffffffff


	//   ....[172]....
        /*0310*/ 	.word	0xffffffff


	//   ....[173]....
        /*0314*/ 	.word	0xffffffff


	//   ....[174]....
        /*0318*/ 	.word	0xffffffff


	//   ....[175]....
        /*031c*/ 	.word	0xffffffff


	//   ....[176]....
        /*0320*/ 	.word	0xffffffff


	//   ....[177]....
        /*0324*/ 	.word	0xffffffff


	//   ....[178]....
        /*0328*/ 	.word	0xffffffff


	//   ....[179]....
        /*032c*/ 	.word	0xffffffff


	//   ....[180]....
        /*0330*/ 	.word	0xffffffff


	//   ....[181]....
        /*0334*/ 	.word	0xffffffff


	//   ....[182]....
        /*0338*/ 	.word	0xffffffff


	//   ....[183]....
        /*033c*/ 	.word	0xffffffff


	//   ....[184]....
        /*0340*/ 	.word	0xffffffff


	//   ....[185]....
        /*0344*/ 	.word	0xffffffff


	//   ....[186]....
        /*0348*/ 	.word	0xffffffff


	//   ....[187]....
        /*034c*/ 	.word	0xffffffff


	//   ....[188]....
        /*0350*/ 	.word	0xffffffff


	//   ....[189]....
        /*0354*/ 	.word	0xffffffff


	//   ....[190]....
        /*0358*/ 	.word	0xffffffff


	//   ....[191]....
        /*035c*/ 	.word	0xffffffff


	//   ....[192]....
        /*0360*/ 	.word	0xffffffff


	//   ....[193]....
        /*0364*/ 	.word	0xffffffff


	//   ....[194]....
        /*0368*/ 	.word	0xffffffff


	//   ....[195]....
        /*036c*/ 	.word	0xffffffff


	//   ....[196]....
        /*0370*/ 	.word	0xffffffff


	//   ....[197]....
        /*0374*/ 	.word	0xffffffff


	//   ....[198]....
        /*0378*/ 	.word	0xffffffff


	//   ....[199]....
        /*037c*/ 	.word	0xffffffff


	//   ....[200]....
        /*0380*/ 	.word	0xffffffff


	//   ....[201]....
        /*0384*/ 	.word	0xffffffff


	//   ....[202]....
        /*0388*/ 	.word	0xffffffff


	//   ....[203]....
        /*038c*/ 	.word	0xffffffff


	//   ....[204]....
        /*0390*/ 	.word	0xffffffff


	//   ....[205]....
        /*0394*/ 	.word	0xffffffff


	//   ....[206]....
        /*0398*/ 	.word	0xffffffff


	//   ....[207]....
        /*039c*/ 	.word	0xffffffff


	//   ....[208]....
        /*03a0*/ 	.word	0xffffffff


	//   ....[209]....
        /*03a4*/ 	.word	0xffffffff


	//   ....[210]....
        /*03a8*/ 	.word	0xffffffff


	//   ....[211]....
        /*03ac*/ 	.word	0xffffffff


	//   ....[212]....
        /*03b0*/ 	.word	0xffffffff


	//   ....[213]....
        /*03b4*/ 	.word	0xffffffff


	//   ....[214]....
        /*03b8*/ 	.word	0xffffffff


	//   ....[215]....
        /*03bc*/ 	.word	0xffffffff


	//----- nvinfo : EIATTR_COOP_GROUP_INSTR_OFFSETS
	.align		4
.L_350:
        /*03c0*/ 	.byte	0x04, 0x28
        /*03c2*/ 	.short	(.L_352 - .L_351)


	//   ....[0]....
.L_351:
        /*03c4*/ 	.word	0x00000de0


	//   ....[1]....
        /*03c8*/ 	.word	0x00000e10


	//   ....[2]....
        /*03cc*/ 	.word	0x00000e40


	//   ....[3]....
        /*03d0*/ 	.word	0x00000e90


	//   ....[4]....
        /*03d4*/ 	.word	0x00000eb0


	//   ....[5]....
        /*03d8*/ 	.word	0x00000ed0


	//   ....[6]....
        /*03dc*/ 	.word	0x00000f00


	//   ....[7]....
        /*03e0*/ 	.word	0x00000f10


	//   ....[8]....
        /*03e4*/ 	.word	0x00000f40


	//   ....[9]....
        /*03e8*/ 	.word	0x00000f90


	//   ....[10]....
        /*03ec*/ 	.word	0x00000fc0


	//   ....[11]....
        /*03f0*/ 	.word	0x00000fe0


	//   ....[12]....
        /*03f4*/ 	.word	0x00001050


	//   ....[13]....
        /*03f8*/ 	.word	0x00001070


	//   ....[14]....
        /*03fc*/ 	.word	0x00001080


	//   ....[15]....
        /*0400*/ 	.word	0x00001090


	//   ....[16]....
        /*0404*/ 	.word	0x00001620


	//   ....[17]....
        /*0408*/ 	.word	0x00001650


	//   ....[18]....
        /*040c*/ 	.word	0x00001660


	//   ....[19]....
        /*0410*/ 	.word	0x00001670


	//   ....[20]....
        /*0414*/ 	.word	0x00001680


	//   ....[21]....
        /*0418*/ 	.word	0x00001690


	//   ....[22]....
        /*041c*/ 	.word	0x000016b0


	//   ....[23]....
        /*0420*/ 	.word	0x000016e0


	//   ....[24]....
        /*0424*/ 	.word	0x000017d0


	//   ....[25]....
        /*0428*/ 	.word	0x000017e0


	//   ....[26]....
        /*042c*/ 	.word	0x000017f0


	//   ....[27]....
        /*0430*/ 	.word	0x00001800


	//   ....[28]....
        /*0434*/ 	.word	0x00001aa0


	//   ....[29]....
        /*0438*/ 	.word	0x00001ac0


	//   ....[30]....
        /*043c*/ 	.word	0x00001b00


	//   ....[31]....
        /*0440*/ 	.word	0x00001b20


	//   ....[32]....
        /*0444*/ 	.word	0x00001b50


	//   ....[33]....
        /*0448*/ 	.word	0x00001b90


	//   ....[34]....
        /*044c*/ 	.word	0x00001bc0


	//   ....[35]....
        /*0450*/ 	.word	0x00001cb0


	//   ....[36]....
        /*0454*/ 	.word	0x00001cf0


	//   ....[37]....
        /*0458*/ 	.word	0x00001d00


	//   ....[38]....
        /*045c*/ 	.word	0x00001d10


	//   ....[39]....
        /*0460*/ 	.word	0x00001d20


	//   ....[40]....
        /*0464*/ 	.word	0x00002860


	//   ....[41]....
        /*0468*/ 	.word	0x00002870


	//   ....[42]....
        /*046c*/ 	.word	0x00002880


	//   ....[43]....
        /*0470*/ 	.word	0x00002890


	//   ....[44]....
        /*0474*/ 	.word	0x000028a0


	//   ....[45]....
        /*0478*/ 	.word	0x000028b0


	//   ....[46]....
        /*047c*/ 	.word	0x000028c0


	//   ....[47]....
        /*0480*/ 	.word	0x000028e0


	//   ....[48]....
        /*0484*/ 	.word	0x00002900


	//   ....[49]....
        /*0488*/ 	.word	0x00002910


	//   ....[50]....
        /*048c*/ 	.word	0x00002920


	//   ....[51]....
        /*0490*/ 	.word	0x00002930


	//   ....[52]....
        /*0494*/ 	.word	0x00002c80


	//   ....[53]....
        /*0498*/ 	.word	0x00002e80


	//   ....[54]....
        /*049c*/ 	.word	0x00003040


	//   ....[55]....
        /*04a0*/ 	.word	0x00004840


	//   ....[56]....
        /*04a4*/ 	.word	0x00005140


	//   ....[57]....
        /*04a8*/ 	.word	0x00005180


	//   ....[58]....
        /*04ac*/ 	.word	0x000052a0


	//   ....[59]....
        /*04b0*/ 	.word	0x00005350


	//   ....[60]....
        /*04b4*/ 	.word	0x00005ee0


	//   ....[61]....
        /*04b8*/ 	.word	0x00006080


	//   ....[62]....
        /*04bc*/ 	.word	0x000060f0


	//   ....[63]....
        /*04c0*/ 	.word	0x00006210


	//   ....[64]....
        /*04c4*/ 	.word	0x00007dd0


	//   ....[65]....
        /*04c8*/ 	.word	0x00007de0


	//   ....[66]....
        /*04cc*/ 	.word	0x00007df0


	//   ....[67]....
        /*04d0*/ 	.word	0x00007e00


	//   ....[68]....
        /*04d4*/ 	.word	0x00007e10


	//   ....[69]....
        /*04d8*/ 	.word	0x00007e20


	//   ....[70]....
        /*04dc*/ 	.word	0x00007e30


	//   ....[71]....
        /*04e0*/ 	.word	0x00007e40


	//   ....[72]....
        /*04e4*/ 	.word	0x00007e50


	//   ....[73]....
        /*04e8*/ 	.word	0x00007e60


	//   ....[74]....
        /*04ec*/ 	.word	0x00007e70


	//   ....[75]....
        /*04f0*/ 	.word	0x00007e80


	//   ....[76]....
        /*04f4*/ 	.word	0x000088c0


	//   ....[77]....
        /*04f8*/ 	.word	0x000088d0


	//   ....[78]....
        /*04fc*/ 	.word	0x000088e0


	//   ....[79]....
        /*0500*/ 	.word	0x000088f0


	//   ....[80]....
        /*0504*/ 	.word	0x00008900


	//   ....[81]....
        /*0508*/ 	.word	0x00008910


	//   ....[82]....
        /*050c*/ 	.word	0x00008920


	//   ....[83]....
        /*0510*/ 	.word	0x00008940


	//   ....[84]....
        /*0514*/ 	.word	0x00008960


	//   ....[85]....
        /*0518*/ 	.word	0x00008990


	//   ....[86]....
        /*051c*/ 	.word	0x000089b0


	//   ....[87]....
        /*0520*/ 	.word	0x000089d0


	//   ....[88]....
        /*0524*/ 	.word	0x00008b40


	//   ....[89]....
        /*0528*/ 	.word	0x00008d70


	//   ....[90]....
        /*052c*/ 	.word	0x00008f60


	//   ....[91]....
        /*0530*/ 	.word	0x00009ed0


	//   ....[92]....
        /*0534*/ 	.word	0x0000aef0


	//   ....[93]....
        /*0538*/ 	.word	0x0000aff0


	//   ....[94]....
        /*053c*/ 	.word	0x0000b050


	//   ....[95]....
        /*0540*/ 	.word	0x0000b190


	//   ....[96]....
        /*0544*/ 	.word	0x0000b210


	//   ....[97]....
        /*0548*/ 	.word	0x0000b350


	//   ....[98]....
        /*054c*/ 	.word	0x0000b4e0


	//   ....[99]....
        /*0550*/ 	.word	0x0000b650


	//   ....[100]....
        /*0554*/ 	.word	0x0000ddc0


	//   ....[101]....
        /*0558*/ 	.word	0x0000ddd0


	//   ....[102]....
        /*055c*/ 	.word	0x0000dde0


	//   ....[103]....
        /*0560*/ 	.word	0x0000ddf0


	//   ....[104]....
        /*0564*/ 	.word	0x0000de00


	//   ....[105]....
        /*0568*/ 	.word	0x0000de10


	//   ....[106]....
        /*056c*/ 	.word	0x0000de20


	//   ....[107]....
        /*0570*/ 	.word	0x0000de30


	//   ....[108]....
        /*0574*/ 	.word	0x0000de40


	//   ....[109]....
        /*0578*/ 	.word	0x0000de50


	//   ....[110]....
        /*057c*/ 	.word	0x0000de60


	//   ....[111]....
        /*0580*/ 	.word	0x0000de70


	//   ....[112]....
        /*0584*/ 	.word	0x0000e8b0


	//   ....[113]....
        /*0588*/ 	.word	0x0000e8c0


	//   ....[114]....
        /*058c*/ 	.word	0x0000e8d0


	//   ....[115]....
        /*0590*/ 	.word	0x0000e8e0


	//   ....[116]....
        /*0594*/ 	.word	0x0000e8f0


	//   ....[117]....
        /*0598*/ 	.word	0x0000e900


	//   ....[118]....
        /*059c*/ 	.word	0x0000e910


	//   ....[119]....
        /*05a0*/ 	.word	0x0000e930


	//   ....[120]....
        /*05a4*/ 	.word	0x0000e950


	//   ....[121]....
        /*05a8*/ 	.word	0x0000e980


	//   ....[122]....
        /*05ac*/ 	.word	0x0000e9a0


	//   ....[123]....
        /*05b0*/ 	.word	0x0000e9c0


	//   ....[124]....
        /*05b4*/ 	.word	0x0000f040


	//   ....[125]....
        /*05b8*/ 	.word	0x0000f080


	//   ....[126]....
        /*05bc*/ 	.word	0x0000f090


	//   ....[127]....
        /*05c0*/ 	.word	0x0000f0d0


	//   ....[128]....
        /*05c4*/ 	.word	0x0000f100


	//   ....[129]....
        /*05c8*/ 	.word	0x0000f130


	//   ....[130]....
        /*05cc*/ 	.word	0x0000f220


	//   ....[131]....
        /*05d0*/ 	.word	0x0000f370


	//   ....[132]....
        /*05d4*/ 	.word	0x00011640


	//   ....[133]....
        /*05d8*/ 	.word	0x00011660


	//   ....[134]....
        /*05dc*/ 	.word	0x00011670


	//   ....[135]....
        /*05e0*/ 	.word	0x00011690


	//   ....[136]....
        /*05e4*/ 	.word	0x000116b0


	//   ....[137]....
        /*05e8*/ 	.word	0x000116e0


	//   ....[138]....
        /*05ec*/ 	.word	0x00011720


	//   ....[139]....
        /*05f0*/ 	.word	0x00011740


	//   ....[140]....
        /*05f4*/ 	.word	0x00011780


	//   ....[141]....
        /*05f8*/ 	.word	0x000117a0


	//   ....[142]....
        /*05fc*/ 	.word	0x000117b0


	//   ....[143]....
        /*0600*/ 	.word	0x000117d0


	//   ....[144]....
        /*0604*/ 	.word	0x00012160


	//   ....[145]....
        /*0608*/ 	.word	0x00012170


	//   ....[146]....
        /*060c*/ 	.word	0x00012180


	//   ....[147]....
        /*0610*/ 	.word	0x00012190


	//   ....[148]....
        /*0614*/ 	.word	0x000121a0


	//   ....[149]....
        /*0618*/ 	.word	0x000121b0


	//   ....[150]....
        /*061c*/ 	.word	0x000121c0


	//   ....[151]....
        /*0620*/ 	.word	0x000121e0


	//   ....[152]....
        /*0624*/ 	.word	0x00012200


	//   ....[153]....
        /*0628*/ 	.word	0x00012230


	//   ....[154]....
        /*062c*/ 	.word	0x00012250


	//   ....[155]....
        /*0630*/ 	.word	0x00012270


	//   ....[156]....
        /*0634*/ 	.word	0x000123f0


	//   ....[157]....
        /*0638*/ 	.word	0x00012600


	//   ....[158]....
        /*063c*/ 	.word	0x000128d0


	//   ....[159]....
        /*0640*/ 	.word	0x00013270


	//   ....[160]....
        /*0644*/ 	.word	0x000147c0


	//   ....[161]....
        /*0648*/ 	.word	0x000148d0


	//   ....[162]....
        /*064c*/ 	.word	0x00014a60


	//   ....[163]....
        /*0650*/ 	.word	0x00014a80


	//   ....[164]....
        /*0654*/ 	.word	0x00014aa0


	//   ....[165]....
        /*0658*/ 	.word	0x00014bb0


	//   ....[166]....
        /*065c*/ 	.word	0x00014ed0


	//   ....[167]....
        /*0660*/ 	.word	0x00015020


	//   ....[168]....
        /*0664*/ 	.word	0x00016ed0


	//   ....[169]....
        /*0668*/ 	.word	0x00016f10


	//   ....[170]....
        /*066c*/ 	.word	0x00016f40


	//   ....[171]....
        /*0670*/ 	.word	0x00016f60


	//   ....[172]....
        /*0674*/ 	.word	0x00016f90


	//   ....[173]....
        /*0678*/ 	.word	0x00016fb0


	//   ....[174]....
        /*067c*/ 	.word	0x00016fd0


	//   ....[175]....
        /*0680*/ 	.word	0x00016fe0


	//   ....[176]....
        /*0684*/ 	.word	0x000180d0


	//   ....[177]....
        /*0688*/ 	.word	0x00018100


	//   ....[178]....
        /*068c*/ 	.word	0x00018130


	//   ....[179]....
        /*0690*/ 	.word	0x00018150


	//   ....[180]....
        /*0694*/ 	.word	0x00018170


	//   ....[181]....
        /*0698*/ 	.word	0x00018230


	//   ....[182]....
        /*069c*/ 	.word	0x00018240


	//   ....[183]....
        /*06a0*/ 	.word	0x00018250


	//   ....[184]....
        /*06a4*/ 	.word	0x00018260


	//   ....[185]....
        /*06a8*/ 	.word	0x00018280


	//   ....[186]....
        /*06ac*/ 	.word	0x000183c0


	//   ....[187]....
        /*06b0*/ 	.word	0x000183e0


	//   ....[188]....
        /*06b4*/ 	.word	0x000183f0


	//   ....[189]....
        /*06b8*/ 	.word	0x00018400


	//   ....[190]....
        /*06bc*/ 	.word	0x00018420


	//   ....[191]....
        /*06c0*/ 	.word	0x000184f0


	//   ....[192]....
        /*06c4*/ 	.word	0x00018600


	//   ....[193]....
        /*06c8*/ 	.word	0x00018620


	//   ....[194]....
        /*06cc*/ 	.word	0x00018640


	//   ....[195]....
        /*06d0*/ 	.word	0x00018670


	//   ....[196]....
        /*06d4*/ 	.word	0x00018680


	//   ....[197]....
        /*06d8*/ 	.word	0x00018690


	//   ....[198]....
        /*06dc*/ 	.word	0x00018740


	//   ....[199]....
        /*06e0*/ 	.word	0x00018750


	//   ....[200]....
        /*06e4*/ 	.word	0x00018db0


	//   ....[201]....
        /*06e8*/ 	.word	0x00018de0


	//   ....[202]....
        /*06ec*/ 	.word	0x00018e10


	//   ....[203]....
        /*06f0*/ 	.word	0x00018e30


	//   ....[204]....
        /*06f4*/ 	.word	0x00018e40


	//   ....[205]....
        /*06f8*/ 	.word	0x00018e50


	//   ....[206]....
        /*06fc*/ 	.word	0x00018e70


	//   ....[207]....
        /*0700*/ 	.word	0x00018e90


	//   ....[208]....
        /*0704*/ 	.word	0x00018ef0


	//   ....[209]....
        /*0708*/ 	.word	0x00018f20


	//   ....[210]....
        /*070c*/ 	.word	0x00018f50


	//   ....[211]....
        /*0710*/ 	.word	0x00018f70


	//   ....[212]....
        /*0714*/ 	.word	0x00018f90


	//   ....[213]....
        /*0718*/ 	.word	0x00018fb0


	//   ....[214]....
        /*071c*/ 	.word	0x00019040


	//   ....[215]....
        /*0720*/ 	.word	0x000190a0


	//----- nvinfo : EIATTR_EXIT_INSTR_OFFSETS
	.align		4
.L_352:
        /*0724*/ 	.byte	0x04, 0x1c
        /*0726*/ 	.short	(.L_354 - .L_353)


	//   ....[0]....
.L_353:
        /*0728*/ 	.word	0x00000040


	//   ....[1]....
        /*072c*/ 	.word	0x000187c0


	//   ....[2]....
        /*0730*/ 	.word	0x00018800


	//   ....[3]....
        /*0734*/ 	.word	0x000190c0


	//   ....[4]....
        /*0738*/ 	.word	0x00019100


	//----- nvinfo : EIATTR_CTAIDZ_USED
	.align		4
.L_354:
        /*073c*/ 	.byte	0x01, 0x04
	.zero		2


	//----- nvinfo : EIATTR_MAX_THREADS
	.align		4
        /*0740*/ 	.byte	0x04, 0x05
        /*0742*/ 	.short	(.L_356 - .L_355)
.L_355:
        /*0744*/ 	.word	0x00000080
        /*0748*/ 	.word	0x00000001
        /*074c*/ 	.word	0x00000001


	//----- nvinfo : EIATTR_CRS_STACK_SIZE
	.align		4
.L_356:
        /*0750*/ 	.byte	0x04, 0x1e
        /*0752*/ 	.short	(.L_358 - .L_357)
.L_357:
        /*0754*/ 	.word	0x00000000
.L_358:


//--------------------- .nv.info._ZN7cutlass13device_kernelIN5flash19enable_sm80_to_sm89INS1_16FlashAttnFwdSm80INS1_25CollectiveMainloopFwdSm80ILi4ELi1ELb0EN4cute5tupleIJNS5_1CILi128EEENS7_ILi96EEENS7_ILi64EEEEEELi64ENS_10bfloat16_tEfNS_4arch4Sm80ELb0ELb1ELb0ELb1ELb1ELb0ELb1ELb0EEENS1_21CollectiveEpilogueFwdINS6_IJS8_SA_S9_EEENS6_IJNS7_ILi1EEESI_SI_EEESC_SE_Li128ELb1ELb1ELb0ELb0EEENS1_19SingleTileSchedulerILb1ELb0ELb1ELi128EEEEEEEEEvNT_6ParamsE --------------------------
	.section	.nv.info._ZN7cutlass13device_kernelIN5flash19enable_sm80_to_sm89INS1_16FlashAttnFwdSm80INS1_25CollectiveMainloopFwdSm80ILi4ELi1ELb0EN4cute5tupleIJNS5_1CILi128EEENS7_ILi96EEENS7_ILi64EEEEEELi64ENS_10bfloat16_tEfNS_4arch4Sm80ELb0ELb1ELb0ELb1ELb1ELb0ELb1ELb0EEENS1_21CollectiveEpilogueFwdINS6_IJS8_SA_S9_EEENS6_IJNS7_ILi1EEESI_SI_EEESC_SE_Li128ELb1ELb1ELb0ELb0EEENS1_19SingleTileSchedulerILb1ELb0ELb1ELi128EEEEEEEEEvNT_6ParamsE,"",@"SHT_CUDA_INFO"
	.sectionflags	@""
	.align	4


	//----- nvinfo : EIATTR_CUDA_API_VERSION
	.align		4
        /*0000*/ 	.byte	0x04, 0x37
        /*0002*/ 	.short	(.L_360 - .L_359)
.L_359:
        /*0004*/ 	.word	0x00000082


	//----- nvinfo : EIATTR_SW2861232_WAR
	.align		4
.L_360:
        /*0008*/ 	.byte	0x01, 0x35
	.zero		2


	//----- nvinfo : EIATTR_PARAM_CBANK
	.align		4
        /*000c*/ 	.byte	0x04, 0x0a
        /*000e*/ 	.short	(.L_362 - .L_361)
	.align		4
.L_361:
        /*0010*/ 	.word	index@(.nv.constant0._ZN7cutlass13device_kernelIN5flash19enable_sm80_to_sm89INS1_16FlashAttnFwdSm80INS1_25CollectiveMainloopFwdSm80ILi4ELi1ELb0EN4cute5tupleIJNS5_1CILi128EEENS7_ILi96EEENS7_ILi64EEEEEELi64ENS_10bfloat16_tEfNS_4arch4Sm80ELb0ELb1ELb0ELb1ELb1ELb0ELb1ELb0EEENS1_21CollectiveEpilogueFwdINS6_IJS8_SA_S9_EEENS6_IJNS7_ILi1EEESI_SI_EEESC_SE_Li128ELb1ELb1ELb0ELb0EEENS1_19SingleTileSchedulerILb1ELb0ELb1ELi128EEEEEEEEEvNT_6ParamsE)
        /*0014*/ 	.short	0x0160
        /*0016*/ 	.short	0x0418


	//----- nvinfo : EIATTR_CBANK_PARAM_SIZE
	.align		4
.L_362:
        /*0018*/ 	.byte	0x03, 0x19
        /*001a*/ 	.short	0x0418


	//----- nvinfo : EIATTR_KPARAM_INFO
	.align		4
        /*001c*/ 	.byte	0x04, 0x17
        /*001e*/ 	.short	(.L_364 - .L_363)
.L_363:
        /*0020*/ 	.word	0x00000000
        /*0024*/ 	.short	0x0000
        /*0026*/ 	.short	0x0000
        /*0028*/ 	.byte	0x00, 0xf0, 0x61, 0x10


	//----- nvinfo : EIATTR_MAXREG_COUNT
	.align		4
.L_364:
        /*002c*/ 	.byte	0x03, 0x1b
        /*002e*/ 	.short	0x00ff


	//----- nvinfo : EIATTR_NUM_BARRIERS
	.align		4
        /*0030*/ 	.byte	0x02, 0x4c
        /*0032*/ 	.byte	0x02
	.zero		1


	//----- nvinfo : EIATTR_MERCURY_ISA_VERSION
	.align		4
        /*0034*/ 	.byte	0x03, 0x5f
        /*0036*/ 	.short	0x0000


	//----- nvinfo : EIATTR_COOP_GROUP_MASK_REGIDS
	.align		4
        /*0038*/ 	.byte	0x04, 0x29
        /*003a*/ 	.short	(.L_366 - .L_365)


	//   ....[0]....
.L_365:
        /*003c*/ 	.word	0xffffffff


	//   ....[1]....
        /*0040*/ 	.word	0xffffffff


	//   ....[2]....
        /*0044*/ 	.word	0xffffffff


	//   ....[3]....
        /*0048*/ 	.word	0xffffffff


	//   ....[4]....
        /*004c*/ 	.word	0xffffffff


	//   ....[5]....
        /*0050*/ 	.word	0xffffffff


	//   ....[6]....
        /*0054*/ 	.word	0xffffffff


	//   ....[7]....
        /*0058*/ 	.word	0xffffffff


	//   ....[8]....
        /*005c*/ 	.word	0xffffffff


	//   ....[9]....
        /*0060*/ 	.word	0xffffffff


	//   ....[10]....
        /*0064*/ 	.word	0xffffffff


	//   ....[11]....
        /*0068*/ 	.word	0xffffffff


	//   ....[12]....
        /*006c*/ 	.word	0xffffffff


	//   ....[13]....
        /*0070*/ 	.word	0xffffffff


	//   ....[14]....
        /*0074*/ 	.word	0xffffffff


	//   ....[15]....
        /*0078*/ 	.word	0xffffffff


	//   ....[16]....
        /*007c*/ 	.word	0xffffffff


	//   ....[17]....
        /*0080*/ 	.word	0xffffffff


	//   ....[18]....
        /*0084*/ 	.word	0xffffffff


	//   ....[19]....
        /*0088*/ 	.word	0xffffffff


	//   ....[20]....
        /*008c*/ 	.word	0xffffffff


	//   ....[21]....
        /*0090*/ 	.word	0xffffffff


	//   ....[22]....
        /*0094*/ 	.word	0xffffffff


	//   ....[23]....
        /*0098*/ 	.word	0xffffffff


	//   ....[24]....
        /*009c*/ 	.word	0xffffffff


	//   ....[25]....
        /*00a0*/ 	.word	0xffffffff


	//   ....[26]....
        /*00a4*/ 	.word	0xffffffff


	//   ....[27]....
        /*00a8*/ 	.word	0xffffffff


	//   ....[28]....
        /*00ac*/ 	.word	0xffffffff


	//   ....[29]....
        /*00b0*/ 	.word	0xffffffff


	//   ....[30]....
        /*00b4*/ 	.word	0xffffffff


	//   ....[31]....
        /*00b8*/ 	.word	0xffffffff


	//   ....[32]....
        /*00bc*/ 	.word	0xffffffff


	//   ....[33]....
        /*00c0*/ 	.word	0xffffffff


	//   ....[34]....
        /*00c4*/ 	.word	0xffffffff


	//   ....[35]....
        /*00c8*/ 	.word	0xffffffff


	//   ....[36]....
        /*00cc*/ 	.word	0xffffffff


	//   ....[37]....
        /*00d0*/ 	.word	0xffffffff


	//   ....[38]....
        /*00d4*/ 	.word	0xffffffff


	//   ....[39]....
        /*00d8*/ 	.word	0xffffffff


	//   ....[40]....
        /*00dc*/ 	.word	0xffffffff


	//   ....[41]....
        /*00e0*/ 	.word	0xffffffff


	//   ....[42]....
        /*00e4*/ 	.word	0xffffffff


	//   ....[43]....
        /*00e8*/ 	.word	0xffffffff


	//   ....[44]....
        /*00ec*/ 	.word	0xffffffff


	//   ....[45]....
        /*00f0*/ 	.word	0xffffffff


	//   ....[46]....
        /*00f4*/ 	.word	0xffffffff


	//   ....[47]....
        /*00f8*/ 	.word	0xffffffff


	//   ....[48]....
        /*00fc*/ 	.word	0xffffffff


	//   ....[49]....
        /*0100*/ 	.word	0xffffffff


	//   ....[50]....
        /*0104*/ 	.word	0xffffffff


	//   ....[51]....
        /*0108*/ 	.word	0xffffffff


	//   ....[52]....
        /*010c*/ 	.word	0xffffffff


	//   ....[53]....
        /*0110*/ 	.word	0xffffffff


	//   ....[54]....
        /*0114*/ 	.word	0xffffffff


	//   ....[55]....
        /*0118*/ 	.word	0xffffffff


	//   ....[56]....
        /*011c*/ 	.word	0xffffffff


	//   ....[57]....
        /*0120*/ 	.word	0xffffffff


	//   ....[58]....
        /*0124*/ 	.word	0xffffffff


	//   ....[59]....
        /*0128*/ 	.word	0xffffffff


	//   ....[60]....
        /*012c*/ 	.word	0xffffffff


	//   ....[61]....
        /*0130*/ 	.word	0xffffffff


	//   ....[62]....
        /*0134*/ 	.word	0xffffffff


	//   ....[63]....
        /*0138*/ 	.word	0xffffffff


	//   ....[64]....
        /*013c*/ 	.word	0xffffffff


	//   ....[65]....
        /*0140*/ 	.word	0xffffffff


	//   ....[66]....
        /*0144*/ 	.word	0xffffffff


	//   ....[67]....
        /*0148*/ 	.word	0xffffffff


	//   ....[68]....
        /*014c*/ 	.word	0xffffffff


	//   ....[69]....
        /*0150*/ 	.word	0xffffffff


	//   ....[70]....
        /*0154*/ 	.word	0xffffffff


	//   ....[71]....
        /*0158*/ 	.word	0xffffffff


	//   ....[72]....
        /*015c*/ 	.word	0xffffffff


	//   ....[73]....
        /*0160*/ 	.word	0xffffffff


	//   ....[74]....
        /*0164*/ 	.word	0xffffffff


	//   ....[75]....
        /*0168*/ 	.word	0xffffffff


	//   ....[76]....
        /*016c*/ 	.word	0xffffffff


	//   ....[77]....
        /*0170*/ 	.word	0xffffffff


	//   ....[78]....
        /*0174*/ 	.word	0xffffffff


	//   ....[79]....
        /*0178*/ 	.word	0xffffffff


	//   ....[80]....
        /*017c*/ 	.word	0xffffffff


	//   ....[81]....
        /*0180*/ 	.word	0xffffffff


	//   ....[82]....
        /*0184*/ 	.word	0xffffffff


	//   ....[83]....
        /*0188*/ 	.word	0xffffffff


	//   ....[84]....
        /*018c*/ 	.word	0xffffffff


	//   ....[85]....
        /*0190*/ 	.word	0xffffffff


	//   ....[86]....
        /*0194*/ 	.word	0xffffffff


	//   ....[87]....
        /*0198*/ 	.word	0xffffffff


	//   ....[88]....
        /*019c*/ 	.word	0xffffffff


	//   ....[89]....
        /*01a0*/ 	.word	0xffffffff


	//   ....[90]....
        /*01a4*/ 	.word	0xffffffff


	//   ....[91]....
        /*01a8*/ 	.word	0xffffffff


	//   ....[92]....
        /*01ac*/ 	.word	0xffffffff


	//   ....[93]....
        /*01b0*/ 	.word	0xffffffff


	//   ....[94]....
        /*01b4*/ 	.word	0xffffffff


	//   ....[95]....
        /*01b8*/ 	.word	0xffffffff


	//   ....[96]....
        /*01bc*/ 	.word	0xffffffff


	//   ....[97]....
        /*01c0*/ 	.word	0xffffffff


	//   ....[98]....
        /*01c4*/ 	.word	0xffffffff


	//   ....[99]....
        /*01c8*/ 	.word	0xffffffff


	//   ....[100]....
        /*01cc*/ 	.word	0xffffffff


	//   ....[101]....
        /*01d0*/ 	.word	0xffffffff


	//   ....[102]....
        /*01d4*/ 	.word	0xffffffff


	//   ....[103]....
        /*01d8*/ 	.word	0xffffffff


	//   ....[104]....
        /*01dc*/ 	.word	0xffffffff


	//   ....[105]....
        /*01e0*/ 	.word	0xffffffff


	//   ....[106]....
        /*01e4*/ 	.word	0xffffffff


	//   ....[107]....
        /*01e8*/ 	.word	0xffffffff


	//   ....[108]....
        /*01ec*/ 	.word	0xffffffff


	//   ....[109]....
        /*01f0*/ 	.word	0xffffffff


	//   ....[110]....
        /*01f4*/ 	.word	0xffffffff


	//   ....[111]....
        /*01f8*/ 	.word	0xffffffff


	//   ....[112]....
        /*01fc*/ 	.word	0xffffffff


	//   ....[113]....
        /*0200*/ 	.word	0xffffffff


	//   ....[114]....
        /*0204*/ 	.word	0xffffffff


	//   ....[115]....
        /*0208*/ 	.word	0xffffffff


	//   ....[116]....
        /*020c*/ 	.word	0xffffffff


	//   ....[117]....
        /*0210*/ 	.word	0xffffffff


	//   ....[118]....
        /*0214*/ 	.word	0xffffffff


	//   ....[119]....
        /*0218*/ 	.word	0xffffffff


	//   ....[120]....
        /*021c*/ 	.word	0xffffffff


	//   ....[121]....
        /*0220*/ 	.word	0xffffffff


	//   ....[122]....
        /*0224*/ 	.word	0xffffffff


	//   ....[123]....
        /*0228*/ 	.word	0xffffffff


	//   ....[124]....
        /*022c*/ 	.word	0xffffffff


	//   ....[125]....
        /*0230*/ 	.word	0xffffffff


	//   ....[126]....
        /*0234*/ 	.word	0xffffffff


	//   ....[127]....
        /*0238*/ 	.word	0xffffffff


	//   ....[128]....
        /*023c*/ 	.word	0xffffffff


	//   ....[129]....
        /*0240*/ 	.word	0xffffffff


	//   ....[130]....
        /*0244*/ 	.word	0xffffffff


	//   ....[131]....
        /*0248*/ 	.word	0xffffffff


	//   ....[132]....
        /*024c*/ 	.word	0xffffffff


	//   ....[133]....
        /*0250*/ 	.word	0xffffffff


	//   ....[134]....
        /*0254*/ 	.word	0xffffffff


	//   ....[135]....
        /*0258*/ 	.word	0xffffffff


	//   ....[136]....
        /*025c*/ 	.word	0xffffffff


	//   ....[137]....
        /*0260*/ 	.word	0xffffffff


	//   ....[138]....
        /*0264*/ 	.word	0xffffffff


	//   ....[139]....
        /*0268*/ 	.word	0xffffffff


	//   ....[140]....
        /*026c*/ 	.word	0xffffffff


	//   ....[141]....
        /*0270*/ 	.word	0xffffffff


	//   ....[142]....
        /*0274*/ 	.word	0xffffffff


	//   ....[143]....
        /*0278*/ 	.word	0xffffffff


	//   ....[144]....
        /*027c*/ 	.word	0xffffffff


	//   ....[145]....
        /*0280*/ 	.word	0xffffffff


	//   ....[146]....
        /*0284*/ 	.word	0xffffffff


	//   ....[147]....
        /*0288*/ 	.word	0xffffffff


	//   ....[148]....
        /*028c*/ 	.word	0xffffffff


	//   ....[149]....
        /*0290*/ 	.word	0xffffffff


	//   ....[150]....
        /*0294*/ 	.word	0xffffffff


	//   ....[151]....
        /*0298*/ 	.word	0xffffffff


	//   ....[152]....
        /*029c*/ 	.word	0xffffffff


	//   ....[153]....
        /*02a0*/ 	.word	0xffffffff


	//   ....[154]....
        /*02a4*/ 	.word	0xffffffff


	//   ....[155]....
        /*02a8*/ 	.word	0xffffffff


	//   ....[156]....
        /*02ac*/ 	.word	0xffffffff


	//   ....[157]....
        /*02b0*/ 	.word	0xffffffff


	//   ....[158]....
        /*02b4*/ 	.word	0xffffffff


	//   ....[159]....
        /*02b8*/ 	.word	0xffffffff


	//   ....[160]....
        /*02bc*/ 	.word	0xffffffff


	//   ....[161]....
        /*02c0*/ 	.word	0xffffffff


	//   ....[162]....
        /*02c4*/ 	.word	0xffffffff


	//   ....[163]....
        /*02c8*/ 	.word	0xffffffff


	//   ....[164]....
        /*02cc*/ 	.word	0xffffffff


	//   ....[165]....
        /*02d0*/ 	.word	0xffffffff


	//   ....[166]....
        /*02d4*/ 	.word	0xffffffff


	//   ....[167]....
        /*02d8*/ 	.word	0xffffffff


	//   ....[168]....
        /*02dc*/ 	.word	0xffffffff


	//   ....[169]....
        /*02e0*/ 	.word	0xffffffff


	//   ....[170]....
        /*02e4*/ 	.word	0xffffffff


	//   ....[171]....
        /*02e8*/ 	.word	0xffffffff


	//   ....[172]....
        /*02ec*/ 	.word	0xffffffff


	//   ....[173]....
        /*02f0*/ 	.word	0xffffffff


	//   ....[174]....
        /*02f4*/ 	.word	0xffffffff


	//   ....[175]....
        /*02f8*/ 	.word	0xffffffff


	//   ....[176]....
        /*02fc*/ 	.word	0xffffffff


	//   ....[177]....
        /*0300*/ 	.word	0xffffffff


	//   ....[178]....
        /*0304*/ 	.word	0xffffffff


	//   ....[179]....
        /*0308*/ 	.word	0xffffffff


	//   ....[180]....
        /*030c*/ 	.word	0xffffffff


	//   ....[181]....
        /*0310*/ 	.word	0xffffffff


	//   ....[182]....
        /*0314*/ 	.word	0xffffffff


	//   ....[183]....
        /*0318*/ 	.word	0xffffffff


	//   ....[184]....
        /*031c*/ 	.word	0xffffffff


	//   ....[185]....
        /*0320*/ 	.word	0xffffffff


	//   ....[186]....
        /*0324*/ 	.word	0xffffffff


	//   ....[187]....
        /*0328*/ 	.word	0xffffffff


	//   ....[188]....
        /*032c*/ 	.word	0xffffffff


	//   ....[189]....
        /*0330*/ 	.word	0xffffffff


	//   ....[190]....
        /*0334*/ 	.word	0xffffffff


	//   ....[191]....
        /*0338*/ 	.word	0xffffffff


	//   ....[192]....
        /*033c*/ 	.word	0xffffffff


	//   ....[193]....
        /*0340*/ 	.word	0xffffffff


	//   ....[194]....
        /*0344*/ 	.word	0xffffffff


	//   ....[195]....
        /*0348*/ 	.word	0xffffffff


	//   ....[196]....
        /*034c*/ 	.word	0xffffffff


	//   ....[197]....
        /*0350*/ 	.word	0xffffffff


	//   ....[198]....
        /*0354*/ 	.word	0xffffffff


	//   ....[199]....
        /*0358*/ 	.word	0xffffffff


	//   ....[200]....
        /*035c*/ 	.word	0xffffffff


	//   ....[201]....
        /*0360*/ 	.word	0xffffffff


	//   ....[202]....
        /*0364*/ 	.word	0xffffffff


	//   ....[203]....
        /*0368*/ 	.word	0xffffffff


	//   ....[204]....
        /*036c*/ 	.word	0xffffffff


	//   ....[205]....
        /*0370*/ 	.word	0xffffffff


	//   ....[206]....
        /*0374*/ 	.word	0xffffffff


	//   ....[207]....
        /*0378*/ 	.word	0xffffffff


	//   ....[208]....
        /*037c*/ 	.word	0xffffffff


	//   ....[209]....
        /*0380*/ 	.word	0xffffffff


	//   ....[210]....
        /*0384*/ 	.word	0xffffffff


	//   ....[211]....
        /*0388*/ 	.word	0xffffffff


	//   ....[212]....
        /*038c*/ 	.word	0xffffffff


	//   ....[213]....
        /*0390*/ 	.word	0xffffffff


	//   ....[214]....
        /*0394*/ 	.word	0xffffffff


	//   ....[215]....
        /*0398*/ 	.word	0xffffffff


	//   ....[216]....
        /*039c*/ 	.word	0xffffffff


	//----- nvinfo : EIATTR_COOP_GROUP_INSTR_OFFSETS
	.align		4
.L_366:
        /*03a0*/ 	.byte	0x04, 0x28
        /*03a2*/ 	.short	(.L_368 - .L_367)


	//   ....[0]....
.L_367:
        /*03a4*/ 	.word	0x00000090


	//   ....[1]....
        /*03a8*/ 	.word	0x00001560


	//   ....[2]....
        /*03ac*/ 	.word	0x00001590


	//   ....[3]....
        /*03b0*/ 	.word	0x000016c0


	//   ....[4]....
        /*03b4*/ 	.word	0x000016f0


	//   ....[5]....
        /*03b8*/ 	.word	0x00001780


	//   ....[6]....
        /*03bc*/ 	.word	0x000017b0


	//   ....[7]....
        /*03c0*/ 	.word	0x00001840


	//   ....[8]....
        /*03c4*/ 	.word	0x00001870


	//   ....[9]....
        /*03c8*/ 	.word	0x00001900


	//   ....[10]....
        /*03cc*/ 	.word	0x00001930


	//   ....[11]....
        /*03d0*/ 	.word	0x000019c0


	//   ....[12]....
        /*03d4*/ 	.word	0x000019f0


	//   ....[13]....
        /*03d8*/ 	.word	0x00001a80


	//   ....[14]....
        /*03dc*/ 	.word	0x00001ab0


	//   ....[15]....
        /*03e0*/ 	.word	0x00001b30


	//   ....[16]....
        /*03e4*/ 	.word	0x00001b70


	//   ....[17]....
        /*03e8*/ 	.word	0x00002030


	//   ....[18]....
        /*03ec*/ 	.word	0x00002050


	//   ....[19]....
        /*03f0*/ 	.word	0x00002060


	//   ....[20]....
        /*03f4*/ 	.word	0x00002070


	//   ....[21]....
        /*03f8*/ 	.word	0x00002080


	//   ....[22]....
        /*03fc*/ 	.word	0x00002090


	//   ....[23]....
        /*0400*/ 	.word	0x000020a0


	//   ....[24]....
        /*0404*/ 	.word	0x000020c0


	//   ....[25]....
        /*0408*/ 	.word	0x000020f0


	//   ....[26]....
        /*040c*/ 	.word	0x00002110


	//   ....[27]....
        /*0410*/ 	.word	0x00002140


	//   ....[28]....
        /*0414*/ 	.word	0x00002150


	//   ....[29]....
        /*0418*/ 	.word	0x00002400


	//   ....[30]....
        /*041c*/ 	.word	0x00002440


	//   ....[31]....
        /*0420*/ 	.word	0x00002480


	//   ....[32]....
        /*0424*/ 	.word	0x000024c0


	//   ....[33]....
        /*0428*/ 	.word	0x00002500


	//   ....[34]....
        /*042c*/ 	.word	0x000025a0


	//   ....[35]....
        /*0430*/ 	.word	0x000025b0


	//   ....[36]....
        /*0434*/ 	.word	0x000025c0


	//   ....[37]....
        /*0438*/ 	.word	0x000025d0


	//   ....[38]....
        /*043c*/ 	.word	0x000026e0


	//   ....[39]....
        /*0440*/ 	.word	0x00002710


	//   ....[40]....
        /*0444*/ 	.word	0x00002790


	//   ....[41]....
        /*0448*/ 	.word	0x000031d0


	//   ....[42]....
        /*044c*/ 	.word	0x000031e0


	//   ....[43]....
        /*0450*/ 	.word	0x000031f0


	//   ....[44]....
        /*0454*/ 	.word	0x00003200


	//   ....[45]....
        /*0458*/ 	.word	0x00003210


	//   ....[46]....
        /*045c*/ 	.word	0x00003220


	//   ....[47]....
        /*0460*/ 	.word	0x00003230


	//   ....[48]....
        /*0464*/ 	.word	0x00003250


	//   ....[49]....
        /*0468*/ 	.word	0x00003270


	//   ....[50]....
        /*046c*/ 	.word	0x00003290


	//   ....[51]....
        /*0470*/ 	.word	0x000032a0


	//   ....[52]....
        /*0474*/ 	.word	0x000032c0


	//   ....[53]....
        /*0478*/ 	.word	0x00003600


	//   ....[54]....
        /*047c*/ 	.word	0x00003800


	//   ....[55]....
        /*0480*/ 	.word	0x000039d0


	//   ....[56]....
        /*0484*/ 	.word	0x00004f20


	//   ....[57]....
        /*0488*/ 	.word	0x000058b0


	//   ....[58]....
        /*048c*/ 	.word	0x000058f0


	//   ....[59]....
        /*0490*/ 	.word	0x00005a10


	//   ....[60]....
        /*0494*/ 	.word	0x00005a50


	//   ....[61]....
        /*0498*/ 	.word	0x00006720


	//   ....[62]....
        /*049c*/ 	.word	0x000068f0


	//   ....[63]....
        /*04a0*/ 	.word	0x00006970


	//   ....[64]....
        /*04a4*/ 	.word	0x00006c60


	//   ....[65]....
        /*04a8*/ 	.word	0x00008590


	//   ....[66]....
        /*04ac*/ 	.word	0x000085a0


	//   ....[67]....
        /*04b0*/ 	.word	0x000085b0


	//   ....[68]....
        /*04b4*/ 	.word	0x000085c0


	//   ....[69]....
        /*04b8*/ 	.word	0x000085d0


	//   ....[70]....
        /*04bc*/ 	.word	0x000085e0


	//   ....[71]....
        /*04c0*/ 	.word	0x000085f0


	//   ....[72]....
        /*04c4*/ 	.word	0x00008600


	//   ....[73]....
        /*04c8*/ 	.word	0x00008610


	//   ....[74]....
        /*04cc*/ 	.word	0x00008620


	//   ....[75]....
        /*04d0*/ 	.word	0x00008630


	//   ....[76]....
        /*04d4*/ 	.word	0x00008640


	//   ....[77]....
        /*04d8*/ 	.word	0x00009080


	//   ....[78]....
        /*04dc*/ 	.word	0x00009090


	//   ....[79]....
        /*04e0*/ 	.word	0x000090a0


	//   ....[80]....
        /*04e4*/ 	.word	0x000090b0


	//   ....[81]....
        /*04e8*/ 	.word	0x000090c0


	//   ....[82]....
        /*04ec*/ 	.word	0x000090d0


	//   ....[83]....
        /*04f0*/ 	.word	0x000090e0


	//   ....[84]....
        /*04f4*/ 	.word	0x00009100


	//   ....[85]....
        /*04f8*/ 	.word	0x00009120


	//   ....[86]....
        /*04fc*/ 	.word	0x00009150


	//   ....[87]....
        /*0500*/ 	.word	0x00009170


	//   ....[88]....
        /*0504*/ 	.word	0x00009190


	//   ....[89]....
        /*0508*/ 	.word	0x00009360


	//   ....[90]....
        /*050c*/ 	.word	0x00009530


	//   ....[91]....
        /*0510*/ 	.word	0x00009720


	//   ....[92]....
        /*0514*/ 	.word	0x00009d70


	//   ....[93]....
        /*0518*/ 	.word	0x0000b820


	//   ....[94]....
        /*051c*/ 	.word	0x0000b9d0


	//   ....[95]....
        /*0520*/ 	.word	0x0000ba20


	//   ....[96]....
        /*0524*/ 	.word	0x0000bc40


	//   ....[97]....
        /*0528*/ 	.word	0x0000be50


	//   ....[98]....
        /*052c*/ 	.word	0x0000c1b0


	//   ....[99]....
        /*0530*/ 	.word	0x0000c480


	//   ....[100]....
        /*0534*/ 	.word	0x0000c620


	//   ....[101]....
        /*0538*/ 	.word	0x0000ed20


	//   ....[102]....
        /*053c*/ 	.word	0x0000ed30


	//   ....[103]....
        /*0540*/ 	.word	0x0000ed40


	//   ....[104]....
        /*0544*/ 	.word	0x0000ed50


	//   ....[105]....
        /*0548*/ 	.word	0x0000ed60


	//   ....[106]....
        /*054c*/ 	.word	0x0000ed70


	//   ....[107]....
        /*0550*/ 	.word	0x0000ed80


	//   ....[108]....
        /*0554*/ 	.word	0x0000ed90


	//   ....[109]....
        /*0558*/ 	.word	0x0000eda0


	//   ....[110]....
        /*055c*/ 	.word	0x0000edb0


	//   ....[111]....
        /*0560*/ 	.word	0x0000edc0


	//   ....[112]....
        /*0564*/ 	.word	0x0000edd0


	//   ....[113]....
        /*0568*/ 	.word	0x0000f810


	//   ....[114]....
        /*056c*/ 	.word	0x0000f820


	//   ....[115]....
        /*0570*/ 	.word	0x0000f830


	//   ....[116]....
        /*0574*/ 	.word	0x0000f840


	//   ....[117]....
        /*0578*/ 	.word	0x0000f850


	//   ....[118]....
        /*057c*/ 	.word	0x0000f860


	//   ....[119]....
        /*0580*/ 	.word	0x0000f870


	//   ....[120]....
        /*0584*/ 	.word	0x0000f890


	//   ....[121]....
        /*0588*/ 	.word	0x0000f8b0


	//   ....[122]....
        /*058c*/ 	.word	0x0000f8e0


	//   ....[123]....
        /*0590*/ 	.word	0x0000f900


	//   ....[124]....
        /*0594*/ 	.word	0x0000f920


	//   ....[125]....
        /*0598*/ 	.word	0x0000ffa0


	//   ....[126]....
        /*059c*/ 	.word	0x0000ffe0


	//   ....[127]....
        /*05a0*/ 	.word	0x00010000


	//   ....[128]....
        /*05a4*/ 	.word	0x00010040


	//   ....[129]....
        /*05a8*/ 	.word	0x00010080


	//   ....[130]....
        /*05ac*/ 	.word	0x000100b0


	//   ....[131]....
        /*05b0*/ 	.word	0x000100f0


	//   ....[132]....
        /*05b4*/ 	.word	0x00010230


	//   ....[133]....
        /*05b8*/ 	.word	0x000125b0


	//   ....[134]....
        /*05bc*/ 	.word	0x000125d0


	//   ....[135]....
        /*05c0*/ 	.word	0x000125e0


	//   ....[136]....
        /*05c4*/ 	.word	0x00012600


	//   ....[137]....
        /*05c8*/ 	.word	0x00012620


	//   ....[138]....
        /*05cc*/ 	.word	0x00012650


	//   ....[139]....
        /*05d0*/ 	.word	0x00012690


	//   ....[140]....
        /*05d4*/ 	.word	0x000126b0


	//   ....[141]....
        /*05d8*/ 	.word	0x000126f0


	//   ....[142]....
        /*05dc*/ 	.word	0x00012710


	//   ....[143]....
        /*05e0*/ 	.word	0x00012720


	//   ....[144]....
        /*05e4*/ 	.word	0x00012740


	//   ....[145]....
        /*05e8*/ 	.word	0x000130c0


	//   ....[146]....
        /*05ec*/ 	.word	0x000130d0


	//   ....[147]....
        /*05f0*/ 	.word	0x000130e0


	//   ....[148]....
        /*05f4*/ 	.word	0x000130f0


	//   ....[149]....
        /*05f8*/ 	.word	0x00013100


	//   ....[150]....
        /*05fc*/ 	.word	0x00013110


	//   ....[151]....
        /*0600*/ 	.word	0x00013120


	//   ....[152]....
        /*0604*/ 	.word	0x00013140


	//   ....[153]....
        /*0608*/ 	.word	0x00013160


	//   ....[154]....
        /*060c*/ 	.word	0x00013190


	//   ....[155]....
        /*0610*/ 	.word	0x000131b0


	//   ....[156]....
        /*0614*/ 	.word	0x000131d0


	//   ....[157]....
        /*0618*/ 	.word	0x000133b0


	//   ....[158]....
        /*061c*/ 	.word	0x00013570


	//   ....[159]....
        /*0620*/ 	.word	0x00013760


	//   ....[160]....
        /*0624*/ 	.word	0x000145a0


	//   ....[161]....
        /*0628*/ 	.word	0x000157a0


	//   ....[162]....
        /*062c*/ 	.word	0x00015a80


	//   ....[163]....
        /*0630*/ 	.word	0x00015ad0


	//   ....[164]....
        /*0634*/ 	.word	0x00015dd0


	//   ....[165]....
        /*0638*/ 	.word	0x00015f50


	//   ....[166]....
        /*063c*/ 	.word	0x00016230


	//   ....[167]....
        /*0640*/ 	.word	0x00016560


	//   ....[168]....
        /*0644*/ 	.word	0x000166b0


	//   ....[169]....
        /*0648*/ 	.word	0x00018580


	//   ....[170]....
        /*064c*/ 	.word	0x000185b0


	//   ....[171]....
        /*0650*/ 	.word	0x000185e0


	//   ....[172]....
        /*0654*/ 	.word	0x00018600


	//   ....[173]....
        /*0658*/ 	.word	0x00018630


	//   ....[174]....
        /*065c*/ 	.word	0x00018670


	//   ....[175]....
        /*0660*/ 	.word	0x00018680


	//   ....[176]....
        /*0664*/ 	.word	0x000186a0


	//   ....[177]....
        /*0668*/ 	.word	0x00019b00


	//   ....[178]....
        /*066c*/ 	.word	0x00019b40


	//   ....[179]....
        /*0670*/ 	.word	0x00019b60


	//   ....[180]....
        /*0674*/ 	.word	0x00019b90


	//   ....[181]....
        /*0678*/ 	.word	0x00019bd0


	//   ....[182]....
        /*067c*/ 	.word	0x00019c10


	//   ....[183]....
        /*0680*/ 	.word	0x00019c40


	//   ....[184]....
        /*0684*/ 	.word	0x00019c80


	//   ....[185]....
        /*0688*/ 	.word	0x00019d30


	//   ....[186]....
        /*068c*/ 	.word	0x00019d50


	//   ....[187]....
        /*0690*/ 	.word	0x00019d90


	//   ....[188]....
        /*0694*/ 	.word	0x00019da0


	//   ....[189]....
        /*0698*/ 	.word	0x00019e00


	//   ....[190]....
        /*069c*/ 	.word	0x00019e20


	//   ....[191]....
        /*06a0*/ 	.word	0x00019e40


	//   ....[192]....
        /*06a4*/ 	.word	0x00019ed0


	//   ....[193]....
        /*06a8*/ 	.word	0x00019f60


	//   ....[194]....
        /*06ac*/ 	.word	0x00019f70


	//   ....[195]....
        /*06b0*/ 	.word	0x00019f80


	//   ....[196]....
        /*06b4*/ 	.word	0x00019fb0


	//   ....[197]....
        /*06b8*/ 	.word	0x00019fc0


	//   ....[198]....
        /*06bc*/ 	.word	0x00019fd0


	//   ....[199]....
        /*06c0*/ 	.word	0x0001a050


	//   ....[200]....
        /*06c4*/ 	.word	0x0001a060


	//   ....[201]....
        /*06c8*/ 	.word	0x0001a930


	//   ....[202]....
        /*06cc*/ 	.word	0x0001a960


	//   ....[203]....
        /*06d0*/ 	.word	0x0001a990


	//   ....[204]....
        /*06d4*/ 	.word	0x0001a9c0


	//   ....[205]....
        /*06d8*/ 	.word	0x0001a9e0


	//   ....[206]....
        /*06dc*/ 	.word	0x0001aa00


	//   ....[207]....
        /*06e0*/ 	.word	0x0001aa30


	//   ....[208]....
        /*06e4*/ 	.word	0x0001aa60


	//   ....[209]....
        /*06e8*/ 	.word	0x0001aa90


	//   ....[210]....
        /*06ec*/ 	.word	0x0001aac0


	//   ....[211]....
        /*06f0*/ 	.word	0x0001aaf0


	//   ....[212]....
        /*06f4*/ 	.word	0x0001ab10


	//   ....[213]....
        /*06f8*/ 	.word	0x0001ab30


	//   ....[214]....
        /*06fc*/ 	.word	0x0001ab50


	//   ....[215]....
        /*0700*/ 	.word	0x0001abe0


	//   ....[216]....
        /*0704*/ 	.word	0x0001ac40


	//----- nvinfo : EIATTR_EXIT_INSTR_OFFSETS
	.align		4
.L_368:
        /*0708*/ 	.byte	0x04, 0x1c
        /*070a*/ 	.short	(.L_370 - .L_369)


	//   ....[0]....
.L_369:
        /*070c*/ 	.word	0x00000440


	//   ....[1]....
        /*0710*/ 	.word	0x0001a100


	//   ....[2]....
        /*0714*/ 	.word	0x0001a140


	//   ....[3]....
        /*0718*/ 	.word	0x0001ac60


	//   ....[4]....
        /*071c*/ 	.word	0x0001aca0


	//----- nvinfo : EIATTR_CTAIDZ_USED
	.align		4
.L_370:
        /*0720*/ 	.byte	0x01, 0x04
	.zero		2


	//----- nvinfo : EIATTR_MAX_THREADS
	.align		4
        /*0724*/ 	.byte	0x04, 0x05
        /*0726*/ 	.short	(.L_372 - .L_371)
.L_371:
        /*0728*/ 	.word	0x00000080
        /*072c*/ 	.word	0x00000001
        /*0730*/ 	.word	0x00000001


	//----- nvinfo : EIATTR_CRS_STACK_SIZE
	.align		4
.L_372:
        /*0734*/ 	.byte	0x04, 0x1e
        /*0736*/ 	.short	(.L_374 - .L_373)
.L_373:
        /*0738*/ 	.word	0x00000000
.L_374:


//--------------------- .nv.info._ZN7cutlass13device_kernelIN5flash19enable_sm80_to_sm89INS1_16FlashAttnFwdSm80INS1_25CollectiveMainloopFwdSm80ILi4ELi1ELb0EN4cute5tupleIJNS5_1CILi128EEENS7_ILi96EEENS7_ILi64EEEEEELi64ENS_10bfloat16_tEfNS_4arch4Sm80ELb0ELb1ELb0ELb1ELb1ELb1ELb1ELb0EEENS1_21CollectiveEpilogueFwdINS6_IJS8_SA_S9_EEENS6_IJNS7_ILi1EEESI_SI_EEESC_SE_Li128ELb1ELb1ELb0ELb0EEENS1_19SingleTileSchedulerILb1ELb0ELb1ELi128EEEEEEEEEvNT_6ParamsE --------------------------
	.section	.nv.info._ZN7cutlass13device_kernelIN5flash19enable_sm80_to_sm89INS1_16FlashAttnFwdSm80INS1_25CollectiveMainloopFwdSm80ILi4ELi1ELb0EN4cute5tupleIJNS5_1CILi128EEENS7_ILi96EEENS7_ILi64EEEEEELi64ENS_10bfloat16_tEfNS_4arch4Sm80ELb0ELb1ELb0ELb1ELb1ELb1ELb1ELb0EEENS1_21CollectiveEpilogueFwdINS6_IJS8_SA_S9_EEENS6_IJNS7_ILi1EEESI_SI_EEESC_SE_Li128ELb1ELb1ELb0ELb0EEENS1_19SingleTileSchedulerILb1ELb0ELb1ELi128EEEEEEEEEvNT_6ParamsE,"",@"SHT_CUDA_INFO"
	.sectionflags	@""
	.align	4


	//----- nvinfo : EIATTR_CUDA_API_VERSION
	.align		4
        /*0000*/ 	.byte	0x04, 0x37
        /*0002*/ 	.short	(.L_376 - .L_375)
.L_375:
        /*0004*/ 	.word	0x00000082


	//----- nvinfo : EIATTR_SW2861232_WAR
	.align		4
.L_376:
        /*0008*/ 	.byte	0x01, 0x35
	.zero		2


	//----- nvinfo : EIATTR_PARAM_CBANK
	.align		4
        /*000c*/ 	.byte	0x04, 0x0a
        /*000e*/ 	.short	(.L_378 - .L_377)
	.align		4
.L_377:
        /*0010*/ 	.word	index@(.nv.constant0._ZN7cutlass13device_kernelIN5flash19enable_sm80_to_sm89INS1_16FlashAttnFwdSm80INS1_25CollectiveMainloopFwdSm80ILi4ELi1ELb0EN4cute5tupleIJNS5_1CILi128EEENS7_ILi96EEENS7_ILi64EEEEEELi64ENS_10bfloat16_tEfNS_4arch4Sm80ELb0ELb1ELb0ELb1ELb1ELb1ELb1ELb0EEENS1_21CollectiveEpilogueFwdINS6_IJS8_SA_S9_EEENS6_IJNS7_ILi1EEESI_SI_EEESC_SE_Li128ELb1ELb1ELb0ELb0EEENS1_19SingleTileSchedulerILb1ELb0ELb1ELi128EEEEEEEEEvNT_6ParamsE)
        /*0014*/ 	.short	0x0160
        /*0016*/ 	.short	0x0418


	//----- nvinfo : EIATTR_CBANK_PARAM_SIZE
	.align		4
.L_378:
        /*0018*/ 	.byte	0x03, 0x19
        /*001a*/ 	.short	0x0418


	//----- nvinfo : EIATTR_KPARAM_INFO
	.align		4
        /*001c*/ 	.byte	0x04, 0x17
        /*001e*/ 	.short	(.L_380 - .L_379)
.L_379:
        /*0020*/ 	.word	0x00000000
        /*0024*/ 	.short	0x0000
        /*0026*/ 	.short	0x0000
        /*0028*/ 	.byte	0x00, 0xf0, 0x61, 0x10


	//----- nvinfo : EIATTR_MAXREG_COUNT
	.align		4
.L_380:
        /*002c*/ 	.byte	0x03, 0x1b
        /*002e*/ 	.short	0x00ff


	//----- nvinfo : EIATTR_NUM_BARRIERS
	.align		4
        /*0030*/ 	.byte	0x02, 0x4c
        /*0032*/ 	.byte	0x02
	.zero		1


	//----- nvinfo : EIATTR_ANNOTATIONS
	.align		4
        /*0034*/ 	.byte	0x04, 0x55
        /*0036*/ 	.short	(.L_382 - .L_381)


	//   ....[0]....
.L_381:
        /* <DEDUP_REMOVED lines=32> */


	//----- nvinfo : EIATTR_MERCURY_ISA_VERSION
	.align		4
.L_382:
        /*0228*/ 	.byte	0x03, 0x5f
        /*022a*/ 	.short	0x0000


	//----- nvinfo : EIATTR_COOP_GROUP_MASK_REGIDS
	.align		4
        /*022c*/ 	.byte	0x04, 0x29
        /*022e*/ 	.short	(.L_384 - .L_383)


	//   ....[0]....
.L_383:
        /*0230*/ 	.word	0xffffffff


	//   ....[1]....
        /*0234*/ 	.word	0xffffffff


	//   ....[2]....
        /*0238*/ 	.word	0xffffffff


	//   ....[3]....
        /*023c*/ 	.word	0xffffffff


	//   ....[4]....
        /*0240*/ 	.word	0xffffffff


	//   ....[5]....
        /*0244*/ 	.word	0xffffffff


	//   ....[6]....
        /*0248*/ 	.word	0xffffffff


	//   ....[7]....
        /*024c*/ 	.word	0xffffffff


	//   ....[8]....
        /*0250*/ 	.word	0xffffffff


	//   ....[9]....
        /*0254*/ 	.word	0xffffffff


	//   ....[10]....
        /*0258*/ 	.word	0xffffffff


	//   ....[11]....
        /*025c*/ 	.word	0xffffffff


	//   ....[12]....
        /*0260*/ 	.word	0xffffffff


	//   ....[13]....
        /*0264*/ 	.word	0xffffffff


	//   ....[14]....
        /*0268*/ 	.word	0xffffffff


	//   ....[15]....
        /*026c*/ 	.word	0xffffffff


	//   ....[16]....
        /*0270*/ 	.word	0xffffffff


	//   ....[17]....
        /*0274*/ 	.word	0xffffffff


	//   ....[18]....
        /*0278*/ 	.word	0xffffffff


	//   ....[19]....
        /*027c*/ 	.word	0xffffffff


	//   ....[20]....
        /*0280*/ 	.word	0xffffffff


	//   ....[21]....
        /*0284*/ 	.word	0xffffffff


	//   ....[22]....
        /*0288*/ 	.word	0xffffffff


	//   ....[23]....
        /*028c*/ 	.word	0xffffffff


	//   ....[24]....
        /*0290*/ 	.word	0xffffffff


	//   ....[25]....
        /*0294*/ 	.word	0xffffffff


	//   ....[26]....
        /*0298*/ 	.word	0xffffffff


	//   ....[27]....
        /*029c*/ 	.word	0xffffffff


	//   ....[28]....
        /*02a0*/ 	.word	0xffffffff


	//   ....[29]....
        /*02a4*/ 	.word	0xffffffff


	//   ....[30]....
        /*02a8*/ 	.word	0xffffffff


	//   ....[31]....
        /*02ac*/ 	.word	0xffffffff


	//   ....[32]....
        /*02b0*/ 	.word	0xffffffff


	//   ....[33]....
        /*02b4*/ 	.word	0xffffffff


	//   ....[34]....
        /*02b8*/ 	.word	0xffffffff


	//   ....[35]....
        /*02bc*/ 	.word	0xffffffff


	//   ....[36]....
        /*02c0*/ 	.word	0xffffffff


	//   ....[37]....
        /*02c4*/ 	.word	0xffffffff


	//   ....[38]....
        /*02c8*/ 	.word	0xffffffff


	//   ....[39]....
        /*02cc*/ 	.word	0xffffffff


	//   ....[40]....
        /*02d0*/ 	.word	0xffffffff


	//   ....[41]....
        /*02d4*/ 	.word	0xffffffff


	//   ....[42]....
        /*02d8*/ 	.word	0xffffffff


	//   ....[43]....
        /*02dc*/ 	.word	0xffffffff


	//   ....[44]....
        /*02e0*/ 	.word	0xffffffff


	//   ....[45]....
        /*02e4*/ 	.word	0xffffffff


	//   ....[46]....
        /*02e8*/ 	.word	0xffffffff


	//   ....[47]....
        /*02ec*/ 	.word	0xffffffff


	//   ....[48]....
        /*02f0*/ 	.word	0xffffffff


	//   ....[49]....
        /*02f4*/ 	.word	0xffffffff


	//   ....[50]....
        /*02f8*/ 	.word	0xffffffff


	//   ....[51]....
        /*02fc*/ 	.word	0xffffffff


	//   ....[52]....
        /*0300*/ 	.word	0xffffffff


	//   ....[53]....
        /*0304*/ 	.word	0xffffffff


	//   ....[54]....
        /*0308*/ 	.word	0xffffffff


	//   ....[55]....
        /*030c*/ 	.word	0xffffffff


	//   ....[56]....
        /*0310*/ 	.word	0xffffffff


	//   ....[57]....
        /*0314*/ 	.word	0xffffffff


	//   ....[58]....
        /*0318*/ 	.word	0xffffffff


	//   ....[59]....
        /*031c*/ 	.word	0xffffffff


	//   ....[60]....
        /*0320*/ 	.word	0xffffffff


	//   ....[61]....
        /*0324*/ 	.word	0xffffffff


	//   ....[62]....
        /*0328*/ 	.word	0xffffffff


	//   ....[63]....
        /*032c*/ 	.word	0xffffffff


	//   ....[64]....
        /*0330*/ 	.word	0xffffffff


	//   ....[65]....
        /*0334*/ 	.word	0xffffffff


	//   ....[66]....
        /*0338*/ 	.word	0xffffffff


	//   ....[67]....
        /*033c*/ 	.word	0xffffffff


	//   ....[68]....
        /*0340*/ 	.word	0xffffffff


	//   ....[69]....
        /*0344*/ 	.word	0xffffffff


	//   ....[70]....
        /*0348*/ 	.word	0xffffffff


	//   ....[71]....
        /*034c*/ 	.word	0xffffffff


	//   ....[72]....
        /*0350*/ 	.word	0xffffffff


	//   ....[73]....
        /*0354*/ 	.word	0xffffffff


	//   ....[74]....
        /*0358*/ 	.word	0xffffffff


	//   ....[75]....
        /*035c*/ 	.word	0xffffffff


	//   ....[76]....
        /*0360*/ 	.word	0xffffffff


	//   ....[77]....
        /*0364*/ 	.word	0xffffffff


	//   ....[78]....
        /*0368*/ 	.word	0xffffffff


	//   ....[79]....
        /*036c*/ 	.word	0xffffffff


	//   ....[80]....
        /*0370*/ 	.word	0xffffffff


	//   ....[81]....
        /*0374*/ 	.word	0xffffffff


	//   ....[82]....
        /*0378*/ 	.word	0xffffffff


	//   ....[83]....
        /*037c*/ 	.word	0xffffffff


	//   ....[84]....
        /*0380*/ 	.word	0xffffffff


	//   ....[85]....
        /*0384*/ 	.word	0xffffffff


	//   ....[86]....
        /*0388*/ 	.word	0xffffffff


	//   ....[87]....
        /*038c*/ 	.word	0xffffffff


	//   ....[88]....
        /*0390*/ 	.word	0xffffffff


	//   ....[89]....
        /*0394*/ 	.word	0xffffffff


	//   ....[90]....
        /*0398*/ 	.word	0xffffffff


	//   ....[91]....
        /*039c*/ 	.word	0xffffffff


	//   ....[92]....
        /*03a0*/ 	.word	0xffffffff


	//   ....[93]....
        /*03a4*/ 	.word	0xffffffff


	//   ....[94]....
        /*03a8*/ 	.word	0xffffffff


	//   ....[95]....
        /*03ac*/ 	.word	0xffffffff


	//   ....[96]....
        /*03b0*/ 	.word	0xffffffff


	//   ....[97]....
        /*03b4*/ 	.word	0xffffffff


	//   ....[98]....
        /*03b8*/ 	.word	0xffffffff


	//   ....[99]....
        /*03bc*/ 	.word	0xffffffff


	//   ....[100]....
        /*03c0*/ 	.word	0xffffffff


	//   ....[101]....
        /*03c4*/ 	.word	0xffffffff


	//   ....[102]....
        /*03c8*/ 	.word	0xffffffff


	//   ....[103]....
        /*03cc*/ 	.word	0xffffffff


	//   ....[104]....
        /*03d0*/ 	.word	0xffffffff


	//   ....[105]....
        /*03d4*/ 	.word	0xffffffff


	//   ....[106]....
        /*03d8*/ 	.word	0xffffffff


	//   ....[107]....
        /*03dc*/ 	.word	0xffffffff


	//   ....[108]....
        /*03e0*/ 	.word	0xffffffff


	//   ....[109]....
        /*03e4*/ 	.word	0xffffffff


	//   ....[110]....
        /*03e8*/ 	.word	0xffffffff


	//   ....[111]....
        /*03ec*/ 	.word	0xffffffff


	//   ....[112]....
        /*03f0*/ 	.word	0xffffffff


	//   ....[113]....
        /*03f4*/ 	.word	0xffffffff


	//   ....[114]....
        /*03f8*/ 	.word	0xffffffff


	//   ....[115]....
        /*03fc*/ 	.word	0xffffffff


	//   ....[116]....
        /*0400*/ 	.word	0xffffffff


	//   ....[117]....
        /*0404*/ 	.word	0xffffffff


	//   ....[118]....
        /*0408*/ 	.word	0xffffffff


	//   ....[119]....
        /*040c*/ 	.word	0xffffffff


	//   ....[120]....
        /*0410*/ 	.word	0xffffffff


	//   ....[121]....
        /*0414*/ 	.word	0xffffffff


	//   ....[122]....
        /*0418*/ 	.word	0xffffffff


	//   ....[123]....
        /*041c*/ 	.word	0xffffffff


	//   ....[124]....
        /*0420*/ 	.word	0xffffffff


	//   ....[125]....
        /*0424*/ 	.word	0xffffffff


	//   ....[126]....
        /*0428*/ 	.word	0xffffffff


	//   ....[127]....
        /*042c*/ 	.word	0xffffffff


	//   ....[128]....
        /*0430*/ 	.word	0xffffffff


	//   ....[129]....
        /*0434*/ 	.word	0xffffffff


	//   ....[130]....
        /*0438*/ 	.word	0xffffffff


	//   ....[131]....
        /*043c*/ 	.word	0xffffffff


	//   ....[132]....
        /*0440*/ 	.word	0xffffffff


	//   ....[133]....
        /*0444*/ 	.word	0xffffffff


	//   ....[134]....
        /*0448*/ 	.word	0xffffffff


	//   ....[135]....
        /*044c*/ 	.word	0xffffffff


	//   ....[136]....
        /*0450*/ 	.word	0xffffffff


	//   ....[137]....
        /*0454*/ 	.word	0xffffffff


	//   ....[138]....
        /*0458*/ 	.word	0xffffffff


	//   ....[139]....
        /*045c*/ 	.word	0xffffffff


	//   ....[140]....
        /*0460*/ 	.word	0xffffffff


	//   ....[141]....
        /*0464*/ 	.word	0xffffffff


	//   ....[142]....
        /*0468*/ 	.word	0xffffffff


	//   ....[143]....
        /*046c*/ 	.word	0xffffffff


	//   ....[144]....
        /*0470*/ 	.word	0xffffffff


	//   ....[145]....
        /*0474*/ 	.word	0xffffffff


	//   ....[146]....
        /*0478*/ 	.word	0xffffffff


	//   ....[147]....
        /*047c*/ 	.word	0xffffffff


	//   ....[148]....
        /*0480*/ 	.word	0xffffffff


	//   ....[149]....
        /*0484*/ 	.word	0xffffffff


	//   ....[150]....
        /*0488*/ 	.word	0xffffffff


	//   ....[151]....
        /*048c*/ 	.word	0xffffffff


	//   ....[152]....
        /*0490*/ 	.word	0xffffffff


	//   ....[153]....
        /*0494*/ 	.word	0xffffffff


	//   ....[154]....
        /*0498*/ 	.word	0xffffffff


	//   ....[155]....
        /*049c*/ 	.word	0xffffffff


	//   ....[156]....
        /*04a0*/ 	.word	0xffffffff


	//   ....[157]....
        /*04a4*/ 	.word	0xffffffff


	//   ....[158]....
        /*04a8*/ 	.word	0xffffffff


	//   ....[159]....
        /*04ac*/ 	.word	0xffffffff


	//   ....[160]....
        /*04b0*/ 	.word	0xffffffff


	//   ....[161]....
        /*04b4*/ 	.word	0xffffffff


	//   ....[162]....
        /*04b8*/ 	.word	0xffffffff


	//   ....[163]....
        /*04bc*/ 	.word	0xffffffff


	//   ....[164]....
        /*04c0*/ 	.word	0xffffffff


	//   ....[165]....
        /*04c4*/ 	.word	0xffffffff


	//   ....[166]....
        /*04c8*/ 	.word	0xffffffff


	//   ....[167]....
        /*04cc*/ 	.word	0xffffffff


	//   ....[168]....
        /*04d0*/ 	.word	0xffffffff


	//   ....[169]....
        /*04d4*/ 	.word	0xffffffff


	//   ....[170]....
        /*04d8*/ 	.word	0xffffffff


	//   ....[171]....
        /*04dc*/ 	.word	0xffffffff


	//   ....[172]....
        /*04e0*/ 	.word	0xffffffff


	//   ....[173]....
        /*04e4*/ 	.word	0xffffffff


	//   ....[174]....
        /*04e8*/ 	.word	0xffffffff


	//   ....[175]....
        /*04ec*/ 	.word	0xffffffff


	//   ....[176]....
        /*04f0*/ 	.word	0xffffffff


	//   ....[177]....
        /*04f4*/ 	.word	0xffffffff


	//   ....[178]....
        /*04f8*/ 	.word	0xffffffff


	//   ....[179]....
        /*04fc*/ 	.word	0xffffffff


	//   ....[180]....
        /*0500*/ 	.word	0xffffffff


	//   ....[181]....
        /*0504*/ 	.word	0xffffffff


	//   ....[182]....
        /*0508*/ 	.word	0xffffffff


	//   ....[183]....
        /*050c*/ 	.word	0xffffffff


	//   ....[184]....
        /*0510*/ 	.word	0xffffffff


	//   ....[185]....
        /*0514*/ 	.word	0xffffffff


	//   ....[186]....
        /*0518*/ 	.word	0xffffffff


	//   ....[187]....
        /*051c*/ 	.word	0xffffffff


	//   ....[188]....
        /*0520*/ 	.word	0xffffffff


	//   ....[189]....
        /*0524*/ 	.word	0xffffffff


	//   ....[190]....
        /*0528*/ 	.word	0xffffffff


	//   ....[191]....
        /*052c*/ 	.word	0xffffffff


	//   ....[192]....
        /*0530*/ 	.word	0xffffffff


	//   ....[193]....
        /*0534*/ 	.word	0xffffffff


	//   ....[194]....
        /*0538*/ 	.word	0xffffffff


	//   ....[195]....
        /*053c*/ 	.word	0xffffffff


	//   ....[196]....
        /*0540*/ 	.word	0xffffffff


	//   ....[197]....
        /*0544*/ 	.word	0xffffffff


	//   ....[198]....
        /*0548*/ 	.word	0xffffffff


	//   ....[199]....
        /*054c*/ 	.word	0xffffffff


	//   ....[200]....
        /*0550*/ 	.word	0xffffffff


	//   ....[201]....
        /*0554*/ 	.word	0xffffffff


	//   ....[202]....
        /*0558*/ 	.word	0xffffffff


	//   ....[203]....
        /*055c*/ 	.word	0xffffffff


	//   ....[204]....
        /*0560*/ 	.word	0xffffffff


	//   ....[205]....
        /*0564*/ 	.word	0xffffffff


	//   ....[206]....
        /*0568*/ 	.word	0xffffffff


	//   ....[207]....
        /*056c*/ 	.word	0xffffffff


	//   ....[208]....
        /*0570*/ 	.word	0xffffffff


	//   ....[209]....
        /*0574*/ 	.word	0xffffffff


	//   ....[210]....
        /*0578*/ 	.word	0xffffffff


	//   ....[211]....
        /*057c*/ 	.word	0xffffffff


	//   ....[212]....
        /*0580*/ 	.word	0xffffffff


	//   ....[213]....
        /*0584*/ 	.word	0xffffffff


	//   ....[214]....
        /*0588*/ 	.word	0xffffffff


	//   ....[215]....
        /*058c*/ 	.word	0xffffffff


	//   ....[216]....
        /*0590*/ 	.word	0xffffffff


	//   ....[217]....
        /*0594*/ 	.word	0xffffffff


	//   ....[218]....
        /*0598*/ 	.word	0xffffffff


	//   ....[219]....
        /*059c*/ 	.word	0xffffffff


	//   ....[220]....
        /*05a0*/ 	.word	0xffffffff


	//   ....[221]....
        /*05a4*/ 	.word	0xffffffff


	//   ....[222]....
        /*05a8*/ 	.word	0xffffffff


	//   ....[223]....
        /*05ac*/ 	.word	0xffffffff


	//   ....[224]....
        /*05b0*/ 	.word	0xffffffff


	//   ....[225]....
        /*05b4*/ 	.word	0xffffffff


	//   ....[226]....
        /*05b8*/ 	.word	0xffffffff


	//   ....[227]....
        /*05bc*/ 	.word	0xffffffff


	//   ....[228]....
        /*05c0*/ 	.word	0xffffffff


	//   ....[229]....
        /*05c4*/ 	.word	0xffffffff


	//   ....[230]....
        /*05c8*/ 	.word	0xffffffff


	//   ....[231]....
        /*05cc*/ 	.word	0xffffffff


	//   ....[232]....
        /*05d0*/ 	.word	0xffffffff


	//   ....[233]....
        /*05d4*/ 	.word	0xffffffff


	//   ....[234]....
        /*05d8*/ 	.word	0xffffffff


	//   ....[235]....
        /*05dc*/ 	.word	0xffffffff


	//   ....[236]....
        /*05e0*/ 	.word	0xffffffff


	//   ....[237]....
        /*05e4*/ 	.word	0xffffffff


	//   ....[238]....
        /*05e8*/ 	.word	0xffffffff


	//   ....[239]....
        /*05ec*/ 	.word	0xffffffff


	//   ....[240]....
        /*05f0*/ 	.word	0xffffffff


	//   ....[241]....
        /*05f4*/ 	.word	0xffffffff


	//   ....[242]....
        /*05f8*/ 	.word	0xffffffff


	//   ....[243]....
        /*05fc*/ 	.word	0xffffffff


	//   ....[244]....
        /*0600*/ 	.word	0xffffffff


	//   ....[245]....
        /*0604*/ 	.word	0xffffffff


	//   ....[246]....
        /*0608*/ 	.word	0xffffffff


	//   ....[247]....
        /*060c*/ 	.word	0xffffffff


	//   ....[248]....
        /*0610*/ 	.word	0xffffffff


	//   ....[249]....
        /*0614*/ 	.word	0xffffffff


	//   ....[250]....
        /*0618*/ 	.word	0xffffffff


	//   ....[251]....
        /*061c*/ 	.word	0xffffffff


	//   ....[252]....
        /*0620*/ 	.word	0xffffffff


	//   ....[253]....
        /*0624*/ 	.word	0xffffffff


	//   ....[254]....
        /*0628*/ 	.word	0xffffffff


	//   ....[255]....
        /*062c*/ 	.word	0xffffffff


	//   ....[0]....
        /*0630*/ 	.word	0xffffffff


	//   ....[1]....
        /*0634*/ 	.word	0xffffffff


	//   ....[2]....
        /*0638*/ 	.word	0xffffffff


	//   ....[3]....
        /*063c*/ 	.word	0xffffffff


	//   ....[4]....
        /*0640*/ 	.word	0xffffffff


	//   ....[5]....
        /*0644*/ 	.word	0xffffffff


	//   ....[6]....
        /*0648*/ 	.word	0xffffffff


	//   ....[7]....
        /*064c*/ 	.word	0xffffffff


	//   ....[8]....
        /*0650*/ 	.word	0xffffffff


	//   ....[9]....
        /*0654*/ 	.word	0xffffffff


	//   ....[10]....
        /*0658*/ 	.word	0xffffffff


	//   ....[11]....
        /*065c*/ 	.word	0xffffffff


	//   ....[12]....
        /*0660*/ 	.word	0xffffffff


	//   ....[13]....
        /*0664*/ 	.word	0xffffffff


	//   ....[14]....
        /*0668*/ 	.word	0xffffffff


	//   ....[15]....
        /*066c*/ 	.word	0xffffffff


	//   ....[16]....
        /*0670*/ 	.word	0xffffffff


	//----- nvinfo : EIATTR_COOP_GROUP_INSTR_OFFSETS
	.align		4
.L_384:
        /*0674*/ 	.byte	0x04, 0x28
        /*0676*/ 	.short	(.L_386 - .L_385)


	//   ....[0]....
.L_385:
        /*0678*/ 	.word	0x000000a0


	//   ....[1]....
        /*067c*/ 	.word	0x00002a00


	//   ....[2]....
        /*0680*/ 	.word	0x00002a50


	//   ....[3]....
        /*0684*/ 	.word	0x00003240


	//   ....[4]....
        /*0688*/ 	.word	0x00003260


	//   ....[5]....
        /*068c*/ 	.word	0x000039d0


	//   ....[6]....
        /*0690*/ 	.word	0x000039e0


	//   ....[7]....
        /*0694*/ 	.word	0x00004280


	//   ....[8]....
        /*0698*/ 	.word	0x000042e0


	//   ....[9]....
        /*069c*/ 	.word	0x00004e60


	//   ....[10]....
        /*06a0*/ 	.word	0x00004e90


	//   ....[11]....
        /*06a4*/ 	.word	0x000055d0


	//   ....[12]....
        /*06a8*/ 	.word	0x000055f0


	//   ....[13]....
        /*06ac*/ 	.word	0x00005d50


	//   ....[14]....
        /*06b0*/ 	.word	0x00005d80


	//   ....[15]....
        /*06b4*/ 	.word	0x00005ec0


	//   ....[16]....
        /*06b8*/ 	.word	0x00005ef0


	//   ....[17]....
        /*06bc*/ 	.word	0x00005fe0


	//   ....[18]....
        /*06c0*/ 	.word	0x00006000


	//   ....[19]....
        /*06c4*/ 	.word	0x00006730


	//   ....[20]....
        /*06c8*/ 	.word	0x00006750


	//   ....[21]....
        /*06cc*/ 	.word	0x00006840


	//   ....[22]....
        /*06d0*/ 	.word	0x00006870


	//   ....[23]....
        /*06d4*/ 	.word	0x00006960


	//   ....[24]....
        /*06d8*/ 	.word	0x00006990


	//   ....[25]....
        /*06dc*/ 	.word	0x00007c50


	//   ....[26]....
        /*06e0*/ 	.word	0x00007ca0


	//   ....[27]....
        /*06e4*/ 	.word	0x00007e50


	//   ....[28]....
        /*06e8*/ 	.word	0x00007e80


	//   ....[29]....
        /*06ec*/ 	.word	0x00007f10


	//   ....[30]....
        /*06f0*/ 	.word	0x00007f40


	//   ....[31]....
        /*06f4*/ 	.word	0x00007fd0


	//   ....[32]....
        /*06f8*/ 	.word	0x00008000


	//   ....[33]....
        /*06fc*/ 	.word	0x00008090


	//   ....[34]....
        /*0700*/ 	.word	0x000080c0


	//   ....[35]....
        /*0704*/ 	.word	0x00008150


	//   ....[36]....
        /*0708*/ 	.word	0x00008180


	//   ....[37]....
        /*070c*/ 	.word	0x00008210


	//   ....[38]....
        /*0710*/ 	.word	0x00008240


	//   ....[39]....
        /*0714*/ 	.word	0x000082c0


	//   ....[40]....
        /*0718*/ 	.word	0x00008300


	//   ....[41]....
        /*071c*/ 	.word	0x00008720


	//   ....[42]....
        /*0720*/ 	.word	0x00008740


	//   ....[43]....
        /*0724*/ 	.word	0x00008750


	//   ....[44]....
        /*0728*/ 	.word	0x00008760


	//   ....[45]....
        /*072c*/ 	.word	0x00008780


	//   ....[46]....
        /*0730*/ 	.word	0x00008790


	//   ....[47]....
        /*0734*/ 	.word	0x000087a0


	//   ....[48]....
        /*0738*/ 	.word	0x000087c0


	//   ....[49]....
        /*073c*/ 	.word	0x000087e0


	//   ....[50]....
        /*0740*/ 	.word	0x00008800


	//   ....[51]....
        /*0744*/ 	.word	0x00008830


	//   ....[52]....
        /*0748*/ 	.word	0x00008840


	//   ....[53]....
        /*074c*/ 	.word	0x00008ce0


	//   ....[54]....
        /*0750*/ 	.word	0x00008d00


	//   ....[55]....
        /*0754*/ 	.word	0x00008d10


	//   ....[56]....
        /*0758*/ 	.word	0x00008d20


	//   ....[57]....
        /*075c*/ 	.word	0x00008e90


	//   ....[58]....
        /*0760*/ 	.word	0x00008ed0


	//   ....[59]....
        /*0764*/ 	.word	0x00008f20


	//   ....[60]....
        /*0768*/ 	.word	0x00008f60


	//   ....[61]....
        /*076c*/ 	.word	0x00009130


	//   ....[62]....
        /*0770*/ 	.word	0x00009170


	//   ....[63]....
        /*0774*/ 	.word	0x000091c0


	//   ....[64]....
        /*0778*/ 	.word	0x00009200


	//   ....[65]....
        /*077c*/ 	.word	0x000093f0


	//   ....[66]....
        /*0780*/ 	.word	0x00009430


	//   ....[67]....
        /*0784*/ 	.word	0x00009480


	//   ....[68]....
        /*0788*/ 	.word	0x000094c0


	//   ....[69]....
        /*078c*/ 	.word	0x0000b3d0


	//   ....[70]....
        /*0790*/ 	.word	0x0000b3f0


	//   ....[71]....
        /*0794*/ 	.word	0x0000b420


	//   ....[72]....
        /*0798*/ 	.word	0x0000b430


	//   ....[73]....
        /*079c*/ 	.word	0x0000b510


	//   ....[74]....
        /*07a0*/ 	.word	0x0000b550


	//   ....[75]....
        /*07a4*/ 	.word	0x0000b570


	//   ....[76]....
        /*07a8*/ 	.word	0x0000b580


	//   ....[77]....
        /*07ac*/ 	.word	0x0000b740


	//   ....[78]....
        /*07b0*/ 	.word	0x0000b780


	//   ....[79]....
        /*07b4*/ 	.word	0x0000b7a0


	//   ....[80]....
        /*07b8*/ 	.word	0x0000b7b0


	//   ....[81]....
        /*07bc*/ 	.word	0x0000b8b0


	//   ....[82]....
        /*07c0*/ 	.word	0x0000b8f0


	//   ....[83]....
        /*07c4*/ 	.word	0x0000b950


	//   ....[84]....
        /*07c8*/ 	.word	0x0000b980


	//   ....[85]....
        /*07cc*/ 	.word	0x0000dbe0


	//   ....[86]....
        /*07d0*/ 	.word	0x0000dbf0


	//   ....[87]....
        /*07d4*/ 	.word	0x0000dc00


	//   ....[88]....
        /*07d8*/ 	.word	0x0000dcc0


	//   ....[89]....
        /*07dc*/ 	.word	0x0000dcd0


	//   ....[90]....
        /*07e0*/ 	.word	0x0000dd70


	//   ....[91]....
        /*07e4*/ 	.word	0x0000ddc0


	//   ....[92]....
        /*07e8*/ 	.word	0x0000ddd0


	//   ....[93]....
        /*07ec*/ 	.word	0x0000ddf0


	//   ....[94]....
        /*07f0*/ 	.word	0x0000de70


	//   ....[95]....
        /*07f4*/ 	.word	0x0000dec0


	//   ....[96]....
        /*07f8*/ 	.word	0x0000df10


	//   ....[97]....
        /*07fc*/ 	.word	0x0000e810


	//   ....[98]....
        /*0800*/ 	.word	0x0000e820


	//   ....[99]....
        /*0804*/ 	.word	0x0000e830


	//   ....[100]....
        /*0808*/ 	.word	0x0000e840


	//   ....[101]....
        /*080c*/ 	.word	0x0000e850


	//   ....[102]....
        /*0810*/ 	.word	0x0000e860


	//   ....[103]....
        /*0814*/ 	.word	0x0000e870


	//   ....[104]....
        /*0818*/ 	.word	0x0000e880


	//   ....[105]....
        /*081c*/ 	.word	0x0000e8a0


	//   ....[106]....
        /*0820*/ 	.word	0x0000e8d0


	//   ....[107]....
        /*0824*/ 	.word	0x0000e8f0


	//   ....[108]....
        /*0828*/ 	.word	0x0000e910


	//   ....[109]....
        /*082c*/ 	.word	0x0000ec00


	//   ....[110]....
        /*0830*/ 	.word	0x0000ee60


	//   ....[111]....
        /*0834*/ 	.word	0x0000f030


	//   ....[112]....
        /*0838*/ 	.word	0x0000faa0


	//   ....[113]....
        /*083c*/ 	.word	0x00010fc0


	//   ....[114]....
        /*0840*/ 	.word	0x00011070


	//   ....[115]....
        /*0844*/ 	.word	0x00011700


	//   ....[116]....
        /*0848*/ 	.word	0x00011770


	//   ....[117]....
        /*084c*/ 	.word	0x00011d00


	//   ....[118]....
        /*0850*/ 	.word	0x00011d50


	//   ....[119]....
        /*0854*/ 	.word	0x00011d90


	//   ....[120]....
        /*0858*/ 	.word	0x00011dd0


	//   ....[121]....
        /*085c*/ 	.word	0x000147e0


	//   ....[122]....
        /*0860*/ 	.word	0x000147f0


	//   ....[123]....
        /*0864*/ 	.word	0x00014800


	//   ....[124]....
        /*0868*/ 	.word	0x00014810


	//   ....[125]....
        /*086c*/ 	.word	0x00014820


	//   ....[126]....
        /*0870*/ 	.word	0x00014830


	//   ....[127]....
        /*0874*/ 	.word	0x00014840


	//   ....[128]....
        /*0878*/ 	.word	0x00014850


	//   ....[129]....
        /*087c*/ 	.word	0x00014860


	//   ....[130]....
        /*0880*/ 	.word	0x00014870


	//   ....[131]....
        /*0884*/ 	.word	0x00014880


	//   ....[132]....
        /*0888*/ 	.word	0x00014890


	//   ....[133]....
        /*088c*/ 	.word	0x00015330


	//   ....[134]....
        /*0890*/ 	.word	0x00015340


	//   ....[135]....
        /*0894*/ 	.word	0x00015350


	//   ....[136]....
        /*0898*/ 	.word	0x00015360


	//   ....[137]....
        /*089c*/ 	.word	0x00015370


	//   ....[138]....
        /*08a0*/ 	.word	0x00015380


	//   ....[139]....
        /*08a4*/ 	.word	0x00015390


	//   ....[140]....
        /*08a8*/ 	.word	0x000153b0


	//   ....[141]....
        /*08ac*/ 	.word	0x000153d0


	//   ....[142]....
        /*08b0*/ 	.word	0x00015410


	//   ....[143]....
        /*08b4*/ 	.word	0x00015430


	//   ....[144]....
        /*08b8*/ 	.word	0x00015450


	//   ....[145]....
        /*08bc*/ 	.word	0x000155f0


	//   ....[146]....
        /*08c0*/ 	.word	0x00015800


	//   ....[147]....
        /*08c4*/ 	.word	0x000159f0


	//   ....[148]....
        /*08c8*/ 	.word	0x00016ac0


	//   ....[149]....
        /*08cc*/ 	.word	0x00017b60


	//   ....[150]....
        /*08d0*/ 	.word	0x00017da0


	//   ....[151]....
        /*08d4*/ 	.word	0x00017e40


	//   ....[152]....
        /*08d8*/ 	.word	0x00018100


	//   ....[153]....
        /*08dc*/ 	.word	0x00018160


	//   ....[154]....
        /*08e0*/ 	.word	0x000182e0


	//   ....[155]....
        /*08e4*/ 	.word	0x00018650


	//   ....[156]....
        /*08e8*/ 	.word	0x000187d0


	//   ....[157]....
        /*08ec*/ 	.word	0x0001b0c0


	//   ....[158]....
        /*08f0*/ 	.word	0x0001b0d0


	//   ....[159]....
        /*08f4*/ 	.word	0x0001b0e0


	//   ....[160]....
        /*08f8*/ 	.word	0x0001b0f0


	//   ....[161]....
        /*08fc*/ 	.word	0x0001b100


	//   ....[162]....
        /*0900*/ 	.word	0x0001b110


	//   ....[163]....
        /*0904*/ 	.word	0x0001b120


	//   ....[164]....
        /*0908*/ 	.word	0x0001b130


	//   ....[165]....
        /*090c*/ 	.word	0x0001b140


	//   ....[166]....
        /*0910*/ 	.word	0x0001b150


	//   ....[167]....
        /*0914*/ 	.word	0x0001b160


	//   ....[168]....
        /*0918*/ 	.word	0x0001b170


	//   ....[169]....
        /*091c*/ 	.word	0x0001bc10


	//   ....[170]....
        /*0920*/ 	.word	0x0001bc20


	//   ....[171]....
        /*0924*/ 	.word	0x0001bc30


	//   ....[172]....
        /*0928*/ 	.word	0x0001bc40


	//   ....[173]....
        /*092c*/ 	.word	0x0001bc50


	//   ....[174]....
        /*0930*/ 	.word	0x0001bc60


	//   ....[175]....
        /*0934*/ 	.word	0x0001bc70


	//   ....[176]....
        /*0938*/ 	.word	0x0001bc80


	//   ....[177]....
        /*093c*/ 	.word	0x0001bca0


	//   ....[178]....
        /*0940*/ 	.word	0x0001bcd0


	//   ....[179]....
        /*0944*/ 	.word	0x0001bd10


	//   ....[180]....
        /*0948*/ 	.word	0x0001bd30


	//   ....[181]....
        /*094c*/ 	.word	0x0001c2b0


	//   ....[182]....
        /*0950*/ 	.word	0x0001c350


	//   ....[183]....
        /*0954*/ 	.word	0x0001c3d0


	//   ....[184]....
        /*0958*/ 	.word	0x0001c460


	//   ....[185]....
        /*095c*/ 	.word	0x0001c4a0


	//   ....[186]....
        /*0960*/ 	.word	0x0001c4d0


	//   ....[187]....
        /*0964*/ 	.word	0x0001c690


	//   ....[188]....
        /*0968*/ 	.word	0x0001ca50


	//   ....[189]....
        /*096c*/ 	.word	0x0001ea30


	//   ....[190]....
        /*0970*/ 	.word	0x0001ea40


	//   ....[191]....
        /*0974*/ 	.word	0x0001ea60


	//   ....[192]....
        /*0978*/ 	.word	0x0001ea80


	//   ....[193]....
        /*097c*/ 	.word	0x0001eaa0


	//   ....[194]....
        /*0980*/ 	.word	0x0001eab0


	//   ....[195]....
        /*0984*/ 	.word	0x0001ead0


	//   ....[196]....
        /*0988*/ 	.word	0x0001eaf0


	//   ....[197]....
        /*098c*/ 	.word	0x0001eb30


	//   ....[198]....
        /*0990*/ 	.word	0x0001eb50


	//   ....[199]....
        /*0994*/ 	.word	0x0001eb60


	//   ....[200]....
        /*0998*/ 	.word	0x0001eb80


	//   ....[201]....
        /*099c*/ 	.word	0x0001f580


	//   ....[202]....
        /*09a0*/ 	.word	0x0001f590


	//   ....[203]....
        /*09a4*/ 	.word	0x0001f5a0


	//   ....[204]....
        /*09a8*/ 	.word	0x0001f5b0


	//   ....[205]....
        /*09ac*/ 	.word	0x0001f5c0


	//   ....[206]....
        /*09b0*/ 	.word	0x0001f5d0


	//   ....[207]....
        /*09b4*/ 	.word	0x0001f5e0


	//   ....[208]....
        /*09b8*/ 	.word	0x0001f600


	//   ....[209]....
        /*09bc*/ 	.word	0x0001f620


	//   ....[210]....
        /*09c0*/ 	.word	0x0001f660


	//   ....[211]....
        /*09c4*/ 	.word	0x0001f680


	//   ....[212]....
        /*09c8*/ 	.word	0x0001f6a0


	//   ....[213]....
        /*09cc*/ 	.word	0x0001f850


	//   ....[214]....
        /*09d0*/ 	.word	0x0001fa50


	//   ....[215]....
        /*09d4*/ 	.word	0x0001fc40


	//   ....[216]....
        /*09d8*/ 	.word	0x00020ef0


	//   ....[217]....
        /*09dc*/ 	.word	0x00021ec0


	//   ....[218]....
        /*09e0*/ 	.word	0x00022100


	//   ....[219]....
        /*09e4*/ 	.word	0x00022190


	//   ....[220]....
        /*09e8*/ 	.word	0x00022410


	//   ....[221]....
        /*09ec*/ 	.word	0x00022470


	//   ....[222]....
        /*09f0*/ 	.word	0x000225e0


	//   ....[223]....
        /*09f4*/ 	.word	0x000228f0


	//   ....[224]....
        /*09f8*/ 	.word	0x00022a70


	//   ....[225]....
        /*09fc*/ 	.word	0x00024d40


	//   ....[226]....
        /*0a00*/ 	.word	0x00024d50


	//   ....[227]....
        /*0a04*/ 	.word	0x00024d60


	//   ....[228]....
        /*0a08*/ 	.word	0x00024d70


	//   ....[229]....
        /*0a0c*/ 	.word	0x00024da0


	//   ....[230]....
        /*0a10*/ 	.word	0x00024dc0


	//   ....[231]....
        /*0a14*/ 	.word	0x00024de0


	//   ....[232]....
        /*0a18*/ 	.word	0x00024df0


	//   ....[233]....
        /*0a1c*/ 	.word	0x000262c0


	//   ....[234]....
        /*0a20*/ 	.word	0x000262f0


	//   ....[235]....
        /*0a24*/ 	.word	0x00026320


	//   ....[236]....
        /*0a28*/ 	.word	0x00026350


	//   ....[237]....
        /*0a2c*/ 	.word	0x00026390


	//   ....[238]....
        /*0a30*/ 	.word	0x000263c0


	//   ....[239]....
        /*0a34*/ 	.word	0x00026400


	//   ....[240]....
        /*0a38*/ 	.word	0x00026420


	//   ....[241]....
        /*0a3c*/ 	.word	0x000264d0


	//   ....[242]....
        /*0a40*/ 	.word	0x000264f0


	//   ....[243]....
        /*0a44*/ 	.word	0x00026520


	//   ....[244]....
        /*0a48*/ 	.word	0x00026550


	//   ....[245]....
        /*0a4c*/ 	.word	0x00026580


	//   ....[246]....
        /*0a50*/ 	.word	0x000265d0


	//   ....[247]....
        /*0a54*/ 	.word	0x00026600


	//   ....[248]....
        /*0a58*/ 	.word	0x00026670


	//   ....[249]....
        /*0a5c*/ 	.word	0x00026730


	//   ....[250]....
        /*0a60*/ 	.word	0x00026750


	//   ....[251]....
        /*0a64*/ 	.word	0x00026780


	//   ....[252]....
        /*0a68*/ 	.word	0x00026790


	//   ....[253]....
        /*0a6c*/ 	.word	0x000267a0


	//   ....[254]....
        /*0a70*/ 	.word	0x000267b0


	//   ....[255]....
        /*0a74*/ 	.word	0x000268a0


	//   ....[0]....
        /*0a78*/ 	.word	0x000268c0


	//   ....[1]....
        /*0a7c*/ 	.word	0x00027130


	//   ....[2]....
        /*0a80*/ 	.word	0x00027160


	//   ....[3]....
        /*0a84*/ 	.word	0x00027190


	//   ....[4]....
        /*0a88*/ 	.word	0x000271c0


	//   ....[5]....
        /*0a8c*/ 	.word	0x000271f0


	//   ....[6]....
        /*0a90*/ 	.word	0x00027220


	//   ....[7]....
        /*0a94*/ 	.word	0x00027250


	//   ....[8]....
        /*0a98*/ 	.word	0x00027270


	//   ....[9]....
        /*0a9c*/ 	.word	0x00027290


	//   ....[10]....
        /*0aa0*/ 	.word	0x000272b0


	//   ....[11]....
        /*0aa4*/ 	.word	0x000272c0


	//   ....[12]....
        /*0aa8*/ 	.word	0x000272d0


	//   ....[13]....
        /*0aac*/ 	.word	0x000272e0


	//   ....[14]....
        /*0ab0*/ 	.word	0x000272f0


	//   ....[15]....
        /*0ab4*/ 	.word	0x00027300


	//   ....[16]....
        /*0ab8*/ 	.word	0x00027330


	//----- nvinfo : EIATTR_EXIT_INSTR_OFFSETS
	.align		4
.L_386:
        /*0abc*/ 	.byte	0x04, 0x1c
        /*0abe*/ 	.short	(.L_388 - .L_387)


	//   ....[0]....
.L_387:
        /*0ac0*/ 	.word	0x000003b0


	//   ....[1]....
        /*0ac4*/ 	.word	0x000268e0


	//   ....[2]....
        /*0ac8*/ 	.word	0x00026920


	//   ....[3]....
        /*0acc*/ 	.word	0x000274c0


	//   ....[4]....
        /*0ad0*/ 	.word	0x00027500


	//----- nvinfo : EIATTR_CTAIDZ_USED
	.align		4
.L_388:
        /*0ad4*/ 	.byte	0x01, 0x04
	.zero		2


	//----- nvinfo : EIATTR_MAX_THREADS
	.align		4
        /*0ad8*/ 	.byte	0x04, 0x05
        /*0ada*/ 	.short	(.L_390 - .L_389)
.L_389:
        /*0adc*/ 	.word	0x00000080
        /*0ae0*/ 	.word	0x00000001
        /*0ae4*/ 	.word	0x00000001


	//----- nvinfo : EIATTR_CRS_STACK_SIZE
	.align		4
.L_390:
        /*0ae8*/ 	.byte	0x04, 0x1e
        /*0aea*/ 	.short	(.L_392 - .L_391)
.L_391:
        /*0aec*/ 	.word	0x00000000
.L_392:


//--------------------- .nv.info._ZN7cutlass13device_kernelIN5flash19enable_sm80_to_sm89INS1_16FlashAttnFwdSm80INS1_25CollectiveMainloopFwdSm80ILi4ELi1ELb0EN4cute5tupleIJNS5_1CILi128EEENS7_ILi112EEENS7_ILi64EEEEEELi64ENS_10bfloat16_tEfNS_4arch4Sm80ELb1ELb0ELb0ELb0ELb1ELb0ELb1ELb0EEENS1_21CollectiveEpilogueFwdINS6_IJS8_SA_S9_EEENS6_IJNS7_ILi1EEESI_SI_EEESC_SE_Li128ELb0ELb1ELb0ELb0EEENS1_30DynamicPersistentTileSchedulerILi128ELi128ELb0ELb1ELb0EEEEEEEEEvNT_6ParamsE --------------------------
	.section	.nv.info._ZN7cutlass13device_kernelIN5flash19enable_sm80_to_sm89INS1_16FlashAttnFwdSm80INS1_25CollectiveMainloopFwdSm80ILi4ELi1ELb0EN4cute5tupleIJNS5_1CILi128EEENS7_ILi112EEENS7_ILi64EEEEEELi64ENS_10bfloat16_tEfNS_4arch4Sm80ELb1ELb0ELb0ELb0ELb1ELb0ELb1ELb0EEENS1_21CollectiveEpilogueFwdINS6_IJS8_SA_S9_EEENS6_IJNS7_ILi1EEESI_SI_EEESC_SE_Li128ELb0ELb1ELb0ELb0EEENS1_30DynamicPersistentTileSchedulerILi128ELi128ELb0ELb1ELb0EEEEEEEEEvNT_6ParamsE,"",@"SHT_CUDA_INFO"
	.sectionflags	@""
	.align	4


	//----- nvinfo : EIATTR_CUDA_API_VERSION
	.align		4
        /*0000*/ 	.byte	0x04, 0x37
        /*0002*/ 	.short	(.L_394 - .L_393)
.L_393:
        /*0004*/ 	.word	0x00000082


	//----- nvinfo : EIATTR_SW2861232_WAR
	.align		4
.L_394:
        /*0008*/ 	.byte	0x01, 0x35
	.zero		2


	//----- nvinfo : EIATTR_PARAM_CBANK
	.align		4
        /*000c*/ 	.byte	0x04, 0x0a
        /*000e*/ 	.short	(.L_396 - .L_395)
	.align		4
.L_395:
        /*0010*/ 	.word	index@(.nv.constant0._ZN7cutlass13device_kernelIN5flash19enable_sm80_to_sm89INS1_16FlashAttnFwdSm80INS1_25CollectiveMainloopFwdSm80ILi4ELi1ELb0EN4cute5tupleIJNS5_1CILi128EEENS7_ILi112EEENS7_ILi64EEEEEELi64ENS_10bfloat16_tEfNS_4arch4Sm80ELb1ELb0ELb0ELb0ELb1ELb0ELb1ELb0EEENS1_21CollectiveEpilogueFwdINS6_IJS8_SA_S9_EEENS6_IJNS7_ILi1EEESI_SI_EEESC_SE_Li128ELb0ELb1ELb0ELb0EEENS1_30DynamicPersistentTileSchedulerILi128ELi128ELb0ELb1ELb0EEEEEEEEEvNT_6ParamsE)
        /*0014*/ 	.short	0x0160
        /*0016*/ 	.short	0x0428


	//----- nvinfo : EIATTR_CBANK_PARAM_SIZE
	.align		4
.L_396:
        /*0018*/ 	.byte	0x03, 0x19
        /*001a*/ 	.short	0x0428


	//----- nvinfo : EIATTR_KPARAM_INFO
	.align		4
        /*001c*/ 	.byte	0x04, 0x17
        /*001e*/ 	.short	(.L_398 - .L_397)
.L_397:
        /*0020*/ 	.word	0x00000000
        /*0024*/ 	.short	0x0000
        /*0026*/ 	.short	0x0000
        /*0028*/ 	.byte	0x00, 0xf0, 0xa1, 0x10


	//----- nvinfo : EIATTR_MAXREG_COUNT
	.align		4
.L_398:
        /*002c*/ 	.byte	0x03, 0x1b
        /*002e*/ 	.short	0x00ff


	//----- nvinfo : EIATTR_NUM_BARRIERS
	.align		4
        /*0030*/ 	.byte	0x02, 0x4c
        /*0032*/ 	.byte	0x06
	.zero		1


	//----- nvinfo : EIATTR_ANNOTATIONS
	.align		4
        /*0034*/ 	.byte	0x04, 0x55
        /*0036*/ 	.short	(.L_400 - .L_399)


	//   ....[0]....
.L_399:
        /* <DEDUP_REMOVED lines=65> */


	//----- nvinfo : EIATTR_MERCURY_ISA_VERSION
	.align		4
.L_400:
        /*0430*/ 	.byte	0x03, 0x5f
        /*0432*/ 	.short	0x0000


	//----- nvinfo : EIATTR_INT_WARP_WIDE_INSTR_OFFSETS
	.align		4
        /*0434*/ 	.byte	0x04, 0x31
        /*0436*/ 	.short	(.L_402 - .L_401)


	//   ....[0]....
.L_401:
        /*0438*/ 	.word	0x00011ae0


	//   ....[1]....
        /*043c*/ 	.word	0x00011b60


	//----- nvinfo : EIATTR_COOP_GROUP_MASK_REGIDS
	.align		4
.L_402:
        /*0440*/ 	.byte	0x04, 0x29
        /*0442*/ 	.short	(.L_404 - .L_403)


	//   ....[0]....
.L_403:
        /*0444*/ 	.word	0xffffffff


	//   ....[1]....
        /*0448*/ 	.word	0xffffffff


	//   ....[2]....
        /*044c*/ 	.word	0xffffffff


	//   ....[3]....
        /*0450*/ 	.word	0xffffffff


	//   ....[4]....
        /*0454*/ 	.word	0xffffffff


	//   ....[5]....
        /*0458*/ 	.word	0xffffffff


	//   ....[6]....
        /*045c*/ 	.word	0xffffffff


	//   ....[7]....
        /*0460*/ 	.word	0xffffffff


	//   ....[8]....
        /*0464*/ 	.word	0xffffffff


	//   ....[9]....
        /*0468*/ 	.word	0xffffffff


	//   ....[10]....
        /*046c*/ 	.word	0xffffffff


	//   ....[11]....
        /*0470*/ 	.word	0xffffffff


	//   ....[12]....
        /*0474*/ 	.word	0xffffffff


	//   ....[13]....
        /*0478*/ 	.word	0xffffffff


	//   ....[14]....
        /*047c*/ 	.word	0xffffffff


	//   ....[15]....
        /*0480*/ 	.word	0xffffffff


	//   ....[16]....
        /*0484*/ 	.word	0xffffffff


	//   ....[17]....
        /*0488*/ 	.word	0xffffffff


	//   ....[18]....
        /*048c*/ 	.word	0xffffffff


	//   ....[19]....
        /*0490*/ 	.word	0xffffffff


	//   ....[20]....
        /*0494*/ 	.word	0xffffffff


	//   ....[21]....
        /*0498*/ 	.word	0xffffffff


	//   ....[22]....
        /*049c*/ 	.word	0xffffffff


	//   ....[23]....
        /*04a0*/ 	.word	0xffffffff


	//   ....[24]....
        /*04a4*/ 	.word	0xffffffff


	//   ....[25]....
        /*04a8*/ 	.word	0xffffffff


	//   ....[26]....
        /*04ac*/ 	.word	0xffffffff


	//   ....[27]....
        /*04b0*/ 	.word	0xffffffff


	//   ....[28]....
        /*04b4*/ 	.word	0xffffffff


	//   ....[29]....
        /*04b8*/ 	.word	0xffffffff


	//   ....[30]....
        /*04bc*/ 	.word	0xffffffff


	//   ....[31]....
        /*04c0*/ 	.word	0xffffffff


	//   ....[32]....
        /*04c4*/ 	.word	0xffffffff


	//   ....[33]....
        /*04c8*/ 	.word	0xffffffff


	//   ....[34]....
        /*04cc*/ 	.word	0xffffffff


	//   ....[35]....
        /*04d0*/ 	.word	0xffffffff


	//   ....[36]....
        /*04d4*/ 	.word	0xffffffff


	//   ....[37]....
        /*04d8*/ 	.word	0xffffffff


	//   ....[38]....
        /*04dc*/ 	.word	0xffffffff


	//   ....[39]....
        /*04e0*/ 	.word	0xffffffff


	//   ....[40]....
        /*04e4*/ 	.word	0xffffffff


	//   ....[41]....
        /*04e8*/ 	.word	0xffffffff


	//   ....[42]....
        /*04ec*/ 	.word	0xffffffff


	//   ....[43]....
        /*04f0*/ 	.word	0xffffffff


	//   ....[44]....
        /*04f4*/ 	.word	0xffffffff


	//   ....[45]....
        /*04f8*/ 	.word	0xffffffff


	//   ....[46]....
        /*04fc*/ 	.word	0xffffffff


	//   ....[47]....
        /*0500*/ 	.word	0xffffffff


	//   ....[48]....
        /*0504*/ 	.word	0xffffffff


	//   ....[49]....
        /*0508*/ 	.word	0xffffffff


	//   ....[50]....
        /*050c*/ 	.word	0xffffffff


	//   ....[51]....
        /*0510*/ 	.word	0xffffffff


	//   ....[52]....
        /*0514*/ 	.word	0xffffffff


	//   ....[53]....
        /*0518*/ 	.word	0xffffffff


	//   ....[54]....
        /*051c*/ 	.word	0xffffffff


	//   ....[55]....
        /*0520*/ 	.word	0xffffffff


	//   ....[56]....
        /*0524*/ 	.word	0xffffffff


	//   ....[57]....
        /*0528*/ 	.word	0xffffffff


	//   ....[58]....
        /*052c*/ 	.word	0xffffffff


	//   ....[59]....
        /*0530*/ 	.word	0xffffffff


	//   ....[60]....
        /*0534*/ 	.word	0xffffffff


	//   ....[61]....
        /*0538*/ 	.word	0xffffffff


	//   ....[62]....
        /*053c*/ 	.word	0xffffffff


	//   ....[63]....
        /*0540*/ 	.word	0xffffffff


	//   ....[64]....
        /*0544*/ 	.word	0xffffffff


	//   ....[65]....
        /*0548*/ 	.word	0xffffffff


	//   ....[66]....
        /*054c*/ 	.word	0xffffffff


	//   ....[67]....
        /*0550*/ 	.word	0xffffffff


	//   ....[68]....
        /*0554*/ 	.word	0xffffffff


	//   ....[69]....
        /*0558*/ 	.word	0xffffffff


	//   ....[70]....
        /*055c*/ 	.word	0xffffffff


	//   ....[71]....
        /*0560*/ 	.word	0xffffffff


	//   ....[72]....
        /*0564*/ 	.word	0xffffffff


	//   ....[73]....
        /*0568*/ 	.word	0xffffffff


	//   ....[74]....
        /*056c*/ 	.word	0xffffffff


	//   ....[75]....
        /*0570*/ 	.word	0xffffffff


	//   ....[76]....
        /*0574*/ 	.word	0xffffffff


	//   ....[77]....
        /*0578*/ 	.word	0xffffffff


	//   ....[78]....
        /*057c*/ 	.word	0xffffffff


	//   ....[79]....
        /*0580*/ 	.word	0xffffffff


	//   ....[80]....
        /*0584*/ 	.word	0xffffffff


	//   ....[81]....
        /*0588*/ 	.word	0xffffffff


	//   ....[82]....
        /*058c*/ 	.word	0xffffffff


	//   ....[83]....
        /*0590*/ 	.word	0xffffffff


	//   ....[84]....
        /*0594*/ 	.word	0xffffffff


	//   ....[85]....
        /*0598*/ 	.word	0xffffffff


	//   ....[86]....
        /*059c*/ 	.word	0xffffffff


	//   ....[87]....
        /*05a0*/ 	.word	0xffffffff


	//   ....[88]....
        /*05a4*/ 	.word	0xffffffff


	//   ....[89]....
        /*05a8*/ 	.word	0xffffffff


	//   ....[90]....
        /*05ac*/ 	.word	0xffffffff


	//   ....[91]....
        /*05b0*/ 	.word	0xffffffff


	//   ....[92]....
        /*05b4*/ 	.word	0xffffffff


	//   ....[93]....
        /*05b8*/ 	.word	0xffffffff


	//   ....[94]....
        /*05bc*/ 	.word	0xffffffff


	//   ....[95]....
        /*05c0*/ 	.word	0xffffffff


	//   ....[96]....
        /*05c4*/ 	.word	0xffffffff


	//   ....[97]....
        /*05c8*/ 	.word	0xffffffff


	//   ....[98]....
        /*05cc*/ 	.word	0xffffffff


	//   ....[99]....
        /*05d0*/ 	.word	0xffffffff


	//   ....[100]....
        /*05d4*/ 	.word	0xffffffff


	//   ....[101]....
        /*05d8*/ 	.word	0xffffffff


	//   ....[102]....
        /*05dc*/ 	.word	0xffffffff


	//   ....[103]....
        /*05e0*/ 	.word	0xffffffff


	//   ....[104]....
        /*05e4*/ 	.word	0xffffffff


	//   ....[105]....
        /*05e8*/ 	.word	0xffffffff


	//   ....[106]....
        /*05ec*/ 	.word	0xffffffff


	//   ....[107]....
        /*05f0*/ 	.word	0xffffffff


	//   ....[108]....
        /*05f4*/ 	.word	0xffffffff


	//   ....[109]....
        /*05f8*/ 	.word	0xffffffff


	//   ....[110]....
        /*05fc*/ 	.word	0xffffffff


	//   ....[111]....
        /*0600*/ 	.word	0xffffffff


	//   ....[112]....
        /*0604*/ 	.word	0xffffffff


	//   ....[113]....
        /*0608*/ 	.word	0xffffffff


	//   ....[114]....
        /*060c*/ 	.word	0xffffffff


	//   ....[115]....
        /*0610*/ 	.word	0xffffffff


	//   ....[116]....
        /*0614*/ 	.word	0xffffffff


	//   ....[117]....
        /*0618*/ 	.word	0xffffffff


	//   ....[118]....
        /*061c*/ 	.word	0xffffffff


	//   ....[119]....
        /*0620*/ 	.word	0xffffffff


	//   ....[120]....
        /*0624*/ 	.word	0xffffffff


	//   ....[121]....
        /*0628*/ 	.word	0xffffffff


	//   ....[122]....
        /*062c*/ 	.word	0xffffffff


	//   ....[123]....
        /*0630*/ 	.word	0xffffffff


	//   ....[124]....
        /*0634*/ 	.word	0xffffffff


	//   ....[125]....
        /*0638*/ 	.word	0xffffffff


	//   ....[126]....
        /*063c*/ 	.word	0xffffffff


	//   ....[127]....
        /*0640*/ 	.word	0xffffffff


	//   ....[128]....
        /*0644*/ 	.word	0xffffffff


	//   ....[129]....
        /*0648*/ 	.word	0xffffffff


	//   ....[130]....
        /*064c*/ 	.word	0xffffffff


	//   ....[131]....
        /*0650*/ 	.word	0xffffffff


	//   ....[132]....
        /*0654*/ 	.word	0xffffffff


	//   ....[133]....
        /*0658*/ 	.word	0xffffffff


	//   ....[134]....
        /*065c*/ 	.word	0xffffffff


	//   ....[135]....
        /*0660*/ 	.word	0xffffffff


	//   ....[136]....
        /*0664*/ 	.word	0xffffffff


	//   ....[137]....
        /*0668*/ 	.word	0xffffffff


	//   ....[138]....
        /*066c*/ 	.word	0xffffffff


	//   ....[139]....
        /*0670*/ 	.word	0xffffffff


	//   ....[140]....
        /*0674*/ 	.word	0xffffffff


	//   ....[141]....
        /*0678*/ 	.word	0xffffffff


	//   ....[142]....
        /*067c*/ 	.word	0xffffffff


	//   ....[143]....
        /*0680*/ 	.word	0xffffffff


	//   ....[144]....
        /*0684*/ 	.word	0xffffffff


	//   ....[145]....
        /*0688*/ 	.word	0xffffffff


	//   ....[146]....
        /*068c*/ 	.word	0xffffffff


	//   ....[147]....
        /*0690*/ 	.word	0xffffffff


	//   ....[148]....
        /*0694*/ 	.word	0xffffffff


	//   ....[149]....
        /*0698*/ 	.word	0xffffffff


	//   ....[150]....
        /*069c*/ 	.word	0xffffffff


	//   ....[151]....
        /*06a0*/ 	.word	0xffffffff


	//   ....[152]....
        /*06a4*/ 	.word	0xffffffff


	//   ....[153]....
        /*06a8*/ 	.word	0xffffffff


	//   ....[154]....
        /*06ac*/ 	.word	0xffffffff


	//   ....[155]....
        /*06b0*/ 	.word	0xffffffff


	//   ....[156]....
        /*06b4*/ 	.word	0xffffffff


	//   ....[157]....
        /*06b8*/ 	.word	0xffffffff


	//   ....[158]....
        /*06bc*/ 	.word	0xffffffff


	//   ....[159]....
        /*06c0*/ 	.word	0xffffffff


	//   ....[160]....
        /*06c4*/ 	.word	0xffffffff


	//   ....[161]....
        /*06c8*/ 	.word	0xffffffff


	//   ....[162]....
        /*06cc*/ 	.word	0xffffffff


	//   ....[163]....
        /*06d0*/ 	.word	0xffffffff


	//   ....[164]....
        /*06d4*/ 	.word	0xffffffff


	//   ....[165]....
        /*06d8*/ 	.word	0xffffffff


	//   ....[166]....
        /*06dc*/ 	.word	0xffffffff


	//   ....[167]....
        /*06e0*/ 	.word	0xffffffff


	//   ....[168]....
        /*06e4*/ 	.word	0xffffffff


	//   ....[169]....
        /*06e8*/ 	.word	0xffffffff


	//   ....[170]....
        /*06ec*/ 	.word	0xffffffff


	//   ....[171]....
        /*06f0*/ 	.word	0xffffffff


	//   ....[172]....
        /*06f4*/ 	.word	0xffffffff


	//   ....[173]....
        /*06f8*/ 	.word	0xffffffff


	//   ....[174]....
        /*06fc*/ 	.word	0xffffffff


	//   ....[175]....
        /*0700*/ 	.word	0xffffffff


	//   ....[176]....
        /*0704*/ 	.word	0xffffffff


	//   ....[177]....
        /*0708*/ 	.word	0xffffffff


	//   ....[178]....
        /*070c*/ 	.word	0xffffffff


	//   ....[179]....
        /*0710*/ 	.word	0xffffffff


	//   ....[180]....
        /*0714*/ 	.word	0xffffffff


	//   ....[181]....
        /*0718*/ 	.word	0xffffffff


	//   ....[182]....
        /*071c*/ 	.word	0xffffffff


	//   ....[183]....
        /*0720*/ 	.word	0xffffffff


	//   ....[184]....
        /*0724*/ 	.word	0xffffffff


	//   ....[185]....
        /*0728*/ 	.word	0xffffffff


	//   ....[186]....
        /*072c*/ 	.word	0xffffffff


	//   ....[187]....
        /*0730*/ 	.word	0xffffffff


	//   ....[188]....
        /*0734*/ 	.word	0xffffffff


	//   ....[189]....
        /*0738*/ 	.word	0xffffffff


	//   ....[190]....
        /*073c*/ 	.word	0xffffffff


	//   ....[191]....
        /*0740*/ 	.word	0xffffffff


	//   ....[192]....
        /*0744*/ 	.word	0xffffffff


	//   ....[193]....
        /*0748*/ 	.word	0xffffffff


	//   ....[194]....
        /*074c*/ 	.word	0xffffffff


	//   ....[195]....
        /*0750*/ 	.word	0xffffffff


	//   ....[196]....
        /*0754*/ 	.word	0xffffffff


	//   ....[197]....
        /*0758*/ 	.word	0xffffffff


	//   ....[198]....
        /*075c*/ 	.word	0xffffffff


	//   ....[199]....
        /*0760*/ 	.word	0xffffffff


	//   ....[200]....
        /*0764*/ 	.word	0xffffffff


	//   ....[201]....
        /*0768*/ 	.word	0xffffffff


	//   ....[202]....
        /*076c*/ 	.word	0xffffffff


	//   ....[203]....
        /*0770*/ 	.word	0xffffffff


	//   ....[204]....
        /*0774*/ 	.word	0xffffffff


	//   ....[205]....
        /*0778*/ 	.word	0xffffffff


	//   ....[206]....
        /*077c*/ 	.word	0xffffffff


	//   ....[207]....
        /*0780*/ 	.word	0xffffffff


	//   ....[208]....
        /*0784*/ 	.word	0xffffffff


	//   ....[209]....
        /*0788*/ 	.word	0xffffffff


	//   ....[210]....
        /*078c*/ 	.word	0xffffffff


	//   ....[211]....
        /*0790*/ 	.word	0xffffffff


	//   ....[212]....
        /*0794*/ 	.word	0xffffffff


	//   ....[213]....
        /*0798*/ 	.word	0xffffffff


	//   ....[214]....
        /*079c*/ 	.word	0xffffffff


	//   ....[215]....
        /*07a0*/ 	.word	0xffffffff


	//   ....[216]....
        /*07a4*/ 	.word	0xffffffff


	//   ....[217]....
        /*07a8*/ 	.word	0xffffffff


	//   ....[218]....
        /*07ac*/ 	.word	0xffffffff


	//   ....[219]....
        /*07b0*/ 	.word	0xffffffff


	//   ....[220]....
        /*07b4*/ 	.word	0xffffffff


	//   ....[221]....
        /*07b8*/ 	.word	0xffffffff


	//   ....[222]....
        /*07bc*/ 	.word	0xffffffff


	//   ....[223]....
        /*07c0*/ 	.word	0xffffffff


	//   ....[224]....
        /*07c4*/ 	.word	0xffffffff


	//   ....[225]....
        /*07c8*/ 	.word	0xffffffff


	//   ....[226]....
        /*07cc*/ 	.word	0xffffffff


	//   ....[227]....
        /*07d0*/ 	.word	0xffffffff


	//   ....[228]....
        /*07d4*/ 	.word	0xffffffff


	//   ....[229]....
        /*07d8*/ 	.word	0xffffffff


	//   ....[230]....
        /*07dc*/ 	.word	0xffffffff


	//   ....[231]....
        /*07e0*/ 	.word	0xffffffff


	//   ....[232]....
        /*07e4*/ 	.word	0xffffffff


	//   ....[233]....
        /*07e8*/ 	.word	0xffffffff


	//   ....[234]....
        /*07ec*/ 	.word	0xffffffff


	//   ....[235]....
        /*07f0*/ 	.word	0xffffffff


	//   ....[236]....
        /*07f4*/ 	.word	0xffffffff


	//   ....[237]....
        /*07f8*/ 	.word	0xffffffff


	//   ....[238]....
        /*07fc*/ 	.word	0xffffffff


	//   ....[239]....
        /*0800*/ 	.word	0xffffffff


	//   ....[240]....
        /*0804*/ 	.word	0xffffffff


	//   ....[241]....
        /*0808*/ 	.word	0xffffffff


	//   ....[242]....
        /*080c*/ 	.word	0xffffffff


	//   ....[243]....
        /*0810*/ 	.word	0xffffffff


	//   ....[244]....
        /*0814*/ 	.word	0xffffffff


	//   ....[245]....
        /*0818*/ 	.word	0xffffffff


	//   ....[246]....
        /*081c*/ 	.word	0xffffffff


	//   ....[247]....
        /*0820*/ 	.word	0xffffffff


	//   ....[248]....
        /*0824*/ 	.word	0xffffffff


	//   ....[249]....
        /*0828*/ 	.word	0xffffffff


	//   ....[250]....
        /*082c*/ 	.word	0xffffffff


	//   ....[251]....
        /*0830*/ 	.word	0xffffffff


	//   ....[252]....
        /*0834*/ 	.word	0xffffffff


	//   ....[253]....
        /*0838*/ 	.word	0xffffffff


	//   ....[254]....
        /*083c*/ 	.word	0xffffffff


	//   ....[255]....
        /*0840*/ 	.word	0xffffffff


	//   ....[0]....
        /*0844*/ 	.word	0xffffffff


	//   ....[1]....
        /*0848*/ 	.word	0xffffffff


	//   ....[2]....
        /*084c*/ 	.word	0xffffffff


	//   ....[3]....
        /*0850*/ 	.word	0xffffffff


	//   ....[4]....
        /*0854*/ 	.word	0xffffffff


	//   ....[5]....
        /*0858*/ 	.word	0xffffffff


	//   ....[6]....
        /*085c*/ 	.word	0xffffffff


	//   ....[7]....
        /*0860*/ 	.word	0xffffffff


	//   ....[8]....
        /*0864*/ 	.word	0xffffffff


	//   ....[9]....
        /*0868*/ 	.word	0xffffffff


	//   ....[10]....
        /*086c*/ 	.word	0xffffffff


	//   ....[11]....
        /*0870*/ 	.word	0xffffffff


	//   ....[12]....
        /*0874*/ 	.word	0xffffffff


	//   ....[13]....
        /*0878*/ 	.word	0xffffffff


	//   ....[14]....
        /*087c*/ 	.word	0xffffffff


	//   ....[15]....
        /*0880*/ 	.word	0xffffffff


	//   ....[16]....
        /*0884*/ 	.word	0xffffffff


	//   ....[17]....
        /*0888*/ 	.word	0xffffffff


	//   ....[18]....
        /*088c*/ 	.word	0xffffffff


	//   ....[19]....
        /*0890*/ 	.word	0xffffffff


	//   ....[20]....
        /*0894*/ 	.word	0xffffffff


	//   ....[21]....
        /*0898*/ 	.word	0xffffffff


	//   ....[22]....
        /*089c*/ 	.word	0xffffffff


	//   ....[23]....
        /*08a0*/ 	.word	0xffffffff


	//   ....[24]....
        /*08a4*/ 	.word	0xffffffff


	//   ....[25]....
        /*08a8*/ 	.word	0xffffffff


	//   ....[26]....
        /*08ac*/ 	.word	0xffffffff


	//   ....[27]....
        /*08b0*/ 	.word	0xffffffff


	//   ....[28]....
        /*08b4*/ 	.word	0xffffffff


	//   ....[29]....
        /*08b8*/ 	.word	0xffffffff


	//   ....[30]....
        /*08bc*/ 	.word	0xffffffff


	//   ....[31]....
        /*08c0*/ 	.word	0xffffffff


	//   ....[32]....
        /*08c4*/ 	.word	0xffffffff


	//   ....[33]....
        /*08c8*/ 	.word	0xffffffff


	//   ....[34]....
        /*08cc*/ 	.word	0xffffffff


	//   ....[35]....
        /*08d0*/ 	.word	0xffffffff


	//   ....[36]....
        /*08d4*/ 	.word	0xffffffff


	//   ....[37]....
        /*08d8*/ 	.word	0xffffffff


	//   ....[38]....
        /*08dc*/ 	.word	0xffffffff


	//   ....[39]....
        /*08e0*/ 	.word	0xffffffff


	//   ....[40]....
        /*08e4*/ 	.word	0xffffffff


	//   ....[41]....
        /*08e8*/ 	.word	0xffffffff


	//   ....[42]....
        /*08ec*/ 	.word	0xffffffff


	//   ....[43]....
        /*08f0*/ 	.word	0xffffffff


	//   ....[44]....
        /*08f4*/ 	.word	0xffffffff


	//   ....[45]....
        /*08f8*/ 	.word	0xffffffff


	//   ....[46]....
        /*08fc*/ 	.word	0xffffffff


	//   ....[47]....
        /*0900*/ 	.word	0xffffffff


	//   ....[48]....
        /*0904*/ 	.word	0xffffffff


	//   ....[49]....
        /*0908*/ 	.word	0xffffffff


	//   ....[50]....
        /*090c*/ 	.word	0xffffffff


	//   ....[51]....
        /*0910*/ 	.word	0xffffffff


	//   ....[52]....
        /*0914*/ 	.word	0xffffffff


	//   ....[53]....
        /*0918*/ 	.word	0xffffffff


	//   ....[54]....
        /*091c*/ 	.word	0xffffffff


	//   ....[55]....
        /*0920*/ 	.word	0xffffffff


	//   ....[56]....
        /*0924*/ 	.word	0xffffffff


	//   ....[57]....
        /*0928*/ 	.word	0xffffffff


	//   ....[58]....
        /*092c*/ 	.word	0xffffffff


	//   ....[59]....
        /*0930*/ 	.word	0xffffffff


	//   ....[60]....
        /*0934*/ 	.word	0xffffffff


	//   ....[61]....
        /*0938*/ 	.word	0xffffffff


	//   ....[62]....
        /*093c*/ 	.word	0xffffffff


	//   ....[63]....
        /*0940*/ 	.word	0xffffffff


	//   ....[64]....
        /*0944*/ 	.word	0xffffffff


	//   ....[65]....
        /*0948*/ 	.word	0xffffffff


	//   ....[66]....
        /*094c*/ 	.word	0xffffffff


	//   ....[67]....
        /*0950*/ 	.word	0xffffffff


	//   ....[68]....
        /*0954*/ 	.word	0xffffffff


	//   ....[69]....
        /*0958*/ 	.word	0xffffffff


	//   ....[70]....
        /*095c*/ 	.word	0xffffffff


	//----- nvinfo : EIATTR_COOP_GROUP_INSTR_OFFSETS
	.align		4
.L_404:
        /*0960*/ 	.byte	0x04, 0x28
        /*0962*/ 	.short	(.L_406 - .L_405)


	//   ....[0]....
.L_405:
        /*0964*/ 	.word	0x00000050


	//   ....[1]....
        /*0968*/ 	.word	0x00001370


	//   ....[2]....
        /*096c*/ 	.word	0x00001390


	//   ....[3]....
        /*0970*/ 	.word	0x000014e0


	//   ....[4]....
        /*0974*/ 	.word	0x000014f0


	//   ....[5]....
        /*0978*/ 	.word	0x000015d0


	//   ....[6]....
        /*097c*/ 	.word	0x000015f0


	//   ....[7]....
        /*0980*/ 	.word	0x000016d0


	//   ....[8]....
        /*0984*/ 	.word	0x000016e0


	//   ....[9]....
        /*0988*/ 	.word	0x000017c0


	//   ....[10]....
        /*098c*/ 	.word	0x000017e0


	//   ....[11]....
        /*0990*/ 	.word	0x000018c0


	//   ....[12]....
        /*0994*/ 	.word	0x000018d0


	//   ....[13]....
        /*0998*/ 	.word	0x000019b0


	//   ....[14]....
        /*099c*/ 	.word	0x000019d0


	//   ....[15]....
        /*09a0*/ 	.word	0x00001ab0


	//   ....[16]....
        /*09a4*/ 	.word	0x00001ac0


	//   ....[17]....
        /*09a8*/ 	.word	0x00001f20


	//   ....[18]....
        /*09ac*/ 	.word	0x00001f40


	//   ....[19]....
        /*09b0*/ 	.word	0x00001f60


	//   ....[20]....
        /*09b4*/ 	.word	0x00001f70


	//   ....[21]....
        /*09b8*/ 	.word	0x00001f80


	//   ....[22]....
        /*09bc*/ 	.word	0x00001fa0


	//   ....[23]....
        /*09c0*/ 	.word	0x00001fc0


	//   ....[24]....
        /*09c4*/ 	.word	0x00001fe0


	//   ....[25]....
        /*09c8*/ 	.word	0x00002000


	//   ....[26]....
        /*09cc*/ 	.word	0x00002050


	//   ....[27]....
        /*09d0*/ 	.word	0x00002070


	//   ....[28]....
        /*09d4*/ 	.word	0x00002090


	//   ....[29]....
        /*09d8*/ 	.word	0x000020c0


	//   ....[30]....
        /*09dc*/ 	.word	0x000020d0


	//   ....[31]....
        /*09e0*/ 	.word	0x00002530


	//   ....[32]....
        /*09e4*/ 	.word	0x00002550


	//   ....[33]....
        /*09e8*/ 	.word	0x000025c0


	//   ....[34]....
        /*09ec*/ 	.word	0x00002630


	//   ....[35]....
        /*09f0*/ 	.word	0x00002650


	//   ....[36]....
        /*09f4*/ 	.word	0x00002670


	//   ....[37]....
        /*09f8*/ 	.word	0x00002680


	//   ....[38]....
        /*09fc*/ 	.word	0x000026b0


	//   ....[39]....
        /*0a00*/ 	.word	0x000026c0


	//   ....[40]....
        /*0a04*/ 	.word	0x000026d0


	//   ....[41]....
        /*0a08*/ 	.word	0x000026e0


	//   ....[42]....
        /*0a0c*/ 	.word	0x00002700


	//   ....[43]....
        /*0a10*/ 	.word	0x00002730


	//   ....[44]....
        /*0a14*/ 	.word	0x00002770


	//   ....[45]....
        /*0a18*/ 	.word	0x00003330


	//   ....[46]....
        /*0a1c*/ 	.word	0x00003350


	//   ....[47]....
        /*0a20*/ 	.word	0x00003360


	//   ....[48]....
        /*0a24*/ 	.word	0x00003370


	//   ....[49]....
        /*0a28*/ 	.word	0x00003380


	//   ....[50]....
        /*0a2c*/ 	.word	0x00003390


	//   ....[51]....
        /*0a30*/ 	.word	0x000033a0


	//   ....[52]....
        /*0a34*/ 	.word	0x000033b0


	//   ....[53]....
        /*0a38*/ 	.word	0x000033d0


	//   ....[54]....
        /*0a3c*/ 	.word	0x00003400


	//   ....[55]....
        /*0a40*/ 	.word	0x00003420


	//   ....[56]....
        /*0a44*/ 	.word	0x00003440


	//   ....[57]....
        /*0a48*/ 	.word	0x000034b0


	//   ....[58]....
        /*0a4c*/ 	.word	0x000034d0


	//   ....[59]....
        /*0a50*/ 	.word	0x00003670


	//   ....[60]....
        /*0a54*/ 	.word	0x00003a30


	//   ....[61]....
        /*0a58*/ 	.word	0x00003a40


	//   ....[62]....
        /*0a5c*/ 	.word	0x00003a50


	//   ....[63]....
        /*0a60*/ 	.word	0x00004bd0


	//   ....[64]....
        /*0a64*/ 	.word	0x00004c00


	//   ....[65]....
        /*0a68*/ 	.word	0x00004c20


	//   ....[66]....
        /*0a6c*/ 	.word	0x00004c30


	//   ....[67]....
        /*0a70*/ 	.word	0x00004c60


	//   ....[68]....
        /*0a74*/ 	.word	0x00004c80


	//   ....[69]....
        /*0a78*/ 	.word	0x00004ca0


	//   ....[70]....
        /*0a7c*/ 	.word	0x00004cb0


	//   ....[71]....
        /*0a80*/ 	.word	0x00007900


	//   ....[72]....
        /*0a84*/ 	.word	0x00007920


	//   ....[73]....
        /*0a88*/ 	.word	0x00007930


	//   ....[74]....
        /*0a8c*/ 	.word	0x00007940


	//   ....[75]....
        /*0a90*/ 	.word	0x00007950


	//   ....[76]....
        /*0a94*/ 	.word	0x00007960


	//   ....[77]....
        /*0a98*/ 	.word	0x00007970


	//   ....[78]....
        /*0a9c*/ 	.word	0x00007980


	//   ....[79]....
        /*0aa0*/ 	.word	0x00007990


	//   ....[80]....
        /*0aa4*/ 	.word	0x000079a0


	//   ....[81]....
        /*0aa8*/ 	.word	0x000079b0


	//   ....[82]....
        /*0aac*/ 	.word	0x000079c0


	//   ....[83]....
        /*0ab0*/ 	.word	0x000079d0


	//   ....[84]....
        /*0ab4*/ 	.word	0x000079e0


	//   ....[85]....
        /*0ab8*/ 	.word	0x00008660


	//   ....[86]....
        /*0abc*/ 	.word	0x00008680


	//   ....[87]....
        /*0ac0*/ 	.word	0x000086e0


	//   ....[88]....
        /*0ac4*/ 	.word	0x000086f0


	//   ....[89]....
        /*0ac8*/ 	.word	0x00008730


	//   ....[90]....
        /*0acc*/ 	.word	0x00008740


	//   ....[91]....
        /*0ad0*/ 	.word	0x00008780


	//   ....[92]....
        /*0ad4*/ 	.word	0x00008790


	//   ....[93]....
        /*0ad8*/ 	.word	0x000087d0


	//   ....[94]....
        /*0adc*/ 	.word	0x000087e0


	//   ....[95]....
        /*0ae0*/ 	.word	0x00008820


	//   ....[96]....
        /*0ae4*/ 	.word	0x00008830


	//   ....[97]....
        /*0ae8*/ 	.word	0x00008840


	//   ....[98]....
        /*0aec*/ 	.word	0x00008850


	//   ....[99]....
        /*0af0*/ 	.word	0x000089d0


	//   ....[100]....
        /*0af4*/ 	.word	0x00008d90


	//   ....[101]....
        /*0af8*/ 	.word	0x00008dc0


	//   ....[102]....
        /*0afc*/ 	.word	0x00008df0


	//   ....[103]....
        /*0b00*/ 	.word	0x00009c90


	//   ....[104]....
        /*0b04*/ 	.word	0x00009dc0


	//   ....[105]....
        /*0b08*/ 	.word	0x00009ea0


	//   ....[106]....
        /*0b0c*/ 	.word	0x00009ef0


	//   ....[107]....
        /*0b10*/ 	.word	0x00009fb0


	//   ....[108]....
        /*0b14*/ 	.word	0x00009ff0


	//   ....[109]....
        /*0b18*/ 	.word	0x0000a010


	//   ....[110]....
        /*0b1c*/ 	.word	0x0000a030


	//   ....[111]....
        /*0b20*/ 	.word	0x0000ceb0


	//   ....[112]....
        /*0b24*/ 	.word	0x0000ced0


	//   ....[113]....
        /*0b28*/ 	.word	0x0000cf00


	//   ....[114]....
        /*0b2c*/ 	.word	0x0000cf20


	//   ....[115]....
        /*0b30*/ 	.word	0x0000cf40


	//   ....[116]....
        /*0b34*/ 	.word	0x0000cf60


	//   ....[117]....
        /*0b38*/ 	.word	0x0000cf80


	//   ....[118]....
        /*0b3c*/ 	.word	0x0000cfa0


	//   ....[119]....
        /*0b40*/ 	.word	0x0000cfc0


	//   ....[120]....
        /*0b44*/ 	.word	0x0000cfe0


	//   ....[121]....
        /*0b48*/ 	.word	0x0000d000


	//   ....[122]....
        /*0b4c*/ 	.word	0x0000d020


	//   ....[123]....
        /*0b50*/ 	.word	0x0000d040


	//   ....[124]....
        /*0b54*/ 	.word	0x0000d1e0


	//   ....[125]....
        /*0b58*/ 	.word	0x0000dbb0


	//   ....[126]....
        /*0b5c*/ 	.word	0x0000dbd0


	//   ....[127]....
        /*0b60*/ 	.word	0x0000dc30


	//   ....[128]....
        /*0b64*/ 	.word	0x0000dc40


	//   ....[129]....
        /*0b68*/ 	.word	0x0000dc80


	//   ....[130]....
        /*0b6c*/ 	.word	0x0000dc90


	//   ....[131]....
        /*0b70*/ 	.word	0x0000dcd0


	//   ....[132]....
        /*0b74*/ 	.word	0x0000dce0


	//   ....[133]....
        /*0b78*/ 	.word	0x0000dd20


	//   ....[134]....
        /*0b7c*/ 	.word	0x0000dd30


	//   ....[135]....
        /*0b80*/ 	.word	0x0000dd70


	//   ....[136]....
        /*0b84*/ 	.word	0x0000dd80


	//   ....[137]....
        /*0b88*/ 	.word	0x0000dd90


	//   ....[138]....
        /*0b8c*/ 	.word	0x0000dda0


	//   ....[139]....
        /*0b90*/ 	.word	0x0000e570


	//   ....[140]....
        /*0b94*/ 	.word	0x0000e580


	//   ....[141]....
        /*0b98*/ 	.word	0x0000e5b0


	//   ....[142]....
        /*0b9c*/ 	.word	0x0000e5c0


	//   ....[143]....
        /*0ba0*/ 	.word	0x0000e5d0


	//   ....[144]....
        /*0ba4*/ 	.word	0x0000e600


	//   ....[145]....
        /*0ba8*/ 	.word	0x0000e620


	//   ....[146]....
        /*0bac*/ 	.word	0x0000e650


	//   ....[147]....
        /*0bb0*/ 	.word	0x000112e0


	//   ....[148]....
        /*0bb4*/ 	.word	0x00011350


	//   ....[149]....
        /*0bb8*/ 	.word	0x00011360


	//   ....[150]....
        /*0bbc*/ 	.word	0x00011370


	//   ....[151]....
        /*0bc0*/ 	.word	0x000113a0


	//   ....[152]....
        /*0bc4*/ 	.word	0x000113c0


	//   ....[153]....
        /*0bc8*/ 	.word	0x000113d0


	//   ....[154]....
        /*0bcc*/ 	.word	0x000113e0


	//   ....[155]....
        /*0bd0*/ 	.word	0x00012150


	//   ....[156]....
        /*0bd4*/ 	.word	0x00012580


	//   ....[157]....
        /*0bd8*/ 	.word	0x000125a0


	//   ....[158]....
        /*0bdc*/ 	.word	0x000125b0


	//   ....[159]....
        /*0be0*/ 	.word	0x000125c0


	//   ....[160]....
        /*0be4*/ 	.word	0x000125d0


	//   ....[161]....
        /*0be8*/ 	.word	0x000125e0


	//   ....[162]....
        /*0bec*/ 	.word	0x000125f0


	//   ....[163]....
        /*0bf0*/ 	.word	0x00012600


	//   ....[164]....
        /*0bf4*/ 	.word	0x00012770


	//   ....[165]....
        /*0bf8*/ 	.word	0x000127a0


	//   ....[166]....
        /*0bfc*/ 	.word	0x000127b0


	//   ....[167]....
        /*0c00*/ 	.word	0x000127c0


	//   ....[168]....
        /*0c04*/ 	.word	0x000127e0


	//   ....[169]....
        /*0c08*/ 	.word	0x00012800


	//   ....[170]....
        /*0c0c*/ 	.word	0x00012890


	//   ....[171]....
        /*0c10*/ 	.word	0x000128c0


	//   ....[172]....
        /*0c14*/ 	.word	0x00012950


	//   ....[173]....
        /*0c18*/ 	.word	0x00012980


	//   ....[174]....
        /*0c1c*/ 	.word	0x00012990


	//   ....[175]....
        /*0c20*/ 	.word	0x000129a0


	//   ....[176]....
        /*0c24*/ 	.word	0x000129b0


	//   ....[177]....
        /*0c28*/ 	.word	0x000129c0


	//   ....[178]....
        /*0c2c*/ 	.word	0x00012b10


	//   ....[179]....
        /*0c30*/ 	.word	0x00012b20


	//   ....[180]....
        /*0c34*/ 	.word	0x00013020


	//   ....[181]....
        /*0c38*/ 	.word	0x00013040


	//   ....[182]....
        /*0c3c*/ 	.word	0x00013130


	//   ....[183]....
        /*0c40*/ 	.word	0x00013140


	//   ....[184]....
        /*0c44*/ 	.word	0x000131c0


	//   ....[185]....
        /*0c48*/ 	.word	0x000131e0


	//   ....[186]....
        /*0c4c*/ 	.word	0x00013260


	//   ....[187]....
        /*0c50*/ 	.word	0x00013270


	//   ....[188]....
        /*0c54*/ 	.word	0x000132f0


	//   ....[189]....
        /*0c58*/ 	.word	0x00013310


	//   ....[190]....
        /*0c5c*/ 	.word	0x00013390


	//   ....[191]....
        /*0c60*/ 	.word	0x000133a0


	//   ....[192]....
        /*0c64*/ 	.word	0x00013420


	//   ....[193]....
        /*0c68*/ 	.word	0x00013440


	//   ....[194]....
        /*0c6c*/ 	.word	0x000134c0


	//   ....[195]....
        /*0c70*/ 	.word	0x000134d0


	//   ....[196]....
        /*0c74*/ 	.word	0x000135e0


	//   ....[197]....
        /*0c78*/ 	.word	0x000136d0


	//   ....[198]....
        /*0c7c*/ 	.word	0x00013740


	//   ....[199]....
        /*0c80*/ 	.word	0x000137b0


	//   ....[200]....
        /*0c84*/ 	.word	0x00013810


	//   ....[201]....
        /*0c88*/ 	.word	0x00013880


	//   ....[202]....
        /*0c8c*/ 	.word	0x000138f0


	//   ....[203]....
        /*0c90*/ 	.word	0x00013960


	//   ....[204]....
        /*0c94*/ 	.word	0x000139c0


	//   ....[205]....
        /*0c98*/ 	.word	0x00013a30


	//   ....[206]....
        /*0c9c*/ 	.word	0x00013aa0


	//   ....[207]....
        /*0ca0*/ 	.word	0x00013b10


	//   ....[208]....
        /*0ca4*/ 	.word	0x00013b70


	//   ....[209]....
        /*0ca8*/ 	.word	0x00013be0


	//   ....[210]....
        /*0cac*/ 	.word	0x00013c50


	//   ....[211]....
        /*0cb0*/ 	.word	0x00013cc0


	//   ....[212]....
        /*0cb4*/ 	.word	0x00013d20


	//   ....[213]....
        /*0cb8*/ 	.word	0x00013d90


	//   ....[214]....
        /*0cbc*/ 	.word	0x00013e00


	//   ....[215]....
        /*0cc0*/ 	.word	0x00013eb0


	//   ....[216]....
        /*0cc4*/ 	.word	0x00013f10


	//   ....[217]....
        /*0cc8*/ 	.word	0x00013fc0


	//   ....[218]....
        /*0ccc*/ 	.word	0x00014020


	//   ....[219]....
        /*0cd0*/ 	.word	0x000140d0


	//   ....[220]....
        /*0cd4*/ 	.word	0x00014130


	//   ....[221]....
        /*0cd8*/ 	.word	0x000141e0


	//   ....[222]....
        /*0cdc*/ 	.word	0x00014240


	//   ....[223]....
        /*0ce0*/ 	.word	0x000142f0


	//   ....[224]....
        /*0ce4*/ 	.word	0x00014350


	//   ....[225]....
        /*0ce8*/ 	.word	0x00014400


	//   ....[226]....
        /*0cec*/ 	.word	0x00014460


	//   ....[227]....
        /*0cf0*/ 	.word	0x000144d0


	//   ....[228]....
        /*0cf4*/ 	.word	0x00014540


	//   ....[229]....
        /*0cf8*/ 	.word	0x00014930


	//   ....[230]....
        /*0cfc*/ 	.word	0x00014d20


	//   ....[231]....
        /*0d00*/ 	.word	0x000157c0


	//   ....[232]....
        /*0d04*/ 	.word	0x00015810


	//   ....[233]....
        /*0d08*/ 	.word	0x00015860


	//   ....[234]....
        /*0d0c*/ 	.word	0x000158b0


	//   ....[235]....
        /*0d10*/ 	.word	0x00015900


	//   ....[236]....
        /*0d14*/ 	.word	0x00015950


	//   ....[237]....
        /*0d18*/ 	.word	0x000159a0


	//   ....[238]....
        /*0d1c*/ 	.word	0x000159f0


	//   ....[239]....
        /*0d20*/ 	.word	0x00015a60


	//   ....[240]....
        /*0d24*/ 	.word	0x00015ad0


	//   ....[241]....
        /*0d28*/ 	.word	0x00015b80


	//   ....[242]....
        /*0d2c*/ 	.word	0x00015be0


	//   ....[243]....
        /*0d30*/ 	.word	0x00015c90


	//   ....[244]....
        /*0d34*/ 	.word	0x00015cf0


	//   ....[245]....
        /*0d38*/ 	.word	0x00015da0


	//   ....[246]....
        /*0d3c*/ 	.word	0x00015e00


	//   ....[247]....
        /*0d40*/ 	.word	0x00015eb0


	//   ....[248]....
        /*0d44*/ 	.word	0x00015f10


	//   ....[249]....
        /*0d48*/ 	.word	0x00015fc0


	//   ....[250]....
        /*0d4c*/ 	.word	0x00016020


	//   ....[251]....
        /*0d50*/ 	.word	0x000160d0


	//   ....[252]....
        /*0d54*/ 	.word	0x00016130


	//   ....[253]....
        /*0d58*/ 	.word	0x000161a0


	//   ....[254]....
        /*0d5c*/ 	.word	0x00016210


	//   ....[255]....
        /*0d60*/ 	.word	0x000162c0


	//   ....[0]....
        /*0d64*/ 	.word	0x00016320


	//   ....[1]....
        /*0d68*/ 	.word	0x000163d0


	//   ....[2]....
        /*0d6c*/ 	.word	0x00016430


	//   ....[3]....
        /*0d70*/ 	.word	0x000164e0


	//   ....[4]....
        /*0d74*/ 	.word	0x00016540


	//   ....[5]....
        /*0d78*/ 	.word	0x000165f0


	//   ....[6]....
        /*0d7c*/ 	.word	0x00016650


	//   ....[7]....
        /*0d80*/ 	.word	0x00016700


	//   ....[8]....
        /*0d84*/ 	.word	0x00016760


	//   ....[9]....
        /*0d88*/ 	.word	0x00016810


	//   ....[10]....
        /*0d8c*/ 	.word	0x00016870


	//   ....[11]....
        /*0d90*/ 	.word	0x000168e0


	//   ....[12]....
        /*0d94*/ 	.word	0x00016950


	//   ....[13]....
        /*0d98*/ 	.word	0x00016d30


	//   ....[14]....
        /*0d9c*/ 	.word	0x00017110


	//   ....[15]....
        /*0da0*/ 	.word	0x00017bd0


	//   ....[16]....
        /*0da4*/ 	.word	0x00017c10


	//   ....[17]....
        /*0da8*/ 	.word	0x00017c60


	//   ....[18]....
        /*0dac*/ 	.word	0x00017ca0


	//   ....[19]....
        /*0db0*/ 	.word	0x00017cf0


	//   ....[20]....
        /*0db4*/ 	.word	0x00017d30


	//   ....[21]....
        /*0db8*/ 	.word	0x00017d80


	//   ....[22]....
        /*0dbc*/ 	.word	0x00017dc0


	//   ....[23]....
        /*0dc0*/ 	.word	0x00017e20


	//   ....[24]....
        /*0dc4*/ 	.word	0x00017e90


	//   ....[25]....
        /*0dc8*/ 	.word	0x00017f00


	//   ....[26]....
        /*0dcc*/ 	.word	0x00017fb0


	//   ....[27]....
        /*0dd0*/ 	.word	0x00018010


	//   ....[28]....
        /*0dd4*/ 	.word	0x000180c0


	//   ....[29]....
        /*0dd8*/ 	.word	0x00018120


	//   ....[30]....
        /*0ddc*/ 	.word	0x000181d0


	//   ....[31]....
        /*0de0*/ 	.word	0x00018230


	//   ....[32]....
        /*0de4*/ 	.word	0x000182e0


	//   ....[33]....
        /*0de8*/ 	.word	0x00018340


	//   ....[34]....
        /*0dec*/ 	.word	0x000183f0


	//   ....[35]....
        /*0df0*/ 	.word	0x00018450


	//   ....[36]....
        /*0df4*/ 	.word	0x00018500


	//   ....[37]....
        /*0df8*/ 	.word	0x00018560


	//   ....[38]....
        /*0dfc*/ 	.word	0x000185b0


	//   ....[39]....
        /*0e00*/ 	.word	0x000185f0


	//   ....[40]....
        /*0e04*/ 	.word	0x00018640


	//   ....[41]....
        /*0e08*/ 	.word	0x00018680


	//   ....[42]....
        /*0e0c*/ 	.word	0x000186d0


	//   ....[43]....
        /*0e10*/ 	.word	0x00018710


	//   ....[44]....
        /*0e14*/ 	.word	0x00018760


	//   ....[45]....
        /*0e18*/ 	.word	0x000187a0


	//   ....[46]....
        /*0e1c*/ 	.word	0x000187f0


	//   ....[47]....
        /*0e20*/ 	.word	0x00018850


	//   ....[48]....
        /*0e24*/ 	.word	0x000188a0


	//   ....[49]....
        /*0e28*/ 	.word	0x00018900


	//   ....[50]....
        /*0e2c*/ 	.word	0x00018950


	//   ....[51]....
        /*0e30*/ 	.word	0x000189b0


	//   ....[52]....
        /*0e34*/ 	.word	0x00018a00


	//   ....[53]....
        /*0e38*/ 	.word	0x00018a60


	//   ....[54]....
        /*0e3c*/ 	.word	0x00018ad0


	//   ....[55]....
        /*0e40*/ 	.word	0x00018b40


	//   ....[56]....
        /*0e44*/ 	.word	0x00018bb0


	//   ....[57]....
        /*0e48*/ 	.word	0x00018c10


	//   ....[58]....
        /*0e4c*/ 	.word	0x00018c80


	//   ....[59]....
        /*0e50*/ 	.word	0x00018cf0


	//   ....[60]....
        /*0e54*/ 	.word	0x00018d60


	//   ....[61]....
        /*0e58*/ 	.word	0x00018dc0


	//   ....[62]....
        /*0e5c*/ 	.word	0x00018e30


	//   ....[63]....
        /*0e60*/ 	.word	0x00018ea0


	//   ....[64]....
        /*0e64*/ 	.word	0x00018f10


	//   ....[65]....
        /*0e68*/ 	.word	0x00018f70


	//   ....[66]....
        /*0e6c*/ 	.word	0x00018fe0


	//   ....[67]....
        /*0e70*/ 	.word	0x00019050


	//   ....[68]....
        /*0e74*/ 	.word	0x000190c0


	//   ....[69]....
        /*0e78*/ 	.word	0x00019120


	//   ....[70]....
        /*0e7c*/ 	.word	0x00019190


	//----- nvinfo : EIATTR_EXIT_INSTR_OFFSETS
	.align		4
.L_406:
        /*0e80*/ 	.byte	0x04, 0x1c
        /*0e82*/ 	.short	(.L_408 - .L_407)


	//   ....[0]....
.L_407:
        /*0e84*/ 	.word	0x000000a0


	//   ....[1]....
        /*0e88*/ 	.word	0x00013680


	//----- nvinfo : EIATTR_MAX_THREADS
	.align		4
.L_408:
        /*0e8c*/ 	.byte	0x04, 0x05
        /*0e8e*/ 	.short	(.L_410 - .L_409)
.L_409:
        /*0e90*/ 	.word	0x00000080
        /*0e94*/ 	.word	0x00000001
        /*0e98*/ 	.word	0x00000001


	//----- nvinfo : EIATTR_CRS_STACK_SIZE
	.align		4
.L_410:
        /*0e9c*/ 	.byte	0x04, 0x1e
        /*0e9e*/ 	.short	(.L_412 - .L_411)
.L_411:
        /*0ea0*/ 	.word	0x00000000
.L_412:


//--------------------- .nv.info._ZN7cutlass13device_kernelIN5flash19enable_sm80_to_sm89INS1_16FlashAttnFwdSm80INS1_25CollectiveMainloopFwdSm80ILi4ELi1ELb0EN4cute5tupleIJNS5_1CILi128EEENS7_ILi112EEENS7_ILi64EEEEEELi64ENS_10bfloat16_tEfNS_4arch4Sm80ELb1ELb0ELb0ELb1ELb1ELb0ELb1ELb0EEENS1_21CollectiveEpilogueFwdINS6_IJS8_SA_S9_EEENS6_IJNS7_ILi1EEESI_SI_EEESC_SE_Li128ELb1ELb1ELb0ELb0EEENS1_19SingleTileSchedulerILb1ELb0ELb1ELi128EEEEEEEEEvNT_6ParamsE --------------------------
	.section	.nv.info._ZN7cutlass13device_kernelIN5flash19enable_sm80_to_sm89INS1_16FlashAttnFwdSm80INS1_25CollectiveMainloopFwdSm80ILi4ELi1ELb0EN4cute5tupleIJNS5_1CILi128EEENS7_ILi112EEENS7_ILi64EEEEEELi64ENS_10bfloat16_tEfNS_4arch4Sm80ELb1ELb0ELb0ELb1ELb1ELb0ELb1ELb0EEENS1_21CollectiveEpilogueFwdINS6_IJS8_SA_S9_EEENS6_IJNS7_ILi1EEESI_SI_EEESC_SE_Li128ELb1ELb1ELb0ELb0EEENS1_19SingleTileSchedulerILb1ELb0ELb1ELi128EEEEEEEEEvNT_6ParamsE,"",@"SHT_CUDA_INFO"
	.sectionflags	@""
	.align	4


	//----- nvinfo : EIATTR_CUDA_API_VERSION
	.align		4
        /*0000*/ 	.byte	0x04, 0x37
        /*0002*/ 	.short	(.L_414 - .L_413)
.L_413:
        /*0004*/ 	.word	0x00000082


	//----- nvinfo : EIATTR_SW2861232_WAR
	.align		4
.L_414:
        /*0008*/ 	.byte	0x01, 0x35
	.zero		2


	//----- nvinfo : EIATTR_PARAM_CBANK
	.align		4
        /*000c*/ 	.byte	0x04, 0x0a
        /*000e*/ 	.short	(.L_416 - .L_415)
	.align		4
.L_415:
        /*0010*/ 	.word	index@(.nv.constant0._ZN7cutlass13device_kernelIN5flash19enable_sm80_to_sm89INS1_16FlashAttnFwdSm80INS1_25CollectiveMainloopFwdSm80ILi4ELi1ELb0EN4cute5tupleIJNS5_1CILi128EEENS7_ILi112EEENS7_ILi64EEEEEELi64ENS_10bfloat16_tEfNS_4arch4Sm80ELb1ELb0ELb0ELb1ELb1ELb0ELb1ELb0EEENS1_21CollectiveEpilogueFwdINS6_IJS8_SA_S9_EEENS6_IJNS7_ILi1EEESI_SI_EEESC_SE_Li128ELb1ELb1ELb0ELb0EEENS1_19SingleTileSchedulerILb1ELb0ELb1ELi128EEEEEEEEEvNT_6ParamsE)
        /*0014*/ 	.short	0x0160
        /*0016*/ 	.short	0x0418


	//----- nvinfo : EIATTR_CBANK_PARAM_SIZE
	.align		4
.L_416:
        /*0018*/ 	.byte	0x03, 0x19
        /*001a*/ 	.short	0x0418


	//----- nvinfo : EIATTR_KPARAM_INFO
	.align		4
        /*001c*/ 	.byte	0x04, 0x17
        /*001e*/ 	.short	(.L_418 - .L_417)
.L_417:
        /*0020*/ 	.word	0x00000000
        /*0024*/ 	.short	0x0000
        /*0026*/ 	.short	0x0000
        /*0028*/ 	.byte	0x00, 0xf0, 0x61, 0x10


	//----- nvinfo : EIATTR_MAXREG_COUNT
	.align		4
.L_418:
        /*002c*/ 	.byte	0x03, 0x1b
        /*002e*/ 	.short	0x00ff


	//----- nvinfo : EIATTR_NUM_BARRIERS
	.align		4
        /*0030*/ 	.byte	0x02, 0x4c
        /*0032*/ 	.byte	0x02
	.zero		1


	//----- nvinfo : EIATTR_ANNOTATIONS
	.align		4
        /*0034*/ 	.byte	0x04, 0x55
        /*0036*/ 	.short	(.L_420 - .L_419)


	//   ....[0]....
.L_419:
        /* <DEDUP_REMOVED lines=38> */


	//----- nvinfo : EIATTR_MERCURY_ISA_VERSION
	.align		4
.L_420:
        /*0288*/ 	.byte	0x03, 0x5f
        /*028a*/ 	.short	0x0000


	//----- nvinfo : EIATTR_COOP_GROUP_MASK_REGIDS
	.align		4
        /*028c*/ 	.byte	0x04, 0x29
        /*028e*/ 	.short	(.L_422 - .L_421)


	//   ....[0]....
.L_421:
        /*0290*/ 	.word	0xffffffff


	//   ....[1]....
        /*0294*/ 	.word	0xffffffff


	//   ....[2]....
        /*0298*/ 	.word	0xffffffff


	//   ....[3]....
        /*029c*/ 	.word	0xffffffff


	//   ....[4]....
        /*02a0*/ 	.word	0xffffffff


	//   ....[5]....
        /*02a4*/ 	.word	0xffffffff


	//   ....[6]....
        /*02a8*/ 	.word	0xffffffff


	//   ....[7]....
        /*02ac*/ 	.word	0xffffffff


	//   ....[8]....
        /*02b0*/ 	.word	0xffffffff


	//   ....[9]....
        /*02b4*/ 	.word	0xffffffff


	//   ....[10]....
        /*02b8*/ 	.word	0xffffffff


	//   ....[11]....
        /*02bc*/ 	.word	0xffffffff


	//   ....[12]....
        /*02c0*/ 	.word	0xffffffff


	//   ....[13]....
        /*02c4*/ 	.word	0xffffffff


	//   ....[14]....
        /*02c8*/ 	.word	0xffffffff


	//   ....[15]....
        /*02cc*/ 	.word	0xffffffff


	//   ....[16]....
        /*02d0*/ 	.word	0xffffffff


	//   ....[17]....
        /*02d4*/ 	.word	0xffffffff


	//   ....[18]....
        /*02d8*/ 	.word	0xffffffff


	//   ....[19]....
        /*02dc*/ 	.word	0xffffffff


	//   ....[20]....
        /*02e0*/ 	.word	0xffffffff


	//   ....[21]....
        /*02e4*/ 	.word	0xffffffff


	//   ....[22]....
        /*02e8*/ 	.word	0xffffffff


	//   ....[23]....
        /*02ec*/ 	.word	0xffffffff


	//   ....[24]....
        /*02f0*/ 	.word	0xffffffff


	//   ....[25]....
        /*02f4*/ 	.word	0xffffffff


	//   ....[26]....
        /*02f8*/ 	.word	0xffffffff


	//   ....[27]....
        /*02fc*/ 	.word	0xffffffff


	//   ....[28]....
        /*0300*/ 	.word	0xffffffff


	//   ....[29]....
        /*0304*/ 	.word	0xffffffff


	//   ....[30]....
        /*0308*/ 	.word	0xffffffff


	//   ....[31]....
        /*030c*/ 	.word	0xffffffff


	//   ....[32]....
        /*0310*/ 	.word	0xffffffff


	//   ....[33]....
        /*0314*/ 	.word	0xffffffff


	//   ....[34]....
        /*0318*/ 	.word	0xffffffff


	//   ....[35]....
        /*031c*/ 	.word	0xffffffff


	//   ....[36]....
        /*0320*/ 	.word	0xffffffff


	//   ....[37]....
        /*0324*/ 	.word	0xffffffff


	//   ....[38]....
        /*0328*/ 	.word	0xffffffff


	//   ....[39]....
        /*032c*/ 	.word	0xffffffff


	//   ....[40]....
        /*0330*/ 	.word	0xffffffff


	//   ....[41]....
        /*0334*/ 	.word	0xffffffff


	//   ....[42]....
        /*0338*/ 	.word	0xffffffff


	//   ....[43]....
        /*033c*/ 	.word	0xffffffff


	//   ....[44]....
        /*0340*/ 	.word	0xffffffff


	//   ....[45]....
        /*0344*/ 	.word	0xffffffff


	//   ....[46]....
        /*0348*/ 	.word	0xffffffff


	//   ....[47]....
        /*034c*/ 	.word	0xffffffff


	//   ....[48]....
        /*0350*/ 	.word	0xffffffff


	//   ....[49]....
        /*0354*/ 	.word	0xffffffff


	//   ....[50]....
        /*0358*/ 	.word	0xffffffff


	//   ....[51]....
        /*035c*/ 	.word	0xffffffff


	//   ....[52]....
        /*0360*/ 	.word	0xffffffff


	//   ....[53]....
        /*0364*/ 	.word	0xffffffff


	//   ....[54]....
        /*0368*/ 	.word	0xffffffff


	//   ....[55]....
        /*036c*/ 	.word	0xffffffff


	//   ....[56]....
        /*0370*/ 	.word	0xffffffff


	//   ....[57]....
        /*0374*/ 	.word	0xffffffff


	//   ....[58]....
        /*0378*/ 	.word	0xffffffff


	//   ....[59]....
        /*037c*/ 	.word	0xffffffff


	//   ....[60]....
        /*0380*/ 	.word	0xffffffff


	//   ....[61]....
        /*0384*/ 	.word	0xffffffff


	//   ....[62]....
        /*0388*/ 	.word	0xffffffff


	//   ....[63]....
        /*038c*/ 	.word	0xffffffff


	//   ....[64]....
        /*0390*/ 	.word	0xffffffff


	//   ....[65]....
        /*0394*/ 	.word	0xffffffff


	//   ....[66]....
        /*0398*/ 	.word	0xffffffff


	//   ....[67]....
        /*039c*/ 	.word	0xffffffff


	//   ....[68]....
        /*03a0*/ 	.word	0xffffffff


	//   ....[69]....
        /*03a4*/ 	.word	0xffffffff


	//   ....[70]....
        /*03a8*/ 	.word	0xffffffff


	//   ....[71]....
        /*03ac*/ 	.word	0xffffffff


	//   ....[72]....
        /*03b0*/ 	.word	0xffffffff


	//   ....[73]....
        /*03b4*/ 	.word	0xffffffff


	//   ....[74]....
        /*03b8*/ 	.word	0xffffffff


	//   ....[75]....
        /*03bc*/ 	.word	0xffffffff


	//   ....[76]....
        /*03c0*/ 	.word	0xffffffff


	//   ....[77]....
        /*03c4*/ 	.word	0xffffffff


	//   ....[78]....
        /*03c8*/ 	.word	0xffffffff


	//   ....[79]....
        /*03cc*/ 	.word	0xffffffff


	//   ....[80]....
        /*03d0*/ 	.word	0xffffffff


	//   ....[81]....
        /*03d4*/ 	.word	0xffffffff


	//   ....[82]....
        /*03d8*/ 	.word	0xffffffff


	//   ....[83]....
        /*03dc*/ 	.word	0xffffffff


	//   ....[84]....
        /*03e0*/ 	.word	0xffffffff


	//   ....[85]....
        /*03e4*/ 	.word	0xffffffff


	//   ....[86]....
        /*03e8*/ 	.word	0xffffffff


	//   ....[87]....
        /*03ec*/ 	.word	0xffffffff


	//   ....[88]....
        /*03f0*/ 	.word	0xffffffff


	//   ....[89]....
        /*03f4*/ 	.word	0xffffffff


	//   ....[90]....
        /*03f8*/ 	.word	0xffffffff


	//   ....[91]....
        /*03fc*/ 	.word	0xffffffff


	//   ....[92]....
        /*0400*/ 	.word	0xffffffff


	//   ....[93]....
        /*0404*/ 	.word	0xffffffff


	//   ....[94]....
        /*0408*/ 	.word	0xffffffff


	//   ....[95]....
        /*040c*/ 	.word	0xffffffff


	//   ....[96]....
        /*0410*/ 	.word	0xffffffff


	//   ....[97]....
        /*0414*/ 	.word	0xffffffff


	//   ....[98]....
        /*0418*/ 	.word	0xffffffff


	//   ....[99]....
        /*041c*/ 	.word	0xffffffff


	//   ....[100]....
        /*0420*/ 	.word	0xffffffff


	//   ....[101]....
        /*0424*/ 	.word	0xffffffff


	//   ....[102]....
        /*0428*/ 	.word	0xffffffff


	//   ....[103]....
        /*042c*/ 	.word	0xffffffff


	//   ....[104]....
        /*0430*/ 	.word	0xffffffff


	//   ....[105]....
        /*0434*/ 	.word	0xffffffff


	//   ....[106]....
        /*0438*/ 	.word	0xffffffff


	//   ....[107]....
        /*043c*/ 	.word	0xffffffff


	//   ....[108]....
        /*0440*/ 	.word	0xffffffff


	//   ....[109]....
        /*0444*/ 	.word	0xffffffff


	//   ....[110]....
        /*0448*/ 	.word	0xffffffff


	//   ....[111]....
        /*044c*/ 	.word	0xffffffff


	//   ....[112]....
        /*0450*/ 	.word	0xffffffff


	//   ....[113]....
        /*0454*/ 	.word	0xffffffff


	//   ....[114]....
        /*0458*/ 	.word	0xffffffff


	//   ....[115]....
        /*045c*/ 	.word	0xffffffff


	//   ....[116]....
        /*0460*/ 	.word	0xffffffff


	//   ....[117]....
        /*0464*/ 	.word	0xffffffff


	//   ....[118]....
        /*0468*/ 	.word	0xffffffff


	//   ....[119]....
        /*046c*/ 	.word	0xffffffff


	//   ....[120]....
        /*0470*/ 	.word	0xffffffff


	//   ....[121]....
        /*0474*/ 	.word	0xffffffff


	//   ....[122]....
        /*0478*/ 	.word	0xffffffff


	//   ....[123]....
        /*047c*/ 	.word	0xffffffff


	//   ....[124]....
        /*0480*/ 	.word	0xffffffff


	//   ....[125]....
        /*0484*/ 	.word	0xffffffff


	//   ....[126]....
        /*0488*/ 	.word	0xffffffff


	//   ....[127]....
        /*048c*/ 	.word	0xffffffff


	//   ....[128]....
        /*0490*/ 	.word	0xffffffff


	//   ....[129]....
        /*0494*/ 	.word	0xffffffff


	//   ....[130]....
        /*0498*/ 	.word	0xffffffff


	//   ....[131]....
        /*049c*/ 	.word	0xffffffff


	//   ....[132]....
        /*04a0*/ 	.word	0xffffffff


	//   ....[133]....
        /*04a4*/ 	.word	0xffffffff


	//   ....[134]....
        /*04a8*/ 	.word	0xffffffff


	//   ....[135]....
        /*04ac*/ 	.word	0xffffffff


	//   ....[136]....
        /*04b0*/ 	.word	0xffffffff


	//   ....[137]....
        /*04b4*/ 	.word	0xffffffff


	//   ....[138]....
        /*04b8*/ 	.word	0xffffffff


	//   ....[139]....
        /*04bc*/ 	.word	0xffffffff


	//   ....[140]....
        /*04c0*/ 	.word	0xffffffff


	//   ....[141]....
        /*04c4*/ 	.word	0xffffffff


	//   ....[142]....
        /*04c8*/ 	.word	0xffffffff


	//   ....[143]....
        /*04cc*/ 	.word	0xffffffff


	//   ....[144]....
        /*04d0*/ 	.word	0xffffffff


	//   ....[145]....
        /*04d4*/ 	.word	0xffffffff


	//   ....[146]....
        /*04d8*/ 	.word	0xffffffff


	//   ....[147]....
        /*04dc*/ 	.word	0xffffffff


	//   ....[148]....
        /*04e0*/ 	.word	0xffffffff


	//   ....[149]....
        /*04e4*/ 	.word	0xffffffff


	//   ....[150]....
        /*04e8*/ 	.word	0xffffffff


	//   ....[151]....
        /*04ec*/ 	.word	0xffffffff


	//   ....[152]....
        /*04f0*/ 	.word	0xffffffff


	//   ....[153]....
        /*04f4*/ 	.word	0xffffffff


	//   ....[154]....
        /*04f8*/ 	.word	0xffffffff


	//   ....[155]....
        /*04fc*/ 	.word	0xffffffff


	//   ....[156]....
        /*0500*/ 	.word	0xffffffff


	//   ....[157]....
        /*0504*/ 	.word	0xffffffff


	//   ....[158]....
        /*0508*/ 	.word	0xffffffff


	//   ....[159]....
        /*050c*/ 	.word	0xffffffff


	//   ....[160]....
        /*0510*/ 	.word	0xffffffff


	//   ....[161]....
        /*0514*/ 	.word	0xffffffff


	//   ....[162]....
        /*0518*/ 	.word	0xffffffff


	//   ....[163]....
        /*051c*/ 	.word	0xffffffff


	//   ....[164]....
        /*0520*/ 	.word	0xffffffff


	//   ....[165]....
        /*0524*/ 	.word	0xffffffff


	//   ....[166]....
        /*0528*/ 	.word	0xffffffff


	//   ....[167]....
        /*052c*/ 	.word	0xffffffff


	//   ....[168]....
        /*0530*/ 	.word	0xffffffff


	//   ....[169]....
        /*0534*/ 	.word	0xffffffff


	//   ....[170]....
        /*0538*/ 	.word	0xffffffff


	//   ....[171]....
        /*053c*/ 	.word	0xffffffff


	//   ....[172]....
        /*0540*/ 	.word	0xffffffff


	//   ....[173]....
        /*0544*/ 	.word	0xffffffff


	//   ....[174]....
        /*0548*/ 	.word	0xffffffff


	//   ....[175]....
        /*054c*/ 	.word	0xffffffff


	//   ....[176]....
        /*0550*/ 	.word	0xffffffff


	//   ....[177]....
        /*0554*/ 	.word	0xffffffff


	//   ....[178]....
        /*0558*/ 	.word	0xffffffff


	//   ....[179]....
        /*055c*/ 	.word	0xffffffff


	//   ....[180]....
        /*0560*/ 	.word	0xffffffff


	//   ....[181]....
        /*0564*/ 	.word	0xffffffff


	//   ....[182]....
        /*0568*/ 	.word	0xffffffff


	//   ....[183]....
        /*056c*/ 	.word	0xffffffff


	//   ....[184]....
        /*0570*/ 	.word	0xffffffff


	//   ....[185]....
        /*0574*/ 	.word	0xffffffff


	//   ....[186]....
        /*0578*/ 	.word	0xffffffff


	//   ....[187]....
        /*057c*/ 	.word	0xffffffff


	//   ....[188]....
        /*0580*/ 	.word	0xffffffff


	//   ....[189]....
        /*0584*/ 	.word	0xffffffff


	//   ....[190]....
        /*0588*/ 	.word	0xffffffff


	//   ....[191]....
        /*058c*/ 	.word	0xffffffff


	//   ....[192]....
        /*0590*/ 	.word	0xffffffff


	//   ....[193]....
        /*0594*/ 	.word	0xffffffff


	//   ....[194]....
        /*0598*/ 	.word	0xffffffff


	//----- nvinfo : EIATTR_COOP_GROUP_INSTR_OFFSETS
	.align		4
.L_422:
        /*059c*/ 	.byte	0x04, 0x28
        /*059e*/ 	.short	(.L_424 - .L_423)


	//   ....[0]....
.L_423:
        /*05a0*/ 	.word	0x000000a0


	//   ....[1]....
        /*05a4*/ 	.word	0x00001150


	//   ....[2]....
        /*05a8*/ 	.word	0x00001190


	//   ....[3]....
        /*05ac*/ 	.word	0x00001360


	//   ....[4]....
        /*05b0*/ 	.word	0x00001390


	//   ....[5]....
        /*05b4*/ 	.word	0x00001420


	//   ....[6]....
        /*05b8*/ 	.word	0x00001450


	//   ....[7]....
        /*05bc*/ 	.word	0x000014e0


	//   ....[8]....
        /*05c0*/ 	.word	0x00001510


	//   ....[9]....
        /*05c4*/ 	.word	0x000015a0


	//   ....[10]....
        /*05c8*/ 	.word	0x000015d0


	//   ....[11]....
        /*05cc*/ 	.word	0x00001660


	//   ....[12]....
        /*05d0*/ 	.word	0x00001690


	//   ....[13]....
        /*05d4*/ 	.word	0x00001720


	//   ....[14]....
        /*05d8*/ 	.word	0x00001750


	//   ....[15]....
        /*05dc*/ 	.word	0x000017d0


	//   ....[16]....
        /*05e0*/ 	.word	0x00001810


	//   ....[17]....
        /*05e4*/ 	.word	0x00001c80


	//   ....[18]....
        /*05e8*/ 	.word	0x00001ca0


	//   ....[19]....
        /*05ec*/ 	.word	0x00001cb0


	//   ....[20]....
        /*05f0*/ 	.word	0x00001cc0


	//   ....[21]....
        /*05f4*/ 	.word	0x00001cd0


	//   ....[22]....
        /*05f8*/ 	.word	0x00001ce0


	//   ....[23]....
        /*05fc*/ 	.word	0x00001cf0


	//   ....[24]....
        /*0600*/ 	.word	0x00001d20


	//   ....[25]....
        /*0604*/ 	.word	0x00001d40


	//   ....[26]....
        /*0608*/ 	.word	0x00001d70


	//   ....[27]....
        /*060c*/ 	.word	0x00001d80


	//   ....[28]....
        /*0610*/ 	.word	0x00001d90


	//   ....[29]....
        /*0614*/ 	.word	0x00001dc0


	//   ....[30]....
        /*0618*/ 	.word	0x00001df0


	//   ....[31]....
        /*061c*/ 	.word	0x000022f0


	//   ....[32]....
        /*0620*/ 	.word	0x00002300


	//   ....[33]....
        /*0624*/ 	.word	0x00002320


	//   ....[34]....
        /*0628*/ 	.word	0x00002440


	//   ....[35]....
        /*062c*/ 	.word	0x00002450


	//   ....[36]....
        /*0630*/ 	.word	0x00002470


	//   ....[37]....
        /*0634*/ 	.word	0x00002480


	//   ....[38]....
        /*0638*/ 	.word	0x000024c0


	//   ....[39]....
        /*063c*/ 	.word	0x000024e0


	//   ....[40]....
        /*0640*/ 	.word	0x00002520


	//   ....[41]....
        /*0644*/ 	.word	0x00002540


	//   ....[42]....
        /*0648*/ 	.word	0x00002560


	//   ....[43]....
        /*064c*/ 	.word	0x00002570


	//   ....[44]....
        /*0650*/ 	.word	0x00002620


	//   ....[45]....
        /*0654*/ 	.word	0x000030c0


	//   ....[46]....
        /*0658*/ 	.word	0x000030e0


	//   ....[47]....
        /*065c*/ 	.word	0x000030f0


	//   ....[48]....
        /*0660*/ 	.word	0x00003100


	//   ....[49]....
        /*0664*/ 	.word	0x00003110


	//   ....[50]....
        /*0668*/ 	.word	0x00003120


	//   ....[51]....
        /*066c*/ 	.word	0x00003130


	//   ....[52]....
        /*0670*/ 	.word	0x00003140


	//   ....[53]....
        /*0674*/ 	.word	0x00003160


	//   ....[54]....
        /*0678*/ 	.word	0x00003180


	//   ....[55]....
        /*067c*/ 	.word	0x000031a0


	//   ....[56]....
        /*0680*/ 	.word	0x000031d0


	//   ....[57]....
        /*0684*/ 	.word	0x000031f0


	//   ....[58]....
        /*0688*/ 	.word	0x00003210


	//   ....[59]....
        /*068c*/ 	.word	0x00003540


	//   ....[60]....
        /*0690*/ 	.word	0x00003550


	//   ....[61]....
        /*0694*/ 	.word	0x00003560


	//   ....[62]....
        /*0698*/ 	.word	0x00003570


	//   ....[63]....
        /*069c*/ 	.word	0x00004410


	//   ....[64]....
        /*06a0*/ 	.word	0x00004640


	//   ....[65]....
        /*06a4*/ 	.word	0x00004860


	//   ....[66]....
        /*06a8*/ 	.word	0x00004a00


	//   ....[67]....
        /*06ac*/ 	.word	0x00004a30


	//   ....[68]....
        /*06b0*/ 	.word	0x00004bd0


	//   ....[69]....
        /*06b4*/ 	.word	0x00004da0


	//   ....[70]....
        /*06b8*/ 	.word	0x00004ee0


	//   ....[71]....
        /*06bc*/ 	.word	0x00007aa0


	//   ....[72]....
        /*06c0*/ 	.word	0x00007ac0


	//   ....[73]....
        /*06c4*/ 	.word	0x00007ad0


	//   ....[74]....
        /*06c8*/ 	.word	0x00007ae0


	//   ....[75]....
        /*06cc*/ 	.word	0x00007af0


	//   ....[76]....
        /*06d0*/ 	.word	0x00007b00


	//   ....[77]....
        /*06d4*/ 	.word	0x00007b10


	//   ....[78]....
        /*06d8*/ 	.word	0x00007b20


	//   ....[79]....
        /*06dc*/ 	.word	0x00007b30


	//   ....[80]....
        /*06e0*/ 	.word	0x00007b40


	//   ....[81]....
        /*06e4*/ 	.word	0x00007b50


	//   ....[82]....
        /*06e8*/ 	.word	0x00007b60


	//   ....[83]....
        /*06ec*/ 	.word	0x00007b70


	//   ....[84]....
        /*06f0*/ 	.word	0x00007b80


	//   ....[85]....
        /*06f4*/ 	.word	0x00008710


	//   ....[86]....
        /*06f8*/ 	.word	0x00008730


	//   ....[87]....
        /*06fc*/ 	.word	0x00008740


	//   ....[88]....
        /*0700*/ 	.word	0x00008750


	//   ....[89]....
        /*0704*/ 	.word	0x00008760


	//   ....[90]....
        /*0708*/ 	.word	0x00008770


	//   ....[91]....
        /*070c*/ 	.word	0x00008780


	//   ....[92]....
        /*0710*/ 	.word	0x000087a0


	//   ....[93]....
        /*0714*/ 	.word	0x000087b0


	//   ....[94]....
        /*0718*/ 	.word	0x000087d0


	//   ....[95]....
        /*071c*/ 	.word	0x00008820


	//   ....[96]....
        /*0720*/ 	.word	0x00008860


	//   ....[97]....
        /*0724*/ 	.word	0x00008880


	//   ....[98]....
        /*0728*/ 	.word	0x00008890


	//   ....[99]....
        /*072c*/ 	.word	0x00008b00


	//   ....[100]....
        /*0730*/ 	.word	0x00008b10


	//   ....[101]....
        /*0734*/ 	.word	0x00008b20


	//   ....[102]....
        /*0738*/ 	.word	0x00008b30


	//   ....[103]....
        /*073c*/ 	.word	0x00009a10


	//   ....[104]....
        /*0740*/ 	.word	0x00009cd0


	//   ....[105]....
        /*0744*/ 	.word	0x00009ef0


	//   ....[106]....
        /*0748*/ 	.word	0x0000a030


	//   ....[107]....
        /*074c*/ 	.word	0x0000a240


	//   ....[108]....
        /*0750*/ 	.word	0x0000a290


	//   ....[109]....
        /*0754*/ 	.word	0x0000a2b0


	//   ....[110]....
        /*0758*/ 	.word	0x0000a3b0


	//   ....[111]....
        /*075c*/ 	.word	0x0000d120


	//   ....[112]....
        /*0760*/ 	.word	0x0000d140


	//   ....[113]....
        /*0764*/ 	.word	0x0000d150


	//   ....[114]....
        /*0768*/ 	.word	0x0000d160


	//   ....[115]....
        /*076c*/ 	.word	0x0000d170


	//   ....[116]....
        /*0770*/ 	.word	0x0000d180


	//   ....[117]....
        /*0774*/ 	.word	0x0000d190


	//   ....[118]....
        /*0778*/ 	.word	0x0000d1b0


	//   ....[119]....
        /*077c*/ 	.word	0x0000d1c0


	//   ....[120]....
        /*0780*/ 	.word	0x0000d1e0


	//   ....[121]....
        /*0784*/ 	.word	0x0000d200


	//   ....[122]....
        /*0788*/ 	.word	0x0000d270


	//   ....[123]....
        /*078c*/ 	.word	0x0000d290


	//   ....[124]....
        /*0790*/ 	.word	0x0000d2b0


	//   ....[125]....
        /*0794*/ 	.word	0x0000d6b0


	//   ....[126]....
        /*0798*/ 	.word	0x0000d6e0


	//   ....[127]....
        /*079c*/ 	.word	0x0000d6f0


	//   ....[128]....
        /*07a0*/ 	.word	0x0000d710


	//   ....[129]....
        /*07a4*/ 	.word	0x0000d730


	//   ....[130]....
        /*07a8*/ 	.word	0x0000d760


	//   ....[131]....
        /*07ac*/ 	.word	0x0000d780


	//   ....[132]....
        /*07b0*/ 	.word	0x0000d7a0


	//   ....[133]....
        /*07b4*/ 	.word	0x0000d7d0


	//   ....[134]....
        /*07b8*/ 	.word	0x0000d7f0


	//   ....[135]....
        /*07bc*/ 	.word	0x0000d810


	//   ....[136]....
        /*07c0*/ 	.word	0x0000d850


	//   ....[137]....
        /*07c4*/ 	.word	0x0000d900


	//   ....[138]....
        /*07c8*/ 	.word	0x0000d920


	//   ....[139]....
        /*07cc*/ 	.word	0x0000e570


	//   ....[140]....
        /*07d0*/ 	.word	0x0000e5f0


	//   ....[141]....
        /*07d4*/ 	.word	0x0000e6f0


	//   ....[142]....
        /*07d8*/ 	.word	0x0000e750


	//   ....[143]....
        /*07dc*/ 	.word	0x0000e780


	//   ....[144]....
        /*07e0*/ 	.word	0x0000e830


	//   ....[145]....
        /*07e4*/ 	.word	0x0000eab0


	//   ....[146]....
        /*07e8*/ 	.word	0x0000ede0


	//   ....[147]....
        /*07ec*/ 	.word	0x00011200


	//   ....[148]....
        /*07f0*/ 	.word	0x00011210


	//   ....[149]....
        /*07f4*/ 	.word	0x00011220


	//   ....[150]....
        /*07f8*/ 	.word	0x00011240


	//   ....[151]....
        /*07fc*/ 	.word	0x00011260


	//   ....[152]....
        /*0800*/ 	.word	0x00011270


	//   ....[153]....
        /*0804*/ 	.word	0x000112a0


	//   ....[154]....
        /*0808*/ 	.word	0x000112d0


	//   ....[155]....
        /*080c*/ 	.word	0x00012710


	//   ....[156]....
        /*0810*/ 	.word	0x00012750


	//   ....[157]....
        /*0814*/ 	.word	0x00012770


	//   ....[158]....
        /*0818*/ 	.word	0x000127a0


	//   ....[159]....
        /*081c*/ 	.word	0x000127d0


	//   ....[160]....
        /*0820*/ 	.word	0x00012810


	//   ....[161]....
        /*0824*/ 	.word	0x00012850


	//   ....[162]....
        /*0828*/ 	.word	0x00012870


	//   ....[163]....
        /*082c*/ 	.word	0x00012900


	//   ....[164]....
        /*0830*/ 	.word	0x00012910


	//   ....[165]....
        /*0834*/ 	.word	0x00012940


	//   ....[166]....
        /*0838*/ 	.word	0x00012980


	//   ....[167]....
        /*083c*/ 	.word	0x000129a0


	//   ....[168]....
        /*0840*/ 	.word	0x000129d0


	//   ....[169]....
        /*0844*/ 	.word	0x00012a20


	//   ....[170]....
        /*0848*/ 	.word	0x00012a50


	//   ....[171]....
        /*084c*/ 	.word	0x00012a60


	//   ....[172]....
        /*0850*/ 	.word	0x00012b60


	//   ....[173]....
        /*0854*/ 	.word	0x00012b80


	//   ....[174]....
        /*0858*/ 	.word	0x00012ba0


	//   ....[175]....
        /*085c*/ 	.word	0x00012bd0


	//   ....[176]....
        /*0860*/ 	.word	0x00012bf0


	//   ....[177]....
        /*0864*/ 	.word	0x00012c80


	//   ....[178]....
        /*0868*/ 	.word	0x00012ca0


	//   ....[179]....
        /*086c*/ 	.word	0x00013520


	//   ....[180]....
        /*0870*/ 	.word	0x00013550


	//   ....[181]....
        /*0874*/ 	.word	0x00013580


	//   ....[182]....
        /*0878*/ 	.word	0x000135b0


	//   ....[183]....
        /*087c*/ 	.word	0x000135e0


	//   ....[184]....
        /*0880*/ 	.word	0x00013610


	//   ....[185]....
        /*0884*/ 	.word	0x00013640


	//   ....[186]....
        /*0888*/ 	.word	0x00013660


	//   ....[187]....
        /*088c*/ 	.word	0x00013690


	//   ....[188]....
        /*0890*/ 	.word	0x000136a0


	//   ....[189]....
        /*0894*/ 	.word	0x000136b0


	//   ....[190]....
        /*0898*/ 	.word	0x000136c0


	//   ....[191]....
        /*089c*/ 	.word	0x000136d0


	//   ....[192]....
        /*08a0*/ 	.word	0x000136e0


	//   ....[193]....
        /*08a4*/ 	.word	0x00013710


	//   ....[194]....
        /*08a8*/ 	.word	0x00013730


	//----- nvinfo : EIATTR_EXIT_INSTR_OFFSETS
	.align		4
.L_424:
        /*08ac*/ 	.byte	0x04, 0x1c
        /*08ae*/ 	.short	(.L_426 - .L_425)


	//   ....[0]....
.L_425:
        /*08b0*/ 	.word	0x00000450


	//   ....[1]....
        /*08b4*/ 	.word	0x00012d30


	//   ....[2]....
        /*08b8*/ 	.word	0x00012d70


	//   ....[3]....
        /*08bc*/ 	.word	0x00013890


	//   ....[4]....
        /*08c0*/ 	.word	0x000138d0


	//----- nvinfo : EIATTR_CTAIDZ_USED
	.align		4
.L_426:
        /*08c4*/ 	.byte	0x01, 0x04
	.zero		2


	//----- nvinfo : EIATTR_MAX_THREADS
	.align		4
        /*08c8*/ 	.byte	0x04, 0x05
        /*08ca*/ 	.short	(.L_428 - .L_427)
.L_427:
        /*08cc*/ 	.word	0x00000080
        /*08d0*/ 	.word	0x00000001
        /*08d4*/ 	.word	0x00000001


	//----- nvinfo : EIATTR_CRS_STACK_SIZE
	.align		4
.L_428:
        /*08d8*/ 	.byte	0x04, 0x1e
        /*08da*/ 	.short	(.L_430 - .L_429)
.L_429:
        /*08dc*/ 	.word	0x00000000
.L_430:


//--------------------- .nv.info._ZN7cutlass13device_kernelIN5flash19enable_sm80_to_sm89INS1_16FlashAttnFwdSm80INS1_25CollectiveMainloopFwdSm80ILi4ELi1ELb0EN4cute5tupleIJNS5_1CILi128EEENS7_ILi112EEENS7_ILi64EEEEEELi64ENS_10bfloat16_tEfNS_4arch4Sm80ELb1ELb0ELb0ELb1ELb1ELb1ELb1ELb0EEENS1_21CollectiveEpilogueFwdINS6_IJS8_SA_S9_EEENS6_IJNS7_ILi1EEESI_SI_EEESC_SE_Li128ELb1ELb1ELb0ELb0EEENS1_19SingleTileSchedulerILb1ELb0ELb1ELi128EEEEEEEEEvNT_6ParamsE --------------------------
	.section	.nv.info._ZN7cutlass13device_kernelIN5flash19enable_sm80_to_sm89INS1_16FlashAttnFwdSm80INS1_25CollectiveMainloopFwdSm80ILi4ELi1ELb0EN4cute5tupleIJNS5_1CILi128EEENS7_ILi112EEENS7_ILi64EEEEEELi64ENS_10bfloat16_tEfNS_4arch4Sm80ELb1ELb0ELb0ELb1ELb1ELb1ELb1ELb0EEENS1_21CollectiveEpilogueFwdINS6_IJS8_SA_S9_EEENS6_IJNS7_ILi1EEESI_SI_EEESC_SE_Li128ELb1ELb1ELb0ELb0EEENS1_19SingleTileSchedulerILb1ELb0ELb1ELi128EEEEEEEEEvNT_6ParamsE,"",@"SHT_CUDA_INFO"
	.sectionflags	@""
	.align	4


	//----- nvinfo : EIATTR_CUDA_API_VERSION
	.align		4
        /*0000*/ 	.byte	0x04, 0x37
        /*0002*/ 	.short	(.L_432 - .L_431)
.L_431:
        /*0004*/ 	.word	0x00000082


	//----- nvinfo : EIATTR_SW2861232_WAR
	.align		4
.L_432:
        /*0008*/ 	.byte	0x01, 0x35
	.zero		2


	//----- nvinfo : EIATTR_PARAM_CBANK
	.align		4
        /*000c*/ 	.byte	0x04, 0x0a
        /*000e*/ 	.short	(.L_434 - .L_433)
	.align		4
.L_433:
        /*0010*/ 	.word	index@(.nv.constant0._ZN7cutlass13device_kernelIN5flash19enable_sm80_to_sm89INS1_16FlashAttnFwdSm80INS1_25CollectiveMainloopFwdSm80ILi4ELi1ELb0EN4cute5tupleIJNS5_1CILi128EEENS7_ILi112EEENS7_ILi64EEEEEELi64ENS_10bfloat16_tEfNS_4arch4Sm80ELb1ELb0ELb0ELb1ELb1ELb1ELb1ELb0EEENS1_21CollectiveEpilogueFwdINS6_IJS8_SA_S9_EEENS6_IJNS7_ILi1EEESI_SI_EEESC_SE_Li128ELb1ELb1ELb0ELb0EEENS1_19SingleTileSchedulerILb1ELb0ELb1ELi128EEEEEEEEEvNT_6ParamsE)
        /*0014*/ 	.short	0x0160
        /*0016*/ 	.short	0x0418


	//----- nvinfo : EIATTR_CBANK_PARAM_SIZE
	.align		4
.L_434:
        /*0018*/ 	.byte	0x03, 0x19
        /*001a*/ 	.short	0x0418


	//----- nvinfo : EIATTR_KPARAM_INFO
	.align		4
        /*001c*/ 	.byte	0x04, 0x17
        /*001e*/ 	.short	(.L_436 - .L_435)
.L_435:
        /*0020*/ 	.word	0x00000000
        /*0024*/ 	.short	0x0000
        /*0026*/ 	.short	0x0000
        /*0028*/ 	.byte	0x00, 0xf0, 0x61, 0x10


	//----- nvinfo : EIATTR_MAXREG_COUNT
	.align		4
.L_436:
        /*002c*/ 	.byte	0x03, 0x1b
        /*002e*/ 	.short	0x00ff


	//----- nvinfo : EIATTR_NUM_BARRIERS
	.align		4
        /*0030*/ 	.byte	0x02, 0x4c
        /*0032*/ 	.byte	0x02
	.zero		1


	//----- nvinfo : EIATTR_ANNOTATIONS
	.align		4
        /*0034*/ 	.byte	0x04, 0x55
        /*0036*/ 	.short	(.L_438 - .L_437)


	//   ....[0]....
.L_437:
        /* <DEDUP_REMOVED lines=38> */


	//----- nvinfo : EIATTR_MERCURY_ISA_VERSION
	.align		4
.L_438:
        /*0288*/ 	.byte	0x03, 0x5f
        /*028a*/ 	.short	0x0000


	//----- nvinfo : EIATTR_COOP_GROUP_MASK_REGIDS
	.align		4
        /*028c*/ 	.byte	0x04, 0x29
        /*028e*/ 	.short	(.L_440 - .L_439)


	//   ....[0]....
.L_439:
        /*0290*/ 	.word	0xffffffff


	//   ....[1]....
        /*0294*/ 	.word	0xffffffff


	//   ....[2]....
        /*0298*/ 	.word	0xffffffff


	//   ....[3]....
        /*029c*/ 	.word	0xffffffff


	//   ....[4]....
        /*02a0*/ 	.word	0xffffffff


	//   ....[5]....
        /*02a4*/ 	.word	0xffffffff


	//   ....[6]....
        /*02a8*/ 	.word	0xffffffff


	//   ....[7]....
        /*02ac*/ 	.word	0xffffffff


	//   ....[8]....
        /*02b0*/ 	.word	0xffffffff


	//   ....[9]....
        /*02b4*/ 	.word	0xffffffff


	//   ....[10]....
        /*02b8*/ 	.word	0xffffffff


	//   ....[11]....
        /*02bc*/ 	.word	0xffffffff


	//   ....[12]....
        /*02c0*/ 	.word	0xffffffff


	//   ....[13]....
        /*02c4*/ 	.word	0xffffffff


	//   ....[14]....
        /*02c8*/ 	.word	0xffffffff


	//   ....[15]....
        /*02cc*/ 	.word	0xffffffff


	//   ....[16]....
        /*02d0*/ 	.word	0xffffffff


	//   ....[17]....
        /*02d4*/ 	.word	0xffffffff


	//   ....[18]....
        /*02d8*/ 	.word	0xffffffff


	//   ....[19]....
        /*02dc*/ 	.word	0xffffffff


	//   ....[20]....
        /*02e0*/ 	.word	0xffffffff


	//   ....[21]....
        /*02e4*/ 	.word	0xffffffff


	//   ....[22]....
        /*02e8*/ 	.word	0xffffffff


	//   ....[23]....
        /*02ec*/ 	.word	0xffffffff


	//   ....[24]....
        /*02f0*/ 	.word	0xffffffff


	//   ....[25]....
        /*02f4*/ 	.word	0xffffffff


	//   ....[26]....
        /*02f8*/ 	.word	0xffffffff


	//   ....[27]....
        /*02fc*/ 	.word	0xffffffff


	//   ....[28]....
        /*0300*/ 	.word	0xffffffff


	//   ....[29]....
        /*0304*/ 	.word	0xffffffff


	//   ....[30]....
        /*0308*/ 	.word	0xffffffff


	//   ....[31]....
        /*030c*/ 	.word	0xffffffff


	//   ....[32]....
        /*0310*/ 	.word	0xffffffff


	//   ....[33]....
        /*0314*/ 	.word	0xffffffff


	//   ....[34]....
        /*0318*/ 	.word	0xffffffff


	//   ....[35]....
        /*031c*/ 	.word	0xffffffff


	//   ....[36]....
        /*0320*/ 	.word	0xffffffff


	//   ....[37]....
        /*0324*/ 	.word	0xffffffff


	//   ....[38]....
        /*0328*/ 	.word	0xffffffff


	//   ....[39]....
        /*032c*/ 	.word	0xffffffff


	//   ....[40]....
        /*0330*/ 	.word	0xffffffff


	//   ....[41]....
        /*0334*/ 	.word	0xffffffff


	//   ....[42]....
        /*0338*/ 	.word	0xffffffff


	//   ....[43]....
        /*033c*/ 	.word	0xffffffff


	//   ....[44]....
        /*0340*/ 	.word	0xffffffff


	//   ....[45]....
        /*0344*/ 	.word	0xffffffff


	//   ....[46]....
        /*0348*/ 	.word	0xffffffff


	//   ....[47]....
        /*034c*/ 	.word	0xffffffff


	//   ....[48]....
        /*0350*/ 	.word	0xffffffff


	//   ....[49]....
        /*0354*/ 	.word	0xffffffff


	//   ....[50]....
        /*0358*/ 	.word	0xffffffff


	//   ....[51]....
        /*035c*/ 	.word	0xffffffff


	//   ....[52]....
        /*0360*/ 	.word	0xffffffff


	//   ....[53]....
        /*0364*/ 	.word	0xffffffff


	//   ....[54]....
        /*0368*/ 	.word	0xffffffff


	//   ....[55]....
        /*036c*/ 	.word	0xffffffff


	//   ....[56]....
        /*0370*/ 	.word	0xffffffff


	//   ....[57]....
        /*0374*/ 	.word	0xffffffff


	//   ....[58]....
        /*0378*/ 	.word	0xffffffff


	//   ....[59]....
        /*037c*/ 	.word	0xffffffff


	//   ....[60]....
        /*0380*/ 	.word	0xffffffff


	//   ....[61]....
        /*0384*/ 	.word	0xffffffff


	//   ....[62]....
        /*0388*/ 	.word	0xffffffff


	//   ....[63]....
        /*038c*/ 	.word	0xffffffff


	//   ....[64]....
        /*0390*/ 	.word	0xffffffff


	//   ....[65]....
        /*0394*/ 	.word	0xffffffff


	//   ....[66]....
        /*0398*/ 	.word	0xffffffff


	//   ....[67]....
        /*039c*/ 	.word	0xffffffff


	//   ....[68]....
        /*03a0*/ 	.word	0xffffffff


	//   ....[69]....
        /*03a4*/ 	.word	0xffffffff


	//   ....[70]....
        /*03a8*/ 	.word	0xffffffff


	//   ....[71]....
        /*03ac*/ 	.word	0xffffffff


	//   ....[72]....
        /*03b0*/ 	.word	0xffffffff


	//   ....[73]....
        /*03b4*/ 	.word	0xffffffff


	//   ....[74]....
        /*03b8*/ 	.word	0xffffffff


	//   ....[75]....
        /*03bc*/ 	.word	0xffffffff


	//   ....[76]....
        /*03c0*/ 	.word	0xffffffff


	//   ....[77]....
        /*03c4*/ 	.word	0xffffffff


	//   ....[78]....
        /*03c8*/ 	.word	0xffffffff


	//   ....[79]....
        /*03cc*/ 	.word	0xffffffff


	//   ....[80]....
        /*03d0*/ 	.word	0xffffffff


	//   ....[81]....
        /*03d4*/ 	.word	0xffffffff


	//   ....[82]....
        /*03d8*/ 	.word	0xffffffff


	//   ....[83]....
        /*03dc*/ 	.word	0xffffffff


	//   ....[84]....
        /*03e0*/ 	.word	0xffffffff


	//   ....[85]....
        /*03e4*/ 	.word	0xffffffff


	//   ....[86]....
        /*03e8*/ 	.word	0xffffffff


	//   ....[87]....
        /*03ec*/ 	.word	0xffffffff


	//   ....[88]....
        /*03f0*/ 	.word	0xffffffff


	//   ....[89]....
        /*03f4*/ 	.word	0xffffffff


	//   ....[90]....
        /*03f8*/ 	.word	0xffffffff


	//   ....[91]....
        /*03fc*/ 	.word	0xffffffff


	//   ....[92]....
        /*0400*/ 	.word	0xffffffff


	//   ....[93]....
        /*0404*/ 	.word	0xffffffff


	//   ....[94]....
        /*0408*/ 	.word	0xffffffff


	//   ....[95]....
        /*040c*/ 	.word	0xffffffff


	//   ....[96]....
        /*0410*/ 	.word	0xffffffff


	//   ....[97]....
        /*0414*/ 	.word	0xffffffff


	//   ....[98]....
        /*0418*/ 	.word	0xffffffff


	//   ....[99]....
        /*041c*/ 	.word	0xffffffff


	//   ....[100]....
        /*0420*/ 	.word	0xffffffff


	//   ....[101]....
        /*0424*/ 	.word	0xffffffff


	//   ....[102]....
        /*0428*/ 	.word	0xffffffff


	//   ....[103]....
        /*042c*/ 	.word	0xffffffff


	//   ....[104]....
        /*0430*/ 	.word	0xffffffff


	//   ....[105]....
        /*0434*/ 	.word	0xffffffff


	//   ....[106]....
        /*0438*/ 	.word	0xffffffff


	//   ....[107]....
        /*043c*/ 	.word	0xffffffff


	//   ....[108]....
        /*0440*/ 	.word	0xffffffff


	//   ....[109]....
        /*0444*/ 	.word	0xffffffff


	//   ....[110]....
        /*0448*/ 	.word	0xffffffff


	//   ....[111]....
        /*044c*/ 	.word	0xffffffff


	//   ....[112]....
        /*0450*/ 	.word	0xffffffff


	//   ....[113]....
        /*0454*/ 	.word	0xffffffff


	//   ....[114]....
        /*0458*/ 	.word	0xffffffff


	//   ....[115]....
        /*045c*/ 	.word	0xffffffff


	//   ....[116]....
        /*0460*/ 	.word	0xffffffff


	//   ....[117]....
        /*0464*/ 	.word	0xffffffff


	//   ....[118]....
        /*0468*/ 	.word	0xffffffff


	//   ....[119]....
        /*046c*/ 	.word	0xffffffff


	//   ....[120]....
        /*0470*/ 	.word	0xffffffff


	//   ....[121]....
        /*0474*/ 	.word	0xffffffff


	//   ....[122]....
        /*0478*/ 	.word	0xffffffff


	//   ....[123]....
        /*047c*/ 	.word	0xffffffff


	//   ....[124]....
        /*0480*/ 	.word	0xffffffff


	//   ....[125]....
        /*0484*/ 	.word	0xffffffff


	//   ....[126]....
        /*0488*/ 	.word	0xffffffff


	//   ....[127]....
        /*048c*/ 	.word	0xffffffff


	//   ....[128]....
        /*0490*/ 	.word	0xffffffff


	//   ....[129]....
        /*0494*/ 	.word	0xffffffff


	//   ....[130]....
        /*0498*/ 	.word	0xffffffff


	//   ....[131]....
        /*049c*/ 	.word	0xffffffff


	//   ....[132]....
        /*04a0*/ 	.word	0xffffffff


	//   ....[133]....
        /*04a4*/ 	.word	0xffffffff


	//   ....[134]....
        /*04a8*/ 	.word	0xffffffff


	//   ....[135]....
        /*04ac*/ 	.word	0xffffffff


	//   ....[136]....
        /*04b0*/ 	.word	0xffffffff


	//   ....[137]....
        /*04b4*/ 	.word	0xffffffff


	//   ....[138]....
        /*04b8*/ 	.word	0xffffffff


	//   ....[139]....
        /*04bc*/ 	.word	0xffffffff


	//   ....[140]....
        /*04c0*/ 	.word	0xffffffff


	//   ....[141]....
        /*04c4*/ 	.word	0xffffffff


	//   ....[142]....
        /*04c8*/ 	.word	0xffffffff


	//   ....[143]....
        /*04cc*/ 	.word	0xffffffff


	//   ....[144]....
        /*04d0*/ 	.word	0xffffffff


	//   ....[145]....
        /*04d4*/ 	.word	0xffffffff


	//   ....[146]....
        /*04d8*/ 	.word	0xffffffff


	//   ....[147]....
        /*04dc*/ 	.word	0xffffffff


	//   ....[148]....
        /*04e0*/ 	.word	0xffffffff


	//   ....[149]....
        /*04e4*/ 	.word	0xffffffff


	//   ....[150]....
        /*04e8*/ 	.word	0xffffffff


	//   ....[151]....
        /*04ec*/ 	.word	0xffffffff


	//   ....[152]....
        /*04f0*/ 	.word	0xffffffff


	//   ....[153]....
        /*04f4*/ 	.word	0xffffffff


	//   ....[154]....
        /*04f8*/ 	.word	0xffffffff


	//   ....[155]....
        /*04fc*/ 	.word	0xffffffff


	//   ....[156]....
        /*0500*/ 	.word	0xffffffff


	//   ....[157]....
        /*0504*/ 	.word	0xffffffff


	//   ....[158]....
        /*0508*/ 	.word	0xffffffff


	//   ....[159]....
        /*050c*/ 	.word	0xffffffff


	//   ....[160]....
        /*0510*/ 	.word	0xffffffff


	//   ....[161]....
        /*0514*/ 	.word	0xffffffff


	//   ....[162]....
        /*0518*/ 	.word	0xffffffff


	//   ....[163]....
        /*051c*/ 	.word	0xffffffff


	//   ....[164]....
        /*0520*/ 	.word	0xffffffff


	//   ....[165]....
        /*0524*/ 	.word	0xffffffff


	//   ....[166]....
        /*0528*/ 	.word	0xffffffff


	//   ....[167]....
        /*052c*/ 	.word	0xffffffff


	//   ....[168]....
        /*0530*/ 	.word	0xffffffff


	//   ....[169]....
        /*0534*/ 	.word	0xffffffff


	//   ....[170]....
        /*0538*/ 	.word	0xffffffff


	//   ....[171]....
        /*053c*/ 	.word	0xffffffff


	//   ....[172]....
        /*0540*/ 	.word	0xffffffff


	//   ....[173]....
        /*0544*/ 	.word	0xffffffff


	//   ....[174]....
        /*0548*/ 	.word	0xffffffff


	//   ....[175]....
        /*054c*/ 	.word	0xffffffff


	//   ....[176]....
        /*0550*/ 	.word	0xffffffff


	//   ....[177]....
        /*0554*/ 	.word	0xffffffff


	//   ....[178]....
        /*0558*/ 	.word	0xffffffff


	//   ....[179]....
        /*055c*/ 	.word	0xffffffff


	//   ....[180]....
        /*0560*/ 	.word	0xffffffff


	//   ....[181]....
        /*0564*/ 	.word	0xffffffff


	//   ....[182]....
        /*0568*/ 	.word	0xffffffff


	//   ....[183]....
        /*056c*/ 	.word	0xffffffff


	//   ....[184]....
        /*0570*/ 	.word	0xffffffff


	//   ....[185]....
        /*0574*/ 	.word	0xffffffff


	//   ....[186]....
        /*0578*/ 	.word	0xffffffff


	//   ....[187]....
        /*057c*/ 	.word	0xffffffff


	//   ....[188]....
        /*0580*/ 	.word	0xffffffff


	//   ....[189]....
        /*0584*/ 	.word	0xffffffff


	//   ....[190]....
        /*0588*/ 	.word	0xffffffff


	//   ....[191]....
        /*058c*/ 	.word	0xffffffff


	//   ....[192]....
        /*0590*/ 	.word	0xffffffff


	//   ....[193]....
        /*0594*/ 	.word	0xffffffff


	//   ....[194]....
        /*0598*/ 	.word	0xffffffff


	//   ....[195]....
        /*059c*/ 	.word	0xffffffff


	//   ....[196]....
        /*05a0*/ 	.word	0xffffffff


	//   ....[197]....
        /*05a4*/ 	.word	0xffffffff


	//   ....[198]....
        /*05a8*/ 	.word	0xffffffff


	//   ....[199]....
        /*05ac*/ 	.word	0xffffffff


	//   ....[200]....
        /*05b0*/ 	.word	0xffffffff


	//   ....[201]....
        /*05b4*/ 	.word	0xffffffff


	//   ....[202]....
        /*05b8*/ 	.word	0xffffffff


	//   ....[203]....
        /*05bc*/ 	.word	0xffffffff


	//   ....[204]....
        /*05c0*/ 	.word	0xffffffff


	//   ....[205]....
        /*05c4*/ 	.word	0xffffffff


	//   ....[206]....
        /*05c8*/ 	.word	0xffffffff


	//   ....[207]....
        /*05cc*/ 	.word	0xffffffff


	//   ....[208]....
        /*05d0*/ 	.word	0xffffffff


	//   ....[209]....
        /*05d4*/ 	.word	0xffffffff


	//   ....[210]....
        /*05d8*/ 	.word	0xffffffff


	//   ....[211]....
        /*05dc*/ 	.word	0xffffffff


	//   ....[212]....
        /*05e0*/ 	.word	0xffffffff


	//   ....[213]....
        /*05e4*/ 	.word	0xffffffff


	//   ....[214]....
        /*05e8*/ 	.word	0xffffffff


	//   ....[215]....
        /*05ec*/ 	.word	0xffffffff


	//   ....[216]....
        /*05f0*/ 	.word	0xffffffff


	//   ....[217]....
        /*05f4*/ 	.word	0xffffffff


	//   ....[218]....
        /*05f8*/ 	.word	0xffffffff


	//   ....[219]....
        /*05fc*/ 	.word	0xffffffff


	//   ....[220]....
        /*0600*/ 	.word	0xffffffff


	//   ....[221]....
        /*0604*/ 	.word	0xffffffff


	//   ....[222]....
        /*0608*/ 	.word	0xffffffff


	//   ....[223]....
        /*060c*/ 	.word	0xffffffff


	//   ....[224]....
        /*0610*/ 	.word	0xffffffff


	//   ....[225]....
        /*0614*/ 	.word	0xffffffff


	//   ....[226]....
        /*0618*/ 	.word	0xffffffff


	//   ....[227]....
        /*061c*/ 	.word	0xffffffff


	//   ....[228]....
        /*0620*/ 	.word	0xffffffff


	//   ....[229]....
        /*0624*/ 	.word	0xffffffff


	//   ....[230]....
        /*0628*/ 	.word	0xffffffff


	//   ....[231]....
        /*062c*/ 	.word	0xffffffff


	//   ....[232]....
        /*0630*/ 	.word	0xffffffff


	//   ....[233]....
        /*0634*/ 	.word	0xffffffff


	//   ....[234]....
        /*0638*/ 	.word	0xffffffff


	//   ....[235]....
        /*063c*/ 	.word	0xffffffff


	//   ....[236]....
        /*0640*/ 	.word	0xffffffff


	//   ....[237]....
        /*0644*/ 	.word	0xffffffff


	//   ....[238]....
        /*0648*/ 	.word	0xffffffff


	//   ....[239]....
        /*064c*/ 	.word	0xffffffff


	//   ....[240]....
        /*0650*/ 	.word	0xffffffff


	//   ....[241]....
        /*0654*/ 	.word	0xffffffff


	//   ....[242]....
        /*0658*/ 	.word	0xffffffff


	//   ....[243]....
        /*065c*/ 	.word	0xffffffff


	//   ....[244]....
        /*0660*/ 	.word	0xffffffff


	//   ....[245]....
        /*0664*/ 	.word	0xffffffff


	//   ....[246]....
        /*0668*/ 	.word	0xffffffff


	//   ....[247]....
        /*066c*/ 	.word	0xffffffff


	//   ....[248]....
        /*0670*/ 	.word	0xffffffff


	//   ....[249]....
        /*0674*/ 	.word	0xffffffff


	//   ....[250]....
        /*0678*/ 	.word	0xffffffff


	//   ....[251]....
        /*067c*/ 	.word	0xffffffff


	//   ....[252]....
        /*0680*/ 	.word	0xffffffff


	//   ....[253]....
        /*0684*/ 	.word	0xffffffff


	//   ....[254]....
        /*0688*/ 	.word	0xffffffff


	//   ....[255]....
        /*068c*/ 	.word	0xffffffff


	//   ....[0]....
        /*0690*/ 	.word	0xffffffff


	//   ....[1]....
        /*0694*/ 	.word	0xffffffff


	//   ....[2]....
        /*0698*/ 	.word	0xffffffff


	//----- nvinfo : EIATTR_COOP_GROUP_INSTR_OFFSETS
	.align		4
.L_440:
        /*069c*/ 	.byte	0x04, 0x28
        /*069e*/ 	.short	(.L_442 - .L_441)


	//   ....[0]....
.L_441:
        /*06a0*/ 	.word	0x000000a0


	//   ....[1]....
        /*06a4*/ 	.word	0x00002c70


	//   ....[2]....
        /*06a8*/ 	.word	0x00002cc0


	//   ....[3]....
        /*06ac*/ 	.word	0x000034b0


	//   ....[4]....
        /*06b0*/ 	.word	0x000034d0


	//   ....[5]....
        /*06b4*/ 	.word	0x00003c40


	//   ....[6]....
        /*06b8*/ 	.word	0x00003c60


	//   ....[7]....
        /*06bc*/ 	.word	0x000043d0


	//   ....[8]....
        /*06c0*/ 	.word	0x000043e0


	//   ....[9]....
        /*06c4*/ 	.word	0x00004c80


	//   ....[10]....
        /*06c8*/ 	.word	0x00004cd0


	//   ....[11]....
        /*06cc*/ 	.word	0x000059e0


	//   ....[12]....
        /*06d0*/ 	.word	0x00005a10


	//   ....[13]....
        /*06d4*/ 	.word	0x00006150


	//   ....[14]....
        /*06d8*/ 	.word	0x00006180


	//   ....[15]....
        /*06dc*/ 	.word	0x000068c0


	//   ....[16]....
        /*06e0*/ 	.word	0x000068e0


	//   ....[17]....
        /*06e4*/ 	.word	0x00007040


	//   ....[18]....
        /*06e8*/ 	.word	0x00007070


	//   ....[19]....
        /*06ec*/ 	.word	0x000071b0


	//   ....[20]....
        /*06f0*/ 	.word	0x000071e0


	//   ....[21]....
        /*06f4*/ 	.word	0x000072d0


	//   ....[22]....
        /*06f8*/ 	.word	0x00007300


	//   ....[23]....
        /*06fc*/ 	.word	0x000073f0


	//   ....[24]....
        /*0700*/ 	.word	0x00007410


	//   ....[25]....
        /*0704*/ 	.word	0x00007c70


	//   ....[26]....
        /*0708*/ 	.word	0x00007c90


	//   ....[27]....
        /*070c*/ 	.word	0x00007d80


	//   ....[28]....
        /*0710*/ 	.word	0x00007db0


	//   ....[29]....
        /*0714*/ 	.word	0x00007ea0


	//   ....[30]....
        /*0718*/ 	.word	0x00007ed0


	//   ....[31]....
        /*071c*/ 	.word	0x00007fc0


	//   ....[32]....
        /*0720*/ 	.word	0x00007ff0


	//   ....[33]....
        /*0724*/ 	.word	0x00008b90


	//   ....[34]....
        /*0728*/ 	.word	0x00008bd0


	//   ....[35]....
        /*072c*/ 	.word	0x00008da0


	//   ....[36]....
        /*0730*/ 	.word	0x00008dd0


	//   ....[37]....
        /*0734*/ 	.word	0x00008e60


	//   ....[38]....
        /*0738*/ 	.word	0x00008e90


	//   ....[39]....
        /*073c*/ 	.word	0x00008f20


	//   ....[40]....
        /*0740*/ 	.word	0x00008f50


	//   ....[41]....
        /*0744*/ 	.word	0x00008fe0


	//   ....[42]....
        /*0748*/ 	.word	0x00009010


	//   ....[43]....
        /*074c*/ 	.word	0x000090a0


	//   ....[44]....
        /*0750*/ 	.word	0x000090d0


	//   ....[45]....
        /*0754*/ 	.word	0x00009160


	//   ....[46]....
        /*0758*/ 	.word	0x00009190


	//   ....[47]....
        /*075c*/ 	.word	0x00009210


	//   ....[48]....
        /*0760*/ 	.word	0x00009250


	//   ....[49]....
        /*0764*/ 	.word	0x000096c0


	//   ....[50]....
        /*0768*/ 	.word	0x000096e0


	//   ....[51]....
        /*076c*/ 	.word	0x000096f0


	//   ....[52]....
        /*0770*/ 	.word	0x00009700


	//   ....[53]....
        /*0774*/ 	.word	0x00009720


	//   ....[54]....
        /*0778*/ 	.word	0x00009730


	//   ....[55]....
        /*077c*/ 	.word	0x00009740


	//   ....[56]....
        /*0780*/ 	.word	0x00009760


	//   ....[57]....
        /*0784*/ 	.word	0x00009790


	//   ....[58]....
        /*0788*/ 	.word	0x000097b0


	//   ....[59]....
        /*078c*/ 	.word	0x000097c0


	//   ....[60]....
        /*0790*/ 	.word	0x00009810


	//   ....[61]....
        /*0794*/ 	.word	0x00009840


	//   ....[62]....
        /*0798*/ 	.word	0x00009880


	//   ....[63]....
        /*079c*/ 	.word	0x00009ce0


	//   ....[64]....
        /*07a0*/ 	.word	0x00009d00


	//   ....[65]....
        /*07a4*/ 	.word	0x00009d10


	//   ....[66]....
        /*07a8*/ 	.word	0x00009d20


	//   ....[67]....
        /*07ac*/ 	.word	0x00009e90


	//   ....[68]....
        /*07b0*/ 	.word	0x00009ed0


	//   ....[69]....
        /*07b4*/ 	.word	0x00009f20


	//   ....[70]....
        /*07b8*/ 	.word	0x00009f60


	//   ....[71]....
        /*07bc*/ 	.word	0x0000a130


	//   ....[72]....
        /*07c0*/ 	.word	0x0000a170


	//   ....[73]....
        /*07c4*/ 	.word	0x0000a1c0


	//   ....[74]....
        /*07c8*/ 	.word	0x0000a200


	//   ....[75]....
        /*07cc*/ 	.word	0x0000a3f0


	//   ....[76]....
        /*07d0*/ 	.word	0x0000a430


	//   ....[77]....
        /*07d4*/ 	.word	0x0000a480


	//   ....[78]....
        /*07d8*/ 	.word	0x0000a4c0


	//   ....[79]....
        /*07dc*/ 	.word	0x0000c3c0


	//   ....[80]....
        /*07e0*/ 	.word	0x0000c3e0


	//   ....[81]....
        /*07e4*/ 	.word	0x0000c410


	//   ....[82]....
        /*07e8*/ 	.word	0x0000c420


	//   ....[83]....
        /*07ec*/ 	.word	0x0000c500


	//   ....[84]....
        /*07f0*/ 	.word	0x0000c540


	//   ....[85]....
        /*07f4*/ 	.word	0x0000c560


	//   ....[86]....
        /*07f8*/ 	.word	0x0000c570


	//   ....[87]....
        /*07fc*/ 	.word	0x0000c730


	//   ....[88]....
        /*0800*/ 	.word	0x0000c770


	//   ....[89]....
        /*0804*/ 	.word	0x0000c790


	//   ....[90]....
        /*0808*/ 	.word	0x0000c7a0


	//   ....[91]....
        /*080c*/ 	.word	0x0000c8a0


	//   ....[92]....
        /*0810*/ 	.word	0x0000c8e0


	//   ....[93]....
        /*0814*/ 	.word	0x0000c940


	//   ....[94]....
        /*0818*/ 	.word	0x0000c970


	//   ....[95]....
        /*081c*/ 	.word	0x0000ebf0


	//   ....[96]....
        /*0820*/ 	.word	0x0000ec00


	//   ....[97]....
        /*0824*/ 	.word	0x0000ec20


	//   ....[98]....
        /*0828*/ 	.word	0x0000ed60


	//   ....[99]....
        /*082c*/ 	.word	0x0000ed70


	//   ....[100]....
        /*0830*/ 	.word	0x0000ed90


	//   ....[101]....
        /*0834*/ 	.word	0x0000edf0


	//   ....[102]....
        /*0838*/ 	.word	0x0000ee10


	//   ....[103]....
        /*083c*/ 	.word	0x0000eec0


	//   ....[104]....
        /*0840*/ 	.word	0x0000eed0


	//   ....[105]....
        /*0844*/ 	.word	0x0000ef10


	//   ....[106]....
        /*0848*/ 	.word	0x0000ef20


	//   ....[107]....
        /*084c*/ 	.word	0x0000ef50


	//   ....[108]....
        /*0850*/ 	.word	0x0000eff0


	//   ....[109]....
        /*0854*/ 	.word	0x0000f9d0


	//   ....[110]....
        /*0858*/ 	.word	0x0000f9f0


	//   ....[111]....
        /*085c*/ 	.word	0x0000fa00


	//   ....[112]....
        /*0860*/ 	.word	0x0000fa10


	//   ....[113]....
        /*0864*/ 	.word	0x0000fa20


	//   ....[114]....
        /*0868*/ 	.word	0x0000fa30


	//   ....[115]....
        /*086c*/ 	.word	0x0000fa40


	//   ....[116]....
        /*0870*/ 	.word	0x0000fa50


	//   ....[117]....
        /*0874*/ 	.word	0x0000fa70


	//   ....[118]....
        /*0878*/ 	.word	0x0000fa90


	//   ....[119]....
        /*087c*/ 	.word	0x0000fab0


	//   ....[120]....
        /*0880*/ 	.word	0x0000fae0


	//   ....[121]....
        /*0884*/ 	.word	0x0000fb00


	//   ....[122]....
        /*0888*/ 	.word	0x0000fb20


	//   ....[123]....
        /*088c*/ 	.word	0x0000fe60


	//   ....[124]....
        /*0890*/ 	.word	0x0000fe70


	//   ....[125]....
        /*0894*/ 	.word	0x0000fe80


	//   ....[126]....
        /*0898*/ 	.word	0x0000fe90


	//   ....[127]....
        /*089c*/ 	.word	0x00011010


	//   ....[128]....
        /*08a0*/ 	.word	0x000111b0


	//   ....[129]....
        /*08a4*/ 	.word	0x00011290


	//   ....[130]....
        /*08a8*/ 	.word	0x000112d0


	//   ....[131]....
        /*08ac*/ 	.word	0x00011390


	//   ....[132]....
        /*08b0*/ 	.word	0x00011490


	//   ....[133]....
        /*08b4*/ 	.word	0x00011600


	//   ....[134]....
        /*08b8*/ 	.word	0x00011730


	//   ....[135]....
        /*08bc*/ 	.word	0x00014570


	//   ....[136]....
        /*08c0*/ 	.word	0x00014590


	//   ....[137]....
        /*08c4*/ 	.word	0x000145a0


	//   ....[138]....
        /*08c8*/ 	.word	0x000145b0


	//   ....[139]....
        /*08cc*/ 	.word	0x000145c0


	//   ....[140]....
        /*08d0*/ 	.word	0x000145d0


	//   ....[141]....
        /*08d4*/ 	.word	0x000145e0


	//   ....[142]....
        /*08d8*/ 	.word	0x00014600


	//   ....[143]....
        /*08dc*/ 	.word	0x00014620


	//   ....[144]....
        /*08e0*/ 	.word	0x00014640


	//   ....[145]....
        /*08e4*/ 	.word	0x00014660


	//   ....[146]....
        /*08e8*/ 	.word	0x00014670


	//   ....[147]....
        /*08ec*/ 	.word	0x00014680


	//   ....[148]....
        /*08f0*/ 	.word	0x00014690


	//   ....[149]....
        /*08f4*/ 	.word	0x00015240


	//   ....[150]....
        /*08f8*/ 	.word	0x00015260


	//   ....[151]....
        /*08fc*/ 	.word	0x00015270


	//   ....[152]....
        /*0900*/ 	.word	0x00015280


	//   ....[153]....
        /*0904*/ 	.word	0x00015290


	//   ....[154]....
        /*0908*/ 	.word	0x000152a0


	//   ....[155]....
        /*090c*/ 	.word	0x000152b0


	//   ....[156]....
        /*0910*/ 	.word	0x000152d0


	//   ....[157]....
        /*0914*/ 	.word	0x000152e0


	//   ....[158]....
        /*0918*/ 	.word	0x00015300


	//   ....[159]....
        /*091c*/ 	.word	0x00015350


	//   ....[160]....
        /*0920*/ 	.word	0x00015390


	//   ....[161]....
        /*0924*/ 	.word	0x000153b0


	//   ....[162]....
        /*0928*/ 	.word	0x000153c0


	//   ....[163]....
        /*092c*/ 	.word	0x000155c0


	//   ....[164]....
        /*0930*/ 	.word	0x000155d0


	//   ....[165]....
        /*0934*/ 	.word	0x000155e0


	//   ....[166]....
        /*0938*/ 	.word	0x000155f0


	//   ....[167]....
        /*093c*/ 	.word	0x000164b0


	//   ....[168]....
        /*0940*/ 	.word	0x00016700


	//   ....[169]....
        /*0944*/ 	.word	0x00016970


	//   ....[170]....
        /*0948*/ 	.word	0x00016ac0


	//   ....[171]....
        /*094c*/ 	.word	0x00016cc0


	//   ....[172]....
        /*0950*/ 	.word	0x00016d40


	//   ....[173]....
        /*0954*/ 	.word	0x00016d90


	//   ....[174]....
        /*0958*/ 	.word	0x00016e70


	//   ....[175]....
        /*095c*/ 	.word	0x00019bf0


	//   ....[176]....
        /*0960*/ 	.word	0x00019c10


	//   ....[177]....
        /*0964*/ 	.word	0x00019c20


	//   ....[178]....
        /*0968*/ 	.word	0x00019c30


	//   ....[179]....
        /*096c*/ 	.word	0x00019c40


	//   ....[180]....
        /*0970*/ 	.word	0x00019c50


	//   ....[181]....
        /*0974*/ 	.word	0x00019c60


	//   ....[182]....
        /*0978*/ 	.word	0x00019c80


	//   ....[183]....
        /*097c*/ 	.word	0x00019c90


	//   ....[184]....
        /*0980*/ 	.word	0x00019cb0


	//   ....[185]....
        /*0984*/ 	.word	0x00019cd0


	//   ....[186]....
        /*0988*/ 	.word	0x00019d40


	//   ....[187]....
        /*098c*/ 	.word	0x00019d60


	//   ....[188]....
        /*0990*/ 	.word	0x00019d80


	//   ....[189]....
        /*0994*/ 	.word	0x0001a190


	//   ....[190]....
        /*0998*/ 	.word	0x0001a1c0


	//   ....[191]....
        /*099c*/ 	.word	0x0001a1d0


	//   ....[192]....
        /*09a0*/ 	.word	0x0001a1f0


	//   ....[193]....
        /*09a4*/ 	.word	0x0001a210


	//   ....[194]....
        /*09a8*/ 	.word	0x0001a240


	//   ....[195]....
        /*09ac*/ 	.word	0x0001a260


	//   ....[196]....
        /*09b0*/ 	.word	0x0001a280


	//   ....[197]....
        /*09b4*/ 	.word	0x0001a2b0


	//   ....[198]....
        /*09b8*/ 	.word	0x0001a2d0


	//   ....[199]....
        /*09bc*/ 	.word	0x0001a2f0


	//   ....[200]....
        /*09c0*/ 	.word	0x0001a330


	//   ....[201]....
        /*09c4*/ 	.word	0x0001a3e0


	//   ....[202]....
        /*09c8*/ 	.word	0x0001a400


	//   ....[203]....
        /*09cc*/ 	.word	0x0001b050


	//   ....[204]....
        /*09d0*/ 	.word	0x0001b0d0


	//   ....[205]....
        /*09d4*/ 	.word	0x0001b1d0


	//   ....[206]....
        /*09d8*/ 	.word	0x0001b230


	//   ....[207]....
        /*09dc*/ 	.word	0x0001b260


	//   ....[208]....
        /*09e0*/ 	.word	0x0001b310


	//   ....[209]....
        /*09e4*/ 	.word	0x0001b590


	//   ....[210]....
        /*09e8*/ 	.word	0x0001b8c0


	//   ....[211]....
        /*09ec*/ 	.word	0x0001dcc0


	//   ....[212]....
        /*09f0*/ 	.word	0x0001dcd0


	//   ....[213]....
        /*09f4*/ 	.word	0x0001dce0


	//   ....[214]....
        /*09f8*/ 	.word	0x0001dd00


	//   ....[215]....
        /*09fc*/ 	.word	0x0001dd20


	//   ....[216]....
        /*0a00*/ 	.word	0x0001dd30


	//   ....[217]....
        /*0a04*/ 	.word	0x0001dd60


	//   ....[218]....
        /*0a08*/ 	.word	0x0001dd90


	//   ....[219]....
        /*0a0c*/ 	.word	0x0001f1d0


	//   ....[220]....
        /*0a10*/ 	.word	0x0001f200


	//   ....[221]....
        /*0a14*/ 	.word	0x0001f230


	//   ....[222]....
        /*0a18*/ 	.word	0x0001f260


	//   ....[223]....
        /*0a1c*/ 	.word	0x0001f290


	//   ....[224]....
        /*0a20*/ 	.word	0x0001f2d0


	//   ....[225]....
        /*0a24*/ 	.word	0x0001f310


	//   ....[226]....
        /*0a28*/ 	.word	0x0001f340


	//   ....[227]....
        /*0a2c*/ 	.word	0x0001f3f0


	//   ....[228]....
        /*0a30*/ 	.word	0x0001f410


	//   ....[229]....
        /*0a34*/ 	.word	0x0001f440


	//   ....[230]....
        /*0a38*/ 	.word	0x0001f470


	//   ....[231]....
        /*0a3c*/ 	.word	0x0001f4a0


	//   ....[232]....
        /*0a40*/ 	.word	0x0001f4f0


	//   ....[233]....
        /*0a44*/ 	.word	0x0001f520


	//   ....[234]....
        /*0a48*/ 	.word	0x0001f590


	//   ....[235]....
        /*0a4c*/ 	.word	0x0001f650


	//   ....[236]....
        /*0a50*/ 	.word	0x0001f670


	//   ....[237]....
        /*0a54*/ 	.word	0x0001f6a0


	//   ....[238]....
        /*0a58*/ 	.word	0x0001f6b0


	//   ....[239]....
        /*0a5c*/ 	.word	0x0001f6c0


	//   ....[240]....
        /*0a60*/ 	.word	0x0001f6d0


	//   ....[241]....
        /*0a64*/ 	.word	0x0001f7c0


	//   ....[242]....
        /*0a68*/ 	.word	0x0001f7e0


	//   ....[243]....
        /*0a6c*/ 	.word	0x0001fff0


	//   ....[244]....
        /*0a70*/ 	.word	0x00020020


	//   ....[245]....
        /*0a74*/ 	.word	0x00020050


	//   ....[246]....
        /*0a78*/ 	.word	0x00020080


	//   ....[247]....
        /*0a7c*/ 	.word	0x000200b0


	//   ....[248]....
        /*0a80*/ 	.word	0x000200e0


	//   ....[249]....
        /*0a84*/ 	.word	0x00020110


	//   ....[250]....
        /*0a88*/ 	.word	0x00020130


	//   ....[251]....
        /*0a8c*/ 	.word	0x00020150


	//   ....[252]....
        /*0a90*/ 	.word	0x00020170


	//   ....[253]....
        /*0a94*/ 	.word	0x00020180


	//   ....[254]....
        /*0a98*/ 	.word	0x00020190


	//   ....[255]....
        /*0a9c*/ 	.word	0x000201a0


	//   ....[0]....
        /*0aa0*/ 	.word	0x000201b0


	//   ....[1]....
        /*0aa4*/ 	.word	0x000201c0


	//   ....[2]....
        /*0aa8*/ 	.word	0x000201f0


	//----- nvinfo : EIATTR_EXIT_INSTR_OFFSETS
	.align		4
.L_442:
        /*0aac*/ 	.byte	0x04, 0x1c
        /*0aae*/ 	.short	(.L_444 - .L_443)


	//   ....[0]....
.L_443:
        /*0ab0*/ 	.word	0x00000450


	//   ....[1]....
        /*0ab4*/ 	.word	0x0001f800


	//   ....[2]....
        /*0ab8*/ 	.word	0x0001f840


	//   ....[3]....
        /*0abc*/ 	.word	0x00020380


	//   ....[4]....
        /*0ac0*/ 	.word	0x000203c0


	//----- nvinfo : EIATTR_CTAIDZ_USED
	.align		4
.L_444:
        /*0ac4*/ 	.byte	0x01, 0x04
	.zero		2


	//----- nvinfo : EIATTR_MAX_THREADS
	.align		4
        /*0ac8*/ 	.byte	0x04, 0x05
        /*0aca*/ 	.short	(.L_446 - .L_445)
.L_445:
        /*0acc*/ 	.word	0x00000080
        /*0ad0*/ 	.word	0x00000001
        /*0ad4*/ 	.word	0x00000001


	//----- nvinfo : EIATTR_CRS_STACK_SIZE
	.align		4
.L_446:
        /*0ad8*/ 	.byte	0x04, 0x1e
        /*0ada*/ 	.short	(.L_448 - .L_447)
.L_447:
        /*0adc*/ 	.word	0x00000000
.L_448:


//--------------------- .nv.callgraph             --------------------------
	.section	.nv.callgraph,"",@"SHT_CUDA_CALLGRAPH"
	.align	4
	.sectionentsize	8
	.align		4
        /*0000*/ 	.word	0x00000000
	.align		4
        /*0004*/ 	.word	0xffffffff
	.align		4
        /*0008*/ 	.word	0x00000000
	.align		4
        /*000c*/ 	.word	0xfffffffe
	.align		4
        /*0010*/ 	.word	0x00000000
	.align		4
        /*0014*/ 	.word	0xfffffffd
	.align		4
        /*0018*/ 	.word	0x00000000
	.align		4
        /*001c*/ 	.word	0xfffffffc


//--------------------- .nv.rel.action            --------------------------
	.section	.nv.rel.action,"",@"SHT_CUDA_RELOCINFO"
	.align	8
	.sectionentsize	8
        /*0000*/ 	.byte	0x73, 0x00, 0x00, 0x00, 0x00, 0x00, 0x00, 0x00, 0x00, 0x00, 0x00, 0x11, 0x25, 0x00, 0x05, 0x36


//--------------------- .nv.constant4             --------------------------
	.section	.nv.constant4,"a",@progbits
	.align	8
	.align		8
.nv.constant4:
        /*0000*/ 	.dword	_ZN82_INTERNAL_b44d191f_46_flash_fwd_hdim64_bf16_paged_softcapall_sm80_cu_cf07d2ef_43064cuda3std3__45__cpo5beginE
	.align		8
        /*0008*/ 	.dword	_ZN82_INTERNAL_b44d191f_46_flash_fwd_hdim64_bf16_paged_softcapall_sm80_cu_cf07d2ef_43064cuda3std3__45__cpo3endE
	.align		8
        /*0010*/ 	.dword	_ZN82_INTERNAL_b44d191f_46_flash_fwd_hdim64_bf16_paged_softcapall_sm80_cu_cf07d2ef_43064cuda3std3__45__cpo6cbeginE
	.align		8
        /*0018*/ 	.dword	_ZN82_INTERNAL_b44d191f_46_flash_fwd_hdim64_bf16_paged_softcapall_sm80_cu_cf07d2ef_43064cuda3std3__45__cpo4cendE
	.align		8
        /*0020*/ 	.dword	_ZN82_INTERNAL_b44d191f_46_flash_fwd_hdim64_bf16_paged_softcapall_sm80_cu_cf07d2ef_43064cuda3std3__484_GLOBAL__N__b44d191f_46_flash_fwd_hdim64_bf16_paged_softcapall_sm80_cu_cf07d2ef_43066ignoreE
	.align		8
        /*0028*/ 	.dword	_ZN82_INTERNAL_b44d191f_46_flash_fwd_hdim64_bf16_paged_softcapall_sm80_cu_cf07d2ef_43064cuda3std3__419piecewise_constructE
	.align		8
        /*0030*/ 	.dword	_ZN82_INTERNAL_b44d191f_46_flash_fwd_hdim64_bf16_paged_softcapall_sm80_cu_cf07d2ef_43064cuda3std3__48in_placeE
	.align		8
        /*0038*/ 	.dword	_ZN82_INTERNAL_b44d191f_46_flash_fwd_hdim64_bf16_paged_softcapall_sm80_cu_cf07d2ef_43064cuda3std6ranges3__45__cpo4swapE
	.align		8
        /*0040*/ 	.dword	_ZN82_INTERNAL_b44d191f_46_flash_fwd_hdim64_bf16_paged_softcapall_sm80_cu_cf07d2ef_43064cuda3std6ranges3__45__cpo9iter_moveE
	.align		8
        /*0048*/ 	.dword	_ZN82_INTERNAL_b44d191f_46_flash_fwd_hdim64_bf16_paged_softcapall_sm80_cu_cf07d2ef_43064cute7productE
	.align		8
        /*0050*/ 	.dword	_ZN82_INTERNAL_b44d191f_46_flash_fwd_hdim64_bf16_paged_softcapall_sm80_cu_cf07d2ef_43064cute1_E


//--------------------- .nv.constant0._ZN7cutlass13device_kernelIN5flash19enable_sm80_to_sm89INS1_16FlashAttnFwdSm80INS1_25CollectiveMainloopFwdSm80ILi4ELi1ELb0EN4cute5tupleIJNS5_1CILi128EEENS7_ILi112EEENS7_ILi64EEEEEELi64ENS_10bfloat16_tEfNS_4arch4Sm80ELb0ELb0ELb1ELb0ELb1ELb0ELb1ELb0EEENS1_21CollectiveEpilogueFwdINS6_IJS8_SA_S9_EEENS6_IJNS7_ILi1EEESI_SI_EEESC_SE_Li128ELb0ELb1ELb0ELb0EEENS1_19SingleTileSchedulerILb0ELb0ELb1ELi128EEEEEEEEEvNT_6ParamsE --------------------------
	.section	.nv.constant0._ZN7cutlass13device_kernelIN5flash19enable_sm80_to_sm89INS1_16FlashAttnFwdSm80INS1_25CollectiveMainloopFwdSm80ILi4ELi1ELb0EN4cute5tupleIJNS5_1CILi128EEENS7_ILi112EEENS7_ILi64EEEEEELi64ENS_10bfloat16_tEfNS_4arch4Sm80ELb0ELb0ELb1ELb0ELb1ELb0ELb1ELb0EEENS1_21CollectiveEpilogueFwdINS6_IJS8_SA_S9_EEENS6_IJNS7_ILi1EEESI_SI_EEESC_SE_Li128ELb0ELb1ELb0ELb0EEENS1_19SingleTileSchedulerILb0ELb0ELb1ELi128EEEEEEEEEvNT_6ParamsE,"a",@progbits
	.sectionflags	@""
	.align	4
.nv.constant0._ZN7cutlass13device_kernelIN5flash19enable_sm80_to_sm89INS1_16FlashAttnFwdSm80INS1_25CollectiveMainloopFwdSm80ILi4ELi1ELb0EN4cute5tupleIJNS5_1CILi128EEENS7_ILi112EEENS7_ILi64EEEEEELi64ENS_10bfloat16_tEfNS_4arch4Sm80ELb0ELb0ELb1ELb0ELb1ELb0ELb1ELb0EEENS1_21CollectiveEpilogueFwdINS6_IJS8_SA_S9_EEENS6_IJNS7_ILi1EEESI_SI_EEESC_SE_Li128ELb0ELb1ELb0ELb0EEENS1_19SingleTileSchedulerILb0ELb0ELb1ELi128EEEEEEEEEvNT_6ParamsE:
	.zero		1400


//--------------------- .nv.constant0._ZN7cutlass13device_kernelIN5flash19enable_sm80_to_sm89INS1_16FlashAttnFwdSm80INS1_25CollectiveMainloopFwdSm80ILi4ELi1ELb0EN4cute5tupleIJNS5_1CILi128EEENS7_ILi112EEENS7_ILi64EEEEEELi64ENS_10bfloat16_tEfNS_4arch4Sm80ELb0ELb0ELb1ELb1ELb1ELb0ELb1ELb0EEENS1_21CollectiveEpilogueFwdINS6_IJS8_SA_S9_EEENS6_IJNS7_ILi1EEESI_SI_EEESC_SE_Li128ELb1ELb1ELb0ELb0EEENS1_19SingleTileSchedulerILb1ELb0ELb1ELi128EEEEEEEEEvNT_6ParamsE --------------------------
	.section	.nv.constant0._ZN7cutlass13device_kernelIN5flash19enable_sm80_to_sm89INS1_16FlashAttnFwdSm80INS1_25CollectiveMainloopFwdSm80ILi4ELi1ELb0EN4cute5tupleIJNS5_1CILi128EEENS7_ILi112EEENS7_ILi64EEEEEELi64ENS_10bfloat16_tEfNS_4arch4Sm80ELb0ELb0ELb1ELb1ELb1ELb0ELb1ELb0EEENS1_21CollectiveEpilogueFwdINS6_IJS8_SA_S9_EEENS6_IJNS7_ILi1EEESI_SI_EEESC_SE_Li128ELb1ELb1ELb0ELb0EEENS1_19SingleTileSchedulerILb1ELb0ELb1ELi128EEEEEEEEEvNT_6ParamsE,"a",@progbits
	.sectionflags	@""
	.align	4
.nv.constant0._ZN7cutlass13device_kernelIN5flash19enable_sm80_to_sm89INS1_16FlashAttnFwdSm80INS1_25CollectiveMainloopFwdSm80ILi4ELi1ELb0EN4cute5tupleIJNS5_1CILi128EEENS7_ILi112EEENS7_ILi64EEEEEELi64ENS_10bfloat16_tEfNS_4arch4Sm80ELb0ELb0ELb1ELb1ELb1ELb0ELb1ELb0EEENS1_21CollectiveEpilogueFwdINS6_IJS8_SA_S9_EEENS6_IJNS7_ILi1EEESI_SI_EEESC_SE_Li128ELb1ELb1ELb0ELb0EEENS1_19SingleTileSchedulerILb1ELb0ELb1ELi128EEEEEEEEEvNT_6ParamsE:
	.zero		1400


//--------------------- .nv.constant0._ZN7cutlass13device_kernelIN5flash19enable_sm80_to_sm89INS1_16FlashAttnFwdSm80INS1_25CollectiveMainloopFwdSm80ILi4ELi1ELb0EN4cute5tupleIJNS5_1CILi128EEENS7_ILi112EEENS7_ILi64EEEEEELi64ENS_10bfloat16_tEfNS_4arch4Sm80ELb0ELb0ELb1ELb1ELb1ELb1ELb1ELb0EEENS1_21CollectiveEpilogueFwdINS6_IJS8_SA_S9_EEENS6_IJNS7_ILi1EEESI_SI_EEESC_SE_Li128ELb1ELb1ELb0ELb0EEENS1_19SingleTileSchedulerILb1ELb0ELb1ELi128EEEEEEEEEvNT_6ParamsE --------------------------
	.section	.nv.constant0._ZN7cutlass13device_kernelIN5flash19enable_sm80_to_sm89INS1_16FlashAttnFwdSm80INS1_25CollectiveMainloopFwdSm80ILi4ELi1ELb0EN4cute5tupleIJNS5_1CILi128EEENS7_ILi112EEENS7_ILi64EEEEEELi64ENS_10bfloat16_tEfNS_4arch4Sm80ELb0ELb0ELb1ELb1ELb1ELb1ELb1ELb0EEENS1_21CollectiveEpilogueFwdINS6_IJS8_SA_S9_EEENS6_IJNS7_ILi1EEESI_SI_EEESC_SE_Li128ELb1ELb1ELb0ELb0EEENS1_19SingleTileSchedulerILb1ELb0ELb1ELi128EEEEEEEEEvNT_6ParamsE,"a",@progbits
	.sectionflags	@""
	.align	4
.nv.constant0._ZN7cutlass13device_kernelIN5flash19enable_sm80_to_sm89INS1_16FlashAttnFwdSm80INS1_25CollectiveMainloopFwdSm80ILi4ELi1ELb0EN4cute5tupleIJNS5_1CILi128EEENS7_ILi112EEENS7_ILi64EEEEEELi64ENS_10bfloat16_tEfNS_4arch4Sm80ELb0ELb0ELb1ELb1ELb1ELb1ELb1ELb0EEENS1_21CollectiveEpilogueFwdINS6_IJS8_SA_S9_EEENS6_IJNS7_ILi1EEESI_SI_EEESC_SE_Li128ELb1ELb1ELb0ELb0EEENS1_19SingleTileSchedulerILb1ELb0ELb1ELi128EEEEEEEEEvNT_6ParamsE:
	.zero		1400


//--------------------- .nv.constant0._ZN7cutlass13device_kernelIN5flash19enable_sm80_to_sm89INS1_16FlashAttnFwdSm80INS1_25CollectiveMainloopFwdSm80ILi4ELi1ELb0EN4cute5tupleIJNS5_1CILi128EEENS7_ILi96EEENS7_ILi64EEEEEELi64ENS_10bfloat16_tEfNS_4arch4Sm80ELb0ELb1ELb1ELb0ELb1ELb0ELb1ELb0EEENS1_21CollectiveEpilogueFwdINS6_IJS8_SA_S9_EEENS6_IJNS7_ILi1EEESI_SI_EEESC_SE_Li128ELb0ELb1ELb0ELb0EEENS1_19SingleTileSchedulerILb0ELb0ELb1ELi128EEEEEEEEEvNT_6ParamsE --------------------------
	.section	.nv.constant0._ZN7cutlass13device_kernelIN5flash19enable_sm80_to_sm89INS1_16FlashAttnFwdSm80INS1_25CollectiveMainloopFwdSm80ILi4ELi1ELb0EN4cute5tupleIJNS5_1CILi128EEENS7_ILi96EEENS7_ILi64EEEEEELi64ENS_10bfloat16_tEfNS_4arch4Sm80ELb0ELb1ELb1ELb0ELb1ELb0ELb1ELb0EEENS1_21CollectiveEpilogueFwdINS6_IJS8_SA_S9_EEENS6_IJNS7_ILi1EEESI_SI_EEESC_SE_Li128ELb0ELb1ELb0ELb0EEENS1_19SingleTileSchedulerILb0ELb0ELb1ELi128EEEEEEEEEvNT_6ParamsE,"a",@progbits
	.sectionflags	@""
	.align	4
.nv.constant0._ZN7cutlass13device_kernelIN5flash19enable_sm80_to_sm89INS1_16FlashAttnFwdSm80INS1_25CollectiveMainloopFwdSm80ILi4ELi1ELb0EN4cute5tupleIJNS5_1CILi128EEENS7_ILi96EEENS7_ILi64EEEEEELi64ENS_10bfloat16_tEfNS_4arch4Sm80ELb0ELb1ELb1ELb0ELb1ELb0ELb1ELb0EEENS1_21CollectiveEpilogueFwdINS6_IJS8_SA_S9_EEENS6_IJNS7_ILi1EEESI_SI_EEESC_SE_Li128ELb0ELb1ELb0ELb0EEENS1_19SingleTileSchedulerILb0ELb0ELb1ELi128EEEEEEEEEvNT_6ParamsE:
	.zero		1400


//--------------------- .nv.constant0._ZN7cutlass13device_kernelIN5flash19enable_sm80_to_sm89INS1_16FlashAttnFwdSm80INS1_25CollectiveMainloopFwdSm80ILi4ELi1ELb0EN4cute5tupleIJNS5_1CILi128EEENS7_ILi96EEENS7_ILi64EEEEEELi64ENS_10bfloat16_tEfNS_4arch4Sm80ELb0ELb1ELb1ELb1ELb1ELb0ELb1ELb0EEENS1_21CollectiveEpilogueFwdINS6_IJS8_SA_S9_EEENS6_IJNS7_ILi1EEESI_SI_EEESC_SE_Li128ELb1ELb1ELb0ELb0EEENS1_19SingleTileSchedulerILb1ELb0ELb1ELi128EEEEEEEEEvNT_6ParamsE --------------------------
	.section	.nv.constant0._ZN7cutlass13device_kernelIN5flash19enable_sm80_to_sm89INS1_16FlashAttnFwdSm80INS1_25CollectiveMainloopFwdSm80ILi4ELi1ELb0EN4cute5tupleIJNS5_1CILi128EEENS7_ILi96EEENS7_ILi64EEEEEELi64ENS_10bfloat16_tEfNS_4arch4Sm80ELb0ELb1ELb1ELb1ELb1ELb0ELb1ELb0EEENS1_21CollectiveEpilogueFwdINS6_IJS8_SA_S9_EEENS6_IJNS7_ILi1EEESI_SI_EEESC_SE_Li128ELb1ELb1ELb0ELb0EEENS1_19SingleTileSchedulerILb1ELb0ELb1ELi128EEEEEEEEEvNT_6ParamsE,"a",@progbits
	.sectionflags	@""
	.align	4
.nv.constant0._ZN7cutlass13device_kernelIN5flash19enable_sm80_to_sm89INS1_16FlashAttnFwdSm80INS1_25CollectiveMainloopFwdSm80ILi4ELi1ELb0EN4cute5tupleIJNS5_1CILi128EEENS7_ILi96EEENS7_ILi64EEEEEELi64ENS_10bfloat16_tEfNS_4arch4Sm80ELb0ELb1ELb1ELb1ELb1ELb0ELb1ELb0EEENS1_21CollectiveEpilogueFwdINS6_IJS8_SA_S9_EEENS6_IJNS7_ILi1EEESI_SI_EEESC_SE_Li128ELb1ELb1ELb0ELb0EEENS1_19SingleTileSchedulerILb1ELb0ELb1ELi128EEEEEEEEEvNT_6ParamsE:
	.zero		1400


//--------------------- .nv.constant0._ZN7cutlass13device_kernelIN5flash19enable_sm80_to_sm89INS1_16FlashAttnFwdSm80INS1_25CollectiveMainloopFwdSm80ILi4ELi1ELb0EN4cute5tupleIJNS5_1CILi128EEENS7_ILi96EEENS7_ILi64EEEEEELi64ENS_10bfloat16_tEfNS_4arch4Sm80ELb0ELb1ELb1ELb1ELb1ELb1ELb1ELb0EEENS1_21CollectiveEpilogueFwdINS6_IJS8_SA_S9_EEENS6_IJNS7_ILi1EEESI_SI_EEESC_SE_Li128ELb1ELb1ELb0ELb0EEENS1_19SingleTileSchedulerILb1ELb0ELb1ELi128EEEEEEEEEvNT_6ParamsE --------------------------
	.section	.nv.constant0._ZN7cutlass13device_kernelIN5flash19enable_sm80_to_sm89INS1_16FlashAttnFwdSm80INS1_25CollectiveMainloopFwdSm80ILi4ELi1ELb0EN4cute5tupleIJNS5_1CILi128EEENS7_ILi96EEENS7_ILi64EEEEEELi64ENS_10bfloat16_tEfNS_4arch4Sm80ELb0ELb1ELb1ELb1ELb1ELb1ELb1ELb0EEENS1_21CollectiveEpilogueFwdINS6_IJS8_SA_S9_EEENS6_IJNS7_ILi1EEESI_SI_EEESC_SE_Li128ELb1ELb1ELb0ELb0EEENS1_19SingleTileSchedulerILb1ELb0ELb1ELi128EEEEEEEEEvNT_6ParamsE,"a",@progbits
	.sectionflags	@""
	.align	4
.nv.constant0._ZN7cutlass13device_kernelIN5flash19enable_sm80_to_sm89INS1_16FlashAttnFwdSm80INS1_25CollectiveMainloopFwdSm80ILi4ELi1ELb0EN4cute5tupleIJNS5_1CILi128EEENS7_ILi96EEENS7_ILi64EEEEEELi64ENS_10bfloat16_tEfNS_4arch4Sm80ELb0ELb1ELb1ELb1ELb1ELb1ELb1ELb0EEENS1_21CollectiveEpilogueFwdINS6_IJS8_SA_S9_EEENS6_IJNS7_ILi1EEESI_SI_EEESC_SE_Li128ELb1ELb1ELb0ELb0EEENS1_19SingleTileSchedulerILb1ELb0ELb1ELi128EEEEEEEEEvNT_6ParamsE:
	.zero		1400


//--------------------- .nv.constant0._ZN7cutlass13device_kernelIN5flash19enable_sm80_to_sm89INS1_16FlashAttnFwdSm80INS1_25CollectiveMainloopFwdSm80ILi4ELi1ELb0EN4cute5tupleIJNS5_1CILi128EEENS7_ILi112EEENS7_ILi64EEEEEELi64ENS_10bfloat16_tEfNS_4arch4Sm80ELb1ELb0ELb1ELb0ELb1ELb0ELb1ELb0EEENS1_21CollectiveEpilogueFwdINS6_IJS8_SA_S9_EEENS6_IJNS7_ILi1EEESI_SI_EEESC_SE_Li128ELb0ELb1ELb0ELb0EEENS1_30DynamicPersistentTileSchedulerILi128ELi128ELb0ELb1ELb0EEEEEEEEEvNT_6ParamsE --------------------------
	.section	.nv.constant0._ZN7cutlass13device_kernelIN5flash19enable_sm80_to_sm89INS1_16FlashAttnFwdSm80INS1_25CollectiveMainloopFwdSm80ILi4ELi1ELb0EN4cute5tupleIJNS5_1CILi128EEENS7_ILi112EEENS7_ILi64EEEEEELi64ENS_10bfloat16_tEfNS_4arch4Sm80ELb1ELb0ELb1ELb0ELb1ELb0ELb1ELb0EEENS1_21CollectiveEpilogueFwdINS6_IJS8_SA_S9_EEENS6_IJNS7_ILi1EEESI_SI_EEESC_SE_Li128ELb0ELb1ELb0ELb0EEENS1_30DynamicPersistentTileSchedulerILi128ELi128ELb0ELb1ELb0EEEEEEEEEvNT_6ParamsE,"a",@progbits
	.sectionflags	@""
	.align	4
.nv.constant0._ZN7cutlass13device_kernelIN5flash19enable_sm80_to_sm89INS1_16FlashAttnFwdSm80INS1_25CollectiveMainloopFwdSm80ILi4ELi1ELb0EN4cute5tupleIJNS5_1CILi128EEENS7_ILi112EEENS7_ILi64EEEEEELi64ENS_10bfloat16_tEfNS_4arch4Sm80ELb1ELb0ELb1ELb0ELb1ELb0ELb1ELb0EEENS1_21CollectiveEpilogueFwdINS6_IJS8_SA_S9_EEENS6_IJNS7_ILi1EEESI_SI_EEESC_SE_Li128ELb0ELb1ELb0ELb0EEENS1_30DynamicPersistentTileSchedulerILi128ELi128ELb0ELb1ELb0EEEEEEEEEvNT_6ParamsE:
	.zero		1416


//--------------------- .nv.constant0._ZN7cutlass13device_kernelIN5flash19enable_sm80_to_sm89INS1_16FlashAttnFwdSm80INS1_25CollectiveMainloopFwdSm80ILi4ELi1ELb0EN4cute5tupleIJNS5_1CILi128EEENS7_ILi112EEENS7_ILi64EEEEEELi64ENS_10bfloat16_tEfNS_4arch4Sm80ELb1ELb0ELb1ELb1ELb1ELb0ELb1ELb0EEENS1_21CollectiveEpilogueFwdINS6_IJS8_SA_S9_EEENS6_IJNS7_ILi1EEESI_SI_EEESC_SE_Li128ELb1ELb1ELb0ELb0EEENS1_19SingleTileSchedulerILb1ELb0ELb1ELi128EEEEEEEEEvNT_6ParamsE --------------------------
	.section	.nv.constant0._ZN7cutlass13device_kernelIN5flash19enable_sm80_to_sm89INS1_16FlashAttnFwdSm80INS1_25CollectiveMainloopFwdSm80ILi4ELi1ELb0EN4cute5tupleIJNS5_1CILi128EEENS7_ILi112EEENS7_ILi64EEEEEELi64ENS_10bfloat16_tEfNS_4arch4Sm80ELb1ELb0ELb1ELb1ELb1ELb0ELb1ELb0EEENS1_21CollectiveEpilogueFwdINS6_IJS8_SA_S9_EEENS6_IJNS7_ILi1EEESI_SI_EEESC_SE_Li128ELb1ELb1ELb0ELb0EEENS1_19SingleTileSchedulerILb1ELb0ELb1ELi128EEEEEEEEEvNT_6ParamsE,"a",@progbits
	.sectionflags	@""
	.align	4
.nv.constant0._ZN7cutlass13device_kernelIN5flash19enable_sm80_to_sm89INS1_16FlashAttnFwdSm80INS1_25CollectiveMainloopFwdSm80ILi4ELi1ELb0EN4cute5tupleIJNS5_1CILi128EEENS7_ILi112EEENS7_ILi64EEEEEELi64ENS_10bfloat16_tEfNS_4arch4Sm80ELb1ELb0ELb1ELb1ELb1ELb0ELb1ELb0EEENS1_21CollectiveEpilogueFwdINS6_IJS8_SA_S9_EEENS6_IJNS7_ILi1EEESI_SI_EEESC_SE_Li128ELb1ELb1ELb0ELb0EEENS1_19SingleTileSchedulerILb1ELb0ELb1ELi128EEEEEEEEEvNT_6ParamsE:
	.zero		1400


//--------------------- .nv.constant0._ZN7cutlass13device_kernelIN5flash19enable_sm80_to_sm89INS1_16FlashAttnFwdSm80INS1_25CollectiveMainloopFwdSm80ILi4ELi1ELb0EN4cute5tupleIJNS5_1CILi128EEENS7_ILi112EEENS7_ILi64EEEEEELi64ENS_10bfloat16_tEfNS_4arch4Sm80ELb1ELb0ELb1ELb1ELb1ELb1ELb1ELb0EEENS1_21CollectiveEpilogueFwdINS6_IJS8_SA_S9_EEENS6_IJNS7_ILi1EEESI_SI_EEESC_SE_Li128ELb1ELb1ELb0ELb0EEENS1_19SingleTileSchedulerILb1ELb0ELb1ELi128EEEEEEEEEvNT_6ParamsE --------------------------
	.section	.nv.constant0._ZN7cutlass13device_kernelIN5flash19enable_sm80_to_sm89INS1_16FlashAttnFwdSm80INS1_25CollectiveMainloopFwdSm80ILi4ELi1ELb0EN4cute5tupleIJNS5_1CILi128EEENS7_ILi112EEENS7_ILi64EEEEEELi64ENS_10bfloat16_tEfNS_4arch4Sm80ELb1ELb0ELb1ELb1ELb1ELb1ELb1ELb0EEENS1_21CollectiveEpilogueFwdINS6_IJS8_SA_S9_EEENS6_IJNS7_ILi1EEESI_SI_EEESC_SE_Li128ELb1ELb1ELb0ELb0EEENS1_19SingleTileSchedulerILb1ELb0ELb1ELi128EEEEEEEEEvNT_6ParamsE,"a",@progbits
	.sectionflags	@""
	.align	4
.nv.constant0._ZN7cutlass13device_kernelIN5flash19enable_sm80_to_sm89INS1_16FlashAttnFwdSm80INS1_25CollectiveMainloopFwdSm80ILi4ELi1ELb0EN4cute5tupleIJNS5_1CILi128EEENS7_ILi112EEENS7_ILi64EEEEEELi64ENS_10bfloat16_tEfNS_4arch4Sm80ELb1ELb0ELb1ELb1ELb1ELb1ELb1ELb0EEENS1_21CollectiveEpilogueFwdINS6_IJS8_SA_S9_EEENS6_IJNS7_ILi1EEESI_SI_EEESC_SE_Li128ELb1ELb1ELb0ELb0EEENS1_19SingleTileSchedulerILb1ELb0ELb1ELi128EEEEEEEEEvNT_6ParamsE:
	.zero		1400


//--------------------- .nv.constant0._ZN7cutlass13device_kernelIN5flash19enable_sm80_to_sm89INS1_16FlashAttnFwdSm80INS1_25CollectiveMainloopFwdSm80ILi4ELi1ELb0EN4cute5tupleIJNS5_1CILi128EEENS7_ILi112EEENS7_ILi64EEEEEELi64ENS_10bfloat16_tEfNS_4arch4Sm80ELb0ELb0ELb0ELb0ELb1ELb0ELb1ELb0EEENS1_21CollectiveEpilogueFwdINS6_IJS8_SA_S9_EEENS6_IJNS7_ILi1EEESI_SI_EEESC_SE_Li128ELb0ELb1ELb0ELb0EEENS1_19SingleTileSchedulerILb0ELb0ELb1ELi128EEEEEEEEEvNT_6ParamsE --------------------------
	.section	.nv.constant0._ZN7cutlass13device_kernelIN5flash19enable_sm80_to_sm89INS1_16FlashAttnFwdSm80INS1_25CollectiveMainloopFwdSm80ILi4ELi1ELb0EN4cute5tupleIJNS5_1CILi128EEENS7_ILi112EEENS7_ILi64EEEEEELi64ENS_10bfloat16_tEfNS_4arch4Sm80ELb0ELb0ELb0ELb0ELb1ELb0ELb1ELb0EEENS1_21CollectiveEpilogueFwdINS6_IJS8_SA_S9_EEENS6_IJNS7_ILi1EEESI_SI_EEESC_SE_Li128ELb0ELb1ELb0ELb0EEENS1_19SingleTileSchedulerILb0ELb0ELb1ELi128EEEEEEEEEvNT_6ParamsE,"a",@progbits
	.sectionflags	@""
	.align	4
.nv.constant0._ZN7cutlass13device_kernelIN5flash19enable_sm80_to_sm89INS1_16FlashAttnFwdSm80INS1_25CollectiveMainloopFwdSm80ILi4ELi1ELb0EN4cute5tupleIJNS5_1CILi128EEENS7_ILi112EEENS7_ILi64EEEEEELi64ENS_10bfloat16_tEfNS_4arch4Sm80ELb0ELb0ELb0ELb0ELb1ELb0ELb1ELb0EEENS1_21CollectiveEpilogueFwdINS6_IJS8_SA_S9_EEENS6_IJNS7_ILi1EEESI_SI_EEESC_SE_Li128ELb0ELb1ELb0ELb0EEENS1_19SingleTileSchedulerILb0ELb0ELb1ELi128EEEEEEEEEvNT_6ParamsE:
	.zero		1400


//--------------------- .nv.constant0._ZN7cutlass13device_kernelIN5flash19enable_sm80_to_sm89INS1_16FlashAttnFwdSm80INS1_25CollectiveMainloopFwdSm80ILi4ELi1ELb0EN4cute5tupleIJNS5_1CILi128EEENS7_ILi112EEENS7_ILi64EEEEEELi64ENS_10bfloat16_tEfNS_4arch4Sm80ELb0ELb0ELb0ELb1ELb1ELb0ELb1ELb0EEENS1_21CollectiveEpilogueFwdINS6_IJS8_SA_S9_EEENS6_IJNS7_ILi1EEESI_SI_EEESC_SE_Li128ELb1ELb1ELb0ELb0EEENS1_19SingleTileSchedulerILb1ELb0ELb1ELi128EEEEEEEEEvNT_6ParamsE --------------------------
	.section	.nv.constant0._ZN7cutlass13device_kernelIN5flash19enable_sm80_to_sm89INS1_16FlashAttnFwdSm80INS1_25CollectiveMainloopFwdSm80ILi4ELi1ELb0EN4cute5tupleIJNS5_1CILi128EEENS7_ILi112EEENS7_ILi64EEEEEELi64ENS_10bfloat16_tEfNS_4arch4Sm80ELb0ELb0ELb0ELb1ELb1ELb0ELb1ELb0EEENS1_21CollectiveEpilogueFwdINS6_IJS8_SA_S9_EEENS6_IJNS7_ILi1EEESI_SI_EEESC_SE_Li128ELb1ELb1ELb0ELb0EEENS1_19SingleTileSchedulerILb1ELb0ELb1ELi128EEEEEEEEEvNT_6ParamsE,"a",@progbits
	.sectionflags	@""
	.align	4
.nv.constant0._ZN7cutlass13device_kernelIN5flash19enable_sm80_to_sm89INS1_16FlashAttnFwdSm80INS1_25CollectiveMainloopFwdSm80ILi4ELi1ELb0EN4cute5tupleIJNS5_1CILi128EEENS7_ILi112EEENS7_ILi64EEEEEELi64ENS_10bfloat16_tEfNS_4arch4Sm80ELb0ELb0ELb0ELb1ELb1ELb0ELb1ELb0EEENS1_21CollectiveEpilogueFwdINS6_IJS8_SA_S9_EEENS6_IJNS7_ILi1EEESI_SI_EEESC_SE_Li128ELb1ELb1ELb0ELb0EEENS1_19SingleTileSchedulerILb1ELb0ELb1ELi128EEEEEEEEEvNT_6ParamsE:
	.zero		1400


//--------------------- .nv.constant0._ZN7cutlass13device_kernelIN5flash19enable_sm80_to_sm89INS1_16FlashAttnFwdSm80INS1_25CollectiveMainloopFwdSm80ILi4ELi1ELb0EN4cute5tupleIJNS5_1CILi128EEENS7_ILi112EEENS7_ILi64EEEEEELi64ENS_10bfloat16_tEfNS_4arch4Sm80ELb0ELb0ELb0ELb1ELb1ELb1ELb1ELb0EEENS1_21CollectiveEpilogueFwdINS6_IJS8_SA_S9_EEENS6_IJNS7_ILi1EEESI_SI_EEESC_SE_Li128ELb1ELb1ELb0ELb0EEENS1_19SingleTileSchedulerILb1ELb0ELb1ELi128EEEEEEEEEvNT_6ParamsE --------------------------
	.section	.nv.constant0._ZN7cutlass13device_kernelIN5flash19enable_sm80_to_sm89INS1_16FlashAttnFwdSm80INS1_25CollectiveMainloopFwdSm80ILi4ELi1ELb0EN4cute5tupleIJNS5_1CILi128EEENS7_ILi112EEENS7_ILi64EEEEEELi64ENS_10bfloat16_tEfNS_4arch4Sm80ELb0ELb0ELb0ELb1ELb1ELb1ELb1ELb0EEENS1_21CollectiveEpilogueFwdINS6_IJS8_SA_S9_EEENS6_IJNS7_ILi1EEESI_SI_EEESC_SE_Li128ELb1ELb1ELb0ELb0EEENS1_19SingleTileSchedulerILb1ELb0ELb1ELi128EEEEEEEEEvNT_6ParamsE,"a",@progbits
	.sectionflags	@""
	.align	4
.nv.constant0._ZN7cutlass13device_kernelIN5flash19enable_sm80_to_sm89INS1_16FlashAttnFwdSm80INS1_25CollectiveMainloopFwdSm80ILi4ELi1ELb0EN4cute5tupleIJNS5_1CILi128EEENS7_ILi112EEENS7_ILi64EEEEEELi64ENS_10bfloat16_tEfNS_4arch4Sm80ELb0ELb0ELb0ELb1ELb1ELb1ELb1ELb0EEENS1_21CollectiveEpilogueFwdINS6_IJS8_SA_S9_EEENS6_IJNS7_ILi1EEESI_SI_EEESC_SE_Li128ELb1ELb1ELb0ELb0EEENS1_19SingleTileSchedulerILb1ELb0ELb1ELi128EEEEEEEEEvNT_6ParamsE:
	.zero		1400


//--------------------- .nv.constant0._ZN7cutlass13device_kernelIN5flash19enable_sm80_to_sm89INS1_16FlashAttnFwdSm80INS1_25CollectiveMainloopFwdSm80ILi4ELi1ELb0EN4cute5tupleIJNS5_1CILi128EEENS7_ILi96EEENS7_ILi64EEEEEELi64ENS_10bfloat16_tEfNS_4arch4Sm80ELb0ELb1ELb0ELb0ELb1ELb0ELb1ELb0EEENS1_21CollectiveEpilogueFwdINS6_IJS8_SA_S9_EEENS6_IJNS7_ILi1EEESI_SI_EEESC_SE_Li128ELb0ELb1ELb0ELb0EEENS1_19SingleTileSchedulerILb0ELb0ELb1ELi128EEEEEEEEEvNT_6ParamsE --------------------------
	.section	.nv.constant0._ZN7cutlass13device_kernelIN5flash19enable_sm80_to_sm89INS1_16FlashAttnFwdSm80INS1_25CollectiveMainloopFwdSm80ILi4ELi1ELb0EN4cute5tupleIJNS5_1CILi128EEENS7_ILi96EEENS7_ILi64EEEEEELi64ENS_10bfloat16_tEfNS_4arch4Sm80ELb0ELb1ELb0ELb0ELb1ELb0ELb1ELb0EEENS1_21CollectiveEpilogueFwdINS6_IJS8_SA_S9_EEENS6_IJNS7_ILi1EEESI_SI_EEESC_SE_Li128ELb0ELb1ELb0ELb0EEENS1_19SingleTileSchedulerILb0ELb0ELb1ELi128EEEEEEEEEvNT_6ParamsE,"a",@progbits
	.sectionflags	@""
	.align	4
.nv.constant0._ZN7cutlass13device_kernelIN5flash19enable_sm80_to_sm89INS1_16FlashAttnFwdSm80INS1_25CollectiveMainloopFwdSm80ILi4ELi1ELb0EN4cute5tupleIJNS5_1CILi128EEENS7_ILi96EEENS7_ILi64EEEEEELi64ENS_10bfloat16_tEfNS_4arch4Sm80ELb0ELb1ELb0ELb0ELb1ELb0ELb1ELb0EEENS1_21CollectiveEpilogueFwdINS6_IJS8_SA_S9_EEENS6_IJNS7_ILi1EEESI_SI_EEESC_SE_Li128ELb0ELb1ELb0ELb0EEENS1_19SingleTileSchedulerILb0ELb0ELb1ELi128EEEEEEEEEvNT_6ParamsE:
	.zero		1400


//--------------------- .nv.constant0._ZN7cutlass13device_kernelIN5flash19enable_sm80_to_sm89INS1_16FlashAttnFwdSm80INS1_25CollectiveMainloopFwdSm80ILi4ELi1ELb0EN4cute5tupleIJNS5_1CILi128EEENS7_ILi96EEENS7_ILi64EEEEEELi64ENS_10bfloat16_tEfNS_4arch4Sm80ELb0ELb1ELb0ELb1ELb1ELb0ELb1ELb0EEENS1_21CollectiveEpilogueFwdINS6_IJS8_SA_S9_EEENS6_IJNS7_ILi1EEESI_SI_EEESC_SE_Li128ELb1ELb1ELb0ELb0EEENS1_19SingleTileSchedulerILb1ELb0ELb1ELi128EEEEEEEEEvNT_6ParamsE --------------------------
	.section	.nv.constant0._ZN7cutlass13device_kernelIN5flash19enable_sm80_to_sm89INS1_16FlashAttnFwdSm80INS1_25CollectiveMainloopFwdSm80ILi4ELi1ELb0EN4cute5tupleIJNS5_1CILi128EEENS7_ILi96EEENS7_ILi64EEEEEELi64ENS_10bfloat16_tEfNS_4arch4Sm80ELb0ELb1ELb0ELb1ELb1ELb0ELb1ELb0EEENS1_21CollectiveEpilogueFwdINS6_IJS8_SA_S9_EEENS6_IJNS7_ILi1EEESI_SI_EEESC_SE_Li128ELb1ELb1ELb0ELb0EEENS1_19SingleTileSchedulerILb1ELb0ELb1ELi128EEEEEEEEEvNT_6ParamsE,"a",@progbits
	.sectionflags	@""
	.align	4
.nv.constant0._ZN7cutlass13device_kernelIN5flash19enable_sm80_to_sm89INS1_16FlashAttnFwdSm80INS1_25CollectiveMainloopFwdSm80ILi4ELi1ELb0EN4cute5tupleIJNS5_1CILi128EEENS7_ILi96EEENS7_ILi64EEEEEELi64ENS_10bfloat16_tEfNS_4arch4Sm80ELb0ELb1ELb0ELb1ELb1ELb0ELb1ELb0EEENS1_21CollectiveEpilogueFwdINS6_IJS8_SA_S9_EEENS6_IJNS7_ILi1EEESI_SI_EEESC_SE_Li128ELb1ELb1ELb0ELb0EEENS1_19SingleTileSchedulerILb1ELb0ELb1ELi128EEEEEEEEEvNT_6ParamsE:
	.zero		1400


//--------------------- .nv.constant0._ZN7cutlass13device_kernelIN5flash19enable_sm80_to_sm89INS1_16FlashAttnFwdSm80INS1_25CollectiveMainloopFwdSm80ILi4ELi1ELb0EN4cute5tupleIJNS5_1CILi128EEENS7_ILi96EEENS7_ILi64EEEEEELi64ENS_10bfloat16_tEfNS_4arch4Sm80ELb0ELb1ELb0ELb1ELb1ELb1ELb1ELb0EEENS1_21CollectiveEpilogueFwdINS6_IJS8_SA_S9_EEENS6_IJNS7_ILi1EEESI_SI_EEESC_SE_Li128ELb1ELb1ELb0ELb0EEENS1_19SingleTileSchedulerILb1ELb0ELb1ELi128EEEEEEEEEvNT_6ParamsE --------------------------
	.section	.nv.constant0._ZN7cutlass13device_kernelIN5flash19enable_sm80_to_sm89INS1_16FlashAttnFwdSm80INS1_25CollectiveMainloopFwdSm80ILi4ELi1ELb0EN4cute5tupleIJNS5_1CILi128EEENS7_ILi96EEENS7_ILi64EEEEEELi64ENS_10bfloat16_tEfNS_4arch4Sm80ELb0ELb1ELb0ELb1ELb1ELb1ELb1ELb0EEENS1_21CollectiveEpilogueFwdINS6_IJS8_SA_S9_EEENS6_IJNS7_ILi1EEESI_SI_EEESC_SE_Li128ELb1ELb1ELb0ELb0EEENS1_19SingleTileSchedulerILb1ELb0ELb1ELi128EEEEEEEEEvNT_6ParamsE,"a",@progbits
	.sectionflags	@""
	.align	4
.nv.constant0._ZN7cutlass13device_kernelIN5flash19enable_sm80_to_sm89INS1_16FlashAttnFwdSm80INS1_25CollectiveMainloopFwdSm80ILi4ELi1ELb0EN4cute5tupleIJNS5_1CILi128EEENS7_ILi96EEENS7_ILi64EEEEEELi64ENS_10bfloat16_tEfNS_4arch4Sm80ELb0ELb1ELb0ELb1ELb1ELb1ELb1ELb0EEENS1_21CollectiveEpilogueFwdINS6_IJS8_SA_S9_EEENS6_IJNS7_ILi1EEESI_SI_EEESC_SE_Li128ELb1ELb1ELb0ELb0EEENS1_19SingleTileSchedulerILb1ELb0ELb1ELi128EEEEEEEEEvNT_6ParamsE:
	.zero		1400


//--------------------- .nv.constant0._ZN7cutlass13device_kernelIN5flash19enable_sm80_to_sm89INS1_16FlashAttnFwdSm80INS1_25CollectiveMainloopFwdSm80ILi4ELi1ELb0EN4cute5tupleIJNS5_1CILi128EEENS7_ILi112EEENS7_ILi64EEEEEELi64ENS_10bfloat16_tEfNS_4arch4Sm80ELb1ELb0ELb0ELb0ELb1ELb0ELb1ELb0EEENS1_21CollectiveEpilogueFwdINS6_IJS8_SA_S9_EEENS6_IJNS7_ILi1EEESI_SI_EEESC_SE_Li128ELb0ELb1ELb0ELb0EEENS1_30DynamicPersistentTileSchedulerILi128ELi128ELb0ELb1ELb0EEEEEEEEEvNT_6ParamsE --------------------------
	.section	.nv.constant0._ZN7cutlass13device_kernelIN5flash19enable_sm80_to_sm89INS1_16FlashAttnFwdSm80INS1_25CollectiveMainloopFwdSm80ILi4ELi1ELb0EN4cute5tupleIJNS5_1CILi128EEENS7_ILi112EEENS7_ILi64EEEEEELi64ENS_10bfloat16_tEfNS_4arch4Sm80ELb1ELb0ELb0ELb0ELb1ELb0ELb1ELb0EEENS1_21CollectiveEpilogueFwdINS6_IJS8_SA_S9_EEENS6_IJNS7_ILi1EEESI_SI_EEESC_SE_Li128ELb0ELb1ELb0ELb0EEENS1_30DynamicPersistentTileSchedulerILi128ELi128ELb0ELb1ELb0EEEEEEEEEvNT_6ParamsE,"a",@progbits
	.sectionflags	@""
	.align	4
.nv.constant0._ZN7cutlass13device_kernelIN5flash19enable_sm80_to_sm89INS1_16FlashAttnFwdSm80INS1_25CollectiveMainloopFwdSm80ILi4ELi1ELb0EN4cute5tupleIJNS5_1CILi128EEENS7_ILi112EEENS7_ILi64EEEEEELi64ENS_10bfloat16_tEfNS_4arch4Sm80ELb1ELb0ELb0ELb0ELb1ELb0ELb1ELb0EEENS1_21CollectiveEpilogueFwdINS6_IJS8_SA_S9_EEENS6_IJNS7_ILi1EEESI_SI_EEESC_SE_Li128ELb0ELb1ELb0ELb0EEENS1_30DynamicPersistentTileSchedulerILi128ELi128ELb0ELb1ELb0EEEEEEEEEvNT_6ParamsE:
	.zero		1416


//--------------------- .nv.constant0._ZN7cutlass13device_kernelIN5flash19enable_sm80_to_sm89INS1_16FlashAttnFwdSm80INS1_25CollectiveMainloopFwdSm80ILi4ELi1ELb0EN4cute5tupleIJNS5_1CILi128EEENS7_ILi112EEENS7_ILi64EEEEEELi64ENS_10bfloat16_tEfNS_4arch4Sm80ELb1ELb0ELb0ELb1ELb1ELb0ELb1ELb0EEENS1_21CollectiveEpilogueFwdINS6_IJS8_SA_S9_EEENS6_IJNS7_ILi1EEESI_SI_EEESC_SE_Li128ELb1ELb1ELb0ELb0EEENS1_19SingleTileSchedulerILb1ELb0ELb1ELi128EEEEEEEEEvNT_6ParamsE --------------------------
	.section	.nv.constant0._ZN7cutlass13device_kernelIN5flash19enable_sm80_to_sm89INS1_16FlashAttnFwdSm80INS1_25CollectiveMainloopFwdSm80ILi4ELi1ELb0EN4cute5tupleIJNS5_1CILi128EEENS7_ILi112EEENS7_ILi64EEEEEELi64ENS_10bfloat16_tEfNS_4arch4Sm80ELb1ELb0ELb0ELb1ELb1ELb0ELb1ELb0EEENS1_21CollectiveEpilogueFwdINS6_IJS8_SA_S9_EEENS6_IJNS7_ILi1EEESI_SI_EEESC_SE_Li128ELb1ELb1ELb0ELb0EEENS1_19SingleTileSchedulerILb1ELb0ELb1ELi128EEEEEEEEEvNT_6ParamsE,"a",@progbits
	.sectionflags	@""
	.align	4
.nv.constant0._ZN7cutlass13device_kernelIN5flash19enable_sm80_to_sm89INS1_16FlashAttnFwdSm80INS1_25CollectiveMainloopFwdSm80ILi4ELi1ELb0EN4cute5tupleIJNS5_1CILi128EEENS7_ILi112EEENS7_ILi64EEEEEELi64ENS_10bfloat16_tEfNS_4arch4Sm80ELb1ELb0ELb0ELb1ELb1ELb0ELb1ELb0EEENS1_21CollectiveEpilogueFwdINS6_IJS8_SA_S9_EEENS6_IJNS7_ILi1EEESI_SI_EEESC_SE_Li128ELb1ELb1ELb0ELb0EEENS1_19SingleTileSchedulerILb1ELb0ELb1ELi128EEEEEEEEEvNT_6ParamsE:
	.zero		1400


//--------------------- .nv.constant0._ZN7cutlass13device_kernelIN5flash19enable_sm80_to_sm89INS1_16FlashAttnFwdSm80INS1_25CollectiveMainloopFwdSm80ILi4ELi1ELb0EN4cute5tupleIJNS5_1CILi128EEENS7_ILi112EEENS7_ILi64EEEEEELi64ENS_10bfloat16_tEfNS_4arch4Sm80ELb1ELb0ELb0ELb1ELb1ELb1ELb1ELb0EEENS1_21CollectiveEpilogueFwdINS6_IJS8_SA_S9_EEENS6_IJNS7_ILi1EEESI_SI_EEESC_SE_Li128ELb1ELb1ELb0ELb0EEENS1_19SingleTileSchedulerILb1ELb0ELb1ELi128EEEEEEEEEvNT_6ParamsE --------------------------
	.section	.nv.constant0._ZN7cutlass13device_kernelIN5flash19enable_sm80_to_sm89INS1_16FlashAttnFwdSm80INS1_25CollectiveMainloopFwdSm80ILi4ELi1ELb0EN4cute5tupleIJNS5_1CILi128EEENS7_ILi112EEENS7_ILi64EEEEEELi64ENS_10bfloat16_tEfNS_4arch4Sm80ELb1ELb0ELb0ELb1ELb1ELb1ELb1ELb0EEENS1_21CollectiveEpilogueFwdINS6_IJS8_SA_S9_EEENS6_IJNS7_ILi1EEESI_SI_EEESC_SE_Li128ELb1ELb1ELb0ELb0EEENS1_19SingleTileSchedulerILb1ELb0ELb1ELi128EEEEEEEEEvNT_6ParamsE,"a",@progbits
	.sectionflags	@""
	.align	4
.nv.constant0._ZN7cutlass13device_kernelIN5flash19enable_sm80_to_sm89INS1_16FlashAttnFwdSm80INS1_25CollectiveMainloopFwdSm80ILi4ELi1ELb0EN4cute5tupleIJNS5_1CILi128EEENS7_ILi112EEENS7_ILi64EEEEEELi64ENS_10bfloat16_tEfNS_4arch4Sm80ELb1ELb0ELb0ELb1ELb1ELb1ELb1ELb0EEENS1_21CollectiveEpilogueFwdINS6_IJS8_SA_S9_EEENS6_IJNS7_ILi1EEESI_SI_EEESC_SE_Li128ELb1ELb1ELb0ELb0EEENS1_19SingleTileSchedulerILb1ELb0ELb1ELi128EEEEEEEEEvNT_6ParamsE:
	.zero		1400


//--------------------- .text._ZN7cutlass13device_kernelIN5flash19enable_sm80_to_sm89INS1_16FlashAttnFwdSm80INS1_25CollectiveMainloopFwdSm80ILi4ELi1ELb0EN4cute5tupleIJNS5_1CILi128EEENS7_ILi112EEENS7_ILi64EEEEEELi64ENS_10bfloat16_tEfNS_4arch4Sm80ELb0ELb0ELb1ELb0ELb1ELb0ELb1ELb0EEENS1_21CollectiveEpilogueFwdINS6_IJS8_SA_S9_EEENS6_IJNS7_ILi1EEESI_SI_EEESC_SE_Li128ELb0ELb1ELb0ELb0EEENS1_19SingleTileSchedulerILb0ELb0ELb1ELi128EEEEEEEEEvNT_6ParamsE --------------------------
	.section	.text._ZN7cutlass13device_kernelIN5flash19enable_sm80_to_sm89INS1_16FlashAttnFwdSm80INS1_25CollectiveMainloopFwdSm80ILi4ELi1ELb0EN4cute5tupleIJNS5_1CILi128EEENS7_ILi112EEENS7_ILi64EEEEEELi64ENS_10bfloat16_tEfNS_4arch4Sm80ELb0ELb0ELb1ELb0ELb1ELb0ELb1ELb0EEENS1_21CollectiveEpilogueFwdINS6_IJS8_SA_S9_EEENS6_IJNS7_ILi1EEESI_SI_EEESC_SE_Li128ELb0ELb1ELb0ELb0EEENS1_19SingleTileSchedulerILb0ELb0ELb1ELi128EEEEEEEEEvNT_6ParamsE,"ax",@progbits
	.sectioninfo	@"SHI_REGISTERS=255"
	.align	128
.text._ZN7cutlass13device_kernelIN5flash19enable_sm80_to_sm89INS1_16FlashAttnFwdSm80INS1_25CollectiveMainloopFwdSm80ILi4ELi1ELb0EN4cute5tupleIJNS5_1CILi128EEENS7_ILi112EEENS7_ILi64EEEEEELi64ENS_10bfloat16_tEfNS_4arch4Sm80ELb0ELb0ELb1ELb0ELb1ELb0ELb1ELb0EEENS1_21CollectiveEpilogueFwdINS6_IJS8_SA_S9_EEENS6_IJNS7_ILi1EEESI_SI_EEESC_SE_Li128ELb0ELb1ELb0ELb0EEENS1_19SingleTileSchedulerILb0ELb0ELb1ELi128EEEEEEEEEvNT_6ParamsE:
        .type           _ZN7cutlass13device_kernelIN5flash19enable_sm80_to_sm89INS1_16FlashAttnFwdSm80INS1_25CollectiveMainloopFwdSm80ILi4ELi1ELb0EN4cute5tupleIJNS5_1CILi128EEENS7_ILi112EEENS7_ILi64EEEEEELi64ENS_10bfloat16_tEfNS_4arch4Sm80ELb0ELb0ELb1ELb0ELb1ELb0ELb1ELb0EEENS1_21CollectiveEpilogueFwdINS6_IJS8_SA_S9_EEENS6_IJNS7_ILi1EEESI_SI_EEESC_SE_Li128ELb0ELb1ELb0ELb0EEENS1_19SingleTileSchedulerILb0ELb0ELb1ELi128EEEEEEEEEvNT_6ParamsE,@function
        .size           _ZN7cutlass13device_kernelIN5flash19enable_sm80_to_sm89INS1_16FlashAttnFwdSm80INS1_25CollectiveMainloopFwdSm80ILi4ELi1ELb0EN4cute5tupleIJNS5_1CILi128EEENS7_ILi112EEENS7_ILi64EEEEEELi64ENS_10bfloat16_tEfNS_4arch4Sm80ELb0ELb0ELb1ELb0ELb1ELb0ELb1ELb0EEENS1_21CollectiveEpilogueFwdINS6_IJS8_SA_S9_EEENS6_IJNS7_ILi1EEESI_SI_EEESC_SE_Li128ELb0ELb1ELb0ELb0EEENS1_19SingleTileSchedulerILb0ELb0ELb1ELi128EEEEEEEEEvNT_6ParamsE,(.L_x_1596 - _ZN7cutlass13device_kernelIN5flash19enable_sm80_to_sm89INS1_16FlashAttnFwdSm80INS1_25CollectiveMainloopFwdSm80ILi4ELi1ELb0EN4cute5tupleIJNS5_1CILi128EEENS7_ILi112EEENS7_ILi64EEEEEELi64ENS_10bfloat16_tEfNS_4arch4Sm80ELb0ELb0ELb1ELb0ELb1ELb0ELb1ELb0EEENS1_21CollectiveEpilogueFwdINS6_IJS8_SA_S9_EEENS6_IJNS7_ILi1EEESI_SI_EEESC_SE_Li128ELb0ELb1ELb0ELb0EEENS1_19SingleTileSchedulerILb0ELb0ELb1ELi128EEEEEEEEEvNT_6ParamsE)
        .other          _ZN7cutlass13device_kernelIN5flash19enable_sm80_to_sm89INS1_16FlashAttnFwdSm80INS1_25CollectiveMainloopFwdSm80ILi4ELi1ELb0EN4cute5tupleIJNS5_1CILi128EEENS7_ILi112EEENS7_ILi64EEEEEELi64ENS_10bfloat16_tEfNS_4arch4Sm80ELb0ELb0ELb1ELb0ELb1ELb0ELb1ELb0EEENS1_21CollectiveEpilogueFwdINS6_IJS8_SA_S9_EEENS6_IJNS7_ILi1EEESI_SI_EEESC_SE_Li128ELb0ELb1ELb0ELb0EEENS1_19SingleTileSchedulerILb0ELb0ELb1ELi128EEEEEEEEEvNT_6ParamsE,@"STO_CUDA_ENTRY STV_DEFAULT"
_ZN7cutlass13device_kernelIN5flash19enable_sm80_to_sm89INS1_16FlashAttnFwdSm80INS1_25CollectiveMainloopFwdSm80ILi4ELi1ELb0EN4cute5tupleIJNS5_1CILi128EEENS7_ILi112EEENS7_ILi64EEEEEELi64ENS_10bfloat16_tEfNS_4arch4Sm80ELb0ELb0ELb1ELb0ELb1ELb0ELb1ELb0EEENS1_21CollectiveEpilogueFwdINS6_IJS8_SA_S9_EEENS6_IJNS7_ILi1EEESI_SI_EEESC_SE_Li128ELb0ELb1ELb0ELb0EEENS1_19SingleTileSchedulerILb0ELb0ELb1ELi128EEEEEEEEEvNT_6ParamsE:
[----:B------:R-:W-:-:S03]  /*0000*/  MOV R1, c[0x0][0x28] ;  /* 0x00000a0000017a02 */ /* 0x000fc60000000f00 */
[----:B------:R-:W1:Y:S01]  /*0010*/  S2UR UR14, SR_CTAID.Z ;  /* 0x00000000000e79c3 */ /* 0x000e620000002700 */
[----:B------:R-:W-:Y:S02]  /*0020*/  IADD3 R1, R1, -0x78, RZ ;  /* 0xffffff8801017810 */ /* 0x000fe40007ffe0ff */
[----:B-1----:R-:W-:-:S13]  /*0030*/  ISETP.LE.AND P0, PT, RZ, UR14, PT ;  /* 0x0000000eff007c0c */ /* 0x002fda000bf03270 */
[----:B------:R-:W-:Y:S05]  /*0040*/  @!P0 EXIT ;  /* 0x000000000000894d */ /* 0x000fea0003800000 */
[----:B------:R-:W-:Y:S02]  /*0050*/  ULDC.64 UR4, c[0x0][0x340] ;  /* 0x0000d00000047ab9 */ /* 0x000fe40000000a00 */
[----:B------:R-:W-:Y:S02]  /*0060*/  UISETP.NE.U32.AND UP1, UPT, URZ, UR4, UPT ;  /* 0x000000043f00728c */ /* 0x000fe4000bf25070 */
[----:B------:R-:W-:Y:S02]  /*0070*/  ULDC.64 UR8, c[0x0][0x340] ;  /* 0x0000d00000087ab9 */ /* 0x000fe40000000a00 */
[----:B------:R-:W-:Y:S02]  /*0080*/  UISETP.NE.AND.EX UP1, UPT, URZ, UR5, UPT, UP1 ;  /* 0x000000053f00728c */ /* 0x000fe4000bf25310 */
[----:B------:R-:W-:Y:S02]  /*0090*/  ULDC.64 UR12, c[0x0][0x118] ;  /* 0x00004600000c7ab9 */ /* 0x000fe40000000a00 */
[----:B------:R-:W-:-:S02]  /*00a0*/  ULDC.64 UR4, c[0x0][0x370] ;  /* 0x0000dc0000047ab9 */ /* 0x000fc40000000a00 */
[----:B------:R-:W-:Y:S01]  /*00b0*/  PLOP3.LUT P1, PT, PT, PT, UP1, 0x80, 0x0 ;  /* 0x000000000000781c */ /* 0x000fe20003f2f018 */
[----:B------:R-:W-:-:S04]  /*00c0*/  UISETP.NE.U32.AND UP0, UPT, URZ, UR4, UPT ;  /* 0x000000043f00728c */ /* 0x000fc8000bf05070 */
[----:B------:R-:W-:Y:S02]  /*00d0*/  @UP1 UMOV UR6, 0x4 ;  /* 0x0000000400061882 */ /* 0x000fe40000000000 */
[----:B------:R-:W-:Y:S02]  /*00e0*/  @UP1 UIMAD.WIDE UR6, UR14, UR6, UR8 ;  /* 0x000000060e0612a5 */ /* 0x000fe4000f8e0208 */
[----:B------:R-:W-:-:S04]  /*00f0*/  UISETP.NE.AND.EX UP0, UPT, URZ, UR5, UPT, UP0 ;  /* 0x000000053f00728c */ /* 0x000fc8000bf05300 */
[----:B------:R-:W-:Y:S02]  /*0100*/  IMAD.U32 R2, RZ, RZ, UR6 ;  /* 0x00000006ff027e24 */ /* 0x000fe4000f8e00ff */
[----:B------:R-:W-:Y:S01]  /*0110*/  IMAD.U32 R3, RZ, RZ, UR7 ;  /* 0x00000007ff037e24 */ /* 0x000fe2000f8e00ff */
[----:B------:R-:W-:Y:S01]  /*0120*/  ULDC.64 UR6, c[0x0][0x370] ;  /* 0x0000dc0000067ab9 */ /* 0x000fe20000000a00 */
[----:B------:R-:W-:-:S03]  /*0130*/  PLOP3.LUT P2, PT, PT, PT, UP0, 0x80, 0x0 ;  /* 0x000000000000781c */ /* 0x000fc60003f4f008 */
[----:B------:R1:W2:Y:S01]  /*0140*/  @P1 LDG.E R12, [R2.64] ;  /* 0x0000000c020c1981 */ /* 0x0002a2000c1e1900 */
[----:B------:R-:W-:Y:S02]  /*0150*/  @UP0 UMOV UR4, 0x4 ;  /* 0x0000000400040882 */ /* 0x000fe40000000000 */
[----:B------:R-:W-:-:S06]  /*0160*/  @UP0 UIMAD.WIDE UR4, UR14, UR4, UR6 ;  /* 0x000000040e0402a5 */ /* 0x000fcc000f8e0206 */
[----:B-1----:R-:W-:Y:S02]  /*0170*/  IMAD.U32 R2, RZ, RZ, UR4 ;  /* 0x00000004ff027e24 */ /* 0x002fe4000f8e00ff */
[----:B------:R-:W-:Y:S01]  /*0180*/  IMAD.U32 R3, RZ, RZ, UR5 ;  /* 0x00000005ff037e24 */ /* 0x000fe2000f8e00ff */
[----:B------:R-:W1:Y:S01]  /*0190*/  S2R R41, SR_TID.X ;  /* 0x0000000000297919 */ /* 0x000e620000002100 */
[----:B------:R-:W3:Y:S03]  /*01a0*/  S2UR UR7, SR_CTAID.Y ;  /* 0x00000000000779c3 */ /* 0x000ee60000002600 */
[----:B------:R-:W4:Y:S01]  /*01b0*/  S2R R13, SR_CTAID.X ;  /* 0x00000000000d7919 */ /* 0x000f220000002500 */
[----:B------:R-:W-:Y:S01]  /*01c0*/  IMAD.MOV.U32 R19, RZ, RZ, c[0x0][0x2c4] ;  /* 0x0000b100ff137624 */ /* 0x000fe200078e00ff */
[----:B------:R-:W-:Y:S02]  /*01d0*/  ULDC.64 UR4, c[0x0][0x1b8] ;  /* 0x00006e0000047ab9 */ /* 0x000fe40000000a00 */
[----:B------:R5:W2:Y:S01]  /*01e0*/  @P2 LDG.E R14, [R2.64] ;  /* 0x0000000c020e2981 */ /* 0x000aa2000c1e1900 */
[----:B------:R-:W-:Y:S01]  /*01f0*/  USHF.R.S32.HI UR9, URZ, 0x1f, UR14 ;  /* 0x0000001f3f097899 */ /* 0x000fe2000801140e */
[C---:B------:R-:W-:Y:S01]  /*0200*/  ISETP.NE.AND P0, PT, R19.reuse, 0x1, PT ;  /* 0x000000011300780c */ /* 0x040fe20003f05270 */
[----:B------:R-:W-:-:S02]  /*0210*/  IMAD R19, R19, c[0x0][0x168], RZ ;  /* 0x00005a0013137a24 */ /* 0x000fc400078e02ff */
[----:B------:R-:W-:Y:S01]  /*0220*/  IMAD.MOV.U32 R248, RZ, RZ, RZ ;  /* 0x000000fffff87224 */ /* 0x000fe200078e00ff */
[----:B-1----:R-:W-:Y:S01]  /*0230*/  SHF.R.S32.HI R24, RZ, 0x1f, R41 ;  /* 0x0000001fff187819 */ /* 0x002fe20000011429 */
[----:B---3--:R-:W-:Y:S02]  /*0240*/  USHF.R.S32.HI UR6, URZ, 0x1f, UR7 ;  /* 0x0000001f3f067899 */ /* 0x008fe40008011407 */
[----:B------:R-:W-:Y:S01]  /*0250*/  UIMAD.WIDE.U32 UR10, UR7, UR4, URZ ;  /* 0x00000004070a72a5 */ /* 0x000fe2000f8e003f */
[CC--:B------:R-:W-:Y:S01]  /*0260*/  LEA.HI R9, R24.reuse, R41.reuse, RZ, 0x6 ;  /* 0x0000002918097211 */ /* 0x0c0fe200078f30ff */
[----:B------:R-:W-:Y:S01]  /*0270*/  UIMAD UR8, UR6, UR4, URZ ;  /* 0x00000004060872a4 */ /* 0x000fe2000f8e023f */
[----:B-----5:R-:W-:-:S03]  /*0280*/  LEA.HI R2, R24, R41, RZ, 0x3 ;  /* 0x0000002918027211 */ /* 0x020fc600078f18ff */
[----:B------:R-:W-:Y:S01]  /*0290*/  UIMAD UR8, UR7, UR5, UR8 ;  /* 0x00000005070872a4 */ /* 0x000fe2000f8e0208 */
[----:B------:R-:W-:Y:S02]  /*02a0*/  LOP3.LUT R0, R2, 0xfffffff8, RZ, 0xc0, !PT ;  /* 0xfffffff802007812 */ /* 0x000fe400078ec0ff */
[----:B------:R-:W-:Y:S01]  /*02b0*/  ULDC.64 UR4, c[0x0][0x1c0] ;  /* 0x0000700000047ab9 */ /* 0x000fe20000000a00 */
[----:B------:R-:W-:Y:S01]  /*02c0*/  SHF.R.S32.HI R17, RZ, 0x3, R2 ;  /* 0x00000003ff117819 */ /* 0x000fe20000011402 */
[----:B------:R-:W-:Y:S01]  /*02d0*/  UIADD3 UR11, UR11, UR8, URZ ;  /* 0x000000080b0b7290 */ /* 0x000fe2000fffe03f */
[----:B------:R-:W-:Y:S01]  /*02e0*/  IMAD.IADD R16, R41, 0x1, -R0 ;  /* 0x0000000129107824 */ /* 0x000fe200078e0a00 */
[----:B------:R-:W-:Y:S02]  /*02f0*/  UIMAD UR9, UR9, UR4, URZ ;  /* 0x00000004090972a4 */ /* 0x000fe4000f8e023f */
[----:B------:R-:W-:Y:S01]  /*0300*/  UIMAD.WIDE.U32 UR10, UR14, UR4, UR10 ;  /* 0x000000040e0a72a5 */ /* 0x000fe2000f8e000a */
[C---:B------:R-:W-:Y:S01]  /*0310*/  IMAD R193, R16.reuse, 0x10, R17 ;  /* 0x0000001010c17824 */ /* 0x040fe200078e0211 */
[----:B------:R-:W-:Y:S01]  /*0320*/  UIMAD UR5, UR14, UR5, UR9 ;  /* 0x000000050e0572a4 */ /* 0x000fe2000f8e0209 */
[----:B------:R-:W-:Y:S01]  /*0330*/  IMAD.SHL.U32 R92, R16, 0x8, RZ ;  /* 0x00000008105c7824 */ /* 0x000fe200078e00ff */
[----:B------:R-:W-:Y:S01]  /*0340*/  ULDC UR4, c[0x0][0x2ac] ;  /* 0x0000ab0000047ab9 */ /* 0x000fe20000000800 */
[----:B----4-:R-:W-:Y:S01]  /*0350*/  IMAD R7, R13, 0x80, R193 ;  /* 0x000000800d077824 */ /* 0x010fe200078e02c1 */
[----:B------:R-:W-:Y:S01]  /*0360*/  UIADD3 UR5, UR11, UR5, URZ ;  /* 0x000000050b057290 */ /* 0x000fe2000fffe03f */
[----:B------:R-:W-:Y:S01]  /*0370*/  IMAD.U32 R3, RZ, RZ, UR11 ;  /* 0x0000000bff037e24 */ /* 0x000fe2000f8e00ff */
[----:B------:R-:W-:Y:S01]  /*0380*/  STL [R1+0x24], R193 ;  /* 0x000024c101007387 */ /* 0x000fe20000100800 */
[----:B------:R-:W-:Y:S01]  /*0390*/  @P0 IMAD.HI.U32 R0, R7, c[0x0][0x2c8], RZ ;  /* 0x0000b20007000a27 */ /* 0x000fe200078e00ff */
[----:B------:R-:W-:Y:S01]  /*03a0*/  ISETP.GE.AND P5, PT, R92, c[0x0][0x198], PT ;  /* 0x000066005c007a0c */ /* 0x000fe20003fa6270 */
[----:B------:R-:W-:Y:S01]  /*03b0*/  UMOV UR11, URZ ;  /* 0x0000003f000b7c82 */ /* 0x000fe20008000000 */
[----:B------:R1:W-:Y:S01]  /*03c0*/  STL [R1+0x30], R7 ;  /* 0x0000300701007387 */ /* 0x0003e20000100800 */
[----:B------:R-:W-:Y:S01]  /*03d0*/  IMAD.MOV.U32 R4, RZ, RZ, R7 ;  /* 0x000000ffff047224 */ /* 0x000fe200078e0007 */
[----:B------:R-:W-:Y:S01]  /*03e0*/  @P0 SHF.R.U32.HI R4, RZ, c[0x0][0x2cc], R0 ;  /* 0x0000b300ff040a19 */ /* 0x000fe20000011600 */
[----:B------:R-:W-:Y:S01]  /*03f0*/  IMAD.U32 R2, RZ, RZ, UR10 ;  /* 0x0000000aff027e24 */ /* 0x000fe2000f8e00ff */
[----:B------:R-:W-:Y:S01]  /*0400*/  SHF.R.S32.HI R192, RZ, 0x1f, R92 ;  /* 0x0000001fffc07819 */ /* 0x000fe2000001145c */
[----:B------:R-:W-:Y:S01]  /*0410*/  IMAD.U32 R3, RZ, RZ, UR5 ;  /* 0x00000005ff037e24 */ /* 0x000fe2000f8e00ff */
[--C-:B------:R-:W-:Y:S01]  /*0420*/  SHF.R.S32.HI R5, RZ, 0x1f, R4.reuse ;  /* 0x0000001fff057819 */ /* 0x100fe20000011404 */
[----:B------:R-:W-:Y:S01]  /*0430*/  IMAD.MOV R0, RZ, RZ, -R4 ;  /* 0x000000ffff007224 */ /* 0x000fe200078e0a04 */
[----:B------:R-:W-:Y:S01]  /*0440*/  ULDC UR10, c[0x0][0x1d0] ;  /* 0x00007400000a7ab9 */ /* 0x000fe20000000800 */
[----:B------:R-:W-:Y:S01]  /*0450*/  IMAD.WIDE.U32 R2, R4, c[0x0][0x1b0], R2 ;  /* 0x00006c0004027a25 */ /* 0x000fe200078e0002 */
[----:B------:R-:W-:-:S02]  /*0460*/  UIMAD UR10, UR4, UR10, URZ ;  /* 0x0000000a040a72a4 */ /* 0x000fc4000f8e023f */
[----:B------:R-:W-:Y:S01]  /*0470*/  UMOV UR8, 0x70 ;  /* 0x0000007000087882 */ /* 0x000fe20000000000 */
[----:B------:R-:W-:Y:S01]  /*0480*/  IMAD R6, R5, c[0x0][0x1b0], RZ ;  /* 0x00006c0005067a24 */ /* 0x000fe200078e02ff */
[----:B------:R-:W-:Y:S01]  /*0490*/  UIADD3 UR5, UR10, 0x6f, URZ ;  /* 0x0000006f0a057890 */ /* 0x000fe2000fffe03f */
[----:B------:R-:W-:Y:S01]  /*04a0*/  IMAD R5, R0, c[0x0][0x2c4], R7 ;  /* 0x0000b10000057a24 */ /* 0x000fe200078e0207 */
[----:B------:R-:W-:Y:S01]  /*04b0*/  UMOV UR4, URZ ;  /* 0x0000003f00047c82 */ /* 0x000fe20008000000 */
[----:B------:R-:W-:Y:S01]  /*04c0*/  IMAD R0, R4, c[0x0][0x1b4], R6 ;  /* 0x00006d0004007a24 */ /* 0x000fe200078e0206 */
[----:B------:R-:W-:Y:S01]  /*04d0*/  UIMAD.WIDE UR4, UR5, -0x6db6db6d, UR4 ;  /* 0x92492493050478a5 */ /* 0x000fe2000f8e0204 */
[----:B------:R-:W-:Y:S01]  /*04e0*/  IMAD R13, R13, 0x80, R17 ;  /* 0x000000800d0d7824 */ /* 0x000fe200078e0211 */
[----:B------:R-:W-:Y:S01]  /*04f0*/  SHF.R.S32.HI R4, RZ, 0x1f, R5 ;  /* 0x0000001fff047819 */ /* 0x000fe20000011405 */
[----:B------:R-:W-:Y:S01]  /*0500*/  IMAD.IADD R3, R3, 0x1, R0 ;  /* 0x0000000103037824 */ /* 0x000fe200078e0200 */
[----:B------:R-:W-:-:S02]  /*0510*/  USHF.R.U32.HI UR9, URZ, 0x1f, UR5 ;  /* 0x0000001f3f097899 */ /* 0x000fc40008011605 */
[CC--:B------:R-:W-:Y:S01]  /*0520*/  ISETP.GE.AND P6, PT, R13.reuse, R19.reuse, PT ;  /* 0x000000130d00720c */ /* 0x0c0fe20003fc6270 */
[----:B------:R-:W-:Y:S01]  /*0530*/  IMAD R0, R4, c[0x0][0x1a8], RZ ;  /* 0x00006a0004007a24 */ /* 0x000fe200078e02ff */
[----:B------:R-:W-:Y:S01]  /*0540*/  IADD3 R10, R13, 0x10, RZ ;  /* 0x000000100d0a7810 */ /* 0x000fe20007ffe0ff */
[----:B------:R-:W-:Y:S01]  /*0550*/  IMAD.WIDE.U32 R2, R5, c[0x0][0x1a8], R2 ;  /* 0x00006a0005027a25 */ /* 0x000fe200078e0002 */
[----:B------:R-:W-:Y:S01]  /*0560*/  IADD3 R11, R13, 0x20, RZ ;  /* 0x000000200d0b7810 */ /* 0x000fe20007ffe0ff */
[----:B------:R-:W-:Y:S01]  /*0570*/  ULEA.HI.SX32 UR9, UR5, UR9, 0x1a ;  /* 0x0000000905097291 */ /* 0x000fe2000f8fd23f */
[-C--:B------:R-:W-:Y:S01]  /*0580*/  ISETP.GE.AND P3, PT, R10, R19.reuse, PT ;  /* 0x000000130a00720c */ /* 0x080fe20003f66270 */
[----:B------:R-:W-:Y:S01]  /*0590*/  IMAD R0, R5, c[0x0][0x1ac], R0 ;  /* 0x00006b0005007a24 */ /* 0x000fe200078e0200 */
[----:B-1----:R-:W-:Y:S01]  /*05a0*/  LEA R7, P0, R2, c[0x0][0x160], 0x1 ;  /* 0x0000580002077a11 */ /* 0x002fe200078008ff */
[----:B------:R-:W-:Y:S01]  /*05b0*/  IMAD.MOV.U32 R10, RZ, RZ, c[0x0][0x2b8] ;  /* 0x0000ae00ff0a7624 */ /* 0x000fe200078e00ff */
[----:B------:R-:W-:Y:S01]  /*05c0*/  ISETP.GE.AND P4, PT, R11, R19, PT ;  /* 0x000000130b00720c */ /* 0x000fe20003f86270 */
[----:B------:R-:W-:Y:S01]  /*05d0*/  IMAD.IADD R0, R3, 0x1, R0 ;  /* 0x0000000103007824 */ /* 0x000fe200078e0200 */
[----:B------:R-:W-:Y:S01]  /*05e0*/  IADD3 R11, R13, 0x50, RZ ;  /* 0x000000500d0b7810 */ /* 0x000fe20007ffe0ff */
[----:B------:R-:W1:Y:S01]  /*05f0*/  SHFL.IDX PT, R3, R7, RZ, 0x181f ;  /* 0x00181fff07037589 */ /* 0x000e6200000e0000 */
[----:B------:R-:W-:-:S02]  /*0600*/  UIMAD UR8, UR9, UR8, -0x70 ;  /* 0xffffff90090874a4 */ /* 0x000fc4000f8e0208 */
[----:B------:R-:W-:Y:S01]  /*0610*/  LEA.HI.X R6, R2, c[0x0][0x164], R0, 0x1, P0 ;  /* 0x0000590002067a11 */ /* 0x000fe200000f0c00 */
[----:B------:R-:W-:Y:S01]  /*0620*/  IMAD.SHL.U32 R0, R17, 0x40, RZ ;  /* 0x0000004011007824 */ /* 0x000fe200078e00ff */
[----:B------:R-:W-:Y:S01]  /*0630*/  SHFL.IDX PT, R4, R7, 0x1, 0x181f ;  /* 0x00381f0007047f89 */ /* 0x000fe200000e0000 */
[----:B------:R-:W-:-:S03]  /*0640*/  ULDC.64 UR4, c[0x0][0x2b0] ;  /* 0x0000ac0000047ab9 */ /* 0x000fc60000000a00 */
[----:B------:R-:W3:Y:S01]  /*0650*/  SHFL.IDX PT, R5, R6, RZ, 0x181f ;  /* 0x00181fff06057589 */ /* 0x000ee200000e0000 */
[----:B------:R-:W-:-:S03]  /*0660*/  LOP3.LUT R0, R0, 0x1c0, RZ, 0xc0, !PT ;  /* 0x000001c000007812 */ /* 0x000fc600078ec0ff */
[----:B------:R-:W4:Y:S01]  /*0670*/  SHFL.IDX PT, R8, R6, 0x1, 0x181f ;  /* 0x00381f0006087f89 */ /* 0x000f2200000e0000 */
[----:B------:R-:W-:Y:S02]  /*0680*/  SHF.R.U32.HI R2, RZ, 0x3, R0 ;  /* 0x00000003ff027819 */ /* 0x000fe40000011600 */
[----:B------:R-:W-:Y:S01]  /*0690*/  LOP3.LUT R0, R0, 0x38, R92, 0xf8, !PT ;  /* 0x0000003800007812 */ /* 0x000fe200078ef85c */
[----:B------:R-:W-:Y:S03]  /*06a0*/  SHFL.IDX PT, R15, R6, 0x5, 0x181f ;  /* 0x00b81f00060f7f89 */ /* 0x000fe600000e0000 */
[----:B------:R-:W-:Y:S01]  /*06b0*/  LOP3.LUT R0, R0, R2, RZ, 0x3c, !PT ;  /* 0x0000000200007212 */ /* 0x000fe200078e3cff */
[----:B------:R-:W-:Y:S01]  /*06c0*/  IMAD.SHL.U32 R2, R9, 0x8, RZ ;  /* 0x0000000809027824 */ /* 0x000fe200078e00ff */
[----:B------:R-:W-:Y:S04]  /*06d0*/  SHFL.IDX PT, R18, R6, 0x7, 0x181f ;  /* 0x00f81f0006127f89 */ /* 0x000fe800000e0000 */
[----:B------:R-:W-:Y:S01]  /*06e0*/  LOP3.LUT R191, R0, 0xfffffe00, R2, 0xf8, !PT ;  /* 0xfffffe0000bf7812 */ /* 0x000fe200078ef802 */
[----:B------:R-:W-:Y:S01]  /*06f0*/  SHFL.IDX PT, R9, R7, 0x2, 0x181f ;  /* 0x00581f0007097f89 */ /* 0x000fe200000e0000 */
[----:B-1----:R-:W-:-:S03]  /*0700*/  @!P6 LEA R2, P0, R92, R3, 0x1 ;  /* 0x000000035c02e211 */ /* 0x002fc600078008ff */
[----:B------:R-:W-:Y:S01]  /*0710*/  @!P6 IMAD.SHL.U32 R0, R191, 0x2, RZ ;  /* 0x00000002bf00e824 */ /* 0x000fe200078e00ff */
[----:B--2---:R1:W2:Y:S01]  /*0720*/  @P1 R2UR UR15, R12 ;  /* 0x000000000c0f13c2 */ /* 0x0042a200000e0000 */
[----:B---3--:R-:W-:Y:S01]  /*0730*/  @!P6 LEA.HI.X R3, R92, R5, R192, 0x1, P0 ;  /* 0x000000055c03e211 */ /* 0x008fe200000f0cc0 */
[----:B--2---:R-:W-:Y:S01]  /*0740*/  @!UP1 UMOV UR15, UR14 ;  /* 0x0000000e000f9c82 */ /* 0x004fe20008000000 */
[----:B------:R-:W-:Y:S01]  /*0750*/  ISETP.NE.AND P0, PT, R10, 0x1, PT ;  /* 0x000000010a00780c */ /* 0x000fe20003f05270 */
[----:B------:R-:W-:Y:S01]  /*0760*/  SHFL.IDX PT, R5, R6, 0x3, 0x181f ;  /* 0x00781f0006057f89 */ /* 0x000fe200000e0000 */
[----:B------:R-:W-:Y:S02]  /*0770*/  USHF.R.S32.HI UR14, URZ, 0x1f, UR15 ;  /* 0x0000001f3f0e7899 */ /* 0x000fe4000801140f */
[----:B------:R-:W-:Y:S01]  /*0780*/  UIMAD.WIDE.U32 UR16, UR15, UR4, URZ ;  /* 0x000000040f1072a5 */ /* 0x000fe2000f8e003f */
[----:B------:R2:W-:Y:S01]  /*0790*/  @!P6 LDGSTS.E.BYPASS.LTC128B.128 [R0+0x7100], [R2.64], !P5 ;  /* 0x071000000200efae */ /* 0x0005e2000e901d4c */
[----:B------:R-:W-:-:S03]  /*07a0*/  UIMAD UR14, UR14, UR4, URZ ;  /* 0x000000040e0e72a4 */ /* 0x000fc6000f8e023f */
[----:B------:R-:W-:Y:S01]  /*07b0*/  SHFL.IDX PT, R10, R6, 0x2, 0x181f ;  /* 0x00581f00060a7f89 */ /* 0x000fe200000e0000 */
[----:B------:R-:W-:-:S03]  /*07c0*/  UIMAD UR14, UR15, UR5, UR14 ;  /* 0x000000050f0e72a4 */ /* 0x000fc6000f8e020e */
[----:B------:R-:W-:Y:S01]  /*07d0*/  ULDC.64 UR4, c[0x0][0x1e8] ;  /* 0x00007a0000047ab9 */ /* 0x000fe20000000a00 */
[----:B------:R-:W-:Y:S01]  /*07e0*/  STL [R1+0x28], R191 ;  /* 0x000028bf01007387 */ /* 0x000fe20000100800 */
[----:B------:R-:W-:Y:S01]  /*07f0*/  UIADD3 UR14, UR17, UR14, URZ ;  /* 0x0000000e110e7290 */ /* 0x000fe2000fffe03f */
[----:B-1----:R-:W-:Y:S02]  /*0800*/  IADD3 R12, R13, 0x40, RZ ;  /* 0x000000400d0c7810 */ /* 0x002fe40007ffe0ff */
[C---:B--2---:R-:W-:Y:S01]  /*0810*/  @!P3 LEA R2, P6, R92.reuse, R4, 0x1 ;  /* 0x000000045c02b211 */ /* 0x044fe200078c08ff */
[----:B------:R-:W-:Y:S01]  /*0820*/  @!P3 IMAD.SHL.U32 R0, R191, 0x2, RZ ;  /* 0x00000002bf00b824 */ /* 0x000fe200078e00ff */
[----:B------:R-:W-:Y:S01]  /*0830*/  IADD3 R4, R13, 0x30, RZ ;  /* 0x000000300d047810 */ /* 0x000fe20007ffe0ff */
[----:B------:R1:W2:Y:S01]  /*0840*/  @P2 R2UR UR11, R14 ;  /* 0x000000000e0b23c2 */ /* 0x0002a200000e0000 */
[----:B----4-:R-:W-:Y:S01]  /*0850*/  @!P3 LEA.HI.X R3, R92, R8, R192, 0x1, P6 ;  /* 0x000000085c03b211 */ /* 0x010fe200030f0cc0 */
[----:B------:R-:W-:Y:S01]  /*0860*/  UIMAD UR15, UR6, UR4, URZ ;  /* 0x00000004060f72a4 */ /* 0x000fe2000f8e023f */
[-C--:B------:R-:W-:Y:S01]  /*0870*/  ISETP.GE.AND P6, PT, R4, R19.reuse, PT ;  /* 0x000000130400720c */ /* 0x080fe20003fc6270 */
[----:B------:R-:W-:Y:S04]  /*0880*/  SHFL.IDX PT, R8, R7, 0x4, 0x181f ;  /* 0x00981f0007087f89 */ /* 0x000fe800000e0000 */
[----:B------:R-:W3:Y:S04]  /*0890*/  SHFL.IDX PT, R4, R7, 0x3, 0x181f ;  /* 0x00781f0007047f89 */ /* 0x000ee800000e0000 */
[----:B------:R4:W-:Y:S01]  /*08a0*/  @!P3 LDGSTS.E.BYPASS.LTC128B.128 [R0+0x7900], [R2.64], !P5 ;  /* 0x079000000200bfae */ /* 0x0009e2000e901d4c */
[----:B------:R-:W-:-:S03]  /*08b0*/  ISETP.GE.AND P3, PT, R12, R19, PT ;  /* 0x000000130c00720c */ /* 0x000fc60003f66270 */
[----:B------:R-:W-:Y:S01]  /*08c0*/  SHFL.IDX PT, R12, R6, 0x6, 0x181f ;  /* 0x00d81f00060c7f89 */ /* 0x000fe200000e0000 */
[----:B------:R-:W-:Y:S02]  /*08d0*/  UIMAD.WIDE.U32 UR20, UR7, UR4, URZ ;  /* 0x00000004071472a5 */ /* 0x000fe4000f8e003f */
[----:B------:R-:W-:Y:S01]  /*08e0*/  UIADD3 UR18, UR9, -0x1, URZ ;  /* 0xffffffff09127890 */ /* 0x000fe2000fffe03f */
[----:B------:R-:W-:Y:S04]  /*08f0*/  STL [R1+0x2c], R192 ;  /* 0x00002cc001007387 */ /* 0x000fe80000100800 */
[----:B-1----:R-:W-:Y:S01]  /*0900*/  SHFL.IDX PT, R14, R7, 0x7, 0x181f ;  /* 0x00f81f00070e7f89 */ /* 0x002fe200000e0000 */
[----:B---3--:R-:W-:-:S04]  /*0910*/  @!P6 LEA R4, P2, R92, R4, 0x1 ;  /* 0x000000045c04e211 */ /* 0x008fc800078408ff */
[C-C-:B------:R-:W-:Y:S02]  /*0920*/  @!P6 LEA.HI.X R5, R92.reuse, R5, R192.reuse, 0x1, P2 ;  /* 0x000000055c05e211 */ /* 0x140fe400010f0cc0 */
[C---:B----4-:R-:W-:Y:S01]  /*0930*/  @!P4 LEA R2, P1, R92.reuse, R9, 0x1 ;  /* 0x000000095c02c211 */ /* 0x050fe200078208ff */
[----:B------:R-:W-:Y:S01]  /*0940*/  @!P4 IMAD.SHL.U32 R0, R191, 0x2, RZ ;  /* 0x00000002bf00c824 */ /* 0x000fe200078e00ff */
[----:B------:R-:W1:Y:S02]  /*0950*/  SHFL.IDX PT, R9, R6, 0x4, 0x181f ;  /* 0x00981f0006097f89 */ /* 0x000e6400000e0000 */
[----:B------:R-:W-:Y:S02]  /*0960*/  @!P4 LEA.HI.X R3, R92, R10, R192, 0x1, P1 ;  /* 0x0000000a5c03c211 */ /* 0x000fe400008f0cc0 */
[----:B------:R-:W-:Y:S01]  /*0970*/  ISETP.GE.AND P1, PT, R11, R19, PT ;  /* 0x000000130b00720c */ /* 0x000fe20003f26270 */
[----:B------:R-:W-:Y:S04]  /*0980*/  SHFL.IDX PT, R10, R7, 0x6, 0x181f ;  /* 0x00d81f00070a7f89 */ /* 0x000fe800000e0000 */
[----:B------:R-:W3:Y:S04]  /*0990*/  SHFL.IDX PT, R11, R7, 0x5, 0x181f ;  /* 0x00b81f00070b7f89 */ /* 0x000ee800000e0000 */
[----:B------:R4:W-:Y:S02]  /*09a0*/  @!P4 LDGSTS.E.BYPASS.LTC128B.128 [R0+0x8100], [R2.64], !P5 ;  /* 0x081000000200cfae */ /* 0x0009e4000e901d4c */
[----:B----4-:R-:W-:-:S02]  /*09b0*/  IADD3 R0, R13, 0x60, RZ ;  /* 0x000000600d007810 */ /* 0x010fc40007ffe0ff */
[----:B------:R-:W-:Y:S01]  /*09c0*/  @!P3 LEA R2, P2, R92, R8, 0x1 ;  /* 0x000000085c02b211 */ /* 0x000fe200078408ff */
[C---:B------:R-:W-:Y:S01]  /*09d0*/  @!P6 IMAD.SHL.U32 R8, R191.reuse, 0x2, RZ ;  /* 0x00000002bf08e824 */ /* 0x040fe200078e00ff */
[----:B------:R-:W-:Y:S01]  /*09e0*/  ISETP.GE.AND P4, PT, R0, R19, PT ;  /* 0x000000130000720c */ /* 0x000fe20003f86270 */
[----:B------:R-:W-:Y:S01]  /*09f0*/  @!P3 IMAD.SHL.U32 R0, R191, 0x2, RZ ;  /* 0x00000002bf00b824 */ /* 0x000fe200078e00ff */
[----:B-1----:R-:W-:Y:S02]  /*0a00*/  @!P3 LEA.HI.X R3, R92, R9, R192, 0x1, P2 ;  /* 0x000000095c03b211 */ /* 0x002fe400010f0cc0 */
[----:B------:R1:W-:Y:S04]  /*0a10*/  @!P6 LDGSTS.E.BYPASS.LTC128B.128 [R8+0x8900], [R4.64], !P5 ;  /* 0x089000000408efae */ /* 0x0003e8000e901d4c */
[----:B------:R4:W-:Y:S01]  /*0a20*/  @!P3 LDGSTS.E.BYPASS.LTC128B.128 [R0+0x9100], [R2.64], !P5 ;  /* 0x091000000200bfae */ /* 0x0009e2000e901d4c */
[----:B-1----:R-:W-:-:S02]  /*0a30*/  IADD3 R5, R13, 0x70, RZ ;  /* 0x000000700d057810 */ /* 0x002fc40007ffe0ff */
[----:B----4-:R-:W-:Y:S02]  /*0a40*/  IADD3 R0, R193, UR8, RZ ;  /* 0x00000008c1007c10 */ /* 0x010fe4000fffe0ff */
[----:B---3--:R-:W-:Y:S02]  /*0a50*/  @!P1 LEA R2, P2, R92, R11, 0x1 ;  /* 0x0000000b5c029211 */ /* 0x008fe400078408ff */
[C---:B------:R-:W-:Y:S02]  /*0a60*/  ISETP.GE.AND P6, PT, R0.reuse, UR10, PT ;  /* 0x0000000a00007c0c */ /* 0x040fe4000bfc6270 */
[----:B--2---:R-:W-:Y:S01]  /*0a70*/  IADD3 R9, R0, UR11, RZ ;  /* 0x0000000b00097c10 */ /* 0x004fe2000fffe0ff */
[----:B------:R-:W-:Y:S01]  /*0a80*/  @!P1 IMAD.SHL.U32 R0, R191, 0x2, RZ ;  /* 0x00000002bf009824 */ /* 0x000fe200078e00ff */
[----:B------:R-:W-:Y:S02]  /*0a90*/  ISETP.GT.OR P6, PT, R193, 0x6f, P6 ;  /* 0x0000006fc100780c */ /* 0x000fe400037c4670 */
[----:B------:R-:W-:Y:S01]  /*0aa0*/  ISETP.GE.AND P3, PT, R5, R19, PT ;  /* 0x000000130500720c */ /* 0x000fe20003f66270 */
[----:B------:R-:W-:Y:S01]  /*0ab0*/  @P0 IMAD.HI.U32 R4, R9, c[0x0][0x2bc], RZ ;  /* 0x0000af0009040a27 */ /* 0x000fe200078e00ff */
[----:B------:R-:W-:-:S02]  /*0ac0*/  @!P1 LEA.HI.X R3, R92, R15, R192, 0x1, P2 ;  /* 0x0000000f5c039211 */ /* 0x000fc400010f0cc0 */
[C---:B------:R-:W-:Y:S01]  /*0ad0*/  @!P4 LEA R6, P2, R92.reuse, R10, 0x1 ;  /* 0x0000000a5c06c211 */ /* 0x040fe200078408ff */
[----:B------:R-:W-:Y:S01]  /*0ae0*/  IMAD.MOV.U32 R8, RZ, RZ, R9 ;  /* 0x000000ffff087224 */ /* 0x000fe200078e0009 */
[----:B------:R-:W-:Y:S01]  /*0af0*/  @P0 SHF.R.U32.HI R8, RZ, c[0x0][0x2c0], R4 ;  /* 0x0000b000ff080a19 */ /* 0x000fe20000011604 */
[----:B------:R1:W-:Y:S01]  /*0b00*/  @!P1 LDGSTS.E.BYPASS.LTC128B.128 [R0+0x9900], [R2.64], !P5 ;  /* 0x0990000002009fae */ /* 0x0003e2000e901d4c */
[----:B------:R-:W-:Y:S01]  /*0b10*/  @!P4 LEA.HI.X R7, R92, R12, R192, 0x1, P2 ;  /* 0x0000000c5c07c211 */ /* 0x000fe200010f0cc0 */
[----:B------:R-:W-:-:S04]  /*0b20*/  @!P4 IMAD.SHL.U32 R10, R191, 0x2, RZ ;  /* 0x00000002bf0ac824 */ /* 0x000fc800078e00ff */
[C---:B------:R-:W-:Y:S01]  /*0b30*/  @!P3 LEA R4, P2, R92.reuse, R14, 0x1 ;  /* 0x0000000e5c04b211 */ /* 0x040fe200078408ff */
[----:B------:R2:W-:Y:S03]  /*0b40*/  @!P4 LDGSTS.E.BYPASS.LTC128B.128 [R10+0xa100], [R6.64], !P5 ;  /* 0x0a100000060acfae */ /* 0x0005e6000e901d4c */
[----:B------:R-:W-:Y:S02]  /*0b50*/  @!P3 LEA.HI.X R5, R92, R18, R192, 0x1, P2 ;  /* 0x000000125c05b211 */ /* 0x000fe400010f0cc0 */
[----:B-1----:R-:W-:-:S04]  /*0b60*/  @!P6 IADD3 R0, P1, R8, UR16, RZ ;  /* 0x000000100800ec10 */ /* 0x002fc8000ff3e0ff */
[----:B------:R-:W-:Y:S02]  /*0b70*/  @!P6 LEA.HI.X.SX32 R3, R8, UR14, 0x1, P1 ;  /* 0x0000000e0803ec11 */ /* 0x000fe400088f0eff */
[----:B------:R-:W-:-:S04]  /*0b80*/  @!P6 LEA R2, P1, R0, c[0x0][0x2a0], 0x2 ;  /* 0x0000a8000002ea11 */ /* 0x000fc800078210ff */
[----:B------:R-:W-:Y:S01]  /*0b90*/  @!P6 LEA.HI.X R3, R0, c[0x0][0x2a4], R3, 0x2, P1 ;  /* 0x0000a9000003ea11 */ /* 0x000fe200008f1403 */
[----:B------:R-:W-:-:S05]  /*0ba0*/  @!P3 IMAD.SHL.U32 R0, R191, 0x2, RZ ;  /* 0x00000002bf00b824 */ /* 0x000fca00078e00ff */
[----:B------:R1:W-:Y:S04]  /*0bb0*/  @!P3 LDGSTS.E.BYPASS.LTC128B.128 [R0+0xa900], [R4.64], !P5 ;  /* 0x0a9000000400bfae */ /* 0x0003e8000e901d4c */
[----:B------:R-:W0:Y:S04]  /*0bc0*/  LDGDEPBAR ;  /* 0x00000000000079af */ /* 0x000e280000000000 */
[----:B------:R-:W-:Y:S06]  /*0bd0*/  BAR.SYNC.DEFER_BLOCKING 0x0 ;  /* 0x0000000000007b1d */ /* 0x000fec0000010000 */
[----:B------:R3:W4:Y:S01]  /*0be0*/  @!P6 LDG.E R248, [R2.64] ;  /* 0x0000000c02f8e981 */ /* 0x000722000c1e1900 */
[----:B-1----:R-:W-:Y:S01]  /*0bf0*/  IMAD.MOV R0, RZ, RZ, -R8 ;  /* 0x000000ffff007224 */ /* 0x002fe200078e0a08 */
[----:B------:R-:W-:Y:S01]  /*0c00*/  UIMAD UR15, UR7, UR5, UR15 ;  /* 0x00000005070f72a4 */ /* 0x000fe2000f8e020f */
[----:B------:R-:W-:Y:S01]  /*0c10*/  ISETP.GE.AND P3, PT, R92, c[0x0][0x1d4], PT ;  /* 0x000075005c007a0c */ /* 0x000fe20003f66270 */
[----:B------:R-:W-:Y:S01]  /*0c20*/  UIMAD UR18, UR18, -0x70, UR10 ;  /* 0xffffff90121278a4 */ /* 0x000fe2000f8e020a */
[----:B------:R-:W-:Y:S01]  /*0c30*/  IMAD R42, R0, c[0x0][0x2b8], R9 ;  /* 0x0000ae00002a7a24 */ /* 0x000fe200078e0209 */
[----:B------:R-:W-:Y:S01]  /*0c40*/  UIADD3 UR15, UR21, UR15, URZ ;  /* 0x0000000f150f7290 */ /* 0x000fe2000fffe03f */
[----:B--2---:R-:W-:Y:S01]  /*0c50*/  LEA.HI R10, R24, R41, RZ, 0x4 ;  /* 0x00000029180a7211 */ /* 0x004fe200078f20ff */
[----:B------:R-:W-:-:S02]  /*0c60*/  UISETP.GE.AND UP0, UPT, UR10, 0x1, UPT ;  /* 0x000000010a00788c */ /* 0x000fc4000bf06270 */
[----:B------:R-:W-:Y:S01]  /*0c70*/  SHF.R.S32.HI R23, RZ, 0x1f, R42 ;  /* 0x0000001fff177819 */ /* 0x000fe2000001142a */
[----:B------:R-:W-:Y:S01]  /*0c80*/  STL [R1+0x10], R42 ;  /* 0x0000102a01007387 */ /* 0x000fe20000100800 */
[----:B------:R-:W-:Y:S01]  /*0c90*/  IADD3 R18, -R17, UR18, RZ ;  /* 0x0000001211127c10 */ /* 0x000fe2000fffe1ff */
[----:B------:R-:W-:Y:S01]  /*0ca0*/  ULDC.64 UR4, c[0x0][0x210] ;  /* 0x0000840000047ab9 */ /* 0x000fe20000000a00 */
[----:B------:R-:W-:Y:S01]  /*0cb0*/  SHF.R.S32.HI R9, RZ, 0x4, R10 ;  /* 0x00000004ff097819 */ /* 0x000fe2000001140a */
[----:B------:R-:W-:Y:S01]  /*0cc0*/  IMAD R0, R23, c[0x0][0x1e0], RZ ;  /* 0x0000780017007a24 */ /* 0x000fe200078e02ff */
[C---:B------:R-:W-:Y:S01]  /*0cd0*/  ISETP.GE.AND P5, PT, R18.reuse, 0x1, PT ;  /* 0x000000011200780c */ /* 0x040fe20003fa6270 */
[----:B------:R-:W-:Y:S01]  /*0ce0*/  UIMAD UR6, UR6, UR4, URZ ;  /* 0x00000004060672a4 */ /* 0x000fe2000f8e023f */
[----:B------:R-:W-:Y:S01]  /*0cf0*/  ISETP.GE.AND P4, PT, R18, 0x11, PT ;  /* 0x000000111200780c */ /* 0x000fe20003f86270 */
[----:B------:R-:W-:Y:S01]  /*0d00*/  IMAD R0, R42, c[0x0][0x1e4], R0 ;  /* 0x000079002a007a24 */ /* 0x000fe200078e0200 */
[----:B------:R-:W-:Y:S01]  /*0d10*/  ISETP.GE.AND P6, PT, R18, 0x41, PT ;  /* 0x000000411200780c */ /* 0x000fe20003fc6270 */
[----:B------:R-:W-:-:S02]  /*0d20*/  UIMAD.WIDE.U32 UR22, UR7, UR4, URZ ;  /* 0x00000004071672a5 */ /* 0x000fc4000f8e003f */
[----:B------:R-:W-:Y:S01]  /*0d30*/  UIMAD UR5, UR7, UR5, UR6 ;  /* 0x00000005070572a4 */ /* 0x000fe2000f8e0206 */
[----:B---3--:R-:W-:-:S03]  /*0d40*/  IMAD.WIDE.U32 R2, R42, c[0x0][0x1e0], RZ ;  /* 0x000078002a027a25 */ /* 0x008fc600078e00ff */
[----:B------:R-:W-:Y:S01]  /*0d50*/  UIADD3 UR5, UR23, UR5, URZ ;  /* 0x0000000517057290 */ /* 0x000fe2000fffe03f */
[----:B------:R-:W-:Y:S01]  /*0d60*/  IMAD.IADD R3, R3, 0x1, R0 ;  /* 0x0000000103037824 */ /* 0x000fe200078e0200 */
[----:B----4-:R-:W-:-:S03]  /*0d70*/  SHF.R.S32.HI R40, RZ, 0x1f, R248 ;  /* 0x0000001fff287819 */ /* 0x010fc600000114f8 */
[----:B------:R-:W-:-:S04]  /*0d80*/  IMAD.WIDE.U32 R2, R248, c[0x0][0x1f0], R2 ;  /* 0x00007c00f8027a25 */ /* 0x000fc800078e0002 */
[----:B------:R-:W-:Y:S01]  /*0d90*/  IMAD R0, R40, c[0x0][0x1f0], RZ ;  /* 0x00007c0028007a24 */ /* 0x000fe200078e02ff */
[----:B------:R-:W-:-:S03]  /*0da0*/  IADD3 R6, P2, R2, UR20, RZ ;  /* 0x0000001402067c10 */ /* 0x000fc6000ff5e0ff */
[----:B------:R-:W-:Y:S01]  /*0db0*/  IMAD R0, R248, c[0x0][0x1f4], R0 ;  /* 0x00007d00f8007a24 */ /* 0x000fe200078e0200 */
[----:B------:R-:W-:-:S04]  /*0dc0*/  LEA R7, P1, R6, c[0x0][0x1c8], 0x1 ;  /* 0x0000720006077a11 */ /* 0x000fc800078208ff */
[----:B------:R-:W-:Y:S01]  /*0dd0*/  IADD3.X R2, R3, UR15, R0, P2, !PT ;  /* 0x0000000f03027c10 */ /* 0x000fe200097fe400 */
[----:B------:R-:W-:Y:S01]  /*0de0*/  SHFL.IDX PT, R11, R7, 0x2, 0x181f ;  /* 0x00581f00070b7f89 */ /* 0x000fe200000e0000 */
[----:B------:R-:W-:Y:S02]  /*0df0*/  LEA.HI R3, R10, R9, RZ, 0x1 ;  /* 0x000000090a037211 */ /* 0x000fe400078f08ff */
[----:B------:R-:W-:Y:S01]  /*0e00*/  LEA.HI.X R6, R6, c[0x0][0x1cc], R2, 0x1, P1 ;  /* 0x0000730006067a11 */ /* 0x000fe200008f0c02 */
[----:B------:R-:W1:Y:S01]  /*0e10*/  SHFL.IDX PT, R0, R7, RZ, 0x181f ;  /* 0x00181fff07007589 */ /* 0x000e6200000e0000 */
[----:B------:R-:W-:-:S03]  /*0e20*/  LOP3.LUT R3, R3, 0xfffffffe, RZ, 0xc0, !PT ;  /* 0xfffffffe03037812 */ /* 0x000fc600078ec0ff */
[----:B------:R-:W2:Y:S02]  /*0e30*/  SHFL.IDX PT, R5, R6, RZ, 0x181f ;  /* 0x00181fff06057589 */ /* 0x000ea400000e0000 */
[----:B------:R-:W-:Y:S02]  /*0e40*/  IMAD.IADD R21, R9, 0x1, -R3 ;  /* 0x0000000109157824 */ /* 0x000fe400078e0a03 */
[----:B------:R-:W3:Y:S01]  /*0e50*/  SHFL.IDX PT, R2, R7, 0x1, 0x181f ;  /* 0x00381f0007027f89 */ /* 0x000ee200000e0000 */
[----:B------:R-:W-:-:S03]  /*0e60*/  @P4 IMAD.SHL.U32 R9, R191, 0x2, RZ ;  /* 0x00000002bf094824 */ /* 0x000fc600078e00ff */
[----:B------:R-:W4:Y:S04]  /*0e70*/  SHFL.IDX PT, R8, R6, 0x1, 0x181f ;  /* 0x00381f0006087f89 */ /* 0x000f2800000e0000 */
[----:B------:R-:W5:Y:S04]  /*0e80*/  SHFL.IDX PT, R12, R6, 0x2, 0x181f ;  /* 0x00581f00060c7f89 */ /* 0x000f6800000e0000 */
[----:B------:R-:W-:Y:S01]  /*0e90*/  SHFL.IDX PT, R13, R7, 0x4, 0x181f ;  /* 0x00981f00070d7f89 */ /* 0x000fe200000e0000 */
[----:B-1----:R-:W-:Y:S01]  /*0ea0*/  @P5 LEA R4, P2, R92, R0, 0x1 ;  /* 0x000000005c045211 */ /* 0x002fe200078408ff */
[----:B------:R-:W-:-:S02]  /*0eb0*/  @P5 IMAD.SHL.U32 R0, R191, 0x2, RZ ;  /* 0x00000002bf005824 */ /* 0x000fc400078e00ff */
[----:B------:R-:W-:Y:S01]  /*0ec0*/  SHFL.IDX PT, R14, R7, 0x5, 0x181f ;  /* 0x00b81f00070e7f89 */ /* 0x000fe200000e0000 */
[----:B--2---:R-:W-:Y:S02]  /*0ed0*/  @P5 LEA.HI.X R5, R92, R5, R192, 0x1, P2 ;  /* 0x000000055c055211 */ /* 0x004fe400010f0cc0 */
[----:B------:R-:W-:Y:S01]  /*0ee0*/  ISETP.GE.AND P2, PT, R18, 0x31, PT ;  /* 0x000000311200780c */ /* 0x000fe20003f46270 */
[----:B------:R-:W-:Y:S01]  /*0ef0*/  SHFL.IDX PT, R20, R6, 0x5, 0x181f ;  /* 0x00b81f0006147f89 */ /* 0x000fe200000e0000 */
[----:B---3--:R-:W-:-:S03]  /*0f00*/  @P4 LEA R2, P1, R92, R2, 0x1 ;  /* 0x000000025c024211 */ /* 0x008fc600078208ff */
[----:B------:R1:W-:Y:S01]  /*0f10*/  @P5 LDGSTS.E.BYPASS.LTC128B.128 [R0+0x3900], [R4.64], !P3 ;  /* 0x0390000004005fae */ /* 0x0003e2000d901d4c */
[----:B----4-:R-:W-:Y:S02]  /*0f20*/  @P4 LEA.HI.X R3, R92, R8, R192, 0x1, P1 ;  /* 0x000000085c034211 */ /* 0x010fe400008f0cc0 */
[----:B------:R-:W-:Y:S01]  /*0f30*/  ISETP.GE.AND P1, PT, R18, 0x21, PT ;  /* 0x000000211200780c */ /* 0x000fe20003f26270 */
[----:B------:R-:W-:Y:S01]  /*0f40*/  SHFL.IDX PT, R19, R6, 0x6, 0x181f ;  /* 0x00d81f0006137f89 */ /* 0x000fe200000e0000 */
[----:B------:R-:W-:Y:S02]  /*0f50*/  LOP3.LUT R8, R10, 0xfffffff0, RZ, 0xc0, !PT ;  /* 0xfffffff00a087812 */ /* 0x000fe400078ec0ff */
[----:B------:R-:W-:Y:S01]  /*0f60*/  ISETP.GE.AND P5, PT, R18, 0x51, PT ;  /* 0x000000511200780c */ /* 0x000fe20003fa6270 */
[----:B------:R-:W-:Y:S02]  /*0f70*/  SHFL.IDX PT, R10, R6, 0x3, 0x181f ;  /* 0x00781f00060a7f89 */ /* 0x000fe400000e0000 */
[----:B------:R-:W-:-:S02]  /*0f80*/  IMAD.IADD R8, R41, 0x1, -R8 ;  /* 0x0000000129087824 */ /* 0x000fc400078e0a08 */
[----:B------:R2:W-:Y:S03]  /*0f90*/  @P4 LDGSTS.E.BYPASS.LTC128B.128 [R9+0x4100], [R2.64], !P3 ;  /* 0x0410000002094fae */ /* 0x0005e6000d901d4c */
[----:B------:R-:W-:Y:S01]  /*0fa0*/  SHF.R.S32.HI R22, RZ, 0x1f, R8 ;  /* 0x0000001fff167819 */ /* 0x000fe20000011408 */
[----:B-1----:R-:W-:Y:S01]  /*0fb0*/  IMAD R0, R42, c[0x0][0x1e0], RZ ;  /* 0x000078002a007a24 */ /* 0x002fe200078e02ff */
[----:B------:R1:W3:Y:S01]  /*0fc0*/  SHFL.IDX PT, R5, R7, 0x3, 0x181f ;  /* 0x00781f0007057f89 */ /* 0x0002e200000e0000 */
[----:B------:R-:W-:Y:S02]  /*0fd0*/  IMAD.SHL.U32 R4, R17, 0x8, RZ ;  /* 0x0000000811047824 */ /* 0x000fe400078e00ff */
[----:B------:R-:W-:Y:S01]  /*0fe0*/  IMAD R0, R248, c[0x0][0x1f0], R0 ;  /* 0x00007c00f8007a24 */ /* 0x000fe200078e0200 */
[----:B------:R-:W4:Y:S04]  /*0ff0*/  SHFL.IDX PT, R17, R6, 0x4, 0x181f ;  /* 0x00981f0006117f89 */ /* 0x000f2800000e0000 */
[----:B------:R-:W-:-:S02]  /*1000*/  IADD3 R0, R0, UR20, RZ ;  /* 0x0000001400007c10 */ /* 0x000fc4000fffe0ff */
[----:B--2---:R-:W-:Y:S01]  /*1010*/  @P1 LEA R2, P4, R92, R11, 0x1 ;  /* 0x0000000b5c021211 */ /* 0x004fe200078808ff */
[----:B------:R-:W-:Y:S01]  /*1020*/  IMAD.SHL.U32 R9, R16, 0x40, RZ ;  /* 0x0000004010097824 */ /* 0x000fe200078e00ff */
[----:B------:R-:W-:Y:S02]  /*1030*/  LEA R0, R0, c[0x0][0x1c8], 0x1 ;  /* 0x0000720000007a11 */ /* 0x000fe400078e08ff */
[----:B-----5:R-:W-:Y:S02]  /*1040*/  @P1 LEA.HI.X R3, R92, R12, R192, 0x1, P4 ;  /* 0x0000000c5c031211 */ /* 0x020fe400020f0cc0 */
[----:B------:R-:W-:Y:S01]  /*1050*/  ISETP.GE.AND P4, PT, R18, 0x61, PT ;  /* 0x000000611200780c */ /* 0x000fe20003f86270 */
[----:B------:R2:W5:Y:S01]  /*1060*/  SHFL.IDX PT, R15, R0, 0x6, 0x181f ;  /* 0x00d81f00000f7f89 */ /* 0x00056200000e0000 */
[----:B------:R-:W-:Y:S02]  /*1070*/  LOP3.LUT R9, R9, 0x1c0, RZ, 0xc0, !PT ;  /* 0x000001c009097812 */ /* 0x000fe400078ec0ff */
[----:B------:R-:W-:Y:S01]  /*1080*/  LEA.HI R12, R22, R8, RZ, 0x3 ;  /* 0x00000008160c7211 */ /* 0x000fe200078f18ff */
[----:B-1----:R-:W-:Y:S01]  /*1090*/  @P2 IMAD.SHL.U32 R7, R191, 0x2, RZ ;  /* 0x00000002bf072824 */ /* 0x002fe200078e00ff */
[----:B------:R-:W-:Y:S01]  /*10a0*/  LOP3.LUT R4, R9, 0x8, R4, 0xf8, !PT ;  /* 0x0000000809047812 */ /* 0x000fe200078ef804 */
[----:B--2---:R-:W-:-:S05]  /*10b0*/  @P1 IMAD.SHL.U32 R0, R191, 0x2, RZ ;  /* 0x00000002bf001824 */ /* 0x004fca00078e00ff */
[----:B------:R3:W-:Y:S02]  /*10c0*/  @P1 LDGSTS.E.BYPASS.LTC128B.128 [R0+0x4900], [R2.64], !P3 ;  /* 0x0490000002001fae */ /* 0x0007e4000d901d4c */
[C---:B---3--:R-:W-:Y:S02]  /*10d0*/  @P2 LEA R2, P1, R92.reuse, R5, 0x1 ;  /* 0x000000055c022211 */ /* 0x048fe400078208ff */
[----:B------:R-:W-:Y:S01]  /*10e0*/  SHF.R.U32.HI R0, RZ, 0x3, R9 ;  /* 0x00000003ff007819 */ /* 0x000fe20000011609 */
[C---:B------:R-:W-:Y:S01]  /*10f0*/  @P6 IMAD.SHL.U32 R9, R191.reuse, 0x2, RZ ;  /* 0x00000002bf096824 */ /* 0x040fe200078e00ff */
[C---:B------:R-:W-:Y:S02]  /*1100*/  @P2 LEA.HI.X R3, R92.reuse, R10, R192, 0x1, P1 ;  /* 0x0000000a5c032211 */ /* 0x040fe400008f0cc0 */
[----:B------:R-:W-:Y:S02]  /*1110*/  @P6 LEA R6, P1, R92, R13, 0x1 ;  /* 0x0000000d5c066211 */ /* 0x000fe400078208ff */
[----:B------:R-:W-:Y:S01]  /*1120*/  LOP3.LUT R5, R12, 0xfffffff8, RZ, 0xc0, !PT ;  /* 0xfffffff80c057812 */ /* 0x000fe200078ec0ff */
[----:B------:R4:W-:Y:S01]  /*1130*/  @P2 LDGSTS.E.BYPASS.LTC128B.128 [R7+0x5100], [R2.64], !P3 ;  /* 0x0510000002072fae */ /* 0x0009e2000d901d4c */
[----:B------:R-:W-:Y:S01]  /*1140*/  LOP3.LUT R10, R4, R0, RZ, 0x3c, !PT ;  /* 0x00000000040a7212 */ /* 0x000fe200078e3cff */
[----:B------:R-:W-:Y:S01]  /*1150*/  @P4 IMAD.SHL.U32 R0, R191, 0x2, RZ ;  /* 0x00000002bf004824 */ /* 0x000fe200078e00ff */
[----:B------:R-:W-:Y:S01]  /*1160*/  @P5 LEA R4, P2, R92, R14, 0x1 ;  /* 0x0000000e5c045211 */ /* 0x000fe200078408ff */
[----:B------:R-:W-:-:S02]  /*1170*/  IMAD.IADD R11, R8, 0x1, -R5 ;  /* 0x00000001080b7824 */ /* 0x000fc400078e0a05 */
[----:B------:R-:W-:Y:S01]  /*1180*/  @P5 IMAD.SHL.U32 R8, R191, 0x2, RZ ;  /* 0x00000002bf085824 */ /* 0x000fe200078e00ff */
[C-C-:B------:R-:W-:Y:S02]  /*1190*/  @P5 LEA.HI.X R5, R92.reuse, R20, R192.reuse, 0x1, P2 ;  /* 0x000000145c055211 */ /* 0x140fe400010f0cc0 */
[C---:B----4-:R-:W-:Y:S02]  /*11a0*/  @P6 LEA.HI.X R7, R92.reuse, R17, R192, 0x1, P1 ;  /* 0x000000115c076211 */ /* 0x050fe400008f0cc0 */
[----:B-----5:R-:W-:-:S03]  /*11b0*/  @P4 LEA R2, P1, R92, R15, 0x1 ;  /* 0x0000000f5c024211 */ /* 0x020fc600078208ff */
[----:B------:R1:W-:Y:S01]  /*11c0*/  @P6 LDGSTS.E.BYPASS.LTC128B.128 [R9+0x5900], [R6.64], !P3 ;  /* 0x0590000006096fae */ /* 0x0003e2000d901d4c */
[----:B------:R-:W-:-:S03]  /*11d0*/  @P4 LEA.HI.X R3, R92, R19, R192, 0x1, P1 ;  /* 0x000000135c034211 */ /* 0x000fc600008f0cc0 */
[----:B------:R2:W-:Y:S04]  /*11e0*/  @P5 LDGSTS.E.BYPASS.LTC128B.128 [R8+0x6100], [R4.64], !P3 ;  /* 0x0610000004085fae */ /* 0x0005e8000d901d4c */
[----:B------:R3:W-:Y:S02]  /*11f0*/  @P4 LDGSTS.E.BYPASS.LTC128B.128 [R0+0x6900], [R2.64], !P3 ;  /* 0x0690000002004fae */ /* 0x0007e4000d901d4c */
[----:B------:R-:W-:Y:S02]  /*1200*/  R2P PR, R11, 0x6 ;  /* 0x000000060b007804 */ /* 0x000fe40000000000 */
[----:B------:R-:W0:Y:S01]  /*1210*/  LDGDEPBAR ;  /* 0x00000000000079af */ /* 0x000e220000000000 */
[----:B------:R-:W-:Y:S02]  /*1220*/  LOP3.LUT P4, RZ, R16, 0x2, RZ, 0xc0, !PT ;  /* 0x0000000210ff7812 */ /* 0x000fe4000788c0ff */
[----:B-1----:R-:W-:Y:S01]  /*1230*/  LEA.HI R6, R24, R41, RZ, 0x5 ;  /* 0x0000002918067211 */ /* 0x002fe200078f28ff */
[----:B--2---:R-:W-:-:S03]  /*1240*/  IMAD.SHL.U32 R4, R12, 0x40, RZ ;  /* 0x000000400c047824 */ /* 0x004fc600078e00ff */
[----:B------:R-:W-:Y:S01]  /*1250*/  SHF.R.S32.HI R5, RZ, 0x5, R6 ;  /* 0x00000005ff057819 */ /* 0x000fe20000011406 */
[----:B---3--:R-:W-:Y:S01]  /*1260*/  IMAD.SHL.U32 R2, R11, 0x40, RZ ;  /* 0x000000400b027824 */ /* 0x008fe200078e00ff */
[----:B------:R-:W-:Y:S01]  /*1270*/  LOP3.LUT R95, R4, 0xfffffe00, RZ, 0xc0, !PT ;  /* 0xfffffe00045f7812 */ /* 0x000fe200078ec0ff */
[----:B------:R-:W-:Y:S01]  /*1280*/  IMAD.SHL.U32 R3, R21, 0x8, RZ ;  /* 0x0000000815037824 */ /* 0x000fe200078e00ff */
[----:B------:R-:W-:-:S04]  /*1290*/  DEPBAR.LE SB0, 0x1 ;  /* 0x000080400000791a */ /* 0x000fc80000000000 */
[----:B------:R-:W-:Y:S01]  /*12a0*/  LOP3.LUT R2, R2, 0x1c0, RZ, 0xc0, !PT ;  /* 0x000001c002027812 */ /* 0x000fe200078ec0ff */
[----:B------:R-:W-:Y:S01]  /*12b0*/  IMAD R0, R21, 0x200, R10 ;  /* 0x0000020015007824 */ /* 0x000fe200078e020a */
[----:B------:R-:W-:-:S04]  /*12c0*/  DEPBAR.LE SB0, 0x0 ;  /* 0x000080000000791a */ /* 0x000fc80000000000 */
[----:B------:R-:W-:Y:S01]  /*12d0*/  LOP3.LUT R3, R2, 0x8, R3, 0xf8, !PT ;  /* 0x0000000802037812 */ /* 0x000fe200078ef803 */
[----:B------:R-:W-:Y:S01]  /*12e0*/  IMAD.SHL.U32 R119, R0, 0x2, RZ ;  /* 0x0000000200777824 */ /* 0x000fe200078e00ff */
[----:B------:R-:W-:Y:S01]  /*12f0*/  SHF.R.U32.HI R2, RZ, 0x3, R2 ;  /* 0x00000003ff027819 */ /* 0x000fe20000011602 */
[----:B------:R-:W-:Y:S01]  /*1300*/  BAR.SYNC.DEFER_BLOCKING 0x0 ;  /* 0x0000000000007b1d */ /* 0x000fe20000010000 */
[----:B------:R-:W-:Y:S02]  /*1310*/  IMAD.MOV.U32 R4, RZ, RZ, 0x20 ;  /* 0x00000020ff047424 */ /* 0x000fe400078e00ff */
[----:B------:R-:W-:Y:S01]  /*1320*/  LOP3.LUT R94, R3, R2, RZ, 0x3c, !PT ;  /* 0x00000002035e7212 */ /* 0x000fe200078e3cff */
[----:B------:R-:W-:Y:S01]  /*1330*/  IMAD R2, R5, 0x400, R95 ;  /* 0x0000040005027824 */ /* 0x000fe200078e025f */
[C---:B------:R-:W-:Y:S01]  /*1340*/  IADD3 R234, R119.reuse, 0x3920, RZ ;  /* 0x0000392077ea7810 */ /* 0x040fe20007ffe0ff */
[----:B------:R-:W-:Y:S01]  /*1350*/  IMAD.MOV.U32 R3, RZ, RZ, 0x10 ;  /* 0x00000010ff037424 */ /* 0x000fe200078e00ff */
[----:B------:R-:W-:Y:S01]  /*1360*/  SEL R4, R4, 0xffffffe0, !P2 ;  /* 0xffffffe004047807 */ /* 0x000fe20005000000 */
[----:B------:R-:W-:Y:S01]  /*1370*/  IMAD.IADD R0, R94, 0x1, R2 ;  /* 0x000000015e007824 */ /* 0x000fe200078e0202 */
[----:B------:R-:W-:-:S02]  /*1380*/  IADD3 R2, R119, 0x3900, RZ ;  /* 0x0000390077027810 */ /* 0x000fc40007ffe0ff */
[----:B------:R-:W-:Y:S01]  /*1390*/  SEL R3, R3, 0xfffffff0, !P1 ;  /* 0xfffffff003037807 */ /* 0x000fe20004800000 */
[----:B------:R-:W-:Y:S01]  /*13a0*/  IMAD.SHL.U32 R230, R0, 0x2, RZ ;  /* 0x0000000200e67824 */ /* 0x000fe200078e00ff */
[----:B------:R-:W-:Y:S02]  /*13b0*/  @P4 IADD3 R234, R2, -0x20, RZ ;  /* 0xffffffe002ea4810 */ /* 0x000fe40007ffe0ff */
[----:B------:R-:W-:Y:S01]  /*13c0*/  PLOP3.LUT P4, PT, PT, PT, UP0, 0x80, 0x0 ;  /* 0x000000000000781c */ /* 0x000fe20003f8f008 */
[----:B------:R-:W-:Y:S01]  /*13d0*/  IMAD R233, R3, 0x2, R230 ;  /* 0x0000000203e97824 */ /* 0x000fe200078e02e6 */
[----:B------:R-:W-:Y:S02]  /*13e0*/  LOP3.LUT R0, R6, 0xffffffe0, RZ, 0xc0, !PT ;  /* 0xffffffe006007812 */ /* 0x000fe400078ec0ff */
[----:B------:R-:W-:Y:S02]  /*13f0*/  ISETP.GT.AND P1, PT, R193, 0x6f, PT ;  /* 0x0000006fc100780c */ /* 0x000fe40003f24270 */
[C---:B------:R-:W-:Y:S01]  /*1400*/  IADD3 R240, R234.reuse, 0x800, RZ ;  /* 0x00000800eaf07810 */ /* 0x040fe20007ffe0ff */
[----:B------:R-:W-:Y:S01]  /*1410*/  IMAD.IADD R93, R41, 0x1, -R0 ;  /* 0x00000001295d7824 */ /* 0x000fe200078e0a00 */
[C---:B------:R-:W-:Y:S01]  /*1420*/  IADD3 R239, R234.reuse, 0x1000, RZ ;  /* 0x00001000eaef7810 */ /* 0x040fe20007ffe0ff */
[----:B------:R1:W2:Y:S01]  /*1430*/  LDSM.16.M88.4 R36, [R230+0x7100] ;  /* 0x00710000e624783b */ /* 0x0002a20000000200 */
[----:B------:R-:W-:-:S02]  /*1440*/  IADD3 R238, R234, 0x1800, RZ ;  /* 0x00001800eaee7810 */ /* 0x000fc40007ffe0ff */
[C---:B------:R-:W-:Y:S01]  /*1450*/  IADD3 R237, R234.reuse, 0x2000, RZ ;  /* 0x00002000eaed7810 */ /* 0x040fe20007ffe0ff */
[----:B------:R1:W3:Y:S01]  /*1460*/  LDSM.16.M88.4 R32, [R230+0x9100] ;  /* 0x00910000e620783b */ /* 0x0002e20000000200 */
[C---:B------:R-:W-:Y:S02]  /*1470*/  IADD3 R236, R234.reuse, 0x2800, RZ ;  /* 0x00002800eaec7810 */ /* 0x040fe40007ffe0ff */
[----:B------:R-:W-:Y:S01]  /*1480*/  IADD3 R235, R234, 0x3000, RZ ;  /* 0x00003000eaeb7810 */ /* 0x000fe20007ffe0ff */
[----:B------:R1:W4:Y:S04]  /*1490*/  LDSM.16.M88.4 R56, [R119+0x3900] ;  /* 0x003900007738783b */ /* 0x0003280000000200 */
[----:B------:R1:W1:Y:S04]  /*14a0*/  LDSM.16.M88.4 R80, [R119+0x4100] ;  /* 0x004100007750783b */ /* 0x0002680000000200 */
[----:B------:R1:W1:Y:S04]  /*14b0*/  LDSM.16.M88.4 R88, [R119+0x4900] ;  /* 0x004900007758783b */ /* 0x0002680000000200 */
[----:B------:R1:W1:Y:S04]  /*14c0*/  LDSM.16.M88.4 R100, [R119+0x5100] ;  /* 0x005100007764783b */ /* 0x0002680000000200 */
[----:B------:R1:W1:Y:S04]  /*14d0*/  LDSM.16.M88.4 R108, [R119+0x5900] ;  /* 0x00590000776c783b */ /* 0x0002680000000200 */
[----:B------:R1:W1:Y:S04]  /*14e0*/  LDSM.16.M88.4 R120, [R119+0x6100] ;  /* 0x006100007778783b */ /* 0x0002680000000200 */
[----:B------:R1:W1:Y:S04]  /*14f0*/  LDSM.16.M88.4 R128, [R119+0x6900] ;  /* 0x006900007780783b */ /* 0x0002680000000200 */
[----:B------:R1:W1:Y:S04]  /*1500*/  LDSM.16.M88.4 R28, [R233+0x7100] ;  /* 0x00710000e91c783b */ /* 0x0002680000000200 */
[----:B------:R1:W1:Y:S04]  /*1510*/  LDSM.16.M88.4 R24, [R233+0x9100] ;  /* 0x00910000e918783b */ /* 0x0002680000000200 */
[----:B------:R1:W1:Y:S04]  /*1520*/  LDSM.16.M88.4 R68, [R234] ;  /* 0x00000000ea44783b */ /* 0x0002680000000200 */
[----:B------:R1:W1:Y:S04]  /*1530*/  LDSM.16.M88.4 R84, [R234+0x800] ;  /* 0x00080000ea54783b */ /* 0x0002680000000200 */
[----:B------:R1:W1:Y:S04]  /*1540*/  LDSM.16.M88.4 R96, [R234+0x1000] ;  /* 0x00100000ea60783b */ /* 0x0002680000000200 */
[----:B------:R1:W1:Y:S04]  /*1550*/  LDSM.16.M88.4 R104, [R234+0x1800] ;  /* 0x00180000ea68783b */ /* 0x0002680000000200 */
[----:B------:R1:W1:Y:S04]  /*1560*/  LDSM.16.M88.4 R112, [R234+0x2000] ;  /* 0x00200000ea70783b */ /* 0x0002680000000200 */
[----:B------:R1:W1:Y:S04]  /*1570*/  LDSM.16.M88.4 R124, [R234+0x2800] ;  /* 0x00280000ea7c783b */ /* 0x0002680000000200 */
[----:B------:R1:W1:Y:S01]  /*1580*/  LDSM.16.M88.4 R132, [R234+0x3000] ;  /* 0x00300000ea84783b */ /* 0x0002620000000200 */
[----:B------:R-:W-:Y:S05]  /*1590*/  @!P4 BRA `(.L_x_0) ;  /* 0x000003900000c947 */ /* 0x000fea0003800000 */
[----:B--234-:R-:W-:Y:S01]  /*15a0*/  IMAD R0, R23, c[0x0][0x208], RZ ;  /* 0x0000820017007a24 */ /* 0x01cfe200078e02ff */
[----:B------:R-:W-:Y:S01]  /*15b0*/  ISETP.GE.AND P4, PT, R92, c[0x0][0x1d4], PT ;  /* 0x000075005c007a0c */ /* 0x000fe20003f86270 */
[----:B------:R-:W-:-:S03]  /*15c0*/  IMAD.WIDE.U32 R6, R42, c[0x0][0x208], RZ ;  /* 0x000082002a067a25 */ /* 0x000fc600078e00ff */
[----:B------:R-:W-:Y:S01]  /*15d0*/  ISETP.LT.OR P6, PT, R18, 0x1, P4 ;  /* 0x000000011200780c */ /* 0x000fe200027c1670 */
[----:B------:R-:W-:Y:S01]  /*15e0*/  IMAD R0, R42, c[0x0][0x20c], R0 ;  /* 0x000083002a007a24 */ /* 0x000fe200078e0200 */
[----:B------:R-:W-:Y:S01]  /*15f0*/  ISETP.LT.OR P5, PT, R18, 0x11, P4 ;  /* 0x000000111200780c */ /* 0x000fe200027a1670 */
[----:B------:R-:W-:Y:S02]  /*1600*/  IMAD.SHL.U32 R21, R92, 0x2, RZ ;  /* 0x000000025c157824 */ /* 0x000fe400078e00ff */
[----:B------:R-:W-:Y:S02]  /*1610*/  IMAD.IADD R7, R7, 0x1, R0 ;  /* 0x0000000107077824 */ /* 0x000fe400078e0200 */
[----:B------:R-:W-:Y:S02]  /*1620*/  IMAD R0, R40, c[0x0][0x218], RZ ;  /* 0x0000860028007a24 */ /* 0x000fe400078e02ff */
[----:B------:R-:W-:-:S04]  /*1630*/  IMAD.WIDE.U32 R6, R248, c[0x0][0x218], R6 ;  /* 0x00008600f8067a25 */ /* 0x000fc800078e0006 */
[----:B------:R-:W-:Y:S01]  /*1640*/  IMAD R0, R248, c[0x0][0x21c], R0 ;  /* 0x00008700f8007a24 */ /* 0x000fe200078e0200 */
[----:B------:R-:W-:Y:S02]  /*1650*/  IADD3 R2, P2, R6, UR22, RZ ;  /* 0x0000001606027c10 */ /* 0x000fe4000ff5e0ff */
[----:B------:R-:W-:Y:S02]  /*1660*/  SHF.L.U64.HI R6, R92, 0x1, R192 ;  /* 0x000000015c067819 */ /* 0x000fe400000102c0 */
[----:B------:R-:W-:Y:S02]  /*1670*/  IADD3.X R0, R7, UR5, R0, P2, !PT ;  /* 0x0000000507007c10 */ /* 0x000fe400097fe400 */
[----:B------:R-:W-:-:S04]  /*1680*/  LEA R5, P2, R2, c[0x0][0x1f8], 0x1 ;  /* 0x00007e0002057a11 */ /* 0x000fc800078408ff */
[----:B------:R-:W-:Y:S01]  /*1690*/  LEA.HI.X R2, R2, c[0x0][0x1fc], R0, 0x1, P2 ;  /* 0x00007f0002027a11 */ /* 0x000fe200010f0c00 */
[----:B------:R-:W-:Y:S04]  /*16a0*/  SHFL.IDX PT, R7, R5, 0x1, 0x181f ;  /* 0x00381f0005077f89 */ /* 0x000fe800000e0000 */
[----:B------:R-:W2:Y:S04]  /*16b0*/  SHFL.IDX PT, R0, R5, RZ, 0x181f ;  /* 0x00181fff05007589 */ /* 0x000ea800000e0000 */
[----:B------:R-:W3:Y:S04]  /*16c0*/  SHFL.IDX PT, R8, R2, RZ, 0x181f ;  /* 0x00181fff02087589 */ /* 0x000ee800000e0000 */
[----:B------:R-:W4:Y:S04]  /*16d0*/  SHFL.IDX PT, R9, R2, 0x1, 0x181f ;  /* 0x00381f0002097f89 */ /* 0x000f2800000e0000 */
[----:B------:R-:W5:Y:S04]  /*16e0*/  SHFL.IDX PT, R12, R5, 0x2, 0x181f ;  /* 0x00581f00050c7f89 */ /* 0x000f6800000e0000 */
[----:B------:R-:W1:Y:S04]  /*16f0*/  SHFL.IDX PT, R19, R2, 0x2, 0x181f ;  /* 0x00581f0002137f89 */ /* 0x000e6800000e0000 */
[----:B------:R-:W1:Y:S01]  /*1700*/  SHFL.IDX PT, R17, R5, 0x3, 0x181f ;  /* 0x00781f0005117f89 */ /* 0x000e6200000e0000 */
[----:B--2---:R-:W-:-:S03]  /*1710*/  IADD3 R10, P2, R0, R21, RZ ;  /* 0x00000015000a7210 */ /* 0x004fc60007f5e0ff */
[----:B------:R-:W2:Y:S01]  /*1720*/  SHFL.IDX PT, R20, R2, 0x3, 0x181f ;  /* 0x00781f0002147f89 */ /* 0x000ea200000e0000 */
[----:B------:R-:W-:Y:S02]  /*1730*/  IMAD.SHL.U32 R0, R191, 0x2, RZ ;  /* 0x00000002bf007824 */ /* 0x000fe400078e00ff */
[--C-:B---3--:R-:W-:Y:S01]  /*1740*/  IMAD.X R11, R8, 0x1, R6.reuse, P2 ;  /* 0x00000001080b7824 */ /* 0x108fe200010e0606 */
[----:B------:R-:W-:Y:S01]  /*1750*/  IADD3 R8, P2, R7, R21, RZ ;  /* 0x0000001507087210 */ /* 0x000fe20007f5e0ff */
[----:B------:R-:W3:Y:S04]  /*1760*/  SHFL.IDX PT, R13, R5, 0x4, 0x181f ;  /* 0x00981f00050d7f89 */ /* 0x000ee800000e0000 */
[----:B------:R-:W-:Y:S01]  /*1770*/  SHFL.IDX PT, R7, R5, 0x5, 0x181f ;  /* 0x00b81f0005077f89 */ /* 0x000fe200000e0000 */
[----:B----4-:R-:W-:Y:S01]  /*1780*/  IMAD.X R9, R9, 0x1, R6, P2 ;  /* 0x0000000109097824 */ /* 0x010fe200010e0606 */
[----:B------:R-:W-:-:S02]  /*1790*/  ISETP.LT.OR P2, PT, R18, 0x31, P4 ;  /* 0x000000311200780c */ /* 0x000fc40002741670 */
[----:B------:R-:W4:Y:S04]  /*17a0*/  SHFL.IDX PT, R15, R2, 0x4, 0x181f ;  /* 0x00981f00020f7f89 */ /* 0x000f2800000e0000 */
[----:B------:R5:W-:Y:S01]  /*17b0*/  LDGSTS.E.BYPASS.LTC128B.128 [R0+0x100], [R10.64], !P6 ;  /* 0x001000000a007fae */ /* 0x000be2000f101d4c */
[----:B------:R-:W-:-:S03]  /*17c0*/  ISETP.LT.OR P6, PT, R18, 0x21, P4 ;  /* 0x000000211200780c */ /* 0x000fc600027c1670 */
[----:B------:R-:W1:Y:S04]  /*17d0*/  SHFL.IDX PT, R14, R2, 0x5, 0x181f ;  /* 0x00b81f00020e7f89 */ /* 0x000e6800000e0000 */
[----:B------:R2:W-:Y:S04]  /*17e0*/  LDGSTS.E.BYPASS.LTC128B.128 [R0+0x900], [R8.64], !P5 ;  /* 0x0090000008007fae */ /* 0x0005e8000e901d4c */
[----:B------:R-:W3:Y:S04]  /*17f0*/  SHFL.IDX PT, R5, R5, 0x6, 0x181f ;  /* 0x00d81f0005057f89 */ /* 0x000ee800000e0000 */
[----:B------:R-:W3:Y:S01]  /*1800*/  SHFL.IDX PT, R2, R2, 0x6, 0x181f ;  /* 0x00d81f0002027f89 */ /* 0x000ee200000e0000 */
[----:B-----5:R-:W-:-:S05]  /*1810*/  IADD3 R10, P5, R12, R21, RZ ;  /* 0x000000150c0a7210 */ /* 0x020fca0007fbe0ff */
[----:B-1----:R-:W-:Y:S01]  /*1820*/  IMAD.X R11, R19, 0x1, R6, P5 ;  /* 0x00000001130b7824 */ /* 0x002fe200028e0606 */
[----:B--2---:R-:W-:-:S04]  /*1830*/  IADD3 R8, P5, R17, R21, RZ ;  /* 0x0000001511087210 */ /* 0x004fc80007fbe0ff */
[----:B------:R1:W-:Y:S01]  /*1840*/  LDGSTS.E.BYPASS.LTC128B.128 [R0+0x1100], [R10.64], !P6 ;  /* 0x011000000a007fae */ /* 0x0003e2000f101d4c */
[----:B------:R-:W-:Y:S01]  /*1850*/  ISETP.LT.OR P6, PT, R18, 0x41, P4 ;  /* 0x000000411200780c */ /* 0x000fe200027c1670 */
[----:B------:R-:W-:Y:S01]  /*1860*/  IMAD.X R9, R20, 0x1, R6, P5 ;  /* 0x0000000114097824 */ /* 0x000fe200028e0606 */
[----:B---3--:R-:W-:-:S04]  /*1870*/  IADD3 R12, P5, R13, R21, RZ ;  /* 0x000000150d0c7210 */ /* 0x008fc80007fbe0ff */
[----:B------:R2:W-:Y:S01]  /*1880*/  LDGSTS.E.BYPASS.LTC128B.128 [R0+0x1900], [R8.64], !P2 ;  /* 0x0190000008007fae */ /* 0x0005e2000d101d4c */
[----:B----4-:R-:W-:Y:S01]  /*1890*/  IMAD.X R13, R15, 0x1, R6, P5 ;  /* 0x000000010f0d7824 */ /* 0x010fe200028e0606 */
[C---:B------:R-:W-:Y:S02]  /*18a0*/  ISETP.LT.OR P5, PT, R18.reuse, 0x51, P4 ;  /* 0x000000511200780c */ /* 0x040fe400027a1670 */
[----:B------:R-:W-:-:S03]  /*18b0*/  ISETP.LT.OR P4, PT, R18, 0x61, P4 ;  /* 0x000000611200780c */ /* 0x000fc60002781670 */
[----:B------:R3:W-:Y:S01]  /*18c0*/  LDGSTS.E.BYPASS.LTC128B.128 [R0+0x2100], [R12.64], !P6 ;  /* 0x021000000c007fae */ /* 0x0007e2000f101d4c */
[----:B-1----:R-:W-:-:S05]  /*18d0*/  IADD3 R10, P2, R7, R21, RZ ;  /* 0x00000015070a7210 */ /* 0x002fca0007f5e0ff */
[----:B------:R-:W-:Y:S01]  /*18e0*/  IMAD.X R11, R14, 0x1, R6, P2 ;  /* 0x000000010e0b7824 */ /* 0x000fe200010e0606 */
[----:B--2---:R-:W-:-:S04]  /*18f0*/  IADD3 R8, P2, R5, R21, RZ ;  /* 0x0000001505087210 */ /* 0x004fc80007f5e0ff */
[----:B------:R3:W-:Y:S01]  /*1900*/  LDGSTS.E.BYPASS.LTC128B.128 [R0+0x2900], [R10.64], !P5 ;  /* 0x029000000a007fae */ /* 0x0007e2000e901d4c */
[----:B------:R-:W-:-:S05]  /*1910*/  IMAD.X R9, R2, 0x1, R6, P2 ;  /* 0x0000000102097824 */ /* 0x000fca00010e0606 */
[----:B------:R3:W-:Y:S03]  /*1920*/  LDGSTS.E.BYPASS.LTC128B.128 [R0+0x3100], [R8.64], !P4 ;  /* 0x0310000008007fae */ /* 0x0007e6000e101d4c */
.L_x_0:
[----:B--234-:R-:W-:Y:S01]  /*1930*/  LOP3.LUT P2, RZ, R16, 0x4, RZ, 0xc0, !PT ;  /* 0x0000000410ff7812 */ /* 0x01cfe2000784c0ff */
[-C--:B------:R-:W-:Y:S01]  /*1940*/  HMMA.16816.F32.BF16 R8, R36, R56.reuse, RZ ;  /* 0x000000382408723c */ /* 0x080fe200000418ff */
[----:B------:R-:W-:Y:S01]  /*1950*/  MOV R0, 0x40 ;  /* 0x0000004000007802 */ /* 0x000fe20000000f00 */
[----:B------:R-:W0:Y:S01]  /*1960*/  LDGDEPBAR ;  /* 0x00000000000079af */ /* 0x000e220000000000 */
[----:B------:R-:W-:Y:S01]  /*1970*/  LEA R231, R4, R230, 0x1 ;  /* 0x000000e604e77211 */ /* 0x000fe200078e08ff */
[----:B------:R-:W-:Y:S01]  /*1980*/  UISETP.GE.AND UP0, UPT, UR10, 0x71, UPT ;  /* 0x000000710a00788c */ /* 0x000fe2000bf06270 */
[----:B------:R-:W-:Y:S02]  /*1990*/  SEL R0, R0, 0xffffffc0, !P2 ;  /* 0xffffffc000007807 */ /* 0x000fe40005000000 */
[----:B------:R-:W-:Y:S01]  /*19a0*/  LEA R232, R3, R231, 0x1 ;  /* 0x000000e703e87211 */ /* 0x000fe200078e08ff */
[----:B------:R-:W-:Y:S01]  /*19b0*/  LDSM.16.M88.4 R20, [R231+0x7100] ;  /* 0x00710000e714783b */ /* 0x000fe20000000200 */
[-C--:B------:R-:W-:Y:S01]  /*19c0*/  IADD3 R229, R119, R0.reuse, RZ ;  /* 0x0000000077e57210 */ /* 0x080fe20007ffe0ff */
[----:B------:R-:W-:Y:S01]  /*19d0*/  HMMA.16816.F32.BF16 R48, R32, R56, RZ ;  /* 0x000000382030723c */ /* 0x000fe200000418ff */
[----:B------:R-:W-:Y:S01]  /*19e0*/  IADD3 R228, R234, R0, RZ ;  /* 0x00000000eae47210 */ /* 0x000fe20007ffe0ff */
[----:B------:R-:W-:Y:S01]  /*19f0*/  LDSM.16.M88.4 R16, [R231+0x9100] ;  /* 0x00910000e710783b */ /* 0x000fe20000000200 */
[----:B------:R-:W-:-:S03]  /*1a00*/  PLOP3.LUT P2, PT, PT, PT, UP0, 0x80, 0x0 ;  /* 0x000000000000781c */ /* 0x000fc60003f4f008 */
[----:B------:R-:W2:Y:S02]  /*1a10*/  LDSM.16.M88.4 R40, [R229+0x3900] ;  /* 0x00390000e528783b */ /* 0x000ea40000000200 */
[----:B------:R-:W-:Y:S02]  /*1a20*/  HMMA.16816.F32.BF16 R64, R36, R58, RZ ;  /* 0x0000003a2440723c */ /* 0x000fe400000418ff */
[----:B------:R-:W-:Y:S04]  /*1a30*/  LDSM.16.M88.4 R12, [R232+0x7100] ;  /* 0x00710000e80c783b */ /* 0x000fe80000000200 */
[----:B------:R-:W3:Y:S02]  /*1a40*/  LDSM.16.M88.4 R44, [R228] ;  /* 0x00000000e42c783b */ /* 0x000ee40000000200 */
[-C--:B-1----:R-:W-:Y:S02]  /*1a50*/  HMMA.16816.F32.BF16 R52, R28, R68.reuse, R8 ;  /* 0x000000441c34723c */ /* 0x082fe40000041808 */
[----:B------:R-:W1:Y:S06]  /*1a60*/  LDSM.16.M88.4 R8, [R232+0x9100] ;  /* 0x00910000e808783b */ /* 0x000e6c0000000200 */
[----:B------:R-:W-:Y:S08]  /*1a70*/  HMMA.16816.F32.BF16 R48, R24, R68, R48 ;  /* 0x000000441830723c */ /* 0x000ff00000041830 */
[----:B------:R-:W-:Y:S08]  /*1a80*/  HMMA.16816.F32.BF16 R56, R32, R58, RZ ;  /* 0x0000003a2038723c */ /* 0x000ff000000418ff */
[-C--:B--2---:R-:W-:Y:S08]  /*1a90*/  HMMA.16816.F32.BF16 R60, R20, R40.reuse, R52 ;  /* 0x00000028143c723c */ /* 0x084ff00000041834 */
[----:B------:R-:W-:Y:S08]  /*1aa0*/  HMMA.16816.F32.BF16 R48, R16, R40, R48 ;  /* 0x000000281030723c */ /* 0x000ff00000041830 */
[----:B------:R-:W-:Y:S08]  /*1ab0*/  HMMA.16816.F32.BF16 R52, R28, R70, R64 ;  /* 0x000000461c34723c */ /* 0x000ff00000041840 */
[----:B---3--:R-:W-:Y:S08]  /*1ac0*/  HMMA.16816.F32.BF16 R72, R12, R44, R60 ;  /* 0x0000002c0c48723c */ /* 0x008ff0000004183c */
[----:B------:R-:W-:Y:S08]  /*1ad0*/  HMMA.16816.F32.BF16 R60, R36, R80, RZ ;  /* 0x00000050243c723c */ /* 0x000ff000000418ff */
[----:B------:R-:W-:Y:S08]  /*1ae0*/  HMMA.16816.F32.BF16 R64, R24, R70, R56 ;  /* 0x000000461840723c */ /* 0x000ff00000041838 */
[----:B-1----:R-:W-:Y:S01]  /*1af0*/  HMMA.16816.F32.BF16 R76, R8, R44, R48 ;  /* 0x0000002c084c723c */ /* 0x002fe20000041830 */
[----:B------:R-:W1:Y:S01]  /*1b00*/  LDSM.16.M88.4 R48, [R229+0x4100] ;  /* 0x00410000e530783b */ /* 0x000e620000000200 */
[----:B------:R-:W-:-:S04]  /*1b10*/  FMUL.FTZ R0, R72, c[0x0][0x320] ;  /* 0x0000c80048007a20 */ /* 0x000fc80000410000 */
[----:B------:R2:W3:Y:S02]  /*1b20*/  MUFU.TANH R190, R0 ;  /* 0x0000000000be7308 */ /* 0x0004e40000002400 */
[----:B------:R-:W-:Y:S08]  /*1b30*/  HMMA.16816.F32.BF16 R52, R20, R42, R52 ;  /* 0x0000002a1434723c */ /* 0x000ff00000041834 */
[----:B------:R-:W-:Y:S01]  /*1b40*/  HMMA.16816.F32.BF16 R56, R32, R80, RZ ;  /* 0x000000502038723c */ /* 0x000fe200000418ff */
[----:B--2---:R-:W-:-:S07]  /*1b50*/  FMUL.FTZ R0, R73, c[0x0][0x320] ;  /* 0x0000c80049007a20 */ /* 0x004fce0000410000 */
[----:B------:R-:W-:Y:S01]  /*1b60*/  HMMA.16816.F32.BF16 R60, R28, R84, R60 ;  /* 0x000000541c3c723c */ /* 0x000fe2000004183c */
[----:B------:R2:W4:Y:S07]  /*1b70*/  MUFU.TANH R189, R0 ;  /* 0x0000000000bd7308 */ /* 0x00052e0000002400 */
[----:B------:R-:W-:Y:S01]  /*1b80*/  HMMA.16816.F32.BF16 R64, R16, R42, R64 ;  /* 0x0000002a1040723c */ /* 0x000fe20000041840 */
[----:B------:R-:W5:Y:S07]  /*1b90*/  LDSM.16.M88.4 R40, [R228+0x800] ;  /* 0x00080000e428783b */ /* 0x000f6e0000000200 */
[----:B------:R-:W-:Y:S01]  /*1ba0*/  HMMA.16816.F32.BF16 R68, R12, R46, R52 ;  /* 0x0000002e0c44723c */ /* 0x000fe20000041834 */
[----:B--2---:R-:W-:-:S04]  /*1bb0*/  FMUL.FTZ R0, R74, c[0x0][0x320] ;  /* 0x0000c8004a007a20 */ /* 0x004fc80000410000 */
[----:B------:R2:W1:Y:S03]  /*1bc0*/  MUFU.TANH R188, R0 ;  /* 0x0000000000bc7308 */ /* 0x0004660000002400 */
[----:B------:R-:W-:Y:S08]  /*1bd0*/  HMMA.16816.F32.BF16 R52, R24, R84, R56 ;  /* 0x000000541834723c */ /* 0x000ff00000041838 */
[----:B------:R-:W-:Y:S01]  /*1be0*/  HMMA.16816.F32.BF16 R56, R36, R82, RZ ;  /* 0x000000522438723c */ /* 0x000fe200000418ff */
[----:B--2---:R-:W-:-:S07]  /*1bf0*/  FMUL.FTZ R0, R75, c[0x0][0x320] ;  /* 0x0000c8004b007a20 */ /* 0x004fce0000410000 */
[----:B-1----:R-:W-:Y:S01]  /*1c00*/  HMMA.16816.F32.BF16 R60, R20, R48, R60 ;  /* 0x00000030143c723c */ /* 0x002fe2000004183c */
[----:B------:R1:W2:Y:S07]  /*1c10*/  MUFU.TANH R187, R0 ;  /* 0x0000000000bb7308 */ /* 0x0002ae0000002400 */
[----:B------:R-:W-:Y:S08]  /*1c20*/  HMMA.16816.F32.BF16 R72, R8, R46, R64 ;  /* 0x0000002e0848723c */ /* 0x000ff00000041840 */
[----:B------:R-:W-:Y:S01]  /*1c30*/  HMMA.16816.F32.BF16 R64, R32, R82, RZ ;  /* 0x000000522040723c */ /* 0x000fe200000418ff */
[----:B-1----:R-:W-:-:S04]  /*1c40*/  FMUL.FTZ R0, R76, c[0x0][0x320] ;  /* 0x0000c8004c007a20 */ /* 0x002fc80000410000 */
[----:B------:R1:W1:Y:S03]  /*1c50*/  MUFU.TANH R186, R0 ;  /* 0x0000000000ba7308 */ /* 0x0002660000002400 */
[----:B------:R-:W-:Y:S08]  /*1c60*/  HMMA.16816.F32.BF16 R44, R16, R48, R52 ;  /* 0x00000030102c723c */ /* 0x000ff00000041834 */
[----:B------:R-:W-:Y:S01]  /*1c70*/  HMMA.16816.F32.BF16 R52, R28, R86, R56 ;  /* 0x000000561c34723c */ /* 0x000fe20000041838 */
[----:B-1----:R-:W-:-:S07]  /*1c80*/  FMUL.FTZ R0, R77, c[0x0][0x320] ;  /* 0x0000c8004d007a20 */ /* 0x002fce0000410000 */
[----:B------:R-:W-:Y:S01]  /*1c90*/  HMMA.16816.F32.BF16 R64, R24, R86, R64 ;  /* 0x000000561840723c */ /* 0x000fe20000041840 */
[----:B------:R1:W1:Y:S07]  /*1ca0*/  MUFU.TANH R185, R0 ;  /* 0x0000000000b97308 */ /* 0x00026e0000002400 */
[----:B------:R-:W-:Y:S08]  /*1cb0*/  HMMA.16816.F32.BF16 R56, R32, R88, RZ ;  /* 0x000000582038723c */ /* 0x000ff000000418ff */
[----:B------:R-:W-:Y:S01]  /*1cc0*/  HMMA.16816.F32.BF16 R52, R20, R50, R52 ;  /* 0x000000321434723c */ /* 0x000fe20000041834 */
[----:B-1----:R-:W-:-:S04]  /*1cd0*/  FMUL.FTZ R0, R78, c[0x0][0x320] ;  /* 0x0000c8004e007a20 */ /* 0x002fc80000410000 */
[----:B------:R1:W1:Y:S03]  /*1ce0*/  MUFU.TANH R181, R0 ;  /* 0x0000000000b57308 */ /* 0x0002660000002400 */
[----:B------:R-:W-:Y:S01]  /*1cf0*/  HMMA.16816.F32.BF16 R64, R16, R50, R64 ;  /* 0x000000321040723c */ /* 0x000fe20000041840 */
[----:B------:R-:W-:Y:S01]  /*1d00*/  LDSM.16.M88.4 R48, [R228+0x1000] ;  /* 0x00100000e430783b */ /* 0x000fe20000000200 */
[----:B-1----:R-:W-:-:S06]  /*1d10*/  FMUL.FTZ R0, R79, c[0x0][0x320] ;  /* 0x0000c8004f007a20 */ /* 0x002fcc0000410000 */
[----:B-----5:R-:W-:Y:S01]  /*1d20*/  HMMA.16816.F32.BF16 R76, R8, R40, R44 ;  /* 0x00000028084c723c */ /* 0x020fe2000004182c */
[----:B------:R-:W1:Y:S01]  /*1d30*/  LDSM.16.M88.4 R44, [R229+0x4900] ;  /* 0x00490000e52c783b */ /* 0x000e620000000200 */
[----:B------:R5:W1:Y:S02]  /*1d40*/  MUFU.TANH R182, R0 ;  /* 0x0000000000b67308 */ /* 0x000a640000002400 */
[----:B-----5:R-:W-:-:S06]  /*1d50*/  FMUL.FTZ R0, R68, c[0x0][0x320] ;  /* 0x0000c80044007a20 */ /* 0x020fcc0000410000 */
[----:B------:R5:W1:Y:S02]  /*1d60*/  MUFU.TANH R184, R0 ;  /* 0x0000000000b87308 */ /* 0x000a640000002400 */
[----:B-----5:R-:W-:-:S06]  /*1d70*/  FMUL.FTZ R0, R69, c[0x0][0x320] ;  /* 0x0000c80045007a20 */ /* 0x020fcc0000410000 */
[----:B------:R5:W1:Y:S02]  /*1d80*/  MUFU.TANH R183, R0 ;  /* 0x0000000000b77308 */ /* 0x000a640000002400 */
[----:B-----5:R-:W-:-:S06]  /*1d90*/  FMUL.FTZ R0, R70, c[0x0][0x320] ;  /* 0x0000c80046007a20 */ /* 0x020fcc0000410000 */
[----:B------:R5:W1:Y:S02]  /*1da0*/  MUFU.TANH R180, R0 ;  /* 0x0000000000b47308 */ /* 0x000a640000002400 */
[----:B-----5:R-:W-:Y:S02]  /*1db0*/  FMUL.FTZ R0, R71, c[0x0][0x320] ;  /* 0x0000c80047007a20 */ /* 0x020fe40000410000 */
[----:B------:R-:W-:Y:S04]  /*1dc0*/  HMMA.16816.F32.BF16 R68, R12, R40, R60 ;  /* 0x000000280c44723c */ /* 0x000fe8000004183c */
[----:B------:R5:W1:Y:S04]  /*1dd0*/  MUFU.TANH R179, R0 ;  /* 0x0000000000b37308 */ /* 0x000a680000002400 */
[----:B------:R-:W-:Y:S01]  /*1de0*/  HMMA.16816.F32.BF16 R60, R36, R88, RZ ;  /* 0x00000058243c723c */ /* 0x000fe200000418ff */
[----:B-----5:R-:W-:-:S04]  /*1df0*/  FMUL.FTZ R0, R72, c[0x0][0x320] ;  /* 0x0000c80048007a20 */ /* 0x020fc80000410000 */
[----:B------:R5:W1:Y:S11]  /*1e00*/  MUFU.TANH R178, R0 ;  /* 0x0000000000b27308 */ /* 0x000a760000002400 */
[----:B------:R-:W-:Y:S08]  /*1e10*/  @!UPT UIADD3 URZ, URZ, URZ, URZ ;  /* 0x0000003f3f3ff290 */ /* 0x000ff0000fffe03f */
[----:B------:R-:W-:Y:S01]  /*1e20*/  HMMA.16816.F32.BF16 R60, R28, R96, R60 ;  /* 0x000000601c3c723c */ /* 0x000fe2000004183c */
[----:B-----5:R-:W-:-:S04]  /*1e30*/  FMUL.FTZ R0, R73, c[0x0][0x320] ;  /* 0x0000c80049007a20 */ /* 0x020fc80000410000 */
[----:B------:R5:W2:Y:S11]  /*1e40*/  MUFU.TANH R177, R0 ;  /* 0x0000000000b17308 */ /* 0x000ab60000002400 */
[----:B------:R-:W-:Y:S08]  /*1e50*/  @!UPT UIADD3 URZ, URZ, URZ, URZ ;  /* 0x0000003f3f3ff290 */ /* 0x000ff0000fffe03f */
[----:B-1----:R-:W-:Y:S01]  /*1e60*/  HMMA.16816.F32.BF16 R60, R20, R44, R60 ;  /* 0x0000002c143c723c */ /* 0x002fe2000004183c */
[----:B-----5:R-:W-:-:S04]  /*1e70*/  FMUL.FTZ R0, R74, c[0x0][0x320] ;  /* 0x0000c8004a007a20 */ /* 0x020fc80000410000 */
[----:B------:R1:W1:Y:S02]  /*1e80*/  MUFU.TANH R173, R0 ;  /* 0x0000000000ad7308 */ /* 0x0002640000002400 */
[----:B-1----:R-:W-:Y:S02]  /*1e90*/  FMUL.FTZ R0, R75, c[0x0][0x320] ;  /* 0x0000c8004b007a20 */ /* 0x002fe40000410000 */
[----:B------:R-:W-:Y:S04]  /*1ea0*/  HMMA.16816.F32.BF16 R72, R8, R42, R64 ;  /* 0x0000002a0848723c */ /* 0x000fe80000041840 */
[----:B------:R1:W1:Y:S04]  /*1eb0*/  MUFU.TANH R174, R0 ;  /* 0x0000000000ae7308 */ /* 0x0002680000002400 */
[----:B------:R-:W-:Y:S01]  /*1ec0*/  HMMA.16816.F32.BF16 R64, R32, R90, RZ ;  /* 0x0000005a2040723c */ /* 0x000fe200000418ff */
[----:B-1----:R-:W-:-:S04]  /*1ed0*/  FMUL.FTZ R0, R68, c[0x0][0x320] ;  /* 0x0000c80044007a20 */ /* 0x002fc80000410000 */
[----:B------:R1:W1:Y:S11]  /*1ee0*/  MUFU.TANH R176, R0 ;  /* 0x0000000000b07308 */ /* 0x0002760000002400 */
[----:B------:R-:W-:Y:S08]  /*1ef0*/  @!UPT UIADD3 URZ, URZ, URZ, URZ ;  /* 0x0000003f3f3ff290 */ /* 0x000ff0000fffe03f */
[----:B------:R-:W-:Y:S01]  /*1f00*/  HMMA.16816.F32.BF16 R64, R24, R98, R64 ;  /* 0x000000621840723c */ /* 0x000fe20000041840 */
[----:B-1----:R-:W-:-:S04]  /*1f10*/  FMUL.FTZ R0, R69, c[0x0][0x320] ;  /* 0x0000c80045007a20 */ /* 0x002fc80000410000 */
[----:B------:R1:W1:Y:S11]  /*1f20*/  MUFU.TANH R175, R0 ;  /* 0x0000000000af7308 */ /* 0x0002760000002400 */
[----:B------:R-:W-:Y:S08]  /*1f30*/  @!UPT UIADD3 URZ, URZ, URZ, URZ ;  /* 0x0000003f3f3ff290 */ /* 0x000ff0000fffe03f */
[----:B------:R-:W-:Y:S01]  /*1f40*/  HMMA.16816.F32.BF16 R64, R16, R46, R64 ;  /* 0x0000002e1040723c */ /* 0x000fe20000041840 */
[----:B-1----:R-:W-:-:S04]  /*1f50*/  FMUL.FTZ R0, R70, c[0x0][0x320] ;  /* 0x0000c80046007a20 */ /* 0x002fc80000410000 */
[----:B------:R1:W1:Y:S02]  /*1f60*/  MUFU.TANH R172, R0 ;  /* 0x0000000000ac7308 */ /* 0x0002640000002400 */
[----:B-1----:R-:W-:Y:S02]  /*1f70*/  FMUL.FTZ R0, R71, c[0x0][0x320] ;  /* 0x0000c80047007a20 */ /* 0x002fe40000410000 */
[----:B------:R-:W-:Y:S04]  /*1f80*/  HMMA.16816.F32.BF16 R68, R12, R42, R52 ;  /* 0x0000002a0c44723c */ /* 0x000fe80000041834 */
[----:B------:R1:W1:Y:S04]  /*1f90*/  MUFU.TANH R171, R0 ;  /* 0x0000000000ab7308 */ /* 0x0002680000002400 */
[----:B------:R-:W-:Y:S08]  /*1fa0*/  HMMA.16816.F32.BF16 R52, R24, R96, R56 ;  /* 0x000000601834723c */ /* 0x000ff00000041838 */
[----:B------:R-:W-:Y:S01]  /*1fb0*/  HMMA.16816.F32.BF16 R56, R36, R90, RZ ;  /* 0x0000005a2438723c */ /* 0x000fe200000418ff */
[----:B-1----:R-:W-:-:S04]  /*1fc0*/  FMUL.FTZ R0, R76, c[0x0][0x320] ;  /* 0x0000c8004c007a20 */ /* 0x002fc80000410000 */
[----:B------:R1:W1:Y:S11]  /*1fd0*/  MUFU.TANH R168, R0 ;  /* 0x0000000000a87308 */ /* 0x0002760000002400 */
[----:B------:R-:W-:Y:S01]  /*1fe0*/  HMMA.16816.F32.BF16 R40, R16, R44, R52 ;  /* 0x0000002c1028723c */ /* 0x000fe20000041834 */
[----:B-1----:R-:W-:-:S07]  /*1ff0*/  FMUL.FTZ R0, R77, c[0x0][0x320] ;  /* 0x0000c8004d007a20 */ /* 0x002fce0000410000 */
[----:B------:R-:W-:Y:S01]  /*2000*/  HMMA.16816.F32.BF16 R52, R28, R98, R56 ;  /* 0x000000621c34723c */ /* 0x000fe20000041838 */
[----:B------:R1:W1:Y:S07]  /*2010*/  MUFU.TANH R165, R0 ;  /* 0x0000000000a57308 */ /* 0x00026e0000002400 */
[----:B------:R-:W-:Y:S01]  /*2020*/  HMMA.16816.F32.BF16 R56, R32, R100, RZ ;  /* 0x000000642038723c */ /* 0x000fe200000418ff */
[----:B-1----:R-:W-:-:S04]  /*2030*/  FMUL.FTZ R0, R78, c[0x0][0x320] ;  /* 0x0000c8004e007a20 */ /* 0x002fc80000410000 */
[----:B------:R1:W1:Y:S02]  /*2040*/  MUFU.TANH R160, R0 ;  /* 0x0000000000a07308 */ /* 0x0002640000002400 */
[----:B-1----:R-:W-:Y:S02]  /*2050*/  FMUL.FTZ R0, R79, c[0x0][0x320] ;  /* 0x0000c8004f007a20 */ /* 0x002fe40000410000 */
[----:B------:R-:W-:Y:S04]  /*2060*/  HMMA.16816.F32.BF16 R76, R8, R48, R40 ;  /* 0x00000030084c723c */ /* 0x000fe80000041828 */
[----:B------:R1:W1:Y:S04]  /*2070*/  MUFU.TANH R161, R0 ;  /* 0x0000000000a17308 */ /* 0x0002680000002400 */
[----:B------:R-:W-:Y:S01]  /*2080*/  HMMA.16816.F32.BF16 R40, R20, R46, R52 ;  /* 0x0000002e1428723c */ /* 0x000fe20000041834 */
[----:B------:R-:W5:Y:S07]  /*2090*/  LDSM.16.M88.4 R52, [R229+0x5100] ;  /* 0x00510000e534783b */ /* 0x000f6e0000000200 */
[----:B------:R-:W-:Y:S01]  /*20a0*/  HMMA.16816.F32.BF16 R44, R24, R104, R56 ;  /* 0x00000068182c723c */ /* 0x000fe20000041838 */
[----:B-1----:R-:W-:-:S04]  /*20b0*/  FMUL.FTZ R0, R68, c[0x0][0x320] ;  /* 0x0000c80044007a20 */ /* 0x002fc80000410000 */
[----:B------:R1:W1:Y:S02]  /*20c0*/  MUFU.TANH R164, R0 ;  /* 0x0000000000a47308 */ /* 0x0002640000002400 */
[----:B-1----:R-:W-:-:S06]  /*20d0*/  FMUL.FTZ R0, R69, c[0x0][0x320] ;  /* 0x0000c80045007a20 */ /* 0x002fcc0000410000 */
[----:B------:R1:W1:Y:S11]  /*20e0*/  MUFU.TANH R163, R0 ;  /* 0x0000000000a37308 */ /* 0x0002760000002400 */
[----:B-----5:R-:W-:Y:S01]  /*20f0*/  HMMA.16816.F32.BF16 R44, R16, R52, R44 ;  /* 0x00000034102c723c */ /* 0x020fe2000004182c */
[----:B-1----:R-:W-:-:S04]  /*2100*/  FMUL.FTZ R0, R70, c[0x0][0x320] ;  /* 0x0000c80046007a20 */ /* 0x002fc80000410000 */
        /* <DEDUP_REMOVED lines=14> */
[----:B------:R1:W1:Y:S03]  /*21f0*/  MUFU.TANH R96, R0 ;  /* 0x0000000000607308 */ /* 0x0002660000002400 */
[----:B------:R-:W-:Y:S01]  /*2200*/  HMMA.16816.F32.BF16 R60, R32, R102, RZ ;  /* 0x00000066203c723c */ /* 0x000fe200000418ff */
[----:B-1----:R-:W-:-:S07]  /*2210*/  FMUL.FTZ R0, R75, c[0x0][0x320] ;  /* 0x0000c8004b007a20 */ /* 0x002fce0000410000 */
[----:B------:R-:W-:Y:S01]  /*2220*/  HMMA.16816.F32.BF16 R72, R8, R50, R64 ;  /* 0x000000320848723c */ /* 0x000fe20000041840 */
[----:B------:R1:W1:Y:S11]  /*2230*/  MUFU.TANH R97, R0 ;  /* 0x0000000000617308 */ /* 0x0002760000002400 */
[----:B------:R-:W-:Y:S04]  /*2240*/  @!UPT UIADD3 URZ, URZ, URZ, URZ ;  /* 0x0000003f3f3ff290 */ /* 0x000fe8000fffe03f */
[----:B------:R-:W-:Y:S08]  /*2250*/  HMMA.16816.F32.BF16 R64, R24, R106, R60 ;  /* 0x0000006a1840723c */ /* 0x000ff0000004183c */
[----:B------:R-:W-:Y:S01]  /*2260*/  HMMA.16816.F32.BF16 R60, R36, R108, RZ ;  /* 0x0000006c243c723c */ /* 0x000fe200000418ff */
[----:B-1----:R-:W-:-:S04]  /*2270*/  FMUL.FTZ R0, R68, c[0x0][0x320] ;  /* 0x0000c80044007a20 */ /* 0x002fc80000410000 */
[----:B------:R1:W1:Y:S11]  /*2280*/  MUFU.TANH R118, R0 ;  /* 0x0000000000767308 */ /* 0x0002760000002400 */
[----:B------:R-:W-:Y:S01]  /*2290*/  HMMA.16816.F32.BF16 R64, R16, R54, R64 ;  /* 0x000000361040723c */ /* 0x000fe20000041840 */
[----:B-1----:R-:W-:-:S07]  /*22a0*/  FMUL.FTZ R0, R69, c[0x0][0x320] ;  /* 0x0000c80045007a20 */ /* 0x002fce0000410000 */
[----:B------:R-:W-:Y:S01]  /*22b0*/  HMMA.16816.F32.BF16 R60, R28, R112, R60 ;  /* 0x000000701c3c723c */ /* 0x000fe2000004183c */
[----:B------:R1:W1:Y:S02]  /*22c0*/  MUFU.TANH R144, R0 ;  /* 0x0000000000907308 */ /* 0x0002640000002400 */
[----:B-1----:R-:W-:-:S06]  /*22d0*/  FMUL.FTZ R0, R70, c[0x0][0x320] ;  /* 0x0000c80046007a20 */ /* 0x002fcc0000410000 */
[----:B------:R1:W1:Y:S02]  /*22e0*/  MUFU.TANH R148, R0 ;  /* 0x0000000000947308 */ /* 0x0002640000002400 */
[----:B-1----:R-:W-:Y:S02]  /*22f0*/  FMUL.FTZ R0, R71, c[0x0][0x320] ;  /* 0x0000c80047007a20 */ /* 0x002fe40000410000 */
[----:B------:R-:W-:Y:S01]  /*2300*/  HMMA.16816.F32.BF16 R68, R12, R50, R40 ;  /* 0x000000320c44723c */ /* 0x000fe20000041828 */
[----:B------:R-:W1:Y:S03]  /*2310*/  LDSM.16.M88.4 R40, [R228+0x1800] ;  /* 0x00180000e428783b */ /* 0x000e660000000200 */
[----:B------:R5:W1:Y:S04]  /*2320*/  MUFU.TANH R149, R0 ;  /* 0x0000000000957308 */ /* 0x000a680000002400 */
[----:B------:R-:W-:Y:S01]  /*2330*/  HMMA.16816.F32.BF16 R48, R36, R102, RZ ;  /* 0x000000662430723c */ /* 0x000fe200000418ff */
[----:B-----5:R-:W-:-:S04]  /*2340*/  FMUL.FTZ R0, R76, c[0x0][0x320] ;  /* 0x0000c8004c007a20 */ /* 0x020fc80000410000 */
[----:B------:R5:W1:Y:S11]  /*2350*/  MUFU.TANH R136, R0 ;  /* 0x0000000000887308 */ /* 0x000a760000002400 */
[----:B------:R-:W-:Y:S08]  /*2360*/  @!UPT UIADD3 URZ, URZ, URZ, URZ ;  /* 0x0000003f3f3ff290 */ /* 0x000ff0000fffe03f */
[----:B------:R-:W-:Y:S01]  /*2370*/  HMMA.16816.F32.BF16 R48, R28, R106, R48 ;  /* 0x0000006a1c30723c */ /* 0x000fe20000041830 */
[----:B-----5:R-:W-:-:S04]  /*2380*/  FMUL.FTZ R0, R77, c[0x0][0x320] ;  /* 0x0000c8004d007a20 */ /* 0x020fc80000410000 */
[----:B------:R5:W1:Y:S11]  /*2390*/  MUFU.TANH R137, R0 ;  /* 0x0000000000897308 */ /* 0x000a760000002400 */
[----:B------:R-:W-:Y:S08]  /*23a0*/  @!UPT UIADD3 URZ, URZ, URZ, URZ ;  /* 0x0000003f3f3ff290 */ /* 0x000ff0000fffe03f */
[----:B------:R-:W-:Y:S01]  /*23b0*/  HMMA.16816.F32.BF16 R48, R20, R54, R48 ;  /* 0x000000361430723c */ /* 0x000fe20000041830 */
[----:B-----5:R-:W-:-:S04]  /*23c0*/  FMUL.FTZ R0, R78, c[0x0][0x320] ;  /* 0x0000c8004e007a20 */ /* 0x020fc80000410000 */
[----:B------:R5:W1:Y:S02]  /*23d0*/  MUFU.TANH R140, R0 ;  /* 0x00000000008c7308 */ /* 0x000a640000002400 */
[----:B-----5:R-:W-:Y:S02]  /*23e0*/  FMUL.FTZ R0, R79, c[0x0][0x320] ;  /* 0x0000c8004f007a20 */ /* 0x020fe40000410000 */
[----:B-1----:R-:W-:Y:S01]  /*23f0*/  HMMA.16816.F32.BF16 R76, R8, R40, R44 ;  /* 0x00000028084c723c */ /* 0x002fe2000004182c */
[----:B------:R-:W1:Y:S03]  /*2400*/  LDSM.16.M88.4 R44, [R229+0x5900] ;  /* 0x00590000e52c783b */ /* 0x000e660000000200 */
[----:B------:R5:W1:Y:S02]  /*2410*/  MUFU.TANH R141, R0 ;  /* 0x00000000008d7308 */ /* 0x000a640000002400 */
[----:B-----5:R-:W-:-:S06]  /*2420*/  FMUL.FTZ R0, R68, c[0x0][0x320] ;  /* 0x0000c80044007a20 */ /* 0x020fcc0000410000 */
[----:B------:R5:W1:Y:S02]  /*2430*/  MUFU.TANH R145, R0 ;  /* 0x0000000000917308 */ /* 0x000a640000002400 */
[----:B-----5:R-:W-:Y:S01]  /*2440*/  FMUL.FTZ R0, R69, c[0x0][0x320] ;  /* 0x0000c80045007a20 */ /* 0x020fe20000410000 */
[----:B-1----:R-:W-:Y:S05]  /*2450*/  HMMA.16816.F32.BF16 R60, R20, R44, R60 ;  /* 0x0000002c143c723c */ /* 0x002fea000004183c */
[----:B------:R1:W1:Y:S02]  /*2460*/  MUFU.TANH R146, R0 ;  /* 0x0000000000927308 */ /* 0x0002640000002400 */
[----:B-1----:R-:W-:-:S06]  /*2470*/  FMUL.FTZ R0, R70, c[0x0][0x320] ;  /* 0x0000c80046007a20 */ /* 0x002fcc0000410000 */
        /* <DEDUP_REMOVED lines=9> */
[----:B-1----:R-:W-:-:S07]  /*2510*/  FMUL.FTZ R0, R73, c[0x0][0x320] ;  /* 0x0000c80049007a20 */ /* 0x002fce0000410000 */
[----:B------:R-:W-:Y:S01]  /*2520*/  HMMA.16816.F32.BF16 R56, R36, R110, RZ ;  /* 0x0000006e2438723c */ /* 0x000fe200000418ff */
        /* <DEDUP_REMOVED lines=18> */
[----:B------:R-:W-:Y:S01]  /*2650*/  HMMA.16816.F32.BF16 R68, R12, R42, R48 ;  /* 0x0000002a0c44723c */ /* 0x000fe20000041830 */
[----:B------:R-:W1:Y:S03]  /*2660*/  LDSM.16.M88.4 R48, [R228+0x2000] ;  /* 0x00200000e430783b */ /* 0x000e660000000200 */
[----:B------:R5:W1:Y:S04]  /*2670*/  MUFU.TANH R167, R0 ;  /* 0x0000000000a77308 */ /* 0x000a680000002400 */
[----:B------:R-:W-:Y:S08]  /*2680*/  HMMA.16816.F32.BF16 R40, R16, R44, R52 ;  /* 0x0000002c1028723c */ /* 0x000ff00000041834 */
[----:B------:R-:W-:Y:S01]  /*2690*/  HMMA.16816.F32.BF16 R52, R28, R114, R56 ;  /* 0x000000721c34723c */ /* 0x000fe20000041838 */
[----:B-----5:R-:W-:-:S04]  /*26a0*/  FMUL.FTZ R0, R76, c[0x0][0x320] ;  /* 0x0000c8004c007a20 */ /* 0x020fc80000410000 */
[----:B------:R5:W1:Y:S03]  /*26b0*/  MUFU.TANH R154, R0 ;  /* 0x00000000009a7308 */ /* 0x000a660000002400 */
[----:B------:R-:W-:Y:S01]  /*26c0*/  HMMA.16816.F32.BF16 R56, R32, R120, RZ ;  /* 0x000000782038723c */ /* 0x000fe200000418ff */
[----:B-----5:R-:W-:-:S04]  /*26d0*/  FMUL.FTZ R0, R77, c[0x0][0x320] ;  /* 0x0000c8004d007a20 */ /* 0x020fc80000410000 */
[----:B------:R5:W1:Y:S02]  /*26e0*/  MUFU.TANH R155, R0 ;  /* 0x00000000009b7308 */ /* 0x000a640000002400 */
[----:B-----5:R-:W-:-:S06]  /*26f0*/  FMUL.FTZ R0, R78, c[0x0][0x320] ;  /* 0x0000c8004e007a20 */ /* 0x020fcc0000410000 */
[----:B------:R5:W1:Y:S02]  /*2700*/  MUFU.TANH R158, R0 ;  /* 0x00000000009e7308 */ /* 0x000a640000002400 */
[----:B-----5:R-:W-:Y:S02]  /*2710*/  FMUL.FTZ R0, R79, c[0x0][0x320] ;  /* 0x0000c8004f007a20 */ /* 0x020fe40000410000 */
[----:B-1----:R-:W-:Y:S04]  /*2720*/  HMMA.16816.F32.BF16 R76, R8, R48, R40 ;  /* 0x00000030084c723c */ /* 0x002fe80000041828 */
        /* <DEDUP_REMOVED lines=33> */
[----:B------:R1:W1:Y:S02]  /*2940*/  MUFU.TANH R107, R0 ;  /* 0x00000000006b7308 */ /* 0x0002640000002400 */
[----:B-1----:R-:W-:Y:S11]  /*2950*/  FMUL.FTZ R0, R69, c[0x0][0x320] ;  /* 0x0000c80045007a20 */ /* 0x002ff60000410000 */
[----:B------:R-:W-:Y:S06]  /*2960*/  @!UPT UIADD3 URZ, URZ, URZ, URZ ;  /* 0x0000003f3f3ff290 */ /* 0x000fec000fffe03f */
        /* <DEDUP_REMOVED lines=8> */
[C---:B------:R-:W-:Y:S08]  /*29f0*/  HMMA.16816.F32.BF16 R48, R36.reuse, R122, RZ ;  /* 0x0000007a2430723c */ /* 0x040ff000000418ff */
[----:B------:R-:W-:Y:S01]  /*2a00*/  HMMA.16816.F32.BF16 R36, R36, R130, RZ ;  /* 0x000000822424723c */ /* 0x000fe200000418ff */
[----:B-----5:R-:W-:-:S04]  /*2a10*/  FMUL.FTZ R0, R76, c[0x0][0x320] ;  /* 0x0000c8004c007a20 */ /* 0x020fc80000410000 */
[----:B------:R5:W1:Y:S11]  /*2a20*/  MUFU.TANH R102, R0 ;  /* 0x0000000000667308 */ /* 0x000a760000002400 */
[----:B------:R-:W-:Y:S01]  /*2a30*/  HMMA.16816.F32.BF16 R48, R28, R126, R48 ;  /* 0x0000007e1c30723c */ /* 0x000fe20000041830 */
[----:B-----5:R-:W-:-:S07]  /*2a40*/  FMUL.FTZ R0, R77, c[0x0][0x320] ;  /* 0x0000c8004d007a20 */ /* 0x020fce0000410000 */
[----:B------:R-:W-:Y:S01]  /*2a50*/  HMMA.16816.F32.BF16 R28, R28, R134, R36 ;  /* 0x000000861c1c723c */ /* 0x000fe20000041824 */
[----:B------:R5:W1:Y:S11]  /*2a60*/  MUFU.TANH R101, R0 ;  /* 0x0000000000657308 */ /* 0x000a760000002400 */
[----:B------:R-:W-:Y:S04]  /*2a70*/  @!UPT UIADD3 URZ, URZ, URZ, URZ ;  /* 0x0000003f3f3ff290 */ /* 0x000fe8000fffe03f */
[----:B------:R-:W-:Y:S01]  /*2a80*/  HMMA.16816.F32.BF16 R48, R20, R54, R48 ;  /* 0x000000361430723c */ /* 0x000fe20000041830 */
[----:B-----5:R-:W-:-:S04]  /*2a90*/  FMUL.FTZ R0, R78, c[0x0][0x320] ;  /* 0x0000c8004e007a20 */ /* 0x020fc80000410000 */
[----:B------:R5:W1:Y:S03]  /*2aa0*/  MUFU.TANH R100, R0 ;  /* 0x0000000000647308 */ /* 0x000a660000002400 */
[----:B------:R-:W-:Y:S01]  /*2ab0*/  HMMA.16816.F32.BF16 R52, R16, R54, R64 ;  /* 0x000000361034723c */ /* 0x000fe20000041840 */
[----:B-----5:R-:W-:-:S07]  /*2ac0*/  FMUL.FTZ R0, R79, c[0x0][0x320] ;  /* 0x0000c8004f007a20 */ /* 0x020fce0000410000 */
[C---:B-1----:R-:W-:Y:S01]  /*2ad0*/  HMMA.16816.F32.BF16 R76, R8.reuse, R40, R44 ;  /* 0x00000028084c723c */ /* 0x042fe2000004182c */
[----:B------:R-:W1:Y:S01]  /*2ae0*/  LDSM.16.M88.4 R44, [R229+0x6900] ;  /* 0x00690000e52c783b */ /* 0x000e620000000200 */
[----:B------:R5:W1:Y:S11]  /*2af0*/  MUFU.TANH R91, R0 ;  /* 0x00000000005b7308 */ /* 0x000a760000002400 */
[----:B------:R-:W-:Y:S03]  /*2b00*/  @!UPT UIADD3 URZ, URZ, URZ, URZ ;  /* 0x0000003f3f3ff290 */ /* 0x000fe6000fffe03f */
[----:B------:R-:W-:Y:S08]  /*2b10*/  HMMA.16816.F32.BF16 R64, R8, R42, R52 ;  /* 0x0000002a0840723c */ /* 0x000ff00000041834 */
[----:B------:R-:W-:Y:S01]  /*2b20*/  HMMA.16816.F32.BF16 R52, R32, R130, RZ ;  /* 0x000000822034723c */ /* 0x000fe200000418ff */
[----:B-----5:R-:W-:-:S04]  /*2b30*/  FMUL.FTZ R0, R68, c[0x0][0x320] ;  /* 0x0000c80044007a20 */ /* 0x020fc80000410000 */
[----:B------:R5:W1:Y:S01]  /*2b40*/  MUFU.TANH R90, R0 ;  /* 0x00000000005a7308 */ /* 0x000a620000002400 */
[----:B------:R-:W-:Y:S02]  /*2b50*/  FMUL.FTZ R77, R77, c[0x0][0x320] ;  /* 0x0000c8004d4d7a20 */ /* 0x000fe40000410000 */
[----:B------:R-:W-:Y:S02]  /*2b60*/  FMUL.FTZ R78, R78, c[0x0][0x320] ;  /* 0x0000c8004e4e7a20 */ /* 0x000fe40000410000 */
[----:B------:R-:W-:-:S03]  /*2b70*/  FMUL.FTZ R79, R79, c[0x0][0x320] ;  /* 0x0000c8004f4f7a20 */ /* 0x000fc60000410000 */
[----:B------:R-:W1:Y:S03]  /*2b80*/  MUFU.TANH R77, R77 ;  /* 0x0000004d004d7308 */ /* 0x000e660000002400 */
[----:B------:R-:W-:Y:S02]  /*2b90*/  FMUL.FTZ R64, R64, c[0x0][0x320] ;  /* 0x0000c80040407a20 */ /* 0x000fe40000410000 */
[----:B------:R-:W-:Y:S02]  /*2ba0*/  FMUL.FTZ R65, R65, c[0x0][0x320] ;  /* 0x0000c80041417a20 */ /* 0x000fe40000410000 */
[----:B------:R-:W-:Y:S02]  /*2bb0*/  FMUL.FTZ R66, R66, c[0x0][0x320] ;  /* 0x0000c80042427a20 */ /* 0x000fe40000410000 */
[----:B-----5:R-:W-:Y:S01]  /*2bc0*/  FMUL.FTZ R0, R69, c[0x0][0x320] ;  /* 0x0000c80045007a20 */ /* 0x020fe20000410000 */
[----:B------:R-:W1:Y:S01]  /*2bd0*/  MUFU.TANH R78, R78 ;  /* 0x0000004e004e7308 */ /* 0x000e620000002400 */
[----:B------:R-:W-:Y:S01]  /*2be0*/  HMMA.16816.F32.BF16 R36, R24, R134, R52 ;  /* 0x000000861824723c */ /* 0x000fe20000041834 */
[----:B------:R-:W-:-:S06]  /*2bf0*/  FMUL.FTZ R67, R67, c[0x0][0x320] ;  /* 0x0000c80043437a20 */ /* 0x000fcc0000410000 */
[----:B------:R5:W1:Y:S08]  /*2c00*/  MUFU.TANH R89, R0 ;  /* 0x0000000000597308 */ /* 0x000a700000002400 */
[----:B------:R-:W1:Y:S01]  /*2c10*/  MUFU.TANH R79, R79 ;  /* 0x0000004f004f7308 */ /* 0x000e620000002400 */
[----:B-----5:R-:W-:-:S07]  /*2c20*/  FMUL.FTZ R0, R70, c[0x0][0x320] ;  /* 0x0000c80046007a20 */ /* 0x020fce0000410000 */
[----:B------:R-:W1:Y:S08]  /*2c30*/  MUFU.TANH R64, R64 ;  /* 0x0000004000407308 */ /* 0x000e700000002400 */
[----:B------:R5:W1:Y:S08]  /*2c40*/  MUFU.TANH R88, R0 ;  /* 0x0000000000587308 */ /* 0x000a700000002400 */
[----:B------:R-:W1:Y:S01]  /*2c50*/  MUFU.TANH R65, R65 ;  /* 0x0000004100417308 */ /* 0x000e620000002400 */
[----:B-----5:R-:W-:-:S07]  /*2c60*/  FMUL.FTZ R0, R71, c[0x0][0x320] ;  /* 0x0000c80047007a20 */ /* 0x020fce0000410000 */
[----:B------:R-:W1:Y:S01]  /*2c70*/  MUFU.TANH R66, R66 ;  /* 0x0000004200427308 */ /* 0x000e620000002400 */
[----:B------:R-:W-:Y:S07]  /*2c80*/  HMMA.16816.F32.BF16 R68, R12, R40, R56 ;  /* 0x000000280c44723c */ /* 0x000fee0000041838 */
[----:B------:R5:W1:Y:S01]  /*2c90*/  MUFU.TANH R87, R0 ;  /* 0x0000000000577308 */ /* 0x000a620000002400 */
[----:B------:R-:W-:Y:S07]  /*2ca0*/  HMMA.16816.F32.BF16 R56, R32, R128, RZ ;  /* 0x000000802038723c */ /* 0x000fee00000418ff */
[----:B------:R-:W1:Y:S01]  /*2cb0*/  MUFU.TANH R67, R67 ;  /* 0x0000004300437308 */ /* 0x000e620000002400 */
[----:B-----5:R-:W-:-:S07]  /*2cc0*/  FMUL.FTZ R0, R72, c[0x0][0x320] ;  /* 0x0000c80048007a20 */ /* 0x020fce0000410000 */
[----:B------:R5:W1:Y:S09]  /*2cd0*/  MUFU.TANH R86, R0 ;  /* 0x0000000000567308 */ /* 0x000a720000002400 */
[----:B------:R-:W-:Y:S01]  /*2ce0*/  HMMA.16816.F32.BF16 R56, R24, R132, R56 ;  /* 0x000000841838723c */ /* 0x000fe20000041838 */
[----:B-----5:R-:W-:-:S04]  /*2cf0*/  FMUL.FTZ R0, R73, c[0x0][0x320] ;  /* 0x0000c80049007a20 */ /* 0x020fc80000410000 */
[----:B------:R5:W2:Y:S11]  /*2d00*/  MUFU.TANH R85, R0 ;  /* 0x0000000000557308 */ /* 0x000ab60000002400 */
[----:B------:R-:W-:Y:S08]  /*2d10*/  @!UPT UIADD3 URZ, URZ, URZ, URZ ;  /* 0x0000003f3f3ff290 */ /* 0x000ff0000fffe03f */
[----:B-1----:R-:W-:Y:S01]  /*2d20*/  HMMA.16816.F32.BF16 R32, R16, R44, R56 ;  /* 0x0000002c1020723c */ /* 0x002fe20000041838 */
[----:B-----5:R-:W-:-:S07]  /*2d30*/  FMUL.FTZ R0, R74, c[0x0][0x320] ;  /* 0x0000c8004a007a20 */ /* 0x020fce0000410000 */
[----:B------:R-:W-:Y:S01]  /*2d40*/  HMMA.16816.F32.BF16 R16, R16, R46, R36 ;  /* 0x0000002e1010723c */ /* 0x000fe20000041824 */
[----:B------:R1:W1:Y:S02]  /*2d50*/  MUFU.TANH R84, R0 ;  /* 0x0000000000547308 */ /* 0x0002640000002400 */
[----:B-1----:R-:W-:-:S06]  /*2d60*/  FMUL.FTZ R0, R75, c[0x0][0x320] ;  /* 0x0000c8004b007a20 */ /* 0x002fcc0000410000 */
[----:B------:R1:W1:Y:S02]  /*2d70*/  MUFU.TANH R83, R0 ;  /* 0x0000000000537308 */ /* 0x0002640000002400 */
[----:B-1----:R-:W-:-:S06]  /*2d80*/  FMUL.FTZ R0, R68, c[0x0][0x320] ;  /* 0x0000c80044007a20 */ /* 0x002fcc0000410000 */
[----:B------:R1:W1:Y:S02]  /*2d90*/  MUFU.TANH R82, R0 ;  /* 0x0000000000527308 */ /* 0x0002640000002400 */
[----:B-1----:R-:W-:-:S06]  /*2da0*/  FMUL.FTZ R0, R69, c[0x0][0x320] ;  /* 0x0000c80045007a20 */ /* 0x002fcc0000410000 */
[----:B------:R1:W1:Y:S02]  /*2db0*/  MUFU.TANH R81, R0 ;  /* 0x0000000000517308 */ /* 0x0002640000002400 */
[----:B-1----:R-:W-:-:S06]  /*2dc0*/  FMUL.FTZ R0, R70, c[0x0][0x320] ;  /* 0x0000c80046007a20 */ /* 0x002fcc0000410000 */
[----:B------:R1:W1:Y:S02]  /*2dd0*/  MUFU.TANH R73, R0 ;  /* 0x0000000000497308 */ /* 0x0002640000002400 */
[----:B-1----:R-:W-:Y:S02]  /*2de0*/  FMUL.FTZ R0, R71, c[0x0][0x320] ;  /* 0x0000c80047007a20 */ /* 0x002fe40000410000 */
[----:B------:R-:W-:Y:S01]  /*2df0*/  HMMA.16816.F32.BF16 R68, R12, R42, R48 ;  /* 0x0000002a0c44723c */ /* 0x000fe20000041830 */
[----:B------:R-:W1:Y:S03]  /*2e00*/  LDSM.16.M88.4 R48, [R228+0x3000] ;  /* 0x00300000e430783b */ /* 0x000e660000000200 */
[----:B------:R5:W1:Y:S01]  /*2e10*/  MUFU.TANH R80, R0 ;  /* 0x0000000000507308 */ /* 0x000a620000002400 */
[----:B------:R-:W-:-:S04]  /*2e20*/  DEPBAR.LE SB0, 0x0 ;  /* 0x000080000000791a */ /* 0x000fc80000000000 */
[C---:B------:R-:W-:Y:S08]  /*2e30*/  HMMA.16816.F32.BF16 R40, R20.reuse, R44, R60 ;  /* 0x0000002c1428723c */ /* 0x040ff0000004183c */
[----:B------:R-:W-:Y:S01]  /*2e40*/  HMMA.16816.F32.BF16 R20, R20, R46, R28 ;  /* 0x0000002e1414723c */ /* 0x000fe2000004181c */
[----:B-----5:R-:W-:-:S04]  /*2e50*/  FMUL.FTZ R0, R76, c[0x0][0x320] ;  /* 0x0000c8004c007a20 */ /* 0x020fc80000410000 */
[----:B------:R5:W1:Y:S02]  /*2e60*/  MUFU.TANH R72, R0 ;  /* 0x0000000000487308 */ /* 0x000a640000002400 */
[----:B------:R-:W-:Y:S02]  /*2e70*/  FMUL.FTZ R68, R68, c[0x0][0x320] ;  /* 0x0000c80044447a20 */ /* 0x000fe40000410000 */
[----:B------:R-:W-:Y:S02]  /*2e80*/  FMUL.FTZ R69, R69, c[0x0][0x320] ;  /* 0x0000c80045457a20 */ /* 0x000fe40000410000 */
[----:B------:R-:W-:Y:S02]  /*2e90*/  FMUL.FTZ R70, R70, c[0x0][0x320] ;  /* 0x0000c80046467a20 */ /* 0x000fe40000410000 */
[----:B------:R-:W-:Y:S01]  /*2ea0*/  FMUL.FTZ R71, R71, c[0x0][0x320] ;  /* 0x0000c80047477a20 */ /* 0x000fe20000410000 */
[----:B------:R2:W2:Y:S01]  /*2eb0*/  MUFU.TANH R62, R68 ;  /* 0x00000044003e7308 */ /* 0x0004a20000002400 */
[----:B-----5:R-:W-:-:S07]  /*2ec0*/  IADD3 R0, R95, R94, RZ ;  /* 0x0000005e5f007210 */ /* 0x020fce0007ffe0ff */
[----:B------:R2:W2:Y:S01]  /*2ed0*/  MUFU.TANH R61, R69 ;  /* 0x00000045003d7308 */ /* 0x0004a20000002400 */
[-C--:B-1----:R-:W-:Y:S07]  /*2ee0*/  HMMA.16816.F32.BF16 R40, R12, R48.reuse, R40 ;  /* 0x000000300c28723c */ /* 0x082fee0000041828 */
[----:B------:R1:W1:Y:S01]  /*2ef0*/  MUFU.TANH R60, R70 ;  /* 0x00000046003c7308 */ /* 0x0002620000002400 */
[----:B------:R-:W-:Y:S07]  /*2f00*/  HMMA.16816.F32.BF16 R24, R8, R48, R32 ;  /* 0x000000300818723c */ /* 0x000fee0000041820 */
[----:B------:R1:W1:Y:S01]  /*2f10*/  MUFU.TANH R56, R71 ;  /* 0x0000004700387308 */ /* 0x0002620000002400 */
[-C--:B------:R-:W-:Y:S08]  /*2f20*/  HMMA.16816.F32.BF16 R12, R12, R50.reuse, R20 ;  /* 0x000000320c0c723c */ /* 0x080ff00000041814 */
[----:B------:R-:W-:Y:S01]  /*2f30*/  HMMA.16816.F32.BF16 R8, R8, R50, R16 ;  /* 0x000000320808723c */ /* 0x000fe20000041810 */
[----:B------:R-:W-:-:S02]  /*2f40*/  FMUL.FTZ R43, R43, c[0x0][0x320] ;  /* 0x0000c8002b2b7a20 */ /* 0x000fc40000410000 */
[----:B------:R-:W-:Y:S02]  /*2f50*/  FMUL.FTZ R42, R42, c[0x0][0x320] ;  /* 0x0000c8002a2a7a20 */ /* 0x000fe40000410000 */
[----:B------:R-:W-:Y:S01]  /*2f60*/  FMUL.FTZ R40, R40, c[0x0][0x320] ;  /* 0x0000c80028287a20 */ /* 0x000fe20000410000 */
[----:B------:R1:W1:Y:S01]  /*2f70*/  MUFU.TANH R48, R43 ;  /* 0x0000002b00307308 */ /* 0x0002620000002400 */
[----:B------:R-:W-:Y:S02]  /*2f80*/  FMUL.FTZ R41, R41, c[0x0][0x320] ;  /* 0x0000c80029297a20 */ /* 0x000fe40000410000 */
[----:B------:R-:W-:Y:S02]  /*2f90*/  FMUL.FTZ R24, R24, c[0x0][0x320] ;  /* 0x0000c80018187a20 */ /* 0x000fe40000410000 */
[----:B------:R-:W-:Y:S02]  /*2fa0*/  FMUL.FTZ R25, R25, c[0x0][0x320] ;  /* 0x0000c80019197a20 */ /* 0x000fe40000410000 */
[----:B------:R-:W-:Y:S01]  /*2fb0*/  FMUL.FTZ R26, R26, c[0x0][0x320] ;  /* 0x0000c8001a1a7a20 */ /* 0x000fe20000410000 */
[----:B------:R1:W1:Y:S01]  /*2fc0*/  MUFU.TANH R36, R24 ;  /* 0x0000001800247308 */ /* 0x0002620000002400 */
[----:B------:R-:W-:-:S02]  /*2fd0*/  FMUL.FTZ R27, R27, c[0x0][0x320] ;  /* 0x0000c8001b1b7a20 */ /* 0x000fc40000410000 */
[----:B------:R-:W-:Y:S02]  /*2fe0*/  FMUL.FTZ R12, R12, c[0x0][0x320] ;  /* 0x0000c8000c0c7a20 */ /* 0x000fe40000410000 */
[----:B------:R-:W-:Y:S02]  /*2ff0*/  FMUL.FTZ R13, R13, c[0x0][0x320] ;  /* 0x0000c8000d0d7a20 */ /* 0x000fe40000410000 */
[----:B------:R-:W-:Y:S01]  /*3000*/  FMUL.FTZ R14, R14, c[0x0][0x320] ;  /* 0x0000c8000e0e7a20 */ /* 0x000fe20000410000 */
[----:B------:R1:W1:Y:S01]  /*3010*/  MUFU.TANH R37, R25 ;  /* 0x0000001900257308 */ /* 0x0002620000002400 */
[----:B------:R-:W-:Y:S02]  /*3020*/  FMUL.FTZ R15, R15, c[0x0][0x320] ;  /* 0x0000c8000f0f7a20 */ /* 0x000fe40000410000 */
[----:B------:R-:W-:Y:S02]  /*3030*/  FMUL.FTZ R8, R8, c[0x0][0x320] ;  /* 0x0000c80008087a20 */ /* 0x000fe40000410000 */
[----:B------:R-:W-:-:S02]  /*3040*/  FMUL.FTZ R9, R9, c[0x0][0x320] ;  /* 0x0000c80009097a20 */ /* 0x000fc40000410000 */
[----:B------:R-:W-:Y:S01]  /*3050*/  FMUL.FTZ R10, R10, c[0x0][0x320] ;  /* 0x0000c8000a0a7a20 */ /* 0x000fe20000410000 */
[----:B------:R1:W1:Y:S01]  /*3060*/  MUFU.TANH R43, R27 ;  /* 0x0000001b002b7308 */ /* 0x0002620000002400 */
[----:B------:R-:W-:-:S07]  /*3070*/  FMUL.FTZ R11, R11, c[0x0][0x320] ;  /* 0x0000c8000b0b7a20 */ /* 0x000fce0000410000 */
[----:B------:R1:W1:Y:S08]  /*3080*/  MUFU.TANH R44, R40 ;  /* 0x00000028002c7308 */ /* 0x0002700000002400 */
[----:B------:R1:W1:Y:S08]  /*3090*/  MUFU.TANH R45, R41 ;  /* 0x00000029002d7308 */ /* 0x0002700000002400 */
[----:B------:R-:W1:Y:S08]  /*30a0*/  MUFU.TANH R42, R42 ;  /* 0x0000002a002a7308 */ /* 0x000e700000002400 */
[----:B------:R-:W1:Y:S08]  /*30b0*/  MUFU.TANH R26, R26 ;  /* 0x0000001a001a7308 */ /* 0x000e700000002400 */
[----:B------:R1:W1:Y:S08]  /*30c0*/  MUFU.TANH R25, R12 ;  /* 0x0000000c00197308 */ /* 0x0002700000002400 */
[----:B------:R1:W1:Y:S08]  /*30d0*/  MUFU.TANH R27, R13 ;  /* 0x0000000d001b7308 */ /* 0x0002700000002400 */
[----:B------:R1:W1:Y:S08]  /*30e0*/  MUFU.TANH R46, R14 ;  /* 0x0000000e002e7308 */ /* 0x0002700000002400 */
[----:B------:R1:W1:Y:S08]  /*30f0*/  MUFU.TANH R47, R15 ;  /* 0x0000000f002f7308 */ /* 0x0002700000002400 */
[----:B------:R1:W1:Y:S08]  /*3100*/  MUFU.TANH R23, R8 ;  /* 0x0000000800177308 */ /* 0x0002700000002400 */
[----:B------:R1:W1:Y:S08]  /*3110*/  MUFU.TANH R24, R9 ;  /* 0x0000000900187308 */ /* 0x0002700000002400 */
[----:B------:R1:W1:Y:S08]  /*3120*/  MUFU.TANH R39, R10 ;  /* 0x0000000a00277308 */ /* 0x0002700000002400 */
[----:B------:R1:W1:Y:S01]  /*3130*/  MUFU.TANH R38, R11 ;  /* 0x0000000b00267308 */ /* 0x0002620000002400 */
[----:B------:R-:W-:Y:S06]  /*3140*/  BAR.SYNC.DEFER_BLOCKING 0x0 ;  /* 0x0000000000007b1d */ /* 0x000fec0000010000 */
[----:B------:R-:W-:Y:S05]  /*3150*/  @!P2 BRA `(.L_x_1) ;  /* 0x000004200000a947 */ /* 0x000fea0003800000 */
[----:B--234-:R-:W-:Y:S02]  /*3160*/  IMAD.U32 R2, RZ, RZ, UR11 ;  /* 0x0000000bff027e24 */ /* 0x01cfe4000f8e00ff */
[----:B------:R-:W-:-:S03]  /*3170*/  IMAD.MOV.U32 R248, RZ, RZ, RZ ;  /* 0x000000fffff87224 */ /* 0x000fc600078e00ff */
[----:B------:R-:W-:-:S04]  /*3180*/  IADD3 R2, R193, UR8, R2 ;  /* 0x00000008c1027c10 */ /* 0x000fc8000fffe002 */
[----:B------:R-:W-:-:S05]  /*3190*/  IADD3 R5, R2, -0x70, RZ ;  /* 0xffffff9002057810 */ /* 0x000fca0007ffe0ff */
[----:B------:R-:W-:-:S04]  /*31a0*/  @P0 IMAD.HI.U32 R6, R5, c[0x0][0x2bc], RZ ;  /* 0x0000af0005060a27 */ /* 0x000fc800078e00ff */
[----:B------:R-:W-:Y:S01]  /*31b0*/  IMAD.MOV.U32 R2, RZ, RZ, R5 ;  /* 0x000000ffff027224 */ /* 0x000fe200078e0005 */
[----:B------:R-:W-:-:S04]  /*31c0*/  @P0 SHF.R.U32.HI R2, RZ, c[0x0][0x2c0], R6 ;  /* 0x0000b000ff020a19 */ /* 0x000fc80000011606 */
[----:B------:R-:W-:-:S04]  /*31d0*/  @!P1 IADD3 R7, P4, R2, UR16, RZ ;  /* 0x0000001002079c10 */ /* 0x000fc8000ff9e0ff */
[----:B-1----:R-:W-:Y:S02]  /*31e0*/  @!P1 LEA.HI.X.SX32 R8, R2, UR14, 0x1, P4 ;  /* 0x0000000e02089c11 */ /* 0x002fe4000a0f0eff */
[----:B------:R-:W-:-:S04]  /*31f0*/  @!P1 LEA R6, P4, R7, c[0x0][0x2a0], 0x2 ;  /* 0x0000a80007069a11 */ /* 0x000fc800078810ff */
[----:B------:R-:W-:-:S05]  /*3200*/  @!P1 LEA.HI.X R7, R7, c[0x0][0x2a4], R8, 0x2, P4 ;  /* 0x0000a90007079a11 */ /* 0x000fca00020f1408 */
[----:B------:R1:W2:Y:S01]  /*3210*/  @!P1 LDG.E R248, [R6.64] ;  /* 0x0000000c06f89981 */ /* 0x0002a2000c1e1900 */
[----:B------:R-:W-:-:S04]  /*3220*/  IMAD.MOV R2, RZ, RZ, -R2 ;  /* 0x000000ffff027224 */ /* 0x000fc800078e0a02 */
[----:B------:R-:W-:-:S05]  /*3230*/  IMAD R9, R2, c[0x0][0x2b8], R5 ;  /* 0x0000ae0002097a24 */ /* 0x000fca00078e0205 */
[----:B------:R-:W-:Y:S01]  /*3240*/  SHF.R.S32.HI R2, RZ, 0x1f, R9 ;  /* 0x0000001fff027819 */ /* 0x000fe20000011409 */
[----:B------:R-:W-:Y:S04]  /*3250*/  STL [R1+0x10], R9 ;  /* 0x0000100901007387 */ /* 0x000fe80000100800 */
[----:B------:R-:W-:-:S04]  /*3260*/  IMAD R2, R2, c[0x0][0x1e0], RZ ;  /* 0x0000780002027a24 */ /* 0x000fc800078e02ff */
[C---:B------:R-:W-:Y:S02]  /*3270*/  IMAD R2, R9.reuse, c[0x0][0x1e4], R2 ;  /* 0x0000790009027a24 */ /* 0x040fe400078e0202 */
[----:B-1----:R-:W-:-:S04]  /*3280*/  IMAD.WIDE.U32 R6, R9, c[0x0][0x1e0], RZ ;  /* 0x0000780009067a25 */ /* 0x002fc800078e00ff */
[----:B------:R-:W-:Y:S01]  /*3290*/  IMAD.IADD R7, R7, 0x1, R2 ;  /* 0x0000000107077824 */ /* 0x000fe200078e0202 */
[----:B--2---:R-:W-:-:S03]  /*32a0*/  SHF.R.S32.HI R2, RZ, 0x1f, R248 ;  /* 0x0000001fff027819 */ /* 0x004fc600000114f8 */
[----:B------:R-:W-:-:S04]  /*32b0*/  IMAD.WIDE.U32 R6, R248, c[0x0][0x1f0], R6 ;  /* 0x00007c00f8067a25 */ /* 0x000fc800078e0006 */
[----:B------:R-:W-:-:S04]  /*32c0*/  IMAD R2, R2, c[0x0][0x1f0], RZ ;  /* 0x00007c0002027a24 */ /* 0x000fc800078e02ff */
[----:B------:R-:W-:Y:S01]  /*32d0*/  IMAD R5, R248, c[0x0][0x1f4], R2 ;  /* 0x00007d00f8057a24 */ /* 0x000fe200078e0202 */
[----:B------:R-:W-:-:S04]  /*32e0*/  IADD3 R2, P4, R6, UR20, RZ ;  /* 0x0000001406027c10 */ /* 0x000fc8000ff9e0ff */
[----:B------:R-:W-:Y:S02]  /*32f0*/  IADD3.X R6, R7, UR15, R5, P4, !PT ;  /* 0x0000000f07067c10 */ /* 0x000fe4000a7fe405 */
[----:B------:R-:W-:-:S04]  /*3300*/  LEA R5, P4, R2, c[0x0][0x1c8], 0x1 ;  /* 0x0000720002057a11 */ /* 0x000fc800078808ff */
[----:B------:R-:W-:Y:S01]  /*3310*/  LEA.HI.X R2, R2, c[0x0][0x1cc], R6, 0x1, P4 ;  /* 0x0000730002027a11 */ /* 0x000fe200020f0c06 */
[----:B------:R-:W1:Y:S04]  /*3320*/  SHFL.IDX PT, R18, R5, RZ, 0x181f ;  /* 0x00181fff05127589 */ /* 0x000e6800000e0000 */
[----:B------:R-:W-:Y:S04]  /*3330*/  SHFL.IDX PT, R6, R2, RZ, 0x181f ;  /* 0x00181fff02067589 */ /* 0x000fe800000e0000 */
[----:B------:R-:W2:Y:S04]  /*3340*/  SHFL.IDX PT, R14, R5, 0x2, 0x181f ;  /* 0x00581f00050e7f89 */ /* 0x000ea800000e0000 */
[----:B------:R-:W-:Y:S04]  /*3350*/  SHFL.IDX PT, R12, R5, 0x3, 0x181f ;  /* 0x00781f00050c7f89 */ /* 0x000fe800000e0000 */
[----:B------:R-:W3:Y:S04]  /*3360*/  SHFL.IDX PT, R16, R5, 0x1, 0x181f ;  /* 0x00381f0005107f89 */ /* 0x000ee800000e0000 */
[----:B------:R-:W-:Y:S04]  /*3370*/  SHFL.IDX PT, R7, R2, 0x1, 0x181f ;  /* 0x00381f0002077f89 */ /* 0x000fe800000e0000 */
[----:B------:R-:W4:Y:S04]  /*3380*/  SHFL.IDX PT, R9, R2, 0x2, 0x181f ;  /* 0x00581f0002097f89 */ /* 0x000f2800000e0000 */
[----:B------:R-:W-:Y:S04]  /*3390*/  SHFL.IDX PT, R13, R2, 0x3, 0x181f ;  /* 0x00781f00020d7f89 */ /* 0x000fe800000e0000 */
[----:B------:R-:W5:Y:S04]  /*33a0*/  SHFL.IDX PT, R10, R5, 0x4, 0x181f ;  /* 0x00981f00050a7f89 */ /* 0x000f6800000e0000 */
[----:B------:R-:W1:Y:S04]  /*33b0*/  SHFL.IDX PT, R8, R5, 0x5, 0x181f ;  /* 0x00b81f0005087f89 */ /* 0x000e6800000e0000 */
[----:B------:R1:W2:Y:S04]  /*33c0*/  SHFL.IDX PT, R11, R5, 0x6, 0x181f ;  /* 0x00d81f00050b7f89 */ /* 0x0002a800000e0000 */
[----:B------:R-:W2:Y:S04]  /*33d0*/  SHFL.IDX PT, R22, R2, 0x4, 0x181f ;  /* 0x00981f0002167f89 */ /* 0x000ea800000e0000 */
[----:B------:R-:W2:Y:S04]  /*33e0*/  SHFL.IDX PT, R21, R2, 0x5, 0x181f ;  /* 0x00b81f0002157f89 */ /* 0x000ea800000e0000 */
[----:B------:R2:W3:Y:S01]  /*33f0*/  SHFL.IDX PT, R20, R2, 0x6, 0x181f ;  /* 0x00d81f0002147f89 */ /* 0x0004e200000e0000 */
[C---:B-1----:R-:W-:Y:S01]  /*3400*/  SHF.L.U64.HI R5, R92.reuse, 0x1, R192 ;  /* 0x000000015c057819 */ /* 0x042fe200000102c0 */
[----:B--2---:R-:W-:-:S05]  /*3410*/  IMAD.SHL.U32 R2, R92, 0x2, RZ ;  /* 0x000000025c027824 */ /* 0x004fca00078e00ff */
[-C--:B------:R-:W-:Y:S02]  /*3420*/  IADD3 R18, P4, R18, R2.reuse, RZ ;  /* 0x0000000212127210 */ /* 0x080fe40007f9e0ff */
[-C--:B------:R-:W-:Y:S02]  /*3430*/  IADD3 R14, P5, R14, R2.reuse, RZ ;  /* 0x000000020e0e7210 */ /* 0x080fe40007fbe0ff */
[-C--:B---3--:R-:W-:Y:S01]  /*3440*/  IADD3 R16, P6, R16, R2.reuse, RZ ;  /* 0x0000000210107210 */ /* 0x088fe20007fde0ff */
[--C-:B------:R-:W-:Y:S01]  /*3450*/  IMAD.X R19, R6, 0x1, R5.reuse, P4 ;  /* 0x0000000106137824 */ /* 0x100fe200020e0605 */
[-C--:B------:R-:W-:Y:S01]  /*3460*/  IADD3 R12, P4, R12, R2.reuse, RZ ;  /* 0x000000020c0c7210 */ /* 0x080fe20007f9e0ff */
[--C-:B----4-:R-:W-:Y:S01]  /*3470*/  IMAD.X R15, R9, 0x1, R5.reuse, P5 ;  /* 0x00000001090f7824 */ /* 0x110fe200028e0605 */
[----:B------:R-:W-:Y:S02]  /*3480*/  IADD3.X R17, R7, R5, RZ, P6, !PT ;  /* 0x0000000507117210 */ /* 0x000fe400037fe4ff */
[-C--:B-----5:R-:W-:Y:S01]  /*3490*/  IADD3 R10, P6, R10, R2.reuse, RZ ;  /* 0x000000020a0a7210 */ /* 0x0a0fe20007fde0ff */
[----:B------:R-:W-:Y:S01]  /*34a0*/  IMAD.X R13, R13, 0x1, R5, P4 ;  /* 0x000000010d0d7824 */ /* 0x000fe200020e0605 */
[----:B------:R-:W-:-:S02]  /*34b0*/  IADD3 R8, P5, R8, R2, RZ ;  /* 0x0000000208087210 */ /* 0x000fc40007fbe0ff */
[----:B------:R-:W-:Y:S01]  /*34c0*/  IADD3 R6, P4, R11, R2, RZ ;  /* 0x000000020b067210 */ /* 0x000fe20007f9e0ff */
[----:B------:R-:W-:Y:S01]  /*34d0*/  IMAD.SHL.U32 R2, R191, 0x2, RZ ;  /* 0x00000002bf027824 */ /* 0x000fe200078e00ff */
[----:B------:R-:W-:Y:S01]  /*34e0*/  IADD3.X R11, R22, R5, RZ, P6, !PT ;  /* 0x00000005160b7210 */ /* 0x000fe200037fe4ff */
[--C-:B------:R-:W-:Y:S02]  /*34f0*/  IMAD.X R9, R21, 0x1, R5.reuse, P5 ;  /* 0x0000000115097824 */ /* 0x100fe400028e0605 */
[----:B------:R-:W-:Y:S01]  /*3500*/  IMAD.X R7, R20, 0x1, R5, P4 ;  /* 0x0000000114077824 */ /* 0x000fe200020e0605 */
[----:B------:R1:W-:Y:S04]  /*3510*/  LDGSTS.E.BYPASS.LTC128B.128 [R2+0x3900], [R18.64], !P3 ;  /* 0x0390000012027fae */ /* 0x0003e8000d901d4c */
[----:B------:R1:W-:Y:S04]  /*3520*/  LDGSTS.E.BYPASS.LTC128B.128 [R2+0x4100], [R16.64], !P3 ;  /* 0x0410000010027fae */ /* 0x0003e8000d901d4c */
[----:B------:R1:W-:Y:S04]  /*3530*/  LDGSTS.E.BYPASS.LTC128B.128 [R2+0x4900], [R14.64], !P3 ;  /* 0x049000000e027fae */ /* 0x0003e8000d901d4c */
[----:B------:R1:W-:Y:S04]  /*3540*/  LDGSTS.E.BYPASS.LTC128B.128 [R2+0x5100], [R12.64], !P3 ;  /* 0x051000000c027fae */ /* 0x0003e8000d901d4c */
[----:B------:R1:W-:Y:S04]  /*3550*/  LDGSTS.E.BYPASS.LTC128B.128 [R2+0x5900], [R10.64], !P3 ;  /* 0x059000000a027fae */ /* 0x0003e8000d901d4c */
[----:B------:R1:W-:Y:S04]  /*3560*/  LDGSTS.E.BYPASS.LTC128B.128 [R2+0x6100], [R8.64], !P3 ;  /* 0x0610000008027fae */ /* 0x0003e8000d901d4c */
[----:B------:R1:W-:Y:S02]  /*3570*/  LDGSTS.E.BYPASS.LTC128B.128 [R2+0x6900], [R6.64], !P3 ;  /* 0x0690000006027fae */ /* 0x0003e4000d901d4c */
.L_x_1:
[----:B-1234-:R-:W-:Y:S01]  /*3580*/  SHF.R.S32.HI R2, RZ, 0x1f, R93 ;  /* 0x0000001fff027819 */ /* 0x01efe2000001145d */
[----:B------:R-:W-:Y:S01]  /*3590*/  STL [R1+0x58], R234 ;  /* 0x000058ea01007387 */ /* 0x000fe20000100800 */
[----:B------:R-:W-:-:S02]  /*35a0*/  IMAD.SHL.U32 R224, R0, 0x2, RZ ;  /* 0x0000000200e07824 */ /* 0x000fc400078e00ff */
[----:B------:R-:W-:Y:S01]  /*35b0*/  LEA.HI R5, R2, R93, RZ, 0x2 ;  /* 0x0000005d02057211 */ /* 0x000fe200078f10ff */
[----:B------:R-:W-:Y:S01]  /*35c0*/  STL [R1+0x54], R233 ;  /* 0x000054e901007387 */ /* 0x000fe20000100800 */
[----:B------:R-:W-:Y:S01]  /*35d0*/  IMAD R225, R4, 0x2, R224 ;  /* 0x0000000204e17824 */ /* 0x000fe200078e02e0 */
[----:B------:R-:W-:Y:S02]  /*35e0*/  LEA R227, R3, R224, 0x1 ;  /* 0x000000e003e37211 */ /* 0x000fe400078e08ff */
[----:B------:R-:W-:Y:S01]  /*35f0*/  STL [R1+0x50], R232 ;  /* 0x000050e801007387 */ /* 0x000fe20000100800 */
[----:B------:R-:W-:Y:S01]  /*3600*/  LOP3.LUT R2, R5, 0x7ffffffc, RZ, 0xc0, !PT ;  /* 0x7ffffffc05027812 */ /* 0x000fe200078ec0ff */
[----:B------:R-:W-:Y:S02]  /*3610*/  IMAD R226, R3, 0x2, R225 ;  /* 0x0000000203e27824 */ /* 0x000fe400078e02e1 */
[----:B------:R-:W-:Y:S02]  /*3620*/  STL [R1+0x4c], R231 ;  /* 0x00004ce701007387 */ /* 0x000fe40000100800 */
[----:B------:R-:W-:-:S02]  /*3630*/  IMAD.IADD R2, R93, 0x1, -R2 ;  /* 0x000000015d027824 */ /* 0x000fc400078e0a02 */
[----:B------:R-:W-:Y:S04]  /*3640*/  STL [R1+0x48], R230 ;  /* 0x000048e601007387 */ /* 0x000fe80000100800 */
[----:B------:R-:W-:Y:S04]  /*3650*/  STL [R1+0x44], R229 ;  /* 0x000044e501007387 */ /* 0x000fe80000100800 */
[----:B------:R-:W-:Y:S04]  /*3660*/  STL [R1+0x40], R228 ;  /* 0x000040e401007387 */ /* 0x000fe80000100800 */
[----:B------:R-:W-:Y:S04]  /*3670*/  STL [R1+0x3c], R119 ;  /* 0x00003c7701007387 */ /* 0x000fe80000100800 */
[----:B------:R-:W-:Y:S04]  /*3680*/  STL [R1+0x38], R92 ;  /* 0x0000385c01007387 */ /* 0x000fe80000100800 */
[----:B------:R1:W-:Y:S04]  /*3690*/  STL [R1+0x34], R5 ;  /* 0x0000340501007387 */ /* 0x0003e80000100800 */
[----:B------:R-:W0:Y:S01]  /*36a0*/  LDGDEPBAR ;  /* 0x00000000000079af */ /* 0x000e220000000000 */
[----:B-1----:R-:W-:-:S04]  /*36b0*/  IMAD.MOV.U32 R5, RZ, RZ, -0x2 ;  /* 0xfffffffeff057424 */ /* 0x002fc800078e00ff */
[----:B------:R-:W-:-:S05]  /*36c0*/  IMAD R2, R2, R5, UR18 ;  /* 0x0000001202027e24 */ /* 0x000fca000f8e0205 */
[C---:B------:R-:W-:Y:S02]  /*36d0*/  ISETP.GT.AND P6, PT, R2.reuse, 0x8, PT ;  /* 0x000000080200780c */ /* 0x040fe40003fc4270 */
[----:B------:R-:W-:Y:S02]  /*36e0*/  ISETP.GT.AND P4, PT, R2, 0x1, PT ;  /* 0x000000010200780c */ /* 0x000fe40003f84270 */
[----:B------:R-:W-:Y:S02]  /*36f0*/  FSEL R17, R173, -INF , P6 ;  /* 0xff800000ad117808 */ /* 0x000fe40003000000 */
[----:B------:R-:W-:Y:S02]  /*3700*/  FSEL R13, R178, -INF , P6 ;  /* 0xff800000b20d7808 */ /* 0x000fe40003000000 */
[----:B------:R-:W-:Y:S02]  /*3710*/  FSEL R34, R180, -INF , P6 ;  /* 0xff800000b4227808 */ /* 0x000fe40003000000 */
[----:B------:R-:W-:-:S02]  /*3720*/  FSEL R30, R184, -INF , P6 ;  /* 0xff800000b81e7808 */ /* 0x000fc40003000000 */
[----:B------:R-:W-:Y:S02]  /*3730*/  ISETP.GT.AND P6, PT, R2, 0x11, PT ;  /* 0x000000110200780c */ /* 0x000fe40003fc4270 */
[----:B------:R-:W-:Y:S02]  /*3740*/  FSEL R16, R182, -INF , P4 ;  /* 0xff800000b6107808 */ /* 0x000fe40002000000 */
[----:B------:R-:W-:Y:S02]  /*3750*/  FSEL R74, R161, -INF , P6 ;  /* 0xff800000a14a7808 */ /* 0x000fe40003000000 */
[----:B------:R-:W-:Y:S02]  /*3760*/  FSEL R41, R165, -INF , P6 ;  /* 0xff800000a5297808 */ /* 0x000fe40003000000 */
[----:B------:R-:W-:Y:S02]  /*3770*/  FSEL R99, R171, -INF , P6 ;  /* 0xff800000ab637808 */ /* 0x000fe40003000000 */
[----:B------:R-:W-:-:S02]  /*3780*/  FSEL R95, R175, -INF , P6 ;  /* 0xff800000af5f7808 */ /* 0x000fc40003000000 */
[C---:B------:R-:W-:Y:S02]  /*3790*/  ISETP.GT.AND P6, PT, R2.reuse, 0x20, PT ;  /* 0x000000200200780c */ /* 0x040fe40003fc4270 */
[----:B------:R-:W-:Y:S02]  /*37a0*/  FSEL R12, R185, -INF , P4 ;  /* 0xff800000b90c7808 */ /* 0x000fe40002000000 */
[----:B------:R-:W-:Y:S02]  /*37b0*/  FSEL R33, R187, -INF , P4 ;  /* 0xff800000bb217808 */ /* 0x000fe40002000000 */
[----:B------:R-:W-:Y:S02]  /*37c0*/  FSEL R29, R189, -INF , P4 ;  /* 0xff800000bd1d7808 */ /* 0x000fe40002000000 */
[C---:B------:R-:W-:Y:S02]  /*37d0*/  ISETP.GT.AND P5, PT, R2.reuse, RZ, PT ;  /* 0x000000ff0200720c */ /* 0x040fe40003fa4270 */
[----:B------:R-:W-:-:S02]  /*37e0*/  ISETP.GT.AND P4, PT, R2, 0x10, PT ;  /* 0x000000100200780c */ /* 0x000fc40003f84270 */
[----:B------:R-:W-:Y:S02]  /*37f0*/  FSEL R140, R140, -INF , P6 ;  /* 0xff8000008c8c7808 */ /* 0x000fe40003000000 */
[----:B------:R-:W-:Y:S02]  /*3800*/  FSEL R136, R136, -INF , P6 ;  /* 0xff80000088887808 */ /* 0x000fe40003000000 */
[----:B------:R-:W-:Y:S02]  /*3810*/  FSEL R148, R148, -INF , P6 ;  /* 0xff80000094947808 */ /* 0x000fe40003000000 */
[----:B------:R-:W-:Y:S02]  /*3820*/  FSEL R118, R118, -INF , P6 ;  /* 0xff80000076767808 */ /* 0x000fe40003000000 */
[----:B------:R-:W-:Y:S02]  /*3830*/  ISETP.GT.AND P6, PT, R2, 0x29, PT ;  /* 0x000000290200780c */ /* 0x000fe40003fc4270 */
[----:B------:R-:W-:-:S02]  /*3840*/  FSEL R15, R181, -INF , P5 ;  /* 0xff800000b50f7808 */ /* 0x000fc40002800000 */
[----:B------:R-:W-:Y:S02]  /*3850*/  FSEL R11, R186, -INF , P5 ;  /* 0xff800000ba0b7808 */ /* 0x000fe40002800000 */
[----:B------:R-:W-:Y:S02]  /*3860*/  FSEL R32, R188, -INF , P5 ;  /* 0xff800000bc207808 */ /* 0x000fe40002800000 */
[----:B------:R-:W-:Y:S02]  /*3870*/  FSEL R10, R190, -INF , P5 ;  /* 0xff800000be0a7808 */ /* 0x000fe40002800000 */
[----:B------:R-:W-:Y:S02]  /*3880*/  FSEL R70, R160, -INF , P4 ;  /* 0xff800000a0467808 */ /* 0x000fe40002000000 */
[----:B------:R-:W-:Y:S02]  /*3890*/  FSEL R40, R168, -INF , P4 ;  /* 0xff800000a8287808 */ /* 0x000fe40002000000 */
[----:B------:R-:W-:-:S02]  /*38a0*/  FSEL R98, R172, -INF , P4 ;  /* 0xff800000ac627808 */ /* 0x000fc40002000000 */
[----:B------:R-:W-:Y:S02]  /*38b0*/  FSEL R94, R176, -INF , P4 ;  /* 0xff800000b05e7808 */ /* 0x000fe40002000000 */
[C---:B------:R-:W-:Y:S02]  /*38c0*/  ISETP.GT.AND P5, PT, R2.reuse, 0x9, PT ;  /* 0x000000090200780c */ /* 0x040fe40003fa4270 */
[----:B------:R-:W-:Y:S02]  /*38d0*/  ISETP.GT.AND P4, PT, R2, 0x19, PT ;  /* 0x000000190200780c */ /* 0x000fe40003f84270 */
[----:B------:R-:W-:Y:S02]  /*38e0*/  FSEL R143, R143, -INF , P6 ;  /* 0xff8000008f8f7808 */ /* 0x000fe40003000000 */
[----:B------:R-:W-:Y:S02]  /*38f0*/  FSEL R139, R139, -INF , P6 ;  /* 0xff8000008b8b7808 */ /* 0x000fe40003000000 */
[----:B------:R-:W-:-:S02]  /*3900*/  FSEL R151, R151, -INF , P6 ;  /* 0xff80000097977808 */ /* 0x000fc40003000000 */
[----:B------:R-:W-:Y:S02]  /*3910*/  FSEL R146, R146, -INF , P6 ;  /* 0xff80000092927808 */ /* 0x000fe40003000000 */
[----:B------:R-:W-:Y:S02]  /*3920*/  ISETP.GT.AND P6, PT, R2, 0x38, PT ;  /* 0x000000380200780c */ /* 0x000fe40003fc4270 */
[----:B------:R-:W-:Y:S02]  /*3930*/  FSEL R28, R174, -INF , P5 ;  /* 0xff800000ae1c7808 */ /* 0x000fe40002800000 */
        /* <DEDUP_REMOVED lines=16> */
[----:B------:R-:W-:Y:S02]  /*3a40*/  FSEL R164, R105, -INF , P6 ;  /* 0xff80000069a47808 */ /* 0x000fe40003000000 */
[----:B------:R-:W-:Y:S02]  /*3a50*/  ISETP.GT.AND P6, PT, R2, 0x50, PT ;  /* 0x000000500200780c */ /* 0x000fe40003fc4270 */
[----:B------:R-:W-:Y:S02]  /*3a60*/  FMNMX.FTZ R71, R11, R12, !PT ;  /* 0x0000000c0b477209 */ /* 0x000fe40007810000 */
[----:B------:R-:W-:Y:S02]  /*3a70*/  FSEL R205, R73, -INF , P6 ;  /* 0xff80000049cd7808 */ /* 0x000fe40003000000 */
[----:B------:R-:W-:-:S02]  /*3a80*/  FMNMX.FTZ R73, R10, R29, !PT ;  /* 0x0000001d0a497209 */ /* 0x000fc40007810000 */
[----:B------:R-:W-:Y:S02]  /*3a90*/  FMNMX.FTZ R71, R13, R71, !PT ;  /* 0x000000470d477209 */ /* 0x000fe40007810000 */
[----:B------:R-:W-:Y:S02]  /*3aa0*/  FMNMX.FTZ R73, R30, R73, !PT ;  /* 0x000000491e497209 */ /* 0x000fe40007810000 */
[----:B------:R-:W-:Y:S02]  /*3ab0*/  FSEL R68, R116, -INF , P5 ;  /* 0xff80000074447808 */ /* 0x000fe40002800000 */
[----:B------:R-:W-:Y:S02]  /*3ac0*/  FMNMX.FTZ R73, R31, R73, !PT ;  /* 0x000000491f497209 */ /* 0x000fe40007810000 */
[----:B------:R-:W-:Y:S02]  /*3ad0*/  FMNMX.FTZ R71, R14, R71, !PT ;  /* 0x000000470e477209 */ /* 0x000fe40007810000 */
[----:B------:R-:W-:-:S02]  /*3ae0*/  FMNMX.FTZ R73, R94, R73, !PT ;  /* 0x000000495e497209 */ /* 0x000fc40007810000 */
[----:B------:R-:W-:Y:S02]  /*3af0*/  FSEL R116, R157, -INF , P5 ;  /* 0xff8000009d747808 */ /* 0x000fe40002800000 */
[----:B------:R-:W-:Y:S02]  /*3b00*/  ISETP.GT.AND P5, PT, R2, 0x21, PT ;  /* 0x000000210200780c */ /* 0x000fe40003fa4270 */
[----:B------:R-:W-:Y:S02]  /*3b10*/  FMNMX.FTZ R71, R40, R71, !PT ;  /* 0x0000004728477209 */ /* 0x000fe40007810000 */
[----:B------:R-:W-:Y:S02]  /*3b20*/  FMNMX.FTZ R73, R95, R73, !PT ;  /* 0x000000495f497209 */ /* 0x000fe40007810000 */
[----:B------:R-:W-:Y:S02]  /*3b30*/  FSEL R93, R97, -INF , P4 ;  /* 0xff800000615d7808 */ /* 0x000fe40002000000 */
[----:B------:R-:W-:-:S02]  /*3b40*/  FSEL R97, R163, -INF , P4 ;  /* 0xff800000a3617808 */ /* 0x000fc40002000000 */
[----:B------:R-:W-:Y:S02]  /*3b50*/  FSEL R141, R141, -INF , P5 ;  /* 0xff8000008d8d7808 */ /* 0x000fe40002800000 */
[----:B------:R-:W-:Y:S02]  /*3b60*/  FSEL R137, R137, -INF , P5 ;  /* 0xff80000089897808 */ /* 0x000fe40002800000 */
[----:B------:R-:W-:Y:S02]  /*3b70*/  FSEL R149, R149, -INF , P5 ;  /* 0xff80000095957808 */ /* 0x000fe40002800000 */
[----:B------:R-:W-:Y:S02]  /*3b80*/  FSEL R144, R144, -INF , P5 ;  /* 0xff80000090907808 */ /* 0x000fe40002800000 */
[C---:B------:R-:W-:Y:S02]  /*3b90*/  ISETP.GT.AND P4, PT, R2.reuse, 0x28, PT ;  /* 0x000000280200780c */ /* 0x040fe40003f84270 */
[----:B------:R-:W-:-:S02]  /*3ba0*/  ISETP.GT.AND P5, PT, R2, 0x30, PT ;  /* 0x000000300200780c */ /* 0x000fc40003fa4270 */
[----:B------:R-:W-:Y:S02]  /*3bb0*/  FMNMX.FTZ R71, R41, R71, !PT ;  /* 0x0000004729477209 */ /* 0x000fe40007810000 */
[----:B------:R-:W-:Y:S02]  /*3bc0*/  FMNMX.FTZ R73, R96, R73, !PT ;  /* 0x0000004960497209 */ /* 0x000fe40007810000 */
[----:B------:R-:W-:Y:S02]  /*3bd0*/  FSEL R142, R142, -INF , P4 ;  /* 0xff8000008e8e7808 */ /* 0x000fe40002000000 */
[----:B------:R-:W-:Y:S02]  /*3be0*/  FSEL R138, R138, -INF , P4 ;  /* 0xff8000008a8a7808 */ /* 0x000fe40002000000 */
        /* <DEDUP_REMOVED lines=10> */
[----:B------:R-:W-:Y:S02]  /*3c90*/  FMNMX.FTZ R5, R15, R16, !PT ;  /* 0x000000100f057209 */ /* 0x000fe40007810000 */
[----:B------:R-:W-:Y:S02]  /*3ca0*/  FSEL R159, R159, -INF , P4 ;  /* 0xff8000009f9f7808 */ /* 0x000fe40002000000 */
[----:B------:R-:W-:Y:S02]  /*3cb0*/  FSEL R155, R155, -INF , P4 ;  /* 0xff8000009b9b7808 */ /* 0x000fe40002000000 */
[----:B------:R-:W-:-:S02]  /*3cc0*/  FSEL R167, R167, -INF , P4 ;  /* 0xff800000a7a77808 */ /* 0x000fc40002000000 */
[----:B------:R-:W-:Y:S02]  /*3cd0*/  FSEL R152, R152, -INF , P4 ;  /* 0xff80000098987808 */ /* 0x000fe40002000000 */
[----:B------:R-:W-:Y:S02]  /*3ce0*/  FSEL R161, R108, -INF , P5 ;  /* 0xff8000006ca17808 */ /* 0x000fe40002800000 */
[----:B------:R-:W-:Y:S02]  /*3cf0*/  FSEL R157, R109, -INF , P5 ;  /* 0xff8000006d9d7808 */ /* 0x000fe40002800000 */
[----:B------:R-:W-:Y:S02]  /*3d00*/  FSEL R170, R170, -INF , P5 ;  /* 0xff800000aaaa7808 */ /* 0x000fe40002800000 */
[----:B------:R-:W-:Y:S02]  /*3d10*/  FSEL R162, R162, -INF , P5 ;  /* 0xff800000a2a27808 */ /* 0x000fe40002800000 */
[----:B------:R-:W-:-:S02]  /*3d20*/  FMNMX.FTZ R71, R69, R71, !PT ;  /* 0x0000004745477209 */ /* 0x000fc40007810000 */
[----:B------:R-:W-:Y:S02]  /*3d30*/  FMNMX.FTZ R73, R118, R73, !PT ;  /* 0x0000004976497209 */ /* 0x000fe40007810000 */
[C---:B------:R-:W-:Y:S02]  /*3d40*/  ISETP.GT.AND P4, PT, R2.reuse, 0x40, PT ;  /* 0x000000400200780c */ /* 0x040fe40003f84270 */
[----:B------:R-:W-:Y:S02]  /*3d50*/  ISETP.GT.AND P5, PT, R2, 0x48, PT ;  /* 0x000000480200780c */ /* 0x000fe40003fa4270 */
[----:B------:R-:W-:Y:S02]  /*3d60*/  FMNMX.FTZ R5, R17, R5, !PT ;  /* 0x0000000511057209 */ /* 0x000fe40007810000 */
[----:B------:R-:W-:Y:S02]  /*3d70*/  FMNMX.FTZ R71, R136, R71, !PT ;  /* 0x0000004788477209 */ /* 0x000fe40007810000 */
[----:B------:R-:W-:-:S02]  /*3d80*/  FMNMX.FTZ R73, R144, R73, !PT ;  /* 0x0000004990497209 */ /* 0x000fc40007810000 */
[----:B------:R-:W-:Y:S02]  /*3d90*/  FSEL R175, R100, -INF , P4 ;  /* 0xff80000064af7808 */ /* 0x000fe40002000000 */
[----:B------:R-:W-:Y:S02]  /*3da0*/  FSEL R171, R102, -INF , P4 ;  /* 0xff80000066ab7808 */ /* 0x000fe40002000000 */
[----:B------:R-:W-:Y:S02]  /*3db0*/  FSEL R180, R104, -INF , P4 ;  /* 0xff80000068b47808 */ /* 0x000fe40002000000 */
[----:B------:R-:W-:Y:S02]  /*3dc0*/  FSEL R163, R107, -INF , P4 ;  /* 0xff8000006ba37808 */ /* 0x000fe40002000000 */
[----:B------:R-:W-:Y:S02]  /*3dd0*/  FSEL R177, R84, -INF , P5 ;  /* 0xff80000054b17808 */ /* 0x000fe40002800000 */
[----:B------:R-:W-:-:S02]  /*3de0*/  FSEL R173, R86, -INF , P5 ;  /* 0xff80000056ad7808 */ /* 0x000fc40002800000 */
[----:B------:R-:W-:Y:S02]  /*3df0*/  FSEL R181, R88, -INF , P5 ;  /* 0xff80000058b57808 */ /* 0x000fe40002800000 */
[----:B------:R-:W-:Y:S02]  /*3e00*/  FSEL R165, R90, -INF , P5 ;  /* 0xff8000005aa57808 */ /* 0x000fe40002800000 */
[----:B------:R-:W-:Y:S02]  /*3e10*/  FMNMX.FTZ R5, R28, R5, !PT ;  /* 0x000000051c057209 */ /* 0x000fe40007810000 */
[C---:B------:R-:W-:Y:S02]  /*3e20*/  ISETP.GT.AND P4, PT, R2.reuse, 0x49, PT ;  /* 0x000000490200780c */ /* 0x040fe40003f84270 */
[----:B------:R-:W-:Y:S02]  /*3e30*/  ISETP.GT.AND P5, PT, R2, 0x51, PT ;  /* 0x000000510200780c */ /* 0x000fe40003fa4270 */
[----:B------:R-:W-:-:S02]  /*3e40*/  FMNMX.FTZ R71, R137, R71, !PT ;  /* 0x0000004789477209 */ /* 0x000fc40007810000 */
        /* <DEDUP_REMOVED lines=14> */
[C---:B------:R-:W-:Y:S02]  /*3f30*/  ISETP.GT.AND P6, PT, R2.reuse, 0x59, PT ;  /* 0x000000590200780c */ /* 0x040fe40003fc4270 */
[----:B------:R-:W-:Y:S02]  /*3f40*/  ISETP.GT.AND P5, PT, R2, 0x60, PT ;  /* 0x000000600200780c */ /* 0x000fe40003fa4270 */
[----:B------:R-:W-:Y:S02]  /*3f50*/  FMNMX.FTZ R71, R138, R71, !PT ;  /* 0x000000478a477209 */ /* 0x000fe40007810000 */
[----:B------:R-:W-:-:S02]  /*3f60*/  FMNMX.FTZ R73, R146, R73, !PT ;  /* 0x0000004992497209 */ /* 0x000fc40007810000 */
[----:B------:R-:W-:Y:S02]  /*3f70*/  FMNMX.FTZ R5, R74, R5, !PT ;  /* 0x000000054a057209 */ /* 0x000fe40007810000 */
[----:B------:R-:W-:Y:S02]  /*3f80*/  FSEL R223, R66, -INF , P4 ;  /* 0xff80000042df7808 */ /* 0x000fe40002000000 */
        /* <DEDUP_REMOVED lines=13> */
[----:B------:R-:W-:Y:S02]  /*4060*/  FMNMX.FTZ R71, R139, R71, !PT ;  /* 0x000000478b477209 */ /* 0x000fe40007810000 */
[----:B------:R-:W-:Y:S02]  /*4070*/  FMNMX.FTZ R73, R147, R73, !PT ;  /* 0x0000004993497209 */ /* 0x000fe40007810000 */
[----:B------:R-:W-:-:S02]  /*4080*/  ISETP.GT.AND P5, PT, R2, 0x69, PT ;  /* 0x000000690200780c */ /* 0x000fc40003fa4270 */
[----:B------:R-:W-:Y:S02]  /*4090*/  FMNMX.FTZ R2, R75, R5, !PT ;  /* 0x000000054b027209 */ /* 0x000fe40007810000 */
[----:B------:R-:W-:Y:S02]  /*40a0*/  FMNMX.FTZ R71, R154, R71, !PT ;  /* 0x000000479a477209 */ /* 0x000fe40007810000 */
[----:B------:R-:W-:Y:S02]  /*40b0*/  FMNMX.FTZ R73, R152, R73, !PT ;  /* 0x0000004998497209 */ /* 0x000fe40007810000 */
[----:B------:R-:W-:Y:S02]  /*40c0*/  FMNMX.FTZ R2, R93, R2, !PT ;  /* 0x000000025d027209 */ /* 0x000fe40007810000 */
[----:B------:R-:W-:Y:S02]  /*40d0*/  FMNMX.FTZ R71, R155, R71, !PT ;  /* 0x000000479b477209 */ /* 0x000fe40007810000 */
[----:B------:R-:W-:-:S02]  /*40e0*/  FMNMX.FTZ R73, R153, R73, !PT ;  /* 0x0000004999497209 */ /* 0x000fc40007810000 */
        /* <DEDUP_REMOVED lines=34> */
[----:B------:R-:W-:Y:S02]  /*4310*/  FSEL R197, R45, -INF , P4 ;  /* 0xff8000002dc57808 */ /* 0x000fe40002000000 */
[----:B------:R-:W-:-:S02]  /*4320*/  FMNMX.FTZ R71, R183, R71, !PT ;  /* 0x00000047b7477209 */ /* 0x000fc40007810000 */
[----:B------:R-:W-:Y:S02]  /*4330*/  FMNMX.FTZ R73, R195, R73, !PT ;  /* 0x00000049c3497209 */ /* 0x000fe40007810000 */
[----:B------:R-:W-:Y:S02]  /*4340*/  FMNMX.FTZ R2, R177, R2, !PT ;  /* 0x00000002b1027209 */ /* 0x000fe40007810000 */
[----:B------:R-:W-:Y:S02]  /*4350*/  FMNMX.FTZ R5, R117, R5, !PT ;  /* 0x0000000575057209 */ /* 0x000fe40007810000 */
[----:B------:R-:W-:Y:S02]  /*4360*/  FSEL R189, R37, -INF , P4 ;  /* 0xff80000025bd7808 */ /* 0x000fe40002000000 */
[----:B------:R-:W-:Y:S02]  /*4370*/  FSEL R196, R25, -INF , P6 ;  /* 0xff80000019c47808 */ /* 0x000fe40003000000 */
[----:B------:R-:W-:-:S02]  /*4380*/  FMNMX.FTZ R71, R212, R71, !PT ;  /* 0x00000047d4477209 */ /* 0x000fc40007810000 */
[----:B------:R-:W-:Y:S02]  /*4390*/  FMNMX.FTZ R73, R197, R73, !PT ;  /* 0x00000049c5497209 */ /* 0x000fe40007810000 */
[----:B------:R-:W-:Y:S02]  /*43a0*/  FMNMX.FTZ R2, R178, R2, !PT ;  /* 0x00000002b2027209 */ /* 0x000fe40007810000 */
[----:B------:R-:W-:Y:S02]  /*43b0*/  FMNMX.FTZ R5, R148, R5, !PT ;  /* 0x0000000594057209 */ /* 0x000fe40007810000 */
[----:B------:R-:W-:Y:S02]  /*43c0*/  FSEL R207, R23, -INF , P6 ;  /* 0xff80000017cf7808 */ /* 0x000fe40003000000 */
[----:B------:R-:W-:Y:S01]  /*43d0*/  FSEL R193, R27, -INF , P5 ;  /* 0xff8000001bc17808 */ /* 0x000fe20002800000 */
[----:B------:R-:W-:Y:S01]  /*43e0*/  LDSM.16.MT88.4 R20, [R224+0x100] ;  /* 0x00010000e014783b */ /* 0x000fe20000004200 */
[----:B------:R-:W-:-:S02]  /*43f0*/  FMNMX.FTZ R71, R189, R71, !PT ;  /* 0x00000047bd477209 */ /* 0x000fc40007810000 */
[----:B------:R-:W-:Y:S02]  /*4400*/  FMNMX.FTZ R73, R196, R73, !PT ;  /* 0x00000049c4497209 */ /* 0x000fe40007810000 */
[----:B------:R-:W-:Y:S02]  /*4410*/  FMNMX.FTZ R2, R221, R2, !PT ;  /* 0x00000002dd027209 */ /* 0x000fe40007810000 */
[----:B------:R-:W-:Y:S02]  /*4420*/  FMNMX.FTZ R5, R149, R5, !PT ;  /* 0x0000000595057209 */ /* 0x000fe40007810000 */
[----:B------:R-:W-:Y:S02]  /*4430*/  FSEL R233, R24, -INF , P5 ;  /* 0xff80000018e97808 */ /* 0x000fe40002800000 */
[----:B------:R-:W-:Y:S01]  /*4440*/  FMNMX.FTZ R71, R207, R71, !PT ;  /* 0x00000047cf477209 */ /* 0x000fe20007810000 */
[----:B------:R-:W-:Y:S01]  /*4450*/  LDSM.16.MT88.4 R24, [R225+0x100] ;  /* 0x00010000e118783b */ /* 0x000fe20000004200 */
[----:B------:R-:W-:-:S02]  /*4460*/  FMNMX.FTZ R73, R193, R73, !PT ;  /* 0x00000049c1497209 */ /* 0x000fc40007810000 */
[----:B------:R-:W-:Y:S02]  /*4470*/  FMNMX.FTZ R2, R241, R2, !PT ;  /* 0x00000002f1027209 */ /* 0x000fe40007810000 */
[----:B------:R-:W-:Y:S01]  /*4480*/  FMNMX.FTZ R5, R150, R5, !PT ;  /* 0x0000000596057209 */ /* 0x000fe20007810000 */
[----:B------:R-:W1:Y:S01]  /*4490*/  SHFL.BFLY PT, R6, R73, 0x2, 0x1f ;  /* 0x0c401f0049067f89 */ /* 0x000e6200000e0000 */
[----:B------:R-:W-:Y:S02]  /*44a0*/  FMNMX.FTZ R71, R233, R71, !PT ;  /* 0x00000047e9477209 */ /* 0x000fe40007810000 */
[----:B------:R-:W-:Y:S02]  /*44b0*/  FMNMX.FTZ R2, R223, R2, !PT ;  /* 0x00000002df027209 */ /* 0x000fe40007810000 */
[----:B------:R-:W-:Y:S01]  /*44c0*/  FMNMX.FTZ R5, R151, R5, !PT ;  /* 0x0000000597057209 */ /* 0x000fe20007810000 */
[----:B------:R-:W2:Y:S01]  /*44d0*/  SHFL.BFLY PT, R7, R71, 0x2, 0x1f ;  /* 0x0c401f0047077f89 */ /* 0x000ea200000e0000 */
[----:B------:R-:W-:-:S02]  /*44e0*/  FMNMX.FTZ R2, R222, R2, !PT ;  /* 0x00000002de027209 */ /* 0x000fc40007810000 */
[----:B------:R-:W-:Y:S02]  /*44f0*/  FMNMX.FTZ R5, R166, R5, !PT ;  /* 0x00000005a6057209 */ /* 0x000fe40007810000 */
[----:B------:R-:W-:Y:S02]  /*4500*/  FSEL R242, R43, -INF , P4 ;  /* 0xff8000002bf27808 */ /* 0x000fe40002000000 */
[----:B------:R-:W-:Y:S02]  /*4510*/  FMNMX.FTZ R2, R194, R2, !PT ;  /* 0x00000002c2027209 */ /* 0x000fe40007810000 */
[----:B------:R-:W-:Y:S02]  /*4520*/  FMNMX.FTZ R5, R167, R5, !PT ;  /* 0x00000005a7057209 */ /* 0x000fe40007810000 */
[----:B------:R-:W-:Y:S02]  /*4530*/  FSEL R243, R39, -INF , P6 ;  /* 0xff80000027f37808 */ /* 0x000fe40003000000 */
[----:B------:R-:W-:-:S02]  /*4540*/  FMNMX.FTZ R2, R242, R2, !PT ;  /* 0x00000002f2027209 */ /* 0x000fc40007810000 */
[----:B------:R-:W-:Y:S02]  /*4550*/  FMNMX.FTZ R5, R169, R5, !PT ;  /* 0x00000005a9057209 */ /* 0x000fe40007810000 */
[----:B------:R-:W-:Y:S02]  /*4560*/  FSEL R230, R38, -INF , P5 ;  /* 0xff80000026e67808 */ /* 0x000fe40002800000 */
[----:B------:R-:W-:Y:S01]  /*4570*/  FMNMX.FTZ R2, R243, R2, !PT ;  /* 0x00000002f3027209 */ /* 0x000fe20007810000 */
[----:B------:R-:W-:Y:S01]  /*4580*/  LDSM.16.MT88.4 R36, [R226+0x100] ;  /* 0x00010000e224783b */ /* 0x000fe20000004200 */
[----:B------:R-:W-:Y:S02]  /*4590*/  FMNMX.FTZ R5, R170, R5, !PT ;  /* 0x00000005aa057209 */ /* 0x000fe40007810000 */
[----:B------:R-:W-:Y:S02]  /*45a0*/  FMNMX.FTZ R2, R230, R2, !PT ;  /* 0x00000002e6027209 */ /* 0x000fe40007810000 */
[----:B------:R-:W-:-:S02]  /*45b0*/  FMNMX.FTZ R5, R180, R5, !PT ;  /* 0x00000005b4057209 */ /* 0x000fc40007810000 */
[----:B-1----:R-:W-:Y:S02]  /*45c0*/  FMNMX.FTZ R73, R73, R6, !PT ;  /* 0x0000000649497209 */ /* 0x002fe40007810000 */
[----:B------:R-:W1:Y:S01]  /*45d0*/  SHFL.BFLY PT, R6, R2, 0x2, 0x1f ;  /* 0x0c401f0002067f89 */ /* 0x000e6200000e0000 */
[----:B------:R-:W-:Y:S02]  /*45e0*/  FMNMX.FTZ R5, R179, R5, !PT ;  /* 0x00000005b3057209 */ /* 0x000fe40007810000 */
[----:B--2---:R-:W-:Y:S02]  /*45f0*/  FMNMX.FTZ R71, R71, R7, !PT ;  /* 0x0000000747477209 */ /* 0x004fe40007810000 */
[----:B------:R-:W2:Y:S01]  /*4600*/  SHFL.BFLY PT, R7, R73, 0x1, 0x1f ;  /* 0x0c201f0049077f89 */ /* 0x000ea200000e0000 */
[----:B------:R-:W-:Y:S02]  /*4610*/  FMNMX.FTZ R5, R181, R5, !PT ;  /* 0x00000005b5057209 */ /* 0x000fe40007810000 */
[----:B------:R-:W-:Y:S01]  /*4620*/  FSEL R228, R48, -INF , P4 ;  /* 0xff80000030e47808 */ /* 0x000fe20002000000 */
[----:B------:R-:W3:Y:S01]  /*4630*/  SHFL.BFLY PT, R8, R71, 0x1, 0x1f ;  /* 0x0c201f0047087f89 */ /* 0x000ee200000e0000 */
[----:B------:R-:W-:-:S02]  /*4640*/  FMNMX.FTZ R5, R182, R5, !PT ;  /* 0x00000005b6057209 */ /* 0x000fc40007810000 */
[----:B------:R-:W-:Y:S02]  /*4650*/  FSEL R211, R46, -INF , P6 ;  /* 0xff8000002ed37808 */ /* 0x000fe40003000000 */
[----:B------:R-:W-:Y:S02]  /*4660*/  FMNMX.FTZ R5, R205, R5, !PT ;  /* 0x00000005cd057209 */ /* 0x000fe40007810000 */
[----:B------:R-:W-:Y:S02]  /*4670*/  FSEL R247, R47, -INF , P5 ;  /* 0xff8000002ff77808 */ /* 0x000fe40002800000 */
[----:B------:R-:W-:-:S04]  /*4680*/  FMNMX.FTZ R5, R192, R5, !PT ;  /* 0x00000005c0057209 */ /* 0x000fc80007810000 */
[----:B------:R-:W-:Y:S02]  /*4690*/  FMNMX.FTZ R5, R186, R5, !PT ;  /* 0x00000005ba057209 */ /* 0x000fe40007810000 */
[----:B-1----:R-:W-:Y:S02]  /*46a0*/  FMNMX.FTZ R2, R2, R6, !PT ;  /* 0x0000000602027209 */ /* 0x002fe40007810000 */
[----:B------:R-:W-:Y:S02]  /*46b0*/  FMNMX.FTZ R5, R199, R5, !PT ;  /* 0x00000005c7057209 */ /* 0x000fe40007810000 */
[----:B--2---:R-:W-:Y:S01]  /*46c0*/  FMNMX.FTZ R73, R73, R7, !PT ;  /* 0x0000000749497209 */ /* 0x004fe20007810000 */
[----:B------:R-:W1:Y:S01]  /*46d0*/  SHFL.BFLY PT, R9, R2, 0x1, 0x1f ;  /* 0x0c201f0002097f89 */ /* 0x000e6200000e0000 */
[----:B------:R-:W-:Y:S02]  /*46e0*/  FMNMX.FTZ R5, R202, R5, !PT ;  /* 0x00000005ca057209 */ /* 0x000fe40007810000 */
[----:B---3--:R-:W-:Y:S01]  /*46f0*/  FMNMX.FTZ R71, R71, R8, !PT ;  /* 0x0000000847477209 */ /* 0x008fe20007810000 */
[----:B------:R-:W-:Y:S01]  /*4700*/  FMUL.FTZ R7, R73, c[0x0][0x2d0] ;  /* 0x0000b40049077a20 */ /* 0x000fe20000410000 */
[----:B------:R-:W-:-:S02]  /*4710*/  FMNMX.FTZ R5, R228, R5, !PT ;  /* 0x00000005e4057209 */ /* 0x000fc40007810000 */
[----:B------:R-:W-:Y:S01]  /*4720*/  FSETP.NEU.FTZ.AND P4, PT, R73, -INF , PT ;  /* 0xff8000004900780b */ /* 0x000fe20003f9d000 */
[----:B------:R-:W-:Y:S01]  /*4730*/  FMUL.FTZ R6, R71, c[0x0][0x2d0] ;  /* 0x0000b40047067a20 */ /* 0x000fe20000410000 */
[----:B------:R-:W-:Y:S02]  /*4740*/  FMNMX.FTZ R8, R211, R5, !PT ;  /* 0x00000005d3087209 */ /* 0x000fe40007810000 */
[----:B------:R-:W-:Y:S02]  /*4750*/  FSEL R7, R7, RZ, P4 ;  /* 0x000000ff07077208 */ /* 0x000fe40002000000 */
[----:B------:R-:W-:Y:S02]  /*4760*/  FSETP.NEU.FTZ.AND P4, PT, R71, -INF , PT ;  /* 0xff8000004700780b */ /* 0x000fe40003f9d000 */
[----:B------:R-:W-:Y:S01]  /*4770*/  FMNMX.FTZ R8, R247, R8, !PT ;  /* 0x00000008f7087209 */ /* 0x000fe20007810000 */
[----:B------:R-:W-:Y:S01]  /*4780*/  FFMA.FTZ R5, R10, c[0x0][0x2d0], -R7 ;  /* 0x0000b4000a057a23 */ /* 0x000fe20000010807 */
[----:B------:R-:W-:-:S03]  /*4790*/  FSEL R6, R6, RZ, P4 ;  /* 0x000000ff06067208 */ /* 0x000fc60002000000 */
[----:B------:R-:W2:Y:S01]  /*47a0*/  SHFL.BFLY PT, R10, R8, 0x2, 0x1f ;  /* 0x0c401f00080a7f89 */ /* 0x000ea200000e0000 */
[----:B------:R3:W-:Y:S01]  /*47b0*/  MUFU.EX2 R244, R5 ;  /* 0x0000000500f47308 */ /* 0x0007e20000000800 */
[----:B-1----:R-:W-:Y:S01]  /*47c0*/  FMNMX.FTZ R2, R2, R9, !PT ;  /* 0x0000000902027209 */ /* 0x002fe20007810000 */
[----:B------:R-:W-:-:S03]  /*47d0*/  FFMA.FTZ R9, R13, c[0x0][0x2d0], -R6 ;  /* 0x0000b4000d097a23 */ /* 0x000fc60000010806 */
[----:B------:R-:W-:-:S03]  /*47e0*/  FSETP.NEU.FTZ.AND P4, PT, R2, -INF , PT ;  /* 0xff8000000200780b */ /* 0x000fc60003f9d000 */
[----:B------:R1:W-:Y:S01]  /*47f0*/  MUFU.EX2 R204, R9 ;  /* 0x0000000900cc7308 */ /* 0x0003e20000000800 */
[----:B---3--:R-:W-:-:S07]  /*4800*/  FFMA.FTZ R5, R11, c[0x0][0x2d0], -R6 ;  /* 0x0000b4000b057a23 */ /* 0x008fce0000010806 */
[----:B------:R3:W-:Y:S01]  /*4810*/  MUFU.EX2 R201, R5 ;  /* 0x0000000500c97308 */ /* 0x0007e20000000800 */
[----:B--2---:R-:W-:Y:S01]  /*4820*/  FMNMX.FTZ R8, R8, R10, !PT ;  /* 0x0000000a08087209 */ /* 0x004fe20007810000 */
[----:B-1----:R-:W-:-:S06]  /*4830*/  FFMA.FTZ R9, R14, c[0x0][0x2d0], -R6 ;  /* 0x0000b4000e097a23 */ /* 0x002fcc0000010806 */
[----:B------:R-:W1:Y:S01]  /*4840*/  MUFU.EX2 R190, R9 ;  /* 0x0000000900be7308 */ /* 0x000e620000000800 */
[----:B---3--:R-:W-:-:S07]  /*4850*/  FFMA.FTZ R5, R12, c[0x0][0x2d0], -R6 ;  /* 0x0000b4000c057a23 */ /* 0x008fce0000010806 */
[----:B------:R2:W3:Y:S01]  /*4860*/  MUFU.EX2 R200, R5 ;  /* 0x0000000500c87308 */ /* 0x0004e20000000800 */
[----:B-1----:R-:W-:Y:S01]  /*4870*/  F2FP.BF16.PACK_AB R10, R190, R204 ;  /* 0x000000ccbe0a723e */ /* 0x002fe200000010ff */
[----:B--2---:R-:W-:-:S05]  /*4880*/  FMUL.FTZ R5, R2, c[0x0][0x2d0] ;  /* 0x0000b40002057a20 */ /* 0x004fca0000410000 */
[----:B------:R-:W-:-:S05]  /*4890*/  FSEL R5, R5, RZ, P4 ;  /* 0x000000ff05057208 */ /* 0x000fca0002000000 */
[--C-:B------:R-:W-:Y:S02]  /*48a0*/  FFMA.FTZ R9, R15, c[0x0][0x2d0], -R5.reuse ;  /* 0x0000b4000f097a23 */ /* 0x100fe40000010805 */
[--C-:B------:R-:W-:Y:S02]  /*48b0*/  FFMA.FTZ R0, R16, c[0x0][0x2d0], -R5.reuse ;  /* 0x0000b40010007a23 */ /* 0x100fe40000010805 */
[----:B------:R1:W-:Y:S08]  /*48c0*/  MUFU.EX2 R92, R9 ;  /* 0x00000009005c7308 */ /* 0x0003f00000000800 */
[----:B------:R2:W4:Y:S01]  /*48d0*/  MUFU.EX2 R206, R0 ;  /* 0x0000000000ce7308 */ /* 0x0005220000000800 */
[----:B-1----:R-:W1:Y:S01]  /*48e0*/  SHFL.BFLY PT, R9, R8, 0x1, 0x1f ;  /* 0x0c201f0008097f89 */ /* 0x002e6200000e0000 */
[----:B--2---:R-:W-:-:S03]  /*48f0*/  FFMA.FTZ R0, R17, c[0x0][0x2d0], -R5 ;  /* 0x0000b40011007a23 */ /* 0x004fc60000010805 */
[----:B------:R-:W2:Y:S03]  /*4900*/  LDSM.16.MT88.4 R16, [R227+0x100] ;  /* 0x00010000e310783b */ /* 0x000ea60000004200 */
[----:B------:R4:W-:Y:S01]  /*4910*/  MUFU.EX2 R113, R0 ;  /* 0x0000000000717308 */ /* 0x0009e20000000800 */
[----:B-1----:R-:W-:Y:S02]  /*4920*/  FMNMX.FTZ R72, R8, R9, !PT ;  /* 0x0000000908487209 */ /* 0x002fe40007810000 */
[----:B---3--:R-:W-:Y:S01]  /*4930*/  F2FP.BF16.PACK_AB R8, R200, R201 ;  /* 0x000000c9c808723e */ /* 0x008fe200000010ff */
[----:B----4-:R-:W-:Y:S01]  /*4940*/  FFMA.FTZ R0, R28, c[0x0][0x2d0], -R5 ;  /* 0x0000b4001c007a23 */ /* 0x010fe20000010805 */
[C---:B------:R-:W-:Y:S01]  /*4950*/  FSETP.NEU.FTZ.AND P4, PT, R72.reuse, -INF , PT ;  /* 0xff8000004800780b */ /* 0x040fe20003f9d000 */
[----:B------:R-:W-:Y:S01]  /*4960*/  FMUL.FTZ R3, R72, c[0x0][0x2d0] ;  /* 0x0000b40048037a20 */ /* 0x000fe20000410000 */
[----:B------:R-:W-:Y:S01]  /*4970*/  F2FP.BF16.PACK_AB R9, R206, R92 ;  /* 0x0000005cce09723e */ /* 0x000fe200000010ff */
[----:B------:R1:W3:Y:S02]  /*4980*/  MUFU.EX2 R119, R0 ;  /* 0x0000000000777308 */ /* 0x0002e40000000800 */
[----:B-1----:R-:W-:Y:S01]  /*4990*/  FFMA.FTZ R0, R29, c[0x0][0x2d0], -R7 ;  /* 0x0000b4001d007a23 */ /* 0x002fe20000010807 */
[----:B---3--:R-:W-:-:S05]  /*49a0*/  F2FP.BF16.PACK_AB R11, R119, R113 ;  /* 0x00000071770b723e */ /* 0x008fca00000010ff */
[----:B------:R1:W3:Y:S02]  /*49b0*/  MUFU.EX2 R213, R0 ;  /* 0x0000000000d57308 */ /* 0x0002e40000000800 */
[C---:B------:R-:W-:Y:S08]  /*49c0*/  HMMA.16816.F32.BF16 R76, R8.reuse, R20, RZ ;  /* 0x00000014084c723c */ /* 0x040ff000000418ff */
[----:B--2---:R-:W-:Y:S01]  /*49d0*/  HMMA.16816.F32.BF16 R60, R8, R16, RZ ;  /* 0x00000010083c723c */ /* 0x004fe200000418ff */
[----:B-1----:R-:W-:Y:S01]  /*49e0*/  FFMA.FTZ R0, R30, c[0x0][0x2d0], -R7 ;  /* 0x0000b4001e007a23 */ /* 0x002fe20000010807 */
[----:B---3--:R-:W-:-:S03]  /*49f0*/  F2FP.BF16.PACK_AB R12, R213, R244 ;  /* 0x000000f4d50c723e */ /* 0x008fc600000010ff */
[----:B------:R1:W-:Y:S03]  /*4a00*/  MUFU.EX2 R231, R0 ;  /* 0x0000000000e77308 */ /* 0x0003e60000000800 */
[C---:B------:R-:W-:Y:S08]  /*4a10*/  HMMA.16816.F32.BF16 R52, R8.reuse, R24, RZ ;  /* 0x000000180834723c */ /* 0x040ff000000418ff */
[----:B------:R-:W-:Y:S01]  /*4a20*/  HMMA.16816.F32.BF16 R44, R8, R36, RZ ;  /* 0x00000024082c723c */ /* 0x000fe200000418ff */
[----:B-1----:R-:W-:Y:S01]  /*4a30*/  FSEL R0, R3, RZ, P4 ;  /* 0x000000ff03007208 */ /* 0x002fe20002000000 */
[----:B------:R-:W-:-:S06]  /*4a40*/  FFMA.FTZ R3, R31, c[0x0][0x2d0], -R7 ;  /* 0x0000b4001f037a23 */ /* 0x000fcc0000010807 */
[C---:B------:R-:W-:Y:S01]  /*4a50*/  HMMA.16816.F32.BF16 R64, R8.reuse, R22, RZ ;  /* 0x000000160840723c */ /* 0x040fe200000418ff */
[----:B------:R-:W-:Y:S01]  /*4a60*/  LDSM.16.MT88.4 R28, [R226+0x900] ;  /* 0x00090000e21c783b */ /* 0x000fe20000004200 */
[----:B------:R1:W2:Y:S06]  /*4a70*/  MUFU.EX2 R234, R3 ;  /* 0x0000000300ea7308 */ /* 0x0002ac0000000800 */
[C---:B------:R-:W-:Y:S08]  /*4a80*/  HMMA.16816.F32.BF16 R56, R8.reuse, R18, RZ ;  /* 0x000000120838723c */ /* 0x040ff000000418ff */
[----:B------:R-:W-:Y:S01]  /*4a90*/  HMMA.16816.F32.BF16 R48, R8, R26, RZ ;  /* 0x0000001a0830723c */ /* 0x000fe200000418ff */
[----:B-1----:R-:W-:Y:S01]  /*4aa0*/  FFMA.FTZ R3, R32, c[0x0][0x2d0], -R0 ;  /* 0x0000b40020037a23 */ /* 0x002fe20000010800 */
[----:B--2---:R-:W-:-:S03]  /*4ab0*/  F2FP.BF16.PACK_AB R14, R234, R231 ;  /* 0x000000e7ea0e723e */ /* 0x004fc600000010ff */
[----:B------:R1:W-:Y:S02]  /*4ac0*/  MUFU.EX2 R249, R3 ;  /* 0x0000000300f97308 */ /* 0x0003e40000000800 */
[----:B-1----:R-:W-:-:S06]  /*4ad0*/  FFMA.FTZ R3, R33, c[0x0][0x2d0], -R0 ;  /* 0x0000b40021037a23 */ /* 0x002fcc0000010800 */
[----:B------:R1:W2:Y:S02]  /*4ae0*/  MUFU.EX2 R245, R3 ;  /* 0x0000000300f57308 */ /* 0x0002a40000000800 */
[----:B-1----:R-:W-:Y:S01]  /*4af0*/  FFMA.FTZ R3, R34, c[0x0][0x2d0], -R0 ;  /* 0x0000b40022037a23 */ /* 0x002fe20000010800 */
[----:B--2---:R-:W-:-:S05]  /*4b00*/  F2FP.BF16.PACK_AB R13, R245, R249 ;  /* 0x000000f9f50d723e */ /* 0x004fca00000010ff */
[----:B------:R1:W-:Y:S02]  /*4b10*/  MUFU.EX2 R203, R3 ;  /* 0x0000000300cb7308 */ /* 0x0003e40000000800 */
[----:B-1----:R-:W-:Y:S02]  /*4b20*/  FFMA.FTZ R3, R35, c[0x0][0x2d0], -R0 ;  /* 0x0000b40023037a23 */ /* 0x002fe40000010800 */
[----:B------:R-:W-:Y:S04]  /*4b30*/  LDSM.16.MT88.4 R32, [R227+0x900] ;  /* 0x00090000e320783b */ /* 0x000fe80000004200 */
[----:B------:R1:W2:Y:S02]  /*4b40*/  MUFU.EX2 R188, R3 ;  /* 0x0000000300bc7308 */ /* 0x0002a40000000800 */
[----:B-1----:R-:W-:Y:S01]  /*4b50*/  FFMA.FTZ R3, R40, c[0x0][0x2d0], -R6 ;  /* 0x0000b40028037a23 */ /* 0x002fe20000010806 */
[----:B--2---:R-:W-:-:S05]  /*4b60*/  F2FP.BF16.PACK_AB R15, R188, R203 ;  /* 0x000000cbbc0f723e */ /* 0x004fca00000010ff */
[----:B------:R1:W-:Y:S02]  /*4b70*/  MUFU.EX2 R198, R3 ;  /* 0x0000000300c67308 */ /* 0x0003e40000000800 */
[C---:B------:R-:W-:Y:S08]  /*4b80*/  HMMA.16816.F32.BF16 R88, R12.reuse, R20, RZ ;  /* 0x000000140c58723c */ /* 0x040ff000000418ff */
[----:B------:R-:W-:Y:S01]  /*4b90*/  HMMA.16816.F32.BF16 R104, R12, R22, RZ ;  /* 0x000000160c68723c */ /* 0x000fe200000418ff */
[----:B------:R-:W2:Y:S01]  /*4ba0*/  LDSM.16.MT88.4 R20, [R224+0x900] ;  /* 0x00090000e014783b */ /* 0x000ea20000004200 */
[----:B-1----:R-:W-:-:S04]  /*4bb0*/  FFMA.FTZ R3, R41, c[0x0][0x2d0], -R6 ;  /* 0x0000b40029037a23 */ /* 0x002fc80000010806 */
[----:B------:R1:W-:Y:S02]  /*4bc0*/  MUFU.EX2 R111, R3 ;  /* 0x00000003006f7308 */ /* 0x0003e40000000800 */
[----:B------:R-:W-:Y:S08]  /*4bd0*/  HMMA.16816.F32.BF16 R40, R8, R38, RZ ;  /* 0x000000260828723c */ /* 0x000ff000000418ff */
[----:B------:R-:W-:Y:S01]  /*4be0*/  HMMA.16816.F32.BF16 R84, R12, R16, RZ ;  /* 0x000000100c54723c */ /* 0x000fe200000418ff */
[----:B-1----:R-:W-:-:S07]  /*4bf0*/  FFMA.FTZ R3, R68, c[0x0][0x2d0], -R6 ;  /* 0x0000b40044037a23 */ /* 0x002fce0000010806 */
[C---:B------:R-:W-:Y:S01]  /*4c00*/  HMMA.16816.F32.BF16 R128, R12.reuse, R18, RZ ;  /* 0x000000120c80723c */ /* 0x040fe200000418ff */
[----:B------:R-:W1:Y:S01]  /*4c10*/  LDSM.16.MT88.4 R16, [R225+0x900] ;  /* 0x00090000e110783b */ /* 0x000e620000004200 */
[----:B------:R-:W-:Y:S01]  /*4c20*/  IMAD.MOV.U32 R68, RZ, RZ, R206 ;  /* 0x000000ffff447224 */ /* 0x000fe200078e00ce */
[----:B------:R3:W-:Y:S05]  /*4c30*/  MUFU.EX2 R232, R3 ;  /* 0x0000000300e87308 */ /* 0x0007ea0000000800 */
[C---:B------:R-:W-:Y:S08]  /*4c40*/  HMMA.16816.F32.BF16 R80, R12.reuse, R24, RZ ;  /* 0x000000180c50723c */ /* 0x040ff000000418ff */
[----:B------:R-:W-:Y:S01]  /*4c50*/  HMMA.16816.F32.BF16 R132, R12, R26, RZ ;  /* 0x0000001a0c84723c */ /* 0x000fe200000418ff */
[----:B---3--:R-:W-:-:S04]  /*4c60*/  FFMA.FTZ R3, R69, c[0x0][0x2d0], -R6 ;  /* 0x0000b40045037a23 */ /* 0x008fc80000010806 */
[----:B------:R3:W4:Y:S03]  /*4c70*/  MUFU.EX2 R112, R3 ;  /* 0x0000000300707308 */ /* 0x0007260000000800 */
[C---:B------:R-:W-:Y:S08]  /*4c80*/  HMMA.16816.F32.BF16 R24, R12.reuse, R36, RZ ;  /* 0x000000240c18723c */ /* 0x040ff000000418ff */
[----:B------:R-:W-:Y:S01]  /*4c90*/  HMMA.16816.F32.BF16 R120, R12, R38, RZ ;  /* 0x000000260c78723c */ /* 0x000fe200000418ff */
[----:B------:R-:W1:Y:S01]  /*4ca0*/  LDSM.16.MT88.4 R12, [R224+0x1100] ;  /* 0x00110000e00c783b */ /* 0x000e620000004200 */
[----:B---3--:R-:W-:-:S02]  /*4cb0*/  FFMA.FTZ R3, R70, c[0x0][0x2d0], -R5 ;  /* 0x0000b40046037a23 */ /* 0x008fc40000010805 */
[----:B------:R-:W-:Y:S02]  /*4cc0*/  IMAD.MOV.U32 R70, RZ, RZ, R113 ;  /* 0x000000ffff467224 */ /* 0x000fe400078e0071 */
[----:B------:R3:W-:Y:S02]  /*4cd0*/  MUFU.EX2 R4, R3 ;  /* 0x0000000300047308 */ /* 0x0007e40000000800 */
[----:B---3--:R-:W-:Y:S02]  /*4ce0*/  FFMA.FTZ R3, R74, c[0x0][0x2d0], -R5 ;  /* 0x0000b4004a037a23 */ /* 0x008fe40000010805 */
[----:B------:R-:W-:-:S04]  /*4cf0*/  IMAD.MOV.U32 R74, RZ, RZ, R203 ;  /* 0x000000ffff4a7224 */ /* 0x000fc800078e00cb */
[----:B------:R3:W-:Y:S02]  /*4d00*/  MUFU.EX2 R8, R3 ;  /* 0x0000000300087308 */ /* 0x0007e40000000800 */
[----:B---3--:R-:W-:Y:S01]  /*4d10*/  FFMA.FTZ R3, R75, c[0x0][0x2d0], -R5 ;  /* 0x0000b4004b037a23 */ /* 0x008fe20000010805 */
[----:B----4-:R-:W-:-:S05]  /*4d20*/  MOV R75, R112 ;  /* 0x00000070004b7202 */ /* 0x010fca0000000f00 */
[----:B------:R3:W-:Y:S01]  /*4d30*/  MUFU.EX2 R229, R3 ;  /* 0x0000000300e57308 */ /* 0x0007e20000000800 */
[----:B------:R-:W-:Y:S01]  /*4d40*/  F2FP.BF16.PACK_AB R10, R75, R232 ;  /* 0x000000e84b0a723e */ /* 0x000fe200000010ff */
[----:B---3--:R-:W-:Y:S02]  /*4d50*/  FFMA.FTZ R3, R93, c[0x0][0x2d0], -R5 ;  /* 0x0000b4005d037a23 */ /* 0x008fe40000010805 */
[----:B------:R-:W-:-:S04]  /*4d60*/  IMAD.MOV.U32 R93, RZ, RZ, R111 ;  /* 0x000000ffff5d7224 */ /* 0x000fc800078e006f */
[----:B------:R3:W4:Y:S02]  /*4d70*/  MUFU.EX2 R69, R3 ;  /* 0x0000000300457308 */ /* 0x0007240000000800 */
[----:B---3--:R-:W-:Y:S01]  /*4d80*/  FFMA.FTZ R3, R94, c[0x0][0x2d0], -R7 ;  /* 0x0000b4005e037a23 */ /* 0x008fe20000010807 */
[----:B----4-:R-:W-:Y:S01]  /*4d90*/  F2FP.BF16.PACK_AB R11, R69, R229 ;  /* 0x000000e5450b723e */ /* 0x010fe200000010ff */
[----:B------:R-:W-:Y:S01]  /*4da0*/  IMAD.MOV.U32 R94, RZ, RZ, R8 ;  /* 0x000000ffff5e7224 */ /* 0x000fe200078e0008 */
[----:B------:R-:W-:-:S03]  /*4db0*/  F2FP.BF16.PACK_AB R8, R93, R198 ;  /* 0x000000c65d08723e */ /* 0x000fc600000010ff */
[----:B------:R3:W-:Y:S01]  /*4dc0*/  MUFU.EX2 R252, R3 ;  /* 0x0000000300fc7308 */ /* 0x0007e20000000800 */
[----:B------:R-:W-:-:S07]  /*4dd0*/  F2FP.BF16.PACK_AB R9, R94, R4 ;  /* 0x000000045e09723e */ /* 0x000fce00000010ff */
[----:B--2---:R-:W-:Y:S01]  /*4de0*/  HMMA.16816.F32.BF16 R124, R8, R20, R76 ;  /* 0x00000014087c723c */ /* 0x004fe2000004184c */
[----:B---3--:R-:W-:Y:S01]  /*4df0*/  FFMA.FTZ R3, R95, c[0x0][0x2d0], -R7 ;  /* 0x0000b4005f037a23 */ /* 0x008fe20000010807 */
[----:B------:R-:W-:-:S06]  /*4e00*/  MOV R95, R201 ;  /* 0x000000c9005f7202 */ /* 0x000fcc0000000f00 */
[C---:B------:R-:W-:Y:S01]  /*4e10*/  HMMA.16816.F32.BF16 R112, R8.reuse, R32, R60 ;  /* 0x000000200870723c */ /* 0x040fe2000004183c */
[----:B------:R2:W3:Y:S07]  /*4e20*/  MUFU.EX2 R251, R3 ;  /* 0x0000000300fb7308 */ /* 0x0004ee0000000800 */
[C---:B------:R-:W-:Y:S08]  /*4e30*/  HMMA.16816.F32.BF16 R100, R8.reuse, R28, R44 ;  /* 0x0000001c0864723c */ /* 0x040ff0000004182c */
[----:B-1----:R-:W-:Y:S01]  /*4e40*/  HMMA.16816.F32.BF16 R108, R8, R16, R52 ;  /* 0x00000010086c723c */ /* 0x002fe20000041834 */
[----:B--2---:R-:W-:-:S04]  /*4e50*/  FFMA.FTZ R3, R96, c[0x0][0x2d0], -R7 ;  /* 0x0000b40060037a23 */ /* 0x004fc80000010807 */
[----:B------:R1:W-:Y:S03]  /*4e60*/  MUFU.EX2 R246, R3 ;  /* 0x0000000300f67308 */ /* 0x0003e60000000800 */
[C---:B------:R-:W-:Y:S08]  /*4e70*/  HMMA.16816.F32.BF16 R76, R8.reuse, R34, R56 ;  /* 0x00000022084c723c */ /* 0x040ff00000041838 */
[----:B------:R-:W-:Y:S01]  /*4e80*/  HMMA.16816.F32.BF16 R60, R8, R18, R48 ;  /* 0x00000012083c723c */ /* 0x000fe20000041830 */
[----:B-1----:R-:W-:-:S07]  /*4e90*/  FFMA.FTZ R3, R97, c[0x0][0x2d0], -R7 ;  /* 0x0000b40061037a23 */ /* 0x002fce0000010807 */
[----:B------:R-:W-:Y:S01]  /*4ea0*/  HMMA.16816.F32.BF16 R44, R8, R30, R40 ;  /* 0x0000001e082c723c */ /* 0x000fe20000041828 */
[----:B------:R1:W2:Y:S02]  /*4eb0*/  MUFU.EX2 R250, R3 ;  /* 0x0000000300fa7308 */ /* 0x0002a40000000800 */
[----:B-1----:R-:W-:-:S06]  /*4ec0*/  FFMA.FTZ R3, R98, c[0x0][0x2d0], -R0 ;  /* 0x0000b40062037a23 */ /* 0x002fcc0000010800 */
[----:B------:R1:W-:Y:S02]  /*4ed0*/  MUFU.EX2 R216, R3 ;  /* 0x0000000300d87308 */ /* 0x0003e40000000800 */
[----:B-1----:R-:W-:Y:S02]  /*4ee0*/  FFMA.FTZ R3, R99, c[0x0][0x2d0], -R0 ;  /* 0x0000b40063037a23 */ /* 0x002fe40000010800 */
[----:B------:R-:W-:Y:S04]  /*4ef0*/  HMMA.16816.F32.BF16 R96, R8, R22, R64 ;  /* 0x000000160860723c */ /* 0x000fe80000041840 */
[----:B------:R1:W4:Y:S03]  /*4f00*/  MUFU.EX2 R218, R3 ;  /* 0x0000000300da7308 */ /* 0x0003260000000800 */
[----:B---3--:R-:W-:-:S02]  /*4f10*/  F2FP.BF16.PACK_AB R8, R251, R252 ;  /* 0x000000fcfb08723e */ /* 0x008fc400000010ff */
[----:B--2---:R-:W-:Y:S01]  /*4f20*/  F2FP.BF16.PACK_AB R10, R250, R246 ;  /* 0x000000f6fa0a723e */ /* 0x004fe200000010ff */
[----:B-1----:R-:W-:Y:S01]  /*4f30*/  FFMA.FTZ R3, R116, c[0x0][0x2d0], -R0 ;  /* 0x0000b40074037a23 */ /* 0x002fe20000010800 */
[----:B----4-:R-:W-:Y:S01]  /*4f40*/  F2FP.BF16.PACK_AB R9, R218, R216 ;  /* 0x000000d8da09723e */ /* 0x010fe200000010ff */
[----:B------:R-:W-:Y:S02]  /*4f50*/  IMAD.MOV.U32 R116, RZ, RZ, R200 ;  /* 0x000000ffff747224 */ /* 0x000fe400078e00c8 */
[----:B------:R1:W-:Y:S02]  /*4f60*/  MUFU.EX2 R220, R3 ;  /* 0x0000000300dc7308 */ /* 0x0003e40000000800 */
[----:B-1----:R-:W-:Y:S01]  /*4f70*/  FFMA.FTZ R3, R117, c[0x0][0x2d0], -R0 ;  /* 0x0000b40075037a23 */ /* 0x002fe20000010800 */
[----:B------:R-:W-:-:S05]  /*4f80*/  MOV R117, R205 ;  /* 0x000000cd00757202 */ /* 0x000fca0000000f00 */
[----:B------:R1:W2:Y:S02]  /*4f90*/  MUFU.EX2 R217, R3 ;  /* 0x0000000300d97308 */ /* 0x0002a40000000800 */
[----:B-1----:R-:W-:Y:S01]  /*4fa0*/  FFMA.FTZ R3, R118, c[0x0][0x2d0], -R7 ;  /* 0x0000b40076037a23 */ /* 0x002fe20000010807 */
[----:B--2---:R-:W-:Y:S01]  /*4fb0*/  F2FP.BF16.PACK_AB R11, R217, R220 ;  /* 0x000000dcd90b723e */ /* 0x004fe200000010ff */
[----:B------:R-:W-:-:S04]  /*4fc0*/  IMAD.MOV.U32 R118, RZ, RZ, R204 ;  /* 0x000000ffff767224 */ /* 0x000fc800078e00cc */
[----:B------:R1:W-:Y:S02]  /*4fd0*/  MUFU.EX2 R219, R3 ;  /* 0x0000000300db7308 */ /* 0x0003e40000000800 */
[C---:B------:R-:W-:Y:S08]  /*4fe0*/  HMMA.16816.F32.BF16 R48, R8.reuse, R20, R88 ;  /* 0x000000140830723c */ /* 0x040ff00000041858 */
[----:B------:R-:W-:Y:S01]  /*4ff0*/  HMMA.16816.F32.BF16 R40, R8, R22, R104 ;  /* 0x000000160828723c */ /* 0x000fe20000041868 */
[----:B------:R-:W2:Y:S01]  /*5000*/  LDSM.16.MT88.4 R20, [R227+0x1100] ;  /* 0x00110000e314783b */ /* 0x000ea20000004200 */
[----:B-1----:R-:W-:-:S02]  /*5010*/  FFMA.FTZ R3, R136, c[0x0][0x2d0], -R6 ;  /* 0x0000b40088037a23 */ /* 0x002fc40000010806 */
[----:B------:R-:W-:Y:S02]  /*5020*/  IMAD.MOV.U32 R136, RZ, RZ, R202 ;  /* 0x000000ffff887224 */ /* 0x000fe400078e00ca */
[----:B------:R1:W-:Y:S02]  /*5030*/  MUFU.EX2 R214, R3 ;  /* 0x0000000300d67308 */ /* 0x0003e40000000800 */
[C---:B------:R-:W-:Y:S07]  /*5040*/  HMMA.16816.F32.BF16 R52, R8.reuse, R32, R84 ;  /* 0x000000200834723c */ /* 0x040fee0000041854 */
[----:B------:R-:W-:Y:S01]  /*5050*/  IMAD.MOV.U32 R87, RZ, RZ, R199 ;  /* 0x000000ffff577224 */ /* 0x000fe200078e00c7 */
[----:B------:R-:W-:Y:S01]  /*5060*/  HMMA.16816.F32.BF16 R88, R8, R28, R24 ;  /* 0x0000001c0858723c */ /* 0x000fe20000041818 */
[----:B------:R-:W3:Y:S01]  /*5070*/  LDSM.16.MT88.4 R24, [R225+0x1100] ;  /* 0x00110000e118783b */ /* 0x000ee20000004200 */
[----:B-1----:R-:W-:-:S06]  /*5080*/  FFMA.FTZ R3, R137, c[0x0][0x2d0], -R6 ;  /* 0x0000b40089037a23 */ /* 0x002fcc0000010806 */
[C---:B------:R-:W-:Y:S01]  /*5090*/  HMMA.16816.F32.BF16 R36, R8.reuse, R34, R128 ;  /* 0x000000220824723c */ /* 0x040fe20000041880 */
[----:B------:R-:W-:Y:S01]  /*50a0*/  IMAD.MOV.U32 R137, RZ, RZ, R212 ;  /* 0x000000ffff897224 */ /* 0x000fe200078e00d4 */
[----:B------:R-:W1:Y:S01]  /*50b0*/  LDSM.16.MT88.4 R32, [R226+0x1100] ;  /* 0x00110000e220783b */ /* 0x000e620000004200 */
[----:B------:R4:W2:Y:S01]  /*50c0*/  MUFU.EX2 R215, R3 ;  /* 0x0000000300d77308 */ /* 0x0008a20000000800 */
[----:B------:R-:W-:Y:S02]  /*50d0*/  IMAD.MOV.U32 R29, RZ, RZ, R136 ;  /* 0x000000ffff1d7224 */ /* 0x000fe400078e0088 */
[----:B------:R-:W-:Y:S02]  /*50e0*/  IMAD.MOV.U32 R136, RZ, RZ, R197 ;  /* 0x000000ffff887224 */ /* 0x000fe400078e00c5 */
[----:B------:R-:W-:Y:S01]  /*50f0*/  HMMA.16816.F32.BF16 R80, R8, R16, R80 ;  /* 0x000000100850723c */ /* 0x000fe20000041850 */
[----:B------:R-:W-:-:S06]  /*5100*/  IMAD.MOV.U32 R128, RZ, RZ, R192 ;  /* 0x000000ffff807224 */ /* 0x000fcc00078e00c0 */
[----:B------:R-:W-:Y:S01]  /*5110*/  MOV R17, R94 ;  /* 0x0000005e00117202 */ /* 0x000fe20000000f00 */
[----:B------:R-:W-:Y:S01]  /*5120*/  IMAD.MOV.U32 R16, RZ, RZ, R117 ;  /* 0x000000ffff107224 */ /* 0x000fe200078e0075 */
[C---:B------:R-:W-:Y:S01]  /*5130*/  HMMA.16816.F32.BF16 R56, R8.reuse, R18, R132 ;  /* 0x000000120838723c */ /* 0x040fe20000041884 */
[----:B------:R-:W-:Y:S02]  /*5140*/  IMAD.MOV.U32 R117, RZ, RZ, R194 ;  /* 0x000000ffff757224 */ /* 0x000fe400078e00c2 */
[----:B----4-:R-:W-:Y:S01]  /*5150*/  FFMA.FTZ R3, R138, c[0x0][0x2d0], -R6 ;  /* 0x0000b4008a037a23 */ /* 0x010fe20000010806 */
[----:B------:R-:W-:Y:S01]  /*5160*/  MOV R138, R211 ;  /* 0x000000d3008a7202 */ /* 0x000fe20000000f00 */
[----:B------:R-:W-:Y:S02]  /*5170*/  IMAD.MOV.U32 R130, RZ, RZ, R16 ;  /* 0x000000ffff827224 */ /* 0x000fe400078e0010 */
[----:B------:R4:W-:Y:S01]  /*5180*/  MUFU.EX2 R212, R3 ;  /* 0x0000000300d47308 */ /* 0x0009e20000000800 */
[----:B------:R-:W-:Y:S01]  /*5190*/  HMMA.16816.F32.BF16 R64, R8, R30, R120 ;  /* 0x0000001e0840723c */ /* 0x000fe20000041878 */
[----:B------:R-:W-:-:S02]  /*51a0*/  IMAD.MOV.U32 R129, RZ, RZ, R17 ;  /* 0x000000ffff817224 */ /* 0x000fc400078e0011 */
[----:B------:R-:W-:Y:S01]  /*51b0*/  LDSM.16.MT88.4 R16, [R224+0x1900] ;  /* 0x00190000e010783b */ /* 0x000fe20000004200 */
[----:B------:R-:W-:Y:S02]  /*51c0*/  IMAD.MOV.U32 R134, RZ, RZ, R116 ;  /* 0x000000ffff867224 */ /* 0x000fe400078e0074 */
[----:B------:R-:W-:Y:S01]  /*51d0*/  IMAD.MOV.U32 R133, RZ, RZ, R95 ;  /* 0x000000ffff857224 */ /* 0x000fe200078e005f */
[----:B--2---:R-:W-:Y:S01]  /*51e0*/  F2FP.BF16.PACK_AB R8, R215, R214 ;  /* 0x000000d6d708723e */ /* 0x004fe200000010ff */
[----:B----4-:R-:W-:Y:S02]  /*51f0*/  FFMA.FTZ R3, R139, c[0x0][0x2d0], -R6 ;  /* 0x0000b4008b037a23 */ /* 0x010fe40000010806 */
[----:B------:R-:W-:Y:S02]  /*5200*/  IMAD.MOV.U32 R139, RZ, RZ, R4 ;  /* 0x000000ffff8b7224 */ /* 0x000fe400078e0004 */
[----:B------:R2:W4:Y:S01]  /*5210*/  MUFU.EX2 R211, R3 ;  /* 0x0000000300d37308 */ /* 0x0005220000000800 */
[----:B------:R-:W-:-:S04]  /*5220*/  IMAD.MOV.U32 R4, RZ, RZ, R207 ;  /* 0x000000ffff047224 */ /* 0x000fc800078e00cf */
[----:B------:R-:W-:Y:S01]  /*5230*/  IMAD.MOV.U32 R94, RZ, RZ, R4 ;  /* 0x000000ffff5e7224 */ /* 0x000fe200078e0004 */
[----:B------:R-:W-:-:S03]  /*5240*/  MOV R4, R195 ;  /* 0x000000c300047202 */ /* 0x000fc60000000f00 */
[----:B------:R-:W-:Y:S02]  /*5250*/  IMAD.MOV.U32 R135, RZ, RZ, R94 ;  /* 0x000000ffff877224 */ /* 0x000fe400078e005e */
[----:B--2---:R-:W-:Y:S01]  /*5260*/  FFMA.FTZ R3, R140, c[0x0][0x2d0], -R5 ;  /* 0x0000b4008c037a23 */ /* 0x004fe20000010805 */
[----:B----4-:R-:W-:Y:S01]  /*5270*/  F2FP.BF16.PACK_AB R10, R211, R212 ;  /* 0x000000d4d30a723e */ /* 0x010fe200000010ff */
[----:B------:R-:W-:Y:S02]  /*5280*/  IMAD.MOV.U32 R140, RZ, RZ, R118 ;  /* 0x000000ffff8c7224 */ /* 0x000fe400078e0076 */
[----:B------:R2:W-:Y:S01]  /*5290*/  MUFU.EX2 R207, R3 ;  /* 0x0000000300cf7308 */ /* 0x0005e20000000800 */
[----:B------:R-:W-:Y:S02]  /*52a0*/  IMAD.MOV.U32 R118, RZ, RZ, R196 ;  /* 0x000000ffff767224 */ /* 0x000fe400078e00c4 */
[----:B------:R-:W-:Y:S02]  /*52b0*/  MOV R131, R140 ;  /* 0x0000008c00837202 */ /* 0x000fe40000000f00 */
[----:B------:R-:W-:-:S05]  /*52c0*/  MOV R140, R188 ;  /* 0x000000bc008c7202 */ /* 0x000fca0000000f00 */
[----:B------:R-:W-:Y:S02]  /*52d0*/  IMAD.MOV.U32 R132, RZ, RZ, R140 ;  /* 0x000000ffff847224 */ /* 0x000fe400078e008c */
[----:B--2---:R-:W-:Y:S02]  /*52e0*/  FFMA.FTZ R3, R141, c[0x0][0x2d0], -R5 ;  /* 0x0000b4008d037a23 */ /* 0x004fe40000010805 */
[----:B------:R-:W-:Y:S02]  /*52f0*/  IMAD.MOV.U32 R141, RZ, RZ, R191 ;  /* 0x000000ffff8d7224 */ /* 0x000fe400078e00bf */
[----:B------:R2:W4:Y:S02]  /*5300*/  MUFU.EX2 R206, R3 ;  /* 0x0000000300ce7308 */ /* 0x0005240000000800 */
[----:B--2---:R-:W-:Y:S01]  /*5310*/  FFMA.FTZ R3, R142, c[0x0][0x2d0], -R5 ;  /* 0x0000b4008e037a23 */ /* 0x004fe20000010805 */
[----:B----4-:R-:W-:Y:S02]  /*5320*/  F2FP.BF16.PACK_AB R9, R206, R207 ;  /* 0x000000cfce09723e */ /* 0x010fe400000010ff */
[----:B------:R-:W-:-:S03]  /*5330*/  MOV R142, R118 ;  /* 0x00000076008e7202 */ /* 0x000fc60000000f00 */
[----:B------:R2:W-:Y:S01]  /*5340*/  MUFU.EX2 R205, R3 ;  /* 0x0000000300cd7308 */ /* 0x0005e20000000800 */
[----:B------:R-:W-:Y:S02]  /*5350*/  IMAD.MOV.U32 R118, RZ, RZ, R117 ;  /* 0x000000ffff767224 */ /* 0x000fe400078e0075 */
[----:B------:R-:W-:Y:S02]  /*5360*/  IMAD.MOV.U32 R117, RZ, RZ, R189 ;  /* 0x000000ffff757224 */ /* 0x000fe400078e00bd */
[----:B--2---:R-:W-:Y:S02]  /*5370*/  FFMA.FTZ R3, R143, c[0x0][0x2d0], -R5 ;  /* 0x0000b4008f037a23 */ /* 0x004fe40000010805 */
[----:B------:R-:W-:Y:S02]  /*5380*/  IMAD.MOV.U32 R143, RZ, RZ, R136 ;  /* 0x000000ffff8f7224 */ /* 0x000fe400078e0088 */
[----:B------:R2:W4:Y:S01]  /*5390*/  MUFU.EX2 R204, R3 ;  /* 0x0000000300cc7308 */ /* 0x0005220000000800 */
[----:B------:R-:W-:-:S02]  /*53a0*/  IMAD.MOV.U32 R136, RZ, RZ, R190 ;  /* 0x000000ffff887224 */ /* 0x000fc400078e00be */
[----:B--2---:R-:W-:Y:S01]  /*53b0*/  FFMA.FTZ R3, R144, c[0x0][0x2d0], -R7 ;  /* 0x0000b40090037a23 */ /* 0x004fe20000010807 */
[----:B----4-:R-:W-:-:S04]  /*53c0*/  F2FP.BF16.PACK_AB R11, R204, R205 ;  /* 0x000000cdcc0b723e */ /* 0x010fc800000010ff */
[----:B------:R2:W4:Y:S03]  /*53d0*/  MUFU.EX2 R203, R3 ;  /* 0x0000000300cb7308 */ /* 0x0005260000000800 */
[C---:B------:R-:W-:Y:S07]  /*53e0*/  HMMA.16816.F32.BF16 R120, R8.reuse, R12, R124 ;  /* 0x0000000c0878723c */ /* 0x040fee000004187c */
[----:B------:R-:W-:Y:S01]  /*53f0*/  IMAD.MOV.U32 R127, RZ, RZ, R142 ;  /* 0x000000ffff7f7224 */ /* 0x000fe200078e008e */
[----:B------:R-:W-:Y:S01]  /*5400*/  HMMA.16816.F32.BF16 R112, R8, R20, R112 ;  /* 0x000000140870723c */ /* 0x000fe20000041870 */
[----:B------:R-:W-:Y:S01]  /*5410*/  IMAD.MOV.U32 R142, RZ, RZ, R187 ;  /* 0x000000ffff8e7224 */ /* 0x000fe200078e00bb */
[----:B------:R-:W-:Y:S01]  /*5420*/  MOV R126, R118 ;  /* 0x00000076007e7202 */ /* 0x000fe20000000f00 */
[----:B------:R-:W-:Y:S01]  /*5430*/  IMAD.MOV.U32 R124, RZ, RZ, R74 ;  /* 0x000000ffff7c7224 */ /* 0x000fe200078e004a */
[----:B------:R-:W-:Y:S01]  /*5440*/  MOV R125, R131 ;  /* 0x00000083007d7202 */ /* 0x000fe20000000f00 */
[----:B--2---:R-:W-:-:S02]  /*5450*/  FFMA.FTZ R3, R145, c[0x0][0x2d0], -R7 ;  /* 0x0000b40091037a23 */ /* 0x004fc40000010807 */
[----:B------:R-:W-:Y:S01]  /*5460*/  IMAD.MOV.U32 R74, RZ, RZ, R184 ;  /* 0x000000ffff4a7224 */ /* 0x000fe200078e00b8 */
[C---:B---3--:R-:W-:Y:S01]  /*5470*/  HMMA.16816.F32.BF16 R108, R8.reuse, R24, R108 ;  /* 0x00000018086c723c */ /* 0x048fe2000004186c */
[----:B------:R2:W-:Y:S07]  /*5480*/  MUFU.EX2 R202, R3 ;  /* 0x0000000300ca7308 */ /* 0x0005ee0000000800 */
[C---:B-1----:R-:W-:Y:S08]  /*5490*/  HMMA.16816.F32.BF16 R104, R8.reuse, R32, R100 ;  /* 0x000000200868723c */ /* 0x042ff00000041864 */
[----:B------:R-:W-:Y:S01]  /*54a0*/  HMMA.16816.F32.BF16 R96, R8, R14, R96 ;  /* 0x0000000e0860723c */ /* 0x000fe20000041860 */
[----:B--2---:R-:W-:-:S04]  /*54b0*/  FFMA.FTZ R3, R146, c[0x0][0x2d0], -R7 ;  /* 0x0000b40092037a23 */ /* 0x004fc80000010807 */
[----:B------:R1:W-:Y:S02]  /*54c0*/  MUFU.EX2 R201, R3 ;  /* 0x0000000300c97308 */ /* 0x0003e40000000800 */
[----:B-1----:R-:W-:-:S06]  /*54d0*/  FFMA.FTZ R3, R147, c[0x0][0x2d0], -R7 ;  /* 0x0000b40093037a23 */ /* 0x002fcc0000010807 */
[----:B------:R1:W-:Y:S02]  /*54e0*/  MUFU.EX2 R200, R3 ;  /* 0x0000000300c87308 */ /* 0x0003e40000000800 */
[----:B-1----:R-:W-:Y:S02]  /*54f0*/  FFMA.FTZ R3, R148, c[0x0][0x2d0], -R0 ;  /* 0x0000b40094037a23 */ /* 0x002fe40000010800 */
[----:B------:R-:W-:-:S04]  /*5500*/  IMAD.MOV.U32 R148, RZ, RZ, R136 ;  /* 0x000000ffff947224 */ /* 0x000fc800078e0088 */
[----:B------:R1:W-:Y:S01]  /*5510*/  MUFU.EX2 R199, R3 ;  /* 0x0000000300c77308 */ /* 0x0003e20000000800 */
[----:B------:R-:W-:Y:S02]  /*5520*/  IMAD.MOV.U32 R136, RZ, RZ, R75 ;  /* 0x000000ffff887224 */ /* 0x000fe400078e004b */
[----:B-1----:R-:W-:Y:S02]  /*5530*/  FFMA.FTZ R3, R149, c[0x0][0x2d0], -R0 ;  /* 0x0000b40095037a23 */ /* 0x002fe40000010800 */
[----:B------:R-:W-:-:S03]  /*5540*/  IMAD.MOV.U32 R149, RZ, RZ, R198 ;  /* 0x000000ffff957224 */ /* 0x000fc600078e00c6 */
[----:B------:R1:W2:Y:S02]  /*5550*/  MUFU.EX2 R198, R3 ;  /* 0x0000000300c67308 */ /* 0x0002a40000000800 */
[--C-:B-1----:R-:W-:Y:S01]  /*5560*/  FFMA.FTZ R3, R150, c[0x0][0x2d0], -R0.reuse ;  /* 0x0000b40096037a23 */ /* 0x102fe20000010800 */
[----:B------:R-:W-:Y:S02]  /*5570*/  MOV R150, R87 ;  /* 0x0000005700967202 */ /* 0x000fe40000000f00 */
[C---:B------:R-:W-:Y:S03]  /*5580*/  HMMA.16816.F32.BF16 R84, R8.reuse, R22, R76 ;  /* 0x000000160854723c */ /* 0x040fe6000004184c */
[----:B------:R1:W-:Y:S05]  /*5590*/  MUFU.EX2 R197, R3 ;  /* 0x0000000300c57308 */ /* 0x0003ea0000000800 */
[C---:B------:R-:W-:Y:S08]  /*55a0*/  HMMA.16816.F32.BF16 R76, R8.reuse, R26, R60 ;  /* 0x0000001a084c723c */ /* 0x040ff0000004183c */
[----:B------:R-:W-:Y:S01]  /*55b0*/  HMMA.16816.F32.BF16 R60, R8, R34, R44 ;  /* 0x00000022083c723c */ /* 0x000fe2000004182c */
[----:B-1----:R-:W-:-:S02]  /*55c0*/  FFMA.FTZ R3, R151, c[0x0][0x2d0], -R0 ;  /* 0x0000b40097037a23 */ /* 0x002fc40000010800 */
[----:B------:R-:W-:Y:S02]  /*55d0*/  IMAD.MOV.U32 R151, RZ, RZ, R193 ;  /* 0x000000ffff977224 */ /* 0x000fe400078e00c1 */
[----:B------:R1:W3:Y:S02]  /*55e0*/  MUFU.EX2 R195, R3 ;  /* 0x0000000300c37308 */ /* 0x0002e40000000800 */
[----:B----4-:R-:W-:Y:S02]  /*55f0*/  F2FP.BF16.PACK_AB R8, R203, R219 ;  /* 0x000000dbcb08723e */ /* 0x010fe400000010ff */
[----:B--2---:R-:W-:Y:S02]  /*5600*/  F2FP.BF16.PACK_AB R9, R198, R199 ;  /* 0x000000c7c609723e */ /* 0x004fe400000010ff */
[----:B------:R-:W-:Y:S01]  /*5610*/  F2FP.BF16.PACK_AB R10, R201, R202 ;  /* 0x000000cac90a723e */ /* 0x000fe200000010ff */
[----:B-1----:R-:W-:Y:S01]  /*5620*/  FFMA.FTZ R3, R152, c[0x0][0x2d0], -R7 ;  /* 0x0000b40098037a23 */ /* 0x002fe20000010807 */
[----:B---3--:R-:W-:-:S02]  /*5630*/  F2FP.BF16.PACK_AB R11, R195, R197 ;  /* 0x000000c5c30b723e */ /* 0x008fc400000010ff */
[----:B------:R-:W-:Y:S01]  /*5640*/  MOV R152, R117 ;  /* 0x0000007500987202 */ /* 0x000fe20000000f00 */
[----:B------:R1:W-:Y:S04]  /*5650*/  MUFU.EX2 R196, R3 ;  /* 0x0000000300c47308 */ /* 0x0003e80000000800 */
[C---:B------:R-:W-:Y:S08]  /*5660*/  HMMA.16816.F32.BF16 R48, R8.reuse, R12, R48 ;  /* 0x0000000c0830723c */ /* 0x040ff00000041830 */
[----:B------:R-:W-:Y:S01]  /*5670*/  HMMA.16816.F32.BF16 R44, R8, R14, R40 ;  /* 0x0000000e082c723c */ /* 0x000fe20000041828 */
[----:B------:R-:W-:Y:S01]  /*5680*/  LDSM.16.MT88.4 R12, [R227+0x1900] ;  /* 0x00190000e30c783b */ /* 0x000fe20000004200 */
[----:B-1----:R-:W-:Y:S01]  /*5690*/  FFMA.FTZ R3, R153, c[0x0][0x2d0], -R7 ;  /* 0x0000b40099037a23 */ /* 0x002fe20000010807 */
[----:B------:R-:W-:-:S03]  /*56a0*/  MOV R153, R129 ;  /* 0x0000008100997202 */ /* 0x000fc60000000f00 */
[----:B------:R1:W-:Y:S02]  /*56b0*/  MUFU.EX2 R194, R3 ;  /* 0x0000000300c27308 */ /* 0x0003e40000000800 */
[C---:B------:R-:W-:Y:S08]  /*56c0*/  HMMA.16816.F32.BF16 R40, R8.reuse, R20, R52 ;  /* 0x000000140828723c */ /* 0x040ff00000041834 */
[----:B------:R-:W-:Y:S01]  /*56d0*/  HMMA.16816.F32.BF16 R36, R8, R22, R36 ;  /* 0x000000160824723c */ /* 0x000fe20000041824 */
[----:B------:R-:W2:Y:S01]  /*56e0*/  LDSM.16.MT88.4 R20, [R225+0x1900] ;  /* 0x00190000e114783b */ /* 0x000ea20000004200 */
[----:B-1----:R-:W-:-:S06]  /*56f0*/  FFMA.FTZ R3, R154, c[0x0][0x2d0], -R6 ;  /* 0x0000b4009a037a23 */ /* 0x002fcc0000010806 */
[----:B------:R-:W-:Y:S01]  /*5700*/  HMMA.16816.F32.BF16 R56, R8, R26, R56 ;  /* 0x0000001a0838723c */ /* 0x000fe20000041838 */
[----:B------:R-:W-:Y:S01]  /*5710*/  IMAD.MOV.U32 R154, RZ, RZ, R93 ;  /* 0x000000ffff9a7224 */ /* 0x000fe200078e005d */
[----:B------:R1:W-:Y:S01]  /*5720*/  MUFU.EX2 R193, R3 ;  /* 0x0000000300c17308 */ /* 0x0003e20000000800 */
[----:B------:R-:W-:-:S05]  /*5730*/  IMAD.MOV.U32 R93, RZ, RZ, R185 ;  /* 0x000000ffff5d7224 */ /* 0x000fca00078e00b9 */
[C---:B------:R-:W-:Y:S01]  /*5740*/  HMMA.16816.F32.BF16 R100, R8.reuse, R32, R88 ;  /* 0x000000200864723c */ /* 0x040fe20000041858 */
[--C-:B-1----:R-:W-:Y:S02]  /*5750*/  FFMA.FTZ R3, R155, c[0x0][0x2d0], -R6.reuse ;  /* 0x0000b4009b037a23 */ /* 0x102fe40000010806 */
[----:B------:R-:W-:Y:S02]  /*5760*/  IMAD.MOV.U32 R155, RZ, RZ, R29 ;  /* 0x000000ffff9b7224 */ /* 0x000fe400078e001d */
[----:B------:R1:W3:Y:S03]  /*5770*/  MUFU.EX2 R192, R3 ;  /* 0x0000000300c07308 */ /* 0x0002e60000000800 */
[C---:B------:R-:W-:Y:S01]  /*5780*/  HMMA.16816.F32.BF16 R28, R8.reuse, R24, R80 ;  /* 0x00000018081c723c */ /* 0x040fe20000041850 */
[----:B------:R-:W4:Y:S07]  /*5790*/  LDSM.16.MT88.4 R24, [R226+0x1900] ;  /* 0x00190000e218783b */ /* 0x000f2e0000004200 */
[----:B------:R-:W-:Y:S01]  /*57a0*/  HMMA.16816.F32.BF16 R80, R8, R34, R64 ;  /* 0x000000220850723c */ /* 0x000fe20000041840 */
[----:B-1----:R-:W-:-:S06]  /*57b0*/  FFMA.FTZ R3, R156, c[0x0][0x2d0], -R6 ;  /* 0x0000b4009c037a23 */ /* 0x002fcc0000010806 */
[----:B---3--:R-:W-:Y:S01]  /*57c0*/  F2FP.BF16.PACK_AB R8, R192, R193 ;  /* 0x000000c1c008723e */ /* 0x008fe200000010ff */
[----:B------:R1:W-:Y:S02]  /*57d0*/  MUFU.EX2 R191, R3 ;  /* 0x0000000300bf7308 */ /* 0x0003e40000000800 */
[----:B-1----:R-:W-:-:S06]  /*57e0*/  FFMA.FTZ R3, R157, c[0x0][0x2d0], -R6 ;  /* 0x0000b4009d037a23 */ /* 0x002fcc0000010806 */
[----:B------:R1:W3:Y:S02]  /*57f0*/  MUFU.EX2 R190, R3 ;  /* 0x0000000300be7308 */ /* 0x0002e40000000800 */
[----:B-1----:R-:W-:Y:S01]  /*5800*/  FFMA.FTZ R3, R158, c[0x0][0x2d0], -R5 ;  /* 0x0000b4009e037a23 */ /* 0x002fe20000010805 */
[----:B---3--:R-:W-:-:S05]  /*5810*/  F2FP.BF16.PACK_AB R10, R190, R191 ;  /* 0x000000bfbe0a723e */ /* 0x008fca00000010ff */
[----:B------:R1:W-:Y:S02]  /*5820*/  MUFU.EX2 R189, R3 ;  /* 0x0000000300bd7308 */ /* 0x0003e40000000800 */
[----:B-1----:R-:W-:-:S06]  /*5830*/  FFMA.FTZ R3, R159, c[0x0][0x2d0], -R5 ;  /* 0x0000b4009f037a23 */ /* 0x002fcc0000010805 */
[----:B------:R1:W3:Y:S02]  /*5840*/  MUFU.EX2 R188, R3 ;  /* 0x0000000300bc7308 */ /* 0x0002e40000000800 */
[----:B-1----:R-:W-:Y:S01]  /*5850*/  FFMA.FTZ R3, R160, c[0x0][0x2d0], -R5 ;  /* 0x0000b400a0037a23 */ /* 0x002fe20000010805 */
[----:B---3--:R-:W-:Y:S01]  /*5860*/  F2FP.BF16.PACK_AB R9, R188, R189 ;  /* 0x000000bdbc09723e */ /* 0x008fe200000010ff */
[----:B------:R-:W-:-:S04]  /*5870*/  IMAD.MOV.U32 R160, RZ, RZ, R186 ;  /* 0x000000ffffa07224 */ /* 0x000fc800078e00ba */
[----:B------:R1:W-:Y:S02]  /*5880*/  MUFU.EX2 R186, R3 ;  /* 0x0000000300ba7308 */ /* 0x0003e40000000800 */
[----:B-1----:R-:W-:Y:S01]  /*5890*/  FFMA.FTZ R3, R161, c[0x0][0x2d0], -R5 ;  /* 0x0000b400a1037a23 */ /* 0x002fe20000010805 */
[----:B------:R-:W-:-:S05]  /*58a0*/  MOV R161, R143 ;  /* 0x0000008f00a17202 */ /* 0x000fca0000000f00 */
[----:B------:R1:W3:Y:S02]  /*58b0*/  MUFU.EX2 R187, R3 ;  /* 0x0000000300bb7308 */ /* 0x0002e40000000800 */
[----:B-1----:R-:W-:Y:S01]  /*58c0*/  FFMA.FTZ R3, R162, c[0x0][0x2d0], -R7 ;  /* 0x0000b400a2037a23 */ /* 0x002fe20000010807 */
[----:B---3--:R-:W-:Y:S01]  /*58d0*/  F2FP.BF16.PACK_AB R11, R187, R186 ;  /* 0x000000babb0b723e */ /* 0x008fe200000010ff */
[----:B------:R-:W-:-:S04]  /*58e0*/  IMAD.MOV.U32 R162, RZ, RZ, R128 ;  /* 0x000000ffffa27224 */ /* 0x000fc800078e0080 */
[----:B------:R1:W3:Y:S02]  /*58f0*/  MUFU.EX2 R185, R3 ;  /* 0x0000000300b97308 */ /* 0x0002e40000000800 */
[C---:B--2---:R-:W-:Y:S08]  /*5900*/  HMMA.16816.F32.BF16 R156, R8.reuse, R20, R108 ;  /* 0x00000014089c723c */ /* 0x044ff0000004186c */
[----:B------:R-:W-:Y:S01]  /*5910*/  HMMA.16816.F32.BF16 R144, R8, R14, R84 ;  /* 0x0000000e0890723c */ /* 0x000fe20000041854 */
[----:B-1----:R-:W-:-:S02]  /*5920*/  FFMA.FTZ R3, R163, c[0x0][0x2d0], -R7 ;  /* 0x0000b400a3037a23 */ /* 0x002fc40000010807 */
[----:B------:R-:W-:Y:S02]  /*5930*/  IMAD.MOV.U32 R163, RZ, RZ, R130 ;  /* 0x000000ffffa37224 */ /* 0x000fe400078e0082 */
[----:B------:R1:W-:Y:S03]  /*5940*/  MUFU.EX2 R184, R3 ;  /* 0x0000000300b87308 */ /* 0x0003e60000000800 */
[C---:B----4-:R-:W-:Y:S08]  /*5950*/  HMMA.16816.F32.BF16 R84, R8.reuse, R24, R104 ;  /* 0x000000180854723c */ /* 0x050ff00000041868 */
[----:B------:R-:W-:Y:S01]  /*5960*/  HMMA.16816.F32.BF16 R88, R8, R22, R76 ;  /* 0x000000160858723c */ /* 0x000fe2000004184c */
[----:B-1----:R-:W-:-:S07]  /*5970*/  FFMA.FTZ R3, R164, c[0x0][0x2d0], -R7 ;  /* 0x0000b400a4037a23 */ /* 0x002fce0000010807 */
[C---:B------:R-:W-:Y:S01]  /*5980*/  HMMA.16816.F32.BF16 R120, R8.reuse, R16, R120 ;  /* 0x000000100878723c */ /* 0x040fe20000041878 */
[----:B------:R-:W-:Y:S01]  /*5990*/  IMAD.MOV.U32 R164, RZ, RZ, R142 ;  /* 0x000000ffffa47224 */ /* 0x000fe200078e008e */
[----:B------:R1:W-:Y:S06]  /*59a0*/  MUFU.EX2 R118, R3 ;  /* 0x0000000300767308 */ /* 0x0003ec0000000800 */
[C---:B------:R-:W-:Y:S08]  /*59b0*/  HMMA.16816.F32.BF16 R96, R8.reuse, R18, R96 ;  /* 0x000000120860723c */ /* 0x040ff00000041860 */
[----:B------:R-:W-:Y:S01]  /*59c0*/  HMMA.16816.F32.BF16 R76, R8, R26, R60 ;  /* 0x0000001a084c723c */ /* 0x000fe2000004183c */
[----:B-1----:R-:W-:-:S02]  /*59d0*/  FFMA.FTZ R3, R165, c[0x0][0x2d0], -R7 ;  /* 0x0000b400a5037a23 */ /* 0x002fc40000010807 */
[----:B------:R-:W-:Y:S02]  /*59e0*/  IMAD.MOV.U32 R165, RZ, RZ, R141 ;  /* 0x000000ffffa57224 */ /* 0x000fe400078e008d */
[----:B------:R1:W-:Y:S03]  /*59f0*/  MUFU.EX2 R117, R3 ;  /* 0x0000000300757308 */ /* 0x0003e60000000800 */
[----:B------:R-:W-:Y:S07]  /*5a00*/  HMMA.16816.F32.BF16 R140, R8, R12, R112 ;  /* 0x0000000c088c723c */ /* 0x000fee0000041870 */
[----:B------:R-:W-:-:S02]  /*5a10*/  F2FP.BF16.PACK_AB R8, R196, R200 ;  /* 0x000000c8c408723e */ /* 0x000fc400000010ff */
[----:B---3--:R-:W-:Y:S01]  /*5a20*/  F2FP.BF16.PACK_AB R10, R185, R194 ;  /* 0x000000c2b90a723e */ /* 0x008fe200000010ff */
[----:B-1----:R-:W-:Y:S01]  /*5a30*/  FFMA.FTZ R3, R166, c[0x0][0x2d0], -R0 ;  /* 0x0000b400a6037a23 */ /* 0x002fe20000010800 */
[----:B------:R-:W-:-:S03]  /*5a40*/  MOV R166, R93 ;  /* 0x0000005d00a67202 */ /* 0x000fc60000000f00 */
[----:B------:R1:W-:Y:S02]  /*5a50*/  MUFU.EX2 R115, R3 ;  /* 0x0000000300737308 */ /* 0x0003e40000000800 */
[----:B-1----:R-:W-:Y:S02]  /*5a60*/  FFMA.FTZ R3, R167, c[0x0][0x2d0], -R0 ;  /* 0x0000b400a7037a23 */ /* 0x002fe40000010800 */
[----:B------:R-:W-:-:S04]  /*5a70*/  IMAD.MOV.U32 R167, RZ, RZ, R74 ;  /* 0x000000ffffa77224 */ /* 0x000fc800078e004a */
[----:B------:R1:W2:Y:S02]  /*5a80*/  MUFU.EX2 R114, R3 ;  /* 0x0000000300727308 */ /* 0x0002a40000000800 */
[----:B-1----:R-:W-:Y:S01]  /*5a90*/  FFMA.FTZ R3, R169, c[0x0][0x2d0], -R0 ;  /* 0x0000b400a9037a23 */ /* 0x002fe20000010800 */
[----:B--2---:R-:W-:Y:S01]  /*5aa0*/  F2FP.BF16.PACK_AB R9, R114, R115 ;  /* 0x000000737209723e */ /* 0x004fe200000010ff */
[----:B------:R-:W-:-:S04]  /*5ab0*/  IMAD.MOV.U32 R169, RZ, RZ, R166 ;  /* 0x000000ffffa97224 */ /* 0x000fc800078e00a6 */
[----:B------:R1:W-:Y:S01]  /*5ac0*/  MUFU.EX2 R113, R3 ;  /* 0x0000000300717308 */ /* 0x0003e20000000800 */
[----:B------:R-:W-:Y:S02]  /*5ad0*/  IMAD.MOV.U32 R166, RZ, RZ, R164 ;  /* 0x000000ffffa67224 */ /* 0x000fe400078e00a4 */
[----:B------:R-:W-:Y:S02]  /*5ae0*/  IMAD.MOV.U32 R164, RZ, RZ, R162 ;  /* 0x000000ffffa47224 */ /* 0x000fe400078e00a2 */
[----:B------:R-:W-:Y:S02]  /*5af0*/  IMAD.MOV.U32 R162, RZ, RZ, R150 ;  /* 0x000000ffffa27224 */ /* 0x000fe400078e0096 */
[----:B------:R-:W-:Y:S02]  /*5b00*/  IMAD.MOV.U32 R150, RZ, RZ, R139 ;  /* 0x000000ffff967224 */ /* 0x000fe400078e008b */
[----:B------:R-:W-:Y:S02]  /*5b10*/  IMAD.MOV.U32 R139, RZ, RZ, R137 ;  /* 0x000000ffff8b7224 */ /* 0x000fe400078e0089 */
[----:B------:R-:W-:-:S02]  /*5b20*/  IMAD.MOV.U32 R137, RZ, RZ, R234 ;  /* 0x000000ffff897224 */ /* 0x000fc400078e00ea */
[----:B------:R-:W-:Y:S01]  /*5b30*/  FFMA.FTZ R4, R4, c[0x0][0x2d0], -R7 ;  /* 0x0000b40004047a23 */ /* 0x000fe20000010807 */
[----:B------:R2:W5:Y:S01]  /*5b40*/  LDL.LU R234, [R1+0x58] ;  /* 0x0000580001ea7983 */ /* 0x0005620000300800 */
[----:B-1----:R-:W-:-:S04]  /*5b50*/  FFMA.FTZ R3, R170, c[0x0][0x2d0], -R0 ;  /* 0x0000b400aa037a23 */ /* 0x002fc80000010800 */
[----:B------:R1:W3:Y:S02]  /*5b60*/  MUFU.EX2 R112, R3 ;  /* 0x0000000300707308 */ /* 0x0002e40000000800 */
[----:B-1----:R-:W-:Y:S01]  /*5b70*/  FFMA.FTZ R3, R168, c[0x0][0x2d0], -R7 ;  /* 0x0000b400a8037a23 */ /* 0x002fe20000010807 */
[----:B---3--:R-:W-:-:S05]  /*5b80*/  F2FP.BF16.PACK_AB R11, R112, R113 ;  /* 0x00000071700b723e */ /* 0x008fca00000010ff */
[----:B------:R1:W-:Y:S02]  /*5b90*/  MUFU.EX2 R116, R3 ;  /* 0x0000000300747308 */ /* 0x0003e40000000800 */
[C---:B------:R-:W-:Y:S08]  /*5ba0*/  HMMA.16816.F32.BF16 R60, R8.reuse, R18, R44 ;  /* 0x00000012083c723c */ /* 0x040ff0000004182c */
[----:B------:R-:W-:Y:S01]  /*5bb0*/  HMMA.16816.F32.BF16 R44, R8, R24, R100 ;  /* 0x00000018082c723c */ /* 0x000fe20000041864 */
[----:B-1----:R-:W-:-:S04]  /*5bc0*/  FFMA.FTZ R3, R171, c[0x0][0x2d0], -R6 ;  /* 0x0000b400ab037a23 */ /* 0x002fc80000010806 */
[----:B------:R1:W-:Y:S03]  /*5bd0*/  MUFU.EX2 R110, R3 ;  /* 0x00000003006e7308 */ /* 0x0003e60000000800 */
[C---:B------:R-:W-:Y:S08]  /*5be0*/  HMMA.16816.F32.BF16 R52, R8.reuse, R12, R40 ;  /* 0x0000000c0834723c */ /* 0x040ff00000041828 */
[----:B------:R-:W-:Y:S01]  /*5bf0*/  HMMA.16816.F32.BF16 R40, R8, R26, R80 ;  /* 0x0000001a0828723c */ /* 0x000fe20000041850 */
[----:B------:R-:W-:Y:S01]  /*5c00*/  LDSM.16.MT88.4 R24, [R224+0x2900] ;  /* 0x00290000e018783b */ /* 0x000fe20000004200 */
[----:B-1----:R-:W-:-:S06]  /*5c10*/  FFMA.FTZ R3, R172, c[0x0][0x2d0], -R6 ;  /* 0x0000b400ac037a23 */ /* 0x002fcc0000010806 */
[C---:B------:R-:W-:Y:S01]  /*5c20*/  HMMA.16816.F32.BF16 R64, R8.reuse, R16, R48 ;  /* 0x000000100840723c */ /* 0x040fe20000041830 */
[----:B------:R-:W1:Y:S01]  /*5c30*/  LDSM.16.MT88.4 R16, [R224+0x2100] ;  /* 0x00210000e010783b */ /* 0x000e620000004200 */
[----:B------:R3:W4:Y:S06]  /*5c40*/  MUFU.EX2 R111, R3 ;  /* 0x00000003006f7308 */ /* 0x00072c0000000800 */
[C---:B------:R-:W-:Y:S01]  /*5c50*/  HMMA.16816.F32.BF16 R48, R8.reuse, R14, R36 ;  /* 0x0000000e0830723c */ /* 0x040fe20000041824 */
[----:B------:R-:W1:Y:S07]  /*5c60*/  LDSM.16.MT88.4 R12, [R227+0x2100] ;  /* 0x00210000e30c783b */ /* 0x000e6e0000004200 */
[----:B------:R-:W-:Y:S01]  /*5c70*/  HMMA.16816.F32.BF16 R32, R8, R20, R28 ;  /* 0x000000140820723c */ /* 0x000fe2000004181c */
[----:B------:R-:W-:Y:S01]  /*5c80*/  LDSM.16.MT88.4 R28, [R226+0x2100] ;  /* 0x00210000e21c783b */ /* 0x000fe20000004200 */
[----:B---3--:R-:W-:-:S04]  /*5c90*/  FFMA.FTZ R3, R173, c[0x0][0x2d0], -R6 ;  /* 0x0000b400ad037a23 */ /* 0x008fc80000010806 */
[----:B------:R3:W-:Y:S02]  /*5ca0*/  MUFU.EX2 R109, R3 ;  /* 0x00000003006d7308 */ /* 0x0007e40000000800 */
[----:B------:R-:W-:Y:S01]  /*5cb0*/  HMMA.16816.F32.BF16 R36, R8, R22, R56 ;  /* 0x000000160824723c */ /* 0x000fe20000041838 */
[----:B------:R-:W1:Y:S06]  /*5cc0*/  LDSM.16.MT88.4 R20, [R225+0x2100] ;  /* 0x00210000e114783b */ /* 0x000e6c0000004200 */
[----:B----4-:R-:W-:Y:S01]  /*5cd0*/  F2FP.BF16.PACK_AB R8, R111, R110 ;  /* 0x0000006e6f08723e */ /* 0x010fe200000010ff */
[----:B---3--:R-:W-:-:S04]  /*5ce0*/  FFMA.FTZ R3, R174, c[0x0][0x2d0], -R6 ;  /* 0x0000b400ae037a23 */ /* 0x008fc80000010806 */
[----:B------:R3:W4:Y:S02]  /*5cf0*/  MUFU.EX2 R108, R3 ;  /* 0x00000003006c7308 */ /* 0x0007240000000800 */
[----:B---3--:R-:W-:Y:S01]  /*5d00*/  FFMA.FTZ R3, R175, c[0x0][0x2d0], -R5 ;  /* 0x0000b400af037a23 */ /* 0x008fe20000010805 */
[----:B----4-:R-:W-:-:S05]  /*5d10*/  F2FP.BF16.PACK_AB R10, R108, R109 ;  /* 0x0000006d6c0a723e */ /* 0x010fca00000010ff */
[----:B------:R3:W-:Y:S02]  /*5d20*/  MUFU.EX2 R107, R3 ;  /* 0x00000003006b7308 */ /* 0x0007e40000000800 */
[----:B---3--:R-:W-:-:S06]  /*5d30*/  FFMA.FTZ R3, R176, c[0x0][0x2d0], -R5 ;  /* 0x0000b400b0037a23 */ /* 0x008fcc0000010805 */
        /* <DEDUP_REMOVED lines=9> */
[C---:B-1----:R-:W-:Y:S08]  /*5dd0*/  HMMA.16816.F32.BF16 R120, R8.reuse, R16, R120 ;  /* 0x000000100878723c */ /* 0x042ff00000041878 */
[----:B------:R-:W-:Y:S01]  /*5de0*/  HMMA.16816.F32.BF16 R128, R8, R18, R96 ;  /* 0x000000120880723c */ /* 0x000fe20000041860 */
[----:B---3--:R-:W-:-:S04]  /*5df0*/  FFMA.FTZ R3, R179, c[0x0][0x2d0], -R0 ;  /* 0x0000b400b3037a23 */ /* 0x008fc80000010800 */
[----:B------:R1:W3:Y:S03]  /*5e00*/  MUFU.EX2 R101, R3 ;  /* 0x0000000300657308 */ /* 0x0002e60000000800 */
[C---:B------:R-:W-:Y:S08]  /*5e10*/  HMMA.16816.F32.BF16 R140, R8.reuse, R12, R140 ;  /* 0x0000000c088c723c */ /* 0x040ff0000004188c */
[----:B------:R-:W-:Y:S01]  /*5e20*/  HMMA.16816.F32.BF16 R144, R8, R14, R144 ;  /* 0x0000000e0890723c */ /* 0x000fe20000041890 */
[----:B-1----:R-:W-:-:S07]  /*5e30*/  FFMA.FTZ R3, R181, c[0x0][0x2d0], -R0 ;  /* 0x0000b400b5037a23 */ /* 0x002fce0000010800 */
[C---:B------:R-:W-:Y:S01]  /*5e40*/  HMMA.16816.F32.BF16 R156, R8.reuse, R20, R156 ;  /* 0x00000014089c723c */ /* 0x040fe2000004189c */
[----:B------:R1:W-:Y:S07]  /*5e50*/  MUFU.EX2 R100, R3 ;  /* 0x0000000300647308 */ /* 0x0003ee0000000800 */
[C---:B------:R-:W-:Y:S08]  /*5e60*/  HMMA.16816.F32.BF16 R88, R8.reuse, R22, R88 ;  /* 0x000000160858723c */ /* 0x040ff00000041858 */
[----:B------:R-:W-:Y:S01]  /*5e70*/  HMMA.16816.F32.BF16 R84, R8, R28, R84 ;  /* 0x0000001c0854723c */ /* 0x000fe20000041854 */
[----:B-1----:R-:W-:-:S04]  /*5e80*/  FFMA.FTZ R3, R182, c[0x0][0x2d0], -R0 ;  /* 0x0000b400b6037a23 */ /* 0x002fc80000010800 */
[----:B------:R1:W4:Y:S03]  /*5e90*/  MUFU.EX2 R95, R3 ;  /* 0x00000003005f7308 */ /* 0x0003260000000800 */
[----:B------:R-:W-:Y:S07]  /*5ea0*/  HMMA.16816.F32.BF16 R76, R8, R30, R76 ;  /* 0x0000001e084c723c */ /* 0x000fee000004184c */
[----:B------:R-:W-:-:S02]  /*5eb0*/  F2FP.BF16.PACK_AB R8, R118, R184 ;  /* 0x000000b87608723e */ /* 0x000fc400000010ff */
[----:B---3--:R-:W-:Y:S02]  /*5ec0*/  F2FP.BF16.PACK_AB R9, R101, R102 ;  /* 0x000000666509723e */ /* 0x008fe400000010ff */
[----:B------:R-:W-:Y:S01]  /*5ed0*/  F2FP.BF16.PACK_AB R10, R116, R117 ;  /* 0x00000075740a723e */ /* 0x000fe200000010ff */
[----:B-1----:R-:W-:Y:S01]  /*5ee0*/  FFMA.FTZ R3, R209, c[0x0][0x2d0], -R6 ;  /* 0x0000b400d1037a23 */ /* 0x002fe20000010806 */
[----:B----4-:R-:W-:-:S03]  /*5ef0*/  F2FP.BF16.PACK_AB R11, R95, R100 ;  /* 0x000000645f0b723e */ /* 0x010fc600000010ff */
[----:B------:R1:W-:Y:S04]  /*5f00*/  MUFU.EX2 R94, R3 ;  /* 0x00000003005e7308 */ /* 0x0003e80000000800 */
[C---:B------:R-:W-:Y:S08]  /*5f10*/  HMMA.16816.F32.BF16 R64, R8.reuse, R16, R64 ;  /* 0x000000100840723c */ /* 0x040ff00000041840 */
[----:B------:R-:W-:Y:S01]  /*5f20*/  HMMA.16816.F32.BF16 R60, R8, R18, R60 ;  /* 0x00000012083c723c */ /* 0x000fe2000004183c */
[----:B------:R-:W-:Y:S01]  /*5f30*/  LDSM.16.MT88.4 R16, [R225+0x2900] ;  /* 0x00290000e110783b */ /* 0x000fe20000004200 */
[----:B-1----:R-:W-:-:S04]  /*5f40*/  FFMA.FTZ R3, R210, c[0x0][0x2d0], -R6 ;  /* 0x0000b400d2037a23 */ /* 0x002fc80000010806 */
[----:B------:R1:W3:Y:S02]  /*5f50*/  MUFU.EX2 R93, R3 ;  /* 0x00000003005d7308 */ /* 0x0002e40000000800 */
[C---:B------:R-:W-:Y:S08]  /*5f60*/  HMMA.16816.F32.BF16 R52, R8.reuse, R12, R52 ;  /* 0x0000000c0834723c */ /* 0x040ff00000041834 */
[----:B------:R-:W-:Y:S01]  /*5f70*/  HMMA.16816.F32.BF16 R48, R8, R14, R48 ;  /* 0x0000000e0830723c */ /* 0x000fe20000041830 */
[----:B------:R-:W-:Y:S01]  /*5f80*/  LDSM.16.MT88.4 R12, [R226+0x2900] ;  /* 0x00290000e20c783b */ /* 0x000fe20000004200 */
[----:B-1----:R-:W-:-:S06]  /*5f90*/  FFMA.FTZ R3, R208, c[0x0][0x2d0], -R6 ;  /* 0x0000b400d0037a23 */ /* 0x002fcc0000010806 */
[C---:B------:R-:W-:Y:S01]  /*5fa0*/  HMMA.16816.F32.BF16 R32, R8.reuse, R20, R32 ;  /* 0x000000140820723c */ /* 0x040fe20000041820 */
[----:B------:R1:W-:Y:S07]  /*5fb0*/  MUFU.EX2 R83, R3 ;  /* 0x0000000300537308 */ /* 0x0003ee0000000800 */
[C---:B------:R-:W-:Y:S01]  /*5fc0*/  HMMA.16816.F32.BF16 R36, R8.reuse, R22, R36 ;  /* 0x000000160824723c */ /* 0x040fe20000041824 */
[----:B------:R-:W4:Y:S07]  /*5fd0*/  LDSM.16.MT88.4 R20, [R227+0x2900] ;  /* 0x00290000e314783b */ /* 0x000f2e0000004200 */
[----:B------:R-:W-:Y:S01]  /*5fe0*/  HMMA.16816.F32.BF16 R40, R8, R30, R40 ;  /* 0x0000001e0828723c */ /* 0x000fe20000041828 */
[----:B-1----:R-:W-:-:S04]  /*5ff0*/  FFMA.FTZ R3, R183, c[0x0][0x2d0], -R6 ;  /* 0x0000b400b7037a23 */ /* 0x002fc80000010806 */
[----:B------:R1:W-:Y:S03]  /*6000*/  MUFU.EX2 R82, R3 ;  /* 0x0000000300527308 */ /* 0x0003e60000000800 */
[----:B------:R-:W-:Y:S01]  /*6010*/  HMMA.16816.F32.BF16 R44, R8, R28, R44 ;  /* 0x0000001c082c723c */ /* 0x000fe2000004182c */
[----:B-1----:R-:W-:-:S04]  /*6020*/  FFMA.FTZ R3, R221, c[0x0][0x2d0], -R5 ;  /* 0x0000b400dd037a23 */ /* 0x002fc80000010805 */
[----:B------:R1:W-:Y:S02]  /*6030*/  MUFU.EX2 R81, R3 ;  /* 0x0000000300517308 */ /* 0x0003e40000000800 */
[----:B-1----:R-:W-:-:S06]  /*6040*/  FFMA.FTZ R3, R241, c[0x0][0x2d0], -R5 ;  /* 0x0000b400f1037a23 */ /* 0x002fcc0000010805 */
[----:B------:R1:W1:Y:S02]  /*6050*/  MUFU.EX2 R80, R3 ;  /* 0x0000000300507308 */ /* 0x0002640000000800 */
[----:B-1----:R-:W-:-:S06]  /*6060*/  FFMA.FTZ R3, R223, c[0x0][0x2d0], -R5 ;  /* 0x0000b400df037a23 */ /* 0x002fcc0000010805 */
[----:B------:R1:W-:Y:S02]  /*6070*/  MUFU.EX2 R74, R3 ;  /* 0x00000003004a7308 */ /* 0x0003e40000000800 */
[----:B-1----:R-:W-:-:S06]  /*6080*/  FFMA.FTZ R3, R222, c[0x0][0x2d0], -R5 ;  /* 0x0000b400de037a23 */ /* 0x002fcc0000010805 */
[----:B------:R1:W1:Y:S02]  /*6090*/  MUFU.EX2 R75, R3 ;  /* 0x00000003004b7308 */ /* 0x0002640000000800 */
[----:B-1----:R-:W-:Y:S01]  /*60a0*/  FFMA.FTZ R3, R167, c[0x0][0x2d0], -R7 ;  /* 0x0000b400a7037a23 */ /* 0x002fe20000010807 */
[----:B------:R-:W-:Y:S01]  /*60b0*/  MOV R167, R165 ;  /* 0x000000a500a77202 */ /* 0x000fe20000000f00 */
[----:B------:R-:W-:Y:S01]  /*60c0*/  IMAD.MOV.U32 R165, RZ, RZ, R163 ;  /* 0x000000ffffa57224 */ /* 0x000fe200078e00a3 */
[----:B------:R-:W-:Y:S01]  /*60d0*/  MOV R163, R160 ;  /* 0x000000a000a37202 */ /* 0x000fe20000000f00 */
[----:B------:R-:W-:Y:S01]  /*60e0*/  IMAD.MOV.U32 R160, RZ, RZ, R151 ;  /* 0x000000ffffa07224 */ /* 0x000fe200078e0097 */
[----:B------:R-:W-:Y:S01]  /*60f0*/  MOV R151, R138 ;  /* 0x0000008a00977202 */ /* 0x000fe20000000f00 */
[----:B------:R-:W-:Y:S02]  /*6100*/  IMAD.MOV.U32 R138, RZ, RZ, R70 ;  /* 0x000000ffff8a7224 */ /* 0x000fe400078e0046 */
[----:B------:R1:W-:Y:S02]  /*6110*/  MUFU.EX2 R70, R3 ;  /* 0x0000000300467308 */ /* 0x0003e40000000800 */
[----:B-1----:R-:W-:Y:S01]  /*6120*/  FFMA.FTZ R3, R169, c[0x0][0x2d0], -R7 ;  /* 0x0000b400a9037a23 */ /* 0x002fe20000010807 */
[----:B------:R-:W-:Y:S01]  /*6130*/  MOV R169, R167 ;  /* 0x000000a700a97202 */ /* 0x000fe20000000f00 */
[----:B------:R-:W-:-:S02]  /*6140*/  IMAD.MOV.U32 R167, RZ, RZ, R166 ;  /* 0x000000ffffa77224 */ /* 0x000fc400078e00a6 */
[----:B------:R-:W-:Y:S02]  /*6150*/  IMAD.MOV.U32 R166, RZ, RZ, R165 ;  /* 0x000000ffffa67224 */ /* 0x000fe400078e00a5 */
[----:B------:R-:W-:Y:S01]  /*6160*/  IMAD.MOV.U32 R165, RZ, RZ, R164 ;  /* 0x000000ffffa57224 */ /* 0x000fe200078e00a4 */
[----:B------:R-:W-:Y:S01]  /*6170*/  MOV R164, R163 ;  /* 0x000000a300a47202 */ /* 0x000fe20000000f00 */
[----:B------:R-:W-:Y:S02]  /*6180*/  IMAD.MOV.U32 R163, RZ, RZ, R162 ;  /* 0x000000ffffa37224 */ /* 0x000fe400078e00a2 */
[----:B------:R-:W-:Y:S02]  /*6190*/  IMAD.MOV.U32 R162, RZ, RZ, R139 ;  /* 0x000000ffffa27224 */ /* 0x000fe400078e008b */
[----:B------:R-:W-:Y:S01]  /*61a0*/  IMAD.MOV.U32 R139, RZ, RZ, R138 ;  /* 0x000000ffff8b7224 */ /* 0x000fe200078e008a */
[----:B------:R-:W-:Y:S01]  /*61b0*/  MOV R138, R137 ;  /* 0x00000089008a7202 */ /* 0x000fe20000000f00 */
[----:B------:R-:W-:-:S02]  /*61c0*/  IMAD.MOV.U32 R137, RZ, RZ, R136 ;  /* 0x000000ffff897224 */ /* 0x000fc400078e0088 */
[----:B------:R-:W-:Y:S02]  /*61d0*/  IMAD.MOV.U32 R136, RZ, RZ, R69 ;  /* 0x000000ffff887224 */ /* 0x000fe400078e0045 */
[----:B------:R1:W1:Y:S01]  /*61e0*/  MUFU.EX2 R69, R3 ;  /* 0x0000000300457308 */ /* 0x0002620000000800 */
[----:B------:R-:W-:Y:S02]  /*61f0*/  IMAD.MOV.U32 R170, RZ, RZ, R167 ;  /* 0x000000ffffaa7224 */ /* 0x000fe400078e00a7 */
[----:B------:R-:W-:Y:S02]  /*6200*/  IMAD.MOV.U32 R167, RZ, RZ, R165 ;  /* 0x000000ffffa77224 */ /* 0x000fe400078e00a5 */
[----:B------:R-:W-:Y:S02]  /*6210*/  IMAD.MOV.U32 R165, RZ, RZ, R163 ;  /* 0x000000ffffa57224 */ /* 0x000fe400078e00a3 */
[----:B-1----:R-:W-:Y:S01]  /*6220*/  FFMA.FTZ R3, R169, c[0x0][0x2d0], -R7 ;  /* 0x0000b400a9037a23 */ /* 0x002fe20000010807 */
[----:B------:R-:W-:Y:S01]  /*6230*/  MOV R169, R166 ;  /* 0x000000a600a97202 */ /* 0x000fe20000000f00 */
[----:B------:R-:W-:Y:S01]  /*6240*/  IMAD.MOV.U32 R166, RZ, RZ, R164 ;  /* 0x000000ffffa67224 */ /* 0x000fe200078e00a4 */
[----:B------:R-:W-:Y:S01]  /*6250*/  MOV R164, R162 ;  /* 0x000000a200a47202 */ /* 0x000fe20000000f00 */
[----:B------:R-:W-:-:S02]  /*6260*/  IMAD.MOV.U32 R162, RZ, RZ, R135 ;  /* 0x000000ffffa27224 */ /* 0x000fc400078e0087 */
[----:B------:R-:W-:Y:S02]  /*6270*/  IMAD.MOV.U32 R135, RZ, RZ, R68 ;  /* 0x000000ffff877224 */ /* 0x000fe400078e0044 */
[----:B------:R1:W-:Y:S01]  /*6280*/  MUFU.EX2 R68, R3 ;  /* 0x0000000300447308 */ /* 0x0003e20000000800 */
[----:B------:R-:W-:Y:S01]  /*6290*/  IMAD.MOV.U32 R163, RZ, RZ, R152 ;  /* 0x000000ffffa37224 */ /* 0x000fe200078e0098 */
[----:B------:R-:W-:Y:S02]  /*62a0*/  MOV R152, R233 ;  /* 0x000000e900987202 */ /* 0x000fe40000000f00 */
[----:B---3--:R-:W-:Y:S01]  /*62b0*/  F2FP.BF16.PACK_AB R8, R93, R94 ;  /* 0x0000005e5d08723e */ /* 0x008fe200000010ff */
[----:B------:R2:W5:Y:S01]  /*62c0*/  LDL.LU R233, [R1+0x54] ;  /* 0x0000540001e97983 */ /* 0x0005620000300800 */
[----:B-1----:R-:W-:Y:S02]  /*62d0*/  FFMA.FTZ R3, R170, c[0x0][0x2d0], -R7 ;  /* 0x0000b400aa037a23 */ /* 0x002fe40000010807 */
[----:B------:R-:W-:-:S02]  /*62e0*/  IMAD.MOV.U32 R170, RZ, RZ, R169 ;  /* 0x000000ffffaa7224 */ /* 0x000fc400078e00a9 */
[----:B------:R-:W-:Y:S02]  /*62f0*/  IMAD.MOV.U32 R169, RZ, RZ, R167 ;  /* 0x000000ffffa97224 */ /* 0x000fe400078e00a7 */
[----:B------:R-:W-:Y:S01]  /*6300*/  IMAD.MOV.U32 R167, RZ, RZ, R166 ;  /* 0x000000ffffa77224 */ /* 0x000fe200078e00a6 */
[----:B------:R-:W-:Y:S01]  /*6310*/  MOV R166, R165 ;  /* 0x000000a500a67202 */ /* 0x000fe20000000f00 */
[----:B------:R1:W-:Y:S01]  /*6320*/  MUFU.EX2 R59, R3 ;  /* 0x00000003003b7308 */ /* 0x0003e20000000800 */
[----:B------:R-:W-:Y:S02]  /*6330*/  IMAD.MOV.U32 R165, RZ, RZ, R164 ;  /* 0x000000ffffa57224 */ /* 0x000fe400078e00a4 */
[----:B------:R-:W-:Y:S02]  /*6340*/  IMAD.MOV.U32 R164, RZ, RZ, R163 ;  /* 0x000000ffffa47224 */ /* 0x000fe400078e00a3 */
[----:B------:R-:W-:Y:S01]  /*6350*/  IMAD.MOV.U32 R163, RZ, RZ, R162 ;  /* 0x000000ffffa37224 */ /* 0x000fe200078e00a2 */
[----:B------:R-:W-:Y:S01]  /*6360*/  MOV R162, R152 ;  /* 0x0000009800a27202 */ /* 0x000fe20000000f00 */
[----:B-1----:R-:W-:-:S02]  /*6370*/  FFMA.FTZ R3, R170, c[0x0][0x2d0], -R0 ;  /* 0x0000b400aa037a23 */ /* 0x002fc40000010800 */
[----:B------:R-:W-:Y:S01]  /*6380*/  IMAD.MOV.U32 R170, RZ, RZ, R169 ;  /* 0x000000ffffaa7224 */ /* 0x000fe200078e00a9 */
[----:B------:R-:W-:Y:S01]  /*6390*/  MOV R169, R167 ;  /* 0x000000a700a97202 */ /* 0x000fe20000000f00 */
[----:B------:R-:W-:Y:S01]  /*63a0*/  IMAD.MOV.U32 R167, RZ, RZ, R166 ;  /* 0x000000ffffa77224 */ /* 0x000fe200078e00a6 */
[----:B------:R1:W-:Y:S01]  /*63b0*/  MUFU.EX2 R58, R3 ;  /* 0x00000003003a7308 */ /* 0x0003e20000000800 */
[----:B------:R-:W-:Y:S02]  /*63c0*/  IMAD.MOV.U32 R166, RZ, RZ, R165 ;  /* 0x000000ffffa67224 */ /* 0x000fe400078e00a5 */
[----:B------:R-:W-:Y:S01]  /*63d0*/  IMAD.MOV.U32 R165, RZ, RZ, R164 ;  /* 0x000000ffffa57224 */ /* 0x000fe200078e00a4 */
[----:B------:R-:W-:Y:S01]  /*63e0*/  MOV R164, R163 ;  /* 0x000000a300a47202 */ /* 0x000fe20000000f00 */
[----:B------:R-:W-:Y:S02]  /*63f0*/  IMAD.MOV.U32 R163, RZ, RZ, R162 ;  /* 0x000000ffffa37224 */ /* 0x000fe400078e00a2 */
[----:B-1----:R-:W-:Y:S01]  /*6400*/  FFMA.FTZ R3, R170, c[0x0][0x2d0], -R0 ;  /* 0x0000b400aa037a23 */ /* 0x002fe20000010800 */
[----:B------:R-:W-:Y:S01]  /*6410*/  MOV R170, R169 ;  /* 0x000000a900aa7202 */ /* 0x000fe20000000f00 */
[----:B------:R-:W-:-:S02]  /*6420*/  IMAD.MOV.U32 R169, RZ, RZ, R167 ;  /* 0x000000ffffa97224 */ /* 0x000fc400078e00a7 */
[----:B------:R1:W3:Y:S01]  /*6430*/  MUFU.EX2 R57, R3 ;  /* 0x0000000300397308 */ /* 0x0002e20000000800 */
[----:B------:R-:W-:Y:S02]  /*6440*/  IMAD.MOV.U32 R167, RZ, RZ, R166 ;  /* 0x000000ffffa77224 */ /* 0x000fe400078e00a6 */
[----:B------:R-:W-:Y:S01]  /*6450*/  IMAD.MOV.U32 R166, RZ, RZ, R165 ;  /* 0x000000ffffa67224 */ /* 0x000fe200078e00a5 */
[----:B------:R-:W-:Y:S01]  /*6460*/  MOV R165, R164 ;  /* 0x000000a400a57202 */ /* 0x000fe20000000f00 */
[----:B------:R-:W-:Y:S02]  /*6470*/  IMAD.MOV.U32 R152, RZ, RZ, R126 ;  /* 0x000000ffff987224 */ /* 0x000fe400078e007e */
[----:B------:R-:W-:Y:S02]  /*6480*/  IMAD.MOV.U32 R164, RZ, RZ, R163 ;  /* 0x000000ffffa47224 */ /* 0x000fe400078e00a3 */
[----:B-1----:R-:W-:Y:S01]  /*6490*/  FFMA.FTZ R3, R170, c[0x0][0x2d0], -R0 ;  /* 0x0000b400aa037a23 */ /* 0x002fe20000010800 */
[----:B------:R-:W-:Y:S01]  /*64a0*/  MOV R170, R169 ;  /* 0x000000a900aa7202 */ /* 0x000fe20000000f00 */
[----:B------:R-:W-:-:S02]  /*64b0*/  IMAD.MOV.U32 R169, RZ, RZ, R167 ;  /* 0x000000ffffa97224 */ /* 0x000fc400078e00a7 */
[----:B------:R1:W-:Y:S01]  /*64c0*/  MUFU.EX2 R56, R3 ;  /* 0x0000000300387308 */ /* 0x0003e20000000800 */
[----:B------:R-:W-:Y:S02]  /*64d0*/  IMAD.MOV.U32 R167, RZ, RZ, R166 ;  /* 0x000000ffffa77224 */ /* 0x000fe400078e00a6 */
[----:B------:R-:W-:Y:S02]  /*64e0*/  IMAD.MOV.U32 R166, RZ, RZ, R165 ;  /* 0x000000ffffa67224 */ /* 0x000fe400078e00a5 */
[----:B------:R-:W-:Y:S01]  /*64f0*/  IMAD.MOV.U32 R162, RZ, RZ, R152 ;  /* 0x000000ffffa27224 */ /* 0x000fe200078e0098 */
[----:B------:R-:W-:Y:S01]  /*6500*/  MOV R165, R164 ;  /* 0x000000a400a57202 */ /* 0x000fe20000000f00 */
[----:B------:R-:W-:Y:S01]  /*6510*/  IMAD.MOV.U32 R173, RZ, RZ, R169 ;  /* 0x000000ffffad7224 */ /* 0x000fe200078e00a9 */
[----:B------:R-:W-:Y:S01]  /*6520*/  MOV R171, R166 ;  /* 0x000000a600ab7202 */ /* 0x000fe20000000f00 */
[----:B------:R-:W-:Y:S02]  /*6530*/  IMAD.MOV.U32 R163, RZ, RZ, R162 ;  /* 0x000000ffffa37224 */ /* 0x000fe400078e00a2 */
[----:B-1----:R-:W-:-:S02]  /*6540*/  FFMA.FTZ R3, R170, c[0x0][0x2d0], -R0 ;  /* 0x0000b400aa037a23 */ /* 0x002fc40000010800 */
[----:B------:R-:W-:Y:S02]  /*6550*/  IMAD.MOV.U32 R172, RZ, RZ, R167 ;  /* 0x000000ffffac7224 */ /* 0x000fe400078e00a7 */
[----:B------:R1:W1:Y:S01]  /*6560*/  MUFU.EX2 R31, R3 ;  /* 0x00000003001f7308 */ /* 0x0002620000000800 */
[----:B------:R-:W-:Y:S02]  /*6570*/  IMAD.MOV.U32 R162, RZ, RZ, R230 ;  /* 0x000000ffffa27224 */ /* 0x000fe400078e00e6 */
[----:B------:R-:W-:Y:S02]  /*6580*/  IMAD.MOV.U32 R164, RZ, RZ, R163 ;  /* 0x000000ffffa47224 */ /* 0x000fe400078e00a3 */
[----:B------:R-:W-:Y:S01]  /*6590*/  IMAD.MOV.U32 R168, RZ, RZ, R165 ;  /* 0x000000ffffa87224 */ /* 0x000fe200078e00a5 */
[----:B------:R-:W-:Y:S01]  /*65a0*/  F2FP.BF16.PACK_AB R9, R80, R81 ;  /* 0x000000515009723e */ /* 0x000fe200000010ff */
[----:B------:R-:W-:Y:S01]  /*65b0*/  IMAD.MOV.U32 R163, RZ, RZ, R162 ;  /* 0x000000ffffa37224 */ /* 0x000fe200078e00a2 */
[----:B------:R-:W-:Y:S01]  /*65c0*/  F2FP.BF16.PACK_AB R10, R82, R83 ;  /* 0x00000053520a723e */ /* 0x000fe200000010ff */
[----:B------:R-:W-:Y:S01]  /*65d0*/  IMAD.MOV.U32 R162, RZ, RZ, R161 ;  /* 0x000000ffffa27224 */ /* 0x000fe200078e00a1 */
[----:B------:R-:W-:-:S02]  /*65e0*/  F2FP.BF16.PACK_AB R11, R75, R74 ;  /* 0x0000004a4b0b723e */ /* 0x000fc400000010ff */
[----:B------:R-:W-:Y:S01]  /*65f0*/  MOV R161, R127 ;  /* 0x0000007f00a17202 */ /* 0x000fe20000000f00 */
[----:B-1----:R-:W-:Y:S02]  /*6600*/  FFMA.FTZ R3, R173, c[0x0][0x2d0], -R6 ;  /* 0x0000b400ad037a23 */ /* 0x002fe40000010806 */
[----:B------:R-:W-:Y:S02]  /*6610*/  IMAD.MOV.U32 R173, RZ, RZ, R172 ;  /* 0x000000ffffad7224 */ /* 0x000fe400078e00ac */
[----:B------:R-:W-:Y:S01]  /*6620*/  IMAD.MOV.U32 R172, RZ, RZ, R171 ;  /* 0x000000ffffac7224 */ /* 0x000fe200078e00ab */
[----:B------:R1:W-:Y:S01]  /*6630*/  MUFU.EX2 R29, R3 ;  /* 0x00000003001d7308 */ /* 0x0003e20000000800 */
[----:B------:R-:W-:Y:S02]  /*6640*/  IMAD.MOV.U32 R171, RZ, RZ, R168 ;  /* 0x000000ffffab7224 */ /* 0x000fe400078e00a8 */
[----:B------:R-:W-:Y:S01]  /*6650*/  IMAD.MOV.U32 R170, RZ, RZ, R164 ;  /* 0x000000ffffaa7224 */ /* 0x000fe200078e00a4 */
[----:B------:R-:W-:Y:S01]  /*6660*/  MOV R167, R162 ;  /* 0x000000a200a77202 */ /* 0x000fe20000000f00 */
[----:B------:R-:W-:Y:S01]  /*6670*/  IMAD.MOV.U32 R169, RZ, RZ, R163 ;  /* 0x000000ffffa97224 */ /* 0x000fe200078e00a3 */
[----:B------:R-:W-:Y:S01]  /*6680*/  HMMA.16816.F32.BF16 R120, R8, R24, R120 ;  /* 0x000000180878723c */ /* 0x000fe20000041878 */
[----:B------:R-:W-:-:S02]  /*6690*/  IMAD.MOV.U32 R166, RZ, RZ, R161 ;  /* 0x000000ffffa67224 */ /* 0x000fc400078e00a1 */
[----:B------:R-:W-:Y:S01]  /*66a0*/  IMAD.MOV.U32 R165, RZ, RZ, R160 ;  /* 0x000000ffffa57224 */ /* 0x000fe200078e00a0 */
[----:B------:R-:W-:Y:S01]  /*66b0*/  MOV R168, R170 ;  /* 0x000000aa00a87202 */ /* 0x000fe20000000f00 */
[----:B-1----:R-:W-:Y:S02]  /*66c0*/  FFMA.FTZ R3, R173, c[0x0][0x2d0], -R6 ;  /* 0x0000b400ad037a23 */ /* 0x002fe40000010806 */
[----:B------:R-:W-:Y:S01]  /*66d0*/  IMAD.MOV.U32 R173, RZ, RZ, R172 ;  /* 0x000000ffffad7224 */ /* 0x000fe200078e00ac */
[----:B------:R-:W-:Y:S01]  /*66e0*/  HMMA.16816.F32.BF16 R128, R8, R26, R128 ;  /* 0x0000001a0880723c */ /* 0x000fe20000041880 */
[----:B------:R1:W-:Y:S01]  /*66f0*/  MUFU.EX2 R30, R3 ;  /* 0x00000003001e7308 */ /* 0x0003e20000000800 */
[----:B------:R-:W-:-:S06]  /*6700*/  MOV R172, R171 ;  /* 0x000000ab00ac7202 */ /* 0x000fcc0000000f00 */
[----:B----4-:R-:W-:Y:S01]  /*6710*/  HMMA.16816.F32.BF16 R140, R8, R20, R140 ;  /* 0x00000014088c723c */ /* 0x010fe2000004188c */
[----:B------:R-:W-:-:S07]  /*6720*/  IMAD.MOV.U32 R171, RZ, RZ, R168 ;  /* 0x000000ffffab7224 */ /* 0x000fce00078e00a8 */
[----:B------:R-:W-:Y:S01]  /*6730*/  HMMA.16816.F32.BF16 R144, R8, R22, R144 ;  /* 0x000000160890723c */ /* 0x000fe20000041890 */
[----:B-1----:R-:W-:-:S07]  /*6740*/  FFMA.FTZ R3, R173, c[0x0][0x2d0], -R6 ;  /* 0x0000b400ad037a23 */ /* 0x002fce0000010806 */
[C---:B------:R-:W-:Y:S01]  /*6750*/  HMMA.16816.F32.BF16 R156, R8.reuse, R16, R156 ;  /* 0x00000010089c723c */ /* 0x040fe2000004189c */
[----:B------:R1:W-:Y:S07]  /*6760*/  MUFU.EX2 R28, R3 ;  /* 0x00000003001c7308 */ /* 0x0003ee0000000800 */
[C---:B------:R-:W-:Y:S08]  /*6770*/  HMMA.16816.F32.BF16 R160, R8.reuse, R18, R88 ;  /* 0x0000001208a0723c */ /* 0x040ff00000041858 */
[----:B------:R-:W-:Y:S01]  /*6780*/  HMMA.16816.F32.BF16 R84, R8, R12, R84 ;  /* 0x0000000c0854723c */ /* 0x000fe20000041854 */
[----:B-1----:R-:W-:-:S07]  /*6790*/  FFMA.FTZ R3, R172, c[0x0][0x2d0], -R6 ;  /* 0x0000b400ac037a23 */ /* 0x002fce0000010806 */
[----:B------:R-:W-:Y:S07]  /*67a0*/  HMMA.16816.F32.BF16 R76, R8, R14, R76 ;  /* 0x0000000e084c723c */ /* 0x000fee000004184c */
[----:B------:R-:W-:Y:S02]  /*67b0*/  F2FP.BF16.PACK_AB R8, R69, R70 ;  /* 0x000000464508723e */ /* 0x000fe400000010ff */
[----:B---3--:R-:W-:Y:S02]  /*67c0*/  F2FP.BF16.PACK_AB R9, R57, R58 ;  /* 0x0000003a3909723e */ /* 0x008fe400000010ff */
[----:B------:R-:W-:-:S02]  /*67d0*/  F2FP.BF16.PACK_AB R10, R59, R68 ;  /* 0x000000443b0a723e */ /* 0x000fc400000010ff */
[----:B------:R-:W-:Y:S01]  /*67e0*/  F2FP.BF16.PACK_AB R11, R31, R56 ;  /* 0x000000381f0b723e */ /* 0x000fe200000010ff */
[----:B------:R-:W-:Y:S01]  /*67f0*/  IMAD.MOV.U32 R164, RZ, RZ, R155 ;  /* 0x000000ffffa47224 */ /* 0x000fe200078e009b */
[----:B------:R-:W-:Y:S01]  /*6800*/  MOV R155, R228 ;  /* 0x000000e4009b7202 */ /* 0x000fe20000000f00 */
[----:B------:R-:W-:-:S04]  /*6810*/  IMAD.MOV.U32 R170, RZ, RZ, R169 ;  /* 0x000000ffffaa7224 */ /* 0x000fc800078e00a9 */
[C---:B------:R-:W-:Y:S01]  /*6820*/  HMMA.16816.F32.BF16 R60, R8.reuse, R26, R60 ;  /* 0x0000001a083c723c */ /* 0x040fe2000004183c */
[----:B------:R1:W-:Y:S01]  /*6830*/  MUFU.EX2 R26, R3 ;  /* 0x00000003001a7308 */ /* 0x0003e20000000800 */
[----:B------:R-:W-:Y:S01]  /*6840*/  IMAD.MOV.U32 R169, RZ, RZ, R167 ;  /* 0x000000ffffa97224 */ /* 0x000fe200078e00a7 */
[----:B------:R-:W-:Y:S01]  /*6850*/  MOV R167, R166 ;  /* 0x000000a600a77202 */ /* 0x000fe20000000f00 */
[----:B------:R-:W-:Y:S02]  /*6860*/  IMAD.MOV.U32 R166, RZ, RZ, R165 ;  /* 0x000000ffffa67224 */ /* 0x000fe400078e00a5 */
[----:B------:R-:W-:Y:S02]  /*6870*/  IMAD.MOV.U32 R165, RZ, RZ, R164 ;  /* 0x000000ffffa57224 */ /* 0x000fe400078e00a4 */
[----:B------:R-:W-:Y:S01]  /*6880*/  HMMA.16816.F32.BF16 R64, R8, R24, R64 ;  /* 0x000000180840723c */ /* 0x000fe20000041840 */
[----:B------:R-:W-:Y:S01]  /*6890*/  MOV R164, R155 ;  /* 0x0000009b00a47202 */ /* 0x000fe20000000f00 */
[----:B------:R-:W-:Y:S01]  /*68a0*/  IMAD.MOV.U32 R168, RZ, RZ, R170 ;  /* 0x000000ffffa87224 */ /* 0x000fe200078e00aa */
[----:B------:R-:W-:Y:S01]  /*68b0*/  MOV R170, R169 ;  /* 0x000000a900aa7202 */ /* 0x000fe20000000f00 */
[----:B-1----:R-:W-:-:S02]  /*68c0*/  FFMA.FTZ R3, R171, c[0x0][0x2d0], -R5 ;  /* 0x0000b400ab037a23 */ /* 0x002fc40000010805 */
[----:B------:R-:W-:Y:S02]  /*68d0*/  IMAD.MOV.U32 R155, RZ, RZ, R151 ;  /* 0x000000ffff9b7224 */ /* 0x000fe400078e0097 */
[----:B------:R1:W-:Y:S01]  /*68e0*/  MUFU.EX2 R25, R3 ;  /* 0x0000000300197308 */ /* 0x0003e20000000800 */
[----:B------:R-:W-:Y:S01]  /*68f0*/  IMAD.MOV.U32 R151, RZ, RZ, R150 ;  /* 0x000000ffff977224 */ /* 0x000fe200078e0096 */
[----:B------:R-:W-:Y:S01]  /*6900*/  MOV R150, R149 ;  /* 0x0000009500967202 */ /* 0x000fe20000000f00 */
[----:B------:R-:W-:Y:S02]  /*6910*/  IMAD.MOV.U32 R169, RZ, RZ, R167 ;  /* 0x000000ffffa97224 */ /* 0x000fe400078e00a7 */
[----:B------:R-:W-:Y:S01]  /*6920*/  IMAD.MOV.U32 R167, RZ, RZ, R166 ;  /* 0x000000ffffa77224 */ /* 0x000fe200078e00a6 */
[----:B------:R-:W-:Y:S01]  /*6930*/  MOV R166, R165 ;  /* 0x000000a500a67202 */ /* 0x000fe20000000f00 */
[----:B------:R-:W-:Y:S01]  /*6940*/  IMAD.MOV.U32 R149, RZ, RZ, R119 ;  /* 0x000000ffff957224 */ /* 0x000fe200078e0077 */
[----:B------:R-:W-:Y:S01]  /*6950*/  MOV R181, R168 ;  /* 0x000000a800b57202 */ /* 0x000fe20000000f00 */
[----:B------:R-:W-:-:S02]  /*6960*/  IMAD.MOV.U32 R165, RZ, RZ, R164 ;  /* 0x000000ffffa57224 */ /* 0x000fc400078e00a4 */
[----:B-1----:R-:W-:Y:S02]  /*6970*/  FFMA.FTZ R3, R242, c[0x0][0x2d0], -R5 ;  /* 0x0000b400f2037a23 */ /* 0x002fe40000010805 */
[----:B------:R-:W-:Y:S02]  /*6980*/  IMAD.MOV.U32 R164, RZ, RZ, R155 ;  /* 0x000000ffffa47224 */ /* 0x000fe400078e009b */
[----:B------:R1:W-:Y:S01]  /*6990*/  MUFU.EX2 R24, R3 ;  /* 0x0000000300187308 */ /* 0x0003e20000000800 */
[----:B------:R-:W-:Y:S01]  /*69a0*/  MOV R155, R151 ;  /* 0x00000097009b7202 */ /* 0x000fe20000000f00 */
[----:B------:R-:W-:Y:S01]  /*69b0*/  IMAD.MOV.U32 R151, RZ, RZ, R150 ;  /* 0x000000ffff977224 */ /* 0x000fe200078e0096 */
[----:B------:R-:W-:Y:S01]  /*69c0*/  HMMA.16816.F32.BF16 R48, R8, R22, R48 ;  /* 0x000000160830723c */ /* 0x000fe20000041830 */
[----:B------:R-:W-:Y:S01]  /*69d0*/  IMAD.MOV.U32 R150, RZ, RZ, R149 ;  /* 0x000000ffff967224 */ /* 0x000fe200078e0095 */
[----:B------:R-:W-:Y:S01]  /*69e0*/  MOV R149, R148 ;  /* 0x0000009400957202 */ /* 0x000fe20000000f00 */
[----:B------:R-:W-:Y:S01]  /*69f0*/  IMAD.MOV.U32 R148, RZ, RZ, R132 ;  /* 0x000000ffff947224 */ /* 0x000fe200078e0084 */
[----:B------:R-:W-:Y:S01]  /*6a00*/  MOV R103, R167 ;  /* 0x000000a700677202 */ /* 0x000fe20000000f00 */
[----:B------:R-:W-:Y:S01]  /*6a10*/  IMAD.MOV.U32 R179, RZ, RZ, R170 ;  /* 0x000000ffffb37224 */ /* 0x000fe200078e00aa */
[----:B------:R-:W-:Y:S01]  /*6a20*/  MOV R176, R164 ;  /* 0x000000a400b07202 */ /* 0x000fe20000000f00 */
[----:B------:R-:W-:-:S02]  /*6a30*/  IMAD.MOV.U32 R180, RZ, RZ, R169 ;  /* 0x000000ffffb47224 */ /* 0x000fc400078e00a9 */
[----:B-1----:R-:W-:-:S04]  /*6a40*/  FFMA.FTZ R3, R243, c[0x0][0x2d0], -R5 ;  /* 0x0000b400f3037a23 */ /* 0x002fc80000010805 */
[----:B------:R1:W-:Y:S01]  /*6a50*/  MUFU.EX2 R23, R3 ;  /* 0x0000000300177308 */ /* 0x0003e20000000800 */
[----:B------:R-:W-:Y:S02]  /*6a60*/  IMAD.MOV.U32 R132, RZ, RZ, R92 ;  /* 0x000000ffff847224 */ /* 0x000fe400078e005c */
[----:B------:R-:W-:Y:S01]  /*6a70*/  IMAD.MOV.U32 R178, RZ, RZ, R166 ;  /* 0x000000ffffb27224 */ /* 0x000fe200078e00a6 */
[C---:B------:R-:W-:Y:S01]  /*6a80*/  HMMA.16816.F32.BF16 R52, R8.reuse, R20, R52 ;  /* 0x000000140834723c */ /* 0x040fe20000041834 */
[----:B------:R-:W-:Y:S02]  /*6a90*/  IMAD.MOV.U32 R177, RZ, RZ, R165 ;  /* 0x000000ffffb17224 */ /* 0x000fe400078e00a5 */
[----:B------:R-:W-:Y:S01]  /*6aa0*/  IMAD.MOV.U32 R172, RZ, RZ, R134 ;  /* 0x000000ffffac7224 */ /* 0x000fe200078e0086 */
[----:B------:R3:W4:Y:S01]  /*6ab0*/  MUFU.EX2 R21, R4 ;  /* 0x0000000400157308 */ /* 0x0007220000000800 */
[----:B------:R-:W-:Y:S02]  /*6ac0*/  IMAD.MOV.U32 R168, RZ, RZ, R155 ;  /* 0x000000ffffa87224 */ /* 0x000fe400078e009b */
[----:B-1----:R-:W-:Y:S01]  /*6ad0*/  FFMA.FTZ R3, R181, c[0x0][0x2d0], -R5 ;  /* 0x0000b400b5037a23 */ /* 0x002fe20000010805 */
[----:B------:R-:W-:Y:S01]  /*6ae0*/  HMMA.16816.F32.BF16 R44, R8, R12, R44 ;  /* 0x0000000c082c723c */ /* 0x000fe2000004182c */
[----:B------:R-:W-:Y:S01]  /*6af0*/  FFMA.FTZ R5, R180, c[0x0][0x2d0], -R7 ;  /* 0x0000b400b4057a23 */ /* 0x000fe20000010807 */
[----:B------:R-:W-:-:S02]  /*6b00*/  MOV R169, R135 ;  /* 0x0000008700a97202 */ /* 0x000fc40000000f00 */
[----:B------:R1:W-:Y:S01]  /*6b10*/  MUFU.EX2 R22, R3 ;  /* 0x0000000300167308 */ /* 0x0003e20000000800 */
[----:B------:R-:W-:Y:S01]  /*6b20*/  MOV R155, R132 ;  /* 0x00000084009b7202 */ /* 0x000fe20000000f00 */
[----:B------:R-:W-:Y:S02]  /*6b30*/  IMAD.MOV.U32 R170, RZ, RZ, R133 ;  /* 0x000000ffffaa7224 */ /* 0x000fe400078e0085 */
[----:B------:R-:W-:Y:S01]  /*6b40*/  IMAD.MOV.U32 R152, RZ, RZ, R231 ;  /* 0x000000ffff987224 */ /* 0x000fe200078e00e7 */
[C---:B------:R-:W-:Y:S01]  /*6b50*/  HMMA.16816.F32.BF16 R40, R8.reuse, R14, R40 ;  /* 0x0000000e0828723c */ /* 0x040fe20000041828 */
[--C-:B---3--:R-:W-:Y:S01]  /*6b60*/  FFMA.FTZ R4, R178, c[0x0][0x2d0], -R0.reuse ;  /* 0x0000b400b2047a23 */ /* 0x108fe20000010800 */
[----:B------:R-:W-:Y:S01]  /*6b70*/  MOV R175, R150 ;  /* 0x0000009600af7202 */ /* 0x000fe20000000f00 */
[--C-:B------:R-:W-:Y:S01]  /*6b80*/  FFMA.FTZ R12, R176, c[0x0][0x2d0], -R0.reuse ;  /* 0x0000b400b00c7a23 */ /* 0x100fe20000010800 */
[----:B------:R-:W-:Y:S01]  /*6b90*/  MOV R99, R137 ;  /* 0x0000008900637202 */ /* 0x000fe20000000f00 */
[----:B------:R-:W-:Y:S01]  /*6ba0*/  FFMA.FTZ R6, R177, c[0x0][0x2d0], -R0 ;  /* 0x0000b400b1067a23 */ /* 0x000fe20000010800 */
[----:B------:R3:W-:Y:S01]  /*6bb0*/  MUFU.EX2 R15, R5 ;  /* 0x00000005000f7308 */ /* 0x0007e20000000800 */
[----:B------:R-:W-:Y:S01]  /*6bc0*/  IMAD.MOV.U32 R173, RZ, RZ, R148 ;  /* 0x000000ffffad7224 */ /* 0x000fe200078e0094 */
[----:B------:R-:W-:Y:S01]  /*6bd0*/  HMMA.16816.F32.BF16 R32, R8, R16, R32 ;  /* 0x000000100820723c */ /* 0x000fe20000041820 */
[----:B------:R-:W-:Y:S01]  /*6be0*/  IMAD.MOV.U32 R174, RZ, RZ, R149 ;  /* 0x000000ffffae7224 */ /* 0x000fe200078e0095 */
[----:B------:R-:W2:Y:S01]  /*6bf0*/  LDSM.16.MT88.4 R132, [R224+0x3100] ;  /* 0x00310000e084783b */ /* 0x000ea20000004200 */
[----:B-1----:R-:W-:-:S02]  /*6c00*/  FFMA.FTZ R3, R179, c[0x0][0x2d0], -R7 ;  /* 0x0000b400b3037a23 */ /* 0x002fc40000010807 */
[----:B------:R-:W-:Y:S01]  /*6c10*/  FFMA.FTZ R7, R103, c[0x0][0x2d0], -R7 ;  /* 0x0000b40067077a23 */ /* 0x000fe20000010807 */
[----:B------:R-:W-:Y:S01]  /*6c20*/  LDSM.16.MT88.4 R164, [R225+0x3100] ;  /* 0x00310000e1a4783b */ /* 0x000fe20000004200 */
[----:B------:R-:W-:Y:S01]  /*6c30*/  IMAD.MOV.U32 R103, RZ, RZ, R172 ;  /* 0x000000ffff677224 */ /* 0x000fe200078e00ac */
[----:B------:R-:W-:Y:S01]  /*6c40*/  HMMA.16816.F32.BF16 R36, R8, R18, R36 ;  /* 0x000000120824723c */ /* 0x000fe20000041824 */
[----:B------:R-:W-:Y:S01]  /*6c50*/  FFMA.FTZ R0, R247, c[0x0][0x2d0], -R0 ;  /* 0x0000b400f7007a23 */ /* 0x000fe20000010800 */
[----:B------:R1:W1:Y:S01]  /*6c60*/  MUFU.EX2 R9, R4 ;  /* 0x0000000400097308 */ /* 0x0002620000000800 */
[----:B------:R-:W-:Y:S02]  /*6c70*/  FADD.FTZ R13, R244, R213 ;  /* 0x000000d5f40d7221 */ /* 0x000fe40000010000 */
[----:B---3--:R-:W-:Y:S01]  /*6c80*/  FADD.FTZ R5, R249, R245 ;  /* 0x000000f5f9057221 */ /* 0x008fe20000010000 */
[----:B------:R-:W-:Y:S01]  /*6c90*/  MOV R210, R173 ;  /* 0x000000ad00d27202 */ /* 0x000fe20000000f00 */
[----:B------:R-:W-:Y:S01]  /*6ca0*/  IMAD.MOV.U32 R209, RZ, RZ, R174 ;  /* 0x000000ffffd17224 */ /* 0x000fe200078e00ae */
[----:B------:R-:W-:Y:S02]  /*6cb0*/  LDSM.16.MT88.4 R16, [R226+0x3100] ;  /* 0x00310000e210783b */ /* 0x000fe40000004200 */
[----:B------:R3:W2:Y:S01]  /*6cc0*/  MUFU.EX2 R20, R3 ;  /* 0x0000000300147308 */ /* 0x0006a20000000800 */
[----:B------:R-:W-:-:S07]  /*6cd0*/  IMAD.MOV.U32 R96, RZ, RZ, R175 ;  /* 0x000000ffff607224 */ /* 0x000fce00078e00af */
[----:B------:R-:W-:Y:S01]  /*6ce0*/  MUFU.EX2 R11, R12 ;  /* 0x0000000c000b7308 */ /* 0x000fe20000000800 */
[----:B-1----:R-:W-:-:S04]  /*6cf0*/  FADD.FTZ R4, R170, R103 ;  /* 0x00000067aa047221 */ /* 0x002fc80000010000 */
[----:B------:R-:W-:-:S03]  /*6d00*/  FADD.FTZ R4, R125, R4 ;  /* 0x000000047d047221 */ /* 0x000fc60000010000 */
[----:B------:R1:W-:Y:S01]  /*6d10*/  MUFU.EX2 R12, R0 ;  /* 0x00000000000c7308 */ /* 0x0003e20000000800 */
[----:B---3--:R-:W-:-:S07]  /*6d20*/  FADD.FTZ R3, R155, R169 ;  /* 0x000000a99b037221 */ /* 0x008fce0000010000 */
[----:B------:R3:W2:Y:S01]  /*6d30*/  MUFU.EX2 R10, R6 ;  /* 0x00000006000a7308 */ /* 0x0006a20000000800 */
[----:B------:R-:W-:Y:S02]  /*6d40*/  IMAD.MOV.U32 R171, RZ, RZ, R151 ;  /* 0x000000ffffab7224 */ /* 0x000fe400078e0097 */
[----:B-1----:R-:W-:-:S05]  /*6d50*/  FADD.FTZ R0, R152, R13 ;  /* 0x0000000d98007221 */ /* 0x002fca0000010000 */
[----:B------:R1:W1:Y:S01]  /*6d60*/  MUFU.EX2 R14, R7 ;  /* 0x00000007000e7308 */ /* 0x0002620000000800 */
[----:B------:R-:W-:Y:S01]  /*6d70*/  IMAD.MOV.U32 R126, RZ, RZ, R232 ;  /* 0x000000ffff7e7224 */ /* 0x000fe200078e00e8 */
[----:B------:R-:W-:Y:S01]  /*6d80*/  MOV R169, R153 ;  /* 0x0000009900a97202 */ /* 0x000fe20000000f00 */
[----:B------:R-:W-:Y:S01]  /*6d90*/  IMAD.MOV.U32 R170, RZ, RZ, R154 ;  /* 0x000000ffffaa7224 */ /* 0x000fe200078e009a */
[----:B------:R-:W2:Y:S01]  /*6da0*/  LDSM.16.MT88.4 R148, [R227+0x3100] ;  /* 0x00310000e394783b */ /* 0x000ea20000004200 */
[----:B---3--:R-:W-:-:S03]  /*6db0*/  FADD.FTZ R6, R124, R5 ;  /* 0x000000057c067221 */ /* 0x008fc60000010000 */
[----:B------:R3:W5:Y:S01]  /*6dc0*/  LDL.LU R232, [R1+0x50] ;  /* 0x0000500001e87983 */ /* 0x0007620000300800 */
[----:B------:R-:W-:Y:S02]  /*6dd0*/  FADD.FTZ R5, R139, R3 ;  /* 0x000000038b057221 */ /* 0x000fe40000010000 */
[----:B------:R-:W-:Y:S01]  /*6de0*/  FADD.FTZ R3, R209, R4 ;  /* 0x00000004d1037221 */ /* 0x000fe20000010000 */
[----:B------:R3:W5:Y:S01]  /*6df0*/  LDL.LU R231, [R1+0x4c] ;  /* 0x00004c0001e77983 */ /* 0x0007620000300800 */
[----:B------:R-:W-:Y:S02]  /*6e00*/  FADD.FTZ R5, R96, R5 ;  /* 0x0000000560057221 */ /* 0x000fe40000010000 */
[----:B-1----:R-:W-:Y:S01]  /*6e10*/  FADD.FTZ R7, R138, R0 ;  /* 0x000000008a077221 */ /* 0x002fe20000010000 */
[----:B------:R3:W5:Y:S01]  /*6e20*/  LDL.LU R230, [R1+0x48] ;  /* 0x0000480001e67983 */ /* 0x0007620000300800 */
[----:B------:R-:W-:Y:S02]  /*6e30*/  FADD.FTZ R0, R210, R6 ;  /* 0x00000006d2007221 */ /* 0x000fe40000010000 */
[----:B------:R-:W-:-:S02]  /*6e40*/  FADD.FTZ R7, R252, R7 ;  /* 0x00000007fc077221 */ /* 0x000fc40000010000 */
[----:B------:R-:W-:Y:S02]  /*6e50*/  FADD.FTZ R6, R216, R0 ;  /* 0x00000000d8067221 */ /* 0x000fe40000010000 */
[----:B------:R-:W-:Y:S02]  /*6e60*/  FADD.FTZ R4, R171, R3 ;  /* 0x00000003ab047221 */ /* 0x000fe40000010000 */
[----:B------:R-:W-:Y:S02]  /*6e70*/  IMAD.MOV.U32 R127, RZ, RZ, R229 ;  /* 0x000000ffff7f7224 */ /* 0x000fe400078e00e5 */
[----:B------:R-:W-:Y:S01]  /*6e80*/  FADD.FTZ R3, R168, R5 ;  /* 0x00000005a8037221 */ /* 0x000fe20000010000 */
[----:B------:R3:W5:Y:S01]  /*6e90*/  LDL.LU R229, [R1+0x44] ;  /* 0x0000440001e57983 */ /* 0x0007620000300800 */
[----:B------:R-:W-:Y:S02]  /*6ea0*/  FADD.FTZ R0, R251, R7 ;  /* 0x00000007fb007221 */ /* 0x000fe40000010000 */
[----:B------:R-:W-:Y:S01]  /*6eb0*/  FADD.FTZ R8, R218, R6 ;  /* 0x00000006da087221 */ /* 0x000fe20000010000 */
[----:B------:R3:W5:Y:S01]  /*6ec0*/  LDL.LU R228, [R1+0x40] ;  /* 0x0000400001e47983 */ /* 0x0007620000300800 */
[----:B------:R-:W-:-:S02]  /*6ed0*/  IMAD.MOV.U32 R97, RZ, RZ, R126 ;  /* 0x000000ffff617224 */ /* 0x000fc400078e007e */
[----:B------:R-:W-:Y:S01]  /*6ee0*/  FADD.FTZ R7, R170, R4 ;  /* 0x00000004aa077221 */ /* 0x000fe20000010000 */
[----:B------:R3:W5:Y:S01]  /*6ef0*/  LDL.LU R119, [R1+0x3c] ;  /* 0x00003c0001777983 */ /* 0x0007620000300800 */
[----:B------:R-:W-:Y:S02]  /*6f00*/  IMAD.MOV.U32 R98, RZ, RZ, R127 ;  /* 0x000000ffff627224 */ /* 0x000fe400078e007f */
[----:B------:R-:W-:Y:S01]  /*6f10*/  FADD.FTZ R6, R169, R3 ;  /* 0x00000003a9067221 */ /* 0x000fe20000010000 */
[----:B------:R3:W5:Y:S01]  /*6f20*/  LDL.LU R92, [R1+0x38] ;  /* 0x00003800015c7983 */ /* 0x0007620000300800 */
[----:B------:R-:W-:Y:S02]  /*6f30*/  FADD.FTZ R5, R246, R0 ;  /* 0x00000000f6057221 */ /* 0x000fe40000010000 */
[----:B------:R-:W-:Y:S02]  /*6f40*/  FADD.FTZ R4, R220, R8 ;  /* 0x00000008dc047221 */ /* 0x000fe40000010000 */
[----:B------:R-:W-:-:S02]  /*6f50*/  FADD.FTZ R3, R97, R7 ;  /* 0x0000000761037221 */ /* 0x000fc40000010000 */
[----:B------:R-:W-:Y:S02]  /*6f60*/  IMAD.MOV.U32 R103, RZ, RZ, R136 ;  /* 0x000000ffff677224 */ /* 0x000fe400078e0088 */
[----:B------:R-:W-:Y:S02]  /*6f70*/  FADD.FTZ R0, R98, R6 ;  /* 0x0000000662007221 */ /* 0x000fe40000010000 */
[----:B------:R-:W-:Y:S02]  /*6f80*/  FADD.FTZ R6, R250, R5 ;  /* 0x00000005fa067221 */ /* 0x000fe40000010000 */
[----:B------:R-:W-:Y:S02]  /*6f90*/  FADD.FTZ R4, R217, R4 ;  /* 0x00000004d9047221 */ /* 0x000fe40000010000 */
[----:B------:R-:W-:Y:S02]  /*6fa0*/  FADD.FTZ R5, R99, R3 ;  /* 0x0000000363057221 */ /* 0x000fe40000010000 */
[----:B------:R-:W-:-:S02]  /*6fb0*/  FADD.FTZ R3, R103, R0 ;  /* 0x0000000067037221 */ /* 0x000fc40000010000 */
[----:B------:R-:W-:Y:S02]  /*6fc0*/  FADD.FTZ R0, R219, R6 ;  /* 0x00000006db007221 */ /* 0x000fe40000010000 */
        /* <DEDUP_REMOVED lines=63> */
[----:B----4-:R-:W-:Y:S02]  /*73c0*/  FADD.FTZ R3, R21, R0 ;  /* 0x0000000015037221 */ /* 0x010fe40000010000 */
[----:B------:R-:W-:-:S02]  /*73d0*/  FADD.FTZ R0, R9, R4 ;  /* 0x0000000409007221 */ /* 0x000fc40000010000 */
[----:B------:R-:W-:Y:S02]  /*73e0*/  FADD.FTZ R5, R29, R5 ;  /* 0x000000051d057221 */ /* 0x000fe40000010000 */
[----:B------:R-:W-:Y:S02]  /*73f0*/  FADD.FTZ R6, R25, R6 ;  /* 0x0000000619067221 */ /* 0x000fe40000010000 */
[----:B--2---:R-:W-:Y:S02]  /*7400*/  FADD.FTZ R4, R20, R3 ;  /* 0x0000000314047221 */ /* 0x004fe40000010000 */
        /* <DEDUP_REMOVED lines=10> */
[----:B------:R-:W-:Y:S01]  /*74b0*/  FADD.FTZ R3, R26, R3 ;  /* 0x000000031a037221 */ /* 0x000fe20000010000 */
[----:B------:R3:W-:Y:S04]  /*74c0*/  STL [R1+0x20], R5 ;  /* 0x0000200501007387 */ /* 0x0007e80000100800 */
[----:B------:R3:W-:Y:S04]  /*74d0*/  STL [R1+0x1c], R4 ;  /* 0x00001c0401007387 */ /* 0x0007e80000100800 */
[----:B------:R3:W-:Y:S04]  /*74e0*/  STL [R1+0x14], R0 ;  /* 0x0000140001007387 */ /* 0x0007e80000100800 */
[----:B------:R3:W-:Y:S01]  /*74f0*/  STL [R1+0x18], R3 ;  /* 0x0000180301007387 */ /* 0x0007e20000100800 */
[----:B------:R-:W-:-:S02]  /*7500*/  F2FP.BF16.PACK_AB R176, R30, R29 ;  /* 0x0000001d1eb0723e */ /* 0x000fc400000010ff */
[----:B------:R-:W-:Y:S02]  /*7510*/  F2FP.BF16.PACK_AB R177, R24, R25 ;  /* 0x0000001918b1723e */ /* 0x000fe400000010ff */
[----:B------:R-:W-:Y:S02]  /*7520*/  F2FP.BF16.PACK_AB R178, R26, R28 ;  /* 0x0000001c1ab2723e */ /* 0x000fe400000010ff */
[----:B------:R-:W-:Y:S02]  /*7530*/  F2FP.BF16.PACK_AB R179, R22, R23 ;  /* 0x0000001716b3723e */ /* 0x000fe400000010ff */
[----:B------:R-:W-:Y:S02]  /*7540*/  F2FP.BF16.PACK_AB R180, R20, R21 ;  /* 0x0000001514b4723e */ /* 0x000fe400000010ff */
[----:B------:R-:W-:Y:S02]  /*7550*/  F2FP.BF16.PACK_AB R181, R10, R9 ;  /* 0x000000090ab5723e */ /* 0x000fe400000010ff */
[----:B------:R-:W-:-:S02]  /*7560*/  F2FP.BF16.PACK_AB R182, R14, R15 ;  /* 0x0000000f0eb6723e */ /* 0x000fc400000010ff */
[----:B------:R-:W-:Y:S01]  /*7570*/  F2FP.BF16.PACK_AB R183, R12, R11 ;  /* 0x0000000b0cb7723e */ /* 0x000fe200000010ff */
[C---:B------:R-:W-:Y:S08]  /*7580*/  HMMA.16816.F32.BF16 R120, R176.reuse, R132, R120 ;  /* 0x00000084b078723c */ /* 0x040ff00000041878 */
[C---:B------:R-:W-:Y:S08]  /*7590*/  HMMA.16816.F32.BF16 R128, R176.reuse, R134, R128 ;  /* 0x00000086b080723c */ /* 0x040ff00000041880 */
[C---:B------:R-:W-:Y:S08]  /*75a0*/  HMMA.16816.F32.BF16 R140, R176.reuse, R148, R140 ;  /* 0x00000094b08c723c */ /* 0x040ff0000004188c */
[C---:B------:R-:W-:Y:S08]  /*75b0*/  HMMA.16816.F32.BF16 R144, R176.reuse, R150, R144 ;  /* 0x00000096b090723c */ /* 0x040ff00000041890 */
[C---:B------:R-:W-:Y:S08]  /*75c0*/  HMMA.16816.F32.BF16 R156, R176.reuse, R164, R156 ;  /* 0x000000a4b09c723c */ /* 0x040ff0000004189c */
[----:B------:R-:W-:Y:S08]  /*75d0*/  HMMA.16816.F32.BF16 R160, R176, R166, R160 ;  /* 0x000000a6b0a0723c */ /* 0x000ff000000418a0 */
[C---:B------:R-:W-:Y:S08]  /*75e0*/  HMMA.16816.F32.BF16 R124, R180.reuse, R132, R64 ;  /* 0x00000084b47c723c */ /* 0x040ff00000041840 */
[C---:B------:R-:W-:Y:S08]  /*75f0*/  HMMA.16816.F32.BF16 R136, R180.reuse, R148, R52 ;  /* 0x00000094b488723c */ /* 0x040ff00000041834 */
[----:B------:R-:W-:Y:S08]  /*7600*/  HMMA.16816.F32.BF16 R152, R180, R164, R32 ;  /* 0x000000a4b498723c */ /* 0x000ff00000041820 */
[----:B------:R-:W-:Y:S08]  /*7610*/  HMMA.16816.F32.BF16 R172, R176, R16, R84 ;  /* 0x00000010b0ac723c */ /* 0x000ff00000041854 */
[C---:B------:R-:W-:Y:S08]  /*7620*/  HMMA.16816.F32.BF16 R132, R180.reuse, R134, R60 ;  /* 0x00000086b484723c */ /* 0x040ff0000004183c */
[C---:B------:R-:W-:Y:S08]  /*7630*/  HMMA.16816.F32.BF16 R148, R180.reuse, R150, R48 ;  /* 0x00000096b494723c */ /* 0x040ff00000041830 */
[C---:B------:R-:W-:Y:S08]  /*7640*/  HMMA.16816.F32.BF16 R164, R180.reuse, R166, R36 ;  /* 0x000000a6b4a4723c */ /* 0x040ff00000041824 */
[----:B------:R-:W-:Y:S08]  /*7650*/  HMMA.16816.F32.BF16 R168, R180, R16, R44 ;  /* 0x00000010b4a8723c */ /* 0x000ff0000004182c */
[-C--:B------:R-:W-:Y:S08]  /*7660*/  HMMA.16816.F32.BF16 R176, R176, R18.reuse, R76 ;  /* 0x00000012b0b0723c */ /* 0x080ff0000004184c */
[----:B------:R-:W-:Y:S01]  /*7670*/  HMMA.16816.F32.BF16 R180, R180, R18, R40 ;  /* 0x00000012b4b4723c */ /* 0x000fe20000041828 */
[----:B------:R-:W-:Y:S07]  /*7680*/  @!P2 BRA `(.L_x_2) ;  /* 0x000057700000a947 */ /* 0x000fee0003800000 */
[----:B---3-5:R-:W-:Y:S01]  /*7690*/  SHF.R.S32.HI R103, RZ, 0x1f, R92 ;  /* 0x0000001fff677819 */ /* 0x028fe2000001145c */
[----:B------:R-:W-:Y:S01]  /*76a0*/  IMAD.MOV.U32 R116, RZ, RZ, R72 ;  /* 0x000000ffff747224 */ /* 0x000fe200078e0048 */
[----:B------:R-:W-:Y:S01]  /*76b0*/  MOV R3, R73 ;  /* 0x0000004900037202 */ /* 0x000fe20000000f00 */
[----:B------:R-:W-:Y:S01]  /*76c0*/  IMAD.MOV.U32 R118, RZ, RZ, R2 ;  /* 0x000000ffff767224 */ /* 0x000fe200078e0002 */
[----:B------:R-:W-:Y:S01]  /*76d0*/  MOV R117, R71 ;  /* 0x0000004700757202 */ /* 0x000fe20000000f00 */
[C---:B------:R-:W-:Y:S01]  /*76e0*/  IMAD.SHL.U32 R242, R92.reuse, 0x2, RZ ;  /* 0x000000025cf27824 */ /* 0x040fe200078e00ff */
[----:B------:R-:W-:Y:S01]  /*76f0*/  SHF.L.U64.HI R243, R92, 0x1, R103 ;  /* 0x000000015cf37819 */ /* 0x000fe20000010267 */
[----:B------:R-:W-:-:S09]  /*7700*/  UIADD3 UR9, UR9, -0x2, URZ ;  /* 0xfffffffe09097890 */ /* 0x000fd2000fffe03f */
[----:B------:R-:W2:Y:S02]  /*7710*/  LDL R103, [R1+0x28] ;  /* 0x0000280001677983 */ /* 0x000ea40000100800 */
[----:B--2---:R-:W-:Y:S01]  /*7720*/  SHF.L.U32 R241, R103, 0x1, RZ ;  /* 0x0000000167f17819 */ /* 0x004fe200000006ff */
[----:B------:R-:W-:Y:S05]  /*7730*/  BRA `(.L_x_3) ;  /* 0x0000041000007947 */ /* 0x000fea0003800000 */
.L_x_5:
[----:B------:R-:W2:Y:S01]  /*7740*/  LDL R4, [R1+0x24] ;  /* 0x0000240001047983 */ /* 0x000ea20000100800 */
[----:B------:R-:W-:Y:S01]  /*7750*/  UIMAD UR4, UR9, 0x70, UR11 ;  /* 0x00000070090478a4 */ /* 0x000fe2000f8e020b */
[----:B------:R-:W-:Y:S05]  /*7760*/  IMAD.MOV.U32 R248, RZ, RZ, RZ ;  /* 0x000000fffff87224 */ /* 0x000fea00078e00ff */
[----:B------:R-:W-:Y:S05]  /*7770*/  IMAD.U32 R2, RZ, RZ, UR4 ;  /* 0x00000004ff027e24 */ /* 0x000fea000f8e00ff */
[----:B--2---:R-:W-:Y:S05]  /*7780*/  IADD3 R2, R2, -0x70, R4 ;  /* 0xffffff9002027810 */ /* 0x004fea0007ffe004 */
[----:B------:R-:W-:Y:S04]  /*7790*/  @P0 IMAD.HI.U32 R4, R2, c[0x0][0x2bc], RZ ;  /* 0x0000af0002040a27 */ /* 0x000fe800078e00ff */
[----:B------:R-:W-:Y:S01]  /*77a0*/  IMAD.MOV.U32 R0, RZ, RZ, R2 ;  /* 0x000000ffff007224 */ /* 0x000fe200078e0002 */
[----:B------:R-:W-:Y:S04]  /*77b0*/  @P0 SHF.R.U32.HI R0, RZ, c[0x0][0x2c0], R4 ;  /* 0x0000b000ff000a19 */ /* 0x000fe80000011604 */
[C---:B------:R-:W-:Y:S04]  /*77c0*/  @!P1 IADD3 R5, P2, R0.reuse, UR16, RZ ;  /* 0x0000001000059c10 */ /* 0x040fe8000ff5e0ff */
[----:B------:R-:W-:Y:S01]  /*77d0*/  @!P1 LEA.HI.X.SX32 R6, R0, UR14, 0x1, P2 ;  /* 0x0000000e00069c11 */ /* 0x000fe200090f0eff */
[----:B------:R-:W-:Y:S01]  /*77e0*/  IMAD.MOV R0, RZ, RZ, -R0 ;  /* 0x000000ffff007224 */ /* 0x000fe200078e0a00 */
[C---:B------:R-:W-:Y:S03]  /*77f0*/  @!P1 LEA R4, P2, R5.reuse, c[0x0][0x2a0], 0x2 ;  /* 0x0000a80005049a11 */ /* 0x040fe600078410ff */
[----:B------:R-:W-:Y:S01]  /*7800*/  IMAD R7, R0, c[0x0][0x2b8], R2 ;  /* 0x0000ae0000077a24 */ /* 0x000fe200078e0202 */
[----:B------:R-:W-:Y:S04]  /*7810*/  @!P1 LEA.HI.X R5, R5, c[0x0][0x2a4], R6, 0x2, P2 ;  /* 0x0000a90005059a11 */ /* 0x000fe800010f1406 */
[----:B------:R-:W-:Y:S01]  /*7820*/  STL [R1+0x10], R7 ;  /* 0x0000100701007387 */ /* 0x000fe20000100800 */
[----:B------:R-:W-:Y:S03]  /*7830*/  SHF.R.S32.HI R0, RZ, 0x1f, R7 ;  /* 0x0000001fff007819 */ /* 0x000fe60000011407 */
[----:B------:R1:W2:Y:S02]  /*7840*/  @!P1 LDG.E R248, [R4.64] ;  /* 0x0000000c04f89981 */ /* 0x0002a4000c1e1900 */
[----:B------:R-:W-:Y:S04]  /*7850*/  IMAD R0, R0, c[0x0][0x1e0], RZ ;  /* 0x0000780000007a24 */ /* 0x000fe800078e02ff */
[C---:B------:R-:W-:Y:S02]  /*7860*/  IMAD R0, R7.reuse, c[0x0][0x1e4], R0 ;  /* 0x0000790007007a24 */ /* 0x040fe400078e0200 */
[----:B-1----:R-:W-:Y:S04]  /*7870*/  IMAD.WIDE.U32 R4, R7, c[0x0][0x1e0], RZ ;  /* 0x0000780007047a25 */ /* 0x002fe800078e00ff */
[----:B------:R-:W-:Y:S01]  /*7880*/  IMAD.IADD R5, R5, 0x1, R0 ;  /* 0x0000000105057824 */ /* 0x000fe200078e0200 */
[----:B--2---:R-:W-:Y:S03]  /*7890*/  SHF.R.S32.HI R2, RZ, 0x1f, R248 ;  /* 0x0000001fff027819 */ /* 0x004fe600000114f8 */
[----:B------:R-:W-:Y:S04]  /*78a0*/  IMAD.WIDE.U32 R4, R248, c[0x0][0x1f0], R4 ;  /* 0x00007c00f8047a25 */ /* 0x000fe800078e0004 */
[----:B------:R-:W-:Y:S01]  /*78b0*/  IMAD R2, R2, c[0x0][0x1f0], RZ ;  /* 0x00007c0002027a24 */ /* 0x000fe200078e02ff */
[----:B------:R-:W-:Y:S03]  /*78c0*/  IADD3 R0, P4, R4, UR20, RZ ;  /* 0x0000001404007c10 */ /* 0x000fe6000ff9e0ff */
[----:B------:R-:W-:Y:S01]  /*78d0*/  IMAD R4, R248, c[0x0][0x1f4], R2 ;  /* 0x00007d00f8047a24 */ /* 0x000fe200078e0202 */
[C---:B------:R-:W-:Y:S04]  /*78e0*/  LEA R2, P2, R0.reuse, c[0x0][0x1c8], 0x1 ;  /* 0x0000720000027a11 */ /* 0x040fe800078408ff */
[----:B------:R-:W-:Y:S01]  /*78f0*/  IADD3.X R4, R5, UR15, R4, P4, !PT ;  /* 0x0000000f05047c10 */ /* 0x000fe2000a7fe404 */
[----:B------:R-:W1:Y:S03]  /*7900*/  SHFL.IDX PT, R6, R2, RZ, 0x181f ;  /* 0x00181fff02067589 */ /* 0x000e6600000e0000 */
[----:B------:R-:W-:Y:S01]  /*7910*/  LEA.HI.X R0, R0, c[0x0][0x1cc], R4, 0x1, P2 ;  /* 0x0000730000007a11 */ /* 0x000fe200010f0c04 */
[----:B------:R-:W-:Y:S04]  /*7920*/  SHFL.IDX PT, R12, R2, 0x2, 0x181f ;  /* 0x00581f00020c7f89 */ /* 0x000fe800000e0000 */
[----:B------:R-:W2:Y:S04]  /*7930*/  SHFL.IDX PT, R7, R0, RZ, 0x181f ;  /* 0x00181fff00077589 */ /* 0x000ea800000e0000 */
[----:B------:R-:W3:Y:S04]  /*7940*/  SHFL.IDX PT, R4, R2, 0x1, 0x181f ;  /* 0x00381f0002047f89 */ /* 0x000ee800000e0000 */
[----:B------:R-:W4:Y:S04]  /*7950*/  SHFL.IDX PT, R5, R0, 0x1, 0x181f ;  /* 0x00381f0000057f89 */ /* 0x000f2800000e0000 */
[----:B------:R-:W5:Y:S04]  /*7960*/  SHFL.IDX PT, R10, R2, 0x3, 0x181f ;  /* 0x00781f00020a7f89 */ /* 0x000f6800000e0000 */
[----:B------:R-:W5:Y:S01]  /*7970*/  SHFL.IDX PT, R9, R0, 0x2, 0x181f ;  /* 0x00581f0000097f89 */ /* 0x000f6200000e0000 */
[-C--:B-1----:R-:W-:Y:S03]  /*7980*/  IADD3 R6, P4, R6, R242.reuse, RZ ;  /* 0x000000f206067210 */ /* 0x082fe60007f9e0ff */
[----:B------:R-:W1:Y:S04]  /*7990*/  SHFL.IDX PT, R8, R2, 0x4, 0x181f ;  /* 0x00981f0002087f89 */ /* 0x000e6800000e0000 */
[----:B------:R-:W1:Y:S01]  /*79a0*/  SHFL.IDX PT, R11, R2, 0x5, 0x181f ;  /* 0x00b81f00020b7f89 */ /* 0x000e6200000e0000 */
[--C-:B--2---:R-:W-:Y:S03]  /*79b0*/  IMAD.X R7, R7, 0x1, R243.reuse, P4 ;  /* 0x0000000107077824 */ /* 0x104fe600020e06f3 */
[----:B------:R-:W2:Y:S01]  /*79c0*/  SHFL.IDX PT, R16, R0, 0x3, 0x181f ;  /* 0x00781f0000107f89 */ /* 0x000ea200000e0000 */
[-C--:B---3--:R-:W-:Y:S03]  /*79d0*/  IADD3 R4, P2, R4, R242.reuse, RZ ;  /* 0x000000f204047210 */ /* 0x088fe60007f5e0ff */
[----:B------:R3:W-:Y:S01]  /*79e0*/  LDGSTS.E.BYPASS.LTC128B.128 [R241+0x3900], [R6.64], !P3 ;  /* 0x0390000006f17fae */ /* 0x0007e2000d901d4c */
[-C--:B----4-:R-:W-:Y:S02]  /*79f0*/  IADD3.X R5, R5, R243.reuse, RZ, P2, !PT ;  /* 0x000000f305057210 */ /* 0x090fe400017fe4ff */
[-C--:B------:R-:W-:Y:S01]  /*7a00*/  IADD3 R12, P2, R12, R242.reuse, RZ ;  /* 0x000000f20c0c7210 */ /* 0x080fe20007f5e0ff */
[----:B------:R-:W4:Y:S01]  /*7a10*/  SHFL.IDX PT, R15, R0, 0x4, 0x181f ;  /* 0x00981f00000f7f89 */ /* 0x000f2200000e0000 */
[-C--:B-----5:R-:W-:Y:S03]  /*7a20*/  IADD3 R10, P6, R10, R242.reuse, RZ ;  /* 0x000000f20a0a7210 */ /* 0x0a0fe60007fde0ff */
[----:B------:R5:W-:Y:S01]  /*7a30*/  LDGSTS.E.BYPASS.LTC128B.128 [R241+0x4100], [R4.64], !P3 ;  /* 0x0410000004f17fae */ /* 0x000be2000d901d4c */
[--C-:B------:R-:W-:Y:S03]  /*7a40*/  IMAD.X R13, R9, 0x1, R243.reuse, P2 ;  /* 0x00000001090d7824 */ /* 0x100fe600010e06f3 */
[----:B------:R-:W5:Y:S01]  /*7a50*/  SHFL.IDX PT, R2, R2, 0x6, 0x181f ;  /* 0x00d81f0002027f89 */ /* 0x000f6200000e0000 */
[-C--:B-1----:R-:W-:Y:S03]  /*7a60*/  IADD3 R8, P5, R8, R242.reuse, RZ ;  /* 0x000000f208087210 */ /* 0x082fe60007fbe0ff */
[----:B------:R-:W1:Y:S04]  /*7a70*/  SHFL.IDX PT, R14, R0, 0x5, 0x181f ;  /* 0x00b81f00000e7f89 */ /* 0x000e6800000e0000 */
[----:B------:R-:W1:Y:S04]  /*7a80*/  SHFL.IDX PT, R0, R0, 0x6, 0x181f ;  /* 0x00d81f0000007f89 */ /* 0x000e6800000e0000 */
[----:B------:R1:W-:Y:S01]  /*7a90*/  LDGSTS.E.BYPASS.LTC128B.128 [R241+0x4900], [R12.64], !P3 ;  /* 0x049000000cf17fae */ /* 0x0003e2000d901d4c */
[-C--:B---3--:R-:W-:Y:S01]  /*7aa0*/  IADD3 R6, P4, R11, R242.reuse, RZ ;  /* 0x000000f20b067210 */ /* 0x088fe20007f9e0ff */
[--C-:B--2---:R-:W-:Y:S02]  /*7ab0*/  IMAD.X R11, R16, 0x1, R243.reuse, P6 ;  /* 0x00000001100b7824 */ /* 0x104fe400030e06f3 */
[--C-:B----4-:R-:W-:Y:S03]  /*7ac0*/  IMAD.X R9, R15, 0x1, R243.reuse, P5 ;  /* 0x000000010f097824 */ /* 0x110fe600028e06f3 */
[----:B------:R2:W-:Y:S01]  /*7ad0*/  LDGSTS.E.BYPASS.LTC128B.128 [R241+0x5100], [R10.64], !P3 ;  /* 0x051000000af17fae */ /* 0x0005e2000d901d4c */
[----:B-----5:R-:W-:Y:S03]  /*7ae0*/  IADD3 R4, P2, R2, R242, RZ ;  /* 0x000000f202047210 */ /* 0x020fe60007f5e0ff */
[----:B------:R2:W-:Y:S01]  /*7af0*/  LDGSTS.E.BYPASS.LTC128B.128 [R241+0x5900], [R8.64], !P3 ;  /* 0x0590000008f17fae */ /* 0x0005e2000d901d4c */
[----:B-1----:R-:W-:Y:S01]  /*7b00*/  IADD3.X R7, R14, R243, RZ, P4, !PT ;  /* 0x000000f30e077210 */ /* 0x002fe200027fe4ff */
[----:B------:R-:W-:Y:S04]  /*7b10*/  IMAD.X R5, R0, 0x1, R243, P2 ;  /* 0x0000000100057824 */ /* 0x000fe800010e06f3 */
[----:B------:R2:W-:Y:S04]  /*7b20*/  LDGSTS.E.BYPASS.LTC128B.128 [R241+0x6100], [R6.64], !P3 ;  /* 0x0610000006f17fae */ /* 0x0005e8000d901d4c */
[----:B------:R2:W-:Y:S01]  /*7b30*/  LDGSTS.E.BYPASS.LTC128B.128 [R241+0x6900], [R4.64], !P3 ;  /* 0x0690000004f17fae */ /* 0x0005e2000d901d4c */
[----:B------:R-:W-:-:S05]  /*7b40*/  BRA `(.L_x_4) ;  /* 0x00001b1000007947 */ /* 0x000fca0003800000 */
.L_x_3:
[----:B------:R-:W2:Y:S01]  /*7b50*/  LDL R2, [R1+0x10] ;  /* 0x0000100001027983 */ /* 0x000ea20000100800 */
[----:B------:R-:W-:Y:S04]  /*7b60*/  DEPBAR.LE SB0, 0x0 ;  /* 0x000080000000791a */ /* 0x000fe80000000000 */
[----:B------:R-:W-:Y:S01]  /*7b70*/  BAR.SYNC.DEFER_BLOCKING 0x0 ;  /* 0x0000000000007b1d */ /* 0x000fe20000010000 */
[----:B------:R-:W-:Y:S07]  /*7b80*/  UISETP.GE.AND UP0, UPT, UR9, 0x1, UPT ;  /* 0x000000010900788c */ /* 0x000fee000bf06270 */
[----:B------:R-:W-:Y:S08]  /*7b90*/  LDSM.16.M88.4 R112, [R230+0x7100] ;  /* 0x00710000e670783b */ /* 0x000ff00000000200 */
[----:B------:R-:W1:Y:S08]  /*7ba0*/  LDSM.16.M88.4 R16, [R119+0x3900] ;  /* 0x003900007710783b */ /* 0x000e700000000200 */
[----:B------:R-:W3:Y:S08]  /*7bb0*/  LDSM.16.M88.4 R108, [R230+0x9100] ;  /* 0x00910000e66c783b */ /* 0x000ef00000000200 */
[----:B------:R-:W4:Y:S08]  /*7bc0*/  LDSM.16.M88.4 R32, [R119+0x4100] ;  /* 0x004100007720783b */ /* 0x000f300000000200 */
[----:B------:R-:W5:Y:S08]  /*7bd0*/  LDSM.16.M88.4 R48, [R119+0x4900] ;  /* 0x004900007730783b */ /* 0x000f700000000200 */
[----:B------:R-:W1:Y:S08]  /*7be0*/  LDSM.16.M88.4 R64, [R119+0x5100] ;  /* 0x005100007740783b */ /* 0x000e700000000200 */
[----:B------:R-:W1:Y:S08]  /*7bf0*/  LDSM.16.M88.4 R80, [R119+0x5900] ;  /* 0x005900007750783b */ /* 0x000e700000000200 */
[----:B------:R-:W-:Y:S08]  /*7c00*/  LDSM.16.M88.4 R96, [R119+0x6100] ;  /* 0x006100007760783b */ /* 0x000ff00000000200 */
[----:B------:R-:W-:Y:S08]  /*7c10*/  LDSM.16.M88.4 R184, [R119+0x6900] ;  /* 0x0069000077b8783b */ /* 0x000ff00000000200 */
[----:B------:R-:W-:Y:S08]  /*7c20*/  LDSM.16.M88.4 R188, [R233+0x7100] ;  /* 0x00710000e9bc783b */ /* 0x000ff00000000200 */
[----:B------:R-:W-:Y:S08]  /*7c30*/  LDSM.16.M88.4 R192, [R234] ;  /* 0x00000000eac0783b */ /* 0x000ff00000000200 */
[----:B------:R-:W-:Y:S08]  /*7c40*/  LDSM.16.M88.4 R196, [R233+0x9100] ;  /* 0x00910000e9c4783b */ /* 0x000ff00000000200 */
[----:B------:R-:W-:Y:S08]  /*7c50*/  LDSM.16.M88.4 R200, [R240] ;  /* 0x00000000f0c8783b */ /* 0x000ff00000000200 */
[----:B------:R-:W-:Y:S08]  /*7c60*/  LDSM.16.M88.4 R204, [R239] ;  /* 0x00000000efcc783b */ /* 0x000ff00000000200 */
[----:B------:R-:W-:Y:S08]  /*7c70*/  LDSM.16.M88.4 R208, [R238] ;  /* 0x00000000eed0783b */ /* 0x000ff00000000200 */
[----:B------:R-:W-:Y:S08]  /*7c80*/  LDSM.16.M88.4 R212, [R237] ;  /* 0x00000000edd4783b */ /* 0x000ff00000000200 */
[----:B------:R-:W-:Y:S08]  /*7c90*/  LDSM.16.M88.4 R216, [R236] ;  /* 0x00000000ecd8783b */ /* 0x000ff00000000200 */
[----:B------:R-:W-:Y:S01]  /*7ca0*/  LDSM.16.M88.4 R220, [R235] ;  /* 0x00000000ebdc783b */ /* 0x000fe20000000200 */
[----:B--2---:R-:W-:Y:S01]  /*7cb0*/  IMAD.WIDE.U32 R52, R2, c[0x0][0x208], RZ ;  /* 0x0000820002347a25 */ /* 0x004fe200078e00ff */
[-C--:B-1----:R-:W-:Y:S03]  /*7cc0*/  HMMA.16816.F32.BF16 R4, R112, R16.reuse, RZ ;  /* 0x000000107004723c */ /* 0x082fe600000418ff */
[----:B------:R-:W-:Y:S05]  /*7cd0*/  SHF.R.S32.HI R0, RZ, 0x1f, R2 ;  /* 0x0000001fff007819 */ /* 0x000fea0000011402 */
[C---:B---3--:R-:W-:Y:S04]  /*7ce0*/  HMMA.16816.F32.BF16 R8, R108.reuse, R16, RZ ;  /* 0x000000106c08723c */ /* 0x048fe800000418ff */
[----:B------:R-:W-:Y:S04]  /*7cf0*/  IMAD R0, R0, c[0x0][0x208], RZ ;  /* 0x0000820000007a24 */ /* 0x000fe800078e02ff */
[-C--:B------:R-:W-:Y:S01]  /*7d00*/  HMMA.16816.F32.BF16 R12, R108, R18.reuse, RZ ;  /* 0x000000126c0c723c */ /* 0x080fe200000418ff */
[----:B------:R-:W-:Y:S05]  /*7d10*/  IMAD R0, R2, c[0x0][0x20c], R0 ;  /* 0x0000830002007a24 */ /* 0x000fea00078e0200 */
[----:B------:R-:W-:Y:S02]  /*7d20*/  IADD3 R53, R53, R0, RZ ;  /* 0x0000000035357210 */ /* 0x000fe40007ffe0ff */
[C---:B------:R-:W-:Y:S04]  /*7d30*/  HMMA.16816.F32.BF16 R16, R112.reuse, R18, RZ ;  /* 0x000000127010723c */ /* 0x040fe800000418ff */
[----:B------:R-:W-:Y:S01]  /*7d40*/  IMAD.WIDE.U32 R60, R248, c[0x0][0x218], R52 ;  /* 0x00008600f83c7a25 */ /* 0x000fe200078e0034 */
[----:B------:R-:W-:Y:S03]  /*7d50*/  SHF.R.S32.HI R0, RZ, 0x1f, R248 ;  /* 0x0000001fff007819 */ /* 0x000fe600000114f8 */
[-C--:B----4-:R-:W-:Y:S01]  /*7d60*/  HMMA.16816.F32.BF16 R20, R112, R32.reuse, RZ ;  /* 0x000000207014723c */ /* 0x090fe200000418ff */
[----:B------:R-:W-:Y:S03]  /*7d70*/  IADD3 R2, P2, R60, UR22, RZ ;  /* 0x000000163c027c10 */ /* 0x000fe6000ff5e0ff */
[----:B------:R-:W-:Y:S04]  /*7d80*/  IMAD R0, R0, c[0x0][0x218], RZ ;  /* 0x0000860000007a24 */ /* 0x000fe800078e02ff */
[C---:B------:R-:W-:Y:S04]  /*7d90*/  HMMA.16816.F32.BF16 R24, R108.reuse, R32, RZ ;  /* 0x000000206c18723c */ /* 0x040fe800000418ff */
[----:B------:R-:W-:Y:S04]  /*7da0*/  IMAD R0, R248, c[0x0][0x21c], R0 ;  /* 0x00008700f8007a24 */ /* 0x000fe800078e0200 */
[-C--:B------:R-:W-:Y:S08]  /*7db0*/  HMMA.16816.F32.BF16 R28, R108, R34.reuse, RZ ;  /* 0x000000226c1c723c */ /* 0x080ff000000418ff */
[C---:B------:R-:W-:Y:S08]  /*7dc0*/  HMMA.16816.F32.BF16 R32, R112.reuse, R34, RZ ;  /* 0x000000227020723c */ /* 0x040ff000000418ff */
[-C--:B-----5:R-:W-:Y:S08]  /*7dd0*/  HMMA.16816.F32.BF16 R36, R112, R48.reuse, RZ ;  /* 0x000000307024723c */ /* 0x0a0ff000000418ff */
[C---:B------:R-:W-:Y:S08]  /*7de0*/  HMMA.16816.F32.BF16 R40, R108.reuse, R48, RZ ;  /* 0x000000306c28723c */ /* 0x040ff000000418ff */
[-C--:B------:R-:W-:Y:S08]  /*7df0*/  HMMA.16816.F32.BF16 R44, R108, R50.reuse, RZ ;  /* 0x000000326c2c723c */ /* 0x080ff000000418ff */
[C---:B------:R-:W-:Y:S08]  /*7e00*/  HMMA.16816.F32.BF16 R48, R112.reuse, R50, RZ ;  /* 0x000000327030723c */ /* 0x040ff000000418ff */
[-C--:B------:R-:W-:Y:S08]  /*7e10*/  HMMA.16816.F32.BF16 R52, R112, R64.reuse, RZ ;  /* 0x000000407034723c */ /* 0x080ff000000418ff */
[C---:B------:R-:W-:Y:S07]  /*7e20*/  HMMA.16816.F32.BF16 R56, R108.reuse, R64, RZ ;  /* 0x000000406c38723c */ /* 0x040fee00000418ff */
[----:B------:R-:W-:Y:S02]  /*7e30*/  IADD3.X R64, R61, UR5, R0, P2, !PT ;  /* 0x000000053d407c10 */ /* 0x000fe400097fe400 */
[C---:B------:R-:W-:Y:S01]  /*7e40*/  LEA R0, P2, R2.reuse, c[0x0][0x1f8], 0x1 ;  /* 0x00007e0002007a11 */ /* 0x040fe200078408ff */
[-C--:B------:R-:W-:Y:S03]  /*7e50*/  HMMA.16816.F32.BF16 R60, R108, R66.reuse, RZ ;  /* 0x000000426c3c723c */ /* 0x080fe600000418ff */
[----:B------:R-:W-:Y:S01]  /*7e60*/  LEA.HI.X R2, R2, c[0x0][0x1fc], R64, 0x1, P2 ;  /* 0x00007f0002027a11 */ /* 0x000fe200010f0c40 */
[----:B------:R-:W1:Y:S04]  /*7e70*/  SHFL.IDX PT, R84, R0, RZ, 0x181f ;  /* 0x00181fff00547589 */ /* 0x000e6800000e0000 */
[C---:B------:R-:W-:Y:S04]  /*7e80*/  HMMA.16816.F32.BF16 R64, R112.reuse, R66, RZ ;  /* 0x000000427040723c */ /* 0x040fe800000418ff */
[----:B------:R-:W2:Y:S04]  /*7e90*/  SHFL.IDX PT, R85, R2, RZ, 0x181f ;  /* 0x00181fff02557589 */ /* 0x000ea800000e0000 */
[-C--:B------:R-:W-:Y:S04]  /*7ea0*/  HMMA.16816.F32.BF16 R68, R112, R80.reuse, RZ ;  /* 0x000000507044723c */ /* 0x080fe800000418ff */
[----:B------:R-:W3:Y:S04]  /*7eb0*/  SHFL.IDX PT, R88, R0, 0x1, 0x181f ;  /* 0x00381f0000587f89 */ /* 0x000ee800000e0000 */
[C---:B------:R-:W-:Y:S04]  /*7ec0*/  HMMA.16816.F32.BF16 R72, R108.reuse, R80, RZ ;  /* 0x000000506c48723c */ /* 0x040fe800000418ff */
[-C--:B-1----:R-:W-:Y:S01]  /*7ed0*/  IADD3 R84, P2, R84, R242.reuse, RZ ;  /* 0x000000f254547210 */ /* 0x082fe20007f5e0ff */
[----:B------:R-:W1:Y:S03]  /*7ee0*/  SHFL.IDX PT, R89, R2, 0x1, 0x181f ;  /* 0x00381f0002597f89 */ /* 0x000e6600000e0000 */
[-C--:B------:R-:W-:Y:S01]  /*7ef0*/  HMMA.16816.F32.BF16 R76, R108, R82.reuse, RZ ;  /* 0x000000526c4c723c */ /* 0x080fe200000418ff */
[-C--:B--2---:R-:W-:Y:S04]  /*7f00*/  IADD3.X R85, R85, R243.reuse, RZ, P2, !PT ;  /* 0x000000f355557210 */ /* 0x084fe800017fe4ff */
[----:B------:R-:W2:Y:S03]  /*7f10*/  SHFL.IDX PT, R94, R0, 0x2, 0x181f ;  /* 0x00581f00005e7f89 */ /* 0x000ea600000e0000 */
[C---:B------:R-:W-:Y:S04]  /*7f20*/  HMMA.16816.F32.BF16 R80, R112.reuse, R82, RZ ;  /* 0x000000527050723c */ /* 0x040fe800000418ff */
[-C--:B---3--:R-:W-:Y:S01]  /*7f30*/  IADD3 R88, P5, R88, R242.reuse, RZ ;  /* 0x000000f258587210 */ /* 0x088fe20007fbe0ff */
[----:B------:R3:W-:Y:S03]  /*7f40*/  LDGSTS.E.BYPASS.LTC128B.128 [R241+0x100], [R84.64], !P3 ;  /* 0x0010000054f17fae */ /* 0x0007e6000d901d4c */
[-C--:B-1----:R-:W-:Y:S05]  /*7f50*/  IADD3.X R89, R89, R243.reuse, RZ, P5, !PT ;  /* 0x000000f359597210 */ /* 0x082fea0002ffe4ff */
[----:B------:R-:W1:Y:S01]  /*7f60*/  SHFL.IDX PT, R92, R0, 0x3, 0x181f ;  /* 0x00781f00005c7f89 */ /* 0x000e6200000e0000 */
[-C--:B--2---:R-:W-:Y:S07]  /*7f70*/  IADD3 R94, P4, R94, R242.reuse, RZ ;  /* 0x000000f25e5e7210 */ /* 0x084fee0007f9e0ff */
[----:B------:R2:W-:Y:S08]  /*7f80*/  LDGSTS.E.BYPASS.LTC128B.128 [R241+0x900], [R88.64], !P3 ;  /* 0x0090000058f17fae */ /* 0x0005f0000d901d4c */
[----:B------:R-:W4:Y:S01]  /*7f90*/  SHFL.IDX PT, R91, R2, 0x2, 0x181f ;  /* 0x00581f00025b7f89 */ /* 0x000f2200000e0000 */
[-C--:B---3--:R-:W-:Y:S01]  /*7fa0*/  HMMA.16816.F32.BF16 R84, R112, R96.reuse, RZ ;  /* 0x000000607054723c */ /* 0x088fe200000418ff */
[-C--:B-1----:R-:W-:Y:S06]  /*7fb0*/  IADD3 R92, P2, R92, R242.reuse, RZ ;  /* 0x000000f25c5c7210 */ /* 0x082fec0007f5e0ff */
[----:B------:R-:W1:Y:S08]  /*7fc0*/  SHFL.IDX PT, R90, R2, 0x3, 0x181f ;  /* 0x00781f00025a7f89 */ /* 0x000e7000000e0000 */
[----:B------:R-:W3:Y:S01]  /*7fd0*/  SHFL.IDX PT, R100, R0, 0x4, 0x181f ;  /* 0x00981f0000647f89 */ /* 0x000ee200000e0000 */
[-C--:B----4-:R-:W-:Y:S07]  /*7fe0*/  IADD3.X R95, R91, R243.reuse, RZ, P4, !PT ;  /* 0x000000f35b5f7210 */ /* 0x090fee00027fe4ff */
[----:B------:R-:W4:Y:S08]  /*7ff0*/  SHFL.IDX PT, R103, R2, 0x4, 0x181f ;  /* 0x00981f0002677f89 */ /* 0x000f3000000e0000 */
[----:B------:R5:W-:Y:S01]  /*8000*/  LDGSTS.E.BYPASS.LTC128B.128 [R241+0x1100], [R94.64], !P3 ;  /* 0x011000005ef17fae */ /* 0x000be2000d901d4c */
[-C--:B-1----:R-:W-:Y:S02]  /*8010*/  IADD3.X R93, R90, R243.reuse, RZ, P2, !PT ;  /* 0x000000f35a5d7210 */ /* 0x082fe400017fe4ff */
[C---:B--2---:R-:W-:Y:S05]  /*8020*/  HMMA.16816.F32.BF16 R88, R108.reuse, R96, RZ ;  /* 0x000000606c58723c */ /* 0x044fea00000418ff */
[----:B------:R5:W-:Y:S02]  /*8030*/  LDGSTS.E.BYPASS.LTC128B.128 [R241+0x1900], [R92.64], !P3 ;  /* 0x019000005cf17fae */ /* 0x000be4000d901d4c */
[-C--:B---3--:R-:W-:Y:S05]  /*8040*/  IADD3 R96, P5, R100, R242.reuse, RZ ;  /* 0x000000f264607210 */ /* 0x088fea0007fbe0ff */
[-C--:B----4-:R-:W-:Y:S01]  /*8050*/  IADD3.X R97, R103, R243.reuse, RZ, P5, !PT ;  /* 0x000000f367617210 */ /* 0x090fe20002ffe4ff */
[----:B------:R-:W1:Y:S08]  /*8060*/  SHFL.IDX PT, R102, R0, 0x5, 0x181f ;  /* 0x00b81f0000667f89 */ /* 0x000e7000000e0000 */
[----:B------:R2:W-:Y:S08]  /*8070*/  LDGSTS.E.BYPASS.LTC128B.128 [R241+0x2100], [R96.64], !P3 ;  /* 0x0210000060f17fae */ /* 0x0005f0000d901d4c */
[----:B------:R-:W3:Y:S01]  /*8080*/  SHFL.IDX PT, R101, R2, 0x5, 0x181f ;  /* 0x00b81f0002657f89 */ /* 0x000ee200000e0000 */
[-C--:B-----5:R-:W-:Y:S01]  /*8090*/  HMMA.16816.F32.BF16 R92, R108, R98.reuse, RZ ;  /* 0x000000626c5c723c */ /* 0x0a0fe200000418ff */
[-C--:B-1----:R-:W-:Y:S06]  /*80a0*/  IADD3 R102, P4, R102, R242.reuse, RZ ;  /* 0x000000f266667210 */ /* 0x082fec0007f9e0ff */
[----:B------:R-:W1:Y:S08]  /*80b0*/  SHFL.IDX PT, R0, R0, 0x6, 0x181f ;  /* 0x00d81f0000007f89 */ /* 0x000e7000000e0000 */
[----:B------:R-:W4:Y:S01]  /*80c0*/  SHFL.IDX PT, R2, R2, 0x6, 0x181f ;  /* 0x00d81f0002027f89 */ /* 0x000f2200000e0000 */
[C---:B--2---:R-:W-:Y:S02]  /*80d0*/  HMMA.16816.F32.BF16 R96, R112.reuse, R98, RZ ;  /* 0x000000627060723c */ /* 0x044fe400000418ff */
[-C--:B---3--:R-:W-:Y:S05]  /*80e0*/  IADD3.X R103, R101, R243.reuse, RZ, P4, !PT ;  /* 0x000000f365677210 */ /* 0x088fea00027fe4ff */
[----:B------:R2:W-:Y:S01]  /*80f0*/  LDGSTS.E.BYPASS.LTC128B.128 [R241+0x2900], [R102.64], !P3 ;  /* 0x0290000066f17fae */ /* 0x0005e2000d901d4c */
[----:B-1----:R-:W-:Y:S04]  /*8100*/  IADD3 R100, P2, R0, R242, RZ ;  /* 0x000000f200647210 */ /* 0x002fe80007f5e0ff */
[----:B----4-:R-:W-:Y:S02]  /*8110*/  IADD3.X R101, R2, R243, RZ, P2, !PT ;  /* 0x000000f302657210 */ /* 0x010fe400017fe4ff */
[----:B------:R-:W-:Y:S03]  /*8120*/  PLOP3.LUT P2, PT, PT, PT, UP0, 0x80, 0x0 ;  /* 0x000000000000781c */ /* 0x000fe60003f4f008 */
[----:B------:R2:W-:Y:S08]  /*8130*/  LDGSTS.E.BYPASS.LTC128B.128 [R241+0x3100], [R100.64], !P3 ;  /* 0x0310000064f17fae */ /* 0x0005f0000d901d4c */
[----:B------:R-:W0:Y:S01]  /*8140*/  LDGDEPBAR ;  /* 0x00000000000079af */ /* 0x000e220000000000 */
[-C--:B--2---:R-:W-:Y:S08]  /*8150*/  HMMA.16816.F32.BF16 R100, R112, R184.reuse, RZ ;  /* 0x000000b87064723c */ /* 0x084ff000000418ff */
[C---:B------:R-:W-:Y:S08]  /*8160*/  HMMA.16816.F32.BF16 R104, R108.reuse, R184, RZ ;  /* 0x000000b86c68723c */ /* 0x040ff000000418ff */
[-C--:B------:R-:W-:Y:S08]  /*8170*/  HMMA.16816.F32.BF16 R108, R108, R186.reuse, RZ ;  /* 0x000000ba6c6c723c */ /* 0x080ff000000418ff */
[----:B------:R-:W-:Y:S01]  /*8180*/  HMMA.16816.F32.BF16 R112, R112, R186, RZ ;  /* 0x000000ba7070723c */ /* 0x000fe200000418ff */
[----:B------:R-:W-:Y:S07]  /*8190*/  LDSM.16.M88.4 R184, [R231+0x7100] ;  /* 0x00710000e7b8783b */ /* 0x000fee0000000200 */
[-C--:B------:R-:W-:Y:S08]  /*81a0*/  HMMA.16816.F32.BF16 R4, R188, R192.reuse, R4 ;  /* 0x000000c0bc04723c */ /* 0x080ff00000041804 */
[C---:B------:R-:W-:Y:S08]  /*81b0*/  HMMA.16816.F32.BF16 R8, R196.reuse, R192, R8 ;  /* 0x000000c0c408723c */ /* 0x040ff00000041808 */
[-C--:B------:R-:W-:Y:S08]  /*81c0*/  HMMA.16816.F32.BF16 R12, R196, R194.reuse, R12 ;  /* 0x000000c2c40c723c */ /* 0x080ff0000004180c */
[C---:B------:R-:W-:Y:S01]  /*81d0*/  HMMA.16816.F32.BF16 R16, R188.reuse, R194, R16 ;  /* 0x000000c2bc10723c */ /* 0x040fe20000041810 */
[----:B------:R-:W1:Y:S07]  /*81e0*/  LDSM.16.M88.4 R192, [R229+0x3900] ;  /* 0x00390000e5c0783b */ /* 0x000e6e0000000200 */
[-C--:B------:R-:W-:Y:S08]  /*81f0*/  HMMA.16816.F32.BF16 R20, R188, R200.reuse, R20 ;  /* 0x000000c8bc14723c */ /* 0x080ff00000041814 */
[C---:B------:R-:W-:Y:S08]  /*8200*/  HMMA.16816.F32.BF16 R24, R196.reuse, R200, R24 ;  /* 0x000000c8c418723c */ /* 0x040ff00000041818 */
[-C--:B------:R-:W-:Y:S08]  /*8210*/  HMMA.16816.F32.BF16 R28, R196, R202.reuse, R28 ;  /* 0x000000cac41c723c */ /* 0x080ff0000004181c */
[C---:B------:R-:W-:Y:S01]  /*8220*/  HMMA.16816.F32.BF16 R32, R188.reuse, R202, R32 ;  /* 0x000000cabc20723c */ /* 0x040fe20000041820 */
[----:B------:R-:W2:Y:S07]  /*8230*/  LDSM.16.M88.4 R200, [R231+0x9100] ;  /* 0x00910000e7c8783b */ /* 0x000eae0000000200 */
[-C--:B------:R-:W-:Y:S08]  /*8240*/  HMMA.16816.F32.BF16 R36, R188, R204.reuse, R36 ;  /* 0x000000ccbc24723c */ /* 0x080ff00000041824 */
[C---:B------:R-:W-:Y:S08]  /*8250*/  HMMA.16816.F32.BF16 R40, R196.reuse, R204, R40 ;  /* 0x000000ccc428723c */ /* 0x040ff00000041828 */
[-C--:B------:R-:W-:Y:S08]  /*8260*/  HMMA.16816.F32.BF16 R44, R196, R206.reuse, R44 ;  /* 0x000000cec42c723c */ /* 0x080ff0000004182c */
[C---:B------:R-:W-:Y:S01]  /*8270*/  HMMA.16816.F32.BF16 R48, R188.reuse, R206, R48 ;  /* 0x000000cebc30723c */ /* 0x040fe20000041830 */
[----:B------:R-:W3:Y:S07]  /*8280*/  LDSM.16.M88.4 R204, [R229+0x4100] ;  /* 0x00410000e5cc783b */ /* 0x000eee0000000200 */
[-C--:B------:R-:W-:Y:S08]  /*8290*/  HMMA.16816.F32.BF16 R52, R188, R208.reuse, R52 ;  /* 0x000000d0bc34723c */ /* 0x080ff00000041834 */
[C---:B------:R-:W-:Y:S08]  /*82a0*/  HMMA.16816.F32.BF16 R56, R196.reuse, R208, R56 ;  /* 0x000000d0c438723c */ /* 0x040ff00000041838 */
[-C--:B------:R-:W-:Y:S08]  /*82b0*/  HMMA.16816.F32.BF16 R60, R196, R210.reuse, R60 ;  /* 0x000000d2c43c723c */ /* 0x080ff0000004183c */
[C---:B------:R-:W-:Y:S01]  /*82c0*/  HMMA.16816.F32.BF16 R64, R188.reuse, R210, R64 ;  /* 0x000000d2bc40723c */ /* 0x040fe20000041840 */
[----:B------:R-:W-:Y:S07]  /*82d0*/  LDSM.16.M88.4 R208, [R229+0x6100] ;  /* 0x00610000e5d0783b */ /* 0x000fee0000000200 */
        /* <DEDUP_REMOVED lines=9> */
[----:B------:R-:W-:Y:S07]  /*8370*/  LDSM.16.M88.4 R216, [R228] ;  /* 0x00000000e4d8783b */ /* 0x000fee0000000200 */
[-C--:B------:R-:W-:Y:S08]  /*8380*/  HMMA.16816.F32.BF16 R100, R188, R220.reuse, R100 ;  /* 0x000000dcbc64723c */ /* 0x080ff00000041864 */
[C---:B------:R-:W-:Y:S08]  /*8390*/  HMMA.16816.F32.BF16 R104, R196.reuse, R220, R104 ;  /* 0x000000dcc468723c */ /* 0x040ff00000041868 */
[-C--:B------:R-:W-:Y:S01]  /*83a0*/  HMMA.16816.F32.BF16 R108, R196, R222.reuse, R108 ;  /* 0x000000dec46c723c */ /* 0x080fe2000004186c */
[----:B------:R-:W-:Y:S07]  /*83b0*/  LDSM.16.M88.4 R196, [R229+0x5100] ;  /* 0x00510000e5c4783b */ /* 0x000fee0000000200 */
[----:B------:R-:W-:Y:S01]  /*83c0*/  HMMA.16816.F32.BF16 R112, R188, R222, R112 ;  /* 0x000000debc70723c */ /* 0x000fe20000041870 */
[----:B------:R-:W4:Y:S07]  /*83d0*/  LDSM.16.M88.4 R188, [R229+0x4900] ;  /* 0x00490000e5bc783b */ /* 0x000f2e0000000200 */
[-C--:B-1----:R-:W-:Y:S08]  /*83e0*/  HMMA.16816.F32.BF16 R4, R184, R192.reuse, R4 ;  /* 0x000000c0b804723c */ /* 0x082ff00000041804 */
[C---:B--2---:R-:W-:Y:S08]  /*83f0*/  HMMA.16816.F32.BF16 R8, R200.reuse, R192, R8 ;  /* 0x000000c0c808723c */ /* 0x044ff00000041808 */
[-C--:B------:R-:W-:Y:S08]  /*8400*/  HMMA.16816.F32.BF16 R12, R200, R194.reuse, R12 ;  /* 0x000000c2c80c723c */ /* 0x080ff0000004180c */
[C---:B------:R-:W-:Y:S01]  /*8410*/  HMMA.16816.F32.BF16 R16, R184.reuse, R194, R16 ;  /* 0x000000c2b810723c */ /* 0x040fe20000041810 */
[----:B------:R-:W1:Y:S07]  /*8420*/  LDSM.16.M88.4 R192, [R229+0x5900] ;  /* 0x00590000e5c0783b */ /* 0x000e6e0000000200 */
[-C--:B---3--:R-:W-:Y:S08]  /*8430*/  HMMA.16816.F32.BF16 R20, R184, R204.reuse, R20 ;  /* 0x000000ccb814723c */ /* 0x088ff00000041814 */
[C---:B------:R-:W-:Y:S08]  /*8440*/  HMMA.16816.F32.BF16 R24, R200.reuse, R204, R24 ;  /* 0x000000ccc818723c */ /* 0x040ff00000041818 */
[-C--:B------:R-:W-:Y:S08]  /*8450*/  HMMA.16816.F32.BF16 R28, R200, R206.reuse, R28 ;  /* 0x000000cec81c723c */ /* 0x080ff0000004181c */
[C---:B------:R-:W-:Y:S01]  /*8460*/  HMMA.16816.F32.BF16 R32, R184.reuse, R206, R32 ;  /* 0x000000ceb820723c */ /* 0x040fe20000041820 */
[----:B------:R-:W2:Y:S07]  /*8470*/  LDSM.16.M88.4 R204, [R232+0x7100] ;  /* 0x00710000e8cc783b */ /* 0x000eae0000000200 */
[-C--:B----4-:R-:W-:Y:S08]  /*8480*/  HMMA.16816.F32.BF16 R36, R184, R188.reuse, R36 ;  /* 0x000000bcb824723c */ /* 0x090ff00000041824 */
[C---:B------:R-:W-:Y:S08]  /*8490*/  HMMA.16816.F32.BF16 R40, R200.reuse, R188, R40 ;  /* 0x000000bcc828723c */ /* 0x040ff00000041828 */
[-C--:B------:R-:W-:Y:S08]  /*84a0*/  HMMA.16816.F32.BF16 R44, R200, R190.reuse, R44 ;  /* 0x000000bec82c723c */ /* 0x080ff0000004182c */
[C---:B------:R-:W-:Y:S01]  /*84b0*/  HMMA.16816.F32.BF16 R48, R184.reuse, R190, R48 ;  /* 0x000000beb830723c */ /* 0x040fe20000041830 */
[----:B------:R-:W3:Y:S07]  /*84c0*/  LDSM.16.M88.4 R188, [R232+0x9100] ;  /* 0x00910000e8bc783b */ /* 0x000eee0000000200 */
[-C--:B------:R-:W-:Y:S08]  /*84d0*/  HMMA.16816.F32.BF16 R52, R184, R196.reuse, R52 ;  /* 0x000000c4b834723c */ /* 0x080ff00000041834 */
[C---:B------:R-:W-:Y:S08]  /*84e0*/  HMMA.16816.F32.BF16 R56, R200.reuse, R196, R56 ;  /* 0x000000c4c838723c */ /* 0x040ff00000041838 */
[-C--:B------:R-:W-:Y:S08]  /*84f0*/  HMMA.16816.F32.BF16 R60, R200, R198.reuse, R60 ;  /* 0x000000c6c83c723c */ /* 0x080ff0000004183c */
[C---:B------:R-:W-:Y:S08]  /*8500*/  HMMA.16816.F32.BF16 R64, R184.reuse, R198, R64 ;  /* 0x000000c6b840723c */ /* 0x040ff00000041840 */
[-C--:B-1----:R-:W-:Y:S08]  /*8510*/  HMMA.16816.F32.BF16 R68, R184, R192.reuse, R68 ;  /* 0x000000c0b844723c */ /* 0x082ff00000041844 */
[C---:B------:R-:W-:Y:S08]  /*8520*/  HMMA.16816.F32.BF16 R72, R200.reuse, R192, R72 ;  /* 0x000000c0c848723c */ /* 0x040ff00000041848 */
[-C--:B------:R-:W-:Y:S08]  /*8530*/  HMMA.16816.F32.BF16 R76, R200, R194.reuse, R76 ;  /* 0x000000c2c84c723c */ /* 0x080ff0000004184c */
        /* <DEDUP_REMOVED lines=8> */
[----:B------:R-:W-:Y:S08]  /*85c0*/  HMMA.16816.F32.BF16 R112, R184, R214, R112 ;  /* 0x000000d6b870723c */ /* 0x000ff00000041870 */
[-C--:B--2---:R-:W-:Y:S08]  /*85d0*/  HMMA.16816.F32.BF16 R4, R204, R216.reuse, R4 ;  /* 0x000000d8cc04723c */ /* 0x084ff00000041804 */
[C---:B---3--:R-:W-:Y:S08]  /*85e0*/  HMMA.16816.F32.BF16 R8, R188.reuse, R216, R8 ;  /* 0x000000d8bc08723c */ /* 0x048ff00000041808 */
[-C--:B------:R-:W-:Y:S08]  /*85f0*/  HMMA.16816.F32.BF16 R12, R188, R218.reuse, R12 ;  /* 0x000000dabc0c723c */ /* 0x080ff0000004180c */
[----:B------:R-:W-:Y:S01]  /*8600*/  FMUL.FTZ R4, R4, c[0x0][0x320] ;  /* 0x0000c80004047a20 */ /* 0x000fe20000410000 */
[C---:B------:R-:W-:Y:S03]  /*8610*/  HMMA.16816.F32.BF16 R16, R204.reuse, R218, R16 ;  /* 0x000000dacc10723c */ /* 0x040fe60000041810 */
[----:B------:R-:W-:Y:S01]  /*8620*/  MUFU.TANH R185, R4 ;  /* 0x0000000400b97308 */ /* 0x000fe20000002400 */
[----:B------:R-:W-:Y:S02]  /*8630*/  FMUL.FTZ R5, R5, c[0x0][0x320] ;  /* 0x0000c80005057a20 */ /* 0x000fe40000410000 */
[----:B------:R-:W-:Y:S02]  /*8640*/  FMUL.FTZ R6, R6, c[0x0][0x320] ;  /* 0x0000c80006067a20 */ /* 0x000fe40000410000 */
[----:B------:R-:W-:Y:S04]  /*8650*/  FMUL.FTZ R7, R7, c[0x0][0x320] ;  /* 0x0000c80007077a20 */ /* 0x000fe80000410000 */
[----:B------:R-:W-:Y:S01]  /*8660*/  FMUL.FTZ R8, R8, c[0x0][0x320] ;  /* 0x0000c80008087a20 */ /* 0x000fe20000410000 */
[----:B------:R-:W-:Y:S01]  /*8670*/  MUFU.TANH R197, R5 ;  /* 0x0000000500c57308 */ /* 0x000fe20000002400 */
[----:B------:R-:W-:Y:S02]  /*8680*/  FMUL.FTZ R9, R9, c[0x0][0x320] ;  /* 0x0000c80009097a20 */ /* 0x000fe40000410000 */
[----:B------:R-:W-:Y:S02]  /*8690*/  FMUL.FTZ R10, R10, c[0x0][0x320] ;  /* 0x0000c8000a0a7a20 */ /* 0x000fe40000410000 */
[----:B------:R-:W-:Y:S02]  /*86a0*/  FMUL.FTZ R11, R11, c[0x0][0x320] ;  /* 0x0000c8000b0b7a20 */ /* 0x000fe40000410000 */
[----:B------:R-:W-:Y:S02]  /*86b0*/  FMUL.FTZ R12, R12, c[0x0][0x320] ;  /* 0x0000c8000c0c7a20 */ /* 0x000fe40000410000 */
[----:B------:R-:W-:Y:S01]  /*86c0*/  FMUL.FTZ R13, R13, c[0x0][0x320] ;  /* 0x0000c8000d0d7a20 */ /* 0x000fe20000410000 */
[----:B------:R-:W-:Y:S01]  /*86d0*/  MUFU.TANH R186, R6 ;  /* 0x0000000600ba7308 */ /* 0x000fe20000002400 */
[----:B------:R-:W-:Y:S02]  /*86e0*/  FMUL.FTZ R17, R17, c[0x0][0x320] ;  /* 0x0000c80011117a20 */ /* 0x000fe40000410000 */
[----:B------:R-:W-:Y:S02]  /*86f0*/  FMUL.FTZ R18, R18, c[0x0][0x320] ;  /* 0x0000c80012127a20 */ /* 0x000fe40000410000 */
[----:B------:R-:W-:Y:S02]  /*8700*/  FMUL.FTZ R19, R19, c[0x0][0x320] ;  /* 0x0000c80013137a20 */ /* 0x000fe40000410000 */
[----:B------:R-:W-:Y:S02]  /*8710*/  FMUL.FTZ R14, R14, c[0x0][0x320] ;  /* 0x0000c8000e0e7a20 */ /* 0x000fe40000410000 */
[----:B------:R-:W-:Y:S01]  /*8720*/  FMUL.FTZ R15, R15, c[0x0][0x320] ;  /* 0x0000c8000f0f7a20 */ /* 0x000fe20000410000 */
[----:B------:R1:W-:Y:S01]  /*8730*/  MUFU.TANH R198, R7 ;  /* 0x0000000700c67308 */ /* 0x0003e20000002400 */
[----:B------:R-:W-:Y:S09]  /*8740*/  FMUL.FTZ R16, R16, c[0x0][0x320] ;  /* 0x0000c80010107a20 */ /* 0x000ff20000410000 */
[----:B------:R-:W-:Y:S10]  /*8750*/  MUFU.TANH R196, R8 ;  /* 0x0000000800c47308 */ /* 0x000ff40000002400 */
[----:B------:R-:W-:Y:S01]  /*8760*/  MUFU.TANH R199, R9 ;  /* 0x0000000900c77308 */ /* 0x000fe20000002400 */
[----:B-1----:R-:W1:Y:S09]  /*8770*/  LDSM.16.M88.4 R4, [R228+0x800] ;  /* 0x00080000e404783b */ /* 0x002e720000000200 */
[----:B------:R-:W-:Y:S10]  /*8780*/  MUFU.TANH R187, R10 ;  /* 0x0000000a00bb7308 */ /* 0x000ff40000002400 */
[----:B------:R2:W-:Y:S10]  /*8790*/  MUFU.TANH R200, R11 ;  /* 0x0000000b00c87308 */ /* 0x0005f40000002400 */
[----:B------:R-:W-:Y:S10]  /*87a0*/  MUFU.TANH R194, R12 ;  /* 0x0000000c00c27308 */ /* 0x000ff40000002400 */
[----:B------:R-:W-:Y:S01]  /*87b0*/  MUFU.TANH R192, R13 ;  /* 0x0000000d00c07308 */ /* 0x000fe20000002400 */
[----:B--2---:R-:W2:Y:S01]  /*87c0*/  LDSM.16.M88.4 R8, [R228+0x1000] ;  /* 0x00100000e408783b */ /* 0x004ea20000000200 */
[-C--:B-1----:R-:W-:Y:S08]  /*87d0*/  HMMA.16816.F32.BF16 R20, R204, R4.reuse, R20 ;  /* 0x00000004cc14723c */ /* 0x082ff00000041814 */
[----:B------:R-:W-:Y:S01]  /*87e0*/  MUFU.TANH R195, R14 ;  /* 0x0000000e00c37308 */ /* 0x000fe20000002400 */
[C---:B------:R-:W-:Y:S09]  /*87f0*/  HMMA.16816.F32.BF16 R24, R188.reuse, R4, R24 ;  /* 0x00000004bc18723c */ /* 0x040ff20000041818 */
[----:B------:R-:W-:Y:S01]  /*8800*/  MUFU.TANH R193, R15 ;  /* 0x0000000f00c17308 */ /* 0x000fe20000002400 */
[-C--:B------:R-:W-:Y:S08]  /*8810*/  HMMA.16816.F32.BF16 R28, R188, R6.reuse, R28 ;  /* 0x00000006bc1c723c */ /* 0x080ff0000004181c */
[C---:B------:R-:W-:Y:S01]  /*8820*/  HMMA.16816.F32.BF16 R32, R204.reuse, R6, R32 ;  /* 0x00000006cc20723c */ /* 0x040fe20000041820 */
[----:B------:R-:W-:Y:S01]  /*8830*/  MUFU.TANH R184, R16 ;  /* 0x0000001000b87308 */ /* 0x000fe20000002400 */
[----:B------:R-:W1:Y:S02]  /*8840*/  LDSM.16.M88.4 R4, [R228+0x1800] ;  /* 0x00180000e404783b */ /* 0x000e640000000200 */
[----:B------:R-:W-:Y:S02]  /*8850*/  FMUL.FTZ R20, R20, c[0x0][0x320] ;  /* 0x0000c80014147a20 */ /* 0x000fe40000410000 */
[----:B------:R-:W-:Y:S02]  /*8860*/  FMUL.FTZ R21, R21, c[0x0][0x320] ;  /* 0x0000c80015157a20 */ /* 0x000fe40000410000 */
[----:B------:R-:W-:Y:S03]  /*8870*/  FMUL.FTZ R22, R22, c[0x0][0x320] ;  /* 0x0000c80016167a20 */ /* 0x000fe60000410000 */
[----:B------:R-:W-:Y:S01]  /*8880*/  MUFU.TANH R17, R17 ;  /* 0x0000001100117308 */ /* 0x000fe20000002400 */
[----:B------:R-:W-:Y:S02]  /*8890*/  FMUL.FTZ R23, R23, c[0x0][0x320] ;  /* 0x0000c80017177a20 */ /* 0x000fe40000410000 */
[----:B------:R-:W-:Y:S01]  /*88a0*/  FMUL.FTZ R24, R24, c[0x0][0x320] ;  /* 0x0000c80018187a20 */ /* 0x000fe20000410000 */
[-C--:B--2---:R-:W-:Y:S03]  /*88b0*/  HMMA.16816.F32.BF16 R36, R204, R8.reuse, R36 ;  /* 0x00000008cc24723c */ /* 0x084fe60000041824 */
[----:B------:R-:W-:Y:S02]  /*88c0*/  FMUL.FTZ R25, R25, c[0x0][0x320] ;  /* 0x0000c80019197a20 */ /* 0x000fe40000410000 */
[----:B------:R-:W-:Y:S01]  /*88d0*/  FMUL.FTZ R26, R26, c[0x0][0x320] ;  /* 0x0000c8001a1a7a20 */ /* 0x000fe20000410000 */
[----:B------:R-:W-:Y:S01]  /*88e0*/  MUFU.TANH R18, R18 ;  /* 0x0000001200127308 */ /* 0x000fe20000002400 */
[----:B------:R-:W-:Y:S01]  /*88f0*/  FMUL.FTZ R27, R27, c[0x0][0x320] ;  /* 0x0000c8001b1b7a20 */ /* 0x000fe20000410000 */
[C---:B------:R-:W-:Y:S04]  /*8900*/  HMMA.16816.F32.BF16 R40, R188.reuse, R8, R40 ;  /* 0x00000008bc28723c */ /* 0x040fe80000041828 */
[----:B------:R-:W-:Y:S02]  /*8910*/  FMUL.FTZ R28, R28, c[0x0][0x320] ;  /* 0x0000c8001c1c7a20 */ /* 0x000fe40000410000 */
[----:B------:R-:W-:Y:S02]  /*8920*/  FMUL.FTZ R29, R29, c[0x0][0x320] ;  /* 0x0000c8001d1d7a20 */ /* 0x000fe40000410000 */
[----:B------:R-:W-:Y:S01]  /*8930*/  MUFU.TANH R19, R19 ;  /* 0x0000001300137308 */ /* 0x000fe20000002400 */
[-C--:B------:R-:W-:Y:S03]  /*8940*/  HMMA.16816.F32.BF16 R44, R188, R10.reuse, R44 ;  /* 0x0000000abc2c723c */ /* 0x080fe6000004182c */
[----:B------:R-:W-:Y:S02]  /*8950*/  FMUL.FTZ R30, R30, c[0x0][0x320] ;  /* 0x0000c8001e1e7a20 */ /* 0x000fe40000410000 */
[----:B------:R-:W-:Y:S02]  /*8960*/  FMUL.FTZ R31, R31, c[0x0][0x320] ;  /* 0x0000c8001f1f7a20 */ /* 0x000fe40000410000 */
[----:B------:R-:W-:Y:S01]  /*8970*/  FMUL.FTZ R32, R32, c[0x0][0x320] ;  /* 0x0000c80020207a20 */ /* 0x000fe20000410000 */
[C---:B------:R-:W-:Y:S01]  /*8980*/  HMMA.16816.F32.BF16 R48, R204.reuse, R10, R48 ;  /* 0x0000000acc30723c */ /* 0x040fe20000041830 */
[----:B------:R-:W-:Y:S01]  /*8990*/  MUFU.TANH R20, R20 ;  /* 0x0000001400147308 */ /* 0x000fe20000002400 */
[----:B------:R-:W2:Y:S02]  /*89a0*/  LDSM.16.M88.4 R8, [R228+0x2000] ;  /* 0x00200000e408783b */ /* 0x000ea40000000200 */
[----:B------:R-:W-:Y:S02]  /*89b0*/  FMUL.FTZ R33, R33, c[0x0][0x320] ;  /* 0x0000c80021217a20 */ /* 0x000fe40000410000 */
[----:B------:R-:W-:Y:S02]  /*89c0*/  FMUL.FTZ R34, R34, c[0x0][0x320] ;  /* 0x0000c80022227a20 */ /* 0x000fe40000410000 */
[-C--:B-1----:R-:W-:Y:S03]  /*89d0*/  HMMA.16816.F32.BF16 R52, R204, R4.reuse, R52 ;  /* 0x00000004cc34723c */ /* 0x082fe60000041834 */
[----:B------:R-:W-:Y:S01]  /*89e0*/  MUFU.TANH R21, R21 ;  /* 0x0000001500157308 */ /* 0x000fe20000002400 */
[----:B------:R-:W-:Y:S02]  /*89f0*/  FMUL.FTZ R35, R35, c[0x0][0x320] ;  /* 0x0000c80023237a20 */ /* 0x000fe40000410000 */
[----:B------:R-:W-:Y:S02]  /*8a00*/  FMUL.FTZ R36, R36, c[0x0][0x320] ;  /* 0x0000c80024247a20 */ /* 0x000fe40000410000 */
[C---:B------:R-:W-:Y:S04]  /*8a10*/  HMMA.16816.F32.BF16 R56, R188.reuse, R4, R56 ;  /* 0x00000004bc38723c */ /* 0x040fe80000041838 */
[----:B------:R-:W-:Y:S01]  /*8a20*/  FMUL.FTZ R37, R37, c[0x0][0x320] ;  /* 0x0000c80025257a20 */ /* 0x000fe20000410000 */
[----:B------:R-:W-:Y:S01]  /*8a30*/  MUFU.TANH R22, R22 ;  /* 0x0000001600167308 */ /* 0x000fe20000002400 */
[----:B------:R-:W-:Y:S02]  /*8a40*/  FMUL.FTZ R38, R38, c[0x0][0x320] ;  /* 0x0000c80026267a20 */ /* 0x000fe40000410000 */
[-C--:B------:R-:W-:Y:S04]  /*8a50*/  HMMA.16816.F32.BF16 R60, R188, R6.reuse, R60 ;  /* 0x00000006bc3c723c */ /* 0x080fe8000004183c */
[----:B------:R-:W-:Y:S02]  /*8a60*/  FMUL.FTZ R39, R39, c[0x0][0x320] ;  /* 0x0000c80027277a20 */ /* 0x000fe40000410000 */
[----:B------:R-:W-:Y:S01]  /*8a70*/  FMUL.FTZ R40, R40, c[0x0][0x320] ;  /* 0x0000c80028287a20 */ /* 0x000fe20000410000 */
[----:B------:R-:W-:Y:S01]  /*8a80*/  MUFU.TANH R23, R23 ;  /* 0x0000001700177308 */ /* 0x000fe20000002400 */
[C---:B------:R-:W-:Y:S01]  /*8a90*/  HMMA.16816.F32.BF16 R64, R204.reuse, R6, R64 ;  /* 0x00000006cc40723c */ /* 0x040fe20000041840 */
[----:B------:R-:W1:Y:S03]  /*8aa0*/  LDSM.16.M88.4 R4, [R228+0x2800] ;  /* 0x00280000e404783b */ /* 0x000e660000000200 */
[----:B------:R-:W-:Y:S02]  /*8ab0*/  FMUL.FTZ R41, R41, c[0x0][0x320] ;  /* 0x0000c80029297a20 */ /* 0x000fe40000410000 */
[----:B------:R-:W-:Y:S02]  /*8ac0*/  FMUL.FTZ R42, R42, c[0x0][0x320] ;  /* 0x0000c8002a2a7a20 */ /* 0x000fe40000410000 */
[----:B------:R-:W-:Y:S01]  /*8ad0*/  FMUL.FTZ R43, R43, c[0x0][0x320] ;  /* 0x0000c8002b2b7a20 */ /* 0x000fe20000410000 */
[----:B------:R-:W-:Y:S01]  /*8ae0*/  MUFU.TANH R24, R24 ;  /* 0x0000001800187308 */ /* 0x000fe20000002400 */
[-C--:B--2---:R-:W-:Y:S03]  /*8af0*/  HMMA.16816.F32.BF16 R68, R204, R8.reuse, R68 ;  /* 0x00000008cc44723c */ /* 0x084fe60000041844 */
[----:B------:R-:W-:Y:S02]  /*8b00*/  FMUL.FTZ R44, R44, c[0x0][0x320] ;  /* 0x0000c8002c2c7a20 */ /* 0x000fe40000410000 */
[----:B------:R-:W-:Y:S02]  /*8b10*/  FMUL.FTZ R45, R45, c[0x0][0x320] ;  /* 0x0000c8002d2d7a20 */ /* 0x000fe40000410000 */
[----:B------:R-:W-:Y:S01]  /*8b20*/  FMUL.FTZ R46, R46, c[0x0][0x320] ;  /* 0x0000c8002e2e7a20 */ /* 0x000fe20000410000 */
[C---:B------:R-:W-:Y:S01]  /*8b30*/  HMMA.16816.F32.BF16 R72, R188.reuse, R8, R72 ;  /* 0x00000008bc48723c */ /* 0x040fe20000041848 */
[----:B------:R-:W-:Y:S03]  /*8b40*/  MUFU.TANH R25, R25 ;  /* 0x0000001900197308 */ /* 0x000fe60000002400 */
[----:B------:R-:W-:Y:S02]  /*8b50*/  FMUL.FTZ R47, R47, c[0x0][0x320] ;  /* 0x0000c8002f2f7a20 */ /* 0x000fe40000410000 */
[----:B------:R-:W-:Y:S02]  /*8b60*/  FMUL.FTZ R65, R65, c[0x0][0x320] ;  /* 0x0000c80041417a20 */ /* 0x000fe40000410000 */
[-C--:B------:R-:W-:Y:S03]  /*8b70*/  HMMA.16816.F32.BF16 R76, R188, R10.reuse, R76 ;  /* 0x0000000abc4c723c */ /* 0x080fe6000004184c */
[----:B------:R-:W-:Y:S01]  /*8b80*/  MUFU.TANH R208, R65 ;  /* 0x0000004100d07308 */ /* 0x000fe20000002400 */
[----:B------:R-:W-:Y:S02]  /*8b90*/  FMUL.FTZ R48, R48, c[0x0][0x320] ;  /* 0x0000c80030307a20 */ /* 0x000fe40000410000 */
[----:B------:R-:W-:Y:S02]  /*8ba0*/  FMUL.FTZ R49, R49, c[0x0][0x320] ;  /* 0x0000c80031317a20 */ /* 0x000fe40000410000 */
[C---:B------:R-:W-:Y:S01]  /*8bb0*/  HMMA.16816.F32.BF16 R80, R204.reuse, R10, R80 ;  /* 0x0000000acc50723c */ /* 0x040fe20000041850 */
[----:B------:R-:W2:Y:S01]  /*8bc0*/  LDSM.16.M88.4 R8, [R228+0x3000] ;  /* 0x00300000e408783b */ /* 0x000ea20000000200 */
[----:B------:R-:W-:Y:S04]  /*8bd0*/  DEPBAR.LE SB0, 0x0 ;  /* 0x000080000000791a */ /* 0x000fe80000000000 */
[----:B------:R-:W-:Y:S01]  /*8be0*/  MUFU.TANH R26, R26 ;  /* 0x0000001a001a7308 */ /* 0x000fe20000002400 */
[----:B------:R-:W-:Y:S01]  /*8bf0*/  FMUL.FTZ R50, R50, c[0x0][0x320] ;  /* 0x0000c80032327a20 */ /* 0x000fe20000410000 */
[-C--:B-1----:R-:W-:Y:S01]  /*8c00*/  HMMA.16816.F32.BF16 R84, R204, R4.reuse, R84 ;  /* 0x00000004cc54723c */ /* 0x082fe20000041854 */
[----:B------:R-:W-:Y:S04]  /*8c10*/  BAR.SYNC.DEFER_BLOCKING 0x0 ;  /* 0x0000000000007b1d */ /* 0x000fe80000010000 */
[----:B------:R-:W-:Y:S02]  /*8c20*/  FMUL.FTZ R75, R75, c[0x0][0x320] ;  /* 0x0000c8004b4b7a20 */ /* 0x000fe40000410000 */
[----:B------:R-:W-:Y:S01]  /*8c30*/  FMUL.FTZ R51, R51, c[0x0][0x320] ;  /* 0x0000c80033337a20 */ /* 0x000fe20000410000 */
[----:B------:R-:W-:Y:S01]  /*8c40*/  MUFU.TANH R27, R27 ;  /* 0x0000001b001b7308 */ /* 0x000fe20000002400 */
[C---:B------:R-:W-:Y:S04]  /*8c50*/  HMMA.16816.F32.BF16 R88, R188.reuse, R4, R88 ;  /* 0x00000004bc58723c */ /* 0x040fe80000041858 */
[----:B------:R-:W-:Y:S02]  /*8c60*/  FMUL.FTZ R52, R52, c[0x0][0x320] ;  /* 0x0000c80034347a20 */ /* 0x000fe40000410000 */
[----:B------:R-:W-:Y:S02]  /*8c70*/  FMUL.FTZ R53, R53, c[0x0][0x320] ;  /* 0x0000c80035357a20 */ /* 0x000fe40000410000 */
[-C--:B------:R-:W-:Y:S01]  /*8c80*/  HMMA.16816.F32.BF16 R92, R188, R6.reuse, R92 ;  /* 0x00000006bc5c723c */ /* 0x080fe2000004185c */
[----:B------:R-:W-:Y:S03]  /*8c90*/  MUFU.TANH R65, R75 ;  /* 0x0000004b00417308 */ /* 0x000fe60000002400 */
[----:B------:R-:W-:Y:S02]  /*8ca0*/  FMUL.FTZ R54, R54, c[0x0][0x320] ;  /* 0x0000c80036367a20 */ /* 0x000fe40000410000 */
[----:B------:R-:W-:Y:S02]  /*8cb0*/  FMUL.FTZ R55, R55, c[0x0][0x320] ;  /* 0x0000c80037377a20 */ /* 0x000fe40000410000 */
[----:B------:R-:W-:Y:S01]  /*8cc0*/  FMUL.FTZ R87, R87, c[0x0][0x320] ;  /* 0x0000c80057577a20 */ /* 0x000fe20000410000 */
[C---:B------:R-:W-:Y:S02]  /*8cd0*/  HMMA.16816.F32.BF16 R96, R204.reuse, R6, R96 ;  /* 0x00000006cc60723c */ /* 0x040fe40000041860 */
[----:B------:R-:W-:Y:S02]  /*8ce0*/  MUFU.TANH R28, R28 ;  /* 0x0000001c001c7308 */ /* 0x000fe40000002400 */
[----:B------:R-:W-:Y:S02]  /*8cf0*/  FMUL.FTZ R56, R56, c[0x0][0x320] ;  /* 0x0000c80038387a20 */ /* 0x000fe40000410000 */
[----:B------:R-:W-:Y:S02]  /*8d00*/  FMUL.FTZ R57, R57, c[0x0][0x320] ;  /* 0x0000c80039397a20 */ /* 0x000fe40000410000 */
[-C--:B--2---:R-:W-:Y:S04]  /*8d10*/  HMMA.16816.F32.BF16 R100, R204, R8.reuse, R100 ;  /* 0x00000008cc64723c */ /* 0x084fe80000041864 */
[----:B------:R-:W1:Y:S01]  /*8d20*/  MUFU.TANH R0, R87 ;  /* 0x0000005700007308 */ /* 0x000e620000002400 */
[----:B------:R-:W-:Y:S02]  /*8d30*/  FMUL.FTZ R58, R58, c[0x0][0x320] ;  /* 0x0000c8003a3a7a20 */ /* 0x000fe40000410000 */
[----:B------:R-:W-:Y:S01]  /*8d40*/  FMUL.FTZ R92, R92, c[0x0][0x320] ;  /* 0x0000c8005c5c7a20 */ /* 0x000fe20000410000 */
[C---:B------:R-:W-:Y:S04]  /*8d50*/  HMMA.16816.F32.BF16 R104, R188.reuse, R8, R104 ;  /* 0x00000008bc68723c */ /* 0x040fe80000041868 */
[----:B------:R-:W-:Y:S02]  /*8d60*/  FMUL.FTZ R59, R59, c[0x0][0x320] ;  /* 0x0000c8003b3b7a20 */ /* 0x000fe40000410000 */
[----:B------:R-:W-:Y:S01]  /*8d70*/  MUFU.TANH R29, R29 ;  /* 0x0000001d001d7308 */ /* 0x000fe20000002400 */
[----:B------:R-:W-:Y:S01]  /*8d80*/  FMUL.FTZ R60, R60, c[0x0][0x320] ;  /* 0x0000c8003c3c7a20 */ /* 0x000fe20000410000 */
[-C--:B------:R-:W-:Y:S04]  /*8d90*/  HMMA.16816.F32.BF16 R108, R188, R10.reuse, R108 ;  /* 0x0000000abc6c723c */ /* 0x080fe8000004186c */
[----:B------:R-:W-:Y:S02]  /*8da0*/  FMUL.FTZ R98, R98, c[0x0][0x320] ;  /* 0x0000c80062627a20 */ /* 0x000fe40000410000 */
[----:B------:R-:W-:Y:S02]  /*8db0*/  FMUL.FTZ R99, R99, c[0x0][0x320] ;  /* 0x0000c80063637a20 */ /* 0x000fe40000410000 */
[----:B------:R-:W-:Y:S01]  /*8dc0*/  MUFU.TANH R2, R98 ;  /* 0x0000006200027308 */ /* 0x000fe20000002400 */
[----:B------:R-:W-:Y:S01]  /*8dd0*/  HMMA.16816.F32.BF16 R112, R204, R10, R112 ;  /* 0x0000000acc70723c */ /* 0x000fe20000041870 */
[----:B-1----:R1:W-:Y:S03]  /*8de0*/  STL [R1+0x8], R0 ;  /* 0x0000080001007387 */ /* 0x0023e60000100800 */
[----:B------:R-:W-:Y:S02]  /*8df0*/  FMUL.FTZ R61, R61, c[0x0][0x320] ;  /* 0x0000c8003d3d7a20 */ /* 0x000fe40000410000 */
[----:B------:R-:W-:Y:S02]  /*8e00*/  FMUL.FTZ R62, R62, c[0x0][0x320] ;  /* 0x0000c8003e3e7a20 */ /* 0x000fe40000410000 */
[----:B------:R-:W-:Y:S01]  /*8e10*/  FMUL.FTZ R63, R63, c[0x0][0x320] ;  /* 0x0000c8003f3f7a20 */ /* 0x000fe20000410000 */
[----:B------:R-:W-:Y:S03]  /*8e20*/  MUFU.TANH R30, R30 ;  /* 0x0000001e001e7308 */ /* 0x000fe60000002400 */
        /* <DEDUP_REMOVED lines=10> */
[----:B-1----:R-:W1:Y:S01]  /*8ed0*/  MUFU.TANH R0, R92 ;  /* 0x0000005c00007308 */ /* 0x002e620000002400 */
        /* <DEDUP_REMOVED lines=13> */
[----:B------:R-:W-:Y:S01]  /*8fb0*/  FMUL.FTZ R79, R79, c[0x0][0x320] ;  /* 0x0000c8004f4f7a20 */ /* 0x000fe20000410000 */
[----:B-1----:R1:W-:Y:S01]  /*8fc0*/  STL [R1+0xc], R0 ;  /* 0x00000c0001007387 */ /* 0x0023e20000100800 */
[----:B------:R-:W-:Y:S02]  /*8fd0*/  FMUL.FTZ R80, R80, c[0x0][0x320] ;  /* 0x0000c80050507a20 */ /* 0x000fe40000410000 */
[----:B------:R-:W-:Y:S01]  /*8fe0*/  FMUL.FTZ R81, R81, c[0x0][0x320] ;  /* 0x0000c80051517a20 */ /* 0x000fe20000410000 */
[----:B------:R-:W-:Y:S01]  /*8ff0*/  STL [R1+0x4], R2 ;  /* 0x0000040201007387 */ /* 0x000fe20000100800 */
        /* <DEDUP_REMOVED lines=19> */
[----:B------:R-:W2:Y:S01]  /*9130*/  MUFU.TANH R36, R36 ;  /* 0x0000002400247308 */ /* 0x000ea20000002400 */
[----:B------:R-:W-:Y:S02]  /*9140*/  FMUL.FTZ R105, R105, c[0x0][0x320] ;  /* 0x0000c80069697a20 */ /* 0x000fe40000410000 */
[----:B------:R-:W-:Y:S02]  /*9150*/  FMUL.FTZ R106, R106, c[0x0][0x320] ;  /* 0x0000c8006a6a7a20 */ /* 0x000fe40000410000 */
[----:B------:R-:W-:Y:S02]  /*9160*/  FMUL.FTZ R107, R107, c[0x0][0x320] ;  /* 0x0000c8006b6b7a20 */ /* 0x000fe40000410000 */
[----:B------:R-:W-:Y:S02]  /*9170*/  FMUL.FTZ R108, R108, c[0x0][0x320] ;  /* 0x0000c8006c6c7a20 */ /* 0x000fe40000410000 */
[----:B------:R-:W-:Y:S01]  /*9180*/  FMUL.FTZ R109, R109, c[0x0][0x320] ;  /* 0x0000c8006d6d7a20 */ /* 0x000fe20000410000 */
[----:B------:R-:W3:Y:S01]  /*9190*/  MUFU.TANH R37, R37 ;  /* 0x0000002500257308 */ /* 0x000ee20000002400 */
[----:B------:R-:W-:Y:S01]  /*91a0*/  FMUL.FTZ R114, R114, c[0x0][0x320] ;  /* 0x0000c80072727a20 */ /* 0x000fe20000410000 */
[----:B-1----:R1:W-:Y:S08]  /*91b0*/  STL [R1], R0 ;  /* 0x0000000001007387 */ /* 0x0023f00000100800 */
[----:B------:R-:W4:Y:S10]  /*91c0*/  MUFU.TANH R38, R38 ;  /* 0x0000002600267308 */ /* 0x000f340000002400 */
[----:B------:R-:W2:Y:S01]  /*91d0*/  MUFU.TANH R39, R39 ;  /* 0x0000002700277308 */ /* 0x000ea20000002400 */
[----:B-1----:R-:W-:Y:S09]  /*91e0*/  FMUL.FTZ R0, R111, c[0x0][0x320] ;  /* 0x0000c8006f007a20 */ /* 0x002ff20000410000 */
[----:B------:R-:W1:Y:S10]  /*91f0*/  MUFU.TANH R40, R40 ;  /* 0x0000002800287308 */ /* 0x000e740000002400 */
[----:B------:R-:W1:Y:S10]  /*9200*/  MUFU.TANH R41, R41 ;  /* 0x0000002900297308 */ /* 0x000e740000002400 */
[----:B------:R-:W1:Y:S10]  /*9210*/  MUFU.TANH R42, R42 ;  /* 0x0000002a002a7308 */ /* 0x000e740000002400 */
[----:B------:R-:W1:Y:S10]  /*9220*/  MUFU.TANH R43, R43 ;  /* 0x0000002b002b7308 */ /* 0x000e740000002400 */
[----:B------:R-:W1:Y:S10]  /*9230*/  MUFU.TANH R44, R44 ;  /* 0x0000002c002c7308 */ /* 0x000e740000002400 */
[----:B------:R-:W1:Y:S10]  /*9240*/  MUFU.TANH R45, R45 ;  /* 0x0000002d002d7308 */ /* 0x000e740000002400 */
[----:B------:R1:W1:Y:S10]  /*9250*/  MUFU.TANH R201, R46 ;  /* 0x0000002e00c97308 */ /* 0x0002740000002400 */
[----:B------:R-:W1:Y:S10]  /*9260*/  MUFU.TANH R47, R47 ;  /* 0x0000002f002f7308 */ /* 0x000e740000002400 */
[----:B------:R-:W1:Y:S10]  /*9270*/  MUFU.TANH R48, R48 ;  /* 0x0000003000307308 */ /* 0x000e740000002400 */
[----:B------:R-:W1:Y:S10]  /*9280*/  MUFU.TANH R49, R49 ;  /* 0x0000003100317308 */ /* 0x000e740000002400 */
[----:B------:R-:W1:Y:S10]  /*9290*/  MUFU.TANH R50, R50 ;  /* 0x0000003200327308 */ /* 0x000e740000002400 */
[----:B------:R-:W1:Y:S10]  /*92a0*/  MUFU.TANH R51, R51 ;  /* 0x0000003300337308 */ /* 0x000e740000002400 */
[----:B------:R1:W1:Y:S10]  /*92b0*/  MUFU.TANH R46, R52 ;  /* 0x00000034002e7308 */ /* 0x0002740000002400 */
        /* <DEDUP_REMOVED lines=53> */
[----:B------:R-:W1:Y:S10]  /*9610*/  MUFU.TANH R112, R112 ;  /* 0x0000007000707308 */ /* 0x000e740000002400 */
[----:B------:R-:W1:Y:S10]  /*9620*/  MUFU.TANH R113, R113 ;  /* 0x0000007100717308 */ /* 0x000e740000002400 */
[----:B------:R1:W1:Y:S10]  /*9630*/  MUFU.TANH R104, R114 ;  /* 0x0000007200687308 */ /* 0x0002740000002400 */
[----:B------:R-:W1:Y:S02]  /*9640*/  MUFU.TANH R115, R115 ;  /* 0x0000007300737308 */ /* 0x000e640000002400 */
[----:B-1234-:R-:W-:-:S05]  /*9650*/  @P2 BRA `(.L_x_5) ;  /* 0xffffe0e000002947 */ /* 0x01efca000383ffff */
.L_x_4:
[----:B------:R-:W3:Y:S01]  /*9660*/  LDL.LU R98, [R1+0x8] ;  /* 0x0000080001627983 */ /* 0x000ee20000300800 */
[----:B------:R-:W-:Y:S02]  /*9670*/  FMNMX.FTZ R73, R185, R3, !PT ;  /* 0x00000003b9497209 */ /* 0x000fe40007810000 */
[----:B------:R-:W-:Y:S01]  /*9680*/  FMNMX.FTZ R0, R186, R116, !PT ;  /* 0x00000074ba007209 */ /* 0x000fe20007810000 */
[----:B------:R-:W4:Y:S01]  /*9690*/  LDL.LU R111, [R1+0x4] ;  /* 0x00000400016f7983 */ /* 0x000f220000300800 */
[----:B------:R-:W-:Y:S02]  /*96a0*/  FMNMX.FTZ R73, R197, R73, !PT ;  /* 0x00000049c5497209 */ /* 0x000fe40007810000 */
[----:B------:R-:W-:Y:S01]  /*96b0*/  FMNMX.FTZ R0, R198, R0, !PT ;  /* 0x00000000c6007209 */ /* 0x000fe20007810000 */
[----:B--2---:R-:W2:Y:S01]  /*96c0*/  LDL.LU R103, [R1] ;  /* 0x0000000001677983 */ /* 0x004ea20000300800 */
[----:B------:R-:W-:Y:S02]  /*96d0*/  FMNMX.FTZ R73, R184, R73, !PT ;  /* 0x00000049b8497209 */ /* 0x000fe40007810000 */
[----:B------:R-:W-:Y:S01]  /*96e0*/  FMNMX.FTZ R0, R18, R0, !PT ;  /* 0x0000000012007209 */ /* 0x000fe20007810000 */
[----:B------:R-:W2:Y:S01]  /*96f0*/  LDL.LU R105, [R1+0xc] ;  /* 0x00000c0001697983 */ /* 0x000ea20000300800 */
[----:B------:R-:W-:Y:S02]  /*9700*/  FMNMX.FTZ R73, R17, R73, !PT ;  /* 0x0000004911497209 */ /* 0x000fe40007810000 */
[----:B------:R-:W-:Y:S01]  /*9710*/  FMNMX.FTZ R0, R19, R0, !PT ;  /* 0x0000000013007209 */ /* 0x000fe20007810000 */
[----:B------:R-:W-:Y:S01]  /*9720*/  STL [R1+0x74], R242 ;  /* 0x000074f201007387 */ /* 0x000fe20000100800 */
        /* <DEDUP_REMOVED lines=47> */
[----:B------:R-:W0:Y:S01]  /*9a20*/  LDGDEPBAR ;  /* 0x00000000000079af */ /* 0x000e220000000000 */
[----:B------:R-:W-:Y:S02]  /*9a30*/  FMNMX.FTZ R73, R223, R73, !PT ;  /* 0x00000049df497209 */ /* 0x000fe40007810000 */
[----:B------:R-:W-:Y:S02]  /*9a40*/  FMNMX.FTZ R0, R210, R0, !PT ;  /* 0x00000000d2007209 */ /* 0x000fe40007810000 */
[----:B------:R-:W-:Y:S02]  /*9a50*/  FMNMX.FTZ R2, R41, R2, !PT ;  /* 0x0000000229027209 */ /* 0x000fe40007810000 */
[----:B------:R-:W-:Y:S02]  /*9a60*/  FMNMX.FTZ R73, R213, R73, !PT ;  /* 0x00000049d5497209 */ /* 0x000fe40007810000 */
[----:B------:R-:W-:Y:S02]  /*9a70*/  FMNMX.FTZ R2, R44, R2, !PT ;  /* 0x000000022c027209 */ /* 0x000fe40007810000 */
[----:B------:R-:W-:Y:S02]  /*9a80*/  FMNMX.FTZ R0, R212, R0, !PT ;  /* 0x00000000d4007209 */ /* 0x000fe40007810000 */
[----:B------:R-:W-:Y:S02]  /*9a90*/  MOV R85, R63 ;  /* 0x0000003f00557202 */ /* 0x000fe40000000f00 */
        /* <DEDUP_REMOVED lines=30> */
[----:B------:R-:W-:Y:S02]  /*9c80*/  MOV R92, R52 ;  /* 0x00000034005c7202 */ /* 0x000fe40000000f00 */
[----:B------:R-:W-:Y:S02]  /*9c90*/  MOV R109, R71 ;  /* 0x00000047006d7202 */ /* 0x000fe40000000f00 */
[----:B------:R-:W-:Y:S02]  /*9ca0*/  FMNMX.FTZ R2, R62, R2, !PT ;  /* 0x000000023e027209 */ /* 0x000fe40007810000 */
[----:B------:R-:W-:Y:S02]  /*9cb0*/  FMNMX.FTZ R4, R31, R4, !PT ;  /* 0x000000041f047209 */ /* 0x000fe40007810000 */
[----:B------:R-:W-:Y:S02]  /*9cc0*/  FMNMX.FTZ R73, R113, R73, !PT ;  /* 0x0000004971497209 */ /* 0x000fe40007810000 */
[----:B------:R-:W-:Y:S02]  /*9cd0*/  MOV R90, R54 ;  /* 0x00000036005a7202 */ /* 0x000fe40000000f00 */
[----:B------:R-:W-:Y:S01]  /*9ce0*/  FMNMX.FTZ R2, R92, R2, !PT ;  /* 0x000000025c027209 */ /* 0x000fe20007810000 */
[----:B------:R-:W1:Y:S01]  /*9cf0*/  SHFL.BFLY PT, R5, R73, 0x2, 0x1f ;  /* 0x0c401f0049057f89 */ /* 0x000e6200000e0000 */
[----:B------:R-:W-:Y:S02]  /*9d00*/  FMNMX.FTZ R4, R42, R4, !PT ;  /* 0x000000042a047209 */ /* 0x000fe40007810000 */
[----:B------:R-:W-:Y:S02]  /*9d10*/  MOV R91, R53 ;  /* 0x00000035005b7202 */ /* 0x000fe40000000f00 */
[----:B------:R-:W-:Y:S02]  /*9d20*/  FMNMX.FTZ R2, R90, R2, !PT ;  /* 0x000000025a027209 */ /* 0x000fe40007810000 */
[----:B------:R-:W-:Y:S01]  /*9d30*/  FMNMX.FTZ R4, R43, R4, !PT ;  /* 0x000000042b047209 */ /* 0x000fe20007810000 */
[----:B------:R-:W-:Y:S01]  /*9d40*/  LDSM.16.MT88.4 R52, [R225+0x100] ;  /* 0x00010000e134783b */ /* 0x000fe20000004200 */
[----:B------:R-:W-:Y:S02]  /*9d50*/  FMNMX.FTZ R2, R91, R2, !PT ;  /* 0x000000025b027209 */ /* 0x000fe40007810000 */
[----:B------:R-:W-:Y:S02]  /*9d60*/  FMNMX.FTZ R4, R201, R4, !PT ;  /* 0x00000004c9047209 */ /* 0x000fe40007810000 */
[----:B------:R-:W-:Y:S02]  /*9d70*/  MOV R106, R72 ;  /* 0x00000048006a7202 */ /* 0x000fe40000000f00 */
        /* <DEDUP_REMOVED lines=14> */
[----:B------:R-:W-:Y:S02]  /*9e60*/  MOV R114, R66 ;  /* 0x0000004200727202 */ /* 0x000fe40000000f00 */
[----:B------:R-:W-:Y:S01]  /*9e70*/  ISETP.LT.AND P2, PT, RZ, UR9, PT ;  /* 0x00000009ff007c0c */ /* 0x000fe2000bf41270 */
[----:B------:R-:W-:Y:S01]  /*9e80*/  UIADD3 UR9, UR9, -0x1, URZ ;  /* 0xffffffff09097890 */ /* 0x000fe2000fffe03f */
[----:B--2---:R-:W-:Y:S02]  /*9e90*/  FMNMX.FTZ R2, R105, R2, !PT ;  /* 0x0000000269027209 */ /* 0x004fe40007810000 */
[----:B---3--:R-:W-:Y:S02]  /*9ea0*/  FMNMX.FTZ R0, R98, R0, !PT ;  /* 0x0000000062007209 */ /* 0x008fe40007810000 */
[----:B------:R-:W-:Y:S02]  /*9eb0*/  FMNMX.FTZ R2, R106, R2, !PT ;  /* 0x000000026a027209 */ /* 0x000fe40007810000 */
[----:B----4-:R-:W-:Y:S02]  /*9ec0*/  FMNMX.FTZ R0, R111, R0, !PT ;  /* 0x000000006f007209 */ /* 0x010fe40007810000 */
[----:B------:R-:W-:Y:S02]  /*9ed0*/  FMNMX.FTZ R2, R191, R2, !PT ;  /* 0x00000002bf027209 */ /* 0x000fe40007810000 */
[----:B------:R-:W-:Y:S02]  /*9ee0*/  FMNMX.FTZ R0, R103, R0, !PT ;  /* 0x0000000067007209 */ /* 0x000fe40007810000 */
[----:B------:R-:W-:Y:S02]  /*9ef0*/  FMNMX.FTZ R2, R190, R2, !PT ;  /* 0x00000002be027209 */ /* 0x000fe40007810000 */
[----:B------:R-:W-:Y:S02]  /*9f00*/  FMNMX.FTZ R0, R109, R0, !PT ;  /* 0x000000006d007209 */ /* 0x000fe40007810000 */
[----:B-1----:R-:W-:Y:S02]  /*9f10*/  FMNMX.FTZ R73, R73, R5, !PT ;  /* 0x0000000549497209 */ /* 0x002fe40007810000 */
[----:B------:R-:W-:Y:S02]  /*9f20*/  FMNMX.FTZ R0, R252, R0, !PT ;  /* 0x00000000fc007209 */ /* 0x000fe40007810000 */
[----:B------:R-:W-:Y:S01]  /*9f30*/  FMNMX.FTZ R2, R189, R2, !PT ;  /* 0x00000002bd027209 */ /* 0x000fe20007810000 */
[----:B------:R-:W1:Y:S01]  /*9f40*/  SHFL.BFLY PT, R5, R73, 0x1, 0x1f ;  /* 0x0c201f0049057f89 */ /* 0x000e6200000e0000 */
[----:B------:R-:W-:Y:S02]  /*9f50*/  FMNMX.FTZ R0, R104, R0, !PT ;  /* 0x0000000068007209 */ /* 0x000fe40007810000 */
[----:B------:R-:W-:Y:S02]  /*9f60*/  FMNMX.FTZ R2, R188, R2, !PT ;  /* 0x00000002bc027209 */ /* 0x000fe40007810000 */
[----:B------:R-:W-:Y:S03]  /*9f70*/  FMNMX.FTZ R0, R115, R0, !PT ;  /* 0x0000000073007209 */ /* 0x000fe60007810000 */
[----:B------:R-:W2:Y:S08]  /*9f80*/  SHFL.BFLY PT, R71, R2, 0x2, 0x1f ;  /* 0x0c401f0002477f89 */ /* 0x000eb000000e0000 */
[----:B------:R-:W3:Y:S01]  /*9f90*/  SHFL.BFLY PT, R72, R0, 0x2, 0x1f ;  /* 0x0c401f0000487f89 */ /* 0x000ee200000e0000 */
[----:B-1----:R-:W-:Y:S05]  /*9fa0*/  FMNMX.FTZ R73, R73, R5, !PT ;  /* 0x0000000549497209 */ /* 0x002fea0007810000 */
[----:B------:R-:W-:Y:S01]  /*9fb0*/  FMUL.FTZ R96, R73, c[0x0][0x2d0] ;  /* 0x0000b40049607a20 */ /* 0x000fe20000410000 */
[----:B--2---:R-:W-:Y:S03]  /*9fc0*/  FMNMX.FTZ R71, R2, R71, !PT ;  /* 0x0000004702477209 */ /* 0x004fe60007810000 */
[--C-:B------:R-:W-:Y:S02]  /*9fd0*/  FFMA.FTZ R9, R20, c[0x0][0x2d0], -R96.reuse ;  /* 0x0000b40014097a23 */ /* 0x100fe40000010860 */
[--C-:B------:R-:W-:Y:S02]  /*9fe0*/  FFMA.FTZ R112, R112, c[0x0][0x2d0], -R96.reuse ;  /* 0x0000b40070707a23 */ /* 0x100fe40000010860 */
[----:B------:R1:W-:Y:S01]  /*9ff0*/  MUFU.EX2 R240, R9 ;  /* 0x0000000900f07308 */ /* 0x0003e20000000800 */
[----:B------:R-:W2:Y:S01]  /*a000*/  SHFL.BFLY PT, R6, R71, 0x1, 0x1f ;  /* 0x0c201f0047067f89 */ /* 0x000ea200000e0000 */
[----:B---3--:R-:W-:Y:S02]  /*a010*/  FMNMX.FTZ R72, R0, R72, !PT ;  /* 0x0000004800487209 */ /* 0x008fe40007810000 */
[----:B------:R-:W-:Y:S04]  /*a020*/  FMNMX.FTZ R0, R88, R4, !PT ;  /* 0x0000000458007209 */ /* 0x000fe80007810000 */
[----:B------:R-:W-:Y:S02]  /*a030*/  FMNMX.FTZ R0, R87, R0, !PT ;  /* 0x0000000057007209 */ /* 0x000fe40007810000 */
[----:B------:R-:W-:Y:S01]  /*a040*/  MUFU.EX2 R112, R112 ;  /* 0x0000007000707308 */ /* 0x000fe20000000800 */
[----:B------:R-:W3:Y:S01]  /*a050*/  SHFL.BFLY PT, R4, R72, 0x1, 0x1f ;  /* 0x0c201f0048047f89 */ /* 0x000ee200000e0000 */
[----:B------:R-:W-:Y:S04]  /*a060*/  FMNMX.FTZ R0, R99, R0, !PT ;  /* 0x0000000063007209 */ /* 0x000fe80007810000 */
[----:B------:R-:W-:Y:S04]  /*a070*/  FMNMX.FTZ R0, R100, R0, !PT ;  /* 0x0000000064007209 */ /* 0x000fe80007810000 */
[----:B------:R-:W-:Y:S01]  /*a080*/  FMNMX.FTZ R0, R108, R0, !PT ;  /* 0x000000006c007209 */ /* 0x000fe20007810000 */
[--C-:B-1----:R-:W-:Y:S03]  /*a090*/  FFMA.FTZ R9, R48, c[0x0][0x2d0], -R96.reuse ;  /* 0x0000b40030097a23 */ /* 0x102fe60000010860 */
[----:B------:R-:W-:Y:S01]  /*a0a0*/  FMNMX.FTZ R2, R110, R0, !PT ;  /* 0x000000006e027209 */ /* 0x000fe20007810000 */
[----:B------:R-:W-:Y:S01]  /*a0b0*/  FADD.FTZ R0, -R73, R3 ;  /* 0x0000000349007221 */ /* 0x000fe20000010100 */
[----:B--2---:R-:W-:Y:S01]  /*a0c0*/  FMNMX.FTZ R71, R71, R6, !PT ;  /* 0x0000000647477209 */ /* 0x004fe20007810000 */
[----:B------:R-:W-:Y:S01]  /*a0d0*/  MUFU.EX2 R82, R9 ;  /* 0x0000000900527308 */ /* 0x000fe20000000800 */
[----:B------:R-:W-:Y:S01]  /*a0e0*/  FMNMX.FTZ R3, R114, R2, !PT ;  /* 0x0000000272037209 */ /* 0x000fe20007810000 */
[----:B------:R-:W-:Y:S02]  /*a0f0*/  FMUL.FTZ R2, R0, c[0x0][0x2d0] ;  /* 0x0000b40000027a20 */ /* 0x000fe40000410000 */
[--C-:B------:R-:W-:Y:S01]  /*a100*/  FFMA.FTZ R6, R33, c[0x0][0x2d0], -R96.reuse ;  /* 0x0000b40021067a23 */ /* 0x100fe20000010860 */
[----:B------:R-:W-:Y:S01]  /*a110*/  FMNMX.FTZ R0, R60, R3, !PT ;  /* 0x000000033c007209 */ /* 0x000fe20007810000 */
[--C-:B------:R-:W-:Y:S01]  /*a120*/  FFMA.FTZ R48, R46, c[0x0][0x2d0], -R96.reuse ;  /* 0x0000b4002e307a23 */ /* 0x100fe20000010860 */
[----:B---3--:R-:W-:Y:S01]  /*a130*/  FMNMX.FTZ R72, R72, R4, !PT ;  /* 0x0000000448487209 */ /* 0x008fe20007810000 */
[----:B------:R-:W-:Y:S01]  /*a140*/  FFMA.FTZ R4, R185, c[0x0][0x2d0], -R96 ;  /* 0x0000b400b9047a23 */ /* 0x000fe20000010860 */
[----:B------:R-:W-:Y:S01]  /*a150*/  FMNMX.FTZ R0, R75, R0, !PT ;  /* 0x000000004b007209 */ /* 0x000fe20007810000 */
[----:B------:R1:W2:Y:S01]  /*a160*/  MUFU.EX2 R70, R2 ;  /* 0x0000000200467308 */ /* 0x0002a20000000800 */
[----:B------:R-:W-:Y:S02]  /*a170*/  FMUL.FTZ R107, R71, c[0x0][0x2d0] ;  /* 0x0000b400476b7a20 */ /* 0x000fe40000410000 */
[----:B------:R-:W-:Y:S01]  /*a180*/  FMNMX.FTZ R0, R74, R0, !PT ;  /* 0x000000004a007209 */ /* 0x000fe20007810000 */
[----:B------:R-:W-:Y:S02]  /*a190*/  FMUL.FTZ R102, R72, c[0x0][0x2d0] ;  /* 0x0000b40048667a20 */ /* 0x000fe40000410000 */
[--C-:B------:R-:W-:Y:S02]  /*a1a0*/  FFMA.FTZ R16, R40, c[0x0][0x2d0], -R107.reuse ;  /* 0x0000b40028107a23 */ /* 0x100fe4000001086b */
[----:B------:R-:W3:Y:S01]  /*a1b0*/  SHFL.BFLY PT, R3, R0, 0x2, 0x1f ;  /* 0x0c401f0000037f89 */ /* 0x000ee200000e0000 */
[--C-:B------:R-:W-:Y:S01]  /*a1c0*/  FFMA.FTZ R5, R22, c[0x0][0x2d0], -R102.reuse ;  /* 0x0000b40016057a23 */ /* 0x100fe20000010866 */
[----:B------:R-:W4:Y:S01]  /*a1d0*/  MUFU.EX2 R8, R4 ;  /* 0x0000000400087308 */ /* 0x000f220000000800 */
[--C-:B------:R-:W-:Y:S02]  /*a1e0*/  FFMA.FTZ R103, R103, c[0x0][0x2d0], -R102.reuse ;  /* 0x0000b40067677a23 */ /* 0x100fe40000010866 */
[--C-:B------:R-:W-:Y:S02]  /*a1f0*/  FFMA.FTZ R109, R109, c[0x0][0x2d0], -R102.reuse ;  /* 0x0000b4006d6d7a23 */ /* 0x100fe40000010866 */
[----:B------:R-:W-:Y:S02]  /*a200*/  FFMA.FTZ R115, R115, c[0x0][0x2d0], -R102 ;  /* 0x0000b40073737a23 */ /* 0x000fe40000010866 */
[--C-:B------:R-:W-:Y:S02]  /*a210*/  FFMA.FTZ R105, R105, c[0x0][0x2d0], -R107.reuse ;  /* 0x0000b40069697a23 */ /* 0x100fe4000001086b */
[--C-:B------:R-:W-:Y:S01]  /*a220*/  FFMA.FTZ R106, R106, c[0x0][0x2d0], -R107.reuse ;  /* 0x0000b4006a6a7a23 */ /* 0x100fe2000001086b */
[----:B------:R4:W-:Y:S01]  /*a230*/  MUFU.EX2 R228, R6 ;  /* 0x0000000600e47308 */ /* 0x0009e20000000800 */
[----:B-1----:R-:W-:Y:S01]  /*a240*/  FADD.FTZ R2, -R72, R116 ;  /* 0x0000007448027221 */ /* 0x002fe20000010100 */
[----:B------:R-:W-:Y:S01]  /*a250*/  MOV R116, R60 ;  /* 0x0000003c00747202 */ /* 0x000fe20000000f00 */
[----:B--2---:R-:W-:Y:S02]  /*a260*/  FMUL.FTZ R33, R70, R149 ;  /* 0x0000009546217220 */ /* 0x004fe40000410000 */
[----:B------:R-:W-:Y:S05]  /*a270*/  FMUL.FTZ R2, R2, c[0x0][0x2d0] ;  /* 0x0000b40002027a20 */ /* 0x000fea0000410000 */
[----:B------:R1:W-:Y:S01]  /*a280*/  MUFU.EX2 R239, R5 ;  /* 0x0000000500ef7308 */ /* 0x0003e20000000800 */
[----:B------:R-:W-:Y:S01]  /*a290*/  FFMA.FTZ R60, R211, c[0x0][0x2d0], -R102 ;  /* 0x0000b400d33c7a23 */ /* 0x000fe20000010866 */
[----:B---3--:R-:W-:Y:S01]  /*a2a0*/  FMNMX.FTZ R0, R0, R3, !PT ;  /* 0x0000000300007209 */ /* 0x008fe20007810000 */
[--C-:B------:R-:W-:Y:S02]  /*a2b0*/  FFMA.FTZ R3, R17, c[0x0][0x2d0], -R96.reuse ;  /* 0x0000b40011037a23 */ /* 0x100fe40000010860 */
[----:B------:R-:W-:Y:S05]  /*a2c0*/  FMUL.FTZ R17, R70, R133 ;  /* 0x0000008546117220 */ /* 0x000fea0000410000 */
[----:B------:R2:W3:Y:S01]  /*a2d0*/  MUFU.EX2 R69, R2 ;  /* 0x0000000200457308 */ /* 0x0004e20000000800 */
[----:B----4-:R-:W-:Y:S09]  /*a2e0*/  FFMA.FTZ R6, R36, c[0x0][0x2d0], -R96 ;  /* 0x0000b40024067a23 */ /* 0x010ff20000010860 */
[----:B------:R4:W-:Y:S01]  /*a2f0*/  MUFU.EX2 R11, R3 ;  /* 0x00000003000b7308 */ /* 0x0009e20000000800 */
[----:B-1----:R-:W-:Y:S09]  /*a300*/  FFMA.FTZ R5, R28, c[0x0][0x2d0], -R107 ;  /* 0x0000b4001c057a23 */ /* 0x002ff2000001086b */
[----:B------:R3:W-:Y:S01]  /*a310*/  MUFU.EX2 R83, R6 ;  /* 0x0000000600537308 */ /* 0x0007e20000000800 */
[----:B--2---:R-:W-:Y:S04]  /*a320*/  FADD.FTZ R2, -R71, R117 ;  /* 0x0000007547027221 */ /* 0x004fe80000010100 */
[----:B------:R-:W-:Y:S05]  /*a330*/  FMUL.FTZ R2, R2, c[0x0][0x2d0] ;  /* 0x0000b40002027a20 */ /* 0x000fea0000410000 */
[----:B------:R1:W-:Y:S01]  /*a340*/  MUFU.EX2 R230, R5 ;  /* 0x0000000500e67308 */ /* 0x0003e20000000800 */
[----:B----4-:R-:W-:Y:S01]  /*a350*/  FFMA.FTZ R3, R186, c[0x0][0x2d0], -R102 ;  /* 0x0000b400ba037a23 */ /* 0x010fe20000010866 */
[----:B------:R-:W-:Y:S01]  /*a360*/  MOV R186, R8 ;  /* 0x0000000800ba7202 */ /* 0x000fe20000000f00 */
[--C-:B------:R-:W-:Y:S07]  /*a370*/  FFMA.FTZ R8, R21, c[0x0][0x2d0], -R96.reuse ;  /* 0x0000b40015087a23 */ /* 0x100fee0000010860 */
[----:B------:R2:W4:Y:S01]  /*a380*/  MUFU.EX2 R68, R2 ;  /* 0x0000000200447308 */ /* 0x0005220000000800 */
[----:B---3--:R-:W-:Y:S09]  /*a390*/  FMUL.FTZ R6, R69, R126 ;  /* 0x0000007e45067220 */ /* 0x008ff20000410000 */
[----:B------:R3:W-:Y:S01]  /*a3a0*/  MUFU.EX2 R206, R3 ;  /* 0x0000000300ce7308 */ /* 0x0007e20000000800 */
[----:B-1----:R-:W-:Y:S09]  /*a3b0*/  FMUL.FTZ R5, R70, R125 ;  /* 0x0000007d46057220 */ /* 0x002ff20000410000 */
[----:B------:R1:W-:Y:S01]  /*a3c0*/  MUFU.EX2 R236, R8 ;  /* 0x0000000800ec7308 */ /* 0x0003e20000000800 */
[----:B--2---:R-:W-:Y:S01]  /*a3d0*/  FFMA.FTZ R2, R197, c[0x0][0x2d0], -R96 ;  /* 0x0000b400c5027a23 */ /* 0x004fe20000010860 */
[----:B------:R-:W-:Y:S01]  /*a3e0*/  MOV R197, R91 ;  /* 0x0000005b00c57202 */ /* 0x000fe20000000f00 */
[----:B----4-:R-:W-:Y:S07]  /*a3f0*/  FMUL.FTZ R9, R68, R121 ;  /* 0x0000007944097220 */ /* 0x010fee0000410000 */
[----:B------:R2:W-:Y:S01]  /*a400*/  MUFU.EX2 R7, R2 ;  /* 0x0000000200077308 */ /* 0x0005e20000000800 */
[----:B---3--:R-:W-:Y:S01]  /*a410*/  FFMA.FTZ R3, R198, c[0x0][0x2d0], -R102 ;  /* 0x0000b400c6037a23 */ /* 0x008fe20000010866 */
[----:B------:R-:W-:Y:S08]  /*a420*/  MOV R198, R81 ;  /* 0x0000005100c67202 */ /* 0x000ff00000000f00 */
[----:B------:R3:W4:Y:S01]  /*a430*/  MUFU.EX2 R28, R16 ;  /* 0x00000010001c7308 */ /* 0x0007220000000800 */
[----:B-1----:R-:W-:Y:S09]  /*a440*/  FMUL.FTZ R8, R68, R120 ;  /* 0x0000007844087220 */ /* 0x002ff20000410000 */
[----:B------:R1:W-:Y:S01]  /*a450*/  MUFU.EX2 R121, R48 ;  /* 0x0000003000797308 */ /* 0x0003e20000000800 */
[----:B--2---:R-:W-:Y:S09]  /*a460*/  FFMA.FTZ R2, R184, c[0x0][0x2d0], -R96 ;  /* 0x0000b400b8027a23 */ /* 0x004ff20000010860 */
[----:B------:R2:W2:Y:S01]  /*a470*/  MUFU.EX2 R184, R3 ;  /* 0x0000000300b87308 */ /* 0x0004a20000000800 */
[C---:B---3--:R-:W-:Y:S01]  /*a480*/  FMUL.FTZ R16, R70.reuse, R132 ;  /* 0x0000008446107220 */ /* 0x048fe20000410000 */
[----:B----4-:R-:W-:Y:S08]  /*a490*/  MOV R133, R28 ;  /* 0x0000001c00857202 */ /* 0x010ff00000000f00 */
[----:B------:R3:W-:Y:S01]  /*a4a0*/  MUFU.EX2 R117, R2 ;  /* 0x0000000200757308 */ /* 0x0007e20000000800 */
[----:B-1----:R-:W-:Y:S09]  /*a4b0*/  FMUL.FTZ R48, R70, R164 ;  /* 0x000000a446307220 */ /* 0x002ff20000410000 */
[----:B------:R-:W-:Y:S01]  /*a4c0*/  MUFU.EX2 R105, R105 ;  /* 0x0000006900697308 */ /* 0x000fe20000000800 */
[--C-:B--2---:R-:W-:Y:S01]  /*a4d0*/  FFMA.FTZ R3, R18, c[0x0][0x2d0], -R102.reuse ;  /* 0x0000b40012037a23 */ /* 0x104fe20000010866 */
[----:B------:R-:W-:Y:S01]  /*a4e0*/  F2FP.BF16.PACK_AB R77, R184, R206 ;  /* 0x000000ceb84d723e */ /* 0x000fe200000010ff */
[----:B------:R-:W-:Y:S07]  /*a4f0*/  FMUL.FTZ R18, R69, R134 ;  /* 0x0000008645127220 */ /* 0x000fee0000410000 */
[----:B------:R1:W-:Y:S01]  /*a500*/  MUFU.EX2 R185, R3 ;  /* 0x0000000300b97308 */ /* 0x0003e20000000800 */
[----:B---3--:R-:W2:Y:S09]  /*a510*/  SHFL.BFLY PT, R2, R0, 0x1, 0x1f ;  /* 0x0c201f0000027f89 */ /* 0x008eb200000e0000 */
[----:B------:R-:W-:Y:S10]  /*a520*/  MUFU.EX2 R106, R106 ;  /* 0x0000006a006a7308 */ /* 0x000ff40000000800 */
[----:B------:R-:W-:Y:S01]  /*a530*/  MUFU.EX2 R109, R109 ;  /* 0x0000006d006d7308 */ /* 0x000fe20000000800 */
[--C-:B-1----:R-:W-:Y:S01]  /*a540*/  FFMA.FTZ R3, R196, c[0x0][0x2d0], -R107.reuse ;  /* 0x0000b400c4037a23 */ /* 0x102fe2000001086b */
[----:B------:R-:W-:Y:S02]  /*a550*/  MOV R196, R59 ;  /* 0x0000003b00c47202 */ /* 0x000fe40000000f00 */
[----:B--2---:R-:W-:Y:S01]  /*a560*/  FMNMX.FTZ R2, R0, R2, !PT ;  /* 0x0000000200027209 */ /* 0x004fe20007810000 */
[----:B------:R-:W-:Y:S05]  /*a570*/  FFMA.FTZ R0, R19, c[0x0][0x2d0], -R102 ;  /* 0x0000b40013007a23 */ /* 0x000fea0000010866 */
[----:B------:R1:W-:Y:S01]  /*a580*/  MUFU.EX2 R205, R3 ;  /* 0x0000000300cd7308 */ /* 0x0003e20000000800 */
[----:B------:R-:W-:Y:S01]  /*a590*/  FMUL.FTZ R19, R69, R135 ;  /* 0x0000008745137220 */ /* 0x000fe20000410000 */
[----:B------:R-:W-:Y:S08]  /*a5a0*/  MOV R135, R82 ;  /* 0x0000005200877202 */ /* 0x000ff00000000f00 */
[----:B------:R2:W3:Y:S10]  /*a5b0*/  MUFU.EX2 R12, R0 ;  /* 0x00000000000c7308 */ /* 0x0004f40000000800 */
[----:B------:R-:W-:Y:S01]  /*a5c0*/  MUFU.EX2 R115, R115 ;  /* 0x0000007300737308 */ /* 0x000fe20000000800 */
[--C-:B-1----:R-:W-:Y:S01]  /*a5d0*/  FFMA.FTZ R3, R199, c[0x0][0x2d0], -R107.reuse ;  /* 0x0000b400c7037a23 */ /* 0x102fe2000001086b */
[----:B------:R-:W-:Y:S01]  /*a5e0*/  MOV R199, R61 ;  /* 0x0000003d00c77202 */ /* 0x000fe20000000f00 */
[----:B------:R-:W-:Y:S07]  /*a5f0*/  FMUL.FTZ R61, R68, R177 ;  /* 0x000000b1443d7220 */ /* 0x000fee0000410000 */
[----:B------:R1:W4:Y:S01]  /*a600*/  MUFU.EX2 R207, R3 ;  /* 0x0000000300cf7308 */ /* 0x0003220000000800 */
[----:B--2---:R-:W-:Y:S01]  /*a610*/  FADD.FTZ R0, -R2, R118 ;  /* 0x0000007602007221 */ /* 0x004fe20000010100 */
[----:B------:R-:W-:Y:S01]  /*a620*/  MOV R118, R7 ;  /* 0x0000000700767202 */ /* 0x000fe20000000f00 */
[----:B------:R-:W-:Y:S01]  /*a630*/  FFMA.FTZ R7, R32, c[0x0][0x2d0], -R96 ;  /* 0x0000b40020077a23 */ /* 0x000fe20000010860 */
[----:B---3--:R-:W-:Y:S01]  /*a640*/  MOV R126, R12 ;  /* 0x0000000c007e7202 */ /* 0x008fe20000000f00 */
[----:B------:R-:W-:Y:S01]  /*a650*/  FMUL.FTZ R0, R0, c[0x0][0x2d0] ;  /* 0x0000b40000007a20 */ /* 0x000fe20000410000 */
[----:B------:R-:W-:Y:S04]  /*a660*/  F2FP.BF16.PACK_AB R76, R118, R186 ;  /* 0x000000ba764c723e */ /* 0x000fe800000010ff */
[----:B------:R2:W-:Y:S01]  /*a670*/  MUFU.EX2 R232, R7 ;  /* 0x0000000700e87308 */ /* 0x0005e20000000800 */
[----:B------:R-:W-:Y:S01]  /*a680*/  F2FP.BF16.PACK_AB R79, R126, R185 ;  /* 0x000000b97e4f723e */ /* 0x000fe200000010ff */
[--C-:B------:R-:W-:Y:S02]  /*a690*/  FFMA.FTZ R12, R51, c[0x0][0x2d0], -R102.reuse ;  /* 0x0000b400330c7a23 */ /* 0x100fe40000010866 */
[--C-:B------:R-:W-:Y:S02]  /*a6a0*/  FFMA.FTZ R32, R44, c[0x0][0x2d0], -R107.reuse ;  /* 0x0000b4002c207a23 */ /* 0x100fe4000001086b */
[----:B------:R-:W-:Y:S04]  /*a6b0*/  FMUL.FTZ R51, R69, R167 ;  /* 0x000000a745337220 */ /* 0x000fe80000410000 */
[----:B------:R-:W3:Y:S01]  /*a6c0*/  MUFU.EX2 R0, R0 ;  /* 0x0000000000007308 */ /* 0x000ee20000000800 */
[--C-:B-1----:R-:W-:Y:S01]  /*a6d0*/  FFMA.FTZ R3, R194, c[0x0][0x2d0], -R107.reuse ;  /* 0x0000b400c2037a23 */ /* 0x102fe2000001086b */
[----:B----4-:R-:W-:Y:S02]  /*a6e0*/  F2FP.BF16.PACK_AB R64, R207, R205 ;  /* 0x000000cdcf40723e */ /* 0x010fe400000010ff */
[----:B------:R-:W-:Y:S06]  /*a6f0*/  MOV R194, R62 ;  /* 0x0000003e00c27202 */ /* 0x000fec0000000f00 */
[----:B------:R1:W4:Y:S01]  /*a700*/  MUFU.EX2 R10, R3 ;  /* 0x00000003000a7308 */ /* 0x0003220000000800 */
[----:B--2---:R-:W-:Y:S01]  /*a710*/  FMUL.FTZ R7, R69, R127 ;  /* 0x0000007f45077220 */ /* 0x004fe20000410000 */
[----:B------:R-:W-:Y:S04]  /*a720*/  MOV R127, R11 ;  /* 0x0000000b007f7202 */ /* 0x000fe80000000f00 */
[----:B------:R-:W-:Y:S01]  /*a730*/  F2FP.BF16.PACK_AB R78, R127, R117 ;  /* 0x000000757f4e723e */ /* 0x000fe200000010ff */
[C---:B---3--:R-:W-:Y:S02]  /*a740*/  FMUL.FTZ R11, R0.reuse, R123 ;  /* 0x0000007b000b7220 */ /* 0x048fe40000410000 */
[C---:B------:R-:W-:Y:S01]  /*a750*/  FMUL.FTZ R15, R0.reuse, R131 ;  /* 0x00000083000f7220 */ /* 0x040fe20000410000 */
[----:B------:R-:W-:Y:S01]  /*a760*/  MOV R131, R83 ;  /* 0x0000005300837202 */ /* 0x000fe20000000f00 */
[C---:B------:R-:W-:Y:S02]  /*a770*/  FMUL.FTZ R46, R0.reuse, R162 ;  /* 0x000000a2002e7220 */ /* 0x040fe40000410000 */
[C---:B------:R-:W-:Y:S02]  /*a780*/  FMUL.FTZ R59, R0.reuse, R175 ;  /* 0x000000af003b7220 */ /* 0x040fe40000410000 */
[----:B------:R-:W-:Y:S02]  /*a790*/  FMUL.FTZ R62, R0, R178 ;  /* 0x000000b2003e7220 */ /* 0x000fe40000410000 */
[----:B-1----:R-:W-:Y:S01]  /*a7a0*/  FFMA.FTZ R3, R192, c[0x0][0x2d0], -R107 ;  /* 0x0000b400c0037a23 */ /* 0x002fe2000001086b */
[----:B----4-:R-:W-:Y:S01]  /*a7b0*/  MOV R120, R10 ;  /* 0x0000000a00787202 */ /* 0x010fe20000000f00 */
[----:B------:R-:W-:Y:S01]  /*a7c0*/  FMUL.FTZ R10, R0, R122 ;  /* 0x0000007a000a7220 */ /* 0x000fe20000410000 */
[----:B------:R-:W-:Y:S01]  /*a7d0*/  MOV R192, R92 ;  /* 0x0000005c00c07202 */ /* 0x000fe20000000f00 */
[----:B------:R1:W2:Y:S01]  /*a7e0*/  MUFU.EX2 R13, R3 ;  /* 0x00000003000d7308 */ /* 0x0002a20000000800 */
[--C-:B------:R-:W-:Y:S09]  /*a7f0*/  FFMA.FTZ R92, R212, c[0x0][0x2d0], -R102.reuse ;  /* 0x0000b400d45c7a23 */ /* 0x100ff20000010866 */
[----:B------:R3:W-:Y:S01]  /*a800*/  MUFU.EX2 R122, R60 ;  /* 0x0000003c007a7308 */ /* 0x0007e20000000800 */
[----:B-1----:R-:W-:Y:S01]  /*a810*/  FMUL.FTZ R3, R2, c[0x0][0x2d0] ;  /* 0x0000b40002037a20 */ /* 0x002fe20000410000 */
[----:B--2---:R-:W-:Y:S01]  /*a820*/  MOV R125, R13 ;  /* 0x0000000d007d7202 */ /* 0x004fe20000000f00 */
[----:B------:R-:W-:Y:S01]  /*a830*/  FMUL.FTZ R13, R68, R129 ;  /* 0x00000081440d7220 */ /* 0x000fe20000410000 */
[----:B------:R-:W-:Y:S01]  /*a840*/  MOV R129, R85 ;  /* 0x0000005500817202 */ /* 0x000fe20000000f00 */
[--C-:B------:R-:W-:Y:S01]  /*a850*/  FFMA.FTZ R4, R187, c[0x0][0x2d0], -R3.reuse ;  /* 0x0000b400bb047a23 */ /* 0x100fe20000010803 */
[----:B------:R-:W-:Y:S01]  /*a860*/  F2FP.BF16.PACK_AB R66, R125, R120 ;  /* 0x000000787d42723e */ /* 0x000fe200000010ff */
[--C-:B------:R-:W-:Y:S01]  /*a870*/  FFMA.FTZ R28, R43, c[0x0][0x2d0], -R3.reuse ;  /* 0x0000b4002b1c7a23 */ /* 0x100fe20000010803 */
[----:B------:R-:W-:Y:S02]  /*a880*/  MOV R187, R90 ;  /* 0x0000005a00bb7202 */ /* 0x000fe40000000f00 */
[----:B------:R1:W-:Y:S01]  /*a890*/  MUFU.EX2 R204, R4 ;  /* 0x0000000400cc7308 */ /* 0x0003e20000000800 */
[--C-:B------:R-:W-:Y:S02]  /*a8a0*/  FFMA.FTZ R40, R201, c[0x0][0x2d0], -R3.reuse ;  /* 0x0000b400c9287a23 */ /* 0x100fe40000010803 */
[--C-:B------:R-:W-:Y:S02]  /*a8b0*/  FFMA.FTZ R44, R47, c[0x0][0x2d0], -R3.reuse ;  /* 0x0000b4002f2c7a23 */ /* 0x100fe40000010803 */
[C---:B------:R-:W-:Y:S02]  /*a8c0*/  FMUL.FTZ R43, R0.reuse, R159 ;  /* 0x0000009f002b7220 */ /* 0x040fe40000410000 */
[----:B------:R-:W-:Y:S02]  /*a8d0*/  FMUL.FTZ R47, R0, R163 ;  /* 0x000000a3002f7220 */ /* 0x000fe40000410000 */
[----:B---3--:R-:W-:Y:S01]  /*a8e0*/  FMUL.FTZ R60, R68, R176 ;  /* 0x000000b0443c7220 */ /* 0x008fe20000410000 */
[----:B------:R2:W-:Y:S01]  /*a8f0*/  MUFU.EX2 R134, R28 ;  /* 0x0000001c00867308 */ /* 0x0005e20000000800 */
[--C-:B------:R-:W-:Y:S02]  /*a900*/  FFMA.FTZ R75, R75, c[0x0][0x2d0], -R3.reuse ;  /* 0x0000b4004b4b7a23 */ /* 0x100fe40000010803 */
[--C-:B-1----:R-:W-:Y:S01]  /*a910*/  FFMA.FTZ R4, R200, c[0x0][0x2d0], -R3.reuse ;  /* 0x0000b400c8047a23 */ /* 0x102fe20000010803 */
[----:B------:R-:W-:Y:S06]  /*a920*/  MOV R200, R89 ;  /* 0x0000005900c87202 */ /* 0x000fec0000000f00 */
[----:B------:R1:W3:Y:S01]  /*a930*/  MUFU.EX2 R242, R4 ;  /* 0x0000000400f27308 */ /* 0x0002e20000000800 */
[----:B--2---:R-:W-:Y:S09]  /*a940*/  FMUL.FTZ R28, R68, R144 ;  /* 0x00000090441c7220 */ /* 0x004ff20000410000 */
[----:B------:R2:W-:Y:S01]  /*a950*/  MUFU.EX2 R144, R40 ;  /* 0x0000002800907308 */ /* 0x0005e20000000800 */
[--C-:B-1----:R-:W-:Y:S01]  /*a960*/  FFMA.FTZ R4, R195, c[0x0][0x2d0], -R3.reuse ;  /* 0x0000b400c3047a23 */ /* 0x102fe20000010803 */
[----:B---3--:R-:W-:Y:S02]  /*a970*/  F2FP.BF16.PACK_AB R65, R242, R204 ;  /* 0x000000ccf241723e */ /* 0x008fe400000010ff */
[----:B------:R-:W-:Y:S06]  /*a980*/  MOV R195, R88 ;  /* 0x0000005800c37202 */ /* 0x000fec0000000f00 */
[----:B------:R1:W-:Y:S01]  /*a990*/  MUFU.EX2 R241, R4 ;  /* 0x0000000400f17308 */ /* 0x0003e20000000800 */
[----:B------:R-:W-:Y:S01]  /*a9a0*/  LDSM.16.MT88.4 R88, [R227+0x900] ;  /* 0x00090000e358783b */ /* 0x000fe20000004200 */
[----:B--2---:R-:W-:Y:S02]  /*a9b0*/  FMUL.FTZ R40, R68, R156 ;  /* 0x0000009c44287220 */ /* 0x004fe40000410000 */
[----:B-1----:R-:W-:Y:S01]  /*a9c0*/  FFMA.FTZ R4, R193, c[0x0][0x2d0], -R3 ;  /* 0x0000b400c1047a23 */ /* 0x002fe20000010803 */
[----:B------:R-:W-:Y:S05]  /*a9d0*/  MOV R193, R87 ;  /* 0x0000005700c17202 */ /* 0x000fea0000000f00 */
[----:B------:R1:W-:Y:S02]  /*a9e0*/  MUFU.EX2 R14, R4 ;  /* 0x00000004000e7308 */ /* 0x0003e40000000800 */
[--C-:B-1----:R-:W-:Y:S02]  /*a9f0*/  FFMA.FTZ R4, R23, c[0x0][0x2d0], -R102.reuse ;  /* 0x0000b40017047a23 */ /* 0x102fe40000010866 */
[----:B------:R-:W1:Y:S06]  /*aa00*/  LDSM.16.MT88.4 R20, [R224+0x100] ;  /* 0x00010000e014783b */ /* 0x000e6c0000004200 */
[----:B------:R2:W-:Y:S02]  /*aa10*/  MUFU.EX2 R235, R4 ;  /* 0x0000000400eb7308 */ /* 0x0005e40000000800 */
[--C-:B--2---:R-:W-:Y:S02]  /*aa20*/  FFMA.FTZ R4, R34, c[0x0][0x2d0], -R102.reuse ;  /* 0x0000b40022047a23 */ /* 0x104fe40000010866 */
[----:B------:R-:W-:Y:S06]  /*aa30*/  FMUL.FTZ R34, R69, R150 ;  /* 0x0000009645227220 */ /* 0x000fec0000410000 */
[----:B------:R2:W-:Y:S02]  /*aa40*/  MUFU.EX2 R231, R4 ;  /* 0x0000000400e77308 */ /* 0x0005e40000000800 */
[----:B--2---:R-:W-:Y:S02]  /*aa50*/  FFMA.FTZ R4, R35, c[0x0][0x2d0], -R102 ;  /* 0x0000b40023047a23 */ /* 0x004fe40000010866 */
[----:B------:R-:W-:Y:S06]  /*aa60*/  FMUL.FTZ R35, R69, R151 ;  /* 0x0000009745237220 */ /* 0x000fec0000410000 */
[----:B------:R2:W-:Y:S02]  /*aa70*/  MUFU.EX2 R119, R4 ;  /* 0x0000000400777308 */ /* 0x0005e40000000800 */
[----:B--2---:R-:W-:Y:S02]  /*aa80*/  FFMA.FTZ R4, R24, c[0x0][0x2d0], -R107 ;  /* 0x0000b40018047a23 */ /* 0x004fe4000001086b */
[----:B------:R-:W-:Y:S06]  /*aa90*/  FFMA.FTZ R24, R42, c[0x0][0x2d0], -R3 ;  /* 0x0000b4002a187a23 */ /* 0x000fec0000010803 */
[----:B------:R2:W-:Y:S01]  /*aaa0*/  MUFU.EX2 R238, R4 ;  /* 0x0000000400ee7308 */ /* 0x0005e20000000800 */
[----:B------:R-:W-:Y:S02]  /*aab0*/  FMUL.FTZ R42, R0, R158 ;  /* 0x0000009e002a7220 */ /* 0x000fe40000410000 */
[----:B--2---:R-:W-:Y:S02]  /*aac0*/  FFMA.FTZ R4, R25, c[0x0][0x2d0], -R107 ;  /* 0x0000b40019047a23 */ /* 0x004fe4000001086b */
[----:B------:R-:W-:Y:S05]  /*aad0*/  FMUL.FTZ R25, R68, R141 ;  /* 0x0000008d44197220 */ /* 0x000fea0000410000 */
[----:B------:R2:W-:Y:S02]  /*aae0*/  MUFU.EX2 R234, R4 ;  /* 0x0000000400ea7308 */ /* 0x0005e40000000800 */
[--C-:B--2---:R-:W-:Y:S08]  /*aaf0*/  FFMA.FTZ R4, R26, c[0x0][0x2d0], -R3.reuse ;  /* 0x0000b4001a047a23 */ /* 0x104ff00000010803 */
[----:B------:R2:W-:Y:S02]  /*ab00*/  MUFU.EX2 R237, R4 ;  /* 0x0000000400ed7308 */ /* 0x0005e40000000800 */
[----:B--2---:R-:W-:Y:S02]  /*ab10*/  FFMA.FTZ R4, R27, c[0x0][0x2d0], -R3 ;  /* 0x0000b4001b047a23 */ /* 0x004fe40000010803 */
[----:B------:R-:W-:Y:S06]  /*ab20*/  FMUL.FTZ R27, R0, R143 ;  /* 0x0000008f001b7220 */ /* 0x000fec0000410000 */
[----:B------:R2:W-:Y:S02]  /*ab30*/  MUFU.EX2 R233, R4 ;  /* 0x0000000400e97308 */ /* 0x0005e40000000800 */
[----:B--2---:R-:W-:Y:S02]  /*ab40*/  FFMA.FTZ R4, R29, c[0x0][0x2d0], -R107 ;  /* 0x0000b4001d047a23 */ /* 0x004fe4000001086b */
[----:B------:R-:W-:Y:S06]  /*ab50*/  FMUL.FTZ R29, R68, R145 ;  /* 0x00000091441d7220 */ /* 0x000fec0000410000 */
[----:B------:R2:W3:Y:S02]  /*ab60*/  MUFU.EX2 R93, R4 ;  /* 0x00000004005d7308 */ /* 0x0004e40000000800 */
[--C-:B--2---:R-:W-:Y:S01]  /*ab70*/  FFMA.FTZ R4, R30, c[0x0][0x2d0], -R3.reuse ;  /* 0x0000b4001e047a23 */ /* 0x104fe20000010803 */
[----:B---3--:R-:W-:Y:S01]  /*ab80*/  MOV R141, R93 ;  /* 0x0000005d008d7202 */ /* 0x008fe20000000f00 */
[----:B------:R-:W-:Y:S06]  /*ab90*/  FMUL.FTZ R30, R0, R146 ;  /* 0x00000092001e7220 */ /* 0x000fec0000410000 */
[----:B------:R2:W-:Y:S02]  /*aba0*/  MUFU.EX2 R229, R4 ;  /* 0x0000000400e57308 */ /* 0x0005e40000000800 */
[----:B--2---:R-:W-:Y:S08]  /*abb0*/  FFMA.FTZ R4, R31, c[0x0][0x2d0], -R3 ;  /* 0x0000b4001f047a23 */ /* 0x004ff00000010803 */
[----:B------:R2:W3:Y:S10]  /*abc0*/  MUFU.EX2 R31, R12 ;  /* 0x0000000c001f7308 */ /* 0x0004f40000000800 */
[----:B------:R4:W-:Y:S01]  /*abd0*/  MUFU.EX2 R94, R4 ;  /* 0x00000004005e7308 */ /* 0x0009e20000000800 */
[----:B--2---:R-:W-:Y:S01]  /*abe0*/  FMUL.FTZ R12, R68, R128 ;  /* 0x00000080440c7220 */ /* 0x004fe20000410000 */
[----:B---3--:R-:W-:Y:S01]  /*abf0*/  MOV R146, R31 ;  /* 0x0000001f00927202 */ /* 0x008fe20000000f00 */
[----:B------:R-:W-:Y:S01]  /*ac00*/  FMUL.FTZ R31, R0, R147 ;  /* 0x00000093001f7220 */ /* 0x000fe20000410000 */
[----:B------:R-:W-:Y:S01]  /*ac10*/  MOV R128, R86 ;  /* 0x0000005600807202 */ /* 0x000fe20000000f00 */
[----:B----4-:R-:W-:Y:S05]  /*ac20*/  FFMA.FTZ R4, R37, c[0x0][0x2d0], -R96 ;  /* 0x0000b40025047a23 */ /* 0x010fea0000010860 */
[----:B------:R2:W3:Y:S02]  /*ac30*/  MUFU.EX2 R63, R4 ;  /* 0x00000004003f7308 */ /* 0x0004e40000000800 */
[--C-:B--2---:R-:W-:Y:S01]  /*ac40*/  FFMA.FTZ R4, R38, c[0x0][0x2d0], -R102.reuse ;  /* 0x0000b40026047a23 */ /* 0x104fe20000010866 */
[----:B---3--:R-:W-:Y:S01]  /*ac50*/  MOV R143, R63 ;  /* 0x0000003f008f7202 */ /* 0x008fe20000000f00 */
[----:B------:R-:W-:Y:S06]  /*ac60*/  FMUL.FTZ R63, R0, R179 ;  /* 0x000000b3003f7220 */ /* 0x000fec0000410000 */
[----:B------:R2:W3:Y:S02]  /*ac70*/  MUFU.EX2 R57, R4 ;  /* 0x0000000400397308 */ /* 0x0004e40000000800 */
[----:B--2---:R-:W-:Y:S01]  /*ac80*/  FFMA.FTZ R4, R39, c[0x0][0x2d0], -R102 ;  /* 0x0000b40027047a23 */ /* 0x004fe20000010866 */
[----:B---3--:R-:W-:Y:S01]  /*ac90*/  MOV R132, R57 ;  /* 0x0000003900847202 */ /* 0x008fe20000000f00 */
[----:B------:R-:W2:Y:S01]  /*aca0*/  LDSM.16.MT88.4 R36, [R227+0x100] ;  /* 0x00010000e324783b */ /* 0x000ea20000004200 */
[----:B------:R-:W-:Y:S05]  /*acb0*/  FMUL.FTZ R57, R68, R173 ;  /* 0x000000ad44397220 */ /* 0x000fea0000410000 */
[----:B------:R3:W-:Y:S02]  /*acc0*/  MUFU.EX2 R80, R4 ;  /* 0x0000000400507308 */ /* 0x0007e40000000800 */
[----:B---3--:R-:W-:Y:S02]  /*acd0*/  FFMA.FTZ R4, R49, c[0x0][0x2d0], -R96 ;  /* 0x0000b40031047a23 */ /* 0x008fe40000010860 */
[----:B------:R-:W-:Y:S06]  /*ace0*/  FMUL.FTZ R49, R70, R165 ;  /* 0x000000a546317220 */ /* 0x000fec0000410000 */
[----:B------:R3:W4:Y:S02]  /*acf0*/  MUFU.EX2 R56, R4 ;  /* 0x0000000400387308 */ /* 0x0007240000000800 */
[--C-:B---3--:R-:W-:Y:S01]  /*ad00*/  FFMA.FTZ R4, R50, c[0x0][0x2d0], -R102.reuse ;  /* 0x0000b40032047a23 */ /* 0x108fe20000010866 */
[----:B----4-:R-:W-:Y:S01]  /*ad10*/  MOV R145, R56 ;  /* 0x0000003800917202 */ /* 0x010fe20000000f00 */
[----:B------:R-:W-:Y:S06]  /*ad20*/  FFMA.FTZ R56, R209, c[0x0][0x2d0], -R102 ;  /* 0x0000b400d1387a23 */ /* 0x000fec0000010866 */
[----:B------:R3:W-:Y:S01]  /*ad30*/  MUFU.EX2 R58, R4 ;  /* 0x00000004003a7308 */ /* 0x0007e20000000800 */
[----:B------:R-:W-:Y:S02]  /*ad40*/  FMUL.FTZ R50, R69, R166 ;  /* 0x000000a645327220 */ /* 0x000fe40000410000 */
[----:B------:R-:W-:Y:S01]  /*ad50*/  LDSM.16.MT88.4 R164, [R225+0x3100] ;  /* 0x00310000e1a4783b */ /* 0x000fe20000004200 */
[----:B---3--:R-:W-:Y:S01]  /*ad60*/  FMUL.FTZ R4, R70, R124 ;  /* 0x0000007c46047220 */ /* 0x008fe20000410000 */
[----:B------:R-:W-:Y:S01]  /*ad70*/  MOV R124, R14 ;  /* 0x0000000e007c7202 */ /* 0x000fe20000000f00 */
[----:B------:R-:W-:Y:S01]  /*ad80*/  FMUL.FTZ R14, R0, R130 ;  /* 0x00000082000e7220 */ /* 0x000fe20000410000 */
[----:B------:R-:W-:Y:S04]  /*ad90*/  MOV R130, R84 ;  /* 0x0000005400827202 */ /* 0x000fe80000000f00 */
[----:B------:R-:W-:Y:S01]  /*ada0*/  LDSM.16.MT88.4 R84, [R224+0x900] ;  /* 0x00090000e054783b */ /* 0x000fe20000004200 */
[----:B------:R-:W-:Y:S01]  /*adb0*/  F2FP.BF16.PACK_AB R67, R124, R241 ;  /* 0x000000f17c43723e */ /* 0x000fe200000010ff */
[-C--:B-1----:R-:W-:Y:S08]  /*adc0*/  HMMA.16816.F32.BF16 R4, R76, R20.reuse, R4 ;  /* 0x000000144c04723c */ /* 0x082ff00000041804 */
[C---:B------:R-:W-:Y:S07]  /*add0*/  HMMA.16816.F32.BF16 R8, R64.reuse, R20, R8 ;  /* 0x000000144008723c */ /* 0x040fee0000041808 */
[--C-:B------:R-:W-:Y:S01]  /*ade0*/  FFMA.FTZ R20, R41, c[0x0][0x2d0], -R107.reuse ;  /* 0x0000b40029147a23 */ /* 0x100fe2000001086b */
[-C--:B------:R-:W-:Y:S03]  /*adf0*/  HMMA.16816.F32.BF16 R12, R64, R22.reuse, R12 ;  /* 0x00000016400c723c */ /* 0x080fe6000004180c */
[----:B------:R1:W3:Y:S01]  /*ae00*/  MUFU.EX2 R26, R20 ;  /* 0x00000014001a7308 */ /* 0x0002e20000000800 */
[----:B------:R-:W-:Y:S02]  /*ae10*/  FMUL.FTZ R21, R70, R137 ;  /* 0x0000008946157220 */ /* 0x000fe40000410000 */
[----:B------:R-:W-:Y:S02]  /*ae20*/  FMUL.FTZ R41, R68, R157 ;  /* 0x0000009d44297220 */ /* 0x000fe40000410000 */
[C---:B------:R-:W-:Y:S05]  /*ae30*/  HMMA.16816.F32.BF16 R16, R76.reuse, R22, R16 ;  /* 0x000000164c10723c */ /* 0x040fea0000041810 */
[----:B------:R4:W-:Y:S02]  /*ae40*/  MUFU.EX2 R137, R24 ;  /* 0x0000001800897308 */ /* 0x0009e40000000800 */
[C---:B------:R-:W-:Y:S02]  /*ae50*/  FMUL.FTZ R22, R69.reuse, R138 ;  /* 0x0000008a45167220 */ /* 0x040fe40000410000 */
[----:B------:R-:W-:Y:S06]  /*ae60*/  FMUL.FTZ R23, R69, R139 ;  /* 0x0000008b45177220 */ /* 0x000fec0000410000 */
[----:B------:R4:W-:Y:S01]  /*ae70*/  MUFU.EX2 R138, R32 ;  /* 0x00000020008a7308 */ /* 0x0009e20000000800 */
[----:B-1----:R-:W-:Y:S01]  /*ae80*/  FMUL.FTZ R20, R70, R136 ;  /* 0x0000008846147220 */ /* 0x002fe20000410000 */
[----:B---3--:R-:W-:Y:S01]  /*ae90*/  MOV R139, R26 ;  /* 0x0000001a008b7202 */ /* 0x008fe20000000f00 */
[----:B------:R-:W-:Y:S01]  /*aea0*/  FMUL.FTZ R26, R0, R142 ;  /* 0x0000008e001a7220 */ /* 0x000fe20000410000 */
[----:B------:R-:W-:Y:S02]  /*aeb0*/  MOV R142, R80 ;  /* 0x00000050008e7202 */ /* 0x000fe40000000f00 */
[----:B------:R-:W1:Y:S01]  /*aec0*/  LDSM.16.MT88.4 R80, [R226+0x100] ;  /* 0x00010000e250783b */ /* 0x000e620000004200 */
[----:B------:R-:W-:Y:S01]  /*aed0*/  MOV R136, R58 ;  /* 0x0000003a00887202 */ /* 0x000fe20000000f00 */
[-C--:B--2---:R-:W-:Y:S03]  /*aee0*/  HMMA.16816.F32.BF16 R20, R76, R36.reuse, R20 ;  /* 0x000000244c14723c */ /* 0x084fe60000041814 */
[----:B----4-:R-:W-:Y:S01]  /*aef0*/  FMUL.FTZ R24, R68, R140 ;  /* 0x0000008c44187220 */ /* 0x010fe20000410000 */
[----:B------:R-:W-:Y:S01]  /*af00*/  MOV R140, R94 ;  /* 0x0000005e008c7202 */ /* 0x000fe20000000f00 */
[----:B------:R-:W-:Y:S05]  /*af10*/  FMUL.FTZ R58, R0, R174 ;  /* 0x000000ae003a7220 */ /* 0x000fea0000410000 */
[C---:B------:R-:W-:Y:S04]  /*af20*/  HMMA.16816.F32.BF16 R24, R64.reuse, R36, R24 ;  /* 0x000000244018723c */ /* 0x040fe80000041818 */
[C---:B------:R-:W-:Y:S02]  /*af30*/  FMUL.FTZ R32, R70.reuse, R148 ;  /* 0x0000009446207220 */ /* 0x040fe40000410000 */
[----:B------:R2:W-:Y:S01]  /*af40*/  MUFU.EX2 R148, R44 ;  /* 0x0000002c00947308 */ /* 0x0005e20000000800 */
[--C-:B------:R-:W-:Y:S01]  /*af50*/  FFMA.FTZ R36, R45, c[0x0][0x2d0], -R107.reuse ;  /* 0x0000b4002d247a23 */ /* 0x100fe2000001086b */
[-C--:B------:R-:W-:Y:S04]  /*af60*/  HMMA.16816.F32.BF16 R28, R64, R38.reuse, R28 ;  /* 0x00000026401c723c */ /* 0x080fe8000004181c */
[----:B------:R-:W-:Y:S02]  /*af70*/  FMUL.FTZ R37, R70, R153 ;  /* 0x0000009946257220 */ /* 0x000fe40000410000 */
[C---:B------:R-:W-:Y:S02]  /*af80*/  FMUL.FTZ R45, R68.reuse, R161 ;  /* 0x000000a1442d7220 */ /* 0x040fe40000410000 */
[C---:B------:R-:W-:Y:S01]  /*af90*/  HMMA.16816.F32.BF16 R32, R76.reuse, R38, R32 ;  /* 0x000000264c20723c */ /* 0x040fe20000041820 */
[----:B------:R3:W-:Y:S06]  /*afa0*/  MUFU.EX2 R147, R36 ;  /* 0x0000002400937308 */ /* 0x0007ec0000000800 */
[C---:B------:R-:W-:Y:S02]  /*afb0*/  FMUL.FTZ R38, R69.reuse, R154 ;  /* 0x0000009a45267220 */ /* 0x040fe40000410000 */
[----:B------:R-:W-:Y:S02]  /*afc0*/  FMUL.FTZ R39, R69, R155 ;  /* 0x0000009b45277220 */ /* 0x000fe40000410000 */
[----:B------:R4:W-:Y:S01]  /*afd0*/  MUFU.EX2 R154, R56 ;  /* 0x00000038009a7308 */ /* 0x0009e20000000800 */
[----:B--2---:R-:W-:Y:S02]  /*afe0*/  FMUL.FTZ R44, R68, R160 ;  /* 0x000000a0442c7220 */ /* 0x004fe40000410000 */
[----:B---3--:R-:W-:Y:S07]  /*aff0*/  FMUL.FTZ R36, R70, R152 ;  /* 0x0000009846247220 */ /* 0x008fee0000410000 */
[-C--:B------:R-:W-:Y:S03]  /*b000*/  HMMA.16816.F32.BF16 R36, R76, R52.reuse, R36 ;  /* 0x000000344c24723c */ /* 0x080fe60000041824 */
[----:B----4-:R-:W-:Y:S05]  /*b010*/  FMUL.FTZ R56, R68, R172 ;  /* 0x000000ac44387220 */ /* 0x010fea0000410000 */
[C---:B------:R-:W-:Y:S07]  /*b020*/  HMMA.16816.F32.BF16 R40, R64.reuse, R52, R40 ;  /* 0x000000344028723c */ /* 0x040fee0000041828 */
[--C-:B------:R-:W-:Y:S01]  /*b030*/  FFMA.FTZ R52, R203, c[0x0][0x2d0], -R96.reuse ;  /* 0x0000b400cb347a23 */ /* 0x100fe20000010860 */
[-C--:B------:R-:W-:Y:S03]  /*b040*/  HMMA.16816.F32.BF16 R44, R64, R54.reuse, R44 ;  /* 0x00000036402c723c */ /* 0x080fe6000004182c */
[----:B------:R2:W-:Y:S01]  /*b050*/  MUFU.EX2 R155, R52 ;  /* 0x00000034009b7308 */ /* 0x0005e20000000800 */
[C---:B------:R-:W-:Y:S04]  /*b060*/  FMUL.FTZ R53, R70.reuse, R169 ;  /* 0x000000a946357220 */ /* 0x040fe80000410000 */
[C---:B------:R-:W-:Y:S07]  /*b070*/  HMMA.16816.F32.BF16 R48, R76.reuse, R54, R48 ;  /* 0x000000364c30723c */ /* 0x040fee0000041830 */
[C---:B------:R-:W-:Y:S02]  /*b080*/  FMUL.FTZ R55, R69.reuse, R171 ;  /* 0x000000ab45377220 */ /* 0x040fe40000410000 */
[----:B------:R-:W-:Y:S03]  /*b090*/  FMUL.FTZ R54, R69, R170 ;  /* 0x000000aa45367220 */ /* 0x000fe60000410000 */
[----:B--2---:R-:W-:Y:S07]  /*b0a0*/  FMUL.FTZ R52, R70, R168 ;  /* 0x000000a846347220 */ /* 0x004fee0000410000 */
[-C--:B-1----:R-:W-:Y:S08]  /*b0b0*/  HMMA.16816.F32.BF16 R52, R76, R80.reuse, R52 ;  /* 0x000000504c34723c */ /* 0x082ff00000041834 */
[C---:B------:R-:W-:Y:S07]  /*b0c0*/  HMMA.16816.F32.BF16 R56, R64.reuse, R80, R56 ;  /* 0x000000504038723c */ /* 0x040fee0000041838 */
[--C-:B------:R-:W-:Y:S01]  /*b0d0*/  FFMA.FTZ R80, R202, c[0x0][0x2d0], -R96.reuse ;  /* 0x0000b400ca507a23 */ /* 0x100fe20000010860 */
[-C--:B------:R-:W-:Y:S03]  /*b0e0*/  HMMA.16816.F32.BF16 R60, R64, R82.reuse, R60 ;  /* 0x00000052403c723c */ /* 0x080fe6000004183c */
[----:B------:R1:W-:Y:S01]  /*b0f0*/  MUFU.EX2 R211, R80 ;  /* 0x0000005000d37308 */ /* 0x0003e20000000800 */
[----:B------:R-:W-:Y:S03]  /*b100*/  F2FP.BF16.PACK_AB R81, R233, R237 ;  /* 0x000000ede951723e */ /* 0x000fe600000010ff */
[C---:B------:R-:W-:Y:S02]  /*b110*/  FMUL.FTZ R64, R70.reuse, R180 ;  /* 0x000000b446407220 */ /* 0x040fe40000410000 */
[----:B------:R-:W-:Y:S03]  /*b120*/  FMUL.FTZ R65, R70, R181 ;  /* 0x000000b546417220 */ /* 0x000fe60000410000 */
[C---:B------:R-:W-:Y:S02]  /*b130*/  FMUL.FTZ R66, R69.reuse, R182 ;  /* 0x000000b645427220 */ /* 0x040fe40000410000 */
[----:B------:R-:W-:Y:S07]  /*b140*/  FMUL.FTZ R67, R69, R183 ;  /* 0x000000b745437220 */ /* 0x000fee0000410000 */
[----:B------:R-:W-:Y:S04]  /*b150*/  HMMA.16816.F32.BF16 R64, R76, R82, R64 ;  /* 0x000000524c40723c */ /* 0x000fe80000041840 */
[----:B-1----:R-:W-:Y:S03]  /*b160*/  FFMA.FTZ R80, R208, c[0x0][0x2d0], -R96 ;  /* 0x0000b400d0507a23 */ /* 0x002fe60000010860 */
[----:B------:R-:W-:Y:S02]  /*b170*/  F2FP.BF16.PACK_AB R76, R236, R240 ;  /* 0x000000f0ec4c723e */ /* 0x000fe400000010ff */
[----:B------:R-:W-:Y:S01]  /*b180*/  F2FP.BF16.PACK_AB R77, R235, R239 ;  /* 0x000000efeb4d723e */ /* 0x000fe200000010ff */
[----:B------:R1:W2:Y:S02]  /*b190*/  MUFU.EX2 R123, R80 ;  /* 0x00000050007b7308 */ /* 0x0002a40000000800 */
[----:B------:R-:W-:Y:S02]  /*b1a0*/  F2FP.BF16.PACK_AB R78, R228, R232 ;  /* 0x000000e8e44e723e */ /* 0x000fe400000010ff */
[----:B------:R-:W-:Y:S02]  /*b1b0*/  F2FP.BF16.PACK_AB R79, R119, R231 ;  /* 0x000000e7774f723e */ /* 0x000fe400000010ff */
[----:B------:R-:W-:Y:S02]  /*b1c0*/  F2FP.BF16.PACK_AB R82, R141, R230 ;  /* 0x000000e68d52723e */ /* 0x000fe400000010ff */
[----:B------:R-:W-:Y:S03]  /*b1d0*/  F2FP.BF16.PACK_AB R83, R140, R229 ;  /* 0x000000e58c53723e */ /* 0x000fe600000010ff */
[-C--:B------:R-:W-:Y:S03]  /*b1e0*/  HMMA.16816.F32.BF16 R4, R76, R84.reuse, R4 ;  /* 0x000000544c04723c */ /* 0x080fe60000041804 */
[----:B-1----:R-:W-:Y:S01]  /*b1f0*/  FFMA.FTZ R80, R210, c[0x0][0x2d0], -R102 ;  /* 0x0000b400d2507a23 */ /* 0x002fe20000010866 */
[----:B--2---:R-:W-:Y:S01]  /*b200*/  MOV R212, R123 ;  /* 0x0000007b00d47202 */ /* 0x004fe20000000f00 */
[----:B------:R1:W-:Y:S01]  /*b210*/  MUFU.EX2 R210, R92 ;  /* 0x0000005c00d27308 */ /* 0x0003e20000000800 */
[----:B------:R-:W-:Y:S02]  /*b220*/  MOV R123, R186 ;  /* 0x000000ba007b7202 */ /* 0x000fe40000000f00 */
[----:B------:R-:W-:Y:S01]  /*b230*/  MOV R186, R100 ;  /* 0x0000006400ba7202 */ /* 0x000fe20000000f00 */
[--C-:B------:R-:W-:Y:S06]  /*b240*/  FFMA.FTZ R100, R250, c[0x0][0x2d0], -R96.reuse ;  /* 0x0000b400fa647a23 */ /* 0x100fec0000010860 */
[----:B------:R2:W-:Y:S01]  /*b250*/  MUFU.EX2 R209, R80 ;  /* 0x0000005000d17308 */ /* 0x0005e20000000800 */
[----:B-1----:R-:W1:Y:S01]  /*b260*/  LDSM.16.MT88.4 R92, [R225+0x900] ;  /* 0x00090000e15c783b */ /* 0x002e620000004200 */
[----:B--2---:R-:W-:Y:S07]  /*b270*/  F2FP.BF16.PACK_AB R80, R234, R238 ;  /* 0x000000eeea50723e */ /* 0x004fee00000010ff */
[C---:B------:R-:W-:Y:S07]  /*b280*/  HMMA.16816.F32.BF16 R8, R80.reuse, R84, R8 ;  /* 0x000000545008723c */ /* 0x040fee0000041808 */
[--C-:B------:R-:W-:Y:S01]  /*b290*/  FFMA.FTZ R84, R214, c[0x0][0x2d0], -R107.reuse ;  /* 0x0000b400d6547a23 */ /* 0x100fe2000001086b */
[-C--:B------:R-:W-:Y:S03]  /*b2a0*/  HMMA.16816.F32.BF16 R12, R80, R86.reuse, R12 ;  /* 0x00000056500c723c */ /* 0x080fe6000004180c */
[----:B------:R2:W-:Y:S01]  /*b2b0*/  MUFU.EX2 R153, R84 ;  /* 0x0000005400997308 */ /* 0x0005e20000000800 */
[----:B------:R-:W-:Y:S02]  /*b2c0*/  MOV R214, R122 ;  /* 0x0000007a00d67202 */ /* 0x000fe40000000f00 */
[----:B------:R-:W-:Y:S02]  /*b2d0*/  MOV R122, R116 ;  /* 0x00000074007a7202 */ /* 0x000fe40000000f00 */
[C---:B------:R-:W-:Y:S04]  /*b2e0*/  HMMA.16816.F32.BF16 R16, R76.reuse, R86, R16 ;  /* 0x000000564c10723c */ /* 0x040fe80000041810 */
[----:B------:R-:W-:Y:S04]  /*b2f0*/  MOV R116, R99 ;  /* 0x0000006300747202 */ /* 0x000fe80000000f00 */
[-C--:B------:R-:W-:Y:S08]  /*b300*/  HMMA.16816.F32.BF16 R20, R76, R88.reuse, R20 ;  /* 0x000000584c14723c */ /* 0x080ff00000041814 */
[C---:B------:R-:W-:Y:S04]  /*b310*/  HMMA.16816.F32.BF16 R24, R80.reuse, R88, R24 ;  /* 0x000000585018723c */ /* 0x040fe80000041818 */
[--C-:B--2---:R-:W-:Y:S01]  /*b320*/  FFMA.FTZ R84, R216, c[0x0][0x2d0], -R107.reuse ;  /* 0x0000b400d8547a23 */ /* 0x104fe2000001086b */
[----:B------:R-:W-:Y:S02]  /*b330*/  MOV R216, R121 ;  /* 0x0000007900d87202 */ /* 0x000fe40000000f00 */
[----:B------:R-:W-:Y:S01]  /*b340*/  FFMA.FTZ R88, R220, c[0x0][0x2d0], -R107 ;  /* 0x0000b400dc587a23 */ /* 0x000fe2000001086b */
[-C--:B------:R-:W-:Y:S01]  /*b350*/  HMMA.16816.F32.BF16 R28, R80, R90.reuse, R28 ;  /* 0x0000005a501c723c */ /* 0x080fe2000004181c */
[----:B------:R2:W-:Y:S03]  /*b360*/  MUFU.EX2 R159, R84 ;  /* 0x00000054009f7308 */ /* 0x0005e60000000800 */
[----:B------:R-:W-:Y:S01]  /*b370*/  MOV R121, R114 ;  /* 0x0000007200797202 */ /* 0x000fe20000000f00 */
[----:B------:R-:W-:Y:S01]  /*b380*/  FFMA.FTZ R114, R113, c[0x0][0x2d0], -R96 ;  /* 0x0000b40071727a23 */ /* 0x000fe20000010860 */
[----:B------:R-:W-:Y:S01]  /*b390*/  MOV R220, R146 ;  /* 0x0000009200dc7202 */ /* 0x000fe20000000f00 */
[----:B------:R-:W-:Y:S01]  /*b3a0*/  FFMA.FTZ R113, R104, c[0x0][0x2d0], -R102 ;  /* 0x0000b40068717a23 */ /* 0x000fe20000010866 */
[C---:B------:R-:W-:Y:S03]  /*b3b0*/  HMMA.16816.F32.BF16 R32, R76.reuse, R90, R32 ;  /* 0x0000005a4c20723c */ /* 0x040fe60000041820 */
[----:B------:R3:W-:Y:S01]  /*b3c0*/  MUFU.EX2 R157, R88 ;  /* 0x00000058009d7308 */ /* 0x0007e20000000800 */
[----:B------:R-:W-:Y:S04]  /*b3d0*/  MOV R146, R143 ;  /* 0x0000008f00927202 */ /* 0x000fe80000000f00 */
[-C--:B-1----:R-:W-:Y:S05]  /*b3e0*/  HMMA.16816.F32.BF16 R36, R76, R92.reuse, R36 ;  /* 0x0000005c4c24723c */ /* 0x082fea0000041824 */
[----:B------:R-:W1:Y:S03]  /*b3f0*/  MUFU.EX2 R114, R114 ;  /* 0x0000007200727308 */ /* 0x000e660000000800 */
[C---:B------:R-:W-:Y:S04]  /*b400*/  HMMA.16816.F32.BF16 R40, R80.reuse, R92, R40 ;  /* 0x0000005c5028723c */ /* 0x040fe80000041828 */
[----:B--2---:R-:W-:Y:S01]  /*b410*/  FFMA.FTZ R84, R218, c[0x0][0x2d0], -R3 ;  /* 0x0000b400da547a23 */ /* 0x004fe20000010803 */
[----:B------:R-:W-:Y:S02]  /*b420*/  MOV R218, R148 ;  /* 0x0000009400da7202 */ /* 0x000fe40000000f00 */
[----:B------:R-:W-:Y:S01]  /*b430*/  LDSM.16.MT88.4 R148, [R227+0x3100] ;  /* 0x00310000e394783b */ /* 0x000fe20000004200 */
[-C--:B------:R-:W-:Y:S01]  /*b440*/  HMMA.16816.F32.BF16 R44, R80, R94.reuse, R44 ;  /* 0x0000005e502c723c */ /* 0x080fe2000004182c */
[----:B------:R2:W-:Y:S03]  /*b450*/  MUFU.EX2 R152, R84 ;  /* 0x0000005400987308 */ /* 0x0005e60000000800 */
[----:B---3--:R-:W-:Y:S01]  /*b460*/  FFMA.FTZ R88, R222, c[0x0][0x2d0], -R107 ;  /* 0x0000b400de587a23 */ /* 0x008fe2000001086b */
[----:B------:R-:W-:Y:S01]  /*b470*/  MOV R222, R145 ;  /* 0x0000009100de7202 */ /* 0x000fe20000000f00 */
[----:B------:R-:W-:Y:S01]  /*b480*/  FFMA.FTZ R92, R223, c[0x0][0x2d0], -R96 ;  /* 0x0000b400df5c7a23 */ /* 0x000fe20000010860 */
[----:B------:R-:W-:Y:S01]  /*b490*/  MOV R145, R142 ;  /* 0x0000008e00917202 */ /* 0x000fe20000000f00 */
[C---:B------:R-:W-:Y:S03]  /*b4a0*/  HMMA.16816.F32.BF16 R48, R76.reuse, R94, R48 ;  /* 0x0000005e4c30723c */ /* 0x040fe60000041830 */
[----:B------:R3:W-:Y:S01]  /*b4b0*/  MUFU.EX2 R208, R88 ;  /* 0x0000005800d07308 */ /* 0x0007e20000000800 */
[----:B------:R-:W-:Y:S02]  /*b4c0*/  MOV R223, R135 ;  /* 0x0000008700df7202 */ /* 0x000fe40000000f00 */
[----:B------:R-:W-:Y:S02]  /*b4d0*/  MOV R135, R121 ;  /* 0x0000007900877202 */ /* 0x000fe40000000f00 */
[----:B------:R-:W-:Y:S04]  /*b4e0*/  MOV R121, R185 ;  /* 0x000000b900797202 */ /* 0x000fe80000000f00 */
[----:B-1----:R-:W-:Y:S01]  /*b4f0*/  F2FP.BF16.PACK_AB R182, R114, R112 ;  /* 0x0000007072b6723e */ /* 0x002fe200000010ff */
[----:B------:R1:W-:Y:S01]  /*b500*/  MUFU.EX2 R203, R92 ;  /* 0x0000005c00cb7308 */ /* 0x0003e20000000800 */
[--C-:B--2---:R-:W-:Y:S01]  /*b510*/  FFMA.FTZ R84, R219, c[0x0][0x2d0], -R3.reuse ;  /* 0x0000b400db547a23 */ /* 0x104fe20000010803 */
[----:B------:R-:W-:Y:S02]  /*b520*/  MOV R219, R147 ;  /* 0x0000009300db7202 */ /* 0x000fe40000000f00 */
[----:B------:R-:W-:Y:S06]  /*b530*/  MOV R147, R137 ;  /* 0x0000008900937202 */ /* 0x000fec0000000f00 */
[----:B------:R2:W-:Y:S01]  /*b540*/  MUFU.EX2 R158, R84 ;  /* 0x00000054009e7308 */ /* 0x0005e20000000800 */
[----:B---3--:R-:W-:Y:S01]  /*b550*/  FFMA.FTZ R88, R244, c[0x0][0x2d0], -R3 ;  /* 0x0000b400f4587a23 */ /* 0x008fe20000010803 */
[----:B------:R-:W-:Y:S02]  /*b560*/  MOV R244, R144 ;  /* 0x0000009000f47202 */ /* 0x000fe40000000f00 */
[----:B------:R-:W-:Y:S02]  /*b570*/  MOV R144, R139 ;  /* 0x0000008b00907202 */ /* 0x000fe40000000f00 */
[----:B------:R-:W-:Y:S04]  /*b580*/  MOV R139, R116 ;  /* 0x00000074008b7202 */ /* 0x000fe80000000f00 */
[----:B------:R3:W-:Y:S01]  /*b590*/  MUFU.EX2 R156, R88 ;  /* 0x00000058009c7308 */ /* 0x0007e20000000800 */
[--C-:B------:R-:W-:Y:S02]  /*b5a0*/  FFMA.FTZ R116, R191, c[0x0][0x2d0], -R107.reuse ;  /* 0x0000b400bf747a23 */ /* 0x100fe4000001086b */
[----:B-1----:R-:W-:Y:S01]  /*b5b0*/  FFMA.FTZ R92, R245, c[0x0][0x2d0], -R102 ;  /* 0x0000b400f55c7a23 */ /* 0x002fe20000010866 */
[----:B------:R-:W-:Y:S02]  /*b5c0*/  MOV R245, R134 ;  /* 0x0000008600f57202 */ /* 0x000fe40000000f00 */
[----:B------:R-:W-:Y:S02]  /*b5d0*/  MOV R134, R122 ;  /* 0x0000007a00867202 */ /* 0x000fe40000000f00 */
[----:B------:R-:W-:Y:S02]  /*b5e0*/  MOV R122, R117 ;  /* 0x00000075007a7202 */ /* 0x000fe40000000f00 */
[----:B------:R1:W-:Y:S01]  /*b5f0*/  MUFU.EX2 R161, R92 ;  /* 0x0000005c00a17308 */ /* 0x0003e20000000800 */
[----:B------:R-:W-:Y:S01]  /*b600*/  FFMA.FTZ R117, R190, c[0x0][0x2d0], -R107 ;  /* 0x0000b400be757a23 */ /* 0x000fe2000001086b */
[----:B--2---:R-:W2:Y:S08]  /*b610*/  LDSM.16.MT88.4 R84, [R226+0x900] ;  /* 0x00090000e254783b */ /* 0x004eb00000004200 */
[----:B------:R-:W4:Y:S01]  /*b620*/  MUFU.EX2 R113, R113 ;  /* 0x0000007100717308 */ /* 0x000f220000000800 */
[--C-:B---3--:R-:W-:Y:S01]  /*b630*/  FFMA.FTZ R88, R247, c[0x0][0x2d0], -R3.reuse ;  /* 0x0000b400f7587a23 */ /* 0x108fe20000010803 */
[----:B------:R-:W-:Y:S02]  /*b640*/  MOV R247, R138 ;  /* 0x0000008a00f77202 */ /* 0x000fe40000000f00 */
[----:B------:R-:W-:Y:S06]  /*b650*/  MOV R138, R186 ;  /* 0x000000ba008a7202 */ /* 0x000fec0000000f00 */
[----:B------:R3:W-:Y:S01]  /*b660*/  MUFU.EX2 R163, R88 ;  /* 0x0000005800a37308 */ /* 0x0007e20000000800 */
[----:B-1----:R-:W-:Y:S09]  /*b670*/  LDSM.16.MT88.4 R92, [R227+0x1100] ;  /* 0x00110000e35c783b */ /* 0x002ff20000004200 */
[----:B------:R1:W-:Y:S01]  /*b680*/  MUFU.EX2 R186, R100 ;  /* 0x0000006400ba7308 */ /* 0x0003e20000000800 */
[----:B----4-:R-:W-:Y:S09]  /*b690*/  F2FP.BF16.PACK_AB R183, R115, R113 ;  /* 0x0000007173b7723e */ /* 0x010ff200000010ff */
[----:B------:R-:W-:Y:S01]  /*b6a0*/  MUFU.EX2 R116, R116 ;  /* 0x0000007400747308 */ /* 0x000fe20000000800 */
[-C--:B--2---:R-:W-:Y:S03]  /*b6b0*/  HMMA.16816.F32.BF16 R52, R76, R84.reuse, R52 ;  /* 0x000000544c34723c */ /* 0x084fe60000041834 */
[----:B---3--:R-:W-:Y:S01]  /*b6c0*/  FFMA.FTZ R88, R217, c[0x0][0x2d0], -R96 ;  /* 0x0000b400d9587a23 */ /* 0x008fe20000010860 */
[----:B------:R-:W-:Y:S05]  /*b6d0*/  MOV R217, R136 ;  /* 0x0000008800d97202 */ /* 0x000fea0000000f00 */
[----:B------:R-:W2:Y:S01]  /*b6e0*/  MUFU.EX2 R117, R117 ;  /* 0x0000007500757308 */ /* 0x000ea20000000800 */
[C---:B------:R-:W-:Y:S04]  /*b6f0*/  HMMA.16816.F32.BF16 R56, R80.reuse, R84, R56 ;  /* 0x000000545038723c */ /* 0x040fe80000041838 */
[----:B-1----:R-:W-:Y:S03]  /*b700*/  FFMA.FTZ R100, R135, c[0x0][0x2d0], -R3 ;  /* 0x0000b40087647a23 */ /* 0x002fe60000010803 */
[----:B------:R-:W-:Y:S01]  /*b710*/  FFMA.FTZ R84, R249, c[0x0][0x2d0], -R102 ;  /* 0x0000b400f9547a23 */ /* 0x000fe20000010866 */
[-C--:B------:R-:W-:Y:S01]  /*b720*/  HMMA.16816.F32.BF16 R60, R80, R86.reuse, R60 ;  /* 0x00000056503c723c */ /* 0x080fe2000004183c */
[----:B------:R1:W-:Y:S03]  /*b730*/  MUFU.EX2 R162, R88 ;  /* 0x0000005800a27308 */ /* 0x0003e60000000800 */
[----:B------:R-:W-:Y:S02]  /*b740*/  MOV R249, R133 ;  /* 0x0000008500f97202 */ /* 0x000fe40000000f00 */
[----:B------:R-:W-:Y:S01]  /*b750*/  MOV R133, R130 ;  /* 0x0000008200857202 */ /* 0x000fe20000000f00 */
[--C-:B------:R-:W-:Y:S01]  /*b760*/  FFMA.FTZ R80, R213, c[0x0][0x2d0], -R96.reuse ;  /* 0x0000b400d5507a23 */ /* 0x100fe20000010860 */
[----:B------:R-:W-:Y:S03]  /*b770*/  HMMA.16816.F32.BF16 R64, R76, R86, R64 ;  /* 0x000000564c40723c */ /* 0x000fe60000041840 */
[----:B------:R3:W-:Y:S01]  /*b780*/  MUFU.EX2 R201, R80 ;  /* 0x0000005000c97308 */ /* 0x0007e20000000800 */
[----:B------:R-:W-:Y:S02]  /*b790*/  MOV R130, R193 ;  /* 0x000000c100827202 */ /* 0x000fe40000000f00 */
[----:B------:R-:W-:Y:S02]  /*b7a0*/  MOV R193, R200 ;  /* 0x000000c800c17202 */ /* 0x000fe40000000f00 */
[----:B------:R-:W-:Y:S04]  /*b7b0*/  MOV R213, R132 ;  /* 0x0000008400d57202 */ /* 0x000fe80000000f00 */
[----:B------:R-:W-:Y:S01]  /*b7c0*/  F2FP.BF16.PACK_AB R77, R145, R213 ;  /* 0x000000d5914d723e */ /* 0x000fe200000010ff */
[----:B------:R4:W-:Y:S01]  /*b7d0*/  MUFU.EX2 R202, R84 ;  /* 0x0000005400ca7308 */ /* 0x0009e20000000800 */
[----:B------:R-:W-:Y:S02]  /*b7e0*/  F2FP.BF16.PACK_AB R78, R222, R223 ;  /* 0x000000dfde4e723e */ /* 0x000fe400000010ff */
[----:B------:R-:W-:Y:S01]  /*b7f0*/  F2FP.BF16.PACK_AB R79, R220, R217 ;  /* 0x000000d9dc4f723e */ /* 0x000fe200000010ff */
[----:B-1----:R-:W1:Y:S01]  /*b800*/  LDSM.16.MT88.4 R88, [R224+0x1100] ;  /* 0x00110000e058783b */ /* 0x002e620000004200 */
[----:B------:R-:W-:Y:S02]  /*b810*/  MOV R132, R192 ;  /* 0x000000c000847202 */ /* 0x000fe40000000f00 */
[----:B------:R-:W-:Y:S02]  /*b820*/  MOV R192, R199 ;  /* 0x000000c700c07202 */ /* 0x000fe40000000f00 */
[----:B------:R-:W-:Y:S01]  /*b830*/  F2FP.BF16.PACK_AB R81, R245, R147 ;  /* 0x00000093f551723e */ /* 0x000fe200000010ff */
[----:B------:R-:W-:Y:S01]  /*b840*/  MUFU.EX2 R100, R100 ;  /* 0x0000006400647308 */ /* 0x000fe20000000800 */
[----:B------:R-:W-:Y:S02]  /*b850*/  F2FP.BF16.PACK_AB R82, R219, R247 ;  /* 0x000000f7db52723e */ /* 0x000fe400000010ff */
[----:B------:R-:W-:Y:S01]  /*b860*/  F2FP.BF16.PACK_AB R83, R218, R244 ;  /* 0x000000f4da53723e */ /* 0x000fe200000010ff */
[----:B---3--:R-:W-:Y:S01]  /*b870*/  FFMA.FTZ R80, R215, c[0x0][0x2d0], -R96 ;  /* 0x0000b400d7507a23 */ /* 0x008fe20000010860 */
[----:B------:R-:W-:Y:S02]  /*b880*/  MOV R215, R131 ;  /* 0x0000008300d77202 */ /* 0x000fe40000000f00 */
[----:B------:R-:W-:Y:S02]  /*b890*/  MOV R131, R195 ;  /* 0x000000c300837202 */ /* 0x000fe40000000f00 */
[----:B------:R-:W-:Y:S01]  /*b8a0*/  F2FP.BF16.PACK_AB R76, R146, R215 ;  /* 0x000000d7924c723e */ /* 0x000fe200000010ff */
[----:B------:R3:W-:Y:S01]  /*b8b0*/  MUFU.EX2 R200, R80 ;  /* 0x0000005000c87308 */ /* 0x0007e20000000800 */
[----:B--2---:R-:W-:Y:S02]  /*b8c0*/  F2FP.BF16.PACK_AB R176, R117, R116 ;  /* 0x0000007475b0723e */ /* 0x004fe400000010ff */
[----:B------:R-:W-:Y:S01]  /*b8d0*/  MOV R195, R198 ;  /* 0x000000c600c37202 */ /* 0x000fe20000000f00 */
[--C-:B----4-:R-:W-:Y:S06]  /*b8e0*/  FFMA.FTZ R84, R221, c[0x0][0x2d0], -R102.reuse ;  /* 0x0000b400dd547a23 */ /* 0x110fec0000010866 */
[----:B------:R2:W-:Y:S01]  /*b8f0*/  MUFU.EX2 R199, R84 ;  /* 0x0000005400c77308 */ /* 0x0005e20000000800 */
[-C--:B-1----:R-:W-:Y:S03]  /*b900*/  HMMA.16816.F32.BF16 R4, R76, R88.reuse, R4 ;  /* 0x000000584c04723c */ /* 0x082fe60000041804 */
[----:B---3--:R-:W-:Y:S07]  /*b910*/  F2FP.BF16.PACK_AB R80, R144, R249 ;  /* 0x000000f99050723e */ /* 0x008fee00000010ff */
[C---:B------:R-:W-:Y:S01]  /*b920*/  HMMA.16816.F32.BF16 R8, R80.reuse, R88, R8 ;  /* 0x000000585008723c */ /* 0x040fe20000041808 */
[----:B--2---:R-:W1:Y:S06]  /*b930*/  LDSM.16.MT88.4 R84, [R225+0x1100] ;  /* 0x00110000e154783b */ /* 0x004e6c0000004200 */
[----:B------:R-:W-:Y:S01]  /*b940*/  FFMA.FTZ R88, R246, c[0x0][0x2d0], -R102 ;  /* 0x0000b400f6587a23 */ /* 0x000fe20000010866 */
[-C--:B------:R-:W-:Y:S03]  /*b950*/  HMMA.16816.F32.BF16 R12, R80, R90.reuse, R12 ;  /* 0x0000005a500c723c */ /* 0x080fe6000004180c */
[----:B------:R2:W-:Y:S05]  /*b960*/  MUFU.EX2 R198, R88 ;  /* 0x0000005800c67308 */ /* 0x0005ea0000000800 */
[C---:B------:R-:W-:Y:S08]  /*b970*/  HMMA.16816.F32.BF16 R16, R76.reuse, R90, R16 ;  /* 0x0000005a4c10723c */ /* 0x040ff00000041810 */
[-C--:B------:R-:W-:Y:S08]  /*b980*/  HMMA.16816.F32.BF16 R20, R76, R92.reuse, R20 ;  /* 0x0000005c4c14723c */ /* 0x080ff00000041814 */
[C---:B------:R-:W-:Y:S04]  /*b990*/  HMMA.16816.F32.BF16 R24, R80.reuse, R92, R24 ;  /* 0x0000005c5018723c */ /* 0x040fe80000041818 */
[----:B--2---:R-:W-:Y:S01]  /*b9a0*/  FFMA.FTZ R88, R133, c[0x0][0x2d0], -R107 ;  /* 0x0000b40085587a23 */ /* 0x004fe2000001086b */
[----:B------:R-:W-:Y:S02]  /*b9b0*/  MOV R133, R123 ;  /* 0x0000007b00857202 */ /* 0x000fe40000000f00 */
[----:B------:R-:W-:Y:S01]  /*b9c0*/  FFMA.FTZ R92, R195, c[0x0][0x2d0], -R3 ;  /* 0x0000b400c35c7a23 */ /* 0x000fe20000010803 */
[-C--:B------:R-:W-:Y:S01]  /*b9d0*/  HMMA.16816.F32.BF16 R28, R80, R94.reuse, R28 ;  /* 0x0000005e501c723c */ /* 0x080fe2000004181c */
[----:B------:R2:W-:Y:S03]  /*b9e0*/  MUFU.EX2 R160, R88 ;  /* 0x0000005800a07308 */ /* 0x0005e60000000800 */
[----:B------:R-:W-:Y:S04]  /*b9f0*/  MOV R123, R184 ;  /* 0x000000b8007b7202 */ /* 0x000fe80000000f00 */
[C---:B------:R-:W-:Y:S03]  /*ba00*/  HMMA.16816.F32.BF16 R32, R76.reuse, R94, R32 ;  /* 0x0000005e4c20723c */ /* 0x040fe60000041820 */
[----:B------:R3:W-:Y:S05]  /*ba10*/  MUFU.EX2 R195, R92 ;  /* 0x0000005c00c37308 */ /* 0x0007ea0000000800 */
[-C--:B-1----:R-:W-:Y:S05]  /*ba20*/  HMMA.16816.F32.BF16 R36, R76, R84.reuse, R36 ;  /* 0x000000544c24723c */ /* 0x082fea0000041824 */
[----:B------:R-:W-:Y:S03]  /*ba30*/  MUFU.EX2 R184, R103 ;  /* 0x0000006700b87308 */ /* 0x000fe60000000800 */
[C---:B------:R-:W-:Y:S04]  /*ba40*/  HMMA.16816.F32.BF16 R40, R80.reuse, R84, R40 ;  /* 0x000000545028723c */ /* 0x040fe80000041828 */
[----:B--2---:R-:W-:Y:S01]  /*ba50*/  FFMA.FTZ R88, R193, c[0x0][0x2d0], -R107 ;  /* 0x0000b400c1587a23 */ /* 0x004fe2000001086b */
[----:B------:R-:W-:Y:S02]  /*ba60*/  MOV R193, R197 ;  /* 0x000000c500c17202 */ /* 0x000fe40000000f00 */
[----:B------:R-:W-:Y:S01]  /*ba70*/  FFMA.FTZ R84, R131, c[0x0][0x2d0], -R3 ;  /* 0x0000b40083547a23 */ /* 0x000fe20000010803 */
[-C--:B------:R-:W-:Y:S01]  /*ba80*/  HMMA.16816.F32.BF16 R44, R80, R86.reuse, R44 ;  /* 0x00000056502c723c */ /* 0x080fe2000004182c */
[----:B------:R1:W-:Y:S03]  /*ba90*/  MUFU.EX2 R197, R88 ;  /* 0x0000005800c57308 */ /* 0x0003e60000000800 */
[----:B---3--:R-:W-:Y:S04]  /*baa0*/  FFMA.FTZ R92, R194, c[0x0][0x2d0], -R107 ;  /* 0x0000b400c25c7a23 */ /* 0x008fe8000001086b */
[C---:B------:R-:W-:Y:S03]  /*bab0*/  HMMA.16816.F32.BF16 R48, R76.reuse, R86, R48 ;  /* 0x000000564c30723c */ /* 0x040fe60000041830 */
[----:B------:R2:W-:Y:S10]  /*bac0*/  MUFU.EX2 R170, R84 ;  /* 0x0000005400aa7308 */ /* 0x0005f40000000800 */
[----:B------:R3:W-:Y:S01]  /*bad0*/  MUFU.EX2 R194, R92 ;  /* 0x0000005c00c27308 */ /* 0x0007e20000000800 */
[--C-:B-1----:R-:W-:Y:S01]  /*bae0*/  FFMA.FTZ R88, R192, c[0x0][0x2d0], -R3.reuse ;  /* 0x0000b400c0587a23 */ /* 0x102fe20000010803 */
[----:B------:R-:W-:Y:S08]  /*baf0*/  MOV R192, R196 ;  /* 0x000000c400c07202 */ /* 0x000ff00000000f00 */
[----:B------:R1:W-:Y:S01]  /*bb00*/  MUFU.EX2 R196, R88 ;  /* 0x0000005800c47308 */ /* 0x0003e20000000800 */
[----:B--2---:R-:W-:Y:S01]  /*bb10*/  FFMA.FTZ R84, R130, c[0x0][0x2d0], -R3 ;  /* 0x0000b40082547a23 */ /* 0x004fe20000010803 */
[----:B------:R-:W-:Y:S02]  /*bb20*/  MOV R130, R187 ;  /* 0x000000bb00827202 */ /* 0x000fe40000000f00 */
[----:B------:R-:W-:Y:S01]  /*bb30*/  MOV R187, R110 ;  /* 0x0000006e00bb7202 */ /* 0x000fe20000000f00 */
[----:B------:R-:W-:Y:S05]  /*bb40*/  FFMA.FTZ R110, R101, c[0x0][0x2d0], -R96 ;  /* 0x0000b400656e7a23 */ /* 0x000fea0000010860 */
[----:B------:R2:W-:Y:S01]  /*bb50*/  MUFU.EX2 R169, R84 ;  /* 0x0000005400a97308 */ /* 0x0005e20000000800 */
[----:B------:R-:W-:Y:S01]  /*bb60*/  MOV R136, R187 ;  /* 0x000000bb00887202 */ /* 0x000fe20000000f00 */
[--C-:B------:R-:W-:Y:S02]  /*bb70*/  FFMA.FTZ R101, R111, c[0x0][0x2d0], -R102.reuse ;  /* 0x0000b4006f657a23 */ /* 0x100fe40000010866 */
[--C-:B---3--:R-:W-:Y:S02]  /*bb80*/  FFMA.FTZ R92, R132, c[0x0][0x2d0], -R107.reuse ;  /* 0x0000b400845c7a23 */ /* 0x108fe4000001086b */
[----:B------:R-:W3:Y:S01]  /*bb90*/  LDL.LU R132, [R1+0x20] ;  /* 0x0000200001847983 */ /* 0x000ee20000300800 */
[----:B------:R-:W-:Y:S03]  /*bba0*/  FFMA.FTZ R111, R252, c[0x0][0x2d0], -R102 ;  /* 0x0000b400fc6f7a23 */ /* 0x000fe60000010866 */
[----:B------:R4:W-:Y:S01]  /*bbb0*/  MUFU.EX2 R171, R92 ;  /* 0x0000005c00ab7308 */ /* 0x0009e20000000800 */
[----:B------:R-:W3:Y:S04]  /*bbc0*/  LDL.LU R131, [R1+0x1c] ;  /* 0x00001c0001837983 */ /* 0x000ee80000300800 */
[----:B-1----:R-:W1:Y:S05]  /*bbd0*/  LDSM.16.MT88.4 R88, [R226+0x1100] ;  /* 0x00110000e258783b */ /* 0x002e6a0000004200 */
[----:B------:R4:W-:Y:S01]  /*bbe0*/  MUFU.EX2 R185, R101 ;  /* 0x0000006500b97308 */ /* 0x0009e20000000800 */
[--C-:B--2---:R-:W-:Y:S01]  /*bbf0*/  FFMA.FTZ R84, R129, c[0x0][0x2d0], -R96.reuse ;  /* 0x0000b40081547a23 */ /* 0x104fe20000010860 */
[----:B------:R-:W-:Y:S08]  /*bc00*/  MOV R129, R193 ;  /* 0x000000c100817202 */ /* 0x000ff00000000f00 */
[----:B------:R2:W-:Y:S01]  /*bc10*/  MUFU.EX2 R168, R84 ;  /* 0x0000005400a87308 */ /* 0x0005e20000000800 */
[----:B------:R-:W-:Y:S01]  /*bc20*/  FFMA.FTZ R104, R129, c[0x0][0x2d0], -R107 ;  /* 0x0000b40081687a23 */ /* 0x000fe2000001086b */
[----:B----4-:R-:W-:Y:S08]  /*bc30*/  LDSM.16.MT88.4 R92, [R227+0x1900] ;  /* 0x00190000e35c783b */ /* 0x010ff00000004200 */
[----:B------:R-:W-:Y:S01]  /*bc40*/  MUFU.EX2 R173, R104 ;  /* 0x0000006800ad7308 */ /* 0x000fe20000000800 */
[----:B------:R-:W-:Y:S09]  /*bc50*/  FFMA.FTZ R101, R134, c[0x0][0x2d0], -R3 ;  /* 0x0000b40086657a23 */ /* 0x000ff20000010803 */
[----:B------:R-:W4:Y:S01]  /*bc60*/  MUFU.EX2 R101, R101 ;  /* 0x0000006500657308 */ /* 0x000f220000000800 */
[--C-:B--2---:R-:W-:Y:S01]  /*bc70*/  FFMA.FTZ R84, R128, c[0x0][0x2d0], -R96.reuse ;  /* 0x0000b40080547a23 */ /* 0x104fe20000010860 */
[-C--:B-1----:R-:W-:Y:S03]  /*bc80*/  HMMA.16816.F32.BF16 R52, R76, R88.reuse, R52 ;  /* 0x000000584c34723c */ /* 0x082fe60000041834 */
[----:B------:R-:W-:Y:S05]  /*bc90*/  MOV R128, R118 ;  /* 0x0000007600807202 */ /* 0x000fea0000000f00 */
[----:B------:R1:W-:Y:S01]  /*bca0*/  MUFU.EX2 R193, R84 ;  /* 0x0000005400c17308 */ /* 0x0003e20000000800 */
[----:B------:R-:W-:Y:S03]  /*bcb0*/  MOV R118, R108 ;  /* 0x0000006c00767202 */ /* 0x000fe60000000f00 */
[--C-:B------:R-:W-:Y:S01]  /*bcc0*/  FFMA.FTZ R108, R97, c[0x0][0x2d0], -R96.reuse ;  /* 0x0000b400616c7a23 */ /* 0x100fe20000010860 */
[C---:B------:R-:W-:Y:S04]  /*bcd0*/  HMMA.16816.F32.BF16 R56, R80.reuse, R88, R56 ;  /* 0x000000585038723c */ /* 0x040fe80000041838 */
[----:B------:R-:W-:Y:S01]  /*bce0*/  MOV R137, R118 ;  /* 0x0000007600897202 */ /* 0x000fe20000000f00 */
[--C-:B------:R-:W-:Y:S02]  /*bcf0*/  FFMA.FTZ R118, R189, c[0x0][0x2d0], -R107.reuse ;  /* 0x0000b400bd767a23 */ /* 0x100fe4000001086b */
[----:B------:R-:W-:Y:S01]  /*bd00*/  FFMA.FTZ R89, R251, c[0x0][0x2d0], -R96 ;  /* 0x0000b400fb597a23 */ /* 0x000fe20000010860 */
[-C--:B------:R-:W-:Y:S01]  /*bd10*/  HMMA.16816.F32.BF16 R60, R80, R90.reuse, R60 ;  /* 0x0000005a503c723c */ /* 0x080fe2000004183c */
[----:B------:R-:W-:Y:S03]  /*bd20*/  MUFU.EX2 R108, R108 ;  /* 0x0000006c006c7308 */ /* 0x000fe60000000800 */
[--C-:B------:R-:W-:Y:S01]  /*bd30*/  FFMA.FTZ R88, R192, c[0x0][0x2d0], -R102.reuse ;  /* 0x0000b400c0587a23 */ /* 0x100fe20000010866 */
[----:B----4-:R-:W-:Y:S02]  /*bd40*/  F2FP.BF16.PACK_AB R177, R101, R100 ;  /* 0x0000006465b1723e */ /* 0x010fe400000010ff */
[----:B------:R-:W-:Y:S01]  /*bd50*/  FFMA.FTZ R80, R98, c[0x0][0x2d0], -R102 ;  /* 0x0000b40062507a23 */ /* 0x000fe20000010866 */
[----:B------:R-:W-:Y:S01]  /*bd60*/  HMMA.16816.F32.BF16 R64, R76, R90, R64 ;  /* 0x0000005a4c40723c */ /* 0x000fe20000041840 */
[----:B------:R-:W-:Y:S02]  /*bd70*/  LDSM.16.MT88.4 R96, [R225+0x1900] ;  /* 0x00190000e160783b */ /* 0x000fe40000004200 */
[----:B------:R2:W-:Y:S01]  /*bd80*/  MUFU.EX2 R175, R80 ;  /* 0x0000005000af7308 */ /* 0x0005e20000000800 */
[----:B------:R-:W-:Y:S01]  /*bd90*/  F2FP.BF16.PACK_AB R81, R158, R152 ;  /* 0x000000989e51723e */ /* 0x000fe200000010ff */
[--C-:B------:R-:W-:Y:S01]  /*bda0*/  FFMA.FTZ R102, R130, c[0x0][0x2d0], -R107.reuse ;  /* 0x0000b40082667a23 */ /* 0x100fe2000001086b */
[----:B------:R-:W-:Y:S01]  /*bdb0*/  F2FP.BF16.PACK_AB R82, R208, R157 ;  /* 0x0000009dd052723e */ /* 0x000fe200000010ff */
[----:B------:R-:W-:Y:S01]  /*bdc0*/  FFMA.FTZ R107, R188, c[0x0][0x2d0], -R107 ;  /* 0x0000b400bc6b7a23 */ /* 0x000fe2000001086b */
[----:B------:R-:W-:Y:S01]  /*bdd0*/  F2FP.BF16.PACK_AB R76, R155, R216 ;  /* 0x000000d89b4c723e */ /* 0x000fe200000010ff */
[----:B-1----:R-:W1:Y:S03]  /*bde0*/  LDSM.16.MT88.4 R84, [R224+0x1900] ;  /* 0x00190000e054783b */ /* 0x002e660000004200 */
[----:B------:R-:W-:Y:S01]  /*bdf0*/  F2FP.BF16.PACK_AB R77, R214, R154 ;  /* 0x0000009ad64d723e */ /* 0x000fe200000010ff */
[----:B------:R-:W-:Y:S01]  /*be00*/  MUFU.EX2 R192, R88 ;  /* 0x0000005800c07308 */ /* 0x000fe20000000800 */
[----:B------:R-:W-:Y:S02]  /*be10*/  F2FP.BF16.PACK_AB R78, R212, R211 ;  /* 0x000000d3d44e723e */ /* 0x000fe400000010ff */
[----:B------:R-:W-:Y:S01]  /*be20*/  F2FP.BF16.PACK_AB R79, R210, R209 ;  /* 0x000000d1d24f723e */ /* 0x000fe200000010ff */
[----:B------:R-:W4:Y:S01]  /*be30*/  LDL.LU R130, [R1+0x18] ;  /* 0x0000180001827983 */ /* 0x000f220000300800 */
[----:B------:R-:W-:Y:S03]  /*be40*/  F2FP.BF16.PACK_AB R83, R163, R156 ;  /* 0x0000009ca353723e */ /* 0x000fe600000010ff */
[----:B------:R-:W4:Y:S02]  /*be50*/  LDL.LU R129, [R1+0x14] ;  /* 0x0000140001817983 */ /* 0x000f240000300800 */
[----:B------:R1:W-:Y:S01]  /*be60*/  MUFU.EX2 R187, R89 ;  /* 0x0000005900bb7308 */ /* 0x0003e20000000800 */
[----:B--2---:R-:W-:Y:S09]  /*be70*/  F2FP.BF16.PACK_AB R80, R159, R153 ;  /* 0x000000999f50723e */ /* 0x004ff200000010ff */
[----:B------:R-:W-:Y:S10]  /*be80*/  MUFU.EX2 R107, R107 ;  /* 0x0000006b006b7308 */ /* 0x000ff40000000800 */
[----:B------:R-:W2:Y:S01]  /*be90*/  MUFU.EX2 R118, R118 ;  /* 0x0000007600767308 */ /* 0x000ea20000000800 */
[----:B-1----:R-:W1:Y:S01]  /*bea0*/  LDSM.16.MT88.4 R88, [R226+0x1900] ;  /* 0x00190000e258783b */ /* 0x002e620000004200 */
[-C--:B------:R-:W-:Y:S08]  /*beb0*/  HMMA.16816.F32.BF16 R4, R76, R84.reuse, R4 ;  /* 0x000000544c04723c */ /* 0x080ff00000041804 */
[----:B------:R-:W-:Y:S01]  /*bec0*/  MUFU.EX2 R174, R102 ;  /* 0x0000006600ae7308 */ /* 0x000fe20000000800 */
[C---:B------:R-:W-:Y:S09]  /*bed0*/  HMMA.16816.F32.BF16 R8, R80.reuse, R84, R8 ;  /* 0x000000545008723c */ /* 0x040ff20000041808 */
[----:B------:R-:W1:Y:S03]  /*bee0*/  MUFU.EX2 R110, R110 ;  /* 0x0000006e006e7308 */ /* 0x000e660000000800 */
[--C-:B------:R-:W-:Y:S01]  /*bef0*/  FFMA.FTZ R84, R139, c[0x0][0x2d0], -R3.reuse ;  /* 0x0000b4008b547a23 */ /* 0x100fe20000010803 */
[-C--:B------:R-:W-:Y:S03]  /*bf00*/  HMMA.16816.F32.BF16 R12, R80, R86.reuse, R12 ;  /* 0x00000056500c723c */ /* 0x080fe6000004180c */
[----:B--2---:R-:W-:Y:S05]  /*bf10*/  F2FP.BF16.PACK_AB R178, R107, R118 ;  /* 0x000000766bb2723e */ /* 0x004fea00000010ff */
[C---:B------:R-:W-:Y:S01]  /*bf20*/  HMMA.16816.F32.BF16 R16, R76.reuse, R86, R16 ;  /* 0x000000564c10723c */ /* 0x040fe20000041810 */
[----:B------:R2:W-:Y:S07]  /*bf30*/  MUFU.EX2 R172, R84 ;  /* 0x0000005400ac7308 */ /* 0x0005ee0000000800 */
[-C--:B------:R-:W-:Y:S03]  /*bf40*/  HMMA.16816.F32.BF16 R20, R76, R92.reuse, R20 ;  /* 0x0000005c4c14723c */ /* 0x080fe60000041814 */
[----:B------:R-:W2:Y:S01]  /*bf50*/  MUFU.EX2 R111, R111 ;  /* 0x0000006f006f7308 */ /* 0x000ea20000000800 */
[----:B-1----:R-:W-:Y:S04]  /*bf60*/  F2FP.BF16.PACK_AB R180, R110, R108 ;  /* 0x0000006c6eb4723e */ /* 0x002fe800000010ff */
[C---:B------:R-:W-:Y:S07]  /*bf70*/  HMMA.16816.F32.BF16 R24, R80.reuse, R92, R24 ;  /* 0x0000005c5018723c */ /* 0x040fee0000041818 */
[--C-:B------:R-:W-:Y:S01]  /*bf80*/  FFMA.FTZ R92, R138, c[0x0][0x2d0], -R3.reuse ;  /* 0x0000b4008a5c7a23 */ /* 0x100fe20000010803 */
[-C--:B------:R-:W-:Y:S01]  /*bf90*/  HMMA.16816.F32.BF16 R28, R80, R94.reuse, R28 ;  /* 0x0000005e501c723c */ /* 0x080fe2000004181c */
[----:B--2---:R-:W1:Y:S02]  /*bfa0*/  LDSM.16.MT88.4 R84, [R224+0x2100] ;  /* 0x00210000e054783b */ /* 0x004e640000004200 */
[----:B------:R2:W1:Y:S05]  /*bfb0*/  MUFU.EX2 R104, R92 ;  /* 0x0000005c00687308 */ /* 0x00046a0000000800 */
[C---:B------:R-:W-:Y:S04]  /*bfc0*/  HMMA.16816.F32.BF16 R32, R76.reuse, R94, R32 ;  /* 0x0000005e4c20723c */ /* 0x040fe80000041820 */
[----:B------:R-:W-:Y:S04]  /*bfd0*/  F2FP.BF16.PACK_AB R181, R111, R109 ;  /* 0x0000006d6fb5723e */ /* 0x000fe800000010ff */
[-C--:B------:R-:W-:Y:S08]  /*bfe0*/  HMMA.16816.F32.BF16 R36, R76, R96.reuse, R36 ;  /* 0x000000604c24723c */ /* 0x080ff00000041824 */
[C---:B------:R-:W-:Y:S01]  /*bff0*/  HMMA.16816.F32.BF16 R40, R80.reuse, R96, R40 ;  /* 0x000000605028723c */ /* 0x040fe20000041828 */
[----:B--2---:R-:W2:Y:S07]  /*c000*/  LDSM.16.MT88.4 R92, [R227+0x2100] ;  /* 0x00210000e35c783b */ /* 0x004eae0000004200 */
[-C--:B------:R-:W-:Y:S08]  /*c010*/  HMMA.16816.F32.BF16 R44, R80, R98.reuse, R44 ;  /* 0x00000062502c723c */ /* 0x080ff0000004182c */
[C---:B------:R-:W-:Y:S01]  /*c020*/  HMMA.16816.F32.BF16 R48, R76.reuse, R98, R48 ;  /* 0x000000624c30723c */ /* 0x040fe20000041830 */
[----:B------:R-:W1:Y:S07]  /*c030*/  LDSM.16.MT88.4 R96, [R225+0x2100] ;  /* 0x00210000e160783b */ /* 0x000e6e0000004200 */
[-C--:B------:R-:W-:Y:S08]  /*c040*/  HMMA.16816.F32.BF16 R52, R76, R88.reuse, R52 ;  /* 0x000000584c34723c */ /* 0x080ff00000041834 */
[C---:B------:R-:W-:Y:S08]  /*c050*/  HMMA.16816.F32.BF16 R56, R80.reuse, R88, R56 ;  /* 0x000000585038723c */ /* 0x040ff00000041838 */
[-C--:B------:R-:W-:Y:S07]  /*c060*/  HMMA.16816.F32.BF16 R60, R80, R90.reuse, R60 ;  /* 0x0000005a503c723c */ /* 0x080fee000004183c */
[--C-:B------:R-:W-:Y:S01]  /*c070*/  FFMA.FTZ R80, R137, c[0x0][0x2d0], -R3.reuse ;  /* 0x0000b40089507a23 */ /* 0x100fe20000010803 */
[----:B------:R-:W-:Y:S01]  /*c080*/  HMMA.16816.F32.BF16 R64, R76, R90, R64 ;  /* 0x0000005a4c40723c */ /* 0x000fe20000041840 */
[----:B------:R-:W2:Y:S02]  /*c090*/  LDSM.16.MT88.4 R88, [R226+0x2100] ;  /* 0x00210000e258783b */ /* 0x000ea40000004200 */
[----:B------:R1:W-:Y:S01]  /*c0a0*/  MUFU.EX2 R103, R80 ;  /* 0x0000005000677308 */ /* 0x0003e20000000800 */
[--C-:B------:R-:W-:Y:S01]  /*c0b0*/  FFMA.FTZ R81, R136, c[0x0][0x2d0], -R3.reuse ;  /* 0x0000b40088517a23 */ /* 0x100fe20000010803 */
[----:B------:R-:W-:Y:S01]  /*c0c0*/  F2FP.BF16.PACK_AB R82, R171, R194 ;  /* 0x000000c2ab52723e */ /* 0x000fe200000010ff */
[----:B------:R-:W-:Y:S01]  /*c0d0*/  FFMA.FTZ R3, R74, c[0x0][0x2d0], -R3 ;  /* 0x0000b4004a037a23 */ /* 0x000fe20000010803 */
[----:B------:R-:W-:Y:S02]  /*c0e0*/  F2FP.BF16.PACK_AB R76, R203, R162 ;  /* 0x000000a2cb4c723e */ /* 0x000fe400000010ff */
[----:B------:R-:W-:Y:S03]  /*c0f0*/  F2FP.BF16.PACK_AB R77, R202, R161 ;  /* 0x000000a1ca4d723e */ /* 0x000fe600000010ff */
[----:B------:R-:W-:Y:S01]  /*c100*/  F2FP.BF16.PACK_AB R78, R200, R201 ;  /* 0x000000c9c84e723e */ /* 0x000fe200000010ff */
[----:B------:R2:W2:Y:S01]  /*c110*/  MUFU.EX2 R102, R81 ;  /* 0x0000005100667308 */ /* 0x0004a20000000800 */
[----:B------:R-:W-:Y:S02]  /*c120*/  F2FP.BF16.PACK_AB R79, R198, R199 ;  /* 0x000000c7c64f723e */ /* 0x000fe400000010ff */
[----:B------:R-:W-:Y:S05]  /*c130*/  F2FP.BF16.PACK_AB R83, R169, R170 ;  /* 0x000000aaa953723e */ /* 0x000fea00000010ff */
[-C--:B-1----:R-:W-:Y:S03]  /*c140*/  HMMA.16816.F32.BF16 R4, R76, R84.reuse, R4 ;  /* 0x000000544c04723c */ /* 0x082fe60000041804 */
[----:B------:R-:W-:Y:S02]  /*c150*/  F2FP.BF16.PACK_AB R80, R197, R160 ;  /* 0x000000a0c550723e */ /* 0x000fe400000010ff */
[----:B--2---:R-:W-:Y:S07]  /*c160*/  F2FP.BF16.PACK_AB R81, R195, R196 ;  /* 0x000000c4c351723e */ /* 0x004fee00000010ff */
[C---:B------:R-:W-:Y:S08]  /*c170*/  HMMA.16816.F32.BF16 R8, R80.reuse, R84, R8 ;  /* 0x000000545008723c */ /* 0x040ff00000041808 */
[-C--:B------:R-:W-:Y:S04]  /*c180*/  HMMA.16816.F32.BF16 R12, R80, R86.reuse, R12 ;  /* 0x00000056500c723c */ /* 0x080fe8000004180c */
[----:B---3--:R-:W-:Y:S04]  /*c190*/  FFMA.FTZ R70, R70, R132, R133 ;  /* 0x0000008446467223 */ /* 0x008fe80000010085 */
[C---:B------:R-:W-:Y:S01]  /*c1a0*/  HMMA.16816.F32.BF16 R16, R76.reuse, R86, R16 ;  /* 0x000000564c10723c */ /* 0x040fe20000041810 */
[----:B------:R-:W1:Y:S03]  /*c1b0*/  LDSM.16.MT88.4 R84, [R224+0x2900] ;  /* 0x00290000e054783b */ /* 0x000e660000004200 */
[----:B------:R-:W-:Y:S02]  /*c1c0*/  FADD.FTZ R74, R128, R70 ;  /* 0x00000046804a7221 */ /* 0x000fe40000010000 */
[----:B------:R-:W-:Y:S02]  /*c1d0*/  FFMA.FTZ R69, R69, R131, R206 ;  /* 0x0000008345457223 */ /* 0x000fe400000100ce */
[-C--:B------:R-:W-:Y:S01]  /*c1e0*/  HMMA.16816.F32.BF16 R20, R76, R92.reuse, R20 ;  /* 0x0000005c4c14723c */ /* 0x080fe20000041814 */
[----:B------:R-:W-:Y:S03]  /*c1f0*/  LDSM.16.MT88.4 R132, [R224+0x3100] ;  /* 0x00310000e084783b */ /* 0x000fe60000004200 */
[----:B------:R-:W-:Y:S04]  /*c200*/  FADD.FTZ R70, R123, R69 ;  /* 0x000000457b467221 */ /* 0x000fe80000010000 */
[C---:B------:R-:W-:Y:S04]  /*c210*/  HMMA.16816.F32.BF16 R24, R80.reuse, R92, R24 ;  /* 0x0000005c5018723c */ /* 0x040fe80000041818 */
[----:B------:R-:W-:Y:S04]  /*c220*/  FADD.FTZ R70, R121, R70 ;  /* 0x0000004679467221 */ /* 0x000fe80000010000 */
[-C--:B------:R-:W-:Y:S08]  /*c230*/  HMMA.16816.F32.BF16 R28, R80, R94.reuse, R28 ;  /* 0x0000005e501c723c */ /* 0x080ff0000004181c */
[C---:B------:R-:W-:Y:S01]  /*c240*/  HMMA.16816.F32.BF16 R32, R76.reuse, R94, R32 ;  /* 0x0000005e4c20723c */ /* 0x040fe20000041820 */
[----:B------:R-:W2:Y:S07]  /*c250*/  LDSM.16.MT88.4 R92, [R227+0x2900] ;  /* 0x00290000e35c783b */ /* 0x000eae0000004200 */
[-C--:B------:R-:W-:Y:S08]  /*c260*/  HMMA.16816.F32.BF16 R36, R76, R96.reuse, R36 ;  /* 0x000000604c24723c */ /* 0x080ff00000041824 */
[C---:B------:R-:W-:Y:S08]  /*c270*/  HMMA.16816.F32.BF16 R40, R80.reuse, R96, R40 ;  /* 0x000000605028723c */ /* 0x040ff00000041828 */
[-C--:B------:R-:W-:Y:S08]  /*c280*/  HMMA.16816.F32.BF16 R44, R80, R98.reuse, R44 ;  /* 0x00000062502c723c */ /* 0x080ff0000004182c */
[C---:B------:R-:W-:Y:S01]  /*c290*/  HMMA.16816.F32.BF16 R48, R76.reuse, R98, R48 ;  /* 0x000000624c30723c */ /* 0x040fe20000041830 */
[----:B------:R-:W3:Y:S07]  /*c2a0*/  LDSM.16.MT88.4 R96, [R225+0x2900] ;  /* 0x00290000e160783b */ /* 0x000eee0000004200 */
[-C--:B------:R-:W-:Y:S08]  /*c2b0*/  HMMA.16816.F32.BF16 R52, R76, R88.reuse, R52 ;  /* 0x000000584c34723c */ /* 0x080ff00000041834 */
[C---:B------:R-:W-:Y:S08]  /*c2c0*/  HMMA.16816.F32.BF16 R56, R80.reuse, R88, R56 ;  /* 0x000000585038723c */ /* 0x040ff00000041838 */
[-C--:B------:R-:W-:Y:S04]  /*c2d0*/  HMMA.16816.F32.BF16 R60, R80, R90.reuse, R60 ;  /* 0x0000005a503c723c */ /* 0x080fe8000004183c */
[----:B----4-:R-:W-:Y:S02]  /*c2e0*/  FFMA.FTZ R0, R0, R129, R204 ;  /* 0x0000008100007223 */ /* 0x010fe400000100cc */
[----:B------:R-:W-:Y:S01]  /*c2f0*/  FFMA.FTZ R68, R68, R130, R205 ;  /* 0x0000008244447223 */ /* 0x000fe200000100cd */
[----:B------:R-:W-:Y:S01]  /*c300*/  F2FP.BF16.PACK_AB R80, R173, R174 ;  /* 0x000000aead50723e */ /* 0x000fe200000010ff */
[----:B------:R-:W-:Y:S01]  /*c310*/  HMMA.16816.F32.BF16 R64, R76, R90, R64 ;  /* 0x0000005a4c40723c */ /* 0x000fe20000041840 */
[----:B------:R-:W4:Y:S03]  /*c320*/  LDSM.16.MT88.4 R88, [R226+0x2900] ;  /* 0x00290000e258783b */ /* 0x000f260000004200 */
[----:B------:R-:W-:Y:S01]  /*c330*/  F2FP.BF16.PACK_AB R81, R104, R172 ;  /* 0x000000ac6851723e */ /* 0x000fe200000010ff */
[----:B------:R-:W-:Y:S01]  /*c340*/  FADD.FTZ R0, R242, R0 ;  /* 0x00000000f2007221 */ /* 0x000fe20000010000 */
[----:B------:R-:W-:Y:S01]  /*c350*/  F2FP.BF16.PACK_AB R82, R106, R105 ;  /* 0x000000696a52723e */ /* 0x000fe200000010ff */
[----:B------:R-:W-:Y:S01]  /*c360*/  FADD.FTZ R69, R207, R68 ;  /* 0x00000044cf457221 */ /* 0x000fe20000010000 */
[----:B------:R-:W-:Y:S01]  /*c370*/  F2FP.BF16.PACK_AB R76, R193, R168 ;  /* 0x000000a8c14c723e */ /* 0x000fe200000010ff */
[----:B------:R-:W-:Y:S01]  /*c380*/  FADD.FTZ R68, R122, R74 ;  /* 0x0000004a7a447221 */ /* 0x000fe20000010000 */
[----:B------:R2:W5:Y:S02]  /*c390*/  LDL.LU R242, [R1+0x74] ;  /* 0x0000740001f27983 */ /* 0x0005640000300800 */
[----:B------:R-:W-:Y:S01]  /*c3a0*/  F2FP.BF16.PACK_AB R77, R175, R192 ;  /* 0x000000c0af4d723e */ /* 0x000fe200000010ff */
[----:B------:R-:W-:Y:S01]  /*c3b0*/  FADD.FTZ R0, R241, R0 ;  /* 0x00000000f1007221 */ /* 0x000fe20000010000 */
[----:B------:R-:W-:Y:S01]  /*c3c0*/  F2FP.BF16.PACK_AB R78, R186, R187 ;  /* 0x000000bbba4e723e */ /* 0x000fe200000010ff */
[----:B------:R-:W-:Y:S01]  /*c3d0*/  FADD.FTZ R69, R120, R69 ;  /* 0x0000004578457221 */ /* 0x000fe20000010000 */
[----:B------:R-:W-:Y:S01]  /*c3e0*/  F2FP.BF16.PACK_AB R79, R184, R185 ;  /* 0x000000b9b84f723e */ /* 0x000fe200000010ff */
[----:B------:R2:W5:Y:S01]  /*c3f0*/  LDL.LU R241, [R1+0x70] ;  /* 0x0000700001f17983 */ /* 0x0005620000300800 */
[----:B------:R-:W-:Y:S01]  /*c400*/  FADD.FTZ R74, R127, R68 ;  /* 0x000000447f4a7221 */ /* 0x000fe20000010000 */
[----:B------:R-:W-:Y:S01]  /*c410*/  F2FP.BF16.PACK_AB R83, R102, R103 ;  /* 0x000000676653723e */ /* 0x000fe200000010ff */
[----:B------:R-:W-:Y:S02]  /*c420*/  FADD.FTZ R68, R126, R70 ;  /* 0x000000467e447221 */ /* 0x000fe40000010000 */
[----:B------:R-:W-:Y:S01]  /*c430*/  FADD.FTZ R70, R125, R69 ;  /* 0x000000457d467221 */ /* 0x000fe20000010000 */
[-C--:B-1----:R-:W-:Y:S03]  /*c440*/  HMMA.16816.F32.BF16 R4, R76, R84.reuse, R4 ;  /* 0x000000544c04723c */ /* 0x082fe60000041804 */
[----:B------:R-:W-:Y:S02]  /*c450*/  FADD.FTZ R69, R240, R74 ;  /* 0x0000004af0457221 */ /* 0x000fe40000010000 */
[----:B------:R1:W5:Y:S01]  /*c460*/  LDL.LU R240, [R1+0x6c] ;  /* 0x00006c0001f07983 */ /* 0x0003620000300800 */
[----:B------:R-:W-:Y:S02]  /*c470*/  FADD.FTZ R68, R239, R68 ;  /* 0x00000044ef447221 */ /* 0x000fe40000010000 */
[C---:B------:R-:W-:Y:S01]  /*c480*/  HMMA.16816.F32.BF16 R8, R80.reuse, R84, R8 ;  /* 0x000000545008723c */ /* 0x040fe20000041808 */
[----:B------:R1:W5:Y:S01]  /*c490*/  LDL.LU R239, [R1+0x68] ;  /* 0x0000680001ef7983 */ /* 0x0003620000300800 */
[----:B------:R-:W-:Y:S02]  /*c4a0*/  MUFU.EX2 R84, R75 ;  /* 0x0000004b00547308 */ /* 0x000fe40000000800 */
[----:B------:R-:W-:Y:S02]  /*c4b0*/  FADD.FTZ R69, R236, R69 ;  /* 0x00000045ec457221 */ /* 0x000fe40000010000 */
[----:B------:R-:W-:Y:S02]  /*c4c0*/  FADD.FTZ R68, R235, R68 ;  /* 0x00000044eb447221 */ /* 0x000fe40000010000 */
[-C--:B------:R-:W-:Y:S04]  /*c4d0*/  HMMA.16816.F32.BF16 R12, R80, R86.reuse, R12 ;  /* 0x00000056500c723c */ /* 0x080fe8000004180c */
[----:B------:R1:W1:Y:S01]  /*c4e0*/  MUFU.EX2 R75, R3 ;  /* 0x00000003004b7308 */ /* 0x0002620000000800 */
[----:B------:R-:W-:Y:S03]  /*c4f0*/  FADD.FTZ R0, R124, R0 ;  /* 0x000000007c007221 */ /* 0x000fe60000010000 */
[C---:B------:R-:W-:Y:S04]  /*c500*/  HMMA.16816.F32.BF16 R16, R76.reuse, R86, R16 ;  /* 0x000000564c10723c */ /* 0x040fe80000041810 */
[----:B------:R-:W-:Y:S04]  /*c510*/  FADD.FTZ R0, R237, R0 ;  /* 0x00000000ed007221 */ /* 0x000fe80000010000 */
[-C--:B--2---:R-:W-:Y:S04]  /*c520*/  HMMA.16816.F32.BF16 R20, R76, R92.reuse, R20 ;  /* 0x0000005c4c14723c */ /* 0x084fe80000041814 */
[----:B------:R-:W-:Y:S04]  /*c530*/  FADD.FTZ R0, R233, R0 ;  /* 0x00000000e9007221 */ /* 0x000fe80000010000 */
[C---:B------:R-:W-:Y:S04]  /*c540*/  HMMA.16816.F32.BF16 R24, R80.reuse, R92, R24 ;  /* 0x0000005c5018723c */ /* 0x040fe80000041818 */
[----:B-1----:R-:W-:Y:S01]  /*c550*/  FADD.FTZ R3, R238, R70 ;  /* 0x00000046ee037221 */ /* 0x002fe20000010000 */
[----:B------:R-:W-:Y:S01]  /*c560*/  F2FP.BF16.PACK_AB R179, R75, R84 ;  /* 0x000000544bb3723e */ /* 0x000fe200000010ff */
[----:B------:R1:W5:Y:S01]  /*c570*/  LDL.LU R238, [R1+0x64] ;  /* 0x0000640001ee7983 */ /* 0x0003620000300800 */
[----:B------:R-:W-:Y:S01]  /*c580*/  FADD.FTZ R0, R229, R0 ;  /* 0x00000000e5007221 */ /* 0x000fe20000010000 */
[-C--:B------:R-:W-:Y:S02]  /*c590*/  HMMA.16816.F32.BF16 R28, R80, R94.reuse, R28 ;  /* 0x0000005e501c723c */ /* 0x080fe4000004181c */
[----:B------:R1:W5:Y:S02]  /*c5a0*/  LDL.LU R237, [R1+0x60] ;  /* 0x0000600001ed7983 */ /* 0x0003640000300800 */
[----:B------:R-:W-:Y:S02]  /*c5b0*/  FADD.FTZ R3, R234, R3 ;  /* 0x00000003ea037221 */ /* 0x000fe40000010000 */
[----:B------:R1:W5:Y:S02]  /*c5c0*/  LDL.LU R236, [R1+0x5c] ;  /* 0x00005c0001ec7983 */ /* 0x0003640000300800 */
[C---:B------:R-:W-:Y:S02]  /*c5d0*/  HMMA.16816.F32.BF16 R32, R76.reuse, R94, R32 ;  /* 0x0000005e4c20723c */ /* 0x040fe40000041820 */
[----:B------:R1:W5:Y:S02]  /*c5e0*/  LDL.LU R235, [R1+0x58] ;  /* 0x0000580001eb7983 */ /* 0x0003640000300800 */
[----:B------:R-:W-:Y:S02]  /*c5f0*/  FADD.FTZ R3, R230, R3 ;  /* 0x00000003e6037221 */ /* 0x000fe40000010000 */
[----:B------:R1:W5:Y:S02]  /*c600*/  LDL.LU R234, [R1+0x54] ;  /* 0x0000540001ea7983 */ /* 0x0003640000300800 */
[-C--:B---3--:R-:W-:Y:S02]  /*c610*/  HMMA.16816.F32.BF16 R36, R76, R96.reuse, R36 ;  /* 0x000000604c24723c */ /* 0x088fe40000041824 */
[----:B------:R1:W5:Y:S06]  /*c620*/  LDL.LU R233, [R1+0x50] ;  /* 0x0000500001e97983 */ /* 0x00036c0000300800 */
[C---:B------:R-:W-:Y:S08]  /*c630*/  HMMA.16816.F32.BF16 R40, R80.reuse, R96, R40 ;  /* 0x000000605028723c */ /* 0x040ff00000041828 */
[-C--:B------:R-:W-:Y:S08]  /*c640*/  HMMA.16816.F32.BF16 R44, R80, R98.reuse, R44 ;  /* 0x00000062502c723c */ /* 0x080ff0000004182c */
[C---:B------:R-:W-:Y:S08]  /*c650*/  HMMA.16816.F32.BF16 R48, R76.reuse, R98, R48 ;  /* 0x000000624c30723c */ /* 0x040ff00000041830 */
[-C--:B----4-:R-:W-:Y:S08]  /*c660*/  HMMA.16816.F32.BF16 R52, R76, R88.reuse, R52 ;  /* 0x000000584c34723c */ /* 0x090ff00000041834 */
[C---:B------:R-:W-:Y:S08]  /*c670*/  HMMA.16816.F32.BF16 R56, R80.reuse, R88, R56 ;  /* 0x000000585038723c */ /* 0x040ff00000041838 */
[-C--:B------:R-:W-:Y:S08]  /*c680*/  HMMA.16816.F32.BF16 R60, R80, R90.reuse, R60 ;  /* 0x0000005a503c723c */ /* 0x080ff0000004183c */
[----:B------:R-:W-:Y:S08]  /*c690*/  HMMA.16816.F32.BF16 R64, R76, R90, R64 ;  /* 0x0000005a4c40723c */ /* 0x000ff00000041840 */
[-C--:B------:R-:W-:Y:S07]  /*c6a0*/  HMMA.16816.F32.BF16 R124, R180, R132.reuse, R4 ;  /* 0x00000084b47c723c */ /* 0x080fee0000041804 */
[----:B------:R-:W-:Y:S01]  /*c6b0*/  FADD.FTZ R5, R232, R69 ;  /* 0x00000045e8057221 */ /* 0x000fe20000010000 */
[C---:B------:R-:W-:Y:S01]  /*c6c0*/  HMMA.16816.F32.BF16 R120, R176.reuse, R132, R8 ;  /* 0x00000084b078723c */ /* 0x040fe20000041808 */
[----:B------:R1:W5:Y:S03]  /*c6d0*/  LDL.LU R232, [R1+0x4c] ;  /* 0x00004c0001e87983 */ /* 0x0003660000300800 */
[----:B------:R-:W-:Y:S02]  /*c6e0*/  FADD.FTZ R4, R231, R68 ;  /* 0x00000044e7047221 */ /* 0x000fe40000010000 */
[----:B------:R-:W-:Y:S01]  /*c6f0*/  FADD.FTZ R6, R141, R3 ;  /* 0x000000038d067221 */ /* 0x000fe20000010000 */
[----:B------:R1:W5:Y:S01]  /*c700*/  LDL.LU R231, [R1+0x48] ;  /* 0x0000480001e77983 */ /* 0x0003620000300800 */
[----:B------:R-:W-:Y:S01]  /*c710*/  FADD.FTZ R8, R228, R5 ;  /* 0x00000005e4087221 */ /* 0x000fe20000010000 */
[-C--:B------:R-:W-:Y:S02]  /*c720*/  HMMA.16816.F32.BF16 R128, R176, R134.reuse, R12 ;  /* 0x00000086b080723c */ /* 0x080fe4000004180c */
[----:B------:R1:W5:Y:S01]  /*c730*/  LDL.LU R230, [R1+0x44] ;  /* 0x0000440001e67983 */ /* 0x0003620000300800 */
[----:B------:R-:W-:Y:S02]  /*c740*/  FADD.FTZ R7, R119, R4 ;  /* 0x0000000477077221 */ /* 0x000fe40000010000 */
[----:B------:R-:W-:Y:S01]  /*c750*/  FADD.FTZ R5, R140, R0 ;  /* 0x000000008c057221 */ /* 0x000fe20000010000 */
[----:B------:R1:W5:Y:S01]  /*c760*/  LDL.LU R229, [R1+0x40] ;  /* 0x0000400001e57983 */ /* 0x0003620000300800 */
[----:B------:R-:W-:Y:S01]  /*c770*/  FADD.FTZ R4, R215, R8 ;  /* 0x00000008d7047221 */ /* 0x000fe20000010000 */
[C---:B------:R-:W-:Y:S02]  /*c780*/  HMMA.16816.F32.BF16 R132, R180.reuse, R134, R16 ;  /* 0x00000086b484723c */ /* 0x040fe40000041810 */
[----:B------:R1:W5:Y:S02]  /*c790*/  LDL.LU R228, [R1+0x3c] ;  /* 0x00003c0001e47983 */ /* 0x0003640000300800 */
[----:B------:R-:W-:Y:S02]  /*c7a0*/  FADD.FTZ R3, R213, R7 ;  /* 0x00000007d5037221 */ /* 0x000fe40000010000 */
[----:B------:R-:W-:Y:S01]  /*c7b0*/  FADD.FTZ R0, R249, R6 ;  /* 0x00000006f9007221 */ /* 0x000fe20000010000 */
[----:B------:R1:W5:Y:S01]  /*c7c0*/  LDL.LU R119, [R1+0x38] ;  /* 0x0000380001777983 */ /* 0x0003620000300800 */
[----:B------:R-:W-:Y:S01]  /*c7d0*/  FADD.FTZ R8, R147, R5 ;  /* 0x0000000593087221 */ /* 0x000fe20000010000 */
[-C--:B------:R-:W-:Y:S03]  /*c7e0*/  HMMA.16816.F32.BF16 R136, R180, R148.reuse, R20 ;  /* 0x00000094b488723c */ /* 0x080fe60000041814 */
[----:B------:R-:W-:Y:S02]  /*c7f0*/  FADD.FTZ R7, R146, R4 ;  /* 0x0000000492077221 */ /* 0x000fe40000010000 */
[----:B------:R-:W-:Y:S02]  /*c800*/  FADD.FTZ R6, R145, R3 ;  /* 0x0000000391067221 */ /* 0x000fe40000010000 */
[----:B------:R-:W-:Y:S01]  /*c810*/  FADD.FTZ R5, R144, R0 ;  /* 0x0000000090057221 */ /* 0x000fe20000010000 */
[C---:B------:R-:W-:Y:S04]  /*c820*/  HMMA.16816.F32.BF16 R140, R176.reuse, R148, R24 ;  /* 0x00000094b08c723c */ /* 0x040fe80000041818 */
[----:B------:R-:W-:Y:S02]  /*c830*/  FADD.FTZ R4, R245, R8 ;  /* 0x00000008f5047221 */ /* 0x000fe40000010000 */
[----:B------:R-:W-:Y:S02]  /*c840*/  FADD.FTZ R3, R223, R7 ;  /* 0x00000007df037221 */ /* 0x000fe40000010000 */
[----:B------:R-:W-:Y:S01]  /*c850*/  FADD.FTZ R0, R217, R6 ;  /* 0x00000006d9007221 */ /* 0x000fe20000010000 */
[-C--:B------:R-:W-:Y:S03]  /*c860*/  HMMA.16816.F32.BF16 R144, R176, R150.reuse, R28 ;  /* 0x00000096b090723c */ /* 0x080fe6000004181c */
[----:B------:R-:W-:Y:S02]  /*c870*/  FADD.FTZ R8, R247, R5 ;  /* 0x00000005f7087221 */ /* 0x000fe40000010000 */
[----:B------:R-:W-:Y:S02]  /*c880*/  FADD.FTZ R11, R244, R4 ;  /* 0x00000004f40b7221 */ /* 0x000fe40000010000 */
[----:B------:R-:W-:Y:S01]  /*c890*/  FADD.FTZ R10, R222, R3 ;  /* 0x00000003de0a7221 */ /* 0x000fe20000010000 */
[----:B------:R-:W2:Y:S01]  /*c8a0*/  LDSM.16.MT88.4 R4, [R226+0x3100] ;  /* 0x00310000e204783b */ /* 0x000ea20000004200 */
[----:B------:R-:W-:Y:S01]  /*c8b0*/  FADD.FTZ R9, R220, R0 ;  /* 0x00000000dc097221 */ /* 0x000fe20000010000 */
[C---:B------:R-:W-:Y:S04]  /*c8c0*/  HMMA.16816.F32.BF16 R148, R180.reuse, R150, R32 ;  /* 0x00000096b494723c */ /* 0x040fe80000041820 */
[----:B------:R-:W-:Y:S02]  /*c8d0*/  FADD.FTZ R8, R219, R8 ;  /* 0x00000008db087221 */ /* 0x000fe40000010000 */
[----:B------:R-:W-:Y:S02]  /*c8e0*/  FADD.FTZ R3, R218, R11 ;  /* 0x0000000bda037221 */ /* 0x000fe40000010000 */
[----:B------:R-:W-:Y:S04]  /*c8f0*/  FADD.FTZ R0, R216, R10 ;  /* 0x0000000ad8007221 */ /* 0x000fe80000010000 */
[----:B------:R-:W-:Y:S02]  /*c900*/  FADD.FTZ R12, R154, R9 ;  /* 0x000000099a0c7221 */ /* 0x000fe40000010000 */
[----:B------:R-:W-:Y:S02]  /*c910*/  FADD.FTZ R11, R153, R8 ;  /* 0x00000008990b7221 */ /* 0x000fe40000010000 */
[----:B------:R-:W-:Y:S02]  /*c920*/  FADD.FTZ R10, R152, R3 ;  /* 0x00000003980a7221 */ /* 0x000fe40000010000 */
[----:B------:R-:W-:Y:S02]  /*c930*/  FADD.FTZ R9, R155, R0 ;  /* 0x000000009b097221 */ /* 0x000fe40000010000 */
[----:B------:R-:W-:Y:S01]  /*c940*/  FADD.FTZ R8, R214, R12 ;  /* 0x0000000cd6087221 */ /* 0x000fe20000010000 */
[-C--:B------:R-:W-:Y:S03]  /*c950*/  HMMA.16816.F32.BF16 R152, R180, R164.reuse, R36 ;  /* 0x000000a4b498723c */ /* 0x080fe60000041824 */
[----:B------:R-:W-:Y:S02]  /*c960*/  FADD.FTZ R3, R159, R11 ;  /* 0x0000000b9f037221 */ /* 0x000fe40000010000 */
[----:B------:R-:W-:Y:S02]  /*c970*/  FADD.FTZ R0, R158, R10 ;  /* 0x0000000a9e007221 */ /* 0x000fe40000010000 */
[----:B------:R-:W-:Y:S02]  /*c980*/  FADD.FTZ R12, R211, R9 ;  /* 0x00000009d30c7221 */ /* 0x000fe40000010000 */
[----:B------:R-:W-:Y:S03]  /*c990*/  FADD.FTZ R11, R209, R8 ;  /* 0x00000008d10b7221 */ /* 0x000fe60000010000 */
[----:B------:R-:W-:Y:S02]  /*c9a0*/  FADD.FTZ R10, R157, R3 ;  /* 0x000000039d0a7221 */ /* 0x000fe40000010000 */
[----:B------:R-:W-:Y:S02]  /*c9b0*/  FADD.FTZ R9, R156, R0 ;  /* 0x000000009c097221 */ /* 0x000fe40000010000 */
        /* <DEDUP_REMOVED lines=21> */
[----:B------:R-:W-:Y:S02]  /*cb10*/  FADD.FTZ R11, R171, R8 ;  /* 0x00000008ab0b7221 */ /* 0x000fe40000010000 */
[----:B------:R-:W-:Y:S02]  /*cb20*/  FADD.FTZ R10, R169, R3 ;  /* 0x00000003a90a7221 */ /* 0x000fe40000010000 */
[----:B------:R-:W-:Y:S02]  /*cb30*/  FADD.FTZ R9, R168, R0 ;  /* 0x00000000a8097221 */ /* 0x000fe40000010000 */
[----:B------:R-:W-:Y:S01]  /*cb40*/  FADD.FTZ R8, R192, R12 ;  /* 0x0000000cc0087221 */ /* 0x000fe20000010000 */
[-C--:B--2---:R-:W-:Y:S03]  /*cb50*/  HMMA.16816.F32.BF16 R168, R180, R4.reuse, R52 ;  /* 0x00000004b4a8723c */ /* 0x084fe60000041834 */
[----:B------:R-:W-:Y:S02]  /*cb60*/  FADD.FTZ R3, R174, R11 ;  /* 0x0000000bae037221 */ /* 0x000fe40000010000 */
[----:B------:R-:W-:Y:S02]  /*cb70*/  FADD.FTZ R0, R172, R10 ;  /* 0x0000000aac007221 */ /* 0x000fe40000010000 */
[----:B------:R-:W-:Y:S02]  /*cb80*/  FADD.FTZ R11, R193, R9 ;  /* 0x00000009c10b7221 */ /* 0x000fe40000010000 */
[----:B------:R-:W-:Y:S03]  /*cb90*/  FADD.FTZ R10, R175, R8 ;  /* 0x00000008af0a7221 */ /* 0x000fe60000010000 */
        /* <DEDUP_REMOVED lines=10> */
[----:B------:R-:W-:Y:S04]  /*cc40*/  HMMA.16816.F32.BF16 R180, R180, R6, R64 ;  /* 0x00000006b4b4723c */ /* 0x000fe80000041840 */
[----:B------:R-:W-:Y:S02]  /*cc50*/  FADD.FTZ R3, R108, R9 ;  /* 0x000000096c037221 */ /* 0x000fe40000010000 */
[----:B------:R-:W-:Y:S02]  /*cc60*/  FADD.FTZ R8, R106, R0 ;  /* 0x000000006a087221 */ /* 0x000fe40000010000 */
[----:B------:R-:W-:Y:S04]  /*cc70*/  FADD.FTZ R4, R102, R10 ;  /* 0x0000000a66047221 */ /* 0x000fe80000010000 */
[----:B------:R-:W-:Y:S02]  /*cc80*/  FADD.FTZ R0, R109, R5 ;  /* 0x000000056d007221 */ /* 0x000fe40000010000 */
[----:B------:R-:W-:Y:S02]  /*cc90*/  FADD.FTZ R3, R110, R3 ;  /* 0x000000036e037221 */ /* 0x000fe40000010000 */
[----:B------:R-:W-:Y:S01]  /*cca0*/  FADD.FTZ R8, R116, R8 ;  /* 0x0000000874087221 */ /* 0x000fe20000010000 */
[----:B------:R-:W-:Y:S01]  /*ccb0*/  MOV R116, R72 ;  /* 0x0000004800747202 */ /* 0x000fe20000000f00 */
[----:B------:R-:W-:Y:S02]  /*ccc0*/  FADD.FTZ R4, R100, R4 ;  /* 0x0000000464047221 */ /* 0x000fe40000010000 */
[----:B------:R-:W-:Y:S02]  /*ccd0*/  FADD.FTZ R5, R111, R0 ;  /* 0x000000006f057221 */ /* 0x000fe40000010000 */
[----:B------:R-:W-:Y:S02]  /*cce0*/  FADD.FTZ R6, R112, R3 ;  /* 0x0000000370067221 */ /* 0x000fe40000010000 */
[----:B------:R-:W-:Y:S01]  /*ccf0*/  FADD.FTZ R0, R117, R8 ;  /* 0x0000000875007221 */ /* 0x000fe20000010000 */
[----:B------:R-:W-:Y:S01]  /*cd00*/  MOV R117, R71 ;  /* 0x0000004700757202 */ /* 0x000fe20000000f00 */
[----:B------:R-:W-:Y:S02]  /*cd10*/  FADD.FTZ R6, R114, R6 ;  /* 0x0000000672067221 */ /* 0x000fe40000010000 */
[----:B------:R-:W-:Y:S02]  /*cd20*/  FADD.FTZ R4, R101, R4 ;  /* 0x0000000465047221 */ /* 0x000fe40000010000 */
[----:B------:R-:W-:Y:S01]  /*cd30*/  FADD.FTZ R5, R113, R5 ;  /* 0x0000000571057221 */ /* 0x000fe20000010000 */
[----:B------:R-:W-:Y:S01]  /*cd40*/  STL [R1+0x20], R6 ;  /* 0x0000200601007387 */ /* 0x000fe20000100800 */
[----:B------:R-:W-:Y:S01]  /*cd50*/  FADD.FTZ R3, R118, R0 ;  /* 0x0000000076037221 */ /* 0x000fe20000010000 */
[----:B------:R-:W-:Y:S01]  /*cd60*/  MOV R118, R2 ;  /* 0x0000000200767202 */ /* 0x000fe20000000f00 */
[----:B------:R-:W-:Y:S02]  /*cd70*/  FADD.FTZ R0, R84, R4 ;  /* 0x0000000454007221 */ /* 0x000fe40000010000 */
[----:B------:R-:W-:Y:S02]  /*cd80*/  FADD.FTZ R4, R115, R5 ;  /* 0x0000000573047221 */ /* 0x000fe40000010000 */
[----:B------:R-:W-:Y:S02]  /*cd90*/  FADD.FTZ R3, R107, R3 ;  /* 0x000000036b037221 */ /* 0x000fe40000010000 */
[----:B------:R-:W-:Y:S01]  /*cda0*/  FADD.FTZ R0, R75, R0 ;  /* 0x000000004b007221 */ /* 0x000fe20000010000 */
[----:B------:R-:W-:Y:S04]  /*cdb0*/  STL [R1+0x1c], R4 ;  /* 0x00001c0401007387 */ /* 0x000fe80000100800 */
[----:B------:R2:W-:Y:S04]  /*cdc0*/  STL [R1+0x18], R3 ;  /* 0x0000180301007387 */ /* 0x0005e80000100800 */
[----:B------:R1:W-:Y:S01]  /*cdd0*/  STL [R1+0x14], R0 ;  /* 0x0000140001007387 */ /* 0x0003e20000100800 */
[----:B--2---:R-:W-:Y:S01]  /*cde0*/  MOV R3, R73 ;  /* 0x0000004900037202 */ /* 0x004fe20000000f00 */
[----:B-1---5:R-:W-:-:S05]  /*cdf0*/  @P2 BRA `(.L_x_3) ;  /* 0xffffad5000002947 */ /* 0x022fca000383ffff */
.L_x_2:
[----:B---3--:R-:W2:Y:S04]  /*ce00*/  LDL.LU R5, [R1+0x20] ;  /* 0x0000200001057983 */ /* 0x008ea80000300800 */
[----:B------:R-:W1:Y:S01]  /*ce10*/  S2R R8, SR_TID.X ;  /* 0x0000000000087919 */ /* 0x000e620000002100 */
[----:B------:R-:W-:Y:S01]  /*ce20*/  IMAD.MOV.U32 R57, RZ, RZ, c[0x0][0x4e8] ;  /* 0x00013a00ff397624 */ /* 0x000fe200078e00ff */
[----:B------:R-:W3:Y:S01]  /*ce30*/  S2UR UR7, SR_CTAID.Y ;  /* 0x00000000000779c3 */ /* 0x000ee20000002600 */
[----:B------:R-:W-:Y:S01]  /*ce40*/  ULDC.64 UR4, c[0x0][0x490] ;  /* 0x0001240000047ab9 */ /* 0x000fe20000000a00 */
[----:B------:R-:W4:Y:S04]  /*ce50*/  LDL.LU R6, [R1+0x1c] ;  /* 0x00001c0001067983 */ /* 0x000f280000300800 */
[----:B------:R-:W4:Y:S04]  /*ce60*/  LDL.LU R4, [R1+0x18] ;  /* 0x0000180001047983 */ /* 0x000f280000300800 */
[----:B------:R-:W4:Y:S04]  /*ce70*/  LDL.LU R0, [R1+0x14] ;  /* 0x0000140001007983 */ /* 0x000f280000300800 */
[----:B------:R-:W4:Y:S01]  /*ce80*/  LDL.LU R9, [R1+0x30] ;  /* 0x0000300001097983 */ /* 0x000f220000300800 */
[----:B------:R-:W-:-:S03]  /*ce90*/  ISETP.NE.AND P0, PT, R57, 0x1, PT ;  /* 0x000000013900780c */ /* 0x000fc60003f05270 */
[----:B------:R-:W4:Y:S01]  /*cea0*/  LDL.LU R58, [R1+0x34] ;  /* 0x00003400013a7983 */ /* 0x000f220000300800 */
[----:B-1----:R-:W-:-:S03]  /*ceb0*/  SHF.R.S32.HI R54, RZ, 0x1f, R8 ;  /* 0x0000001fff367819 */ /* 0x002fc60000011408 */
[----:B------:R-:W4:Y:S01]  /*cec0*/  LDL.LU R59, [R1+0x28] ;  /* 0x00002800013b7983 */ /* 0x000f220000300800 */
[----:B------:R-:W-:Y:S01]  /*ced0*/  LEA.HI R22, R54, R8, RZ, 0x5 ;  /* 0x0000000836167211 */ /* 0x000fe200078f28ff */
[----:B---3--:R-:W-:-:S04]  /*cee0*/  USHF.R.S32.HI UR6, URZ, 0x1f, UR7 ;  /* 0x0000001f3f067899 */ /* 0x008fc80008011407 */
[----:B------:R-:W-:Y:S02]  /*cef0*/  UIMAD UR8, UR6, UR4, URZ ;  /* 0x00000004060872a4 */ /* 0x000fe4000f8e023f */
[----:B------:R-:W-:Y:S02]  /*cf00*/  UIMAD.WIDE.U32 UR10, UR7, UR4, URZ ;  /* 0x00000004070a72a5 */ /* 0x000fe4000f8e003f */
[----:B------:R-:W-:-:S03]  /*cf10*/  UIMAD UR8, UR7, UR5, UR8 ;  /* 0x00000005070872a4 */ /* 0x000fc6000f8e0208 */
[----:B------:R-:W-:Y:S02]  /*cf20*/  ULDC.64 UR4, c[0x0][0x3e8] ;  /* 0x0000fa0000047ab9 */ /* 0x000fe40000000a00 */
[----:B------:R-:W-:Y:S01]  /*cf30*/  UIMAD.WIDE.U32 UR14, UR7, UR4, URZ ;  /* 0x00000004070e72a5 */ /* 0x000fe2000f8e003f */
[----:B------:R-:W-:Y:S01]  /*cf40*/  IMAD.MOV.U32 R53, RZ, RZ, -0x800000 ;  /* 0xff800000ff357424 */ /* 0x000fe200078e00ff */
[----:B------:R-:W-:Y:S01]  /*cf50*/  UIMAD UR6, UR6, UR4, URZ ;  /* 0x00000004060672a4 */ /* 0x000fe2000f8e023f */
[----:B------:R-:W-:-:S03]  /*cf60*/  MOV R51, 0xff800000 ;  /* 0xff80000000337802 */ /* 0x000fc60000000f00 */
[----:B------:R-:W-:Y:S01]  /*cf70*/  UIMAD UR5, UR7, UR5, UR6 ;  /* 0x00000005070572a4 */ /* 0x000fe2000f8e0206 */
[----:B------:R-:W-:-:S03]  /*cf80*/  IMAD.MOV.U32 R50, RZ, RZ, -0x800000 ;  /* 0xff800000ff327424 */ /* 0x000fc600078e00ff */
[----:B------:R-:W-:Y:S01]  /*cf90*/  UIADD3 UR5, UR15, UR5, URZ ;  /* 0x000000050f057290 */ /* 0x000fe2000fffe03f */
[----:B------:R-:W1:Y:S01]  /*cfa0*/  S2R R56, SR_CTAID.X ;  /* 0x0000000000387919 */ /* 0x000e620000002500 */
[----:B------:R-:W-:-:S03]  /*cfb0*/  IMAD.MOV.U32 R52, RZ, RZ, -0x800000 ;  /* 0xff800000ff347424 */ /* 0x000fc600078e00ff */
[----:B------:R-:W-:Y:S06]  /*cfc0*/  BAR.SYNC.DEFER_BLOCKING 0x1, 0x80 ;  /* 0x0042000000007b1d */ /* 0x000fec0000010000 */
[----:B--2---:R-:W2:Y:S04]  /*cfd0*/  SHFL.BFLY PT, R16, R5, 0x2, 0x1f ;  /* 0x0c401f0005107f89 */ /* 0x004ea800000e0000 */
[----:B----4-:R-:W3:Y:S04]  /*cfe0*/  SHFL.BFLY PT, R13, R6, 0x2, 0x1f ;  /* 0x0c401f00060d7f89 */ /* 0x010ee800000e0000 */
[----:B------:R-:W4:Y:S04]  /*cff0*/  SHFL.BFLY PT, R10, R4, 0x2, 0x1f ;  /* 0x0c401f00040a7f89 */ /* 0x000f2800000e0000 */
[----:B------:R-:W1:Y:S01]  /*d000*/  SHFL.BFLY PT, R15, R0, 0x2, 0x1f ;  /* 0x0c401f00000f7f89 */ /* 0x000e6200000e0000 */
[----:B------:R-:W-:Y:S01]  /*d010*/  MOV R25, R9 ;  /* 0x0000000900197202 */ /* 0x000fe20000000f00 */
[----:B--2---:R-:W-:-:S05]  /*d020*/  FADD.FTZ R16, R16, R5 ;  /* 0x0000000510107221 */ /* 0x004fca0000010000 */
[----:B------:R-:W2:Y:S01]  /*d030*/  SHFL.BFLY PT, R5, R16, 0x1, 0x1f ;  /* 0x0c201f0010057f89 */ /* 0x000ea200000e0000 */
[----:B---3--:R-:W-:Y:S02]  /*d040*/  FADD.FTZ R13, R13, R6 ;  /* 0x000000060d0d7221 */ /* 0x008fe40000010000 */
[----:B----4-:R-:W-:Y:S02]  /*d050*/  FADD.FTZ R10, R10, R4 ;  /* 0x000000040a0a7221 */ /* 0x010fe40000010000 */
[----:B-1----:R-:W-:-:S03]  /*d060*/  FADD.FTZ R15, R15, R0 ;  /* 0x000000000f0f7221 */ /* 0x002fc60000010000 */
[----:B------:R-:W1:Y:S04]  /*d070*/  SHFL.BFLY PT, R3, R10, 0x1, 0x1f ;  /* 0x0c201f000a037f89 */ /* 0x000e6800000e0000 */
[----:B------:R-:W3:Y:S04]  /*d080*/  SHFL.BFLY PT, R4, R15, 0x1, 0x1f ;  /* 0x0c201f000f047f89 */ /* 0x000ee800000e0000 */
[----:B------:R-:W4:Y:S01]  /*d090*/  SHFL.BFLY PT, R0, R13, 0x1, 0x1f ;  /* 0x0c201f000d007f89 */ /* 0x000f2200000e0000 */
[----:B--2---:R-:W-:Y:S01]  /*d0a0*/  FADD.FTZ R16, R16, R5 ;  /* 0x0000000510107221 */ /* 0x004fe20000010000 */
[----:B------:R-:W-:-:S02]  /*d0b0*/  LEA.HI R5, R54, R8, RZ, 0x2 ;  /* 0x0000000836057211 */ /* 0x000fc400078f10ff */
[----:B------:R-:W-:Y:S02]  /*d0c0*/  LEA.HI R54, R54, R8, RZ, 0x3 ;  /* 0x0000000836367211 */ /* 0x000fe400078f18ff */
[----:B------:R-:W-:Y:S02]  /*d0d0*/  FSETP.NE.FTZ.AND P4, PT, R16, RZ, PT ;  /* 0x000000ff1000720b */ /* 0x000fe40003f95000 */
[----:B------:R-:W-:Y:S02]  /*d0e0*/  LOP3.LUT R7, R54, 0xfffffff8, RZ, 0xc0, !PT ;  /* 0xfffffff836077812 */ /* 0x000fe400078ec0ff */
[----:B------:R-:W-:Y:S01]  /*d0f0*/  LOP3.LUT R17, R5, 0xfffffffc, RZ, 0xc0, !PT ;  /* 0xfffffffc05117812 */ /* 0x000fe200078ec0ff */
[----:B-1----:R-:W-:-:S03]  /*d100*/  FADD.FTZ R10, R10, R3 ;  /* 0x000000030a0a7221 */ /* 0x002fc60000010000 */
[----:B------:R-:W-:Y:S01]  /*d110*/  IADD3 R17, -R17, R8, RZ ;  /* 0x0000000811117210 */ /* 0x000fe20007ffe1ff */
[----:B------:R-:W-:-:S04]  /*d120*/  @P0 IMAD.HI.U32 R3, R9, c[0x0][0x4ec], RZ ;  /* 0x00013b0009030a27 */ /* 0x000fc800078e00ff */
[----:B---3--:R-:W-:Y:S01]  /*d130*/  FADD.FTZ R15, R15, R4 ;  /* 0x000000040f0f7221 */ /* 0x008fe20000010000 */
[----:B------:R-:W-:Y:S01]  /*d140*/  LOP3.LUT R4, R22, 0xffffffe0, RZ, 0xc0, !PT ;  /* 0xffffffe016047812 */ /* 0x000fe200078ec0ff */
[----:B----4-:R-:W-:Y:S01]  /*d150*/  FADD.FTZ R13, R13, R0 ;  /* 0x000000000d0d7221 */ /* 0x010fe20000010000 */
[----:B------:R-:W-:Y:S01]  /*d160*/  @P0 SHF.R.U32.HI R25, RZ, c[0x0][0x4f0], R3 ;  /* 0x00013c00ff190a19 */ /* 0x000fe20000011603 */
[----:B------:R-:W-:Y:S01]  /*d170*/  IMAD.MOV.U32 R0, RZ, RZ, RZ ;  /* 0x000000ffff007224 */ /* 0x000fe200078e00ff */
[----:B------:R-:W-:Y:S01]  /*d180*/  FSETP.NE.FTZ.AND P2, PT, R10, RZ, PT ;  /* 0x000000ff0a00720b */ /* 0x000fe20003f55000 */
[C---:B------:R-:W-:Y:S01]  /*d190*/  IMAD.IADD R3, R8.reuse, 0x1, -R4 ;  /* 0x0000000108037824 */ /* 0x040fe200078e0a04 */
[----:B------:R-:W-:Y:S01]  /*d1a0*/  FSETP.NE.FTZ.AND P3, PT, R13, RZ, PT ;  /* 0x000000ff0d00720b */ /* 0x000fe20003f75000 */
[----:B------:R-:W-:Y:S02]  /*d1b0*/  IMAD.MOV.U32 R4, RZ, RZ, RZ ;  /* 0x000000ffff047224 */ /* 0x000fe400078e00ff */
[----:B------:R-:W1:Y:S01]  /*d1c0*/  @P4 MUFU.RCP R0, R16 ;  /* 0x0000001000004308 */ /* 0x000e620000001000 */
[----:B------:R-:W-:Y:S01]  /*d1d0*/  LOP3.LUT P6, RZ, R3, 0x3, RZ, 0xc0, !PT ;  /* 0x0000000303ff7812 */ /* 0x000fe200078cc0ff */
[----:B------:R-:W-:Y:S01]  /*d1e0*/  IMAD.IADD R55, R8, 0x1, -R7 ;  /* 0x0000000108377824 */ /* 0x000fe200078e0a07 */
[----:B------:R-:W-:Y:S01]  /*d1f0*/  MOV R3, RZ ;  /* 0x000000ff00037202 */ /* 0x000fe20000000f00 */
[----:B------:R-:W-:Y:S01]  /*d200*/  IMAD.MOV R6, RZ, RZ, -R25 ;  /* 0x000000ffff067224 */ /* 0x000fe200078e0a19 */
[----:B------:R-:W-:-:S05]  /*d210*/  FSETP.NE.FTZ.AND P1, PT, R15, RZ, PT ;  /* 0x000000ff0f00720b */ /* 0x000fca0003f35000 */
[----:B------:R-:W-:Y:S01]  /*d220*/  @P3 MUFU.RCP R4, R13 ;  /* 0x0000000d00043308 */ /* 0x000fe20000001000 */
[----:B------:R-:W-:Y:S01]  /*d230*/  SHF.R.S32.HI R8, RZ, 0x2, R5 ;  /* 0x00000002ff087819 */ /* 0x000fe20000011405 */
[----:B------:R-:W-:-:S06]  /*d240*/  IMAD R49, R6, c[0x0][0x4e8], R9 ;  /* 0x00013a0006317a24 */ /* 0x000fcc00078e0209 */
[----:B------:R-:W2:Y:S01]  /*d250*/  @P2 MUFU.RCP R3, R10 ;  /* 0x0000000a00032308 */ /* 0x000ea20000001000 */
[C---:B-1----:R-:W-:Y:S02]  /*d260*/  FMUL.FTZ R125, R0.reuse, R125 ;  /* 0x0000007d007d7220 */ /* 0x042fe40000410000 */
[C---:B------:R-:W-:Y:S02]  /*d270*/  FMUL.FTZ R18, R0.reuse, R124 ;  /* 0x0000007c00127220 */ /* 0x040fe40000410000 */
[C---:B------:R-:W-:Y:S02]  /*d280*/  FMUL.FTZ R133, R0.reuse, R133 ;  /* 0x0000008500857220 */ /* 0x040fe40000410000 */
[C---:B------:R-:W-:Y:S02]  /*d290*/  FMUL.FTZ R21, R0.reuse, R132 ;  /* 0x0000008400157220 */ /* 0x040fe40000410000 */
[C---:B------:R-:W-:Y:S02]  /*d2a0*/  FMUL.FTZ R137, R0.reuse, R137 ;  /* 0x0000008900897220 */ /* 0x040fe40000410000 */
[----:B------:R-:W-:-:S02]  /*d2b0*/  FMUL.FTZ R29, R0, R136 ;  /* 0x00000088001d7220 */ /* 0x000fc40000410000 */
[C---:B------:R-:W-:Y:S02]  /*d2c0*/  FMUL.FTZ R149, R0.reuse, R149 ;  /* 0x0000009500957220 */ /* 0x040fe40000410000 */
        /* <DEDUP_REMOVED lines=8> */
[----:B------:R-:W-:Y:S02]  /*d350*/  FMUL.FTZ R40, R0, R180 ;  /* 0x000000b400287220 */ /* 0x000fe40000410000 */
[----:B------:R-:W-:Y:S02]  /*d360*/  IMAD.MOV.U32 R0, RZ, RZ, RZ ;  /* 0x000000ffff007224 */ /* 0x000fe400078e00ff */
[----:B--2---:R-:W-:-:S02]  /*d370*/  FMUL.FTZ R121, R3, R121 ;  /* 0x0000007903797220 */ /* 0x004fc40000410000 */
        /* <DEDUP_REMOVED lines=14> */
[----:B------:R-:W-:Y:S01]  /*d460*/  FMUL.FTZ R38, R3, R176 ;  /* 0x000000b003267220 */ /* 0x000fe20000410000 */
[----:B------:R-:W-:Y:S01]  /*d470*/  SHF.R.S32.HI R3, RZ, 0x1f, R5 ;  /* 0x0000001fff037819 */ /* 0x000fe20000011405 */
[----:B------:R-:W1:Y:S03]  /*d480*/  @P1 MUFU.RCP R0, R15 ;  /* 0x0000000f00001308 */ /* 0x000e660000001000 */
[----:B------:R-:W-:Y:S01]  /*d490*/  LEA.HI R3, R3, R8, RZ, 0x3 ;  /* 0x0000000803037211 */ /* 0x000fe200078f18ff */
[----:B------:R-:W-:-:S04]  /*d4a0*/  IMAD.U32 R6, RZ, RZ, UR10 ;  /* 0x0000000aff067e24 */ /* 0x000fc8000f8e00ff */
[----:B------:R-:W2:Y:S01]  /*d4b0*/  @P1 MUFU.LG2 R15, R15 ;  /* 0x0000000f000f1308 */ /* 0x000ea20000000c00 */
[----:B------:R-:W-:Y:S01]  /*d4c0*/  LOP3.LUT R3, R3, 0xfffffff8, RZ, 0xc0, !PT ;  /* 0xfffffff803037812 */ /* 0x000fe200078ec0ff */
        /* <DEDUP_REMOVED lines=15> */
[----:B------:R-:W-:Y:S02]  /*d5c0*/  FMUL.FTZ R39, R4, R182 ;  /* 0x000000b604277220 */ /* 0x000fe40000410000 */
[----:B------:R-:W-:-:S02]  /*d5d0*/  IMAD.U32 R4, RZ, RZ, UR14 ;  /* 0x0000000eff047e24 */ /* 0x000fc4000f8e00ff */
[----:B------:R-:W-:Y:S01]  /*d5e0*/  IMAD.IADD R12, R8, 0x1, -R3 ;  /* 0x00000001080c7824 */ /* 0x000fe200078e0a03 */
[----:B------:R-:W-:Y:S01]  /*d5f0*/  MOV R8, R6 ;  /* 0x0000000600087202 */ /* 0x000fe20000000f00 */
[----:B------:R-:W-:Y:S01]  /*d600*/  IMAD.MOV.U32 R6, RZ, RZ, R4 ;  /* 0x000000ffff067224 */ /* 0x000fe200078e0004 */
[----:B------:R-:W-:Y:S01]  /*d610*/  @P4 MOV R4, 0x3f317218 ;  /* 0x3f31721800044802 */ /* 0x000fe20000000f00 */
[----:B------:R-:W3:Y:S01]  /*d620*/  @P3 MUFU.LG2 R13, R13 ;  /* 0x0000000d000d3308 */ /* 0x000ee20000000c00 */
[C---:B-1----:R-:W-:Y:S01]  /*d630*/  FMUL.FTZ R123, R0.reuse, R123 ;  /* 0x0000007b007b7220 */ /* 0x042fe20000410000 */
[----:B------:R-:W-:Y:S01]  /*d640*/  @P1 MOV R11, 0x3f317218 ;  /* 0x3f317218000b1802 */ /* 0x000fe20000000f00 */
        /* <DEDUP_REMOVED lines=15> */
[----:B------:R-:W-:Y:S01]  /*d740*/  @P3 IMAD.MOV.U32 R3, RZ, RZ, 0x3f317218 ;  /* 0x3f317218ff033424 */ /* 0x000fe200078e00ff */
[----:B------:R-:W1:Y:S01]  /*d750*/  @P2 MUFU.LG2 R10, R10 ;  /* 0x0000000a000a2308 */ /* 0x000e620000000c00 */
[----:B------:R-:W-:Y:S02]  /*d760*/  @P2 IMAD.MOV.U32 R0, RZ, RZ, 0x3f317218 ;  /* 0x3f317218ff002424 */ /* 0x000fe400078e00ff */
[----:B------:R-:W-:Y:S02]  /*d770*/  IMAD.U32 R5, RZ, RZ, UR15 ;  /* 0x0000000fff057e24 */ /* 0x000fe4000f8e00ff */
[----:B------:R-:W-:Y:S02]  /*d780*/  @P4 FMUL.FTZ R14, R4, c[0x0][0x2d0] ;  /* 0x0000b400040e4a20 */ /* 0x000fe40000410000 */
[----:B------:R-:W-:Y:S02]  /*d790*/  @P3 FMUL.FTZ R5, R3, c[0x0][0x2d0] ;  /* 0x0000b40003053a20 */ /* 0x000fe40000410000 */
[----:B--2---:R-:W-:-:S02]  /*d7a0*/  @P1 FMUL.FTZ R4, R15, 0.69314718246459960938 ;  /* 0x3f3172180f041820 */ /* 0x004fc40000410000 */
[----:B------:R-:W-:Y:S01]  /*d7b0*/  @P2 FMUL.FTZ R3, R0, c[0x0][0x2d0] ;  /* 0x0000b40000032a20 */ /* 0x000fe20000410000 */
[----:B------:R-:W2:Y:S01]  /*d7c0*/  S2R R15, SR_CTAID.Z ;  /* 0x00000000000f7919 */ /* 0x000ea20000002700 */
[----:B------:R-:W-:-:S04]  /*d7d0*/  @P1 FMUL.FTZ R0, R11, c[0x0][0x2d0] ;  /* 0x0000b4000b001a20 */ /* 0x000fc80000410000 */
[----:B------:R-:W-:Y:S01]  /*d7e0*/  @P1 FFMA.FTZ R53, R0, R2, R4 ;  /* 0x0000000200351223 */ /* 0x000fe20000010004 */
[----:B------:R-:W-:Y:S01]  /*d7f0*/  SHF.R.S32.HI R0, RZ, 0x5, R22 ;  /* 0x00000005ff007819 */ /* 0x000fe20000011416 */
[----:B---3--:R-:W-:-:S03]  /*d800*/  @P3 FMUL.FTZ R13, R13, 0.69314718246459960938 ;  /* 0x3f3172180d0d3820 */ /* 0x008fc60000410000 */
[----:B------:R-:W-:Y:S01]  /*d810*/  SHF.R.S32.HI R2, RZ, 0x1f, R0 ;  /* 0x0000001fff027819 */ /* 0x000fe20000011400 */
[----:B-1----:R-:W-:Y:S02]  /*d820*/  @P2 FMUL.FTZ R10, R10, 0.69314718246459960938 ;  /* 0x3f3172180a0a2820 */ /* 0x002fe40000410000 */
[----:B------:R-:W-:Y:S01]  /*d830*/  @P3 FFMA.FTZ R51, R5, R72, R13 ;  /* 0x0000004805333223 */ /* 0x000fe2000001000d */
[----:B------:R-:W-:Y:S02]  /*d840*/  LEA.HI R2, R2, R0, RZ, 0x2 ;  /* 0x0000000002027211 */ /* 0x000fe400078f10ff */
[----:B------:R-:W-:Y:S01]  /*d850*/  LEA.HI R5, R17, R17, RZ, 0x1 ;  /* 0x0000001111057211 */ /* 0x000fe200078f08ff */
[----:B------:R-:W-:Y:S01]  /*d860*/  @P2 FFMA.FTZ R50, R3, R71, R10 ;  /* 0x0000004703322223 */ /* 0x000fe2000001000a */
[----:B------:R-:W-:Y:S02]  /*d870*/  LOP3.LUT R3, R2, 0xffffffc, RZ, 0xc0, !PT ;  /* 0x0ffffffc02037812 */ /* 0x000fe400078ec0ff */
[----:B------:R-:W-:Y:S01]  /*d880*/  MOV R7, UR11 ;  /* 0x0000000b00077c02 */ /* 0x000fe20008000f00 */
[----:B------:R-:W-:Y:S01]  /*d890*/  IMAD.U32 R7, RZ, RZ, UR5 ;  /* 0x00000005ff077e24 */ /* 0x000fe2000f8e00ff */
[----:B------:R-:W-:Y:S01]  /*d8a0*/  LOP3.LUT R2, R5, 0x1ffffffe, RZ, 0xc0, !PT ;  /* 0x1ffffffe05027812 */ /* 0x000fe200078ec0ff */
[----:B------:R-:W-:-:S03]  /*d8b0*/  IMAD.IADD R13, R0, 0x1, -R3 ;  /* 0x00000001000d7824 */ /* 0x000fc600078e0a03 */
[----:B------:R-:W-:Y:S01]  /*d8c0*/  IADD3 R11, R17, -R2, RZ ;  /* 0x80000002110b7210 */ /* 0x000fe20007ffe0ff */
[----:B--2---:R-:W-:Y:S01]  /*d8d0*/  IMAD.WIDE.U32 R2, R15, c[0x0][0x3f0], R6 ;  /* 0x0000fc000f027a25 */ /* 0x004fe200078e0006 */
[----:B------:R-:W-:Y:S02]  /*d8e0*/  SHF.R.S32.HI R7, RZ, 0x2, R58 ;  /* 0x00000002ff077819 */ /* 0x000fe4000001143a */
[----:B------:R-:W2:Y:S01]  /*d8f0*/  LDL R58, [R1+0x2c] ;  /* 0x00002c00013a7983 */ /* 0x000ea20000100800 */
[----:B------:R-:W1:Y:S01]  /*d900*/  @P4 MUFU.LG2 R16, R16 ;  /* 0x0000001000104308 */ /* 0x000e620000000c00 */
[----:B------:R-:W-:Y:S02]  /*d910*/  SHF.R.S32.HI R4, RZ, 0x1f, R15 ;  /* 0x0000001fff047819 */ /* 0x000fe4000001140f */
[----:B------:R-:W-:-:S03]  /*d920*/  LOP3.LUT R6, R12, 0x1, RZ, 0xc0, !PT ;  /* 0x000000010c067812 */ /* 0x000fc600078ec0ff */
[C---:B------:R-:W-:Y:S02]  /*d930*/  IMAD R48, R4.reuse, c[0x0][0x498], RZ ;  /* 0x0001260004307a24 */ /* 0x040fe400078e02ff */
[----:B------:R-:W-:Y:S02]  /*d940*/  IMAD R10, R4, c[0x0][0x3f0], RZ ;  /* 0x0000fc00040a7a24 */ /* 0x000fe400078e02ff */
[----:B-1----:R-:W-:-:S04]  /*d950*/  @P4 FMUL.FTZ R16, R16, 0.69314718246459960938 ;  /* 0x3f31721810104820 */ /* 0x002fc80000410000 */
[----:B------:R-:W-:Y:S02]  /*d960*/  @P4 FFMA.FTZ R52, R14, R73, R16 ;  /* 0x000000490e344223 */ /* 0x000fe40000010010 */
[----:B------:R-:W-:Y:S02]  /*d970*/  IMAD R14, R0, 0x200, R17 ;  /* 0x00000200000e7824 */ /* 0x000fe400078e0211 */
[----:B------:R-:W-:Y:S02]  /*d980*/  IMAD.SHL.U32 R0, R5, 0x20, RZ ;  /* 0x0000002005007824 */ /* 0x000fe400078e00ff */
[----:B------:R-:W-:-:S03]  /*d990*/  IMAD.SHL.U32 R4, R12, 0x40, RZ ;  /* 0x000000400c047824 */ /* 0x000fc600078e00ff */
[----:B------:R-:W-:Y:S02]  /*d9a0*/  LOP3.LUT R5, R0, 0xffffffc0, RZ, 0xc0, !PT ;  /* 0xffffffc000057812 */ /* 0x000fe400078ec0ff */
[----:B------:R-:W-:Y:S02]  /*d9b0*/  R2P PR, R12, 0x6 ;  /* 0x000000060c007804 */ /* 0x000fe40000000000 */
[----:B------:R-:W-:Y:S01]  /*d9c0*/  LOP3.LUT R4, R4, 0x1c0, RZ, 0xc0, !PT ;  /* 0x000001c004047812 */ /* 0x000fe200078ec0ff */
[----:B------:R-:W-:Y:S01]  /*d9d0*/  IMAD R0, R13, 0x10, R7 ;  /* 0x000000100d007824 */ /* 0x000fe200078e0207 */
[----:B------:R-:W-:Y:S01]  /*d9e0*/  ISETP.NE.U32.AND P3, PT, R6, 0x1, PT ;  /* 0x000000010600780c */ /* 0x000fe20003f65070 */
[----:B------:R-:W-:Y:S01]  /*d9f0*/  IMAD R6, R11, 0x8, R5 ;  /* 0x000000080b067824 */ /* 0x000fe200078e0205 */
[----:B------:R-:W-:Y:S01]  /*da00*/  UIADD3 UR8, UR11, UR8, URZ ;  /* 0x000000080b087290 */ /* 0x000fe2000fffe03f */
[----:B------:R-:W-:Y:S02]  /*da10*/  LEA.HI R4, R4, R4, RZ, 0x1d ;  /* 0x0000000404047211 */ /* 0x000fe400078fe8ff */
[----:B------:R-:W-:Y:S01]  /*da20*/  IMAD.IADD R6, R0, 0x1, R6 ;  /* 0x0000000100067824 */ /* 0x000fe200078e0206 */
[----:B------:R-:W-:Y:S01]  /*da30*/  SHF.R.S32.HI R5, RZ, 0x3, R54 ;  /* 0x00000003ff057819 */ /* 0x000fe20000011436 */
[----:B------:R-:W-:Y:S01]  /*da40*/  IMAD R0, R56, 0x80, R0 ;  /* 0x0000008038007824 */ /* 0x000fe200078e0200 */
[----:B------:R-:W-:-:S02]  /*da50*/  LEA R7, R14, R4, 0x1 ;  /* 0x000000040e077211 */ /* 0x000fc400078e08ff */
[----:B------:R-:W-:Y:S01]  /*da60*/  SHF.R.S32.HI R4, RZ, 0x1f, R25 ;  /* 0x0000001fff047819 */ /* 0x000fe20000011419 */
[----:B------:R-:W-:Y:S01]  /*da70*/  IMAD R10, R15, c[0x0][0x3f4], R10 ;  /* 0x0000fd000f0a7a24 */ /* 0x000fe200078e020a */
[----:B------:R-:W-:Y:S01]  /*da80*/  MOV R9, UR8 ;  /* 0x0000000800097c02 */ /* 0x000fe20008000f00 */
[----:B------:R-:W-:Y:S01]  /*da90*/  IMAD R54, R57, c[0x0][0x388], RZ ;  /* 0x0000e20039367a24 */ /* 0x000fe200078e02ff */
[----:B------:R-:W-:Y:S02]  /*daa0*/  LEA R22, R56, R5, 0x7 ;  /* 0x0000000538167211 */ /* 0x000fe400078e38ff */
[----:B------:R-:W-:Y:S01]  /*dab0*/  IADD3 R5, R0, 0x8, RZ ;  /* 0x0000000800057810 */ /* 0x000fe20007ffe0ff */
[----:B------:R-:W-:Y:S01]  /*dac0*/  IMAD R4, R4, c[0x0][0x3e0], RZ ;  /* 0x0000f80004047a24 */ /* 0x000fe200078e02ff */
[----:B------:R-:W-:Y:S01]  /*dad0*/  IADD3 R3, R3, R10, RZ ;  /* 0x0000000a03037210 */ /* 0x000fe20007ffe0ff */
[----:B------:R-:W-:Y:S01]  /*dae0*/  IMAD R48, R15, c[0x0][0x49c], R48 ;  /* 0x000127000f307a24 */ /* 0x000fe200078e0230 */
[----:B------:R-:W-:Y:S01]  /*daf0*/  ISETP.GE.OR P4, PT, R5, R54, P6 ;  /* 0x000000360500720c */ /* 0x000fe20003786670 */
[----:B------:R-:W-:Y:S01]  /*db00*/  IMAD.WIDE.U32 R16, R15, c[0x0][0x498], R8 ;  /* 0x000126000f107a25 */ /* 0x000fe200078e0008 */
[----:B------:R-:W-:-:S02]  /*db10*/  MOV R15, 0xfffffff0 ;  /* 0xfffffff0000f7802 */ /* 0x000fc40000000f00 */
[----:B------:R-:W-:Y:S01]  /*db20*/  IADD3 R5, R0, 0x40, RZ ;  /* 0x0000004000057810 */ /* 0x000fe20007ffe0ff */
[----:B------:R-:W-:Y:S01]  /*db30*/  IMAD R10, R56, 0x80, R6 ;  /* 0x00000080380a7824 */ /* 0x000fe200078e0206 */
[CC--:B------:R-:W-:Y:S01]  /*db40*/  ISETP.GE.OR P5, PT, R0.reuse, R54.reuse, P6 ;  /* 0x000000360000720c */ /* 0x0c0fe200037a6670 */
[----:B------:R-:W-:Y:S01]  /*db50*/  IMAD R6, R25, c[0x0][0x3e4], R4 ;  /* 0x0000f90019067a24 */ /* 0x000fe200078e0204 */
[----:B------:R-:W-:Y:S01]  /*db60*/  IADD3 R4, R0, 0x48, RZ ;  /* 0x0000004800047810 */ /* 0x000fe20007ffe0ff */
[----:B------:R-:W-:Y:S01]  /*db70*/  IMAD.SHL.U32 R0, R7, 0x2, RZ ;  /* 0x0000000207007824 */ /* 0x000fe200078e00ff */
[----:B------:R-:W-:Y:S02]  /*db80*/  SEL R15, R15, 0x10, !P3 ;  /* 0x000000100f0f7807 */ /* 0x000fe40005800000 */
[----:B------:R-:W-:Y:S01]  /*db90*/  ISETP.GE.OR P3, PT, R5, R54, P6 ;  /* 0x000000360500720c */ /* 0x000fe20003766670 */
[----:B------:R-:W-:Y:S01]  /*dba0*/  @P0 IMAD.HI.U32 R5, R10, c[0x0][0x4ec], RZ ;  /* 0x00013b000a050a27 */ /* 0x000fe200078e00ff */
[----:B------:R-:W-:-:S02]  /*dbb0*/  SHF.R.S32.HI R7, RZ, 0x1f, R49 ;  /* 0x0000001fff077819 */ /* 0x000fc40000011431 */
[----:B------:R-:W-:Y:S02]  /*dbc0*/  ISETP.GE.OR P6, PT, R4, R54, P6 ;  /* 0x000000360400720c */ /* 0x000fe400037c6670 */
[----:B------:R-:W-:Y:S01]  /*dbd0*/  MOV R4, R10 ;  /* 0x0000000a00047202 */ /* 0x000fe20000000f00 */
[----:B------:R-:W-:Y:S01]  /*dbe0*/  IMAD R7, R7, c[0x0][0x3d8], RZ ;  /* 0x0000f60007077a24 */ /* 0x000fe200078e02ff */
[C---:B------:R-:W-:Y:S02]  /*dbf0*/  IADD3 R8, R0.reuse, 0x80, RZ ;  /* 0x0000008000087810 */ /* 0x040fe40007ffe0ff */
[----:B------:R-:W-:Y:S01]  /*dc00*/  @P0 SHF.R.U32.HI R4, RZ, c[0x0][0x4f0], R5 ;  /* 0x00013c00ff040a19 */ /* 0x000fe20000011605 */
[----:B------:R-:W-:Y:S01]  /*dc10*/  IMAD R11, R49, c[0x0][0x3dc], R7 ;  /* 0x0000f700310b7a24 */ /* 0x000fe200078e0207 */
[----:B------:R-:W-:Y:S02]  /*dc20*/  IADD3 R5, R0, 0xc0, RZ ;  /* 0x000000c000057810 */ /* 0x000fe40007ffe0ff */
[----:B------:R-:W-:-:S02]  /*dc30*/  @P2 IADD3 R5, R8, -0x40, RZ ;  /* 0xffffffc008052810 */ /* 0x000fc40007ffe0ff */
[----:B------:R-:W-:Y:S02]  /*dc40*/  SHF.R.S32.HI R7, RZ, 0x1f, R4 ;  /* 0x0000001fff077819 */ /* 0x000fe40000011404 */
[C---:B------:R-:W-:Y:S01]  /*dc50*/  IADD3 R8, P0, R4.reuse, R16, RZ ;  /* 0x0000001004087210 */ /* 0x040fe20007f1e0ff */
[----:B------:R-:W-:Y:S01]  /*dc60*/  IMAD.WIDE.U32 R2, R25, c[0x0][0x3e0], R2 ;  /* 0x0000f80019027a25 */ /* 0x000fe200078e0002 */
[----:B------:R-:W-:-:S03]  /*dc70*/  IADD3 R4, -R4, RZ, RZ ;  /* 0x000000ff04047210 */ /* 0x000fc60007ffe1ff */
[----:B------:R-:W-:Y:S02]  /*dc80*/  IMAD.IADD R3, R3, 0x1, R6 ;  /* 0x0000000103037824 */ /* 0x000fe400078e0206 */
[----:B------:R-:W-:Y:S01]  /*dc90*/  IMAD R4, R4, c[0x0][0x4e8], R10 ;  /* 0x00013a0004047a24 */ /* 0x000fe200078e020a */
[----:B------:R-:W-:Y:S01]  /*dca0*/  F2FP.BF16.PACK_AB R18, R125, R18 ;  /* 0x000000127d12723e */ /* 0x000fe200000010ff */
[----:B------:R-:W-:Y:S01]  /*dcb0*/  IMAD.MOV.U32 R16, RZ, RZ, 0x20 ;  /* 0x00000020ff107424 */ /* 0x000fe200078e00ff */
[----:B------:R-:W-:Y:S01]  /*dcc0*/  F2FP.BF16.PACK_AB R19, R127, R19 ;  /* 0x000000137f13723e */ /* 0x000fe200000010ff */
[----:B------:R-:W-:Y:S01]  /*dcd0*/  IMAD.WIDE.U32 R2, R49, c[0x0][0x3d8], R2 ;  /* 0x0000f60031027a25 */ /* 0x000fe200078e0002 */
[----:B------:R-:W-:Y:S02]  /*dce0*/  F2FP.BF16.PACK_AB R21, R133, R21 ;  /* 0x000000158515723e */ /* 0x000fe400000010ff */
[----:B------:R-:W-:Y:S02]  /*dcf0*/  IADD3 R6, R0, R15, RZ ;  /* 0x0000000f00067210 */ /* 0x000fe40007ffe0ff */
[----:B------:R-:W-:-:S02]  /*dd00*/  F2FP.BF16.PACK_AB R20, R135, R20 ;  /* 0x000000148714723e */ /* 0x000fc400000010ff */
[----:B------:R-:W-:Y:S02]  /*dd10*/  IADD3.X R9, R7, R17, R48, P0, !PT ;  /* 0x0000001107097210 */ /* 0x000fe400007fe430 */
[----:B------:R-:W-:Y:S02]  /*dd20*/  F2FP.BF16.PACK_AB R23, R121, R23 ;  /* 0x000000177917723e */ /* 0x000fe400000010ff */
[----:B------:R-:W-:Y:S02]  /*dd30*/  F2FP.BF16.PACK_AB R24, R123, R24 ;  /* 0x000000187b18723e */ /* 0x000fe400000010ff */
[----:B------:R-:W-:Y:S01]  /*dd40*/  SHF.R.S32.HI R7, RZ, 0x1f, R4 ;  /* 0x0000001fff077819 */ /* 0x000fe20000011404 */
[----:B------:R-:W-:Y:S01]  /*dd50*/  STS [R0+0x80], R18 ;  /* 0x0000801200007388 */ /* 0x000fe20000000800 */
[----:B------:R-:W-:Y:S02]  /*dd60*/  F2FP.BF16.PACK_AB R26, R129, R26 ;  /* 0x0000001a811a723e */ /* 0x000fe400000010ff */
[----:B------:R-:W-:Y:S01]  /*dd70*/  F2FP.BF16.PACK_AB R27, R131, R27 ;  /* 0x0000001b831b723e */ /* 0x000fe200000010ff */
[----:B------:R-:W-:Y:S01]  /*dd80*/  STS [R0+0x480], R19 ;  /* 0x0004801300007388 */ /* 0x000fe20000000800 */
[----:B------:R-:W-:Y:S01]  /*dd90*/  SEL R16, R16, 0xffffffe0, !P1 ;  /* 0xffffffe010107807 */ /* 0x000fe20004800000 */
[----:B------:R-:W-:Y:S01]  /*dda0*/  IMAD R7, R7, c[0x0][0x488], RZ ;  /* 0x0001220007077a24 */ /* 0x000fe200078e02ff */
[----:B------:R-:W-:Y:S01]  /*ddb0*/  IADD3 R3, R3, R11, RZ ;  /* 0x0000000b03037210 */ /* 0x000fe20007ffe0ff */
[----:B------:R1:W-:Y:S01]  /*ddc0*/  STS [R6+0x80], R21 ;  /* 0x0000801506007388 */ /* 0x0003e20000000800 */
[----:B------:R-:W-:-:S03]  /*ddd0*/  F2FP.BF16.PACK_AB R29, R137, R29 ;  /* 0x0000001d891d723e */ /* 0x000fc600000010ff */
[----:B------:R3:W-:Y:S01]  /*dde0*/  STS [R6+0x480], R20 ;  /* 0x0004801406007388 */ /* 0x0007e20000000800 */
[----:B------:R-:W-:-:S03]  /*ddf0*/  F2FP.BF16.PACK_AB R28, R139, R28 ;  /* 0x0000001c8b1c723e */ /* 0x000fc600000010ff */
[----:B------:R-:W-:Y:S01]  /*de00*/  STS [R0+0x2080], R23 ;  /* 0x0020801700007388 */ /* 0x000fe20000000800 */
[----:B------:R-:W-:-:S03]  /*de10*/  F2FP.BF16.PACK_AB R30, R149, R30 ;  /* 0x0000001e951e723e */ /* 0x000fc600000010ff */
[----:B------:R4:W-:Y:S01]  /*de20*/  STS [R0+0x2480], R24 ;  /* 0x0024801800007388 */ /* 0x0009e20000000800 */
[----:B------:R-:W-:-:S03]  /*de30*/  F2FP.BF16.PACK_AB R31, R151, R31 ;  /* 0x0000001f971f723e */ /* 0x000fc600000010ff */
[----:B------:R-:W-:Y:S01]  /*de40*/  STS [R6+0x2080], R26 ;  /* 0x0020801a06007388 */ /* 0x000fe20000000800 */
[----:B------:R-:W-:-:S03]  /*de50*/  F2FP.BF16.PACK_AB R33, R141, R33 ;  /* 0x000000218d21723e */ /* 0x000fc600000010ff */
[----:B------:R4:W-:Y:S01]  /*de60*/  STS [R6+0x2480], R27 ;  /* 0x0024801b06007388 */ /* 0x0009e20000000800 */
[----:B------:R-:W-:Y:S02]  /*de70*/  F2FP.BF16.PACK_AB R32, R143, R32 ;  /* 0x000000208f20723e */ /* 0x000fe400000010ff */
[----:B-1----:R-:W-:Y:S01]  /*de80*/  LEA R21, P0, R2, c[0x0][0x380], 0x1 ;  /* 0x0000e00002157a11 */ /* 0x002fe200078008ff */
[----:B------:R-:W-:-:S03]  /*de90*/  IMAD R7, R4, c[0x0][0x48c], R7 ;  /* 0x0001230004077a24 */ /* 0x000fc600078e0207 */
[----:B---3--:R-:W-:Y:S01]  /*dea0*/  LEA.HI.X R20, R2, c[0x0][0x384], R3, 0x1, P0 ;  /* 0x0000e10002147a11 */ /* 0x008fe200000f0c03 */
[----:B------:R-:W-:-:S04]  /*deb0*/  IMAD.WIDE.U32 R2, R4, c[0x0][0x488], R8 ;  /* 0x0001220004027a25 */ /* 0x000fc800078e0008 */
[----:B----4-:R-:W-:Y:S01]  /*dec0*/  IMAD.IADD R0, R0, 0x1, R16 ;  /* 0x0000000100007824 */ /* 0x010fe200078e0210 */
[----:B------:R-:W-:Y:S01]  /*ded0*/  LEA R4, P0, R2, c[0x0][0x450], 0x2 ;  /* 0x0001140002047a11 */ /* 0x000fe200078010ff */
[----:B------:R-:W-:-:S03]  /*dee0*/  IMAD.IADD R6, R16, 0x1, R6 ;  /* 0x0000000110067824 */ /* 0x000fc600078e0206 */
[----:B------:R-:W-:Y:S04]  /*def0*/  STS [R0+0x80], R29 ;  /* 0x0000801d00007388 */ /* 0x000fe80000000800 */
[----:B------:R-:W-:Y:S04]  /*df00*/  STS [R0+0x480], R28 ;  /* 0x0004801c00007388 */ /* 0x000fe80000000800 */
[----:B------:R-:W-:Y:S04]  /*df10*/  STS [R6+0x80], R30 ;  /* 0x0000801e06007388 */ /* 0x000fe80000000800 */
[----:B------:R-:W-:Y:S04]  /*df20*/  STS [R6+0x480], R31 ;  /* 0x0004801f06007388 */ /* 0x000fe80000000800 */
[----:B------:R-:W-:Y:S04]  /*df30*/  STS [R0+0x2080], R33 ;  /* 0x0020802100007388 */ /* 0x000fe80000000800 */
[----:B------:R1:W-:Y:S01]  /*df40*/  STS [R0+0x2480], R32 ;  /* 0x0024802000007388 */ /* 0x0003e20000000800 */
[----:B------:R-:W-:-:S02]  /*df50*/  F2FP.BF16.PACK_AB R35, R145, R35 ;  /* 0x000000239123723e */ /* 0x000fc400000010ff */
[----:B------:R-:W-:Y:S02]  /*df60*/  F2FP.BF16.PACK_AB R34, R147, R34 ;  /* 0x000000229322723e */ /* 0x000fe400000010ff */
[----:B------:R-:W-:Y:S02]  /*df70*/  F2FP.BF16.PACK_AB R37, R153, R37 ;  /* 0x000000259925723e */ /* 0x000fe400000010ff */
[----:B------:R-:W-:Y:S02]  /*df80*/  F2FP.BF16.PACK_AB R36, R155, R36 ;  /* 0x000000249b24723e */ /* 0x000fe400000010ff */
[----:B------:R-:W-:Y:S02]  /*df90*/  F2FP.BF16.PACK_AB R42, R165, R42 ;  /* 0x0000002aa52a723e */ /* 0x000fe400000010ff */
[----:B------:R-:W-:Y:S02]  /*dfa0*/  F2FP.BF16.PACK_AB R41, R167, R41 ;  /* 0x00000029a729723e */ /* 0x000fe400000010ff */
[----:B------:R-:W-:-:S02]  /*dfb0*/  F2FP.BF16.PACK_AB R47, R157, R47 ;  /* 0x0000002f9d2f723e */ /* 0x000fc400000010ff */
[----:B------:R-:W-:Y:S02]  /*dfc0*/  F2FP.BF16.PACK_AB R158, R159, R158 ;  /* 0x0000009e9f9e723e */ /* 0x000fe400000010ff */
[----:B-1----:R-:W-:Y:S02]  /*dfd0*/  IADD3 R0, R3, R7, RZ ;  /* 0x0000000703007210 */ /* 0x002fe40007ffe0ff */
[----:B------:R-:W-:Y:S02]  /*dfe0*/  IADD3 R3, R16, 0x400, R5 ;  /* 0x0000040010037810 */ /* 0x000fe40007ffe005 */
[----:B------:R-:W-:Y:S02]  /*dff0*/  LEA.HI.X R2, R2, c[0x0][0x454], R0, 0x2, P0 ;  /* 0x0001150002027a11 */ /* 0x000fe400000f1400 */
[----:B------:R-:W-:Y:S01]  /*e000*/  IADD3 R0, R15, R5, RZ ;  /* 0x000000050f007210 */ /* 0x000fe20007ffe0ff */
[----:B------:R-:W-:Y:S01]  /*e010*/  STS [R6+0x2080], R35 ;  /* 0x0020802306007388 */ /* 0x000fe20000000800 */
[----:B------:R-:W-:Y:S01]  /*e020*/  F2FP.BF16.PACK_AB R46, R161, R46 ;  /* 0x0000002ea12e723e */ /* 0x000fe200000010ff */
[----:B------:R-:W-:Y:S01]  /*e030*/  IMAD.IADD R14, R15, 0x1, R3 ;  /* 0x000000010f0e7824 */ /* 0x000fe200078e0203 */
[----:B------:R-:W-:Y:S01]  /*e040*/  F2FP.BF16.PACK_AB R162, R163, R162 ;  /* 0x000000a2a3a2723e */ /* 0x000fe200000010ff */
[----:B------:R-:W-:Y:S01]  /*e050*/  SHFL.IDX PT, R13, R2, RZ, 0x1c1f ;  /* 0x001c1fff020d7589 */ /* 0x000fe200000e0000 */
[----:B------:R-:W-:-:S02]  /*e060*/  F2FP.BF16.PACK_AB R45, R169, R45 ;  /* 0x0000002da92d723e */ /* 0x000fc400000010ff */
[----:B------:R-:W-:Y:S01]  /*e070*/  F2FP.BF16.PACK_AB R44, R171, R44 ;  /* 0x0000002cab2c723e */ /* 0x000fe200000010ff */
[----:B------:R-:W-:Y:S01]  /*e080*/  SHFL.IDX PT, R11, R2, 0x1, 0x1c1f ;  /* 0x003c1f00020b7f89 */ /* 0x000fe200000e0000 */
[----:B------:R-:W-:-:S03]  /*e090*/  F2FP.BF16.PACK_AB R40, R181, R40 ;  /* 0x00000028b528723e */ /* 0x000fc600000010ff */
[----:B------:R-:W-:Y:S01]  /*e0a0*/  SHFL.IDX PT, R9, R2, 0x2, 0x1c1f ;  /* 0x005c1f0002097f89 */ /* 0x000fe200000e0000 */
[----:B------:R-:W-:-:S03]  /*e0b0*/  IADD3 R3, R16, R0, RZ ;  /* 0x0000000010037210 */ /* 0x000fc60007ffe0ff */
[----:B------:R1:W-:Y:S01]  /*e0c0*/  SHFL.IDX PT, R7, R2, 0x3, 0x1c1f ;  /* 0x007c1f0002077f89 */ /* 0x0003e200000e0000 */
[----:B------:R-:W-:-:S03]  /*e0d0*/  F2FP.BF16.PACK_AB R39, R183, R39 ;  /* 0x00000027b727723e */ /* 0x000fc600000010ff */
[----:B------:R-:W-:Y:S01]  /*e0e0*/  STS [R6+0x2480], R34 ;  /* 0x0024802206007388 */ /* 0x000fe20000000800 */
[----:B------:R-:W-:-:S03]  /*e0f0*/  F2FP.BF16.PACK_AB R43, R173, R43 ;  /* 0x0000002bad2b723e */ /* 0x000fc600000010ff */
[----:B------:R-:W-:Y:S01]  /*e100*/  STS [R5], R37 ;  /* 0x0000002505007388 */ /* 0x000fe20000000800 */
[----:B------:R-:W-:-:S03]  /*e110*/  F2FP.BF16.PACK_AB R174, R175, R174 ;  /* 0x000000aeafae723e */ /* 0x000fc600000010ff */
[----:B------:R-:W-:Y:S01]  /*e120*/  STS [R5+0x400], R36 ;  /* 0x0004002405007388 */ /* 0x000fe20000000800 */
[----:B------:R-:W-:-:S03]  /*e130*/  F2FP.BF16.PACK_AB R38, R177, R38 ;  /* 0x00000026b126723e */ /* 0x000fc600000010ff */
[----:B------:R-:W-:Y:S01]  /*e140*/  STS [R0], R42 ;  /* 0x0000002a00007388 */ /* 0x000fe20000000800 */
[----:B------:R-:W-:-:S03]  /*e150*/  F2FP.BF16.PACK_AB R178, R179, R178 ;  /* 0x000000b2b3b2723e */ /* 0x000fc600000010ff */
[----:B------:R-:W-:Y:S01]  /*e160*/  STS [R0+0x400], R41 ;  /* 0x0004002900007388 */ /* 0x000fe20000000800 */
[----:B-1----:R-:W-:-:S03]  /*e170*/  IMAD.IADD R2, R16, 0x1, R5 ;  /* 0x0000000110027824 */ /* 0x002fc600078e0205 */
[----:B------:R-:W-:Y:S04]  /*e180*/  STS [R5+0x2000], R47 ;  /* 0x0020002f05007388 */ /* 0x000fe80000000800 */
[----:B------:R-:W-:Y:S04]  /*e190*/  STS [R5+0x2400], R158 ;  /* 0x0024009e05007388 */ /* 0x000fe80000000800 */
[----:B------:R-:W-:Y:S04]  /*e1a0*/  STS [R0+0x2000], R46 ;  /* 0x0020002e00007388 */ /* 0x000fe80000000800 */
[----:B------:R-:W-:Y:S04]  /*e1b0*/  STS [R0+0x2400], R162 ;  /* 0x002400a200007388 */ /* 0x000fe80000000800 */
[----:B------:R-:W-:Y:S04]  /*e1c0*/  STS [R2], R45 ;  /* 0x0000002d02007388 */ /* 0x000fe80000000800 */
[----:B------:R-:W-:Y:S04]  /*e1d0*/  STS [R2+0x400], R44 ;  /* 0x0004002c02007388 */ /* 0x000fe80000000800 */
[----:B------:R-:W-:Y:S04]  /*e1e0*/  STS [R3], R40 ;  /* 0x0000002803007388 */ /* 0x000fe80000000800 */
[----:B------:R-:W-:Y:S04]  /*e1f0*/  STS [R14], R39 ;  /* 0x000000270e007388 */ /* 0x000fe80000000800 */
[----:B------:R-:W-:Y:S04]  /*e200*/  STS [R2+0x2000], R43 ;  /* 0x0020002b02007388 */ /* 0x000fe80000000800 */
[----:B------:R1:W-:Y:S04]  /*e210*/  STS [R2+0x2400], R174 ;  /* 0x002400ae02007388 */ /* 0x0003e80000000800 */
[----:B------:R-:W-:Y:S04]  /*e220*/  STS [R3+0x2000], R38 ;  /* 0x0020002603007388 */ /* 0x000fe80000000800 */
[----:B------:R-:W-:Y:S04]  /*e230*/  STS [R14+0x2000], R178 ;  /* 0x002000b20e007388 */ /* 0x000fe80000000800 */
[----:B------:R-:W3:Y:S04]  /*e240*/  SHFL.IDX PT, R12, R4, RZ, 0x1c1f ;  /* 0x001c1fff040c7589 */ /* 0x000ee800000e0000 */
[----:B------:R-:W-:Y:S06]  /*e250*/  BAR.SYNC.DEFER_BLOCKING 0x1, 0x80 ;  /* 0x0042000000007b1d */ /* 0x000fec0000010000 */
[----:B------:R-:W4:Y:S04]  /*e260*/  SHFL.IDX PT, R10, R4, 0x1, 0x1c1f ;  /* 0x003c1f00040a7f89 */ /* 0x000f2800000e0000 */
[----:B------:R-:W2:Y:S04]  /*e270*/  SHFL.IDX PT, R8, R4, 0x2, 0x1c1f ;  /* 0x005c1f0004087f89 */ /* 0x000ea800000e0000 */
[----:B------:R-:W2:Y:S01]  /*e280*/  SHFL.IDX PT, R6, R4, 0x3, 0x1c1f ;  /* 0x007c1f0004067f89 */ /* 0x000ea200000e0000 */
[----:B-1----:R-:W-:Y:S01]  /*e290*/  SHF.L.U32 R2, R59, 0x1, RZ ;  /* 0x000000013b027819 */ /* 0x002fe200000006ff */
[----:B------:R-:W-:-:S02]  /*e2a0*/  IMAD.SHL.U32 R0, R55, 0x8, RZ ;  /* 0x0000000837007824 */ /* 0x000fc400078e00ff */
[----:B------:R-:W1:Y:S04]  /*e2b0*/  SHFL.IDX PT, R3, R21, RZ, 0x181f ;  /* 0x00181fff15037589 */ /* 0x000e6800000e0000 */
[----:B---3--:R-:W-:Y:S04]  /*e2c0*/  @!P5 ST.E [R12.64], R52 ;  /* 0x000000340c00d985 */ /* 0x008fe8000c10190c */
[----:B------:R-:W3:Y:S04]  /*e2d0*/  SHFL.IDX PT, R5, R20, RZ, 0x181f ;  /* 0x00181fff14057589 */ /* 0x000ee800000e0000 */
[----:B----4-:R-:W-:Y:S04]  /*e2e0*/  @!P4 ST.E [R10.64], R51 ;  /* 0x000000330a00c985 */ /* 0x010fe8000c10190c */
[----:B--2---:R-:W-:Y:S04]  /*e2f0*/  @!P3 ST.E [R8.64], R50 ;  /* 0x000000320800b985 */ /* 0x004fe8000c10190c */
[----:B------:R2:W-:Y:S01]  /*e300*/  @!P6 ST.E [R6.64], R53 ;  /* 0x000000350600e985 */ /* 0x0005e2000c10190c */
[----:B------:R-:W-:-:S03]  /*e310*/  ISETP.GE.AND P6, PT, R0, c[0x0][0x3c8], PT ;  /* 0x0000f20000007a0c */ /* 0x000fc60003fc6270 */
[----:B------:R-:W4:Y:S04]  /*e320*/  SHFL.IDX PT, R4, R21, 0x1, 0x181f ;  /* 0x00381f0015047f89 */ /* 0x000f2800000e0000 */
[----:B------:R-:W-:Y:S01]  /*e330*/  LDS.128 R16, [R2+0x80] ;  /* 0x0000800002107984 */ /* 0x000fe20000000c00 */
[----:B------:R-:W-:-:S03]  /*e340*/  ISETP.GE.OR P3, PT, R22, R54, P6 ;  /* 0x000000361600720c */ /* 0x000fc60003766670 */
[----:B------:R-:W-:Y:S04]  /*e350*/  LDS.128 R12, [R2+0x880] ;  /* 0x00088000020c7984 */ /* 0x000fe80000000c00 */
[----:B------:R-:W3:Y:S04]  /*e360*/  SHFL.IDX PT, R9, R20, 0x1, 0x181f ;  /* 0x00381f0014097f89 */ /* 0x000ee800000e0000 */
[----:B------:R-:W3:Y:S04]  /*e370*/  SHFL.IDX PT, R8, R21, 0x2, 0x181f ;  /* 0x00581f0015087f89 */ /* 0x000ee800000e0000 */
[----:B------:R-:W4:Y:S01]  /*e380*/  SHFL.IDX PT, R10, R20, 0x2, 0x181f ;  /* 0x00581f00140a7f89 */ /* 0x000f2200000e0000 */
[----:B--2---:R-:W-:-:S03]  /*e390*/  IADD3 R6, R22, 0x10, RZ ;  /* 0x0000001016067810 */ /* 0x004fc60007ffe0ff */
[----:B------:R-:W2:Y:S01]  /*e3a0*/  LDS.128 R24, [R2+0x1080] ;  /* 0x0010800002187984 */ /* 0x000ea20000000c00 */
[----:B------:R-:W-:Y:S02]  /*e3b0*/  IADD3 R7, R22, 0x20, RZ ;  /* 0x0000002016077810 */ /* 0x000fe40007ffe0ff */
[-C--:B------:R-:W-:Y:S01]  /*e3c0*/  ISETP.GE.OR P1, PT, R6, R54.reuse, P6 ;  /* 0x000000360600720c */ /* 0x080fe20003726670 */
[----:B------:R-:W-:Y:S01]  /*e3d0*/  LDS.128 R28, [R2+0x1880] ;  /* 0x00188000021c7984 */ /* 0x000fe20000000c00 */
[----:B------:R-:W-:Y:S02]  /*e3e0*/  IADD3 R6, R22, 0x30, RZ ;  /* 0x0000003016067810 */ /* 0x000fe40007ffe0ff */
[-C--:B------:R-:W-:Y:S01]  /*e3f0*/  ISETP.GE.OR P2, PT, R7, R54.reuse, P6 ;  /* 0x000000360700720c */ /* 0x080fe20003746670 */
[----:B------:R-:W-:Y:S01]  /*e400*/  LDS.128 R32, [R2+0x2080] ;  /* 0x0020800002207984 */ /* 0x000fe20000000c00 */
[----:B------:R-:W-:Y:S02]  /*e410*/  ISETP.GE.OR P0, PT, R6, R54, P6 ;  /* 0x000000360600720c */ /* 0x000fe40003706670 */
[----:B-1----:R-:W-:Y:S01]  /*e420*/  @!P3 LEA R6, P4, R0, R3, 0x1 ;  /* 0x000000030006b211 */ /* 0x002fe200078808ff */
[----:B------:R-:W-:Y:S01]  /*e430*/  LDS.128 R36, [R2+0x2880] ;  /* 0x0028800002247984 */ /* 0x000fe20000000c00 */
[----:B------:R-:W-:-:S03]  /*e440*/  IADD3 R11, R22, 0x40, RZ ;  /* 0x00000040160b7810 */ /* 0x000fc60007ffe0ff */
[----:B------:R-:W1:Y:S01]  /*e450*/  SHFL.IDX PT, R3, R21, 0x3, 0x181f ;  /* 0x00781f0015037f89 */ /* 0x000e6200000e0000 */
[C-C-:B---3--:R-:W-:Y:S02]  /*e460*/  @!P3 LEA.HI.X R7, R0.reuse, R5, R58.reuse, 0x1, P4 ;  /* 0x000000050007b211 */ /* 0x148fe400020f0c3a */
[C---:B----4-:R-:W-:Y:S01]  /*e470*/  @!P1 LEA R4, P4, R0.reuse, R4, 0x1 ;  /* 0x0000000400049211 */ /* 0x050fe200078808ff */
[----:B------:R-:W-:Y:S04]  /*e480*/  LDS.128 R40, [R2+0x3080] ;  /* 0x0030800002287984 */ /* 0x000fe80000000c00 */
[----:B------:R-:W3:Y:S01]  /*e490*/  SHFL.IDX PT, R48, R20, 0x3, 0x181f ;  /* 0x00781f0014307f89 */ /* 0x000ee200000e0000 */
[----:B------:R-:W-:Y:S02]  /*e4a0*/  ISETP.GE.OR P5, PT, R11, R54, P6 ;  /* 0x000000360b00720c */ /* 0x000fe400037a6670 */
[C---:B------:R-:W-:Y:S01]  /*e4b0*/  @!P1 LEA.HI.X R5, R0.reuse, R9, R58, 0x1, P4 ;  /* 0x0000000900059211 */ /* 0x040fe200020f0c3a */
[----:B------:R-:W4:Y:S01]  /*e4c0*/  SHFL.IDX PT, R23, R21, 0x4, 0x181f ;  /* 0x00981f0015177f89 */ /* 0x000f2200000e0000 */
[----:B------:R-:W-:-:S03]  /*e4d0*/  @!P2 LEA R8, P4, R0, R8, 0x1 ;  /* 0x000000080008a211 */ /* 0x000fc600078808ff */
[----:B------:R-:W1:Y:S01]  /*e4e0*/  SHFL.IDX PT, R11, R21, 0x5, 0x181f ;  /* 0x00b81f00150b7f89 */ /* 0x000e6200000e0000 */
[----:B------:R-:W-:-:S03]  /*e4f0*/  IADD3 R44, R22, 0x50, RZ ;  /* 0x00000050162c7810 */ /* 0x000fc60007ffe0ff */
[----:B------:R-:W-:Y:S01]  /*e500*/  SHFL.IDX PT, R49, R21, 0x6, 0x181f ;  /* 0x00d81f0015317f89 */ /* 0x000fe200000e0000 */
[----:B------:R-:W-:-:S03]  /*e510*/  @!P2 LEA.HI.X R9, R0, R10, R58, 0x1, P4 ;  /* 0x0000000a0009a211 */ /* 0x000fc600020f0c3a */
[----:B------:R-:W1:Y:S04]  /*e520*/  SHFL.IDX PT, R51, R20, 0x4, 0x181f ;  /* 0x00981f0014337f89 */ /* 0x000e6800000e0000 */
[----:B------:R-:W1:Y:S01]  /*e530*/  SHFL.IDX PT, R50, R20, 0x5, 0x181f ;  /* 0x00b81f0014327f89 */ /* 0x000e6200000e0000 */
[----:B------:R-:W-:-:S03]  /*e540*/  IADD3 R52, R22, 0x60, RZ ;  /* 0x0000006016347810 */ /* 0x000fc60007ffe0ff */
[----:B------:R-:W1:Y:S01]  /*e550*/  SHFL.IDX PT, R10, R20, 0x6, 0x181f ;  /* 0x00d81f00140a7f89 */ /* 0x000e6200000e0000 */
[----:B------:R-:W-:-:S03]  /*e560*/  ISETP.GE.OR P4, PT, R44, R54, P6 ;  /* 0x000000362c00720c */ /* 0x000fc60003786670 */
[----:B------:R1:W4:Y:S04]  /*e570*/  LDS.128 R44, [R2+0x3880] ;  /* 0x00388000022c7984 */ /* 0x0003280000000c00 */
[----:B------:R4:W-:Y:S01]  /*e580*/  @!P3 ST.E.128 [R6.64], R16 ;  /* 0x000000100600b985 */ /* 0x0009e2000c101d0c */
[----:B------:R-:W-:-:S03]  /*e590*/  ISETP.GE.OR P3, PT, R52, R54, P6 ;  /* 0x000000363400720c */ /* 0x000fc60003766670 */
[----:B------:R4:W-:Y:S04]  /*e5a0*/  @!P1 ST.E.128 [R4.64], R12 ;  /* 0x0000000c04009985 */ /* 0x0009e8000c101d0c */
[----:B--2---:R-:W-:Y:S01]  /*e5b0*/  @!P2 ST.E.128 [R8.64], R24 ;  /* 0x000000180800a985 */ /* 0x004fe2000c101d0c */
[----:B-1----:R-:W-:-:S04]  /*e5c0*/  @!P0 LEA R2, P1, R0, R3, 0x1 ;  /* 0x0000000300028211 */ /* 0x002fc800078208ff */
[----:B---3--:R-:W-:-:S05]  /*e5d0*/  @!P0 LEA.HI.X R3, R0, R48, R58, 0x1, P1 ;  /* 0x0000003000038211 */ /* 0x008fca00008f0c3a */
[----:B------:R1:W-:Y:S01]  /*e5e0*/  @!P0 ST.E.128 [R2.64], R28 ;  /* 0x0000001c02008985 */ /* 0x0003e2000c101d0c */
[C---:B----4-:R-:W-:Y:S02]  /*e5f0*/  @!P5 LEA R6, P2, R0.reuse, R23, 0x1 ;  /* 0x000000170006d211 */ /* 0x050fe400078408ff */
[C---:B------:R-:W-:Y:S02]  /*e600*/  @!P4 LEA R4, P1, R0.reuse, R11, 0x1 ;  /* 0x0000000b0004c211 */ /* 0x040fe400078208ff */
[C-C-:B------:R-:W-:Y:S02]  /*e610*/  @!P5 LEA.HI.X R7, R0.reuse, R51, R58.reuse, 0x1, P2 ;  /* 0x000000330007d211 */ /* 0x140fe400010f0c3a */
[----:B------:R-:W-:-:S03]  /*e620*/  @!P4 LEA.HI.X R5, R0, R50, R58, 0x1, P1 ;  /* 0x000000320005c211 */ /* 0x000fc600008f0c3a */
[----:B------:R-:W-:Y:S04]  /*e630*/  @!P5 ST.E.128 [R6.64], R32 ;  /* 0x000000200600d985 */ /* 0x000fe8000c101d0c */
[----:B------:R-:W-:Y:S01]  /*e640*/  @!P4 ST.E.128 [R4.64], R36 ;  /* 0x000000240400c985 */ /* 0x000fe2000c101d0c */
[----:B-1----:R-:W-:-:S04]  /*e650*/  @!P3 LEA R2, P0, R0, R49, 0x1 ;  /* 0x000000310002b211 */ /* 0x002fc800078008ff */
[----:B------:R-:W-:-:S05]  /*e660*/  @!P3 LEA.HI.X R3, R0, R10, R58, 0x1, P0 ;  /* 0x0000000a0003b211 */ /* 0x000fca00000f0c3a */
[----:B------:R1:W-:Y:S04]  /*e670*/  @!P3 ST.E.128 [R2.64], R40 ;  /* 0x000000280200b985 */ /* 0x0003e8000c101d0c */
[----:B------:R2:W3:Y:S04]  /*e680*/  SHFL.IDX PT, R6, R21, 0x7, 0x181f ;  /* 0x00f81f0015067f89 */ /* 0x0004e800000e0000 */
[----:B------:R2:W4:Y:S01]  /*e690*/  SHFL.IDX PT, R4, R20, 0x7, 0x181f ;  /* 0x00f81f0014047f89 */ /* 0x00052200000e0000 */
[----:B-1----:R-:W-:-:S04]  /*e6a0*/  IADD3 R2, R22, 0x70, RZ ;  /* 0x0000007016027810 */ /* 0x002fc80007ffe0ff */
[----:B------:R-:W-:-:S13]  /*e6b0*/  ISETP.GE.OR P6, PT, R2, R54, P6 ;  /* 0x000000360200720c */ /* 0x000fda00037c6670 */
[----:B------:R-:W-:Y:S05]  /*e6c0*/  @P6 EXIT ;  /* 0x000000000000694d */ /* 0x000fea0003800000 */
[----:B--234-:R-:W-:-:S04]  /*e6d0*/  LEA R2, P0, R0, R6, 0x1 ;  /* 0x0000000600027211 */ /* 0x01cfc800078008ff */
[----:B------:R-:W-:-:S05]  /*e6e0*/  LEA.HI.X R3, R0, R4, R58, 0x1, P0 ;  /* 0x0000000400037211 */ /* 0x000fca00000f0c3a */
[----:B------:R-:W-:Y:S01]  /*e6f0*/  ST.E.128 [R2.64], R44 ;  /* 0x0000002c02007985 */ /* 0x000fe2000c101d0c */
[----:B------:R-:W-:Y:S05]  /*e700*/  EXIT ;  /* 0x000000000000794d */ /* 0x000fea0003800000 */
.L_x_6:
[----:B------:R-:W-:-:S00]  /*e710*/  BRA `(.L_x_6) ;  /* 0xfffffff000007947 */ /* 0x000fc0000383ffff */
[----:B------:R-:W-:-:S00]  /*e720*/  NOP ;  /* 0x0000000000007918 */ /* 0x000fc00000000000 */
        /* <DEDUP_REMOVED lines=13> */
.L_x_1596:


//--------------------- .text._ZN7cutlass13device_kernelIN5flash19enable_sm80_to_sm89INS1_16FlashAttnFwdSm80INS1_25CollectiveMainloopFwdSm80ILi4ELi1ELb0EN4cute5tupleIJNS5_1CILi128EEENS7_ILi112EEENS7_ILi64EEEEEELi64ENS_10bfloat16_tEfNS_4arch4Sm80ELb0ELb0ELb1ELb1ELb1ELb0ELb1ELb0EEENS1_21CollectiveEpilogueFwdINS6_IJS8_SA_S9_EEENS6_IJNS7_ILi1EEESI_SI_EEESC_SE_Li128ELb1ELb1ELb0ELb0EEENS1_19SingleTileSchedulerILb1ELb0ELb1ELi128EEEEEEEEEvNT_6ParamsE --------------------------
	.section	.text._ZN7cutlass13device_kernelIN5flash19enable_sm80_to_sm89INS1_16FlashAttnFwdSm80INS1_25CollectiveMainloopFwdSm80ILi4ELi1ELb0EN4cute5tupleIJNS5_1CILi128EEENS7_ILi112EEENS7_ILi64EEEEEELi64ENS_10bfloat16_tEfNS_4arch4Sm80ELb0ELb0ELb1ELb1ELb1ELb0ELb1ELb0EEENS1_21CollectiveEpilogueFwdINS6_IJS8_SA_S9_EEENS6_IJNS7_ILi1EEESI_SI_EEESC_SE_Li128ELb1ELb1ELb0ELb0EEENS1_19SingleTileSchedulerILb1ELb0ELb1ELi128EEEEEEEEEvNT_6ParamsE,"ax",@progbits
	.sectioninfo	@"SHI_REGISTERS=255"
	.align	128
.text._ZN7cutlass13device_kernelIN5flash19enable_sm80_to_sm89INS1_16FlashAttnFwdSm80INS1_25CollectiveMainloopFwdSm80ILi4ELi1ELb0EN4cute5tupleIJNS5_1CILi128EEENS7_ILi112EEENS7_ILi64EEEEEELi64ENS_10bfloat16_tEfNS_4arch4Sm80ELb0ELb0ELb1ELb1ELb1ELb0ELb1ELb0EEENS1_21CollectiveEpilogueFwdINS6_IJS8_SA_S9_EEENS6_IJNS7_ILi1EEESI_SI_EEESC_SE_Li128ELb1ELb1ELb0ELb0EEENS1_19SingleTileSchedulerILb1ELb0ELb1ELi128EEEEEEEEEvNT_6ParamsE:
        .type           _ZN7cutlass13device_kernelIN5flash19enable_sm80_to_sm89INS1_16FlashAttnFwdSm80INS1_25CollectiveMainloopFwdSm80ILi4ELi1ELb0EN4cute5tupleIJNS5_1CILi128EEENS7_ILi112EEENS7_ILi64EEEEEELi64ENS_10bfloat16_tEfNS_4arch4Sm80ELb0ELb0ELb1ELb1ELb1ELb0ELb1ELb0EEENS1_21CollectiveEpilogueFwdINS6_IJS8_SA_S9_EEENS6_IJNS7_ILi1EEESI_SI_EEESC_SE_Li128ELb1ELb1ELb0ELb0EEENS1_19SingleTileSchedulerILb1ELb0ELb1ELi128EEEEEEEEEvNT_6ParamsE,@function
        .size           _ZN7cutlass13device_kernelIN5flash19enable_sm80_to_sm89INS1_16FlashAttnFwdSm80INS1_25CollectiveMainloopFwdSm80ILi4ELi1ELb0EN4cute5tupleIJNS5_1CILi128EEENS7_ILi112EEENS7_ILi64EEEEEELi64ENS_10bfloat16_tEfNS_4arch4Sm80ELb0ELb0ELb1ELb1ELb1ELb0ELb1ELb0EEENS1_21CollectiveEpilogueFwdINS6_IJS8_SA_S9_EEENS6_IJNS7_ILi1EEESI_SI_EEESC_SE_Li128ELb1ELb1ELb0ELb0EEENS1_19SingleTileSchedulerILb1ELb0ELb1ELi128EEEEEEEEEvNT_6ParamsE,(.L_x_1597 - _ZN7cutlass13device_kernelIN5flash19enable_sm80_to_sm89INS1_16FlashAttnFwdSm80INS1_25CollectiveMainloopFwdSm80ILi4ELi1ELb0EN4cute5tupleIJNS5_1CILi128EEENS7_ILi112EEENS7_ILi64EEEEEELi64ENS_10bfloat16_tEfNS_4arch4Sm80ELb0ELb0ELb1ELb1ELb1ELb0ELb1ELb0EEENS1_21CollectiveEpilogueFwdINS6_IJS8_SA_S9_EEENS6_IJNS7_ILi1EEESI_SI_EEESC_SE_Li128ELb1ELb1ELb0ELb0EEENS1_19SingleTileSchedulerILb1ELb0ELb1ELi128EEEEEEEEEvNT_6ParamsE)
        .other          _ZN7cutlass13device_kernelIN5flash19enable_sm80_to_sm89INS1_16FlashAttnFwdSm80INS1_25CollectiveMainloopFwdSm80ILi4ELi1ELb0EN4cute5tupleIJNS5_1CILi128EEENS7_ILi112EEENS7_ILi64EEEEEELi64ENS_10bfloat16_tEfNS_4arch4Sm80ELb0ELb0ELb1ELb1ELb1ELb0ELb1ELb0EEENS1_21CollectiveEpilogueFwdINS6_IJS8_SA_S9_EEENS6_IJNS7_ILi1EEESI_SI_EEESC_SE_Li128ELb1ELb1ELb0ELb0EEENS1_19SingleTileSchedulerILb1ELb0ELb1ELi128EEEEEEEEEvNT_6ParamsE,@"STO_CUDA_ENTRY STV_DEFAULT"
_ZN7cutlass13device_kernelIN5flash19enable_sm80_to_sm89INS1_16FlashAttnFwdSm80INS1_25CollectiveMainloopFwdSm80ILi4ELi1ELb0EN4cute5tupleIJNS5_1CILi128EEENS7_ILi112EEENS7_ILi64EEEEEELi64ENS_10bfloat16_tEfNS_4arch4Sm80ELb0ELb0ELb1ELb1ELb1ELb0ELb1ELb0EEENS1_21CollectiveEpilogueFwdINS6_IJS8_SA_S9_EEENS6_IJNS7_ILi1EEESI_SI_EEESC_SE_Li128ELb1ELb1ELb0ELb0EEENS1_19SingleTileSchedulerILb1ELb0ELb1ELi128EEEEEEEEEvNT_6ParamsE:
[----:B------:R-:W-:Y:S02]  /*0000*/  MOV R1, c[0x0][0x28] ;  /* 0x00000a0000017a02 */ /* 0x000fe40000000f00 */
[----:B------:R-:W1:Y:S01]  /*0010*/  S2R R196, SR_TID.X ;  /* 0x0000000000c47919 */ /* 0x000e620000002100 */
[----:B------:R-:W2:Y:S01]  /*0020*/  S2UR UR11, SR_CTAID.Z ;  /* 0x00000000000b79c3 */ /* 0x000ea20000002700 */
[----:B------:R-:W-:Y:S01]  /*0030*/  UMOV UR15, 0x4 ;  /* 0x00000004000f7882 */ /* 0x000fe20000000000 */
[----:B------:R-:W-:Y:S01]  /*0040*/  IADD3 R1, R1, -0x48, RZ ;  /* 0xffffffb801017810 */ /* 0x000fe20007ffe0ff */
[----:B------:R-:W-:Y:S02]  /*0050*/  ULDC.64 UR6, c[0x0][0x568] ;  /* 0x00015a0000067ab9 */ /* 0x000fe40000000a00 */
[----:B------:R-:W-:-:S03]  /*0060*/  ULDC.64 UR12, c[0x0][0x118] ;  /* 0x00004600000c7ab9 */ /* 0x000fc60000000a00 */
[----:B------:R-:W3:Y:S01]  /*0070*/  S2UR UR5, SR_CTAID.X ;  /* 0x00000000000579c3 */ /* 0x000ee20000002500 */
[----:B-1----:R-:W-:Y:S01]  /*0080*/  SHF.R.U32.HI R0, RZ, 0x5, R196 ;  /* 0x00000005ff007819 */ /* 0x002fe200000116c4 */
[----:B--2---:R-:W-:-:S05]  /*0090*/  UIMAD.WIDE UR6, UR11, UR15, UR6 ;  /* 0x0000000f0b0672a5 */ /* 0x004fca000f8e0206 */
[----:B------:R-:W1:Y:S02]  /*00a0*/  SHFL.IDX PT, R0, R0, RZ, 0x1f ;  /* 0x00001fff00007589 */ /* 0x000e6400000e0000 */
[----:B-1----:R-:W-:-:S13]  /*00b0*/  ISETP.NE.AND P0, PT, R0, RZ, PT ;  /* 0x000000ff0000720c */ /* 0x002fda0003f05270 */
[----:B---3--:R-:W-:Y:S05]  /*00c0*/  @!P0 BRA `(.L_x_7) ;  /* 0x000001c000008947 */ /* 0x008fea0003800000 */
[----:B------:R-:W-:-:S04]  /*00d0*/  ISETP.NE.U32.AND P0, PT, RZ, c[0x0][0x568], PT ;  /* 0x00015a00ff007a0c */ /* 0x000fc80003f05070 */
[----:B------:R-:W-:-:S13]  /*00e0*/  ISETP.NE.AND.EX P0, PT, RZ, c[0x0][0x56c], PT, P0 ;  /* 0x00015b00ff007a0c */ /* 0x000fda0003f05300 */
[----:B------:R-:W-:Y:S05]  /*00f0*/  @!P0 BRA `(.L_x_8) ;  /* 0x0000005000008947 */ /* 0x000fea0003800000 */
[----:B------:R-:W-:Y:S02]  /*0100*/  MOV R2, UR6 ;  /* 0x0000000600027c02 */ /* 0x000fe40008000f00 */
[----:B------:R-:W-:-:S05]  /*0110*/  MOV R3, UR7 ;  /* 0x0000000700037c02 */ /* 0x000fca0008000f00 */
[----:B------:R-:W2:Y:S02]  /*0120*/  LDG.E R0, [R2.64] ;  /* 0x0000000c02007981 */ /* 0x000ea4000c1e1900 */
[----:B--2---:R1:W2:Y:S02]  /*0130*/  R2UR UR6, R0 ;  /* 0x00000000000673c2 */ /* 0x0042a400000e0000 */
[----:B-12---:R-:W-:Y:S05]  /*0140*/  BRA `(.L_x_9) ;  /* 0x000000e000007947 */ /* 0x006fea0003800000 */
.L_x_8:
[----:B------:R-:W-:-:S04]  /*0150*/  ISETP.NE.U32.AND P0, PT, RZ, c[0x0][0x560], PT ;  /* 0x00015800ff007a0c */ /* 0x000fc80003f05070 */
[----:B------:R-:W-:-:S13]  /*0160*/  ISETP.NE.AND.EX P0, PT, RZ, c[0x0][0x564], PT, P0 ;  /* 0x00015900ff007a0c */ /* 0x000fda0003f05300 */
[----:B------:R-:W-:Y:S05]  /*0170*/  @!P0 BRA `(.L_x_10) ;  /* 0x000000a000008947 */ /* 0x000fea0003800000 */
[----:B------:R-:W-:Y:S02]  /*0180*/  ULDC.64 UR6, c[0x0][0x560] ;  /* 0x0001580000067ab9 */ /* 0x000fe40000000a00 */
[----:B------:R-:W-:-:S06]  /*0190*/  UIMAD.WIDE UR6, UR11, UR15, UR6 ;  /* 0x0000000f0b0672a5 */ /* 0x000fcc000f8e0206 */
[----:B------:R-:W-:Y:S02]  /*01a0*/  MOV R2, UR6 ;  /* 0x0000000600027c02 */ /* 0x000fe40008000f00 */
[----:B------:R-:W-:-:S05]  /*01b0*/  MOV R3, UR7 ;  /* 0x0000000700037c02 */ /* 0x000fca0008000f00 */
[----:B------:R1:W2:Y:S04]  /*01c0*/  LDG.E R0, [R2.64] ;  /* 0x0000000c02007981 */ /* 0x0002a8000c1e1900 */
[----:B-1----:R-:W3:Y:S01]  /*01d0*/  LDG.E R2, [R2.64+0x4] ;  /* 0x0000040c02027981 */ /* 0x002ee2000c1e1900 */
[----:B--2---:R-:W1:Y:S08]  /*01e0*/  R2UR UR4, R0 ;  /* 0x00000000000473c2 */ /* 0x004e7000000e0000 */
[----:B---3--:R-:W1:Y:S02]  /*01f0*/  R2UR UR6, R2 ;  /* 0x00000000020673c2 */ /* 0x008e6400000e0000 */
[----:B-1----:R-:W-:Y:S01]  /*0200*/  UIADD3 UR6, -UR4, UR6, URZ ;  /* 0x0000000604067290 */ /* 0x002fe2000fffe13f */
[----:B------:R-:W-:Y:S05]  /*0210*/  BRA `(.L_x_9) ;  /* 0x0000001000007947 */ /* 0x000fea0003800000 */
.L_x_10:
[----:B------:R-:W-:Y:S02]  /*0220*/  ULDC UR6, c[0x0][0x54c] ;  /* 0x0001530000067ab9 */ /* 0x000fe40000000800 */
.L_x_9:
[----:B------:R-:W-:Y:S02]  /*0230*/  ULDC UR4, c[0x0][0x548] ;  /* 0x0001520000047ab9 */ /* 0x000fe40000000800 */
[----:B------:R-:W-:-:S02]  /*0240*/  USHF.L.U32 UR5, UR5, 0x7, URZ ;  /* 0x0000000705057899 */ /* 0x000fc4000800063f */
[----:B------:R-:W-:-:S04]  /*0250*/  UIMAD UR4, UR6, UR4, URZ ;  /* 0x00000004060472a4 */ /* 0x000fc8000f8e023f */
[----:B------:R-:W-:-:S04]  /*0260*/  UISETP.GE.AND UP0, UPT, UR5, UR4, UPT ;  /* 0x000000040500728c */ /* 0x000fc8000bf06270 */
[----:B------:R-:W-:Y:S01]  /*0270*/  USEL UR11, UR11, 0xffffffff, !UP0 ;  /* 0xffffffff0b0b7887 */ /* 0x000fe2000c000000 */
[----:B------:R-:W-:Y:S05]  /*0280*/  BRA `(.L_x_11) ;  /* 0x000001b000007947 */ /* 0x000fea0003800000 */
.L_x_7:
        /* <DEDUP_REMOVED lines=8> */
.L_x_12:
        /* <DEDUP_REMOVED lines=13> */
.L_x_14:
[----:B------:R-:W-:Y:S02]  /*03e0*/  ULDC UR6, c[0x0][0x54c] ;  /* 0x0001530000067ab9 */ /* 0x000fe40000000800 */
.L_x_13:
[----:B------:R-:W-:Y:S02]  /*03f0*/  ULDC UR4, c[0x0][0x548] ;  /* 0x0001520000047ab9 */ /* 0x000fe40000000800 */
[----:B------:R-:W-:-:S02]  /*0400*/  USHF.L.U32 UR5, UR5, 0x7, URZ ;  /* 0x0000000705057899 */ /* 0x000fc4000800063f */
[----:B------:R-:W-:-:S04]  /*0410*/  UIMAD UR4, UR6, UR4, URZ ;  /* 0x00000004060472a4 */ /* 0x000fc8000f8e023f */
[----:B------:R-:W-:-:S04]  /*0420*/  UISETP.GE.AND UP0, UPT, UR5, UR4, UPT ;  /* 0x000000040500728c */ /* 0x000fc8000bf06270 */
[----:B------:R-:W-:-:S06]  /*0430*/  USEL UR11, UR11, 0xffffffff, !UP0 ;  /* 0xffffffff0b0b7887 */ /* 0x000fcc000c000000 */
.L_x_11:
[----:B------:R-:W-:-:S13]  /*0440*/  ISETP.LE.AND P0, PT, RZ, UR11, PT ;  /* 0x0000000bff007c0c */ /* 0x000fda000bf03270 */
[----:B------:R-:W-:Y:S05]  /*0450*/  @!P0 EXIT ;  /* 0x000000000000894d */ /* 0x000fea0003800000 */
[----:B------:R-:W-:Y:S02]  /*0460*/  ULDC.64 UR4, c[0x0][0x370] ;  /* 0x0000dc0000047ab9 */ /* 0x000fe40000000a00 */
[----:B------:R-:W-:Y:S02]  /*0470*/  UISETP.NE.U32.AND UP0, UPT, URZ, UR4, UPT ;  /* 0x000000043f00728c */ /* 0x000fe4000bf05070 */
[----:B------:R-:W-:Y:S02]  /*0480*/  ULDC.64 UR6, c[0x0][0x370] ;  /* 0x0000dc0000067ab9 */ /* 0x000fe40000000a00 */
[----:B------:R-:W-:-:S03]  /*0490*/  UISETP.NE.AND.EX UP0, UPT, URZ, UR5, UPT, UP0 ;  /* 0x000000053f00728c */ /* 0x000fc6000bf05300 */
[----:B------:R-:W-:Y:S02]  /*04a0*/  ULDC.64 UR4, c[0x0][0x348] ;  /* 0x0000d20000047ab9 */ /* 0x000fe40000000a00 */
[----:B------:R-:W-:Y:S01]  /*04b0*/  UISETP.NE.U32.AND UP1, UPT, URZ, UR4, UPT ;  /* 0x000000043f00728c */ /* 0x000fe2000bf25070 */
[----:B------:R-:W-:-:S03]  /*04c0*/  PLOP3.LUT P2, PT, PT, PT, UP0, 0x80, 0x0 ;  /* 0x000000000000781c */ /* 0x000fc60003f4f008 */
[----:B------:R-:W-:Y:S02]  /*04d0*/  UISETP.NE.AND.EX UP1, UPT, URZ, UR5, UPT, UP1 ;  /* 0x000000053f00728c */ /* 0x000fe4000bf25310 */
[----:B------:R-:W-:Y:S02]  /*04e0*/  @UP0 UIMAD.WIDE UR6, UR11, UR15, UR6 ;  /* 0x0000000f0b0602a5 */ /* 0x000fe4000f8e0206 */
[----:B------:R-:W-:Y:S02]  /*04f0*/  ULDC.64 UR4, c[0x0][0x348] ;  /* 0x0000d20000047ab9 */ /* 0x000fe40000000a00 */
[----:B------:R-:W-:Y:S01]  /*0500*/  UIMAD.WIDE UR4, UR11, UR15, UR4 ;  /* 0x0000000f0b0472a5 */ /* 0x000fe2000f8e0204 */
[----:B------:R-:W-:Y:S01]  /*0510*/  PLOP3.LUT P1, PT, PT, PT, UP1, 0x80, 0x0 ;  /* 0x000000000000781c */ /* 0x000fe20003f2f018 */
[----:B------:R-:W-:Y:S02]  /*0520*/  IMAD.U32 R2, RZ, RZ, UR6 ;  /* 0x00000006ff027e24 */ /* 0x000fe4000f8e00ff */
[----:B------:R-:W-:-:S02]  /*0530*/  IMAD.U32 R3, RZ, RZ, UR7 ;  /* 0x00000007ff037e24 */ /* 0x000fc4000f8e00ff */
[----:B------:R-:W-:Y:S01]  /*0540*/  MOV R6, UR4 ;  /* 0x0000000400067c02 */ /* 0x000fe20008000f00 */
[----:B------:R-:W-:Y:S01]  /*0550*/  IMAD.U32 R7, RZ, RZ, UR5 ;  /* 0x00000005ff077e24 */ /* 0x000fe2000f8e00ff */
[----:B------:R-:W-:Y:S01]  /*0560*/  ULDC.64 UR4, c[0x0][0x360] ;  /* 0x0000d80000047ab9 */ /* 0x000fe20000000a00 */
[----:B------:R-:W2:Y:S01]  /*0570*/  @P2 LDG.E R2, [R2.64] ;  /* 0x0000000c02022981 */ /* 0x000ea2000c1e1900 */
[----:B------:R-:W-:-:S04]  /*0580*/  UISETP.NE.U32.AND UP0, UPT, URZ, UR4, UPT ;  /* 0x000000043f00728c */ /* 0x000fc8000bf05070 */
[----:B------:R-:W-:Y:S01]  /*0590*/  UISETP.NE.AND.EX UP0, UPT, URZ, UR5, UPT, UP0 ;  /* 0x000000053f00728c */ /* 0x000fe2000bf05300 */
[----:B------:R-:W3:Y:S02]  /*05a0*/  @P1 LDG.E R0, [R6.64] ;  /* 0x0000000c06001981 */ /* 0x000ee4000c1e1900 */
[----:B------:R-:W-:-:S03]  /*05b0*/  ULDC.64 UR4, c[0x0][0x360] ;  /* 0x0000d80000047ab9 */ /* 0x000fc60000000a00 */
[----:B------:R-:W-:-:S05]  /*05c0*/  PLOP3.LUT P0, PT, PT, PT, UP0, 0x80, 0x0 ;  /* 0x000000000000781c */ /* 0x000fca0003f0f008 */
[----:B------:R-:W-:Y:S01]  /*05d0*/  @UP0 UIMAD.WIDE UR4, UR11, UR15, UR4 ;  /* 0x0000000f0b0402a5 */ /* 0x000fe2000f8e0204 */
[----:B------:R-:W-:-:S05]  /*05e0*/  MOV R8, c[0x0][0x168] ;  /* 0x00005a0000087a02 */ /* 0x000fca0000000f00 */
[----:B------:R-:W-:Y:S01]  /*05f0*/  IMAD.U32 R4, RZ, RZ, UR4 ;  /* 0x00000004ff047e24 */ /* 0x000fe2000f8e00ff */
[----:B------:R-:W-:-:S05]  /*0600*/  MOV R5, UR5 ;  /* 0x0000000500057c02 */ /* 0x000fca0008000f00 */
[----:B------:R1:W5:Y:S01]  /*0610*/  @P0 LDG.E R8, [R4.64] ;  /* 0x0000000c04080981 */ /* 0x000362000c1e1900 */
[----:B------:R-:W4:Y:S01]  /*0620*/  S2UR UR9, SR_CTAID.Y ;  /* 0x00000000000979c3 */ /* 0x000f220000002600 */
[----:B------:R-:W-:Y:S02]  /*0630*/  UMOV UR10, URZ ;  /* 0x0000003f000a7c82 */ /* 0x000fe40008000000 */
[----:B------:R-:W-:Y:S02]  /*0640*/  UMOV UR14, URZ ;  /* 0x0000003f000e7c82 */ /* 0x000fe40008000000 */
[----:B------:R-:W-:Y:S02]  /*0650*/  ULDC UR5, c[0x0][0x2ac] ;  /* 0x0000ab0000057ab9 */ /* 0x000fe40000000800 */
[----:B------:R-:W-:Y:S02]  /*0660*/  ULDC UR4, c[0x0][0x1d0] ;  /* 0x0000740000047ab9 */ /* 0x000fe40000000800 */
[----:B------:R-:W-:-:S02]  /*0670*/  UIMAD UR4, UR5, UR4, URZ ;  /* 0x00000004050472a4 */ /* 0x000fc4000f8e023f */
[----:B----4-:R-:W-:Y:S01]  /*0680*/  USHF.R.S32.HI UR8, URZ, 0x1f, UR9 ;  /* 0x0000001f3f087899 */ /* 0x010fe20008011409 */
[----:B--2---:R1:W2:Y:S08]  /*0690*/  @P2 R2UR UR10, R2 ;  /* 0x00000000020a23c2 */ /* 0x0042b000000e0000 */
[----:B---3--:R1:W3:Y:S02]  /*06a0*/  @P1 R2UR UR14, R0 ;  /* 0x00000000000e13c2 */ /* 0x0082e400000e0000 */
[----:B-1-3--:R-:W-:Y:S05]  /*06b0*/  @P0 BRA `(.L_x_15) ;  /* 0x0000004000000947 */ /* 0x00afea0003800000 */
[----:B------:R-:W-:Y:S05]  /*06c0*/  @!P1 BRA `(.L_x_15) ;  /* 0x0000003000009947 */ /* 0x000fea0003800000 */
[----:B------:R-:W3:Y:S04]  /*06d0*/  LDG.E R0, [R6.64] ;  /* 0x0000000c06007981 */ /* 0x000ee8000c1e1900 */
[----:B------:R-:W3:Y:S02]  /*06e0*/  LDG.E R2, [R6.64+0x4] ;  /* 0x0000040c06027981 */ /* 0x000ee4000c1e1900 */
[----:B---3-5:R-:W-:-:S02]  /*06f0*/  IADD3 R8, -R0, R2, RZ ;  /* 0x0000000200087210 */ /* 0x028fc40007ffe1ff */
.L_x_15:
[----:B------:R-:W-:-:S04]  /*0700*/  ISETP.NE.U32.AND P0, PT, RZ, c[0x0][0x368], PT ;  /* 0x0000da00ff007a0c */ /* 0x000fc80003f05070 */
[----:B------:R-:W-:-:S13]  /*0710*/  ISETP.NE.AND.EX P0, PT, RZ, c[0x0][0x36c], PT, P0 ;  /* 0x0000db00ff007a0c */ /* 0x000fda0003f05300 */
[----:B------:R-:W-:Y:S05]  /*0720*/  @!P0 BRA `(.L_x_16) ;  /* 0x0000007000008947 */ /* 0x000fea0003800000 */
[----:B------:R-:W-:Y:S02]  /*0730*/  ULDC.64 UR4, c[0x0][0x368] ;  /* 0x0000da0000047ab9 */ /* 0x000fe40000000a00 */
[----:B------:R-:W-:-:S06]  /*0740*/  UIMAD.WIDE UR4, UR11, UR15, UR4 ;  /* 0x0000000f0b0472a5 */ /* 0x000fcc000f8e0204 */
[----:B------:R-:W-:Y:S02]  /*0750*/  MOV R2, UR4 ;  /* 0x0000000400027c02 */ /* 0x000fe40008000f00 */
[----:B------:R-:W-:-:S05]  /*0760*/  MOV R3, UR5 ;  /* 0x0000000500037c02 */ /* 0x000fca0008000f00 */
[----:B------:R-:W3:Y:S02]  /*0770*/  LDG.E R0, [R2.64] ;  /* 0x0000000c02007981 */ /* 0x000ee4000c1e1900 */
[----:B---3--:R1:W3:Y:S02]  /*0780*/  R2UR UR4, R0 ;  /* 0x00000000000473c2 */ /* 0x0082e400000e0000 */
[----:B-1-3--:R-:W-:Y:S05]  /*0790*/  BRA `(.L_x_17) ;  /* 0x000000c000007947 */ /* 0x00afea0003800000 */
.L_x_16:
[----:B------:R-:W-:-:S04]  /*07a0*/  ISETP.NE.U32.AND P0, PT, RZ, c[0x0][0x350], PT ;  /* 0x0000d400ff007a0c */ /* 0x000fc80003f05070 */
[----:B------:R-:W-:-:S13]  /*07b0*/  ISETP.NE.AND.EX P0, PT, RZ, c[0x0][0x354], PT, P0 ;  /* 0x0000d500ff007a0c */ /* 0x000fda0003f05300 */
[----:B------:R-:W-:Y:S05]  /*07c0*/  @!P0 BRA `(.L_x_17) ;  /* 0x0000009000008947 */ /* 0x000fea0003800000 */
[----:B------:R-:W-:Y:S02]  /*07d0*/  ULDC.64 UR4, c[0x0][0x350] ;  /* 0x0000d40000047ab9 */ /* 0x000fe40000000a00 */
[----:B------:R-:W-:-:S06]  /*07e0*/  UIMAD.WIDE UR4, UR11, UR15, UR4 ;  /* 0x0000000f0b0472a5 */ /* 0x000fcc000f8e0204 */
[----:B------:R-:W-:Y:S02]  /*07f0*/  MOV R2, UR4 ;  /* 0x0000000400027c02 */ /* 0x000fe40008000f00 */
[----:B------:R-:W-:-:S05]  /*0800*/  MOV R3, UR5 ;  /* 0x0000000500037c02 */ /* 0x000fca0008000f00 */
[----:B------:R-:W3:Y:S04]  /*0810*/  LDG.E R4, [R2.64] ;  /* 0x0000000c02047981 */ /* 0x000ee8000c1e1900 */
[----:B------:R-:W4:Y:S01]  /*0820*/  LDG.E R0, [R2.64+0x4] ;  /* 0x0000040c02007981 */ /* 0x000f22000c1e1900 */
[----:B---3--:R-:W1:Y:S08]  /*0830*/  R2UR UR5, R4 ;  /* 0x00000000040573c2 */ /* 0x008e7000000e0000 */
[----:B----4-:R-:W1:Y:S02]  /*0840*/  R2UR UR4, R0 ;  /* 0x00000000000473c2 */ /* 0x010e6400000e0000 */
[----:B-1----:R-:W-:-:S06]  /*0850*/  UIADD3 UR4, -UR5, UR4, URZ ;  /* 0x0000000405047290 */ /* 0x002fcc000fffe13f */
.L_x_17:
[----:B--2---:R-:W-:Y:S01]  /*0860*/  UIADD3 UR7, -UR10, UR4, URZ ;  /* 0x000000040a077290 */ /* 0x004fe2000fffe13f */
[----:B------:R-:W-:Y:S01]  /*0870*/  PLOP3.LUT P4, PT, PT, PT, PT, 0x80, 0x0 ;  /* 0x000000000000781c */ /* 0x000fe20003f8f070 */
[----:B------:R-:W-:Y:S01]  /*0880*/  CS2R R178, SRZ ;  /* 0x0000000000b27805 */ /* 0x000fe2000001ff00 */
[----:B------:R-:W-:Y:S01]  /*0890*/  UMOV UR4, URZ ;  /* 0x0000003f00047c82 */ /* 0x000fe20008000000 */
[----:B------:R-:W-:Y:S01]  /*08a0*/  CS2R R176, SRZ ;  /* 0x0000000000b07805 */ /* 0x000fe2000001ff00 */
[----:B------:R-:W-:Y:S01]  /*08b0*/  UISETP.GE.AND UP0, UPT, UR7, 0x1, UPT ;  /* 0x000000010700788c */ /* 0x000fe2000bf06270 */
[----:B------:R-:W-:Y:S01]  /*08c0*/  CS2R R182, SRZ ;  /* 0x0000000000b67805 */ /* 0x000fe2000001ff00 */
[----:B------:R-:W-:Y:S01]  /*08d0*/  UIADD3 UR5, UR7, 0x6f, URZ ;  /* 0x0000006f07057890 */ /* 0x000fe2000fffe03f */
[----:B------:R-:W-:Y:S01]  /*08e0*/  CS2R R180, SRZ ;  /* 0x0000000000b47805 */ /* 0x000fe2000001ff00 */
[----:B------:R-:W-:Y:S01]  /*08f0*/  IMAD.MOV.U32 R15, RZ, RZ, RZ ;  /* 0x000000ffff0f7224 */ /* 0x000fe200078e00ff */
[----:B------:R-:W-:Y:S01]  /*0900*/  CS2R R172, SRZ ;  /* 0x0000000000ac7805 */ /* 0x000fe2000001ff00 */
[----:B------:R-:W-:Y:S01]  /*0910*/  PLOP3.LUT P0, PT, PT, PT, UP0, 0x80, 0x0 ;  /* 0x000000000000781c */ /* 0x000fe20003f0f008 */
[----:B------:R-:W-:Y:S01]  /*0920*/  UIMAD.WIDE UR4, UR5, -0x6db6db6d, UR4 ;  /* 0x92492493050478a5 */ /* 0x000fe2000f8e0204 */
[----:B------:R-:W-:Y:S01]  /*0930*/  IMAD.MOV.U32 R174, RZ, RZ, RZ ;  /* 0x000000ffffae7224 */ /* 0x000fe200078e00ff */
[----:B------:R-:W-:Y:S01]  /*0940*/  CS2R R16, SRZ ;  /* 0x0000000000107805 */ /* 0x000fe2000001ff00 */
[----:B------:R-:W-:Y:S01]  /*0950*/  MOV R170, RZ ;  /* 0x000000ff00aa7202 */ /* 0x000fe20000000f00 */
[----:B------:R-:W-:Y:S01]  /*0960*/  USHF.R.U32.HI UR6, URZ, 0x1f, UR5 ;  /* 0x0000001f3f067899 */ /* 0x000fe20008011605 */
[----:B------:R-:W-:Y:S01]  /*0970*/  IMAD.MOV.U32 R168, RZ, RZ, RZ ;  /* 0x000000ffffa87224 */ /* 0x000fe200078e00ff */
[----:B------:R-:W-:Y:S01]  /*0980*/  CS2R R20, SRZ ;  /* 0x0000000000147805 */ /* 0x000fe2000001ff00 */
[----:B------:R-:W-:Y:S01]  /*0990*/  MOV R162, RZ ;  /* 0x000000ff00a27202 */ /* 0x000fe20000000f00 */
[----:B------:R-:W-:Y:S01]  /*09a0*/  ULEA.HI.SX32 UR6, UR5, UR6, 0x1a ;  /* 0x0000000605067291 */ /* 0x000fe2000f8fd23f */
[----:B------:R-:W-:Y:S01]  /*09b0*/  CS2R R12, SRZ ;  /* 0x00000000000c7805 */ /* 0x000fe2000001ff00 */
[----:B------:R-:W-:Y:S01]  /*09c0*/  IMAD.MOV.U32 R160, RZ, RZ, RZ ;  /* 0x000000ffffa07224 */ /* 0x000fe200078e00ff */
[----:B------:R-:W-:Y:S01]  /*09d0*/  MOV R166, RZ ;  /* 0x000000ff00a67202 */ /* 0x000fe20000000f00 */
[----:B------:R-:W-:Y:S01]  /*09e0*/  CS2R R18, SRZ ;  /* 0x0000000000127805 */ /* 0x000fe2000001ff00 */
[----:B------:R-:W-:Y:S01]  /*09f0*/  IMAD.MOV.U32 R164, RZ, RZ, RZ ;  /* 0x000000ffffa47224 */ /* 0x000fe200078e00ff */
[----:B------:R-:W-:Y:S01]  /*0a00*/  CS2R R158, SRZ ;  /* 0x00000000009e7805 */ /* 0x000fe2000001ff00 */
[----:B------:R-:W-:Y:S01]  /*0a10*/  CS2R R22, SRZ ;  /* 0x0000000000167805 */ /* 0x000fe2000001ff00 */
[----:B------:R-:W-:Y:S01]  /*0a20*/  MOV R156, RZ ;  /* 0x000000ff009c7202 */ /* 0x000fe20000000f00 */
[----:B------:R-:W-:Y:S01]  /*0a30*/  IMAD.MOV.U32 R154, RZ, RZ, RZ ;  /* 0x000000ffff9a7224 */ /* 0x000fe200078e00ff */
[----:B------:R-:W-:Y:S01]  /*0a40*/  CS2R R24, SRZ ;  /* 0x0000000000187805 */ /* 0x000fe2000001ff00 */
[----:B------:R-:W-:Y:S01]  /*0a50*/  MOV R152, RZ ;  /* 0x000000ff00987202 */ /* 0x000fe20000000f00 */
[----:B------:R-:W-:Y:S01]  /*0a60*/  CS2R R146, SRZ ;  /* 0x0000000000927805 */ /* 0x000fe2000001ff00 */
[----:B------:R-:W-:Y:S01]  /*0a70*/  IMAD.MOV.U32 R144, RZ, RZ, RZ ;  /* 0x000000ffff907224 */ /* 0x000fe200078e00ff */
[----:B------:R-:W-:Y:S01]  /*0a80*/  MOV R150, RZ ;  /* 0x000000ff00967202 */ /* 0x000fe20000000f00 */
        /* <DEDUP_REMOVED lines=8> */
[----:B------:R-:W-:Y:S01]  /*0b10*/  CS2R R32, SRZ ;  /* 0x0000000000207805 */ /* 0x000fe2000001ff00 */
[----:B------:R-:W-:Y:S01]  /*0b20*/  IMAD.MOV.U32 R128, RZ, RZ, RZ ;  /* 0x000000ffff807224 */ /* 0x000fe200078e00ff */
[----:B------:R-:W-:Y:S01]  /*0b30*/  MOV R134, RZ ;  /* 0x000000ff00867202 */ /* 0x000fe20000000f00 */
[----:B------:R-:W-:Y:S01]  /*0b40*/  CS2R R26, SRZ ;  /* 0x00000000001a7805 */ /* 0x000fe2000001ff00 */
[----:B------:R-:W-:Y:S01]  /*0b50*/  IMAD.MOV.U32 R132, RZ, RZ, RZ ;  /* 0x000000ffff847224 */ /* 0x000fe200078e00ff */
[----:B------:R-:W-:Y:S01]  /*0b60*/  CS2R R122, SRZ ;  /* 0x00000000007a7805 */ /* 0x000fe2000001ff00 */
[----:B------:R-:W-:Y:S01]  /*0b70*/  MOV R120, RZ ;  /* 0x000000ff00787202 */ /* 0x000fe20000000f00 */
[----:B------:R-:W-:Y:S01]  /*0b80*/  IMAD.MOV.U32 R126, RZ, RZ, RZ ;  /* 0x000000ffff7e7224 */ /* 0x000fe200078e00ff */
[----:B------:R-:W-:Y:S01]  /*0b90*/  CS2R R124, SRZ ;  /* 0x00000000007c7805 */ /* 0x000fe2000001ff00 */
[----:B------:R-:W-:Y:S01]  /*0ba0*/  CS2R R38, SRZ ;  /* 0x0000000000267805 */ /* 0x000fe2000001ff00 */
[----:B------:R-:W-:Y:S01]  /*0bb0*/  CS2R R36, SRZ ;  /* 0x0000000000247805 */ /* 0x000fe2000001ff00 */
[----:B------:R-:W-:Y:S05]  /*0bc0*/  @!P0 BRA `(.L_x_18) ;  /* 0x0000cdb000008947 */ /* 0x000fea0003800000 */
[----:B------:R-:W-:Y:S02]  /*0bd0*/  ULDC.64 UR4, c[0x0][0x340] ;  /* 0x0000d00000047ab9 */ /* 0x000fe40000000a00 */
[----:B------:R-:W-:-:S04]  /*0be0*/  UISETP.NE.U32.AND UP0, UPT, URZ, UR4, UPT ;  /* 0x000000043f00728c */ /* 0x000fc8000bf05070 */
[----:B------:R-:W-:-:S03]  /*0bf0*/  UISETP.NE.AND.EX UP0, UPT, URZ, UR5, UPT, UP0 ;  /* 0x000000053f00728c */ /* 0x000fc6000bf05300 */
[----:B------:R-:W-:-:S03]  /*0c00*/  ULDC.64 UR4, c[0x0][0x340] ;  /* 0x0000d00000047ab9 */ /* 0x000fc60000000a00 */
[----:B------:R-:W-:-:S05]  /*0c10*/  PLOP3.LUT P0, PT, PT, PT, UP0, 0x80, 0x0 ;  /* 0x000000000000781c */ /* 0x000fca0003f0f008 */
[----:B------:R-:W-:-:S06]  /*0c20*/  @UP0 UIMAD.WIDE UR4, UR11, UR15, UR4 ;  /* 0x0000000f0b0402a5 */ /* 0x000fcc000f8e0204 */
[----:B------:R-:W-:Y:S02]  /*0c30*/  IMAD.U32 R2, RZ, RZ, UR4 ;  /* 0x00000004ff027e24 */ /* 0x000fe4000f8e00ff */
[----:B------:R-:W-:Y:S01]  /*0c40*/  IMAD.U32 R3, RZ, RZ, UR5 ;  /* 0x00000005ff037e24 */ /* 0x000fe2000f8e00ff */
[----:B------:R-:W1:Y:S01]  /*0c50*/  S2R R13, SR_CTAID.X ;  /* 0x00000000000d7919 */ /* 0x000e620000002500 */
[----:B------:R-:W-:Y:S01]  /*0c60*/  SHF.R.S32.HI R27, RZ, 0x1f, R196 ;  /* 0x0000001fff1b7819 */ /* 0x000fe200000114c4 */
[----:B------:R-:W-:Y:S02]  /*0c70*/  USHF.R.S32.HI UR15, URZ, 0x1f, UR14 ;  /* 0x0000001f3f0f7899 */ /* 0x000fe4000801140e */
[----:B------:R2:W3:Y:S01]  /*0c80*/  @P0 LDG.E R7, [R2.64] ;  /* 0x0000000c02070981 */ /* 0x0004e2000c1e1900 */
[----:B------:R-:W-:Y:S01]  /*0c90*/  ULDC.64 UR4, c[0x0][0x178] ;  /* 0x00005e0000047ab9 */ /* 0x000fe20000000a00 */
[CC--:B------:R-:W-:Y:S01]  /*0ca0*/  LEA.HI R15, R27.reuse, R196.reuse, RZ, 0x4 ;  /* 0x000000c41b0f7211 */ /* 0x0c0fe200078f20ff */
[----:B------:R-:W-:Y:S01]  /*0cb0*/  UIMAD UR15, UR15, UR4, URZ ;  /* 0x000000040f0f72a4 */ /* 0x000fe2000f8e023f */
[----:B-----5:R-:W-:Y:S01]  /*0cc0*/  IMAD R8, R8, c[0x0][0x2c4], RZ ;  /* 0x0000b10008087a24 */ /* 0x020fe200078e02ff */
[----:B------:R-:W-:Y:S01]  /*0cd0*/  UIMAD.WIDE.U32 UR16, UR14, UR4, URZ ;  /* 0x000000040e1072a5 */ /* 0x000fe2000f8e003f */
[----:B------:R-:W-:Y:S01]  /*0ce0*/  LEA.HI R10, R27, R196, RZ, 0x6 ;  /* 0x000000c41b0a7211 */ /* 0x000fe200078f30ff */
[----:B------:R-:W-:Y:S01]  /*0cf0*/  UIMAD UR15, UR14, UR5, UR15 ;  /* 0x000000050e0f72a4 */ /* 0x000fe2000f8e020f */
[----:B------:R-:W-:Y:S02]  /*0d00*/  BSSY B0, `(.L_x_19) ;  /* 0x000004d000007945 */ /* 0x000fe40003800000 */
[----:B------:R-:W-:-:S02]  /*0d10*/  ULDC.64 UR4, c[0x0][0x1b8] ;  /* 0x00006e0000047ab9 */ /* 0x000fc40000000a00 */
[----:B------:R-:W-:Y:S02]  /*0d20*/  UIADD3 UR17, UR17, UR15, URZ ;  /* 0x0000000f11117290 */ /* 0x000fe4000fffe03f */
[----:B------:R-:W-:Y:S02]  /*0d30*/  USHF.R.S32.HI UR15, URZ, 0x1f, UR11 ;  /* 0x0000001f3f0f7899 */ /* 0x000fe4000801140b */
[----:B------:R-:W-:Y:S02]  /*0d40*/  UIMAD UR14, UR8, UR4, URZ ;  /* 0x00000004080e72a4 */ /* 0x000fe4000f8e023f */
[----:B------:R-:W-:Y:S02]  /*0d50*/  USEL UR15, UR15, URZ, !UP1 ;  /* 0x0000003f0f0f7287 */ /* 0x000fe4000c800000 */
[----:B------:R-:W-:Y:S02]  /*0d60*/  UIMAD UR14, UR9, UR5, UR14 ;  /* 0x00000005090e72a4 */ /* 0x000fe4000f8e020e */
[----:B------:R-:W-:-:S02]  /*0d70*/  UIMAD.WIDE.U32 UR18, UR9, UR4, UR16 ;  /* 0x00000004091272a5 */ /* 0x000fc4000f8e0010 */
[----:B------:R-:W-:Y:S01]  /*0d80*/  USEL UR16, UR11, URZ, !UP1 ;  /* 0x0000003f0b107287 */ /* 0x000fe2000c800000 */
[----:B--2---:R-:W-:Y:S01]  /*0d90*/  LEA.HI R2, R27, R196, RZ, 0x3 ;  /* 0x000000c41b027211 */ /* 0x004fe200078f18ff */
[----:B------:R-:W-:Y:S01]  /*0da0*/  IMAD.MOV.U32 R3, RZ, RZ, c[0x0][0x2c4] ;  /* 0x0000b100ff037624 */ /* 0x000fe200078e00ff */
[----:B------:R-:W-:Y:S02]  /*0db0*/  ULDC.64 UR4, c[0x0][0x1c0] ;  /* 0x0000700000047ab9 */ /* 0x000fe40000000a00 */
[----:B------:R-:W-:Y:S01]  /*0dc0*/  LOP3.LUT R0, R2, 0xfffffff8, RZ, 0xc0, !PT ;  /* 0xfffffff802007812 */ /* 0x000fe200078ec0ff */
[----:B------:R-:W-:Y:S01]  /*0dd0*/  UIMAD UR15, UR15, UR4, URZ ;  /* 0x000000040f0f72a4 */ /* 0x000fe2000f8e023f */
[----:B------:R-:W-:Y:S01]  /*0de0*/  ISETP.NE.AND P1, PT, R3, 0x1, PT ;  /* 0x000000010300780c */ /* 0x000fe20003f25270 */
[----:B------:R-:W-:Y:S01]  /*0df0*/  UIADD3 UR19, UR19, UR14, URZ ;  /* 0x0000000e13137290 */ /* 0x000fe2000fffe03f */
[----:B------:R-:W-:Y:S01]  /*0e00*/  SHF.R.S32.HI R12, RZ, 0x3, R2 ;  /* 0x00000003ff0c7819 */ /* 0x000fe20000011402 */
[----:B------:R-:W-:Y:S01]  /*0e10*/  IMAD.IADD R17, R196, 0x1, -R0 ;  /* 0x00000001c4117824 */ /* 0x000fe200078e0a00 */
[----:B------:R-:W-:-:S02]  /*0e20*/  UIMAD UR5, UR16, UR5, UR15 ;  /* 0x00000005100572a4 */ /* 0x000fc4000f8e020f */
[----:B------:R-:W-:Y:S01]  /*0e30*/  UIMAD.WIDE.U32 UR16, UR16, UR4, UR18 ;  /* 0x00000004101072a5 */ /* 0x000fe2000f8e0012 */
[C---:B------:R-:W-:Y:S02]  /*0e40*/  IMAD R198, R17.reuse, 0x10, R12 ;  /* 0x0000001011c67824 */ /* 0x040fe400078e020c */
[----:B------:R-:W-:Y:S01]  /*0e50*/  IMAD.SHL.U32 R14, R17, 0x8, RZ ;  /* 0x00000008110e7824 */ /* 0x000fe200078e00ff */
[----:B------:R-:W-:Y:S01]  /*0e60*/  UIADD3 UR5, UR17, UR5, URZ ;  /* 0x0000000511057290 */ /* 0x000fe2000fffe03f */
[C---:B-1----:R-:W-:Y:S01]  /*0e70*/  IMAD R4, R13.reuse, 0x80, R198 ;  /* 0x000000800d047824 */ /* 0x042fe200078e02c6 */
[----:B------:R1:W-:Y:S01]  /*0e80*/  STL [R1+0x20], R198 ;  /* 0x000020c601007387 */ /* 0x0003e20000100800 */
[----:B------:R-:W-:Y:S01]  /*0e90*/  IMAD.U32 R3, RZ, RZ, UR17 ;  /* 0x00000011ff037e24 */ /* 0x000fe2000f8e00ff */
[----:B------:R-:W-:Y:S01]  /*0ea0*/  LEA R13, R13, R12, 0x7 ;  /* 0x0000000c0d0d7211 */ /* 0x000fe200078e38ff */
[----:B------:R-:W-:Y:S01]  /*0eb0*/  @P1 IMAD.HI.U32 R2, R4, c[0x0][0x2c8], RZ ;  /* 0x0000b20004021a27 */ /* 0x000fe200078e00ff */
[----:B------:R-:W-:-:S02]  /*0ec0*/  MOV R3, UR5 ;  /* 0x0000000500037c02 */ /* 0x000fc40008000f00 */
[----:B------:R-:W-:Y:S01]  /*0ed0*/  ISETP.GE.AND P3, PT, R13, R8, PT ;  /* 0x000000080d00720c */ /* 0x000fe20003f66270 */
[----:B------:R-:W-:Y:S01]  /*0ee0*/  IMAD.MOV.U32 R0, RZ, RZ, R4 ;  /* 0x000000ffff007224 */ /* 0x000fe200078e0004 */
[----:B------:R-:W-:Y:S01]  /*0ef0*/  @P1 SHF.R.U32.HI R0, RZ, c[0x0][0x2cc], R2 ;  /* 0x0000b300ff001a19 */ /* 0x000fe20000011602 */
[----:B------:R-:W-:Y:S01]  /*0f00*/  IMAD.U32 R2, RZ, RZ, UR16 ;  /* 0x00000010ff027e24 */ /* 0x000fe2000f8e00ff */
[----:B------:R-:W-:Y:S02]  /*0f10*/  SHF.R.S32.HI R241, RZ, 0x1f, R14 ;  /* 0x0000001ffff17819 */ /* 0x000fe4000001140e */
[--C-:B------:R-:W-:Y:S01]  /*0f20*/  SHF.R.S32.HI R6, RZ, 0x1f, R0.reuse ;  /* 0x0000001fff067819 */ /* 0x100fe20000011400 */
[----:B------:R-:W-:Y:S02]  /*0f30*/  IMAD.MOV R5, RZ, RZ, -R0 ;  /* 0x000000ffff057224 */ /* 0x000fe400078e0a00 */
[----:B------:R-:W-:-:S04]  /*0f40*/  IMAD.WIDE.U32 R2, R0, c[0x0][0x1b0], R2 ;  /* 0x00006c0000027a25 */ /* 0x000fc800078e0002 */
[----:B------:R-:W-:Y:S02]  /*0f50*/  IMAD R4, R5, c[0x0][0x2c4], R4 ;  /* 0x0000b10005047a24 */ /* 0x000fe400078e0204 */
[----:B------:R-:W-:-:S04]  /*0f60*/  IMAD R5, R6, c[0x0][0x1b0], RZ ;  /* 0x00006c0006057a24 */ /* 0x000fc800078e02ff */
[----:B------:R-:W-:Y:S01]  /*0f70*/  IMAD R6, R0, c[0x0][0x1b4], R5 ;  /* 0x00006d0000067a24 */ /* 0x000fe200078e0205 */
[----:B------:R-:W-:-:S03]  /*0f80*/  SHF.R.S32.HI R5, RZ, 0x1f, R4 ;  /* 0x0000001fff057819 */ /* 0x000fc60000011404 */
[----:B------:R-:W-:Y:S02]  /*0f90*/  IMAD.IADD R3, R3, 0x1, R6 ;  /* 0x0000000103037824 */ /* 0x000fe400078e0206 */
[----:B------:R-:W-:Y:S02]  /*0fa0*/  IMAD R0, R5, c[0x0][0x1a8], RZ ;  /* 0x00006a0005007a24 */ /* 0x000fe400078e02ff */
[----:B------:R-:W-:-:S04]  /*0fb0*/  IMAD.WIDE.U32 R2, R4, c[0x0][0x1a8], R2 ;  /* 0x00006a0004027a25 */ /* 0x000fc800078e0002 */
[----:B------:R-:W-:Y:S01]  /*0fc0*/  IMAD R5, R4, c[0x0][0x1ac], R0 ;  /* 0x00006b0004057a24 */ /* 0x000fe200078e0200 */
[----:B------:R-:W-:Y:S02]  /*0fd0*/  LOP3.LUT R0, R15, 0xfffffff0, RZ, 0xc0, !PT ;  /* 0xfffffff00f007812 */ /* 0x000fe400078ec0ff */
[----:B------:R-:W-:Y:S01]  /*0fe0*/  LEA R9, P1, R2, c[0x0][0x160], 0x1 ;  /* 0x0000580002097a11 */ /* 0x000fe200078208ff */
[----:B------:R-:W-:Y:S02]  /*0ff0*/  IMAD.IADD R4, R3, 0x1, R5 ;  /* 0x0000000103047824 */ /* 0x000fe400078e0205 */
[----:B------:R-:W-:Y:S02]  /*1000*/  IMAD.IADD R3, R196, 0x1, -R0 ;  /* 0x00000001c4037824 */ /* 0x000fe400078e0a00 */
[----:B------:R-:W-:Y:S01]  /*1010*/  IMAD.SHL.U32 R0, R12, 0x40, RZ ;  /* 0x000000400c007824 */ /* 0x000fe200078e00ff */
[----:B------:R-:W-:Y:S01]  /*1020*/  LEA.HI.X R5, R2, c[0x0][0x164], R4, 0x1, P1 ;  /* 0x0000590002057a11 */ /* 0x000fe200008f0c04 */
[----:B------:R1:W2:Y:S01]  /*1030*/  SHFL.IDX PT, R6, R9, RZ, 0x181f ;  /* 0x00181fff09067589 */ /* 0x0002a200000e0000 */
[----:B------:R-:W-:-:S02]  /*1040*/  SHF.R.S32.HI R2, RZ, 0x1f, R3 ;  /* 0x0000001fff027819 */ /* 0x000fc40000011403 */
[----:B------:R-:W-:Y:S02]  /*1050*/  LOP3.LUT R0, R0, 0x1c0, RZ, 0xc0, !PT ;  /* 0x000001c000007812 */ /* 0x000fe400078ec0ff */
[----:B------:R-:W-:Y:S02]  /*1060*/  LEA.HI R26, R2, R3, RZ, 0x3 ;  /* 0x00000003021a7211 */ /* 0x000fe400078f18ff */
[----:B------:R-:W-:Y:S02]  /*1070*/  LOP3.LUT R2, R0, 0x38, R14, 0xf8, !PT ;  /* 0x0000003800027812 */ /* 0x000fe400078ef80e */
[----:B------:R-:W-:Y:S02]  /*1080*/  LOP3.LUT R4, R26, 0xfffffff8, RZ, 0xc0, !PT ;  /* 0xfffffff81a047812 */ /* 0x000fe400078ec0ff */
[----:B------:R-:W-:-:S03]  /*1090*/  SHF.R.U32.HI R0, RZ, 0x3, R0 ;  /* 0x00000003ff007819 */ /* 0x000fc60000011600 */
[----:B------:R-:W-:Y:S01]  /*10a0*/  IMAD.IADD R25, R3, 0x1, -R4 ;  /* 0x0000000103197824 */ /* 0x000fe200078e0a04 */
[----:B------:R-:W-:Y:S01]  /*10b0*/  LOP3.LUT R2, R2, R0, RZ, 0x3c, !PT ;  /* 0x0000000002027212 */ /* 0x000fe200078e3cff */
[----:B------:R-:W-:Y:S02]  /*10c0*/  IMAD.SHL.U32 R0, R10, 0x8, RZ ;  /* 0x000000080a007824 */ /* 0x000fe400078e00ff */
[----:B------:R-:W-:Y:S02]  /*10d0*/  IMAD.MOV.U32 R3, RZ, RZ, 0x10 ;  /* 0x00000010ff037424 */ /* 0x000fe400078e00ff */
[----:B------:R-:W-:Y:S01]  /*10e0*/  IMAD.MOV.U32 R4, RZ, RZ, 0x20 ;  /* 0x00000020ff047424 */ /* 0x000fe200078e00ff */
[----:B------:R-:W-:Y:S01]  /*10f0*/  LOP3.LUT R10, R2, 0xfffffe00, R0, 0xf8, !PT ;  /* 0xfffffe00020a7812 */ /* 0x000fe200078ef800 */
[----:B---3--:R3:W4:Y:S01]  /*1100*/  @P0 R2UR UR18, R7 ;  /* 0x00000000071203c2 */ /* 0x00872200000e0000 */
[----:B------:R-:W-:Y:S01]  /*1110*/  ISETP.GE.AND P0, PT, R14, c[0x0][0x198], PT ;  /* 0x000066000e007a0c */ /* 0x000fe20003f06270 */
[----:B----4-:R-:W-:-:S03]  /*1120*/  @!UP0 UMOV UR18, UR11 ;  /* 0x0000000b00128c82 */ /* 0x010fc60008000000 */
[----:B------:R-:W-:-:S05]  /*1130*/  R2P PR, R25, 0x6 ;  /* 0x0000000619007804 */ /* 0x000fca0000000000 */
[----:B------:R-:W-:Y:S02]  /*1140*/  SEL R3, R3, 0xfffffff0, !P1 ;  /* 0xfffffff003037807 */ /* 0x000fe40004800000 */
[----:B------:R-:W-:Y:S01]  /*1150*/  SEL R4, R4, 0xffffffe0, !P2 ;  /* 0xffffffe004047807 */ /* 0x000fe20005000000 */
[----:B---3--:R1:W3:Y:S01]  /*1160*/  SHFL.IDX PT, R7, R5, RZ, 0x181f ;  /* 0x00181fff05077589 */ /* 0x0082e200000e0000 */
[----:B------:R-:W-:Y:S05]  /*1170*/  @P3 BRA `(.L_x_20) ;  /* 0x0000005000003947 */ /* 0x000fea0003800000 */
[----:B--2---:R-:W-:Y:S01]  /*1180*/  LEA R6, P1, R14, R6, 0x1 ;  /* 0x000000060e067211 */ /* 0x004fe200078208ff */
[----:B------:R-:W-:-:S03]  /*1190*/  IMAD.SHL.U32 R0, R10, 0x2, RZ ;  /* 0x000000020a007824 */ /* 0x000fc600078e00ff */
[----:B---3--:R-:W-:-:S05]  /*11a0*/  LEA.HI.X R7, R14, R7, R241, 0x1, P1 ;  /* 0x000000070e077211 */ /* 0x008fca00008f0cf1 */
[----:B------:R-:W-:Y:S01]  /*11b0*/  @!PT LDS RZ, [RZ] ;  /* 0x00000000fffff984 */ /* 0x000fe20000000800 */
[----:B------:R2:W-:Y:S04]  /*11c0*/  LDGSTS.E.BYPASS.LTC128B.128 [R0+0x7100], [R6.64], !P0 ;  /* 0x0710000006007fae */ /* 0x0005e8000c101d4c */
.L_x_20:
[----:B--2---:R-:W-:Y:S05]  /*11d0*/  BSYNC B0 ;  /* 0x0000000000007941 */ /* 0x004fea0003800000 */
.L_x_19:
[----:B------:R-:W-:Y:S01]  /*11e0*/  IADD3 R2, R13, 0x10, RZ ;  /* 0x000000100d027810 */ /* 0x000fe20007ffe0ff */
[----:B------:R2:W4:Y:S01]  /*11f0*/  SHFL.IDX PT, R0, R5, 0x1, 0x181f ;  /* 0x00381f0005007f89 */ /* 0x00052200000e0000 */
[----:B------:R-:W-:Y:S02]  /*1200*/  BSSY B0, `(.L_x_21) ;  /* 0x0000009000007945 */ /* 0x000fe40003800000 */
[----:B------:R-:W-:Y:S01]  /*1210*/  ISETP.GE.AND P1, PT, R2, R8, PT ;  /* 0x000000080200720c */ /* 0x000fe20003f26270 */
[----:B------:R2:W1:-:S12]  /*1220*/  SHFL.IDX PT, R6, R9, 0x1, 0x181f ;  /* 0x00381f0009067f89 */ /* 0x00045800000e0000 */
[----:B------:R-:W-:Y:S05]  /*1230*/  @P1 BRA `(.L_x_22) ;  /* 0x0000005000001947 */ /* 0x000fea0003800000 */
[----:B-1----:R-:W-:-:S04]  /*1240*/  LEA R6, P1, R14, R6, 0x1 ;  /* 0x000000060e067211 */ /* 0x002fc800078208ff */
[----:B---34-:R-:W-:Y:S01]  /*1250*/  LEA.HI.X R7, R14, R0, R241, 0x1, P1 ;  /* 0x000000000e077211 */ /* 0x018fe200008f0cf1 */
[----:B------:R-:W-:-:S05]  /*1260*/  IMAD.SHL.U32 R0, R10, 0x2, RZ ;  /* 0x000000020a007824 */ /* 0x000fca00078e00ff */
[----:B------:R-:W-:Y:S01]  /*1270*/  @!PT LDS RZ, [RZ] ;  /* 0x00000000fffff984 */ /* 0x000fe20000000800 */
[----:B------:R1:W-:Y:S03]  /*1280*/  LDGSTS.E.BYPASS.LTC128B.128 [R0+0x7900], [R6.64], !P0 ;  /* 0x0790000006007fae */ /* 0x0003e6000c101d4c */
.L_x_22:
[----:B------:R-:W-:Y:S05]  /*1290*/  BSYNC B0 ;  /* 0x0000000000007941 */ /* 0x000fea0003800000 */
.L_x_21:
[----:B------:R-:W-:Y:S01]  /*12a0*/  IADD3 R2, R13, 0x20, RZ ;  /* 0x000000200d027810 */ /* 0x000fe20007ffe0ff */
[----:B-1--4-:R1:W4:Y:S01]  /*12b0*/  SHFL.IDX PT, R0, R5, 0x2, 0x181f ;  /* 0x00581f0005007f89 */ /* 0x01232200000e0000 */
[----:B------:R-:W-:Y:S02]  /*12c0*/  BSSY B0, `(.L_x_23) ;  /* 0x0000009000007945 */ /* 0x000fe40003800000 */
[----:B------:R-:W-:Y:S01]  /*12d0*/  ISETP.GE.AND P1, PT, R2, R8, PT ;  /* 0x000000080200720c */ /* 0x000fe20003f26270 */
[----:B------:R1:W2:-:S12]  /*12e0*/  SHFL.IDX PT, R6, R9, 0x2, 0x181f ;  /* 0x00581f0009067f89 */ /* 0x00029800000e0000 */
[----:B------:R-:W-:Y:S05]  /*12f0*/  @P1 BRA `(.L_x_24) ;  /* 0x0000005000001947 */ /* 0x000fea0003800000 */
[----:B--2---:R-:W-:-:S04]  /*1300*/  LEA R6, P1, R14, R6, 0x1 ;  /* 0x000000060e067211 */ /* 0x004fc800078208ff */
[----:B---34-:R-:W-:Y:S01]  /*1310*/  LEA.HI.X R7, R14, R0, R241, 0x1, P1 ;  /* 0x000000000e077211 */ /* 0x018fe200008f0cf1 */
[----:B------:R-:W-:-:S05]  /*1320*/  IMAD.SHL.U32 R0, R10, 0x2, RZ ;  /* 0x000000020a007824 */ /* 0x000fca00078e00ff */
[----:B------:R-:W-:Y:S01]  /*1330*/  @!PT LDS RZ, [RZ] ;  /* 0x00000000fffff984 */ /* 0x000fe20000000800 */
[----:B------:R2:W-:Y:S03]  /*1340*/  LDGSTS.E.BYPASS.LTC128B.128 [R0+0x8100], [R6.64], !P0 ;  /* 0x0810000006007fae */ /* 0x0005e6000c101d4c */
.L_x_24:
[----:B------:R-:W-:Y:S05]  /*1350*/  BSYNC B0 ;  /* 0x0000000000007941 */ /* 0x000fea0003800000 */
.L_x_23:
[----:B------:R-:W-:Y:S01]  /*1360*/  IADD3 R2, R13, 0x30, RZ ;  /* 0x000000300d027810 */ /* 0x000fe20007ffe0ff */
[----:B--2-4-:R2:W4:Y:S01]  /*1370*/  SHFL.IDX PT, R0, R5, 0x3, 0x181f ;  /* 0x00781f0005007f89 */ /* 0x01452200000e0000 */
        /* <DEDUP_REMOVED lines=9> */
.L_x_26:
[----:B------:R-:W-:Y:S05]  /*1410*/  BSYNC B0 ;  /* 0x0000000000007941 */ /* 0x000fea0003800000 */
.L_x_25:
        /* <DEDUP_REMOVED lines=11> */
.L_x_28:
[----:B------:R-:W-:Y:S05]  /*14d0*/  BSYNC B0 ;  /* 0x0000000000007941 */ /* 0x000fea0003800000 */
.L_x_27:
        /* <DEDUP_REMOVED lines=11> */
.L_x_30:
[----:B------:R-:W-:Y:S05]  /*1590*/  BSYNC B0 ;  /* 0x0000000000007941 */ /* 0x000fea0003800000 */
.L_x_29:
        /* <DEDUP_REMOVED lines=11> */
.L_x_32:
[----:B------:R-:W-:Y:S05]  /*1650*/  BSYNC B0 ;  /* 0x0000000000007941 */ /* 0x000fea0003800000 */
.L_x_31:
[----:B-12---:R-:W1:Y:S01]  /*1660*/  SHFL.IDX PT, R9, R9, 0x7, 0x181f ;  /* 0x00f81f0009097f89 */ /* 0x006e6200000e0000 */
[----:B------:R-:W-:Y:S01]  /*1670*/  UMOV UR14, 0x70 ;  /* 0x00000070000e7882 */ /* 0x000fe20000000000 */
[----:B----4-:R-:W-:Y:S01]  /*1680*/  MOV R0, c[0x0][0x2b8] ;  /* 0x0000ae0000007a02 */ /* 0x010fe20000000f00 */
[----:B------:R-:W-:Y:S01]  /*1690*/  UIMAD UR14, UR6, UR14, -0x70 ;  /* 0xffffff90060e74a4 */ /* 0x000fe2000f8e020e */
[----:B------:R2:W4:Y:S01]  /*16a0*/  SHFL.IDX PT, R11, R5, 0x7, 0x181f ;  /* 0x00f81f00050b7f89 */ /* 0x00052200000e0000 */
[----:B------:R-:W-:Y:S01]  /*16b0*/  SHF.L.U32 R197, R10, 0x1, RZ ;  /* 0x000000010ac57819 */ /* 0x000fe200000006ff */
[----:B------:R-:W-:Y:S01]  /*16c0*/  USHF.R.S32.HI UR15, URZ, 0x1f, UR18 ;  /* 0x0000001f3f0f7899 */ /* 0x000fe20008011412 */
[----:B------:R-:W-:Y:S01]  /*16d0*/  ISETP.NE.AND P5, PT, R0, 0x1, PT ;  /* 0x000000010000780c */ /* 0x000fe20003fa5270 */
[----:B------:R-:W-:Y:S01]  /*16e0*/  ULDC.64 UR4, c[0x0][0x2b0] ;  /* 0x0000ac0000047ab9 */ /* 0x000fe20000000a00 */
[----:B------:R-:W-:Y:S01]  /*16f0*/  IADD3 R0, R198, UR14, RZ ;  /* 0x0000000ec6007c10 */ /* 0x000fe2000fffe0ff */
[----:B------:R-:W-:Y:S01]  /*1700*/  UIMAD UR15, UR15, UR4, URZ ;  /* 0x000000040f0f72a4 */ /* 0x000fe2000f8e023f */
[----:B------:R-:W-:Y:S01]  /*1710*/  MOV R243, RZ ;  /* 0x000000ff00f37202 */ /* 0x000fe20000000f00 */
[----:B------:R-:W-:Y:S01]  /*1720*/  UIMAD.WIDE.U32 UR16, UR18, UR4, URZ ;  /* 0x00000004121072a5 */ /* 0x000fe2000f8e003f */
[C---:B------:R-:W-:Y:S01]  /*1730*/  ISETP.GE.AND P4, PT, R0.reuse, UR7, PT ;  /* 0x0000000700007c0c */ /* 0x040fe2000bf86270 */
[----:B------:R-:W-:Y:S01]  /*1740*/  UIMAD UR15, UR18, UR5, UR15 ;  /* 0x00000005120f72a4 */ /* 0x000fe2000f8e020f */
[----:B------:R-:W-:Y:S01]  /*1750*/  IADD3 R2, R0, UR10, RZ ;  /* 0x0000000a00027c10 */ /* 0x000fe2000fffe0ff */
[----:B------:R-:W-:Y:S01]  /*1760*/  STL [R1], R197 ;  /* 0x000000c501007387 */ /* 0x000fe20000100800 */
[----:B------:R-:W-:Y:S01]  /*1770*/  ISETP.GT.OR P4, PT, R198, 0x6f, P4 ;  /* 0x0000006fc600780c */ /* 0x000fe20002784670 */
[----:B------:R-:W-:Y:S01]  /*1780*/  UIADD3 UR15, UR17, UR15, URZ ;  /* 0x0000000f110f7290 */ /* 0x000fe2000fffe03f */
[----:B------:R-:W-:Y:S01]  /*1790*/  MOV R0, R2 ;  /* 0x0000000200007202 */ /* 0x000fe20000000f00 */
[----:B------:R-:W-:Y:S01]  /*17a0*/  ULDC.64 UR4, c[0x0][0x1e8] ;  /* 0x00007a0000047ab9 */ /* 0x000fe20000000a00 */
[----:B--2---:R-:W-:-:S04]  /*17b0*/  IADD3 R5, R13, 0x70, RZ ;  /* 0x000000700d057810 */ /* 0x004fc80007ffe0ff */
[----:B------:R-:W-:Y:S01]  /*17c0*/  ISETP.GE.AND P3, PT, R5, R8, PT ;  /* 0x000000080500720c */ /* 0x000fe20003f66270 */
[----:B------:R-:W-:-:S05]  /*17d0*/  @P5 IMAD.HI.U32 R5, R2, c[0x0][0x2bc], RZ ;  /* 0x0000af0002055a27 */ /* 0x000fca00078e00ff */
[----:B------:R-:W-:-:S04]  /*17e0*/  @P5 SHF.R.U32.HI R0, RZ, c[0x0][0x2c0], R5 ;  /* 0x0000b000ff005a19 */ /* 0x000fc80000011605 */
[----:B------:R-:W-:-:S03]  /*17f0*/  @!P4 IADD3 R5, P1, R0, UR16, RZ ;  /* 0x000000100005cc10 */ /* 0x000fc6000ff3e0ff */
[----:B-1----:R-:W-:Y:S02]  /*1800*/  @!P3 LEA R8, P2, R14, R9, 0x1 ;  /* 0x000000090e08b211 */ /* 0x002fe400078408ff */
[----:B---3--:R-:W-:Y:S02]  /*1810*/  @!P4 LEA.HI.X.SX32 R7, R0, UR15, 0x1, P1 ;  /* 0x0000000f0007cc11 */ /* 0x008fe400088f0eff */
[----:B----4-:R-:W-:Y:S02]  /*1820*/  @!P3 LEA.HI.X R9, R14, R11, R241, 0x1, P2 ;  /* 0x0000000b0e09b211 */ /* 0x010fe400010f0cf1 */
[----:B------:R-:W-:-:S03]  /*1830*/  @!P4 LEA R6, P1, R5, c[0x0][0x2a0], 0x2 ;  /* 0x0000a8000506ca11 */ /* 0x000fc600078210ff */
[----:B------:R-:W-:Y:S01]  /*1840*/  @!PT LDS RZ, [RZ] ;  /* 0x00000000fffff984 */ /* 0x000fe20000000800 */
[----:B------:R1:W-:Y:S01]  /*1850*/  @!P3 LDGSTS.E.BYPASS.LTC128B.128 [R197+0xa900], [R8.64], !P0 ;  /* 0x0a90000008c5bfae */ /* 0x0003e2000c101d4c */
[----:B------:R-:W-:-:S03]  /*1860*/  @!P4 LEA.HI.X R7, R5, c[0x0][0x2a4], R7, 0x2, P1 ;  /* 0x0000a9000507ca11 */ /* 0x000fc600008f1407 */
[----:B------:R-:W0:Y:S04]  /*1870*/  LDGDEPBAR ;  /* 0x00000000000079af */ /* 0x000e280000000000 */
[----:B------:R-:W-:Y:S06]  /*1880*/  BAR.SYNC.DEFER_BLOCKING 0x0 ;  /* 0x0000000000007b1d */ /* 0x000fec0000010000 */
[----:B------:R2:W3:Y:S01]  /*1890*/  @!P4 LDG.E R243, [R6.64] ;  /* 0x0000000c06f3c981 */ /* 0x0004e2000c1e1900 */
[----:B------:R-:W-:Y:S01]  /*18a0*/  IADD3 R0, -R0, RZ, RZ ;  /* 0x000000ff00007210 */ /* 0x000fe20007ffe1ff */
[----:B------:R-:W-:Y:S01]  /*18b0*/  UIMAD UR18, UR8, UR4, URZ ;  /* 0x00000004081272a4 */ /* 0x000fe2000f8e023f */
[----:B-1----:R-:W-:Y:S01]  /*18c0*/  SHF.L.U32 R9, R12, 0x3, RZ ;  /* 0x000000030c097819 */ /* 0x002fe200000006ff */
[----:B------:R-:W-:Y:S01]  /*18d0*/  UIMAD.WIDE.U32 UR20, UR9, UR4, URZ ;  /* 0x00000004091472a5 */ /* 0x000fe2000f8e003f */
[----:B------:R-:W-:Y:S01]  /*18e0*/  SHF.L.U32 R5, R17, 0x6, RZ ;  /* 0x0000000611057819 */ /* 0x000fe200000006ff */
[----:B------:R-:W-:Y:S01]  /*18f0*/  IMAD R16, R0, c[0x0][0x2b8], R2 ;  /* 0x0000ae0000107a24 */ /* 0x000fe200078e0202 */
[----:B------:R-:W-:Y:S01]  /*1900*/  UIMAD UR5, UR9, UR5, UR18 ;  /* 0x00000005090572a4 */ /* 0x000fe2000f8e0212 */
[----:B------:R-:W-:Y:S01]  /*1910*/  SHF.R.S32.HI R22, RZ, 0x4, R15 ;  /* 0x00000004ff167819 */ /* 0x000fe2000001140f */
[----:B------:R-:W-:Y:S01]  /*1920*/  UIADD3 UR18, UR6, -0x1, URZ ;  /* 0xffffffff06127890 */ /* 0x000fe2000fffe03f */
[----:B------:R-:W-:Y:S01]  /*1930*/  LOP3.LUT R5, R5, 0x1c0, RZ, 0xc0, !PT ;  /* 0x000001c005057812 */ /* 0x000fe200078ec0ff */
[----:B------:R-:W-:Y:S01]  /*1940*/  UIADD3 UR19, UR21, UR5, URZ ;  /* 0x0000000515137290 */ /* 0x000fe2000fffe03f */
[----:B------:R-:W-:Y:S01]  /*1950*/  SHF.R.S32.HI R8, RZ, 0x1f, R16 ;  /* 0x0000001fff087819 */ /* 0x000fe20000011410 */
[----:B------:R-:W-:Y:S01]  /*1960*/  UIMAD UR18, UR18, -0x70, UR7 ;  /* 0xffffff90121278a4 */ /* 0x000fe2000f8e0207 */
[----:B------:R-:W-:Y:S01]  /*1970*/  LOP3.LUT R9, R5, 0x8, R9, 0xf8, !PT ;  /* 0x0000000805097812 */ /* 0x000fe200078ef809 */
[----:B------:R-:W-:Y:S01]  /*1980*/  STL [R1+0x4], R16 ;  /* 0x0000041001007387 */ /* 0x000fe20000100800 */
[----:B------:R-:W-:Y:S01]  /*1990*/  SHF.R.U32.HI R5, RZ, 0x3, R5 ;  /* 0x00000003ff057819 */ /* 0x000fe20000011605 */
[----:B------:R-:W-:Y:S01]  /*19a0*/  IMAD R0, R8, c[0x0][0x1e0], RZ ;  /* 0x0000780008007a24 */ /* 0x000fe200078e02ff */
[----:B------:R-:W-:Y:S01]  /*19b0*/  ISETP.GE.AND P6, PT, R14, c[0x0][0x1d4], PT ;  /* 0x000075000e007a0c */ /* 0x000fe20003fc6270 */
[----:B------:R-:W-:Y:S01]  /*19c0*/  IMAD R8, R8, c[0x0][0x208], RZ ;  /* 0x0000820008087a24 */ /* 0x000fe200078e02ff */
[----:B------:R-:W-:Y:S01]  /*19d0*/  IADD3 R18, -R12, UR18, RZ ;  /* 0x000000120c127c10 */ /* 0x000fe2000fffe1ff */
[C---:B------:R-:W-:Y:S01]  /*19e0*/  IMAD R0, R16.reuse, c[0x0][0x1e4], R0 ;  /* 0x0000790010007a24 */ /* 0x040fe200078e0200 */
[----:B------:R-:W-:Y:S01]  /*19f0*/  LOP3.LUT R24, R9, R5, RZ, 0x3c, !PT ;  /* 0x0000000509187212 */ /* 0x000fe200078e3cff */
[----:B------:R-:W-:Y:S01]  /*1a00*/  IMAD R8, R16, c[0x0][0x20c], R8 ;  /* 0x0000830010087a24 */ /* 0x000fe200078e0208 */
[----:B------:R-:W-:Y:S01]  /*1a10*/  ISETP.GE.AND P4, PT, R18, 0x1, PT ;  /* 0x000000011200780c */ /* 0x000fe20003f86270 */
[----:B--2---:R-:W-:Y:S01]  /*1a20*/  IMAD.WIDE.U32 R6, R16, c[0x0][0x1e0], RZ ;  /* 0x0000780010067a25 */ /* 0x004fe200078e00ff */
[C---:B------:R-:W-:Y:S01]  /*1a30*/  ISETP.GE.AND P3, PT, R18.reuse, 0x11, PT ;  /* 0x000000111200780c */ /* 0x040fe20003f66270 */
[----:B------:R-:W-:Y:S01]  /*1a40*/  ULDC.64 UR4, c[0x0][0x210] ;  /* 0x0000840000047ab9 */ /* 0x000fe20000000a00 */
[----:B------:R-:W-:Y:S01]  /*1a50*/  ISETP.GE.AND P2, PT, R18, 0x21, PT ;  /* 0x000000211200780c */ /* 0x000fe20003f46270 */
[----:B------:R-:W-:Y:S01]  /*1a60*/  IMAD R5, R16, c[0x0][0x1e0], RZ ;  /* 0x0000780010057a24 */ /* 0x000fe200078e02ff */
[----:B------:R-:W-:Y:S01]  /*1a70*/  IADD3 R7, R7, R0, RZ ;  /* 0x0000000007077210 */ /* 0x000fe20007ffe0ff */
[----:B------:R-:W-:Y:S01]  /*1a80*/  UIMAD.WIDE.U32 UR22, UR9, UR4, URZ ;  /* 0x00000004091672a5 */ /* 0x000fe2000f8e003f */
[----:B------:R-:W-:Y:S01]  /*1a90*/  MOV R9, UR9 ;  /* 0x0000000900097c02 */ /* 0x000fe20008000f00 */
[----:B------:R-:W-:Y:S01]  /*1aa0*/  UIMAD UR4, UR8, UR4, URZ ;  /* 0x00000004080472a4 */ /* 0x000fe2000f8e023f */
[----:B------:R-:W-:Y:S01]  /*1ab0*/  LEA.HI R195, R27, R196, RZ, 0x5 ;  /* 0x000000c41bc37211 */ /* 0x000fe200078f28ff */
[----:B------:R-:W-:Y:S01]  /*1ac0*/  UISETP.GE.AND UP0, UPT, UR7, 0x71, UPT ;  /* 0x000000710700788c */ /* 0x000fe2000bf06270 */
[----:B------:R-:W-:Y:S01]  /*1ad0*/  SHF.L.U32 R242, R14, 0x1, RZ ;  /* 0x000000010ef27819 */ /* 0x000fe200000006ff */
[----:B------:R-:W-:-:S04]  /*1ae0*/  UIMAD UR4, UR9, UR5, UR4 ;  /* 0x00000005090472a4 */ /* 0x000fc8000f8e0204 */
[----:B------:R-:W-:Y:S01]  /*1af0*/  UIADD3 UR4, UR23, UR4, URZ ;  /* 0x0000000417047290 */ /* 0x000fe2000fffe03f */
[----:B---3--:R-:W-:Y:S01]  /*1b00*/  SHF.R.S32.HI R23, RZ, 0x1f, R243 ;  /* 0x0000001fff177819 */ /* 0x008fe200000114f3 */
[----:B------:R-:W-:-:S04]  /*1b10*/  IMAD.WIDE.U32 R6, R243, c[0x0][0x1f0], R6 ;  /* 0x00007c00f3067a25 */ /* 0x000fc800078e0006 */
[----:B------:R-:W-:Y:S01]  /*1b20*/  IMAD R2, R23, c[0x0][0x1f0], RZ ;  /* 0x00007c0017027a24 */ /* 0x000fe200078e02ff */
[----:B------:R-:W-:Y:S01]  /*1b30*/  IADD3 R0, P0, R6, UR20, RZ ;  /* 0x0000001406007c10 */ /* 0x000fe2000ff1e0ff */
[C---:B------:R-:W-:Y:S02]  /*1b40*/  IMAD R5, R243.reuse, c[0x0][0x1f0], R5 ;  /* 0x00007c00f3057a24 */ /* 0x040fe400078e0205 */
[----:B------:R-:W-:Y:S02]  /*1b50*/  IMAD R2, R243, c[0x0][0x1f4], R2 ;  /* 0x00007d00f3027a24 */ /* 0x000fe400078e0202 */
[----:B------:R-:W-:-:S03]  /*1b60*/  IMAD R5, R9, c[0x0][0x1e8], R5 ;  /* 0x00007a0009057a24 */ /* 0x000fc600078e0205 */
[----:B------:R-:W-:Y:S02]  /*1b70*/  IADD3.X R6, R7, UR19, R2, P0, !PT ;  /* 0x0000001307067c10 */ /* 0x000fe400087fe402 */
[C---:B------:R-:W-:Y:S02]  /*1b80*/  LEA R2, P0, R0.reuse, c[0x0][0x1c8], 0x1 ;  /* 0x0000720000027a11 */ /* 0x040fe400078008ff */
[----:B------:R-:W-:Y:S02]  /*1b90*/  LEA R5, R5, c[0x0][0x1c8], 0x1 ;  /* 0x0000720005057a11 */ /* 0x000fe400078e08ff */
[----:B------:R-:W-:Y:S01]  /*1ba0*/  LEA.HI.X R0, R0, c[0x0][0x1cc], R6, 0x1, P0 ;  /* 0x0000730000007a11 */ /* 0x000fe200000f0c06 */
[----:B------:R-:W1:Y:S01]  /*1bb0*/  SHFL.IDX PT, R12, R2, RZ, 0x181f ;  /* 0x00181fff020c7589 */ /* 0x000e6200000e0000 */
[----:B------:R-:W-:-:S03]  /*1bc0*/  LEA.HI R6, R15, R22, RZ, 0x1 ;  /* 0x000000160f067211 */ /* 0x000fc600078f08ff */
[----:B------:R-:W2:Y:S01]  /*1bd0*/  SHFL.IDX PT, R11, R2, 0x1, 0x181f ;  /* 0x00381f00020b7f89 */ /* 0x000ea200000e0000 */
[----:B------:R-:W-:Y:S01]  /*1be0*/  LOP3.LUT R10, R6, 0xfffffffe, RZ, 0xc0, !PT ;  /* 0xfffffffe060a7812 */ /* 0x000fe200078ec0ff */
[----:B------:R-:W-:Y:S02]  /*1bf0*/  IMAD.WIDE.U32 R6, R16, c[0x0][0x208], RZ ;  /* 0x0000820010067a25 */ /* 0x000fe400078e00ff */
[----:B------:R-:W3:Y:S01]  /*1c00*/  SHFL.IDX PT, R13, R0, RZ, 0x181f ;  /* 0x00181fff000d7589 */ /* 0x000ee200000e0000 */
[----:B------:R-:W-:Y:S02]  /*1c10*/  IADD3 R22, R22, -R10, RZ ;  /* 0x8000000a16167210 */ /* 0x000fe40007ffe0ff */
[----:B------:R-:W-:Y:S01]  /*1c20*/  IADD3 R7, R7, R8, RZ ;  /* 0x0000000807077210 */ /* 0x000fe20007ffe0ff */
[----:B------:R-:W4:Y:S04]  /*1c30*/  SHFL.IDX PT, R21, R0, 0x1, 0x181f ;  /* 0x00381f0000157f89 */ /* 0x000f2800000e0000 */
[----:B------:R-:W5:Y:S01]  /*1c40*/  SHFL.IDX PT, R19, R2, 0x2, 0x181f ;  /* 0x00581f0002137f89 */ /* 0x000f6200000e0000 */
[----:B------:R-:W-:-:S03]  /*1c50*/  IMAD.WIDE.U32 R6, R243, c[0x0][0x218], R6 ;  /* 0x00008600f3067a25 */ /* 0x000fc600078e0006 */
[----:B------:R-:W5:Y:S04]  /*1c60*/  SHFL.IDX PT, R20, R0, 0x2, 0x181f ;  /* 0x00581f0000147f89 */ /* 0x000f6800000e0000 */
[----:B------:R-:W5:Y:S01]  /*1c70*/  SHFL.IDX PT, R15, R2, 0x3, 0x181f ;  /* 0x00781f00020f7f89 */ /* 0x000f6200000e0000 */
[----:B-1----:R-:W-:-:S03]  /*1c80*/  @P4 LEA R12, P1, R14, R12, 0x1 ;  /* 0x0000000c0e0c4211 */ /* 0x002fc600078208ff */
[----:B------:R-:W1:Y:S01]  /*1c90*/  SHFL.IDX PT, R16, R0, 0x3, 0x181f ;  /* 0x00781f0000107f89 */ /* 0x000e6200000e0000 */
[C---:B--2---:R-:W-:Y:S02]  /*1ca0*/  @P3 LEA R10, P0, R14.reuse, R11, 0x1 ;  /* 0x0000000b0e0a3211 */ /* 0x044fe400078008ff */
[C-C-:B---3--:R-:W-:Y:S02]  /*1cb0*/  @P4 LEA.HI.X R13, R14.reuse, R13, R241.reuse, 0x1, P1 ;  /* 0x0000000d0e0d4211 */ /* 0x148fe400008f0cf1 */
[----:B----4-:R-:W-:-:S03]  /*1cc0*/  @P3 LEA.HI.X R11, R14, R21, R241, 0x1, P0 ;  /* 0x000000150e0b3211 */ /* 0x010fc600000f0cf1 */
[----:B------:R2:W-:Y:S01]  /*1cd0*/  @P4 LDGSTS.E.BYPASS.LTC128B.128 [R197+0x3900], [R12.64], !P6 ;  /* 0x039000000cc54fae */ /* 0x0005e2000f101d4c */
[----:B------:R-:W-:Y:S02]  /*1ce0*/  ISETP.GE.AND P0, PT, R18, 0x31, PT ;  /* 0x000000311200780c */ /* 0x000fe40003f06270 */
[----:B-----5:R-:W-:Y:S01]  /*1cf0*/  @P2 LEA R8, P1, R14, R19, 0x1 ;  /* 0x000000130e082211 */ /* 0x020fe200078208ff */
[----:B------:R3:W-:Y:S01]  /*1d00*/  @P3 LDGSTS.E.BYPASS.LTC128B.128 [R197+0x4100], [R10.64], !P6 ;  /* 0x041000000ac53fae */ /* 0x0007e2000f101d4c */
[----:B------:R-:W-:Y:S02]  /*1d10*/  ISETP.GE.AND P4, PT, R18, 0x41, PT ;  /* 0x000000411200780c */ /* 0x000fe40003f86270 */
[----:B------:R-:W-:Y:S01]  /*1d20*/  @P2 LEA.HI.X R9, R14, R20, R241, 0x1, P1 ;  /* 0x000000140e092211 */ /* 0x000fe200008f0cf1 */
[----:B------:R-:W-:Y:S01]  /*1d30*/  SHFL.IDX PT, R19, R0, 0x5, 0x181f ;  /* 0x00b81f0000137f89 */ /* 0x000fe200000e0000 */
[----:B------:R-:W-:-:S03]  /*1d40*/  ISETP.GE.AND P3, PT, R18, 0x51, PT ;  /* 0x000000511200780c */ /* 0x000fc60003f66270 */
[----:B------:R4:W-:Y:S01]  /*1d50*/  @P2 LDGSTS.E.BYPASS.LTC128B.128 [R197+0x4900], [R8.64], !P6 ;  /* 0x0490000008c52fae */ /* 0x0009e2000f101d4c */
[----:B------:R-:W-:-:S03]  /*1d60*/  ISETP.GE.AND P2, PT, R18, 0x61, PT ;  /* 0x000000611200780c */ /* 0x000fc60003f46270 */
[----:B--2---:R-:W-:Y:S04]  /*1d70*/  SHFL.IDX PT, R12, R2, 0x5, 0x181f ;  /* 0x00b81f00020c7f89 */ /* 0x004fe800000e0000 */
[----:B---3--:R2:W3:Y:S04]  /*1d80*/  SHFL.IDX PT, R10, R2, 0x4, 0x181f ;  /* 0x00981f00020a7f89 */ /* 0x0084e800000e0000 */
[----:B------:R-:W5:Y:S01]  /*1d90*/  SHFL.IDX PT, R11, R0, 0x4, 0x181f ;  /* 0x00981f00000b7f89 */ /* 0x000f6200000e0000 */
[----:B----4-:R-:W-:-:S03]  /*1da0*/  @P0 LEA R8, P1, R14, R15, 0x1 ;  /* 0x0000000f0e080211 */ /* 0x010fc600078208ff */
[----:B------:R-:W4:Y:S01]  /*1db0*/  SHFL.IDX PT, R15, R5, 0x6, 0x181f ;  /* 0x00d81f00050f7f89 */ /* 0x000f2200000e0000 */
[----:B-1----:R-:W-:-:S03]  /*1dc0*/  @P0 LEA.HI.X R9, R14, R16, R241, 0x1, P1 ;  /* 0x000000100e090211 */ /* 0x002fc600008f0cf1 */
[----:B------:R1:W4:Y:S04]  /*1dd0*/  SHFL.IDX PT, R16, R0, 0x6, 0x181f ;  /* 0x00d81f0000107f89 */ /* 0x00032800000e0000 */
[----:B------:R4:W-:Y:S01]  /*1de0*/  @P0 LDGSTS.E.BYPASS.LTC128B.128 [R197+0x5100], [R8.64], !P6 ;  /* 0x0510000008c50fae */ /* 0x0009e2000f101d4c */
[----:B--2---:R-:W-:Y:S02]  /*1df0*/  SHF.L.U32 R2, R25, 0x6, RZ ;  /* 0x0000000619027819 */ /* 0x004fe400000006ff */
[----:B---3--:R-:W-:-:S04]  /*1e00*/  @P4 LEA R10, P1, R14, R10, 0x1 ;  /* 0x0000000a0e0a4211 */ /* 0x008fc800078208ff */
[----:B-----5:R-:W-:-:S05]  /*1e10*/  @P4 LEA.HI.X R11, R14, R11, R241, 0x1, P1 ;  /* 0x0000000b0e0b4211 */ /* 0x020fca00008f0cf1 */
[----:B------:R2:W-:Y:S01]  /*1e20*/  @P4 LDGSTS.E.BYPASS.LTC128B.128 [R197+0x5900], [R10.64], !P6 ;  /* 0x059000000ac54fae */ /* 0x0005e2000f101d4c */
[----:B-1----:R-:W-:Y:S01]  /*1e30*/  LOP3.LUT R0, R2, 0x1c0, RZ, 0xc0, !PT ;  /* 0x000001c002007812 */ /* 0x002fe200078ec0ff */
[----:B------:R-:W-:-:S04]  /*1e40*/  IMAD R2, R23, c[0x0][0x218], RZ ;  /* 0x0000860017027a24 */ /* 0x000fc800078e02ff */
[----:B------:R-:W-:Y:S01]  /*1e50*/  IMAD R5, R243, c[0x0][0x21c], R2 ;  /* 0x00008700f3057a24 */ /* 0x000fe200078e0202 */
[----:B------:R-:W-:Y:S02]  /*1e60*/  IADD3 R2, P0, R6, UR22, RZ ;  /* 0x0000001606027c10 */ /* 0x000fe4000ff1e0ff */
[----:B------:R-:W-:Y:S02]  /*1e70*/  SHF.L.U32 R6, R22, 0x3, RZ ;  /* 0x0000000316067819 */ /* 0x000fe400000006ff */
[----:B----4-:R-:W-:Y:S02]  /*1e80*/  @P3 LEA R8, P1, R14, R12, 0x1 ;  /* 0x0000000c0e083211 */ /* 0x010fe400078208ff */
[----:B------:R-:W-:Y:S02]  /*1e90*/  IADD3.X R13, R7, UR4, R5, P0, !PT ;  /* 0x00000004070d7c10 */ /* 0x000fe400087fe405 */
[----:B------:R-:W-:Y:S02]  /*1ea0*/  LOP3.LUT R12, R0, 0x8, R6, 0xf8, !PT ;  /* 0x00000008000c7812 */ /* 0x000fe400078ef806 */
[----:B------:R-:W-:-:S02]  /*1eb0*/  SHF.R.U32.HI R7, RZ, 0x3, R0 ;  /* 0x00000003ff077819 */ /* 0x000fc40000011600 */
[C-C-:B------:R-:W-:Y:S02]  /*1ec0*/  @P3 LEA.HI.X R9, R14.reuse, R19, R241.reuse, 0x1, P1 ;  /* 0x000000130e093211 */ /* 0x140fe400008f0cf1 */
[----:B------:R-:W-:Y:S02]  /*1ed0*/  @P2 LEA R6, P1, R14, R15, 0x1 ;  /* 0x0000000f0e062211 */ /* 0x000fe400078208ff */
[----:B------:R-:W-:Y:S01]  /*1ee0*/  LOP3.LUT R117, R12, R7, RZ, 0x3c, !PT ;  /* 0x000000070c757212 */ /* 0x000fe200078e3cff */
[----:B------:R1:W-:Y:S01]  /*1ef0*/  @P3 LDGSTS.E.BYPASS.LTC128B.128 [R197+0x6100], [R8.64], !P6 ;  /* 0x0610000008c53fae */ /* 0x0003e2000f101d4c */
[----:B------:R-:W-:Y:S02]  /*1f00*/  @P2 LEA.HI.X R7, R14, R16, R241, 0x1, P1 ;  /* 0x000000100e072211 */ /* 0x000fe400008f0cf1 */
[----:B------:R-:W-:Y:S02]  /*1f10*/  LEA R5, P0, R2, c[0x0][0x1f8], 0x1 ;  /* 0x00007e0002057a11 */ /* 0x000fe400078008ff */
[----:B------:R-:W-:Y:S01]  /*1f20*/  LEA R0, R22, R24, 0x9 ;  /* 0x0000001816007211 */ /* 0x000fe200078e48ff */
[----:B------:R3:W-:Y:S01]  /*1f30*/  @P2 LDGSTS.E.BYPASS.LTC128B.128 [R197+0x6900], [R6.64], !P6 ;  /* 0x0690000006c52fae */ /* 0x0007e2000f101d4c */
[----:B------:R-:W-:-:S02]  /*1f40*/  LEA.HI.X R2, R2, c[0x0][0x1fc], R13, 0x1, P0 ;  /* 0x00007f0002027a11 */ /* 0x000fc400000f0c0d */
[----:B------:R-:W-:Y:S01]  /*1f50*/  LOP3.LUT P0, RZ, R17, 0x2, RZ, 0xc0, !PT ;  /* 0x0000000211ff7812 */ /* 0x000fe2000780c0ff */
[----:B------:R-:W0:Y:S01]  /*1f60*/  LDGDEPBAR ;  /* 0x00000000000079af */ /* 0x000e220000000000 */
[----:B------:R-:W-:Y:S02]  /*1f70*/  SHF.L.U32 R119, R0, 0x1, RZ ;  /* 0x0000000100777819 */ /* 0x000fe400000006ff */
[C---:B------:R-:W-:Y:S01]  /*1f80*/  SHF.L.U64.HI R241, R14.reuse, 0x1, R241 ;  /* 0x000000010ef17819 */ /* 0x040fe200000102f1 */
[----:B--2---:R-:W2:Y:S01]  /*1f90*/  SHFL.IDX PT, R10, R5, RZ, 0x181f ;  /* 0x00181fff050a7589 */ /* 0x004ea200000e0000 */
[C---:B------:R-:W-:Y:S02]  /*1fa0*/  IADD3 R0, R119.reuse, 0x3900, RZ ;  /* 0x0000390077007810 */ /* 0x040fe40007ffe0ff */
[----:B------:R-:W-:Y:S01]  /*1fb0*/  IADD3 R234, R119, 0x3920, RZ ;  /* 0x0000392077ea7810 */ /* 0x000fe20007ffe0ff */
[----:B------:R-:W-:Y:S01]  /*1fc0*/  SHFL.IDX PT, R11, R2, RZ, 0x181f ;  /* 0x00181fff020b7589 */ /* 0x000fe200000e0000 */
[----:B------:R-:W-:-:S03]  /*1fd0*/  ISETP.GE.AND P3, PT, R14, c[0x0][0x1d4], PT ;  /* 0x000075000e007a0c */ /* 0x000fc60003f66270 */
[----:B------:R-:W-:Y:S01]  /*1fe0*/  @P0 IADD3 R234, R0, -0x20, RZ ;  /* 0xffffffe000ea0810 */ /* 0x000fe20007ffe0ff */
[----:B------:R-:W-:Y:S01]  /*1ff0*/  SHFL.IDX PT, R13, R2, 0x1, 0x181f ;  /* 0x00381f00020d7f89 */ /* 0x000fe200000e0000 */
[C---:B------:R-:W-:Y:S02]  /*2000*/  ISETP.LT.OR P0, PT, R18.reuse, 0x1, P3 ;  /* 0x000000011200780c */ /* 0x040fe40001f01670 */
[----:B------:R-:W-:Y:S01]  /*2010*/  ISETP.LT.OR P2, PT, R18, 0x11, P3 ;  /* 0x000000111200780c */ /* 0x000fe20001f41670 */
[----:B-1----:R-:W1:Y:S01]  /*2020*/  SHFL.IDX PT, R9, R5, 0x1, 0x181f ;  /* 0x00381f0005097f89 */ /* 0x002e6200000e0000 */
[C---:B------:R-:W-:Y:S02]  /*2030*/  IADD3 R240, R234.reuse, 0x800, RZ ;  /* 0x00000800eaf07810 */ /* 0x040fe40007ffe0ff */
[C---:B------:R-:W-:Y:S01]  /*2040*/  IADD3 R239, R234.reuse, 0x1000, RZ ;  /* 0x00001000eaef7810 */ /* 0x040fe20007ffe0ff */
[----:B------:R-:W4:Y:S01]  /*2050*/  SHFL.IDX PT, R8, R5, 0x2, 0x181f ;  /* 0x00581f0005087f89 */ /* 0x000f2200000e0000 */
[----:B------:R-:W-:Y:S01]  /*2060*/  IADD3 R238, R234, 0x1800, RZ ;  /* 0x00001800eaee7810 */ /* 0x000fe20007ffe0ff */
[----:B------:R-:W-:-:S04]  /*2070*/  DEPBAR.LE SB0, 0x1 ;  /* 0x000080400000791a */ /* 0x000fc80000000000 */
[----:B------:R-:W-:-:S04]  /*2080*/  DEPBAR.LE SB0, 0x0 ;  /* 0x000080000000791a */ /* 0x000fc80000000000 */
[----:B------:R-:W-:Y:S01]  /*2090*/  BAR.SYNC.DEFER_BLOCKING 0x0 ;  /* 0x0000000000007b1d */ /* 0x000fe20000010000 */
[----:B---3--:R-:W-:Y:S02]  /*20a0*/  SHF.L.U32 R7, R26, 0x6, RZ ;  /* 0x000000061a077819 */ /* 0x008fe400000006ff */
[----:B------:R-:W-:Y:S02]  /*20b0*/  SHF.L.U32 R6, R195, 0x5, RZ ;  /* 0x00000005c3067819 */ /* 0x000fe400000006ff */
[----:B------:R-:W-:Y:S01]  /*20c0*/  LOP3.LUT R116, R7, 0xfffffe00, RZ, 0xc0, !PT ;  /* 0xfffffe0007747812 */ /* 0x000fe200078ec0ff */
[----:B------:R-:W3:Y:S01]  /*20d0*/  SHFL.IDX PT, R16, R5, 0x3, 0x181f ;  /* 0x00781f0005107f89 */ /* 0x000ee200000e0000 */
[----:B------:R-:W-:Y:S02]  /*20e0*/  LOP3.LUT R0, R6, 0x7ffffc00, RZ, 0xc0, !PT ;  /* 0x7ffffc0006007812 */ /* 0x000fe400078ec0ff */
[----:B--2---:R-:W-:Y:S01]  /*20f0*/  IADD3 R14, P1, R10, R242, RZ ;  /* 0x000000f20a0e7210 */ /* 0x004fe20007f3e0ff */
[----:B------:R-:W2:Y:S01]  /*2100*/  SHFL.IDX PT, R20, R2, 0x2, 0x181f ;  /* 0x00581f0002147f89 */ /* 0x000ea200000e0000 */
[----:B------:R-:W-:-:S02]  /*2110*/  IADD3 R0, R117, R116, R0 ;  /* 0x0000007475007210 */ /* 0x000fc40007ffe000 */
[-C--:B-1----:R-:W-:Y:S01]  /*2120*/  IADD3 R12, P4, R9, R242.reuse, RZ ;  /* 0x000000f2090c7210 */ /* 0x082fe20007f9e0ff */
[----:B------:R-:W1:Y:S01]  /*2130*/  SHFL.IDX PT, R19, R5, 0x4, 0x181f ;  /* 0x00981f0005137f89 */ /* 0x000e6200000e0000 */
[----:B------:R-:W-:Y:S02]  /*2140*/  SHF.L.U32 R230, R0, 0x1, RZ ;  /* 0x0000000100e67819 */ /* 0x000fe400000006ff */
[-C--:B------:R-:W-:Y:S01]  /*2150*/  IADD3.X R15, R11, R241.reuse, RZ, P1, !PT ;  /* 0x000000f10b0f7210 */ /* 0x080fe20000ffe4ff */
[----:B------:R-:W5:Y:S01]  /*2160*/  SHFL.IDX PT, R22, R2, 0x3, 0x181f ;  /* 0x00781f0002167f89 */ /* 0x000f6200000e0000 */
[----:B----4-:R-:W-:Y:S02]  /*2170*/  IADD3 R8, P1, R8, R242, RZ ;  /* 0x000000f208087210 */ /* 0x010fe40007f3e0ff */
[----:B------:R-:W-:Y:S01]  /*2180*/  IADD3.X R13, R13, R241, RZ, P4, !PT ;  /* 0x000000f10d0d7210 */ /* 0x000fe200027fe4ff */
[----:B------:R-:W4:Y:S01]  /*2190*/  SHFL.IDX PT, R21, R2, 0x4, 0x181f ;  /* 0x00981f0002157f89 */ /* 0x000f2200000e0000 */
[----:B------:R-:W-:-:S02]  /*21a0*/  LEA R233, R3, R230, 0x1 ;  /* 0x000000e603e97211 */ /* 0x000fc400078e08ff */
[----:B------:R-:W-:Y:S01]  /*21b0*/  LEA R231, R4, R230, 0x1 ;  /* 0x000000e604e77211 */ /* 0x000fe200078e08ff */
[----:B------:R-:W-:Y:S01]  /*21c0*/  LDSM.16.M88.4 R36, [R230+0x7100] ;  /* 0x00710000e624783b */ /* 0x000fe20000000200 */
[----:B------:R-:W-:Y:S02]  /*21d0*/  IADD3 R237, R234, 0x2000, RZ ;  /* 0x00002000eaed7810 */ /* 0x000fe40007ffe0ff */
[----:B------:R-:W-:Y:S01]  /*21e0*/  LEA R232, R3, R231, 0x1 ;  /* 0x000000e703e87211 */ /* 0x000fe200078e08ff */
[----:B------:R-:W4:Y:S01]  /*21f0*/  LDSM.16.M88.4 R48, [R119+0x3900] ;  /* 0x003900007730783b */ /* 0x000f220000000200 */
[----:B---3--:R-:W-:Y:S02]  /*2200*/  IADD3 R6, P4, R16, R242, RZ ;  /* 0x000000f210067210 */ /* 0x008fe40007f9e0ff */
[----:B------:R-:W-:Y:S01]  /*2210*/  IADD3 R236, R234, 0x2800, RZ ;  /* 0x00002800eaec7810 */ /* 0x000fe20007ffe0ff */
[----:B------:R-:W-:Y:S01]  /*2220*/  SHFL.IDX PT, R0, R5, 0x5, 0x181f ;  /* 0x00b81f0005007f89 */ /* 0x000fe200000e0000 */
[----:B--2---:R-:W-:-:S02]  /*2230*/  IADD3.X R9, R20, R241, RZ, P1, !PT ;  /* 0x000000f114097210 */ /* 0x004fc40000ffe4ff */
[----:B------:R-:W-:Y:S01]  /*2240*/  IADD3 R235, R234, 0x3000, RZ ;  /* 0x00003000eaeb7810 */ /* 0x000fe20007ffe0ff */
[----:B------:R-:W-:Y:S01]  /*2250*/  SHFL.IDX PT, R5, R5, 0x6, 0x181f ;  /* 0x00d81f0005057f89 */ /* 0x000fe200000e0000 */
[----:B-1----:R-:W-:-:S03]  /*2260*/  IADD3 R10, P1, R19, R242, RZ ;  /* 0x000000f2130a7210 */ /* 0x002fc60007f3e0ff */
[----:B------:R-:W1:Y:S01]  /*2270*/  LDSM.16.M88.4 R32, [R230+0x9100] ;  /* 0x00910000e620783b */ /* 0x000e620000000200 */
[-C--:B-----5:R-:W-:Y:S02]  /*2280*/  IADD3.X R7, R22, R241.reuse, RZ, P4, !PT ;  /* 0x000000f116077210 */ /* 0x0a0fe400027fe4ff */
[C---:B------:R-:W-:Y:S01]  /*2290*/  ISETP.LT.OR P4, PT, R18.reuse, 0x21, P3 ;  /* 0x000000211200780c */ /* 0x040fe20001f81670 */
[----:B------:R-:W-:Y:S01]  /*22a0*/  SHFL.IDX PT, R16, R2, 0x5, 0x181f ;  /* 0x00b81f0002107f89 */ /* 0x000fe200000e0000 */
[----:B----4-:R-:W-:Y:S02]  /*22b0*/  IADD3.X R11, R21, R241, RZ, P1, !PT ;  /* 0x000000f1150b7210 */ /* 0x010fe40000ffe4ff */
[C---:B------:R-:W-:Y:S01]  /*22c0*/  ISETP.LT.OR P1, PT, R18.reuse, 0x31, P3 ;  /* 0x000000311200780c */ /* 0x040fe20001f21670 */
[----:B------:R-:W-:Y:S04]  /*22d0*/  SHFL.IDX PT, R2, R2, 0x6, 0x181f ;  /* 0x00d81f0002027f89 */ /* 0x000fe800000e0000 */
[----:B------:R-:W-:Y:S04]  /*22e0*/  LDSM.16.M88.4 R80, [R119+0x4100] ;  /* 0x004100007750783b */ /* 0x000fe80000000200 */
[----:B------:R-:W-:Y:S04]  /*22f0*/  LDSM.16.M88.4 R88, [R119+0x4900] ;  /* 0x004900007758783b */ /* 0x000fe80000000200 */
[----:B------:R-:W-:Y:S04]  /*2300*/  LDSM.16.M88.4 R96, [R119+0x5100] ;  /* 0x005100007760783b */ /* 0x000fe80000000200 */
[----:B------:R-:W-:Y:S04]  /*2310*/  LDSM.16.M88.4 R104, [R119+0x5900] ;  /* 0x005900007768783b */ /* 0x000fe80000000200 */
[----:B------:R-:W-:Y:S01]  /*2320*/  LDSM.16.M88.4 R112, [R119+0x6100] ;  /* 0x006100007770783b */ /* 0x000fe20000000200 */
[----:B------:R-:W-:Y:S03]  /*2330*/  HMMA.16816.F32.BF16 R68, R36, R50, RZ ;  /* 0x000000322444723c */ /* 0x000fe600000418ff */
[----:B------:R-:W-:Y:S04]  /*2340*/  LDSM.16.M88.4 R124, [R119+0x6900] ;  /* 0x00690000777c783b */ /* 0x000fe80000000200 */
[----:B------:R-:W-:Y:S04]  /*2350*/  LDSM.16.M88.4 R28, [R233+0x7100] ;  /* 0x00710000e91c783b */ /* 0x000fe80000000200 */
[----:B------:R-:W-:Y:S01]  /*2360*/  LDSM.16.M88.4 R24, [R233+0x9100] ;  /* 0x00910000e918783b */ /* 0x000fe20000000200 */
[----:B-1----:R-:W-:Y:S03]  /*2370*/  HMMA.16816.F32.BF16 R56, R32, R48, RZ ;  /* 0x000000302038723c */ /* 0x002fe600000418ff */
[----:B------:R-:W1:Y:S04]  /*2380*/  LDSM.16.M88.4 R52, [R234] ;  /* 0x00000000ea34783b */ /* 0x000e680000000200 */
[----:B------:R-:W-:Y:S04]  /*2390*/  LDSM.16.M88.4 R84, [R234+0x800] ;  /* 0x00080000ea54783b */ /* 0x000fe80000000200 */
[----:B------:R-:W-:Y:S04]  /*23a0*/  LDSM.16.M88.4 R92, [R234+0x1000] ;  /* 0x00100000ea5c783b */ /* 0x000fe80000000200 */
[----:B------:R-:W-:Y:S04]  /*23b0*/  LDSM.16.M88.4 R100, [R234+0x1800] ;  /* 0x00180000ea64783b */ /* 0x000fe80000000200 */
[----:B------:R-:W-:Y:S04]  /*23c0*/  LDSM.16.M88.4 R108, [R234+0x2000] ;  /* 0x00200000ea6c783b */ /* 0x000fe80000000200 */
[----:B------:R-:W-:Y:S04]  /*23d0*/  LDSM.16.M88.4 R120, [R234+0x2800] ;  /* 0x00280000ea78783b */ /* 0x000fe80000000200 */
[----:B------:R-:W-:Y:S04]  /*23e0*/  LDSM.16.M88.4 R128, [R234+0x3000] ;  /* 0x00300000ea80783b */ /* 0x000fe80000000200 */
[----:B------:R-:W-:Y:S01]  /*23f0*/  @!PT LDS RZ, [RZ] ;  /* 0x00000000fffff984 */ /* 0x000fe20000000800 */
[----:B------:R-:W-:Y:S01]  /*2400*/  @!PT LDS RZ, [RZ] ;  /* 0x00000000fffff984 */ /* 0x000fe20000000800 */
[----:B------:R-:W-:Y:S01]  /*2410*/  @!PT LDS RZ, [RZ] ;  /* 0x00000000fffff984 */ /* 0x000fe20000000800 */
[----:B------:R2:W-:Y:S01]  /*2420*/  LDGSTS.E.BYPASS.LTC128B.128 [R197+0x100], [R14.64], !P0 ;  /* 0x001000000ec57fae */ /* 0x0005e2000c101d4c */
[----:B------:R-:W-:-:S03]  /*2430*/  ISETP.LT.OR P0, PT, R18, 0x41, P3 ;  /* 0x000000411200780c */ /* 0x000fc60001f01670 */
[----:B------:R2:W-:Y:S01]  /*2440*/  LDGSTS.E.BYPASS.LTC128B.128 [R197+0x900], [R12.64], !P2 ;  /* 0x009000000cc57fae */ /* 0x0005e2000d101d4c */
[----:B------:R-:W-:-:S03]  /*2450*/  LOP3.LUT P2, RZ, R17, 0x4, RZ, 0xc0, !PT ;  /* 0x0000000411ff7812 */ /* 0x000fc6000784c0ff */
[----:B------:R3:W-:Y:S01]  /*2460*/  LDGSTS.E.BYPASS.LTC128B.128 [R197+0x1100], [R8.64], !P4 ;  /* 0x0110000008c57fae */ /* 0x0007e2000e101d4c */
[C---:B------:R-:W-:Y:S02]  /*2470*/  ISETP.LT.OR P4, PT, R18.reuse, 0x51, P3 ;  /* 0x000000511200780c */ /* 0x040fe40001f81670 */
[----:B------:R-:W-:Y:S01]  /*2480*/  ISETP.LT.OR P3, PT, R18, 0x61, P3 ;  /* 0x000000611200780c */ /* 0x000fe20001f61670 */
[----:B------:R4:W-:Y:S01]  /*2490*/  LDGSTS.E.BYPASS.LTC128B.128 [R197+0x1900], [R6.64], !P1 ;  /* 0x0190000006c57fae */ /* 0x0009e2000c901d4c */
[----:B-1----:R-:W-:Y:S03]  /*24a0*/  HMMA.16816.F32.BF16 R56, R24, R52, R56 ;  /* 0x000000341838723c */ /* 0x002fe60000041838 */
[----:B------:R1:W-:Y:S05]  /*24b0*/  LDGSTS.E.BYPASS.LTC128B.128 [R197+0x2100], [R10.64], !P0 ;  /* 0x021000000ac57fae */ /* 0x0003ea000c101d4c */
[----:B--2---:R-:W-:Y:S01]  /*24c0*/  HMMA.16816.F32.BF16 R12, R36, R48, RZ ;  /* 0x00000030240c723c */ /* 0x004fe200000418ff */
[----:B---3--:R-:W-:-:S02]  /*24d0*/  IADD3 R8, P1, R0, R242, RZ ;  /* 0x000000f200087210 */ /* 0x008fc40007f3e0ff */
[----:B----4-:R-:W-:Y:S02]  /*24e0*/  MOV R7, 0x40 ;  /* 0x0000004000077802 */ /* 0x010fe40000000f00 */
[----:B------:R-:W-:Y:S02]  /*24f0*/  IADD3 R6, P0, R5, R242, RZ ;  /* 0x000000f205067210 */ /* 0x000fe40007f1e0ff */
[----:B------:R-:W-:Y:S02]  /*2500*/  SEL R0, R7, 0xffffffc0, !P2 ;  /* 0xffffffc007007807 */ /* 0x000fe40005000000 */
[-C--:B------:R-:W-:Y:S02]  /*2510*/  IADD3.X R9, R16, R241.reuse, RZ, P1, !PT ;  /* 0x000000f110097210 */ /* 0x080fe40000ffe4ff */
[----:B------:R-:W-:Y:S02]  /*2520*/  IADD3.X R7, R2, R241, RZ, P0, !PT ;  /* 0x000000f102077210 */ /* 0x000fe400007fe4ff */
[----:B------:R-:W-:Y:S01]  /*2530*/  IADD3 R229, R119, R0, RZ ;  /* 0x0000000077e57210 */ /* 0x000fe20007ffe0ff */
[----:B------:R1:W-:Y:S01]  /*2540*/  LDGSTS.E.BYPASS.LTC128B.128 [R197+0x2900], [R8.64], !P4 ;  /* 0x0290000008c57fae */ /* 0x0003e2000e101d4c */
[----:B------:R-:W-:-:S02]  /*2550*/  IADD3 R228, R0, R234, RZ ;  /* 0x000000ea00e47210 */ /* 0x000fc40007ffe0ff */
[----:B------:R-:W-:Y:S01]  /*2560*/  IADD3 R2, R197, 0x100, RZ ;  /* 0x00000100c5027810 */ /* 0x000fe20007ffe0ff */
[----:B------:R2:W-:Y:S06]  /*2570*/  LDGSTS.E.BYPASS.LTC128B.128 [R197+0x3100], [R6.64], !P3 ;  /* 0x0310000006c57fae */ /* 0x0005ec000d901d4c */
[----:B------:R-:W-:Y:S01]  /*2580*/  HMMA.16816.F32.BF16 R60, R28, R52, R12 ;  /* 0x000000341c3c723c */ /* 0x000fe2000004180c */
[----:B------:R-:W-:Y:S01]  /*2590*/  PLOP3.LUT P0, PT, PT, PT, UP0, 0x80, 0x0 ;  /* 0x000000000000781c */ /* 0x000fe20003f0f008 */
[----:B------:R-:W-:Y:S01]  /*25a0*/  LDSM.16.M88.4 R40, [R229+0x3900] ;  /* 0x00390000e528783b */ /* 0x000fe20000000200 */
[----:B------:R-:W-:-:S03]  /*25b0*/  ISETP.GT.AND P4, PT, R198, 0x6f, PT ;  /* 0x0000006fc600780c */ /* 0x000fc60003f84270 */
[----:B------:R-:W3:Y:S04]  /*25c0*/  LDSM.16.M88.4 R20, [R231+0x7100] ;  /* 0x00710000e714783b */ /* 0x000ee80000000200 */
[----:B------:R-:W4:Y:S04]  /*25d0*/  LDSM.16.M88.4 R16, [R231+0x9100] ;  /* 0x00910000e710783b */ /* 0x000f280000000200 */
[----:B------:R-:W-:Y:S04]  /*25e0*/  LDSM.16.M88.4 R44, [R228] ;  /* 0x00000000e42c783b */ /* 0x000fe80000000200 */
[----:B------:R-:W5:Y:S04]  /*25f0*/  LDSM.16.M88.4 R12, [R232+0x7100] ;  /* 0x00710000e80c783b */ /* 0x000f680000000200 */
[----:B-1----:R-:W1:Y:S04]  /*2600*/  LDSM.16.M88.4 R8, [R232+0x9100] ;  /* 0x00910000e808783b */ /* 0x002e680000000200 */
[----:B------:R-:W0:Y:S04]  /*2610*/  LDGDEPBAR ;  /* 0x00000000000079af */ /* 0x000e280000000000 */
[----:B------:R-:W-:Y:S01]  /*2620*/  STL [R1+0x8], R2 ;  /* 0x0000080201007387 */ /* 0x000fe20000100800 */
[----:B---3--:R-:W-:Y:S08]  /*2630*/  HMMA.16816.F32.BF16 R64, R20, R40, R60 ;  /* 0x000000281440723c */ /* 0x008ff0000004183c */
[----:B------:R-:W-:Y:S08]  /*2640*/  HMMA.16816.F32.BF16 R60, R32, R50, RZ ;  /* 0x00000032203c723c */ /* 0x000ff000000418ff */
[----:B----4-:R-:W-:Y:S08]  /*2650*/  HMMA.16816.F32.BF16 R48, R16, R40, R56 ;  /* 0x000000281030723c */ /* 0x010ff00000041838 */
[----:B------:R-:W-:Y:S08]  /*2660*/  HMMA.16816.F32.BF16 R56, R28, R54, R68 ;  /* 0x000000361c38723c */ /* 0x000ff00000041844 */
[----:B-----5:R-:W-:Y:S08]  /*2670*/  HMMA.16816.F32.BF16 R68, R12, R44, R64 ;  /* 0x0000002c0c44723c */ /* 0x020ff00000041840 */
[----:B------:R-:W-:Y:S08]  /*2680*/  HMMA.16816.F32.BF16 R64, R24, R54, R60 ;  /* 0x000000361840723c */ /* 0x000ff0000004183c */
[----:B------:R-:W-:Y:S08]  /*2690*/  HMMA.16816.F32.BF16 R60, R36, R80, RZ ;  /* 0x00000050243c723c */ /* 0x000ff000000418ff */
[----:B-1----:R-:W-:Y:S01]  /*26a0*/  HMMA.16816.F32.BF16 R76, R8, R44, R48 ;  /* 0x0000002c084c723c */ /* 0x002fe20000041830 */
[----:B------:R-:W1:Y:S01]  /*26b0*/  LDSM.16.M88.4 R48, [R229+0x4100] ;  /* 0x00410000e530783b */ /* 0x000e620000000200 */
[----:B------:R-:W-:-:S04]  /*26c0*/  FMUL.FTZ R0, R68, c[0x0][0x320] ;  /* 0x0000c80044007a20 */ /* 0x000fc80000410000 */
[----:B------:R3:W4:Y:S02]  /*26d0*/  MUFU.TANH R194, R0 ;  /* 0x0000000000c27308 */ /* 0x0007240000002400 */
[----:B------:R-:W-:Y:S08]  /*26e0*/  HMMA.16816.F32.BF16 R52, R20, R42, R56 ;  /* 0x0000002a1434723c */ /* 0x000ff00000041838 */
[----:B------:R-:W-:Y:S01]  /*26f0*/  HMMA.16816.F32.BF16 R56, R32, R80, RZ ;  /* 0x000000502038723c */ /* 0x000fe200000418ff */
[----:B---3--:R-:W-:-:S07]  /*2700*/  FMUL.FTZ R0, R69, c[0x0][0x320] ;  /* 0x0000c80045007a20 */ /* 0x008fce0000410000 */
[----:B------:R-:W-:Y:S01]  /*2710*/  HMMA.16816.F32.BF16 R60, R28, R84, R60 ;  /* 0x000000541c3c723c */ /* 0x000fe2000004183c */
[----:B------:R3:W1:Y:S07]  /*2720*/  MUFU.TANH R193, R0 ;  /* 0x0000000000c17308 */ /* 0x00066e0000002400 */
[----:B------:R-:W-:Y:S01]  /*2730*/  HMMA.16816.F32.BF16 R64, R16, R42, R64 ;  /* 0x0000002a1040723c */ /* 0x000fe20000041840 */
[----:B------:R-:W5:Y:S01]  /*2740*/  LDSM.16.M88.4 R40, [R228+0x800] ;  /* 0x00080000e428783b */ /* 0x000f620000000200 */
[----:B---3--:R-:W-:-:S04]  /*2750*/  FMUL.FTZ R0, R70, c[0x0][0x320] ;  /* 0x0000c80046007a20 */ /* 0x008fc80000410000 */
[----:B------:R3:W2:Y:S10]  /*2760*/  MUFU.TANH R192, R0 ;  /* 0x0000000000c07308 */ /* 0x0006b40000002400 */
[----:B-1----:R-:W-:Y:S08]  /*2770*/  HMMA.16816.F32.BF16 R60, R20, R48, R60 ;  /* 0x00000030143c723c */ /* 0x002ff0000004183c */
[----:B------:R-:W-:Y:S01]  /*2780*/  HMMA.16816.F32.BF16 R72, R8, R46, R64 ;  /* 0x0000002e0848723c */ /* 0x000fe20000041840 */
[----:B---3--:R-:W-:-:S07]  /*2790*/  FMUL.FTZ R0, R71, c[0x0][0x320] ;  /* 0x0000c80047007a20 */ /* 0x008fce0000410000 */
[----:B------:R-:W-:Y:S01]  /*27a0*/  HMMA.16816.F32.BF16 R68, R12, R46, R52 ;  /* 0x0000002e0c44723c */ /* 0x000fe20000041834 */
[----:B------:R1:W3:Y:S07]  /*27b0*/  MUFU.TANH R191, R0 ;  /* 0x0000000000bf7308 */ /* 0x0002ee0000002400 */
[----:B------:R-:W-:Y:S08]  /*27c0*/  HMMA.16816.F32.BF16 R52, R24, R84, R56 ;  /* 0x000000541834723c */ /* 0x000ff00000041838 */
[----:B------:R-:W-:Y:S01]  /*27d0*/  HMMA.16816.F32.BF16 R56, R36, R82, RZ ;  /* 0x000000522438723c */ /* 0x000fe200000418ff */
[----:B-1----:R-:W-:-:S04]  /*27e0*/  FMUL.FTZ R0, R76, c[0x0][0x320] ;  /* 0x0000c8004c007a20 */ /* 0x002fc80000410000 */
[----:B------:R1:W1:Y:S03]  /*27f0*/  MUFU.TANH R190, R0 ;  /* 0x0000000000be7308 */ /* 0x0002660000002400 */
[----:B------:R-:W-:Y:S08]  /*2800*/  HMMA.16816.F32.BF16 R64, R32, R82, RZ ;  /* 0x000000522040723c */ /* 0x000ff000000418ff */
[----:B------:R-:W-:Y:S01]  /*2810*/  HMMA.16816.F32.BF16 R44, R16, R48, R52 ;  /* 0x00000030102c723c */ /* 0x000fe20000041834 */
[----:B-1----:R-:W-:-:S07]  /*2820*/  FMUL.FTZ R0, R77, c[0x0][0x320] ;  /* 0x0000c8004d007a20 */ /* 0x002fce0000410000 */
[-C--:B------:R-:W-:Y:S01]  /*2830*/  HMMA.16816.F32.BF16 R52, R28, R86.reuse, R56 ;  /* 0x000000561c34723c */ /* 0x080fe20000041838 */
[----:B------:R1:W1:Y:S07]  /*2840*/  MUFU.TANH R189, R0 ;  /* 0x0000000000bd7308 */ /* 0x00026e0000002400 */
[----:B------:R-:W-:Y:S08]  /*2850*/  HMMA.16816.F32.BF16 R64, R24, R86, R64 ;  /* 0x000000561840723c */ /* 0x000ff00000041840 */
[----:B------:R-:W-:Y:S01]  /*2860*/  HMMA.16816.F32.BF16 R56, R32, R88, RZ ;  /* 0x000000582038723c */ /* 0x000fe200000418ff */
[----:B-1----:R-:W-:-:S04]  /*2870*/  FMUL.FTZ R0, R78, c[0x0][0x320] ;  /* 0x0000c8004e007a20 */ /* 0x002fc80000410000 */
[----:B------:R1:W1:Y:S03]  /*2880*/  MUFU.TANH R185, R0 ;  /* 0x0000000000b97308 */ /* 0x0002660000002400 */
[-C--:B------:R-:W-:Y:S08]  /*2890*/  HMMA.16816.F32.BF16 R52, R20, R50.reuse, R52 ;  /* 0x000000321434723c */ /* 0x080ff00000041834 */
        /* <DEDUP_REMOVED lines=239> */
[----:B------:R-:W-:Y:S07]  /*3790*/  HMMA.16816.F32.BF16 R36, R24, R130, R52 ;  /* 0x000000821824723c */ /* 0x000fee0000041834 */
        /* <DEDUP_REMOVED lines=10> */
[----:B------:R-:W-:Y:S01]  /*3840*/  HMMA.16816.F32.BF16 R56, R32, R124, RZ ;  /* 0x0000007c2038723c */ /* 0x000fe200000418ff */
[----:B-----5:R-:W-:-:S06]  /*3850*/  FMUL.FTZ R0, R72, c[0x0][0x320] ;  /* 0x0000c80048007a20 */ /* 0x020fcc0000410000 */
[----:B------:R5:W1:Y:S11]  /*3860*/  MUFU.TANH R86, R0 ;  /* 0x0000000000567308 */ /* 0x000a760000002400 */
[----:B------:R-:W-:Y:S06]  /*3870*/  @!UPT UIADD3 URZ, URZ, URZ, URZ ;  /* 0x0000003f3f3ff290 */ /* 0x000fec000fffe03f */
        /* <DEDUP_REMOVED lines=29> */
[----:B------:R-:W2:Y:S01]  /*3a50*/  MUFU.TANH R62, R68 ;  /* 0x00000044003e7308 */ /* 0x000ea20000002400 */
[----:B-----5:R-:W-:-:S07]  /*3a60*/  FMUL.FTZ R0, R67, c[0x0][0x320] ;  /* 0x0000c80043007a20 */ /* 0x020fce0000410000 */
[----:B------:R-:W2:Y:S01]  /*3a70*/  MUFU.TANH R61, R69 ;  /* 0x00000045003d7308 */ /* 0x000ea20000002400 */
[-C--:B-1----:R-:W-:Y:S07]  /*3a80*/  HMMA.16816.F32.BF16 R40, R12, R48.reuse, R40 ;  /* 0x000000300c28723c */ /* 0x082fee0000041828 */
[----:B------:R-:W1:Y:S01]  /*3a90*/  MUFU.TANH R60, R70 ;  /* 0x00000046003c7308 */ /* 0x000e620000002400 */
[----:B------:R-:W-:Y:S07]  /*3aa0*/  HMMA.16816.F32.BF16 R24, R8, R48, R32 ;  /* 0x000000300818723c */ /* 0x000fee0000041820 */
[----:B------:R-:W1:Y:S01]  /*3ab0*/  MUFU.TANH R71, R71 ;  /* 0x0000004700477308 */ /* 0x000e620000002400 */
[-C--:B------:R-:W-:Y:S07]  /*3ac0*/  HMMA.16816.F32.BF16 R12, R12, R50.reuse, R20 ;  /* 0x000000320c0c723c */ /* 0x080fee0000041814 */
[----:B------:R5:W1:Y:S01]  /*3ad0*/  MUFU.TANH R30, R0 ;  /* 0x00000000001e7308 */ /* 0x000a620000002400 */
[----:B------:R-:W-:Y:S01]  /*3ae0*/  HMMA.16816.F32.BF16 R8, R8, R50, R16 ;  /* 0x000000320808723c */ /* 0x000fe20000041810 */
[----:B------:R-:W-:-:S02]  /*3af0*/  FMUL.FTZ R40, R40, c[0x0][0x320] ;  /* 0x0000c80028287a20 */ /* 0x000fc40000410000 */
[----:B------:R-:W-:Y:S02]  /*3b00*/  FMUL.FTZ R41, R41, c[0x0][0x320] ;  /* 0x0000c80029297a20 */ /* 0x000fe40000410000 */
[----:B------:R-:W-:Y:S02]  /*3b10*/  FMUL.FTZ R42, R42, c[0x0][0x320] ;  /* 0x0000c8002a2a7a20 */ /* 0x000fe40000410000 */
[----:B------:R-:W-:Y:S01]  /*3b20*/  FMUL.FTZ R43, R43, c[0x0][0x320] ;  /* 0x0000c8002b2b7a20 */ /* 0x000fe20000410000 */
[----:B------:R-:W1:Y:S01]  /*3b30*/  MUFU.TANH R40, R40 ;  /* 0x0000002800287308 */ /* 0x000e620000002400 */
[----:B------:R-:W-:Y:S02]  /*3b40*/  FMUL.FTZ R24, R24, c[0x0][0x320] ;  /* 0x0000c80018187a20 */ /* 0x000fe40000410000 */
[----:B------:R-:W-:Y:S02]  /*3b50*/  FMUL.FTZ R25, R25, c[0x0][0x320] ;  /* 0x0000c80019197a20 */ /* 0x000fe40000410000 */
[----:B------:R-:W-:Y:S01]  /*3b60*/  FMUL.FTZ R26, R26, c[0x0][0x320] ;  /* 0x0000c8001a1a7a20 */ /* 0x000fe20000410000 */
[----:B-----5:R-:W-:Y:S01]  /*3b70*/  LOP3.LUT R0, R117, R116, RZ, 0xfc, !PT ;  /* 0x0000007475007212 */ /* 0x020fe200078efcff */
[----:B------:R-:W-:Y:S01]  /*3b80*/  FMUL.FTZ R27, R27, c[0x0][0x320] ;  /* 0x0000c8001b1b7a20 */ /* 0x000fe20000410000 */
[----:B------:R1:W1:Y:S01]  /*3b90*/  MUFU.TANH R47, R43 ;  /* 0x0000002b002f7308 */ /* 0x0002620000002400 */
[----:B------:R-:W-:-:S02]  /*3ba0*/  FMUL.FTZ R12, R12, c[0x0][0x320] ;  /* 0x0000c8000c0c7a20 */ /* 0x000fc40000410000 */
[----:B------:R-:W-:Y:S02]  /*3bb0*/  FMUL.FTZ R13, R13, c[0x0][0x320] ;  /* 0x0000c8000d0d7a20 */ /* 0x000fe40000410000 */
[----:B------:R-:W-:Y:S02]  /*3bc0*/  FMUL.FTZ R14, R14, c[0x0][0x320] ;  /* 0x0000c8000e0e7a20 */ /* 0x000fe40000410000 */
[----:B------:R-:W-:Y:S01]  /*3bd0*/  FMUL.FTZ R15, R15, c[0x0][0x320] ;  /* 0x0000c8000f0f7a20 */ /* 0x000fe20000410000 */
[----:B------:R-:W1:Y:S01]  /*3be0*/  MUFU.TANH R41, R41 ;  /* 0x0000002900297308 */ /* 0x000e620000002400 */
[----:B------:R-:W-:Y:S02]  /*3bf0*/  FMUL.FTZ R8, R8, c[0x0][0x320] ;  /* 0x0000c80008087a20 */ /* 0x000fe40000410000 */
[----:B------:R-:W-:Y:S02]  /*3c00*/  FMUL.FTZ R9, R9, c[0x0][0x320] ;  /* 0x0000c80009097a20 */ /* 0x000fe40000410000 */
[----:B------:R-:W-:-:S02]  /*3c10*/  FMUL.FTZ R10, R10, c[0x0][0x320] ;  /* 0x0000c8000a0a7a20 */ /* 0x000fc40000410000 */
[----:B------:R-:W-:Y:S01]  /*3c20*/  FMUL.FTZ R11, R11, c[0x0][0x320] ;  /* 0x0000c8000b0b7a20 */ /* 0x000fe20000410000 */
        /* <DEDUP_REMOVED lines=37> */
[----:B------:R-:W-:Y:S01]  /*3e80*/  IMAD R5, R5, c[0x0][0x1f0], RZ ;  /* 0x00007c0005057a24 */ /* 0x000fe200078e02ff */
[----:B------:R-:W-:-:S03]  /*3e90*/  IADD3 R2, P2, R6, UR20, RZ ;  /* 0x0000001406027c10 */ /* 0x000fc6000ff5e0ff */
[----:B------:R-:W-:Y:S01]  /*3ea0*/  IMAD R6, R243, c[0x0][0x1f4], R5 ;  /* 0x00007d00f3067a24 */ /* 0x000fe200078e0205 */
[----:B------:R-:W-:-:S04]  /*3eb0*/  LEA R5, P1, R2, c[0x0][0x1c8], 0x1 ;  /* 0x0000720002057a11 */ /* 0x000fc800078208ff */
[----:B------:R-:W-:Y:S01]  /*3ec0*/  IADD3.X R6, R7, UR19, R6, P2, !PT ;  /* 0x0000001307067c10 */ /* 0x000fe200097fe406 */
[----:B------:R-:W1:Y:S03]  /*3ed0*/  SHFL.IDX PT, R8, R5, RZ, 0x181f ;  /* 0x00181fff05087589 */ /* 0x000e6600000e0000 */
[----:B------:R-:W-:Y:S01]  /*3ee0*/  LEA.HI.X R2, R2, c[0x0][0x1cc], R6, 0x1, P1 ;  /* 0x0000730002027a11 */ /* 0x000fe200008f0c06 */
[----:B------:R-:W-:Y:S04]  /*3ef0*/  SHFL.IDX PT, R14, R5, 0x2, 0x181f ;  /* 0x00581f00050e7f89 */ /* 0x000fe800000e0000 */
[----:B------:R-:W2:Y:S04]  /*3f00*/  SHFL.IDX PT, R6, R5, 0x1, 0x181f ;  /* 0x00381f0005067f89 */ /* 0x000ea800000e0000 */
[----:B------:R-:W3:Y:S04]  /*3f10*/  SHFL.IDX PT, R9, R2, RZ, 0x181f ;  /* 0x00181fff02097589 */ /* 0x000ee800000e0000 */
[----:B------:R-:W4:Y:S04]  /*3f20*/  SHFL.IDX PT, R7, R2, 0x1, 0x181f ;  /* 0x00381f0002077f89 */ /* 0x000f2800000e0000 */
[----:B------:R-:W5:Y:S04]  /*3f30*/  SHFL.IDX PT, R12, R5, 0x3, 0x181f ;  /* 0x00781f00050c7f89 */ /* 0x000f6800000e0000 */
[----:B------:R-:W5:Y:S01]  /*3f40*/  SHFL.IDX PT, R11, R2, 0x2, 0x181f ;  /* 0x00581f00020b7f89 */ /* 0x000f6200000e0000 */
[----:B-1----:R-:W-:-:S03]  /*3f50*/  IADD3 R8, P2, R8, R242, RZ ;  /* 0x000000f208087210 */ /* 0x002fc60007f5e0ff */
[----:B------:R-:W1:Y:S04]  /*3f60*/  SHFL.IDX PT, R10, R5, 0x4, 0x181f ;  /* 0x00981f00050a7f89 */ /* 0x000e6800000e0000 */
[----:B------:R-:W-:Y:S01]  /*3f70*/  SHFL.IDX PT, R13, R5, 0x5, 0x181f ;  /* 0x00b81f00050d7f89 */ /* 0x000fe200000e0000 */
[----:B--2---:R-:W-:-:S03]  /*3f80*/  IADD3 R6, P1, R6, R242, RZ ;  /* 0x000000f206067210 */ /* 0x004fc60007f3e0ff */
[----:B------:R-:W-:Y:S01]  /*3f90*/  SHFL.IDX PT, R18, R2, 0x3, 0x181f ;  /* 0x00781f0002127f89 */ /* 0x000fe200000e0000 */
[--C-:B---3--:R-:W-:Y:S01]  /*3fa0*/  IMAD.X R9, R9, 0x1, R241.reuse, P2 ;  /* 0x0000000109097824 */ /* 0x108fe200010e06f1 */
[----:B------:R-:W-:Y:S02]  /*3fb0*/  IADD3 R14, P2, R14, R242, RZ ;  /* 0x000000f20e0e7210 */ /* 0x000fe40007f5e0ff */
[----:B------:R-:W-:Y:S01]  /*3fc0*/  SHFL.IDX PT, R5, R5, 0x6, 0x181f ;  /* 0x00d81f0005057f89 */ /* 0x000fe200000e0000 */
[----:B----4-:R-:W-:-:S03]  /*3fd0*/  IMAD.X R7, R7, 0x1, R241, P1 ;  /* 0x0000000107077824 */ /* 0x010fc600008e06f1 */
[----:B------:R-:W2:Y:S01]  /*3fe0*/  SHFL.IDX PT, R17, R2, 0x4, 0x181f ;  /* 0x00981f0002117f89 */ /* 0x000ea200000e0000 */
[----:B-----5:R-:W-:-:S03]  /*3ff0*/  IADD3 R12, P1, R12, R242, RZ ;  /* 0x000000f20c0c7210 */ /* 0x020fc60007f3e0ff */
[----:B------:R-:W3:Y:S01]  /*4000*/  SHFL.IDX PT, R16, R2, 0x5, 0x181f ;  /* 0x00b81f0002107f89 */ /* 0x000ee200000e0000 */
[----:B------:R-:W-:-:S03]  /*4010*/  IMAD.X R15, R11, 0x1, R241, P2 ;  /* 0x000000010b0f7824 */ /* 0x000fc600010e06f1 */
[----:B------:R-:W4:Y:S01]  /*4020*/  SHFL.IDX PT, R2, R2, 0x6, 0x181f ;  /* 0x00d81f0002027f89 */ /* 0x000f2200000e0000 */
[----:B-1----:R-:W-:-:S03]  /*4030*/  IADD3 R10, P3, R10, R242, RZ ;  /* 0x000000f20a0a7210 */ /* 0x002fc60007f7e0ff */
[----:B------:R1:W-:Y:S04]  /*4040*/  LDGSTS.E.BYPASS.LTC128B.128 [R197+0x3900], [R8.64], !P6 ;  /* 0x0390000008c57fae */ /* 0x0003e8000f101d4c */
[----:B------:R5:W-:Y:S04]  /*4050*/  LDGSTS.E.BYPASS.LTC128B.128 [R197+0x4100], [R6.64], !P6 ;  /* 0x0410000006c57fae */ /* 0x000be8000f101d4c */
[----:B------:R4:W-:Y:S01]  /*4060*/  LDGSTS.E.BYPASS.LTC128B.128 [R197+0x4900], [R14.64], !P6 ;  /* 0x049000000ec57fae */ /* 0x0009e2000f101d4c */
[--C-:B--2---:R-:W-:Y:S01]  /*4070*/  IMAD.X R11, R17, 0x1, R241.reuse, P3 ;  /* 0x00000001110b7824 */ /* 0x104fe200018e06f1 */
[-C--:B-1----:R-:W-:Y:S01]  /*4080*/  IADD3 R8, P2, R13, R242.reuse, RZ ;  /* 0x000000f20d087210 */ /* 0x082fe20007f5e0ff */
[----:B------:R-:W-:Y:S01]  /*4090*/  IMAD.X R13, R18, 0x1, R241, P1 ;  /* 0x00000001120d7824 */ /* 0x000fe200008e06f1 */
[----:B-----5:R-:W-:-:S03]  /*40a0*/  IADD3 R6, P1, R5, R242, RZ ;  /* 0x000000f205067210 */ /* 0x020fc60007f3e0ff */
[--C-:B---3--:R-:W-:Y:S01]  /*40b0*/  IMAD.X R9, R16, 0x1, R241.reuse, P2 ;  /* 0x0000000110097824 */ /* 0x108fe200010e06f1 */
[----:B------:R1:W-:Y:S01]  /*40c0*/  LDGSTS.E.BYPASS.LTC128B.128 [R197+0x5100], [R12.64], !P6 ;  /* 0x051000000cc57fae */ /* 0x0003e2000f101d4c */
[----:B----4-:R-:W-:-:S03]  /*40d0*/  IMAD.X R7, R2, 0x1, R241, P1 ;  /* 0x0000000102077824 */ /* 0x010fc600008e06f1 */
[----:B------:R1:W-:Y:S04]  /*40e0*/  LDGSTS.E.BYPASS.LTC128B.128 [R197+0x5900], [R10.64], !P6 ;  /* 0x059000000ac57fae */ /* 0x0003e8000f101d4c */
[----:B------:R1:W-:Y:S04]  /*40f0*/  LDGSTS.E.BYPASS.LTC128B.128 [R197+0x6100], [R8.64], !P6 ;  /* 0x0610000008c57fae */ /* 0x0003e8000f101d4c */
[----:B------:R1:W-:Y:S02]  /*4100*/  LDGSTS.E.BYPASS.LTC128B.128 [R197+0x6900], [R6.64], !P6 ;  /* 0x0690000006c57fae */ /* 0x0003e4000f101d4c */
.L_x_33:
[----:B--234-:R-:W-:Y:S01]  /*4110*/  LOP3.LUT R2, R195, 0xffffffe0, RZ, 0xc0, !PT ;  /* 0xffffffe0c3027812 */ /* 0x01cfe200078ec0ff */
[----:B-1----:R-:W-:Y:S01]  /*4120*/  IMAD.MOV.U32 R7, RZ, RZ, -0x2 ;  /* 0xfffffffeff077424 */ /* 0x002fe200078e00ff */
[----:B------:R-:W0:Y:S01]  /*4130*/  LDGDEPBAR ;  /* 0x00000000000079af */ /* 0x000e220000000000 */
[----:B------:R-:W-:-:S02]  /*4140*/  IMAD.SHL.U32 R224, R0, 0x2, RZ ;  /* 0x0000000200e07824 */ /* 0x000fc400078e00ff */
[----:B------:R-:W-:Y:S02]  /*4150*/  IMAD.IADD R2, R196, 0x1, -R2 ;  /* 0x00000001c4027824 */ /* 0x000fe400078e0a02 */
[--C-:B------:R-:W-:Y:S02]  /*4160*/  IMAD R225, R4, 0x2, R224.reuse ;  /* 0x0000000204e17824 */ /* 0x100fe400078e02e0 */
[C---:B------:R-:W-:Y:S01]  /*4170*/  IMAD R227, R3.reuse, 0x2, R224 ;  /* 0x0000000203e37824 */ /* 0x040fe200078e02e0 */
[----:B------:R-:W-:Y:S01]  /*4180*/  SHF.R.S32.HI R5, RZ, 0x1f, R2 ;  /* 0x0000001fff057819 */ /* 0x000fe20000011402 */
[----:B------:R-:W-:-:S03]  /*4190*/  IMAD R226, R3, 0x2, R225 ;  /* 0x0000000203e27824 */ /* 0x000fc600078e02e1 */
[----:B------:R-:W-:-:S04]  /*41a0*/  LEA.HI R5, R5, R2, RZ, 0x2 ;  /* 0x0000000205057211 */ /* 0x000fc800078f10ff */
[----:B------:R-:W-:-:S05]  /*41b0*/  LOP3.LUT R5, R5, 0x7ffffffc, RZ, 0xc0, !PT ;  /* 0x7ffffffc05057812 */ /* 0x000fca00078ec0ff */
[----:B------:R-:W-:-:S04]  /*41c0*/  IMAD.IADD R2, R2, 0x1, -R5 ;  /* 0x0000000102027824 */ /* 0x000fc800078e0a05 */
[----:B------:R-:W-:-:S05]  /*41d0*/  IMAD R2, R2, R7, UR18 ;  /* 0x0000001202027e24 */ /* 0x000fca000f8e0207 */
[C---:B------:R-:W-:Y:S02]  /*41e0*/  ISETP.GT.AND P3, PT, R2.reuse, 0x8, PT ;  /* 0x000000080200780c */ /* 0x040fe40003f64270 */
[C---:B------:R-:W-:Y:S02]  /*41f0*/  ISETP.GT.AND P2, PT, R2.reuse, RZ, PT ;  /* 0x000000ff0200720c */ /* 0x040fe40003f44270 */
        /* <DEDUP_REMOVED lines=25> */
[----:B------:R-:W-:Y:S02]  /*4390*/  ISETP.GT.AND P2, PT, R2, 0x18, PT ;  /* 0x000000180200780c */ /* 0x000fe40003f44270 */
[----:B------:R-:W-:Y:S02]  /*43a0*/  FSEL R68, R169, -INF , P1 ;  /* 0xff800000a9447808 */ /* 0x000fe40000800000 */
[----:B------:R-:W-:-:S02]  /*43b0*/  FSEL R36, R174, -INF , P1 ;  /* 0xff800000ae247808 */ /* 0x000fc40000800000 */
[----:B------:R-:W-:Y:S02]  /*43c0*/  FSEL R99, R176, -INF , P1 ;  /* 0xff800000b0637808 */ /* 0x000fe40000800000 */
[----:B------:R-:W-:Y:S02]  /*43d0*/  FSEL R75, R180, -INF , P1 ;  /* 0xff800000b44b7808 */ /* 0x000fe40000800000 */
        /* <DEDUP_REMOVED lines=30> */
[----:B------:R-:W-:Y:S02]  /*45c0*/  FMNMX.FTZ R5, R11, R12, !PT ;  /* 0x0000000c0b057209 */ /* 0x000fe40007810000 */
[----:B------:R-:W-:Y:S02]  /*45d0*/  FSEL R193, R73, -INF , P3 ;  /* 0xff80000049c17808 */ /* 0x000fe40001800000 */
[----:B------:R-:W-:Y:S02]  /*45e0*/  FMNMX.FTZ R73, R10, R25, !PT ;  /* 0x000000190a497209 */ /* 0x000fe40007810000 */
[----:B------:R-:W-:-:S02]  /*45f0*/  FMNMX.FTZ R5, R13, R5, !PT ;  /* 0x000000050d057209 */ /* 0x000fc40007810000 */
[----:B------:R-:W-:Y:S02]  /*4600*/  FMNMX.FTZ R73, R26, R73, !PT ;  /* 0x000000491a497209 */ /* 0x000fe40007810000 */
[----:B------:R-:W-:Y:S02]  /*4610*/  FMNMX.FTZ R5, R14, R5, !PT ;  /* 0x000000050e057209 */ /* 0x000fe40007810000 */
[----:B------:R-:W-:Y:S02]  /*4620*/  FMNMX.FTZ R73, R27, R73, !PT ;  /* 0x000000491b497209 */ /* 0x000fe40007810000 */
[----:B------:R-:W-:Y:S02]  /*4630*/  FMNMX.FTZ R5, R36, R5, !PT ;  /* 0x0000000524057209 */ /* 0x000fe40007810000 */
[----:B------:R-:W-:Y:S02]  /*4640*/  FMNMX.FTZ R73, R75, R73, !PT ;  /* 0x000000494b497209 */ /* 0x000fe40007810000 */
[----:B------:R-:W-:-:S02]  /*4650*/  FSEL R38, R166, -INF , P2 ;  /* 0xff800000a6267808 */ /* 0x000fc40001000000 */
[----:B------:R-:W-:Y:S02]  /*4660*/  FSEL R117, R168, -INF , P2 ;  /* 0xff800000a8757808 */ /* 0x000fe40001000000 */
[----:B------:R-:W-:Y:S02]  /*4670*/  ISETP.GT.AND P2, PT, R2, 0x21, PT ;  /* 0x000000210200780c */ /* 0x000fe40003f44270 */
[----:B------:R-:W-:Y:S02]  /*4680*/  FMNMX.FTZ R73, R96, R73, !PT ;  /* 0x0000004960497209 */ /* 0x000fe40007810000 */
[----:B------:R-:W-:Y:S02]  /*4690*/  FMNMX.FTZ R5, R37, R5, !PT ;  /* 0x0000000525057209 */ /* 0x000fe40007810000 */
[----:B------:R-:W-:Y:S02]  /*46a0*/  FSEL R130, R137, -INF , P2 ;  /* 0xff80000089827808 */ /* 0x000fe40001000000 */
[----:B------:R-:W-:-:S02]  /*46b0*/  FMNMX.FTZ R73, R97, R73, !PT ;  /* 0x0000004961497209 */ /* 0x000fc40007810000 */
[----:B------:R-:W-:Y:S02]  /*46c0*/  FMNMX.FTZ R5, R38, R5, !PT ;  /* 0x0000000526057209 */ /* 0x000fe40007810000 */
[----:B------:R-:W-:Y:S02]  /*46d0*/  FSEL R134, R134, -INF , P2 ;  /* 0xff80000086867808 */ /* 0x000fe40001000000 */
[----:B------:R-:W-:Y:S02]  /*46e0*/  FSEL R142, R142, -INF , P2 ;  /* 0xff8000008e8e7808 */ /* 0x000fe40001000000 */
[----:B------:R-:W-:Y:S02]  /*46f0*/  FSEL R137, R161, -INF , P2 ;  /* 0xff800000a1897808 */ /* 0x000fe40001000000 */
        /* <DEDUP_REMOVED lines=36> */
[----:B------:R-:W-:Y:S02]  /*4940*/  FMNMX.FTZ R73, R138, R73, !PT ;  /* 0x000000498a497209 */ /* 0x000fe40007810000 */
[----:B------:R-:W-:-:S02]  /*4950*/  FMNMX.FTZ R5, R131, R5, !PT ;  /* 0x0000000583057209 */ /* 0x000fc40007810000 */
[C---:B------:R-:W-:Y:S02]  /*4960*/  ISETP.GT.AND P1, PT, R2.reuse, 0x49, PT ;  /* 0x000000490200780c */ /* 0x040fe40003f24270 */
[----:B------:R-:W-:Y:S02]  /*4970*/  ISETP.GT.AND P2, PT, R2, 0x51, PT ;  /* 0x000000510200780c */ /* 0x000fe40003f44270 */
[----:B------:R-:W-:Y:S02]  /*4980*/  FMNMX.FTZ R6, R68, R6, !PT ;  /* 0x0000000644067209 */ /* 0x000fe40007810000 */
[----:B------:R-:W-:Y:S02]  /*4990*/  FMNMX.FTZ R73, R139, R73, !PT ;  /* 0x000000498b497209 */ /* 0x000fe40007810000 */
[----:B------:R-:W-:Y:S02]  /*49a0*/  FMNMX.FTZ R5, R132, R5, !PT ;  /* 0x0000000584057209 */ /* 0x000fe40007810000 */
        /* <DEDUP_REMOVED lines=12> */
[----:B------:R-:W-:-:S02]  /*4a70*/  ISETP.GT.AND P1, PT, R2, 0x58, PT ;  /* 0x000000580200780c */ /* 0x000fc40003f24270 */
        /* <DEDUP_REMOVED lines=17> */
[----:B------:R-:W-:-:S02]  /*4b90*/  ISETP.GT.AND P1, PT, R2, 0x61, PT ;  /* 0x000000610200780c */ /* 0x000fc40003f24270 */
[C---:B------:R-:W-:Y:S02]  /*4ba0*/  ISETP.GT.AND P3, PT, R2.reuse, 0x68, PT ;  /* 0x000000680200780c */ /* 0x040fe40003f64270 */
[----:B------:R-:W-:Y:S02]  /*4bb0*/  ISETP.GT.AND P2, PT, R2, 0x69, PT ;  /* 0x000000690200780c */ /* 0x000fe40003f44270 */
        /* <DEDUP_REMOVED lines=52> */
[----:B------:R-:W-:Y:S01]  /*4f00*/  FSEL R184, R28, -INF , P2 ;  /* 0xff8000001cb87808 */ /* 0x000fe20001000000 */
[----:B------:R-:W-:Y:S01]  /*4f10*/  LDSM.16.MT88.4 R20, [R224+0x100] ;  /* 0x00010000e014783b */ /* 0x000fe20000004200 */
[----:B------:R-:W-:Y:S02]  /*4f20*/  FMNMX.FTZ R73, R192, R73, !PT ;  /* 0x00000049c0497209 */ /* 0x000fe40007810000 */
[----:B------:R-:W-:Y:S02]  /*4f30*/  FMNMX.FTZ R2, R209, R2, !PT ;  /* 0x00000002d1027209 */ /* 0x000fe40007810000 */
[----:B------:R-:W-:Y:S02]  /*4f40*/  FMNMX.FTZ R5, R180, R5, !PT ;  /* 0x00000005b4057209 */ /* 0x000fe40007810000 */
[----:B------:R-:W-:Y:S02]  /*4f50*/  FMNMX.FTZ R6, R142, R6, !PT ;  /* 0x000000068e067209 */ /* 0x000fe40007810000 */
[----:B------:R-:W-:-:S02]  /*4f60*/  FMNMX.FTZ R73, R184, R73, !PT ;  /* 0x00000049b8497209 */ /* 0x000fc40007810000 */
[----:B------:R-:W-:Y:S02]  /*4f70*/  FMNMX.FTZ R2, R251, R2, !PT ;  /* 0x00000002fb027209 */ /* 0x000fe40007810000 */
[----:B------:R-:W-:Y:S01]  /*4f80*/  FMNMX.FTZ R5, R183, R5, !PT ;  /* 0x00000005b7057209 */ /* 0x000fe20007810000 */
[----:B------:R-:W1:Y:S01]  /*4f90*/  SHFL.BFLY PT, R7, R73, 0x2, 0x1f ;  /* 0x0c401f0049077f89 */ /* 0x000e6200000e0000 */
[----:B------:R-:W-:Y:S02]  /*4fa0*/  FMNMX.FTZ R6, R143, R6, !PT ;  /* 0x000000068f067209 */ /* 0x000fe40007810000 */
[----:B------:R-:W-:Y:S01]  /*4fb0*/  FMNMX.FTZ R5, R182, R5, !PT ;  /* 0x00000005b6057209 */ /* 0x000fe20007810000 */
[----:B------:R-:W2:Y:S01]  /*4fc0*/  SHFL.BFLY PT, R8, R2, 0x2, 0x1f ;  /* 0x0c401f0002087f89 */ /* 0x000ea200000e0000 */
[----:B------:R-:W-:Y:S02]  /*4fd0*/  FMNMX.FTZ R6, R144, R6, !PT ;  /* 0x0000000690067209 */ /* 0x000fe40007810000 */
[----:B------:R-:W-:-:S02]  /*4fe0*/  FMNMX.FTZ R5, R181, R5, !PT ;  /* 0x00000005b5057209 */ /* 0x000fc40007810000 */
[----:B------:R-:W-:Y:S02]  /*4ff0*/  FMNMX.FTZ R6, R159, R6, !PT ;  /* 0x000000069f067209 */ /* 0x000fe40007810000 */
[----:B------:R-:W-:Y:S02]  /*5000*/  FSEL R211, R44, -INF , P1 ;  /* 0xff8000002cd37808 */ /* 0x000fe40000800000 */
[----:B------:R-:W-:Y:S02]  /*5010*/  FMNMX.FTZ R5, R188, R5, !PT ;  /* 0x00000005bc057209 */ /* 0x000fe40007810000 */
[----:B------:R-:W-:Y:S02]  /*5020*/  FMNMX.FTZ R6, R160, R6, !PT ;  /* 0x00000006a0067209 */ /* 0x000fe40007810000 */
[----:B------:R-:W-:Y:S02]  /*5030*/  FSEL R212, R43, -INF , P3 ;  /* 0xff8000002bd47808 */ /* 0x000fe40001800000 */
[----:B------:R-:W-:Y:S01]  /*5040*/  FMNMX.FTZ R5, R211, R5, !PT ;  /* 0x00000005d3057209 */ /* 0x000fe20007810000 */
[----:B------:R-:W-:Y:S01]  /*5050*/  LDSM.16.MT88.4 R40, [R226+0x100] ;  /* 0x00010000e228783b */ /* 0x000fe20000004200 */
[----:B------:R-:W-:-:S02]  /*5060*/  FMNMX.FTZ R6, R162, R6, !PT ;  /* 0x00000006a2067209 */ /* 0x000fc40007810000 */
[----:B------:R-:W-:Y:S02]  /*5070*/  FSEL R223, R31, -INF , P2 ;  /* 0xff8000001fdf7808 */ /* 0x000fe40001000000 */
[----:B------:R-:W-:Y:S01]  /*5080*/  FMNMX.FTZ R5, R212, R5, !PT ;  /* 0x00000005d4057209 */ /* 0x000fe20007810000 */
[----:B------:R-:W-:Y:S01]  /*5090*/  LDSM.16.MT88.4 R28, [R225+0x100] ;  /* 0x00010000e11c783b */ /* 0x000fe20000004200 */
[----:B------:R-:W-:Y:S02]  /*50a0*/  FMNMX.FTZ R6, R163, R6, !PT ;  /* 0x00000006a3067209 */ /* 0x000fe40007810000 */
[----:B------:R-:W-:Y:S02]  /*50b0*/  FMNMX.FTZ R5, R223, R5, !PT ;  /* 0x00000005df057209 */ /* 0x000fe40007810000 */
[----:B------:R-:W-:Y:S02]  /*50c0*/  FMNMX.FTZ R6, R173, R6, !PT ;  /* 0x00000006ad067209 */ /* 0x000fe40007810000 */
[----:B-1----:R-:W-:-:S02]  /*50d0*/  FMNMX.FTZ R73, R73, R7, !PT ;  /* 0x0000000749497209 */ /* 0x002fc40007810000 */
[----:B--2---:R-:W-:Y:S01]  /*50e0*/  FMNMX.FTZ R2, R2, R8, !PT ;  /* 0x0000000802027209 */ /* 0x004fe20007810000 */
[----:B------:R-:W1:Y:S01]  /*50f0*/  SHFL.BFLY PT, R7, R5, 0x2, 0x1f ;  /* 0x0c401f0005077f89 */ /* 0x000e6200000e0000 */
[----:B------:R-:W-:Y:S02]  /*5100*/  FMNMX.FTZ R6, R172, R6, !PT ;  /* 0x00000006ac067209 */ /* 0x000fe40007810000 */
[----:B------:R-:W-:Y:S01]  /*5110*/  FSEL R219, R47, -INF , P1 ;  /* 0xff8000002fdb7808 */ /* 0x000fe20000800000 */
[----:B------:R-:W2:Y:S01]  /*5120*/  SHFL.BFLY PT, R8, R73, 0x1, 0x1f ;  /* 0x0c201f0049087f89 */ /* 0x000ea200000e0000 */
[----:B------:R-:W-:Y:S02]  /*5130*/  FMNMX.FTZ R6, R174, R6, !PT ;  /* 0x00000006ae067209 */ /* 0x000fe40007810000 */
[----:B------:R-:W-:Y:S01]  /*5140*/  FSEL R215, R45, -INF , P3 ;  /* 0xff8000002dd77808 */ /* 0x000fe20001800000 */
[----:B------:R-:W3:Y:S01]  /*5150*/  SHFL.BFLY PT, R71, R2, 0x1, 0x1f ;  /* 0x0c201f0002477f89 */ /* 0x000ee200000e0000 */
[----:B------:R-:W-:-:S02]  /*5160*/  FMNMX.FTZ R6, R175, R6, !PT ;  /* 0x00000006af067209 */ /* 0x000fc40007810000 */
[----:B------:R-:W-:Y:S02]  /*5170*/  FSEL R213, R46, -INF , P2 ;  /* 0xff8000002ed57808 */ /* 0x000fe40001000000 */
[----:B------:R-:W-:-:S04]  /*5180*/  FMNMX.FTZ R6, R193, R6, !PT ;  /* 0x00000006c1067209 */ /* 0x000fc80007810000 */
[----:B------:R-:W-:-:S04]  /*5190*/  FMNMX.FTZ R6, R187, R6, !PT ;  /* 0x00000006bb067209 */ /* 0x000fc80007810000 */
[----:B------:R-:W-:Y:S02]  /*51a0*/  FMNMX.FTZ R6, R203, R6, !PT ;  /* 0x00000006cb067209 */ /* 0x000fe40007810000 */
[----:B-1----:R-:W-:Y:S02]  /*51b0*/  FMNMX.FTZ R5, R5, R7, !PT ;  /* 0x0000000705057209 */ /* 0x002fe40007810000 */
[----:B------:R-:W-:Y:S02]  /*51c0*/  FMNMX.FTZ R6, R196, R6, !PT ;  /* 0x00000006c4067209 */ /* 0x000fe40007810000 */
[----:B--2---:R-:W-:Y:S01]  /*51d0*/  FMNMX.FTZ R73, R73, R8, !PT ;  /* 0x0000000849497209 */ /* 0x004fe20007810000 */
[----:B------:R-:W-:Y:S01]  /*51e0*/  SHFL.BFLY PT, R9, R5, 0x1, 0x1f ;  /* 0x0c201f0005097f89 */ /* 0x000fe200000e0000 */
[----:B---3--:R-:W-:-:S03]  /*51f0*/  FMNMX.FTZ R71, R2, R71, !PT ;  /* 0x0000004702477209 */ /* 0x008fc60007810000 */
[----:B------:R-:W-:Y:S01]  /*5200*/  FMUL.FTZ R7, R73, c[0x0][0x2d0] ;  /* 0x0000b40049077a20 */ /* 0x000fe20000410000 */
[----:B------:R-:W-:Y:S02]  /*5210*/  FMNMX.FTZ R2, R195, R6, !PT ;  /* 0x00000006c3027209 */ /* 0x000fe40007810000 */
[----:B------:R-:W-:Y:S01]  /*5220*/  FSETP.NEU.FTZ.AND P1, PT, R73, -INF , PT ;  /* 0xff8000004900780b */ /* 0x000fe20003f3d000 */
[----:B------:R-:W-:Y:S01]  /*5230*/  FMUL.FTZ R6, R71, c[0x0][0x2d0] ;  /* 0x0000b40047067a20 */ /* 0x000fe20000410000 */
[----:B------:R-:W-:Y:S02]  /*5240*/  FMNMX.FTZ R2, R219, R2, !PT ;  /* 0x00000002db027209 */ /* 0x000fe40007810000 */
[----:B------:R-:W-:Y:S02]  /*5250*/  FSEL R7, R7, RZ, P1 ;  /* 0x000000ff07077208 */ /* 0x000fe40000800000 */
[----:B------:R-:W-:Y:S02]  /*5260*/  FMNMX.FTZ R8, R215, R2, !PT ;  /* 0x00000002d7087209 */ /* 0x000fe40007810000 */
[----:B------:R-:W-:Y:S01]  /*5270*/  FSETP.NEU.FTZ.AND P1, PT, R71, -INF , PT ;  /* 0xff8000004700780b */ /* 0x000fe20003f3d000 */
[----:B------:R-:W-:Y:S01]  /*5280*/  FFMA.FTZ R2, R10, c[0x0][0x2d0], -R7 ;  /* 0x0000b4000a027a23 */ /* 0x000fe20000010807 */
[----:B------:R-:W-:-:S02]  /*5290*/  FMNMX.FTZ R8, R213, R8, !PT ;  /* 0x00000008d5087209 */ /* 0x000fc40007810000 */
[----:B------:R-:W-:Y:S01]  /*52a0*/  FSEL R6, R6, RZ, P1 ;  /* 0x000000ff06067208 */ /* 0x000fe20000800000 */
[----:B------:R1:W-:Y:S02]  /*52b0*/  MUFU.EX2 R199, R2 ;  /* 0x0000000200c77308 */ /* 0x0003e40000000800 */
[----:B------:R-:W2:Y:S02]  /*52c0*/  SHFL.BFLY PT, R10, R8, 0x2, 0x1f ;  /* 0x0c401f00080a7f89 */ /* 0x000ea400000e0000 */
[----:B-1----:R-:W-:-:S04]  /*52d0*/  FFMA.FTZ R2, R11, c[0x0][0x2d0], -R6 ;  /* 0x0000b4000b027a23 */ /* 0x002fc80000010806 */
[----:B------:R1:W3:Y:S01]  /*52e0*/  MUFU.EX2 R18, R2 ;  /* 0x0000000200127308 */ /* 0x0002e20000000800 */
[----:B--2---:R-:W-:Y:S02]  /*52f0*/  FMNMX.FTZ R8, R8, R10, !PT ;  /* 0x0000000a08087209 */ /* 0x004fe40007810000 */
[----:B-1----:R-:W-:Y:S01]  /*5300*/  FMNMX.FTZ R2, R9, R5, !PT ;  /* 0x0000000509027209 */ /* 0x002fe20007810000 */
[--C-:B------:R-:W-:Y:S02]  /*5310*/  FFMA.FTZ R5, R12, c[0x0][0x2d0], -R6.reuse ;  /* 0x0000b4000c057a23 */ /* 0x100fe40000010806 */
[----:B------:R-:W-:Y:S01]  /*5320*/  FFMA.FTZ R9, R13, c[0x0][0x2d0], -R6 ;  /* 0x0000b4000d097a23 */ /* 0x000fe20000010806 */
[----:B------:R-:W-:Y:S01]  /*5330*/  FSETP.NEU.FTZ.AND P1, PT, R2, -INF , PT ;  /* 0xff8000000200780b */ /* 0x000fe20003f3d000 */
[----:B------:R1:W-:Y:S01]  /*5340*/  MUFU.EX2 R204, R5 ;  /* 0x0000000500cc7308 */ /* 0x0003e20000000800 */
[----:B---3--:R-:W-:-:S07]  /*5350*/  IMAD.MOV.U32 R4, RZ, RZ, R18 ;  /* 0x000000ffff047224 */ /* 0x008fce00078e0012 */
[----:B------:R2:W-:Y:S01]  /*5360*/  MUFU.EX2 R105, R9 ;  /* 0x0000000900697308 */ /* 0x0005e20000000800 */
[----:B-1----:R-:W-:-:S05]  /*5370*/  FMUL.FTZ R5, R2, c[0x0][0x2d0] ;  /* 0x0000b40002057a20 */ /* 0x002fca0000410000 */
[----:B------:R-:W-:Y:S01]  /*5380*/  FSEL R5, R5, RZ, P1 ;  /* 0x000000ff05057208 */ /* 0x000fe20000800000 */
[----:B--2---:R-:W-:-:S04]  /*5390*/  FFMA.FTZ R9, R14, c[0x0][0x2d0], -R6 ;  /* 0x0000b4000e097a23 */ /* 0x004fc80000010806 */
[--C-:B------:R-:W-:Y:S01]  /*53a0*/  FFMA.FTZ R0, R16, c[0x0][0x2d0], -R5.reuse ;  /* 0x0000b40010007a23 */ /* 0x100fe20000010805 */
[----:B------:R1:W2:Y:S08]  /*53b0*/  MUFU.EX2 R185, R9 ;  /* 0x0000000900b97308 */ /* 0x0002b00000000800 */
[----:B------:R3:W-:Y:S01]  /*53c0*/  MUFU.EX2 R250, R0 ;  /* 0x0000000000fa7308 */ /* 0x0007e20000000800 */
[----:B-1----:R-:W-:Y:S01]  /*53d0*/  FFMA.FTZ R9, R15, c[0x0][0x2d0], -R5 ;  /* 0x0000b4000f097a23 */ /* 0x002fe20000010805 */
[----:B--2---:R-:W-:-:S06]  /*53e0*/  F2FP.BF16.PACK_AB R10, R185, R105 ;  /* 0x00000069b90a723e */ /* 0x004fcc00000010ff */
[----:B------:R1:W2:Y:S01]  /*53f0*/  MUFU.EX2 R190, R9 ;  /* 0x0000000900be7308 */ /* 0x0002a20000000800 */
[--C-:B---3--:R-:W-:Y:S02]  /*5400*/  FFMA.FTZ R0, R17, c[0x0][0x2d0], -R5.reuse ;  /* 0x0000b40011007a23 */ /* 0x108fe40000010805 */
[----:B------:R-:W-:Y:S05]  /*5410*/  LDSM.16.MT88.4 R16, [R227+0x100] ;  /* 0x00010000e310783b */ /* 0x000fea0000004200 */
[----:B------:R3:W-:Y:S01]  /*5420*/  MUFU.EX2 R198, R0 ;  /* 0x0000000000c67308 */ /* 0x0007e20000000800 */
[----:B-1----:R-:W1:Y:S01]  /*5430*/  SHFL.BFLY PT, R9, R8, 0x1, 0x1f ;  /* 0x0c201f0008097f89 */ /* 0x002e6200000e0000 */
[----:B---3--:R-:W-:-:S06]  /*5440*/  FFMA.FTZ R0, R24, c[0x0][0x2d0], -R5 ;  /* 0x0000b40018007a23 */ /* 0x008fcc0000010805 */
[----:B------:R3:W4:Y:S01]  /*5450*/  MUFU.EX2 R202, R0 ;  /* 0x0000000000ca7308 */ /* 0x0007220000000800 */
[----:B-1----:R-:W-:Y:S02]  /*5460*/  FMNMX.FTZ R72, R8, R9, !PT ;  /* 0x0000000908487209 */ /* 0x002fe40007810000 */
[----:B------:R-:W-:Y:S01]  /*5470*/  F2FP.BF16.PACK_AB R8, R204, R4 ;  /* 0x00000004cc08723e */ /* 0x000fe200000010ff */
[----:B---3--:R-:W-:Y:S01]  /*5480*/  FFMA.FTZ R0, R25, c[0x0][0x2d0], -R7 ;  /* 0x0000b40019007a23 */ /* 0x008fe20000010807 */
[C---:B------:R-:W-:Y:S01]  /*5490*/  FSETP.NEU.FTZ.AND P1, PT, R72.reuse, -INF , PT ;  /* 0xff8000004800780b */ /* 0x040fe20003f3d000 */
[----:B------:R-:W-:Y:S01]  /*54a0*/  FMUL.FTZ R3, R72, c[0x0][0x2d0] ;  /* 0x0000b40048037a20 */ /* 0x000fe20000410000 */
[----:B--2---:R-:W-:Y:S01]  /*54b0*/  F2FP.BF16.PACK_AB R9, R250, R190 ;  /* 0x000000befa09723e */ /* 0x004fe200000010ff */
[----:B------:R1:W2:Y:S01]  /*54c0*/  MUFU.EX2 R245, R0 ;  /* 0x0000000000f57308 */ /* 0x0002a20000000800 */
[----:B----4-:R-:W-:-:S07]  /*54d0*/  F2FP.BF16.PACK_AB R11, R202, R198 ;  /* 0x000000c6ca0b723e */ /* 0x010fce00000010ff */
[----:B------:R-:W-:Y:S01]  /*54e0*/  HMMA.16816.F32.BF16 R56, R8, R28, RZ ;  /* 0x0000001c0838723c */ /* 0x000fe200000418ff */
[----:B-1----:R-:W-:Y:S01]  /*54f0*/  FFMA.FTZ R0, R26, c[0x0][0x2d0], -R7 ;  /* 0x0000b4001a007a23 */ /* 0x002fe20000010807 */
[----:B--2---:R-:W-:-:S06]  /*5500*/  F2FP.BF16.PACK_AB R12, R245, R199 ;  /* 0x000000c7f50c723e */ /* 0x004fcc00000010ff */
[C---:B------:R-:W-:Y:S01]  /*5510*/  HMMA.16816.F32.BF16 R80, R8.reuse, R20, RZ ;  /* 0x000000140850723c */ /* 0x040fe200000418ff */
[----:B------:R1:W-:Y:S07]  /*5520*/  MUFU.EX2 R249, R0 ;  /* 0x0000000000f97308 */ /* 0x0003ee0000000800 */
[C---:B------:R-:W-:Y:S08]  /*5530*/  HMMA.16816.F32.BF16 R76, R8.reuse, R22, RZ ;  /* 0x00000016084c723c */ /* 0x040ff000000418ff */
[----:B------:R-:W-:Y:S01]  /*5540*/  HMMA.16816.F32.BF16 R64, R8, R16, RZ ;  /* 0x000000100840723c */ /* 0x000fe200000418ff */
[----:B-1----:R-:W-:Y:S01]  /*5550*/  FSEL R0, R3, RZ, P1 ;  /* 0x000000ff03007208 */ /* 0x002fe20000800000 */
[----:B------:R-:W-:-:S02]  /*5560*/  FFMA.FTZ R3, R27, c[0x0][0x2d0], -R7 ;  /* 0x0000b4001b037a23 */ /* 0x000fc40000010807 */
[----:B------:R-:W-:Y:S02]  /*5570*/  LDSM.16.MT88.4 R24, [R224+0x900] ;  /* 0x00090000e018783b */ /* 0x000fe40000004200 */
[----:B------:R1:W2:Y:S02]  /*5580*/  MUFU.EX2 R201, R3 ;  /* 0x0000000300c97308 */ /* 0x0002a40000000800 */
[C---:B------:R-:W-:Y:S08]  /*5590*/  HMMA.16816.F32.BF16 R60, R8.reuse, R18, RZ ;  /* 0x00000012083c723c */ /* 0x040ff000000418ff */
[----:B------:R-:W-:Y:S01]  /*55a0*/  HMMA.16816.F32.BF16 R48, R8, R40, RZ ;  /* 0x000000280830723c */ /* 0x000fe200000418ff */
[----:B-1----:R-:W-:Y:S01]  /*55b0*/  FFMA.FTZ R3, R32, c[0x0][0x2d0], -R0 ;  /* 0x0000b40020037a23 */ /* 0x002fe20000010800 */
[----:B--2---:R-:W-:-:S06]  /*55c0*/  F2FP.BF16.PACK_AB R14, R201, R249 ;  /* 0x000000f9c90e723e */ /* 0x004fcc00000010ff */
[C---:B------:R-:W-:Y:S01]  /*55d0*/  HMMA.16816.F32.BF16 R52, R8.reuse, R30, RZ ;  /* 0x0000001e0834723c */ /* 0x040fe200000418ff */
[----:B------:R1:W-:Y:S07]  /*55e0*/  MUFU.EX2 R222, R3 ;  /* 0x0000000300de7308 */ /* 0x0003ee0000000800 */
[----:B------:R-:W-:Y:S01]  /*55f0*/  HMMA.16816.F32.BF16 R44, R8, R42, RZ ;  /* 0x0000002a082c723c */ /* 0x000fe200000418ff */
[----:B-1----:R-:W-:-:S04]  /*5600*/  FFMA.FTZ R3, R33, c[0x0][0x2d0], -R0 ;  /* 0x0000b40021037a23 */ /* 0x002fc80000010800 */
        /* <DEDUP_REMOVED lines=12> */
[----:B------:R-:W-:Y:S01]  /*56d0*/  LDSM.16.MT88.4 R20, [R225+0x900] ;  /* 0x00090000e114783b */ /* 0x000fe20000004200 */
[----:B-1----:R-:W-:-:S04]  /*56e0*/  FFMA.FTZ R3, R37, c[0x0][0x2d0], -R6 ;  /* 0x0000b40025037a23 */ /* 0x002fc80000010806 */
[----:B------:R1:W-:Y:S02]  /*56f0*/  MUFU.EX2 R186, R3 ;  /* 0x0000000300ba7308 */ /* 0x0003e40000000800 */
[C---:B------:R-:W-:Y:S08]  /*5700*/  HMMA.16816.F32.BF16 R88, R12.reuse, R16, RZ ;  /* 0x000000100c58723c */ /* 0x040ff000000418ff */
[----:B------:R-:W-:Y:S01]  /*5710*/  HMMA.16816.F32.BF16 R112, R12, R18, RZ ;  /* 0x000000120c70723c */ /* 0x000fe200000418ff */
[----:B-1----:R-:W-:-:S07]  /*5720*/  FFMA.FTZ R3, R38, c[0x0][0x2d0], -R6 ;  /* 0x0000b40026037a23 */ /* 0x002fce0000010806 */
[C---:B------:R-:W-:Y:S01]  /*5730*/  HMMA.16816.F32.BF16 R16, R12.reuse, R40, RZ ;  /* 0x000000280c10723c */ /* 0x040fe200000418ff */
[----:B------:R1:W2:Y:S07]  /*5740*/  MUFU.EX2 R84, R3 ;  /* 0x0000000300547308 */ /* 0x0002ae0000000800 */
[C---:B------:R-:W-:Y:S08]  /*5750*/  HMMA.16816.F32.BF16 R124, R12.reuse, R30, RZ ;  /* 0x0000001e0c7c723c */ /* 0x040ff000000418ff */
[----:B------:R-:W-:Y:S01]  /*5760*/  HMMA.16816.F32.BF16 R108, R12, R42, RZ ;  /* 0x0000002a0c6c723c */ /* 0x000fe200000418ff */
[----:B-1----:R-:W-:-:S02]  /*5770*/  FFMA.FTZ R3, R39, c[0x0][0x2d0], -R6 ;  /* 0x0000b40027037a23 */ /* 0x002fc40000010806 */
[----:B------:R-:W1:Y:S02]  /*5780*/  LDSM.16.MT88.4 R36, [R227+0x900] ;  /* 0x00090000e324783b */ /* 0x000e640000004200 */
[----:B------:R3:W4:Y:S02]  /*5790*/  MUFU.EX2 R200, R3 ;  /* 0x0000000300c87308 */ /* 0x0007240000000800 */
[----:B---3--:R-:W-:Y:S02]  /*57a0*/  FFMA.FTZ R3, R68, c[0x0][0x2d0], -R5 ;  /* 0x0000b40044037a23 */ /* 0x008fe40000010805 */
[----:B------:R-:W-:-:S04]  /*57b0*/  IMAD.MOV.U32 R68, RZ, RZ, R105 ;  /* 0x000000ffff447224 */ /* 0x000fc800078e0069 */
[----:B------:R3:W-:Y:S02]  /*57c0*/  MUFU.EX2 R106, R3 ;  /* 0x00000003006a7308 */ /* 0x0007e40000000800 */
[--C-:B---3--:R-:W-:Y:S01]  /*57d0*/  FFMA.FTZ R3, R69, c[0x0][0x2d0], -R5.reuse ;  /* 0x0000b40045037a23 */ /* 0x108fe20000010805 */
[----:B--2---:R-:W-:Y:S02]  /*57e0*/  MOV R69, R84 ;  /* 0x0000005400457202 */ /* 0x004fe40000000f00 */
[----:B------:R-:W-:Y:S03]  /*57f0*/  HMMA.16816.F32.BF16 R84, R12, R28, RZ ;  /* 0x0000001c0c54723c */ /* 0x000fe600000418ff */
[----:B------:R2:W-:Y:S01]  /*5800*/  MUFU.EX2 R252, R3 ;  /* 0x0000000300fc7308 */ /* 0x0005e20000000800 */
[----:B----4-:R-:W-:Y:S01]  /*5810*/  F2FP.BF16.PACK_AB R10, R200, R69 ;  /* 0x00000045c80a723e */ /* 0x010fe200000010ff */
[----:B------:R-:W-:Y:S01]  /*5820*/  LDSM.16.MT88.4 R12, [R227+0x1100] ;  /* 0x00110000e30c783b */ /* 0x000fe20000004200 */
[----:B--2---:R-:W-:-:S02]  /*5830*/  FFMA.FTZ R3, R70, c[0x0][0x2d0], -R5 ;  /* 0x0000b40046037a23 */ /* 0x004fc40000010805 */
[----:B------:R-:W-:-:S03]  /*5840*/  IMAD.MOV.U32 R70, RZ, RZ, R104 ;  /* 0x000000ffff467224 */ /* 0x000fc600078e0068 */
[----:B------:R2:W-:Y:S02]  /*5850*/  MUFU.EX2 R194, R3 ;  /* 0x0000000300c27308 */ /* 0x0005e40000000800 */
[----:B--2---:R-:W-:Y:S02]  /*5860*/  FFMA.FTZ R3, R74, c[0x0][0x2d0], -R5 ;  /* 0x0000b4004a037a23 */ /* 0x004fe40000010805 */
[----:B------:R-:W-:-:S04]  /*5870*/  IMAD.MOV.U32 R74, RZ, RZ, R107 ;  /* 0x000000ffff4a7224 */ /* 0x000fc800078e006b */
[----:B------:R2:W3:Y:S01]  /*5880*/  MUFU.EX2 R28, R3 ;  /* 0x00000003001c7308 */ /* 0x0004e20000000800 */
[----:B------:R-:W-:Y:S01]  /*5890*/  F2FP.BF16.PACK_AB R8, R186, R74 ;  /* 0x0000004aba08723e */ /* 0x000fe200000010ff */
[----:B--2---:R-:W-:Y:S01]  /*58a0*/  FFMA.FTZ R3, R75, c[0x0][0x2d0], -R7 ;  /* 0x0000b4004b037a23 */ /* 0x004fe20000010807 */
[----:B---3--:R-:W-:Y:S01]  /*58b0*/  F2FP.BF16.PACK_AB R11, R28, R194 ;  /* 0x000000c21c0b723e */ /* 0x008fe200000010ff */
[----:B------:R-:W-:-:S04]  /*58c0*/  IMAD.MOV.U32 R75, RZ, RZ, R106 ;  /* 0x000000ffff4b7224 */ /* 0x000fc800078e006a */
[----:B------:R2:W-:Y:S01]  /*58d0*/  MUFU.EX2 R218, R3 ;  /* 0x0000000300da7308 */ /* 0x0005e20000000800 */
[----:B------:R-:W-:-:S07]  /*58e0*/  F2FP.BF16.PACK_AB R9, R252, R75 ;  /* 0x0000004bfc09723e */ /* 0x000fce00000010ff */
[----:B-1----:R-:W-:Y:S01]  /*58f0*/  HMMA.16816.F32.BF16 R104, R8, R36, R64 ;  /* 0x000000240868723c */ /* 0x002fe20000041840 */
[----:B--2---:R-:W-:-:S07]  /*5900*/  FFMA.FTZ R3, R96, c[0x0][0x2d0], -R7 ;  /* 0x0000b40060037a23 */ /* 0x004fce0000010807 */
[C---:B------:R-:W-:Y:S01]  /*5910*/  HMMA.16816.F32.BF16 R120, R8.reuse, R24, R80 ;  /* 0x000000180878723c */ /* 0x040fe20000041850 */
[----:B------:R1:W2:Y:S07]  /*5920*/  MUFU.EX2 R217, R3 ;  /* 0x0000000300d97308 */ /* 0x0002ae0000000800 */
[C---:B------:R-:W-:Y:S08]  /*5930*/  HMMA.16816.F32.BF16 R64, R8.reuse, R38, R60 ;  /* 0x000000260840723c */ /* 0x040ff0000004183c */
[----:B------:R-:W-:Y:S01]  /*5940*/  HMMA.16816.F32.BF16 R80, R8, R32, R48 ;  /* 0x000000200850723c */ /* 0x000fe20000041830 */
[----:B-1----:R-:W-:-:S04]  /*5950*/  FFMA.FTZ R3, R97, c[0x0][0x2d0], -R7 ;  /* 0x0000b40061037a23 */ /* 0x002fc80000010807 */
[----:B------:R1:W-:Y:S03]  /*5960*/  MUFU.EX2 R214, R3 ;  /* 0x0000000300d67308 */ /* 0x0003e60000000800 */
[C---:B------:R-:W-:Y:S08]  /*5970*/  HMMA.16816.F32.BF16 R76, R8.reuse, R26, R76 ;  /* 0x0000001a084c723c */ /* 0x040ff0000004184c */
[----:B------:R-:W-:Y:S01]  /*5980*/  HMMA.16816.F32.BF16 R60, R8, R22, R52 ;  /* 0x00000016083c723c */ /* 0x000fe20000041834 */
[----:B-1----:R-:W-:-:S07]  /*5990*/  FFMA.FTZ R3, R98, c[0x0][0x2d0], -R7 ;  /* 0x0000b40062037a23 */ /* 0x002fce0000010807 */
[----:B------:R-:W-:Y:S01]  /*59a0*/  HMMA.16816.F32.BF16 R44, R8, R34, R44 ;  /* 0x00000022082c723c */ /* 0x000fe2000004182c */
[----:B------:R1:W3:Y:S02]  /*59b0*/  MUFU.EX2 R216, R3 ;  /* 0x0000000300d87308 */ /* 0x0002e40000000800 */
[----:B-1----:R-:W-:-:S05]  /*59c0*/  FFMA.FTZ R3, R99, c[0x0][0x2d0], -R0 ;  /* 0x0000b40063037a23 */ /* 0x002fca0000010800 */
[----:B------:R-:W-:Y:S01]  /*59d0*/  HMMA.16816.F32.BF16 R96, R8, R20, R56 ;  /* 0x000000140860723c */ /* 0x000fe20000041838 */
[----:B------:R1:W-:Y:S06]  /*59e0*/  MUFU.EX2 R206, R3 ;  /* 0x0000000300ce7308 */ /* 0x0003ec0000000800 */
[----:B--2---:R-:W-:Y:S02]  /*59f0*/  F2FP.BF16.PACK_AB R8, R217, R218 ;  /* 0x000000dad908723e */ /* 0x004fe400000010ff */
[----:B---3--:R-:W-:Y:S01]  /*5a00*/  F2FP.BF16.PACK_AB R10, R216, R214 ;  /* 0x000000d6d80a723e */ /* 0x008fe200000010ff */
[----:B-1----:R-:W-:-:S02]  /*5a10*/  FFMA.FTZ R3, R116, c[0x0][0x2d0], -R0 ;  /* 0x0000b40074037a23 */ /* 0x002fc40000010800 */
[----:B------:R-:W-:Y:S02]  /*5a20*/  IMAD.MOV.U32 R116, RZ, RZ, R202 ;  /* 0x000000ffff747224 */ /* 0x000fe400078e00ca */
[----:B------:R1:W2:Y:S02]  /*5a30*/  MUFU.EX2 R208, R3 ;  /* 0x0000000300d07308 */ /* 0x0002a40000000800 */
[----:B-1----:R-:W-:Y:S01]  /*5a40*/  FFMA.FTZ R3, R117, c[0x0][0x2d0], -R0 ;  /* 0x0000b40075037a23 */ /* 0x002fe20000010800 */
[----:B--2---:R-:W-:Y:S01]  /*5a50*/  F2FP.BF16.PACK_AB R9, R208, R206 ;  /* 0x000000ced009723e */ /* 0x004fe200000010ff */
[----:B------:R-:W-:-:S04]  /*5a60*/  IMAD.MOV.U32 R117, RZ, RZ, R203 ;  /* 0x000000ffff757224 */ /* 0x000fc800078e00cb */
        /* <DEDUP_REMOVED lines=8> */
[C---:B------:R-:W-:Y:S07]  /*5af0*/  HMMA.16816.F32.BF16 R52, R8.reuse, R36, R88 ;  /* 0x000000240834723c */ /* 0x040fee0000041858 */
[----:B------:R-:W-:Y:S01]  /*5b00*/  IMAD.MOV.U32 R91, RZ, RZ, R28 ;  /* 0x000000ffff5b7224 */ /* 0x000fe200078e001c */
[----:B------:R-:W-:Y:S01]  /*5b10*/  HMMA.16816.F32.BF16 R36, R8, R38, R112 ;  /* 0x000000260824723c */ /* 0x000fe20000041870 */
[----:B------:R-:W2:Y:S01]  /*5b20*/  LDSM.16.MT88.4 R28, [R226+0x1100] ;  /* 0x00110000e21c783b */ /* 0x000ea20000004200 */
[----:B-1----:R-:W-:-:S02]  /*5b30*/  FFMA.FTZ R3, R129, c[0x0][0x2d0], -R6 ;  /* 0x0000b40081037a23 */ /* 0x002fc40000010806 */
[----:B------:R-:W-:-:S03]  /*5b40*/  IMAD.MOV.U32 R129, RZ, RZ, R4 ;  /* 0x000000ffff817224 */ /* 0x000fc600078e0004 */
[----:B------:R-:W-:Y:S01]  /*5b50*/  MOV R114, R195 ;  /* 0x000000c300727202 */ /* 0x000fe20000000f00 */
[----:B------:R1:W-:Y:S01]  /*5b60*/  MUFU.EX2 R204, R3 ;  /* 0x0000000300cc7308 */ /* 0x0003e20000000800 */
[----:B------:R-:W-:Y:S01]  /*5b70*/  IMAD.MOV.U32 R4, RZ, RZ, R205 ;  /* 0x000000ffff047224 */ /* 0x000fe200078e00cd */
[C---:B------:R-:W-:Y:S01]  /*5b80*/  HMMA.16816.F32.BF16 R48, R8.reuse, R24, R92 ;  /* 0x000000180830723c */ /* 0x040fe2000004185c */
[----:B------:R-:W-:Y:S02]  /*5b90*/  IMAD.MOV.U32 R113, RZ, RZ, R197 ;  /* 0x000000ffff717224 */ /* 0x000fe400078e00c5 */
[----:B------:R-:W-:Y:S02]  /*5ba0*/  IMAD.MOV.U32 R115, RZ, RZ, R192 ;  /* 0x000000ffff737224 */ /* 0x000fe400078e00c0 */
[----:B------:R-:W-:Y:S02]  /*5bb0*/  FFMA.FTZ R4, R4, c[0x0][0x2d0], -R7 ;  /* 0x0000b40004047a23 */ /* 0x000fe40000010807 */
[----:B------:R-:W-:Y:S01]  /*5bc0*/  IMAD.MOV.U32 R112, RZ, RZ, R115 ;  /* 0x000000ffff707224 */ /* 0x000fe200078e0073 */
[----:B------:R-:W-:Y:S01]  /*5bd0*/  HMMA.16816.F32.BF16 R92, R8, R32, R16 ;  /* 0x00000020085c723c */ /* 0x000fe20000041810 */
[----:B------:R-:W3:Y:S01]  /*5be0*/  LDSM.16.MT88.4 R16, [R224+0x1100] ;  /* 0x00110000e010783b */ /* 0x000ee20000004200 */
[----:B-1----:R-:W-:-:S02]  /*5bf0*/  FFMA.FTZ R3, R130, c[0x0][0x2d0], -R6 ;  /* 0x0000b40082037a23 */ /* 0x002fc40000010806 */
[----:B------:R-:W-:-:S04]  /*5c00*/  IMAD.MOV.U32 R130, RZ, RZ, R201 ;  /* 0x000000ffff827224 */ /* 0x000fc800078e00c9 */
[----:B------:R-:W-:Y:S01]  /*5c10*/  HMMA.16816.F32.BF16 R84, R8, R20, R84 ;  /* 0x000000140854723c */ /* 0x000fe20000041854 */
[----:B------:R1:W4:Y:S01]  /*5c20*/  MUFU.EX2 R205, R3 ;  /* 0x0000000300cd7308 */ /* 0x0003220000000800 */
[----:B------:R-:W-:Y:S02]  /*5c30*/  IMAD.MOV.U32 R32, RZ, RZ, R194 ;  /* 0x000000ffff207224 */ /* 0x000fe400078e00c2 */
[----:B------:R-:W-:-:S03]  /*5c40*/  IMAD.MOV.U32 R33, RZ, RZ, R189 ;  /* 0x000000ffff217224 */ /* 0x000fc600078e00bd */
[----:B------:R-:W-:Y:S01]  /*5c50*/  IMAD.MOV.U32 R21, RZ, RZ, R68 ;  /* 0x000000ffff157224 */ /* 0x000fe200078e0044 */
[----:B------:R-:W-:Y:S01]  /*5c60*/  HMMA.16816.F32.BF16 R40, R8, R26, R100 ;  /* 0x0000001a0828723c */ /* 0x000fe20000041864 */
[----:B------:R-:W-:Y:S01]  /*5c70*/  IMAD.MOV.U32 R68, RZ, RZ, R193 ;  /* 0x000000ffff447224 */ /* 0x000fe200078e00c1 */
[----:B------:R-:W5:Y:S01]  /*5c80*/  LDSM.16.MT88.4 R24, [R225+0x1100] ;  /* 0x00110000e118783b */ /* 0x000f620000004200 */
[----:B------:R-:W-:-:S05]  /*5c90*/  MOV R20, R188 ;  /* 0x000000bc00147202 */ /* 0x000fca0000000f00 */
[C---:B------:R-:W-:Y:S01]  /*5ca0*/  HMMA.16816.F32.BF16 R56, R8.reuse, R22, R124 ;  /* 0x000000160838723c */ /* 0x040fe2000004187c */
[----:B-1----:R-:W-:Y:S02]  /*5cb0*/  FFMA.FTZ R3, R131, c[0x0][0x2d0], -R6 ;  /* 0x0000b40083037a23 */ /* 0x002fe40000010806 */
[----:B------:R-:W-:Y:S02]  /*5cc0*/  IMAD.MOV.U32 R131, RZ, RZ, R200 ;  /* 0x000000ffff837224 */ /* 0x000fe400078e00c8 */
[----:B------:R1:W-:Y:S02]  /*5cd0*/  MUFU.EX2 R203, R3 ;  /* 0x0000000300cb7308 */ /* 0x0003e40000000800 */
[----:B------:R-:W-:Y:S01]  /*5ce0*/  IMAD.MOV.U32 R126, RZ, RZ, R130 ;  /* 0x000000ffff7e7224 */ /* 0x000fe200078e0082 */
[----:B------:R-:W-:Y:S01]  /*5cf0*/  MOV R127, R91 ;  /* 0x0000005b007f7202 */ /* 0x000fe20000000f00 */
[----:B------:R-:W-:Y:S01]  /*5d00*/  IMAD.MOV.U32 R130, RZ, RZ, R128 ;  /* 0x000000ffff827224 */ /* 0x000fe200078e0080 */
[----:B------:R-:W-:Y:S01]  /*5d10*/  HMMA.16816.F32.BF16 R88, R8, R34, R108 ;  /* 0x000000220858723c */ /* 0x000fe2000004186c */
[----:B------:R-:W-:-:S02]  /*5d20*/  IMAD.MOV.U32 R128, RZ, RZ, R190 ;  /* 0x000000ffff807224 */ /* 0x000fc400078e00be */
[----:B------:R-:W-:Y:S02]  /*5d30*/  IMAD.MOV.U32 R125, RZ, RZ, R114 ;  /* 0x000000ffff7d7224 */ /* 0x000fe400078e0072 */
[----:B------:R-:W-:Y:S02]  /*5d40*/  IMAD.MOV.U32 R114, RZ, RZ, R33 ;  /* 0x000000ffff727224 */ /* 0x000fe400078e0021 */
[----:B----4-:R-:W-:Y:S01]  /*5d50*/  F2FP.BF16.PACK_AB R8, R205, R204 ;  /* 0x000000cccd08723e */ /* 0x010fe200000010ff */
[----:B------:R-:W-:Y:S02]  /*5d60*/  IMAD.MOV.U32 R33, RZ, RZ, R21 ;  /* 0x000000ffff217224 */ /* 0x000fe400078e0015 */
[----:B------:R-:W-:Y:S02]  /*5d70*/  IMAD.MOV.U32 R124, RZ, RZ, R114 ;  /* 0x000000ffff7c7224 */ /* 0x000fe400078e0072 */
[----:B-1----:R-:W-:Y:S02]  /*5d80*/  FFMA.FTZ R3, R132, c[0x0][0x2d0], -R6 ;  /* 0x0000b40084037a23 */ /* 0x002fe40000010806 */
[----:B------:R-:W-:-:S02]  /*5d90*/  IMAD.MOV.U32 R132, RZ, RZ, R69 ;  /* 0x000000ffff847224 */ /* 0x000fc400078e0045 */
[----:B------:R1:W4:Y:S01]  /*5da0*/  MUFU.EX2 R202, R3 ;  /* 0x0000000300ca7308 */ /* 0x0003220000000800 */
[----:B------:R-:W-:Y:S02]  /*5db0*/  IMAD.MOV.U32 R69, RZ, RZ, R187 ;  /* 0x000000ffff457224 */ /* 0x000fe400078e00bb */
[----:B------:R-:W-:Y:S02]  /*5dc0*/  IMAD.MOV.U32 R114, RZ, RZ, R33 ;  /* 0x000000ffff727224 */ /* 0x000fe400078e0021 */
[----:B-1----:R-:W-:Y:S01]  /*5dd0*/  FFMA.FTZ R3, R133, c[0x0][0x2d0], -R5 ;  /* 0x0000b40085037a23 */ /* 0x002fe20000010805 */
[----:B----4-:R-:W-:Y:S01]  /*5de0*/  F2FP.BF16.PACK_AB R10, R202, R203 ;  /* 0x000000cbca0a723e */ /* 0x010fe200000010ff */
[----:B------:R-:W-:Y:S02]  /*5df0*/  IMAD.MOV.U32 R133, RZ, RZ, R191 ;  /* 0x000000ffff857224 */ /* 0x000fe400078e00bf */
[----:B------:R1:W-:Y:S02]  /*5e00*/  MUFU.EX2 R201, R3 ;  /* 0x0000000300c97308 */ /* 0x0003e40000000800 */
[----:B------:R-:W-:-:S02]  /*5e10*/  IMAD.MOV.U32 R115, RZ, RZ, R133 ;  /* 0x000000ffff737224 */ /* 0x000fc400078e0085 */
[----:B------:R-:W-:Y:S02]  /*5e20*/  IMAD.MOV.U32 R133, RZ, RZ, R132 ;  /* 0x000000ffff857224 */ /* 0x000fe400078e0084 */
[----:B-1----:R-:W-:Y:S02]  /*5e30*/  FFMA.FTZ R3, R134, c[0x0][0x2d0], -R5 ;  /* 0x0000b40086037a23 */ /* 0x002fe40000010805 */
[----:B------:R-:W-:Y:S02]  /*5e40*/  IMAD.MOV.U32 R134, RZ, RZ, R199 ;  /* 0x000000ffff867224 */ /* 0x000fe400078e00c7 */
[----:B------:R1:W4:Y:S02]  /*5e50*/  MUFU.EX2 R200, R3 ;  /* 0x0000000300c87308 */ /* 0x0003240000000800 */
[----:B-1----:R-:W-:Y:S01]  /*5e60*/  FFMA.FTZ R3, R135, c[0x0][0x2d0], -R5 ;  /* 0x0000b40087037a23 */ /* 0x002fe20000010805 */
[----:B----4-:R-:W-:Y:S01]  /*5e70*/  F2FP.BF16.PACK_AB R9, R200, R201 ;  /* 0x000000c9c809723e */ /* 0x010fe200000010ff */
[----:B------:R-:W-:-:S04]  /*5e80*/  IMAD.MOV.U32 R135, RZ, RZ, R198 ;  /* 0x000000ffff877224 */ /* 0x000fc800078e00c6 */
[----:B------:R1:W-:Y:S02]  /*5e90*/  MUFU.EX2 R199, R3 ;  /* 0x0000000300c77308 */ /* 0x0003e40000000800 */
[----:B-1----:R-:W-:Y:S02]  /*5ea0*/  FFMA.FTZ R3, R136, c[0x0][0x2d0], -R5 ;  /* 0x0000b40088037a23 */ /* 0x002fe40000010805 */
[----:B------:R-:W-:-:S04]  /*5eb0*/  IMAD.MOV.U32 R136, RZ, RZ, R131 ;  /* 0x000000ffff887224 */ /* 0x000fc800078e0083 */
[----:B------:R-:W1:Y:S01]  /*5ec0*/  MUFU.EX2 R198, R3 ;  /* 0x0000000300c67308 */ /* 0x000e620000000800 */
[----:B------:R-:W-:Y:S02]  /*5ed0*/  IMAD.MOV.U32 R131, RZ, RZ, R70 ;  /* 0x000000ffff837224 */ /* 0x000fe400078e0046 */
[----:B------:R-:W-:Y:S02]  /*5ee0*/  IMAD.MOV.U32 R70, RZ, RZ, R196 ;  /* 0x000000ffff467224 */ /* 0x000fe400078e00c4 */
[----:B------:R-:W-:Y:S02]  /*5ef0*/  IMAD.MOV.U32 R132, RZ, RZ, R131 ;  /* 0x000000ffff847224 */ /* 0x000fe400078e0083 */
[----:B------:R-:W-:Y:S02]  /*5f00*/  IMAD.MOV.U32 R131, RZ, RZ, R130 ;  /* 0x000000ffff837224 */ /* 0x000fe400078e0082 */
[----:B------:R-:W-:Y:S02]  /*5f10*/  IMAD.MOV.U32 R130, RZ, RZ, R129 ;  /* 0x000000ffff827224 */ /* 0x000fe400078e0081 */
[----:B------:R-:W-:-:S02]  /*5f20*/  IMAD.MOV.U32 R129, RZ, RZ, R118 ;  /* 0x000000ffff817224 */ /* 0x000fc400078e0076 */
[----:B------:R-:W-:Y:S01]  /*5f30*/  IMAD.MOV.U32 R118, RZ, RZ, R117 ;  /* 0x000000ffff767224 */ /* 0x000fe200078e0075 */
[----:B------:R-:W-:Y:S01]  /*5f40*/  MOV R117, R186 ;  /* 0x000000ba00757202 */ /* 0x000fe20000000f00 */
[----:B------:R-:W-:Y:S01]  /*5f50*/  IMAD.MOV.U32 R33, RZ, RZ, R132 ;  /* 0x000000ffff217224 */ /* 0x000fe200078e0084 */
[----:B-1----:R-:W-:Y:S01]  /*5f60*/  F2FP.BF16.PACK_AB R11, R198, R199 ;  /* 0x000000c7c60b723e */ /* 0x002fe200000010ff */
[----:B------:R-:W-:Y:S02]  /*5f70*/  FFMA.FTZ R3, R137, c[0x0][0x2d0], -R7 ;  /* 0x0000b40089037a23 */ /* 0x000fe40000010807 */
[----:B------:R-:W-:Y:S01]  /*5f80*/  IMAD.MOV.U32 R132, RZ, RZ, R130 ;  /* 0x000000ffff847224 */ /* 0x000fe200078e0082 */
[----:B------:R-:W-:Y:S01]  /*5f90*/  MOV R130, R118 ;  /* 0x0000007600827202 */ /* 0x000fe20000000f00 */
[----:B------:R1:W4:Y:S01]  /*5fa0*/  MUFU.EX2 R197, R3 ;  /* 0x0000000300c57308 */ /* 0x0003220000000800 */
[----:B------:R-:W-:Y:S01]  /*5fb0*/  IMAD.MOV.U32 R137, RZ, RZ, R112 ;  /* 0x000000ffff897224 */ /* 0x000fe200078e0070 */
[----:B--2---:R-:W-:Y:S01]  /*5fc0*/  HMMA.16816.F32.BF16 R100, R8, R28, R80 ;  /* 0x0000001c0864723c */ /* 0x004fe20000041850 */
[----:B------:R-:W-:-:S05]  /*5fd0*/  MOV R112, R115 ;  /* 0x0000007300707202 */ /* 0x000fca0000000f00 */
[----:B------:R-:W-:Y:S02]  /*5fe0*/  IMAD.MOV.U32 R110, RZ, RZ, R112 ;  /* 0x000000ffff6e7224 */ /* 0x000fe400078e0070 */
[----:B---3--:R-:W-:Y:S01]  /*5ff0*/  HMMA.16816.F32.BF16 R80, R8, R18, R76 ;  /* 0x000000120850723c */ /* 0x008fe2000004184c */
[----:B-1----:R-:W-:-:S07]  /*6000*/  FFMA.FTZ R3, R138, c[0x0][0x2d0], -R7 ;  /* 0x0000b4008a037a23 */ /* 0x002fce0000010807 */
[C---:B------:R-:W-:Y:S01]  /*6010*/  HMMA.16816.F32.BF16 R76, R8.reuse, R14, R64 ;  /* 0x0000000e084c723c */ /* 0x040fe20000041840 */
[----:B------:R-:W-:Y:S01]  /*6020*/  IMAD.MOV.U32 R138, RZ, RZ, R128 ;  /* 0x000000ffff8a7224 */ /* 0x000fe200078e0080 */
[----:B------:R1:W-:Y:S06]  /*6030*/  MUFU.EX2 R196, R3 ;  /* 0x0000000300c47308 */ /* 0x0003ec0000000800 */
[C---:B-----5:R-:W-:Y:S08]  /*6040*/  HMMA.16816.F32.BF16 R64, R8.reuse, R26, R60 ;  /* 0x0000001a0840723c */ /* 0x060ff0000004183c */
[----:B------:R-:W-:Y:S01]  /*6050*/  HMMA.16816.F32.BF16 R120, R8, R16, R120 ;  /* 0x000000100878723c */ /* 0x000fe20000041878 */
[----:B-1----:R-:W-:-:S04]  /*6060*/  FFMA.FTZ R3, R139, c[0x0][0x2d0], -R7 ;  /* 0x0000b4008b037a23 */ /* 0x002fc80000010807 */
[----:B------:R1:W2:Y:S03]  /*6070*/  MUFU.EX2 R195, R3 ;  /* 0x0000000300c37308 */ /* 0x0002a60000000800 */
[C---:B------:R-:W-:Y:S08]  /*6080*/  HMMA.16816.F32.BF16 R104, R8.reuse, R12, R104 ;  /* 0x0000000c0868723c */ /* 0x040ff00000041868 */
[----:B------:R-:W-:Y:S01]  /*6090*/  HMMA.16816.F32.BF16 R96, R8, R24, R96 ;  /* 0x000000180860723c */ /* 0x000fe20000041860 */
[----:B-1----:R-:W-:-:S07]  /*60a0*/  FFMA.FTZ R3, R140, c[0x0][0x2d0], -R7 ;  /* 0x0000b4008c037a23 */ /* 0x002fce0000010807 */
[----:B------:R-:W-:Y:S01]  /*60b0*/  HMMA.16816.F32.BF16 R60, R8, R30, R44 ;  /* 0x0000001e083c723c */ /* 0x000fe2000004182c */
[----:B------:R1:W-:Y:S06]  /*60c0*/  MUFU.EX2 R194, R3 ;  /* 0x0000000300c27308 */ /* 0x0003ec0000000800 */
[----:B----4-:R-:W-:Y:S02]  /*60d0*/  F2FP.BF16.PACK_AB R8, R197, R209 ;  /* 0x000000d1c508723e */ /* 0x010fe400000010ff */
[----:B--2---:R-:W-:Y:S01]  /*60e0*/  F2FP.BF16.PACK_AB R10, R195, R196 ;  /* 0x000000c4c30a723e */ /* 0x004fe200000010ff */
[----:B-1----:R-:W-:-:S04]  /*60f0*/  FFMA.FTZ R3, R141, c[0x0][0x2d0], -R0 ;  /* 0x0000b4008d037a23 */ /* 0x002fc80000010800 */
[----:B------:R1:W-:Y:S02]  /*6100*/  MUFU.EX2 R193, R3 ;  /* 0x0000000300c17308 */ /* 0x0003e40000000800 */
[----:B-1----:R-:W-:-:S06]  /*6110*/  FFMA.FTZ R3, R142, c[0x0][0x2d0], -R0 ;  /* 0x0000b4008e037a23 */ /* 0x002fcc0000010800 */
[----:B------:R1:W2:Y:S02]  /*6120*/  MUFU.EX2 R192, R3 ;  /* 0x0000000300c07308 */ /* 0x0002a40000000800 */
[----:B-1----:R-:W-:Y:S01]  /*6130*/  FFMA.FTZ R3, R143, c[0x0][0x2d0], -R0 ;  /* 0x0000b4008f037a23 */ /* 0x002fe20000010800 */
[----:B--2---:R-:W-:-:S05]  /*6140*/  F2FP.BF16.PACK_AB R9, R192, R193 ;  /* 0x000000c1c009723e */ /* 0x004fca00000010ff */
[----:B------:R1:W-:Y:S02]  /*6150*/  MUFU.EX2 R191, R3 ;  /* 0x0000000300bf7308 */ /* 0x0003e40000000800 */
[----:B-1----:R-:W-:-:S06]  /*6160*/  FFMA.FTZ R3, R144, c[0x0][0x2d0], -R0 ;  /* 0x0000b40090037a23 */ /* 0x002fcc0000010800 */
[----:B------:R1:W2:Y:S02]  /*6170*/  MUFU.EX2 R189, R3 ;  /* 0x0000000300bd7308 */ /* 0x0002a40000000800 */
[----:B-1----:R-:W-:Y:S01]  /*6180*/  FFMA.FTZ R3, R145, c[0x0][0x2d0], -R7 ;  /* 0x0000b40091037a23 */ /* 0x002fe20000010807 */
[----:B--2---:R-:W-:-:S05]  /*6190*/  F2FP.BF16.PACK_AB R11, R189, R191 ;  /* 0x000000bfbd0b723e */ /* 0x004fca00000010ff */
[----:B------:R1:W-:Y:S02]  /*61a0*/  MUFU.EX2 R190, R3 ;  /* 0x0000000300be7308 */ /* 0x0003e40000000800 */
[C---:B------:R-:W-:Y:S08]  /*61b0*/  HMMA.16816.F32.BF16 R36, R8.reuse, R14, R36 ;  /* 0x0000000e0824723c */ /* 0x040ff00000041824 */
[----:B------:R-:W-:Y:S01]  /*61c0*/  HMMA.16816.F32.BF16 R44, R8, R18, R40 ;  /* 0x00000012082c723c */ /* 0x000fe20000041828 */
[----:B-1----:R-:W-:-:S04]  /*61d0*/  FFMA.FTZ R3, R146, c[0x0][0x2d0], -R7 ;  /* 0x0000b40092037a23 */ /* 0x002fc80000010807 */
[----:B------:R1:W-:Y:S03]  /*61e0*/  MUFU.EX2 R188, R3 ;  /* 0x0000000300bc7308 */ /* 0x0003e60000000800 */
[C---:B------:R-:W-:Y:S01]  /*61f0*/  HMMA.16816.F32.BF16 R48, R8.reuse, R16, R48 ;  /* 0x000000100830723c */ /* 0x040fe20000041830 */
[----:B------:R-:W-:Y:S07]  /*6200*/  LDSM.16.MT88.4 R16, [R224+0x1900] ;  /* 0x00190000e010783b */ /* 0x000fee0000004200 */
[----:B------:R-:W-:Y:S01]  /*6210*/  HMMA.16816.F32.BF16 R40, R8, R24, R84 ;  /* 0x000000180828723c */ /* 0x000fe20000041854 */
[----:B-1----:R-:W-:-:S07]  /*6220*/  FFMA.FTZ R3, R147, c[0x0][0x2d0], -R6 ;  /* 0x0000b40093037a23 */ /* 0x002fce0000010806 */
[C---:B------:R-:W-:Y:S01]  /*6230*/  HMMA.16816.F32.BF16 R56, R8.reuse, R26, R56 ;  /* 0x0000001a0838723c */ /* 0x040fe20000041838 */
[----:B------:R-:W-:Y:S01]  /*6240*/  IMAD.MOV.U32 R87, RZ, RZ, R33 ;  /* 0x000000ffff577224 */ /* 0x000fe200078e0021 */
[----:B------:R-:W-:Y:S01]  /*6250*/  LDSM.16.MT88.4 R24, [R225+0x1900] ;  /* 0x00190000e118783b */ /* 0x000fe20000004200 */
[----:B------:R1:W-:Y:S05]  /*6260*/  MUFU.EX2 R187, R3 ;  /* 0x0000000300bb7308 */ /* 0x0003ea0000000800 */
[C---:B------:R-:W-:Y:S08]  /*6270*/  HMMA.16816.F32.BF16 R92, R8.reuse, R28, R92 ;  /* 0x0000001c085c723c */ /* 0x040ff0000004185c */
[----:B------:R-:W-:Y:S01]  /*6280*/  HMMA.16816.F32.BF16 R88, R8, R30, R88 ;  /* 0x0000001e0858723c */ /* 0x000fe20000041858 */
[----:B------:R-:W-:Y:S01]  /*6290*/  LDSM.16.MT88.4 R28, [R226+0x2100] ;  /* 0x00210000e21c783b */ /* 0x000fe20000004200 */
[----:B-1----:R-:W-:-:S02]  /*62a0*/  FFMA.FTZ R3, R148, c[0x0][0x2d0], -R6 ;  /* 0x0000b40094037a23 */ /* 0x002fc40000010806 */
[----:B------:R-:W-:Y:S02]  /*62b0*/  IMAD.MOV.U32 R148, RZ, RZ, R113 ;  /* 0x000000ffff947224 */ /* 0x000fe400078e0071 */
[----:B------:R-:W1:Y:S01]  /*62c0*/  MUFU.EX2 R186, R3 ;  /* 0x0000000300ba7308 */ /* 0x000e620000000800 */
[----:B------:R-:W-:Y:S01]  /*62d0*/  IMAD.MOV.U32 R113, RZ, RZ, R32 ;  /* 0x000000ffff717224 */ /* 0x000fe200078e0020 */
[----:B------:R-:W-:Y:S02]  /*62e0*/  MOV R32, R20 ;  /* 0x0000001400207202 */ /* 0x000fe40000000f00 */
[----:B------:R-:W-:Y:S01]  /*62f0*/  HMMA.16816.F32.BF16 R20, R8, R12, R52 ;  /* 0x0000000c0814723c */ /* 0x000fe20000041834 */
[----:B------:R-:W2:Y:S06]  /*6300*/  LDSM.16.MT88.4 R12, [R227+0x1900] ;  /* 0x00190000e30c783b */ /* 0x000eac0000004200 */
[----:B------:R-:W-:-:S02]  /*6310*/  IMAD.MOV.U32 R55, RZ, RZ, R124 ;  /* 0x000000ffff377224 */ /* 0x000fc400078e007c */
[----:B------:R-:W-:Y:S02]  /*6320*/  IMAD.MOV.U32 R52, RZ, RZ, R132 ;  /* 0x000000ffff347224 */ /* 0x000fe400078e0084 */
[----:B------:R-:W-:Y:S01]  /*6330*/  IMAD.MOV.U32 R132, RZ, RZ, R130 ;  /* 0x000000ffff847224 */ /* 0x000fe200078e0082 */
[----:B-1----:R-:W-:Y:S01]  /*6340*/  F2FP.BF16.PACK_AB R8, R186, R187 ;  /* 0x000000bbba08723e */ /* 0x002fe200000010ff */
[--C-:B------:R-:W-:Y:S02]  /*6350*/  FFMA.FTZ R3, R149, c[0x0][0x2d0], -R6.reuse ;  /* 0x0000b40095037a23 */ /* 0x100fe40000010806 */
[----:B------:R-:W-:Y:S02]  /*6360*/  IMAD.MOV.U32 R149, RZ, RZ, R185 ;  /* 0x000000ffff957224 */ /* 0x000fe400078e00b9 */
[----:B------:R1:W-:Y:S02]  /*6370*/  MUFU.EX2 R185, R3 ;  /* 0x0000000300b97308 */ /* 0x0003e40000000800 */
[----:B-1----:R-:W-:-:S02]  /*6380*/  FFMA.FTZ R3, R150, c[0x0][0x2d0], -R6 ;  /* 0x0000b40096037a23 */ /* 0x002fc40000010806 */
[----:B------:R-:W-:Y:S02]  /*6390*/  IMAD.MOV.U32 R150, RZ, RZ, R116 ;  /* 0x000000ffff967224 */ /* 0x000fe400078e0074 */
[----:B------:R-:W-:Y:S02]  /*63a0*/  IMAD.MOV.U32 R116, RZ, RZ, R184 ;  /* 0x000000ffff747224 */ /* 0x000fe400078e00b8 */
[----:B------:R1:W3:Y:S02]  /*63b0*/  MUFU.EX2 R184, R3 ;  /* 0x0000000300b87308 */ /* 0x0002e40000000800 */
[----:B-1----:R-:W-:Y:S01]  /*63c0*/  FFMA.FTZ R3, R151, c[0x0][0x2d0], -R5 ;  /* 0x0000b40097037a23 */ /* 0x002fe20000010805 */
[----:B---3--:R-:W-:Y:S01]  /*63d0*/  F2FP.BF16.PACK_AB R10, R184, R185 ;  /* 0x000000b9b80a723e */ /* 0x008fe200000010ff */
[----:B------:R-:W-:Y:S02]  /*63e0*/  IMAD.MOV.U32 R151, RZ, RZ, R125 ;  /* 0x000000ffff977224 */ /* 0x000fe400078e007d */
[----:B------:R-:W-:-:S02]  /*63f0*/  IMAD.MOV.U32 R125, RZ, RZ, R113 ;  /* 0x000000ffff7d7224 */ /* 0x000fc400078e0071 */
[----:B------:R1:W-:Y:S01]  /*6400*/  MUFU.EX2 R118, R3 ;  /* 0x0000000300767308 */ /* 0x0003e20000000800 */
[----:B------:R-:W-:Y:S02]  /*6410*/  IMAD.MOV.U32 R113, RZ, RZ, R32 ;  /* 0x000000ffff717224 */ /* 0x000fe400078e0020 */
[----:B------:R-:W-:Y:S02]  /*6420*/  IMAD.MOV.U32 R32, RZ, RZ, R133 ;  /* 0x000000ffff207224 */ /* 0x000fe400078e0085 */
[----:B------:R-:W-:Y:S02]  /*6430*/  IMAD.MOV.U32 R133, RZ, RZ, R131 ;  /* 0x000000ffff857224 */ /* 0x000fe400078e0083 */
[----:B------:R-:W-:Y:S01]  /*6440*/  IMAD.MOV.U32 R131, RZ, RZ, R129 ;  /* 0x000000ffff837224 */ /* 0x000fe200078e0081 */
[----:B------:R-:W-:Y:S01]  /*6450*/  MOV R124, R32 ;  /* 0x00000020007c7202 */ /* 0x000fe20000000f00 */
[----:B------:R-:W-:Y:S01]  /*6460*/  IMAD.MOV.U32 R129, RZ, RZ, R117 ;  /* 0x000000ffff817224 */ /* 0x000fe200078e0075 */
[----:B------:R-:W3:Y:S01]  /*6470*/  LDSM.16.MT88.4 R32, [R226+0x1900] ;  /* 0x00190000e220783b */ /* 0x000ee20000004200 */
[----:B------:R-:W-:-:S02]  /*6480*/  IMAD.MOV.U32 R54, RZ, RZ, R113 ;  /* 0x000000ffff367224 */ /* 0x000fc400078e0071 */
[----:B------:R-:W-:Y:S02]  /*6490*/  IMAD.MOV.U32 R53, RZ, RZ, R131 ;  /* 0x000000ffff357224 */ /* 0x000fe400078e0083 */
[----:B------:R-:W-:Y:S02]  /*64a0*/  IMAD.MOV.U32 R139, RZ, RZ, R129 ;  /* 0x000000ffff8b7224 */ /* 0x000fe400078e0081 */
[----:B-1----:R-:W-:Y:S01]  /*64b0*/  FFMA.FTZ R3, R152, c[0x0][0x2d0], -R5 ;  /* 0x0000b40098037a23 */ /* 0x002fe20000010805 */
[----:B------:R-:W-:-:S03]  /*64c0*/  MOV R152, R52 ;  /* 0x0000003400987202 */ /* 0x000fc60000000f00 */
[----:B------:R1:W4:Y:S02]  /*64d0*/  MUFU.EX2 R117, R3 ;  /* 0x0000000300757308 */ /* 0x0003240000000800 */
[----:B-1----:R-:W-:Y:S01]  /*64e0*/  FFMA.FTZ R3, R153, c[0x0][0x2d0], -R5 ;  /* 0x0000b40099037a23 */ /* 0x002fe20000010805 */
[----:B----4-:R-:W-:Y:S01]  /*64f0*/  F2FP.BF16.PACK_AB R9, R117, R118 ;  /* 0x000000767509723e */ /* 0x010fe200000010ff */
[----:B------:R-:W-:-:S04]  /*6500*/  IMAD.MOV.U32 R153, RZ, RZ, R53 ;  /* 0x000000ffff997224 */ /* 0x000fc800078e0035 */
[----:B------:R1:W-:Y:S02]  /*6510*/  MUFU.EX2 R115, R3 ;  /* 0x0000000300737308 */ /* 0x0003e40000000800 */
[----:B-1----:R-:W-:Y:S02]  /*6520*/  FFMA.FTZ R3, R154, c[0x0][0x2d0], -R5 ;  /* 0x0000b4009a037a23 */ /* 0x002fe40000010805 */
[----:B------:R-:W-:-:S04]  /*6530*/  IMAD.MOV.U32 R154, RZ, RZ, R116 ;  /* 0x000000ffff9a7224 */ /* 0x000fc800078e0074 */
[----:B------:R1:W4:Y:S02]  /*6540*/  MUFU.EX2 R116, R3 ;  /* 0x0000000300747308 */ /* 0x0003240000000800 */
[----:B-1----:R-:W-:Y:S01]  /*6550*/  FFMA.FTZ R3, R155, c[0x0][0x2d0], -R7 ;  /* 0x0000b4009b037a23 */ /* 0x002fe20000010807 */
[----:B----4-:R-:W-:Y:S01]  /*6560*/  F2FP.BF16.PACK_AB R11, R116, R115 ;  /* 0x00000073740b723e */ /* 0x010fe200000010ff */
[----:B------:R-:W-:Y:S02]  /*6570*/  IMAD.MOV.U32 R155, RZ, RZ, R137 ;  /* 0x000000ffff9b7224 */ /* 0x000fe400078e0089 */
[----:B------:R-:W-:Y:S02]  /*6580*/  IMAD.MOV.U32 R137, RZ, RZ, R114 ;  /* 0x000000ffff897224 */ /* 0x000fe400078e0072 */
[----:B------:R1:W-:Y:S02]  /*6590*/  MUFU.EX2 R114, R3 ;  /* 0x0000000300727308 */ /* 0x0003e40000000800 */
[C---:B--2---:R-:W-:Y:S08]  /*65a0*/  HMMA.16816.F32.BF16 R140, R8.reuse, R12, R104 ;  /* 0x0000000c088c723c */ /* 0x044ff00000041868 */
[----:B------:R-:W-:Y:S01]  /*65b0*/  HMMA.16816.F32.BF16 R128, R8, R18, R80 ;  /* 0x000000120880723c */ /* 0x000fe20000041850 */
[----:B-1----:R-:W-:-:S07]  /*65c0*/  FFMA.FTZ R3, R156, c[0x0][0x2d0], -R7 ;  /* 0x0000b4009c037a23 */ /* 0x002fce0000010807 */
[C---:B---3--:R-:W-:Y:S01]  /*65d0*/  HMMA.16816.F32.BF16 R80, R8.reuse, R32, R100 ;  /* 0x000000200850723c */ /* 0x048fe20000041864 */
[----:B------:R1:W-:Y:S07]  /*65e0*/  MUFU.EX2 R113, R3 ;  /* 0x0000000300717308 */ /* 0x0003ee0000000800 */
[C---:B------:R-:W-:Y:S08]  /*65f0*/  HMMA.16816.F32.BF16 R144, R8.reuse, R14, R76 ;  /* 0x0000000e0890723c */ /* 0x040ff0000004184c */
[----:B------:R-:W-:Y:S01]  /*6600*/  HMMA.16816.F32.BF16 R120, R8, R16, R120 ;  /* 0x000000100878723c */ /* 0x000fe20000041878 */
[----:B-1----:R-:W-:-:S04]  /*6610*/  FFMA.FTZ R3, R157, c[0x0][0x2d0], -R7 ;  /* 0x0000b4009d037a23 */ /* 0x002fc80000010807 */
[----:B------:R1:W-:Y:S03]  /*6620*/  MUFU.EX2 R112, R3 ;  /* 0x0000000300707308 */ /* 0x0003e60000000800 */
[----:B------:R-:W-:Y:S01]  /*6630*/  HMMA.16816.F32.BF16 R76, R8, R34, R60 ;  /* 0x00000022084c723c */ /* 0x000fe2000004183c */
[----:B-1----:R-:W-:-:S04]  /*6640*/  FFMA.FTZ R3, R158, c[0x0][0x2d0], -R7 ;  /* 0x0000b4009e037a23 */ /* 0x002fc80000010807 */
[----:B------:R1:W-:Y:S02]  /*6650*/  MUFU.EX2 R111, R3 ;  /* 0x00000003006f7308 */ /* 0x0003e40000000800 */
[--C-:B-1----:R-:W-:Y:S02]  /*6660*/  FFMA.FTZ R3, R159, c[0x0][0x2d0], -R0.reuse ;  /* 0x0000b4009f037a23 */ /* 0x102fe40000010800 */
[----:B------:R-:W-:Y:S04]  /*6670*/  HMMA.16816.F32.BF16 R156, R8, R24, R96 ;  /* 0x00000018089c723c */ /* 0x000fe80000041860 */
[----:B------:R1:W-:Y:S02]  /*6680*/  MUFU.EX2 R109, R3 ;  /* 0x00000003006d7308 */ /* 0x0003e40000000800 */
[----:B-1----:R-:W-:-:S02]  /*6690*/  FFMA.FTZ R3, R160, c[0x0][0x2d0], -R0 ;  /* 0x0000b400a0037a23 */ /* 0x002fc40000010800 */
[----:B------:R-:W-:-:S04]  /*66a0*/  IMAD.MOV.U32 R160, RZ, RZ, R70 ;  /* 0x000000ffffa07224 */ /* 0x000fc800078e0046 */
[----:B------:R1:W2:Y:S02]  /*66b0*/  MUFU.EX2 R108, R3 ;  /* 0x00000003006c7308 */ /* 0x0002a40000000800 */
[----:B-1----:R-:W-:Y:S02]  /*66c0*/  FFMA.FTZ R3, R162, c[0x0][0x2d0], -R0 ;  /* 0x0000b400a2037a23 */ /* 0x002fe40000010800 */
[----:B------:R-:W-:-:S04]  /*66d0*/  IMAD.MOV.U32 R162, RZ, RZ, R87 ;  /* 0x000000ffffa27224 */ /* 0x000fc800078e0057 */
[----:B------:R1:W-:Y:S01]  /*66e0*/  MUFU.EX2 R107, R3 ;  /* 0x00000003006b7308 */ /* 0x0003e20000000800 */
[----:B------:R-:W-:Y:S07]  /*66f0*/  HMMA.16816.F32.BF16 R84, R8, R26, R64 ;  /* 0x0000001a0854723c */ /* 0x000fee0000041840 */
[----:B------:R-:W-:Y:S02]  /*6700*/  F2FP.BF16.PACK_AB R8, R190, R194 ;  /* 0x000000c2be08723e */ /* 0x000fe400000010ff */
[----:B--2---:R-:W-:-:S02]  /*6710*/  F2FP.BF16.PACK_AB R9, R108, R109 ;  /* 0x0000006d6c09723e */ /* 0x004fc400000010ff */
[----:B------:R-:W-:Y:S01]  /*6720*/  F2FP.BF16.PACK_AB R10, R114, R188 ;  /* 0x000000bc720a723e */ /* 0x000fe200000010ff */
[----:B-1----:R-:W-:Y:S02]  /*6730*/  FFMA.FTZ R3, R163, c[0x0][0x2d0], -R0 ;  /* 0x0000b400a3037a23 */ /* 0x002fe40000010800 */
[----:B------:R-:W-:Y:S02]  /*6740*/  IMAD.MOV.U32 R163, RZ, RZ, R54 ;  /* 0x000000ffffa37224 */ /* 0x000fe400078e0036 */
[----:B------:R1:W2:Y:S02]  /*6750*/  MUFU.EX2 R106, R3 ;  /* 0x00000003006a7308 */ /* 0x0002a40000000800 */
[----:B-1----:R-:W-:Y:S01]  /*6760*/  FFMA.FTZ R3, R161, c[0x0][0x2d0], -R7 ;  /* 0x0000b400a1037a23 */ /* 0x002fe20000010807 */
[----:B--2---:R-:W-:Y:S01]  /*6770*/  F2FP.BF16.PACK_AB R11, R106, R107 ;  /* 0x0000006b6a0b723e */ /* 0x004fe200000010ff */
[----:B------:R-:W-:-:S04]  /*6780*/  IMAD.MOV.U32 R161, RZ, RZ, R110 ;  /* 0x000000ffffa17224 */ /* 0x000fc800078e006e */
[----:B------:R1:W-:Y:S02]  /*6790*/  MUFU.EX2 R110, R3 ;  /* 0x00000003006e7308 */ /* 0x0003e40000000800 */
[C---:B------:R-:W-:Y:S08]  /*67a0*/  HMMA.16816.F32.BF16 R60, R8.reuse, R18, R44 ;  /* 0x00000012083c723c */ /* 0x040ff0000004182c */
[----:B------:R-:W-:Y:S01]  /*67b0*/  HMMA.16816.F32.BF16 R44, R8, R32, R92 ;  /* 0x00000020082c723c */ /* 0x000fe2000004185c */
[----:B-1----:R-:W-:-:S02]  /*67c0*/  FFMA.FTZ R3, R164, c[0x0][0x2d0], -R6 ;  /* 0x0000b400a4037a23 */ /* 0x002fc40000010806 */
[----:B------:R-:W-:Y:S02]  /*67d0*/  IMAD.MOV.U32 R164, RZ, RZ, R55 ;  /* 0x000000ffffa47224 */ /* 0x000fe400078e0037 */
[----:B------:R1:W-:Y:S03]  /*67e0*/  MUFU.EX2 R104, R3 ;  /* 0x0000000300687308 */ /* 0x0003e60000000800 */
[C---:B------:R-:W-:Y:S01]  /*67f0*/  HMMA.16816.F32.BF16 R64, R8.reuse, R16, R48 ;  /* 0x000000100840723c */ /* 0x040fe20000041830 */
[----:B------:R-:W-:Y:S07]  /*6800*/  LDSM.16.MT88.4 R16, [R227+0x2100] ;  /* 0x00210000e310783b */ /* 0x000fee0000004200 */
[----:B------:R-:W-:Y:S01]  /*6810*/  HMMA.16816.F32.BF16 R52, R8, R12, R20 ;  /* 0x0000000c0834723c */ /* 0x000fe20000041814 */
[----:B------:R-:W2:Y:S01]  /*6820*/  LDSM.16.MT88.4 R20, [R224+0x2100] ;  /* 0x00210000e014783b */ /* 0x000ea20000004200 */
[----:B-1----:R-:W-:-:S06]  /*6830*/  FFMA.FTZ R3, R165, c[0x0][0x2d0], -R6 ;  /* 0x0000b400a5037a23 */ /* 0x002fcc0000010806 */
[----:B------:R-:W-:Y:S01]  /*6840*/  HMMA.16816.F32.BF16 R48, R8, R14, R36 ;  /* 0x0000000e0830723c */ /* 0x000fe20000041824 */
[----:B------:R-:W1:Y:S01]  /*6850*/  LDSM.16.MT88.4 R12, [R225+0x2100] ;  /* 0x00210000e10c783b */ /* 0x000e620000004200 */
[----:B------:R-:W-:Y:S01]  /*6860*/  IMAD.MOV.U32 R165, RZ, RZ, R133 ;  /* 0x000000ffffa57224 */ /* 0x000fe200078e0085 */
[----:B------:R3:W4:Y:S01]  /*6870*/  MUFU.EX2 R105, R3 ;  /* 0x0000000300697308 */ /* 0x0007220000000800 */
[----:B------:R-:W-:-:S04]  /*6880*/  IMAD.MOV.U32 R133, RZ, RZ, R75 ;  /* 0x000000ffff857224 */ /* 0x000fc800078e004b */
[C---:B------:R-:W-:Y:S08]  /*6890*/  HMMA.16816.F32.BF16 R32, R8.reuse, R34, R88 ;  /* 0x000000220820723c */ /* 0x040ff00000041858 */
[C---:B------:R-:W-:Y:S01]  /*68a0*/  HMMA.16816.F32.BF16 R36, R8.reuse, R24, R40 ;  /* 0x000000180824723c */ /* 0x040fe20000041828 */
[----:B---3--:R-:W-:Y:S02]  /*68b0*/  FFMA.FTZ R3, R166, c[0x0][0x2d0], -R6 ;  /* 0x0000b400a6037a23 */ /* 0x008fe40000010806 */
[----:B------:R-:W-:Y:S01]  /*68c0*/  IMAD.MOV.U32 R166, RZ, RZ, R132 ;  /* 0x000000ffffa67224 */ /* 0x000fe200078e0084 */
[----:B------:R-:W-:Y:S01]  /*68d0*/  MOV R132, R74 ;  /* 0x0000004a00847202 */ /* 0x000fe20000000f00 */
[----:B------:R3:W-:Y:S03]  /*68e0*/  MUFU.EX2 R103, R3 ;  /* 0x0000000300677308 */ /* 0x0007e60000000800 */
[----:B------:R-:W-:Y:S01]  /*68f0*/  HMMA.16816.F32.BF16 R40, R8, R26, R56 ;  /* 0x0000001a0828723c */ /* 0x000fe20000041838 */
[----:B------:R-:W5:Y:S06]  /*6900*/  LDSM.16.MT88.4 R24, [R224+0x2900] ;  /* 0x00290000e018783b */ /* 0x000f6c0000004200 */
[----:B----4-:R-:W-:Y:S01]  /*6910*/  F2FP.BF16.PACK_AB R8, R105, R104 ;  /* 0x000000686908723e */ /* 0x010fe200000010ff */
[----:B---3--:R-:W-:-:S02]  /*6920*/  FFMA.FTZ R3, R167, c[0x0][0x2d0], -R6 ;  /* 0x0000b400a7037a23 */ /* 0x008fc40000010806 */
[----:B------:R-:W-:Y:S02]  /*6930*/  IMAD.MOV.U32 R167, RZ, RZ, R69 ;  /* 0x000000ffffa77224 */ /* 0x000fe400078e0045 */
[----:B------:R3:W4:Y:S02]  /*6940*/  MUFU.EX2 R102, R3 ;  /* 0x0000000300667308 */ /* 0x0007240000000800 */
[----:B---3--:R-:W-:Y:S01]  /*6950*/  FFMA.FTZ R3, R168, c[0x0][0x2d0], -R5 ;  /* 0x0000b400a8037a23 */ /* 0x008fe20000010805 */
[----:B----4-:R-:W-:Y:S01]  /*6960*/  F2FP.BF16.PACK_AB R10, R102, R103 ;  /* 0x00000067660a723e */ /* 0x010fe200000010ff */
[----:B------:R-:W-:-:S04]  /*6970*/  IMAD.MOV.U32 R168, RZ, RZ, R68 ;  /* 0x000000ffffa87224 */ /* 0x000fc800078e0044 */
[----:B------:R3:W-:Y:S02]  /*6980*/  MUFU.EX2 R101, R3 ;  /* 0x0000000300657308 */ /* 0x0007e40000000800 */
[----:B---3--:R-:W-:Y:S01]  /*6990*/  FFMA.FTZ R3, R169, c[0x0][0x2d0], -R5 ;  /* 0x0000b400a9037a23 */ /* 0x008fe20000010805 */
[----:B------:R-:W-:Y:S01]  /*69a0*/  MOV R169, R126 ;  /* 0x0000007e00a97202 */ /* 0x000fe20000000f00 */
[----:B------:R-:W-:-:S04]  /*69b0*/  IMAD.MOV.U32 R126, RZ, RZ, R135 ;  /* 0x000000ffff7e7224 */ /* 0x000fc800078e0087 */
[----:B------:R3:W4:Y:S02]  /*69c0*/  MUFU.EX2 R100, R3 ;  /* 0x0000000300647308 */ /* 0x0007240000000800 */
[----:B---3--:R-:W-:Y:S01]  /*69d0*/  FFMA.FTZ R3, R170, c[0x0][0x2d0], -R5 ;  /* 0x0000b400aa037a23 */ /* 0x008fe20000010805 */
[----:B----4-:R-:W-:Y:S01]  /*69e0*/  F2FP.BF16.PACK_AB R9, R100, R101 ;  /* 0x000000656409723e */ /* 0x010fe200000010ff */
[----:B------:R-:W-:-:S04]  /*69f0*/  IMAD.MOV.U32 R170, RZ, RZ, R148 ;  /* 0x000000ffffaa7224 */ /* 0x000fc800078e0094 */
[----:B------:R3:W-:Y:S02]  /*6a00*/  MUFU.EX2 R99, R3 ;  /* 0x0000000300637308 */ /* 0x0007e40000000800 */
[----:B---3--:R-:W-:Y:S02]  /*6a10*/  FFMA.FTZ R3, R171, c[0x0][0x2d0], -R5 ;  /* 0x0000b400ab037a23 */ /* 0x008fe40000010805 */
[----:B------:R-:W-:-:S04]  /*6a20*/  IMAD.MOV.U32 R171, RZ, RZ, R150 ;  /* 0x000000ffffab7224 */ /* 0x000fc800078e0096 */
[----:B------:R3:W4:Y:S02]  /*6a30*/  MUFU.EX2 R98, R3 ;  /* 0x0000000300627308 */ /* 0x0007240000000800 */
[----:B---3--:R-:W-:Y:S01]  /*6a40*/  FFMA.FTZ R3, R173, c[0x0][0x2d0], -R0 ;  /* 0x0000b400ad037a23 */ /* 0x008fe20000010800 */
[----:B----4-:R-:W-:Y:S01]  /*6a50*/  F2FP.BF16.PACK_AB R11, R98, R99 ;  /* 0x00000063620b723e */ /* 0x010fe200000010ff */
[----:B------:R-:W-:-:S04]  /*6a60*/  IMAD.MOV.U32 R173, RZ, RZ, R149 ;  /* 0x000000ffffad7224 */ /* 0x000fc800078e0095 */
[----:B------:R3:W-:Y:S02]  /*6a70*/  MUFU.EX2 R97, R3 ;  /* 0x0000000300617308 */ /* 0x0007e40000000800 */
[C---:B--2---:R-:W-:Y:S08]  /*6a80*/  HMMA.16816.F32.BF16 R120, R8.reuse, R20, R120 ;  /* 0x000000140878723c */ /* 0x044ff00000041878 */
[----:B------:R-:W-:Y:S01]  /*6a90*/  HMMA.16816.F32.BF16 R128, R8, R22, R128 ;  /* 0x000000160880723c */ /* 0x000fe20000041880 */
[----:B---3--:R-:W-:-:S02]  /*6aa0*/  FFMA.FTZ R3, R172, c[0x0][0x2d0], -R0 ;  /* 0x0000b400ac037a23 */ /* 0x008fc40000010800 */
[----:B------:R-:W-:Y:S02]  /*6ab0*/  IMAD.MOV.U32 R172, RZ, RZ, R151 ;  /* 0x000000ffffac7224 */ /* 0x000fe400078e0097 */
[----:B------:R2:W3:Y:S03]  /*6ac0*/  MUFU.EX2 R96, R3 ;  /* 0x0000000300607308 */ /* 0x0004e60000000800 */
[C---:B------:R-:W-:Y:S01]  /*6ad0*/  HMMA.16816.F32.BF16 R140, R8.reuse, R16, R140 ;  /* 0x00000010088c723c */ /* 0x040fe2000004188c */
[----:B------:R-:W-:Y:S07]  /*6ae0*/  LDSM.16.MT88.4 R148, [R227+0x3100] ;  /* 0x00310000e394783b */ /* 0x000fee0000004200 */
[----:B------:R-:W-:Y:S01]  /*6af0*/  HMMA.16816.F32.BF16 R144, R8, R18, R144 ;  /* 0x000000120890723c */ /* 0x000fe20000041890 */
[----:B--2---:R-:W-:-:S07]  /*6b00*/  FFMA.FTZ R3, R174, c[0x0][0x2d0], -R0 ;  /* 0x0000b400ae037a23 */ /* 0x004fce0000010800 */
[----:B-1----:R-:W-:Y:S01]  /*6b10*/  HMMA.16816.F32.BF16 R156, R8, R12, R156 ;  /* 0x0000000c089c723c */ /* 0x002fe2000004189c */
[----:B------:R-:W-:Y:S01]  /*6b20*/  IMAD.MOV.U32 R174, RZ, RZ, R154 ;  /* 0x000000ffffae7224 */ /* 0x000fe200078e009a */
[----:B------:R1:W-:Y:S01]  /*6b30*/  MUFU.EX2 R95, R3 ;  /* 0x00000003005f7308 */ /* 0x0003e20000000800 */
[----:B------:R-:W-:-:S05]  /*6b40*/  IMAD.MOV.U32 R154, RZ, RZ, R132 ;  /* 0x000000ffff9a7224 */ /* 0x000fca00078e0084 */
[C---:B------:R-:W-:Y:S08]  /*6b50*/  HMMA.16816.F32.BF16 R84, R8.reuse, R14, R84 ;  /* 0x0000000e0854723c */ /* 0x040ff00000041854 */
[----:B------:R-:W-:Y:S01]  /*6b60*/  HMMA.16816.F32.BF16 R80, R8, R28, R80 ;  /* 0x0000001c0850723c */ /* 0x000fe20000041850 */
[----:B-1----:R-:W-:Y:S02]  /*6b70*/  FFMA.FTZ R3, R175, c[0x0][0x2d0], -R0 ;  /* 0x0000b400af037a23 */ /* 0x002fe40000010800 */
[----:B------:R-:W-:-:S02]  /*6b80*/  IMAD.MOV.U32 R175, RZ, RZ, R155 ;  /* 0x000000ffffaf7224 */ /* 0x000fc400078e009b */
[----:B------:R1:W2:Y:S03]  /*6b90*/  MUFU.EX2 R94, R3 ;  /* 0x00000003005e7308 */ /* 0x0002a60000000800 */
[----:B------:R-:W-:Y:S01]  /*6ba0*/  HMMA.16816.F32.BF16 R76, R8, R30, R76 ;  /* 0x0000001e084c723c */ /* 0x000fe2000004184c */
[----:B------:R-:W-:-:S06]  /*6bb0*/  IMAD.MOV.U32 R155, RZ, RZ, R133 ;  /* 0x000000ffff9b7224 */ /* 0x000fcc00078e0085 */
[----:B------:R-:W-:Y:S02]  /*6bc0*/  F2FP.BF16.PACK_AB R8, R112, R113 ;  /* 0x000000717008723e */ /* 0x000fe400000010ff */
[----:B---3--:R-:W-:Y:S02]  /*6bd0*/  F2FP.BF16.PACK_AB R9, R96, R97 ;  /* 0x000000616009723e */ /* 0x008fe400000010ff */
[----:B------:R-:W-:Y:S01]  /*6be0*/  F2FP.BF16.PACK_AB R10, R110, R111 ;  /* 0x0000006f6e0a723e */ /* 0x000fe200000010ff */
[----:B-1----:R-:W-:Y:S01]  /*6bf0*/  FFMA.FTZ R3, R178, c[0x0][0x2d0], -R6 ;  /* 0x0000b400b2037a23 */ /* 0x002fe20000010806 */
[----:B--2---:R-:W-:-:S03]  /*6c00*/  F2FP.BF16.PACK_AB R11, R94, R95 ;  /* 0x0000005f5e0b723e */ /* 0x004fc600000010ff */
[----:B------:R1:W-:Y:S04]  /*6c10*/  MUFU.EX2 R93, R3 ;  /* 0x00000003005d7308 */ /* 0x0003e80000000800 */
[C---:B------:R-:W-:Y:S08]  /*6c20*/  HMMA.16816.F32.BF16 R64, R8.reuse, R20, R64 ;  /* 0x000000140840723c */ /* 0x040ff00000041840 */
[----:B------:R-:W-:Y:S01]  /*6c30*/  HMMA.16816.F32.BF16 R60, R8, R22, R60 ;  /* 0x00000016083c723c */ /* 0x000fe2000004183c */
[----:B------:R-:W2:Y:S01]  /*6c40*/  LDSM.16.MT88.4 R20, [R227+0x2900] ;  /* 0x00290000e314783b */ /* 0x000ea20000004200 */
[----:B-1----:R-:W-:-:S04]  /*6c50*/  FFMA.FTZ R3, R179, c[0x0][0x2d0], -R6 ;  /* 0x0000b400b3037a23 */ /* 0x002fc80000010806 */
[----:B------:R1:W3:Y:S02]  /*6c60*/  MUFU.EX2 R92, R3 ;  /* 0x00000003005c7308 */ /* 0x0002e40000000800 */
[C---:B------:R-:W-:Y:S08]  /*6c70*/  HMMA.16816.F32.BF16 R52, R8.reuse, R16, R52 ;  /* 0x000000100834723c */ /* 0x040ff00000041834 */
[----:B------:R-:W-:Y:S01]  /*6c80*/  HMMA.16816.F32.BF16 R48, R8, R18, R48 ;  /* 0x000000120830723c */ /* 0x000fe20000041830 */
[----:B------:R-:W4:Y:S01]  /*6c90*/  LDSM.16.MT88.4 R16, [R225+0x2900] ;  /* 0x00290000e110783b */ /* 0x000f220000004200 */
[----:B-1----:R-:W-:-:S06]  /*6ca0*/  FFMA.FTZ R3, R177, c[0x0][0x2d0], -R6 ;  /* 0x0000b400b1037a23 */ /* 0x002fcc0000010806 */
[C---:B------:R-:W-:Y:S01]  /*6cb0*/  HMMA.16816.F32.BF16 R36, R8.reuse, R12, R36 ;  /* 0x0000000c0824723c */ /* 0x040fe20000041824 */
[----:B------:R1:W-:Y:S07]  /*6cc0*/  MUFU.EX2 R91, R3 ;  /* 0x00000003005b7308 */ /* 0x0003ee0000000800 */
[C---:B------:R-:W-:Y:S01]  /*6cd0*/  HMMA.16816.F32.BF16 R40, R8.reuse, R14, R40 ;  /* 0x0000000e0828723c */ /* 0x040fe20000041828 */
[----:B------:R-:W2:Y:S07]  /*6ce0*/  LDSM.16.MT88.4 R12, [R226+0x2900] ;  /* 0x00290000e20c783b */ /* 0x000eae0000004200 */
[----:B------:R-:W-:Y:S01]  /*6cf0*/  HMMA.16816.F32.BF16 R32, R8, R30, R32 ;  /* 0x0000001e0820723c */ /* 0x000fe20000041820 */
[----:B-1----:R-:W-:-:S04]  /*6d00*/  FFMA.FTZ R3, R176, c[0x0][0x2d0], -R6 ;  /* 0x0000b400b0037a23 */ /* 0x002fc80000010806 */
[----:B------:R1:W1:Y:S03]  /*6d10*/  MUFU.EX2 R90, R3 ;  /* 0x00000003005a7308 */ /* 0x0002660000000800 */
[----:B------:R-:W-:Y:S07]  /*6d20*/  HMMA.16816.F32.BF16 R44, R8, R28, R44 ;  /* 0x0000001c082c723c */ /* 0x000fee000004182c */
[----:B---3--:R-:W-:Y:S01]  /*6d30*/  F2FP.BF16.PACK_AB R8, R92, R93 ;  /* 0x0000005d5c08723e */ /* 0x008fe200000010ff */
[----:B-1----:R-:W-:Y:S01]  /*6d40*/  FFMA.FTZ R3, R180, c[0x0][0x2d0], -R5 ;  /* 0x0000b400b4037a23 */ /* 0x002fe20000010805 */
[----:B------:R-:W-:-:S03]  /*6d50*/  F2FP.BF16.PACK_AB R10, R90, R91 ;  /* 0x0000005b5a0a723e */ /* 0x000fc600000010ff */
        /* <DEDUP_REMOVED lines=12> */
[C---:B-----5:R-:W-:Y:S08]  /*6e20*/  HMMA.16816.F32.BF16 R120, R8.reuse, R24, R120 ;  /* 0x000000180878723c */ /* 0x060ff00000041878 */
[----:B------:R-:W-:Y:S01]  /*6e30*/  HMMA.16816.F32.BF16 R128, R8, R26, R128 ;  /* 0x0000001a0880723c */ /* 0x000fe20000041880 */
[----:B-1----:R-:W-:-:S02]  /*6e40*/  FFMA.FTZ R3, R244, c[0x0][0x2d0], -R7 ;  /* 0x0000b400f4037a23 */ /* 0x002fc40000010807 */
[----:B------:R-:W-:Y:S02]  /*6e50*/  IMAD.MOV.U32 R244, RZ, RZ, R136 ;  /* 0x000000fffff47224 */ /* 0x000fe400078e0088 */
[----:B------:R1:W3:Y:S03]  /*6e60*/  MUFU.EX2 R69, R3 ;  /* 0x0000000300457308 */ /* 0x0002e60000000800 */
[C---:B--2---:R-:W-:Y:S08]  /*6e70*/  HMMA.16816.F32.BF16 R140, R8.reuse, R20, R140 ;  /* 0x00000014088c723c */ /* 0x044ff0000004188c */
[----:B------:R-:W-:Y:S01]  /*6e80*/  HMMA.16816.F32.BF16 R144, R8, R22, R144 ;  /* 0x000000160890723c */ /* 0x000fe20000041890 */
[----:B-1----:R-:W-:-:S07]  /*6e90*/  FFMA.FTZ R3, R248, c[0x0][0x2d0], -R7 ;  /* 0x0000b400f8037a23 */ /* 0x002fce0000010807 */
[C---:B----4-:R-:W-:Y:S01]  /*6ea0*/  HMMA.16816.F32.BF16 R156, R8.reuse, R16, R156 ;  /* 0x00000010089c723c */ /* 0x050fe2000004189c */
[----:B------:R-:W-:Y:S01]  /*6eb0*/  IMAD.MOV.U32 R248, RZ, RZ, R125 ;  /* 0x000000fffff87224 */ /* 0x000fe200078e007d */
[----:B------:R1:W-:Y:S06]  /*6ec0*/  MUFU.EX2 R68, R3 ;  /* 0x0000000300447308 */ /* 0x0003ec0000000800 */
[C---:B------:R-:W-:Y:S08]  /*6ed0*/  HMMA.16816.F32.BF16 R80, R8.reuse, R12, R80 ;  /* 0x0000000c0850723c */ /* 0x040ff00000041850 */
[----:B------:R-:W-:Y:S01]  /*6ee0*/  HMMA.16816.F32.BF16 R76, R8, R14, R76 ;  /* 0x0000000e084c723c */ /* 0x000fe2000004184c */
[----:B-1----:R-:W-:-:S02]  /*6ef0*/  FFMA.FTZ R3, R246, c[0x0][0x2d0], -R7 ;  /* 0x0000b400f6037a23 */ /* 0x002fc40000010807 */
[----:B------:R-:W-:Y:S02]  /*6f00*/  IMAD.MOV.U32 R246, RZ, RZ, R124 ;  /* 0x000000fffff67224 */ /* 0x000fe400078e007c */
[----:B------:R1:W-:Y:S02]  /*6f10*/  MUFU.EX2 R59, R3 ;  /* 0x00000003003b7308 */ /* 0x0003e40000000800 */
[----:B-1----:R-:W-:Y:S02]  /*6f20*/  FFMA.FTZ R3, R168, c[0x0][0x2d0], -R0 ;  /* 0x0000b400a8037a23 */ /* 0x002fe40000010800 */
[----:B------:R-:W-:Y:S01]  /*6f30*/  IMAD.MOV.U32 R168, RZ, RZ, R164 ;  /* 0x000000ffffa87224 */ /* 0x000fe200078e00a4 */
[----:B------:R-:W-:-:S03]  /*6f40*/  MOV R164, R162 ;  /* 0x000000a200a47202 */ /* 0x000fc60000000f00 */
[----:B------:R1:W-:Y:S02]  /*6f50*/  MUFU.EX2 R58, R3 ;  /* 0x00000003003a7308 */ /* 0x0003e40000000800 */
[----:B------:R-:W-:Y:S02]  /*6f60*/  IMAD.MOV.U32 R178, RZ, RZ, R164 ;  /* 0x000000ffffb27224 */ /* 0x000fe400078e00a4 */
[--C-:B-1----:R-:W-:Y:S02]  /*6f70*/  FFMA.FTZ R3, R167, c[0x0][0x2d0], -R0.reuse ;  /* 0x0000b400a7037a23 */ /* 0x102fe40000010800 */
[----:B------:R-:W-:Y:S02]  /*6f80*/  IMAD.MOV.U32 R167, RZ, RZ, R161 ;  /* 0x000000ffffa77224 */ /* 0x000fe400078e00a1 */
[----:B------:R1:W2:Y:S02]  /*6f90*/  MUFU.EX2 R57, R3 ;  /* 0x0000000300397308 */ /* 0x0002a40000000800 */
[----:B-1----:R-:W-:-:S02]  /*6fa0*/  FFMA.FTZ R3, R166, c[0x0][0x2d0], -R0 ;  /* 0x0000b400a6037a23 */ /* 0x002fc40000010800 */
[----:B------:R-:W-:-:S04]  /*6fb0*/  IMAD.MOV.U32 R166, RZ, RZ, R165 ;  /* 0x000000ffffa67224 */ /* 0x000fc800078e00a5 */
[----:B------:R1:W-:Y:S01]  /*6fc0*/  MUFU.EX2 R56, R3 ;  /* 0x0000000300387308 */ /* 0x0003e20000000800 */
[----:B------:R-:W-:Y:S02]  /*6fd0*/  IMAD.MOV.U32 R165, RZ, RZ, R163 ;  /* 0x000000ffffa57224 */ /* 0x000fe400078e00a3 */
[----:B-1----:R-:W-:Y:S02]  /*6fe0*/  FFMA.FTZ R3, R160, c[0x0][0x2d0], -R0 ;  /* 0x0000b400a0037a23 */ /* 0x002fe40000010800 */
[----:B------:R-:W-:Y:S03]  /*6ff0*/  HMMA.16816.F32.BF16 R160, R8, R18, R84 ;  /* 0x0000001208a0723c */ /* 0x000fe60000041854 */
[----:B------:R1:W4:Y:S04]  /*7000*/  MUFU.EX2 R31, R3 ;  /* 0x00000003001f7308 */ /* 0x0003280000000800 */
[----:B---3--:R-:W-:Y:S01]  /*7010*/  F2FP.BF16.PACK_AB R8, R69, R70 ;  /* 0x000000464508723e */ /* 0x008fe200000010ff */
[----:B------:R-:W-:Y:S01]  /*7020*/  IMAD.MOV.U32 R85, RZ, RZ, R169 ;  /* 0x000000ffff557224 */ /* 0x000fe200078e00a9 */
[----:B--2---:R-:W-:Y:S01]  /*7030*/  F2FP.BF16.PACK_AB R9, R57, R58 ;  /* 0x0000003a3909723e */ /* 0x004fe200000010ff */
[----:B------:R-:W-:Y:S01]  /*7040*/  IMAD.MOV.U32 R86, RZ, RZ, R170 ;  /* 0x000000ffff567224 */ /* 0x000fe200078e00aa */
[----:B------:R-:W-:Y:S01]  /*7050*/  F2FP.BF16.PACK_AB R10, R59, R68 ;  /* 0x000000443b0a723e */ /* 0x000fe200000010ff */
[----:B------:R-:W-:Y:S01]  /*7060*/  IMAD.MOV.U32 R87, RZ, RZ, R173 ;  /* 0x000000ffff577224 */ /* 0x000fe200078e00ad */
[----:B------:R-:W-:Y:S01]  /*7070*/  MOV R169, R155 ;  /* 0x0000009b00a97202 */ /* 0x000fe20000000f00 */
[----:B------:R-:W-:-:S02]  /*7080*/  IMAD.MOV.U32 R170, RZ, RZ, R154 ;  /* 0x000000ffffaa7224 */ /* 0x000fc400078e009a */
[----:B-1----:R-:W-:Y:S01]  /*7090*/  FFMA.FTZ R3, R168, c[0x0][0x2d0], -R6 ;  /* 0x0000b400a8037a23 */ /* 0x002fe20000010806 */
[----:B----4-:R-:W-:Y:S01]  /*70a0*/  F2FP.BF16.PACK_AB R11, R31, R56 ;  /* 0x000000381f0b723e */ /* 0x010fe200000010ff */
[----:B------:R-:W-:Y:S02]  /*70b0*/  IMAD.MOV.U32 R168, RZ, RZ, R134 ;  /* 0x000000ffffa87224 */ /* 0x000fe400078e0086 */
[----:B------:R1:W-:Y:S01]  /*70c0*/  MUFU.EX2 R29, R3 ;  /* 0x00000003001d7308 */ /* 0x0003e20000000800 */
[----:B------:R-:W2:Y:S03]  /*70d0*/  LDSM.16.MT88.4 R132, [R224+0x3100] ;  /* 0x00310000e084783b */ /* 0x000ea60000004200 */
[C---:B------:R-:W-:Y:S08]  /*70e0*/  HMMA.16816.F32.BF16 R64, R8.reuse, R24, R64 ;  /* 0x000000180840723c */ /* 0x040ff00000041840 */
[----:B------:R-:W-:Y:S01]  /*70f0*/  HMMA.16816.F32.BF16 R48, R8, R22, R48 ;  /* 0x000000160830723c */ /* 0x000fe20000041830 */
[----:B-1----:R-:W-:-:S04]  /*7100*/  FFMA.FTZ R3, R167, c[0x0][0x2d0], -R6 ;  /* 0x0000b400a7037a23 */ /* 0x002fc80000010806 */
[----:B------:R1:W3:Y:S03]  /*7110*/  MUFU.EX2 R30, R3 ;  /* 0x00000003001e7308 */ /* 0x0002e60000000800 */
[C---:B------:R-:W-:Y:S05]  /*7120*/  HMMA.16816.F32.BF16 R52, R8.reuse, R20, R52 ;  /* 0x000000140834723c */ /* 0x040fea0000041834 */
[----:B------:R4:W-:Y:S03]  /*7130*/  MUFU.EX2 R20, R4 ;  /* 0x0000000400147308 */ /* 0x0009e60000000800 */
[----:B------:R-:W-:Y:S01]  /*7140*/  HMMA.16816.F32.BF16 R44, R8, R12, R44 ;  /* 0x0000000c082c723c */ /* 0x000fe2000004182c */
[----:B-1----:R-:W-:-:S07]  /*7150*/  FFMA.FTZ R3, R166, c[0x0][0x2d0], -R6 ;  /* 0x0000b400a6037a23 */ /* 0x002fce0000010806 */
[----:B------:R-:W-:Y:S01]  /*7160*/  HMMA.16816.F32.BF16 R60, R8, R26, R60 ;  /* 0x0000001a083c723c */ /* 0x000fe2000004183c */
[----:B------:R-:W-:Y:S01]  /*7170*/  FFMA.FTZ R12, R215, c[0x0][0x2d0], -R0 ;  /* 0x0000b400d70c7a23 */ /* 0x000fe20000010800 */
[----:B---3--:R-:W-:Y:S01]  /*7180*/  F2FP.BF16.PACK_AB R176, R30, R29 ;  /* 0x0000001d1eb0723e */ /* 0x008fe200000010ff */
[----:B------:R1:W-:Y:S01]  /*7190*/  MUFU.EX2 R28, R3 ;  /* 0x00000003001c7308 */ /* 0x0003e20000000800 */
[----:B----4-:R-:W-:-:S04]  /*71a0*/  FFMA.FTZ R4, R175, c[0x0][0x2d0], -R7 ;  /* 0x0000b400af047a23 */ /* 0x010fc80000010807 */
[C---:B------:R-:W-:Y:S08]  /*71b0*/  HMMA.16816.F32.BF16 R36, R8.reuse, R16, R36 ;  /* 0x000000100824723c */ /* 0x040ff00000041824 */
[----:B------:R-:W-:Y:S01]  /*71c0*/  HMMA.16816.F32.BF16 R40, R8, R18, R40 ;  /* 0x000000120828723c */ /* 0x000fe20000041828 */
[----:B------:R-:W-:Y:S01]  /*71d0*/  LDSM.16.MT88.4 R16, [R226+0x3100] ;  /* 0x00310000e210783b */ /* 0x000fe20000004200 */
[----:B-1----:R-:W-:-:S02]  /*71e0*/  FFMA.FTZ R3, R251, c[0x0][0x2d0], -R6 ;  /* 0x0000b400fb037a23 */ /* 0x002fc40000010806 */
[----:B------:R-:W-:Y:S02]  /*71f0*/  FFMA.FTZ R6, R219, c[0x0][0x2d0], -R0 ;  /* 0x0000b400db067a23 */ /* 0x000fe40000010800 */
[----:B------:R1:W-:Y:S02]  /*7200*/  MUFU.EX2 R25, R3 ;  /* 0x0000000300197308 */ /* 0x0003e40000000800 */
[----:B------:R-:W-:Y:S06]  /*7210*/  HMMA.16816.F32.BF16 R32, R8, R14, R32 ;  /* 0x0000000e0820723c */ /* 0x000fec0000041820 */
[----:B------:R3:W-:Y:S01]  /*7220*/  MUFU.EX2 R14, R4 ;  /* 0x00000004000e7308 */ /* 0x0007e20000000800 */
[----:B-1----:R-:W-:-:S07]  /*7230*/  FFMA.FTZ R3, R165, c[0x0][0x2d0], -R5 ;  /* 0x0000b400a5037a23 */ /* 0x002fce0000010805 */
[----:B------:R-:W-:Y:S01]  /*7240*/  MUFU.EX2 R11, R12 ;  /* 0x0000000c000b7308 */ /* 0x000fe20000000800 */
[----:B------:R-:W1:Y:S01]  /*7250*/  LDSM.16.MT88.4 R164, [R225+0x3100] ;  /* 0x00310000e1a4783b */ /* 0x000e620000004200 */
[----:B---3--:R-:W-:-:S06]  /*7260*/  FADD.FTZ R4, R222, R220 ;  /* 0x000000dcde047221 */ /* 0x008fcc0000010000 */
[----:B------:R3:W-:Y:S08]  /*7270*/  MUFU.EX2 R24, R3 ;  /* 0x0000000300187308 */ /* 0x0007f00000000800 */
[----:B------:R-:W-:Y:S01]  /*7280*/  MUFU.EX2 R10, R6 ;  /* 0x00000006000a7308 */ /* 0x000fe20000000800 */
[----:B---3--:R-:W-:-:S07]  /*7290*/  FFMA.FTZ R3, R211, c[0x0][0x2d0], -R5 ;  /* 0x0000b400d3037a23 */ /* 0x008fce0000010805 */
[----:B------:R3:W4:Y:S02]  /*72a0*/  MUFU.EX2 R23, R3 ;  /* 0x0000000300177308 */ /* 0x0007240000000800 */
[----:B---3--:R-:W-:Y:S01]  /*72b0*/  FFMA.FTZ R3, R212, c[0x0][0x2d0], -R5 ;  /* 0x0000b400d4037a23 */ /* 0x008fe20000010805 */
[----:B----4-:R-:W-:-:S05]  /*72c0*/  F2FP.BF16.PACK_AB R177, R23, R24 ;  /* 0x0000001817b1723e */ /* 0x010fca00000010ff */
[----:B------:R3:W-:Y:S02]  /*72d0*/  MUFU.EX2 R22, R3 ;  /* 0x0000000300167308 */ /* 0x0007e40000000800 */
[----:B---3--:R-:W-:Y:S02]  /*72e0*/  FFMA.FTZ R3, R223, c[0x0][0x2d0], -R5 ;  /* 0x0000b400df037a23 */ /* 0x008fe40000010805 */
[----:B------:R-:W-:-:S04]  /*72f0*/  FFMA.FTZ R5, R172, c[0x0][0x2d0], -R0 ;  /* 0x0000b400ac057a23 */ /* 0x000fc80000010800 */
[----:B------:R3:W4:Y:S01]  /*7300*/  MUFU.EX2 R21, R3 ;  /* 0x0000000300157308 */ /* 0x0007220000000800 */
[----:B------:R-:W-:-:S07]  /*7310*/  FFMA.FTZ R0, R213, c[0x0][0x2d0], -R0 ;  /* 0x0000b400d5007a23 */ /* 0x000fce0000010800 */
[----:B------:R5:W1:Y:S01]  /*7320*/  MUFU.EX2 R9, R5 ;  /* 0x0000000500097308 */ /* 0x000a620000000800 */
[----:B---3--:R-:W-:-:S07]  /*7330*/  FFMA.FTZ R3, R178, c[0x0][0x2d0], -R7 ;  /* 0x0000b400b2037a23 */ /* 0x008fce0000010807 */
[----:B------:R3:W3:Y:S01]  /*7340*/  MUFU.EX2 R12, R0 ;  /* 0x00000000000c7308 */ /* 0x0006e20000000800 */
[----:B------:R-:W-:Y:S01]  /*7350*/  FFMA.FTZ R7, R174, c[0x0][0x2d0], -R7 ;  /* 0x0000b400ae077a23 */ /* 0x000fe20000010807 */
[----:B------:R-:W-:Y:S02]  /*7360*/  F2FP.BF16.PACK_AB R178, R25, R28 ;  /* 0x0000001c19b2723e */ /* 0x000fe400000010ff */
[----:B----4-:R-:W-:Y:S01]  /*7370*/  F2FP.BF16.PACK_AB R179, R21, R22 ;  /* 0x0000001615b3723e */ /* 0x010fe200000010ff */
[----:B-----5:R-:W-:-:S03]  /*7380*/  FADD.FTZ R5, R168, R245 ;  /* 0x000000f5a8057221 */ /* 0x020fc60000010000 */
[----:B------:R4:W5:Y:S01]  /*7390*/  MUFU.EX2 R15, R3 ;  /* 0x00000003000f7308 */ /* 0x0009620000000800 */
[----:B------:R-:W-:Y:S01]  /*73a0*/  IMAD.MOV.U32 R168, RZ, RZ, R139 ;  /* 0x000000ffffa87224 */ /* 0x000fe200078e008b */
[----:B-1----:R-:W-:Y:S01]  /*73b0*/  F2FP.BF16.PACK_AB R181, R10, R9 ;  /* 0x000000090ab5723e */ /* 0x002fe200000010ff */
[----:B------:R-:W-:Y:S01]  /*73c0*/  FADD.FTZ R6, R249, R5 ;  /* 0x00000005f9067221 */ /* 0x000fe20000010000 */
[----:B--2---:R-:W-:Y:S01]  /*73d0*/  HMMA.16816.F32.BF16 R120, R176, R132, R120 ;  /* 0x00000084b078723c */ /* 0x004fe20000041878 */
[----:B------:R-:W-:Y:S02]  /*73e0*/  FADD.FTZ R5, R221, R4 ;  /* 0x00000004dd057221 */ /* 0x000fe40000010000 */
[----:B---3--:R-:W-:Y:S01]  /*73f0*/  FADD.FTZ R0, R138, R250 ;  /* 0x000000fa8a007221 */ /* 0x008fe20000010000 */
[----:B------:R-:W1:Y:S01]  /*7400*/  MUFU.EX2 R13, R7 ;  /* 0x00000007000d7308 */ /* 0x000e620000000800 */
[----:B------:R-:W-:-:S03]  /*7410*/  F2FP.BF16.PACK_AB R183, R12, R11 ;  /* 0x0000000b0cb7723e */ /* 0x000fc600000010ff */
[----:B------:R-:W-:Y:S01]  /*7420*/  HMMA.16816.F32.BF16 R128, R176, R134, R128 ;  /* 0x00000086b080723c */ /* 0x000fe20000041880 */
[----:B----4-:R-:W-:Y:S01]  /*7430*/  FADD.FTZ R3, R152, R153 ;  /* 0x0000009998037221 */ /* 0x010fe20000010000 */
[----:B-----5:R-:W-:-:S03]  /*7440*/  F2FP.BF16.PACK_AB R180, R15, R20 ;  /* 0x000000140fb4723e */ /* 0x020fc600000010ff */
[----:B------:R-:W-:-:S03]  /*7450*/  FADD.FTZ R4, R137, R3 ;  /* 0x0000000389047221 */ /* 0x000fc60000010000 */
[C---:B------:R-:W-:Y:S01]  /*7460*/  HMMA.16816.F32.BF16 R140, R176.reuse, R148, R140 ;  /* 0x00000094b08c723c */ /* 0x040fe2000004188c */
[----:B------:R-:W-:Y:S02]  /*7470*/  FADD.FTZ R3, R85, R6 ;  /* 0x0000000655037221 */ /* 0x000fe40000010000 */
[----:B------:R-:W-:Y:S01]  /*7480*/  FADD.FTZ R4, R87, R4 ;  /* 0x0000000457047221 */ /* 0x000fe20000010000 */
[----:B-1----:R-:W-:Y:S01]  /*7490*/  F2FP.BF16.PACK_AB R182, R13, R14 ;  /* 0x0000000e0db6723e */ /* 0x002fe200000010ff */
[----:B------:R-:W-:Y:S02]  /*74a0*/  FADD.FTZ R7, R126, R0 ;  /* 0x000000007e077221 */ /* 0x000fe40000010000 */
[----:B------:R-:W-:Y:S01]  /*74b0*/  FADD.FTZ R0, R86, R5 ;  /* 0x0000000556007221 */ /* 0x000fe20000010000 */
[----:B------:R-:W-:Y:S01]  /*74c0*/  HMMA.16816.F32.BF16 R144, R176, R150, R144 ;  /* 0x00000096b090723c */ /* 0x000fe20000041890 */
[----:B------:R-:W-:Y:S02]  /*74d0*/  FADD.FTZ R7, R171, R7 ;  /* 0x00000007ab077221 */ /* 0x000fe40000010000 */
[----:B------:R-:W-:-:S02]  /*74e0*/  FADD.FTZ R6, R218, R3 ;  /* 0x00000003da067221 */ /* 0x000fc40000010000 */
[----:B------:R-:W-:Y:S02]  /*74f0*/  FADD.FTZ R5, R206, R0 ;  /* 0x00000000ce057221 */ /* 0x000fe40000010000 */
[----:B------:R-:W-:Y:S01]  /*7500*/  FADD.FTZ R4, R170, R4 ;  /* 0x00000004aa047221 */ /* 0x000fe20000010000 */
[C---:B------:R-:W-:Y:S01]  /*7510*/  HMMA.16816.F32.BF16 R156, R176.reuse, R164, R156 ;  /* 0x000000a4b09c723c */ /* 0x040fe2000004189c */
[----:B------:R-:W-:Y:S02]  /*7520*/  FADD.FTZ R3, R169, R7 ;  /* 0x00000007a9037221 */ /* 0x000fe40000010000 */
[----:B------:R-:W-:Y:S02]  /*7530*/  FADD.FTZ R0, R217, R6 ;  /* 0x00000006d9007221 */ /* 0x000fe40000010000 */
[----:B------:R-:W-:Y:S02]  /*7540*/  FADD.FTZ R8, R208, R5 ;  /* 0x00000005d0087221 */ /* 0x000fe40000010000 */
[----:B------:R-:W-:Y:S01]  /*7550*/  FADD.FTZ R7, R168, R4 ;  /* 0x00000004a8077221 */ /* 0x000fe20000010000 */
[----:B------:R-:W-:Y:S01]  /*7560*/  HMMA.16816.F32.BF16 R160, R176, R166, R160 ;  /* 0x000000a6b0a0723c */ /* 0x000fe200000418a0 */
[----:B------:R-:W-:-:S02]  /*7570*/  FADD.FTZ R6, R252, R3 ;  /* 0x00000003fc067221 */ /* 0x000fc40000010000 */
[----:B------:R-:W-:Y:S02]  /*7580*/  FADD.FTZ R5, R214, R0 ;  /* 0x00000000d6057221 */ /* 0x000fe40000010000 */
[----:B------:R-:W-:Y:S02]  /*7590*/  FADD.FTZ R4, R210, R8 ;  /* 0x00000008d2047221 */ /* 0x000fe40000010000 */
[----:B------:R-:W-:Y:S01]  /*75a0*/  FADD.FTZ R3, R246, R7 ;  /* 0x00000007f6037221 */ /* 0x000fe20000010000 */
[----:B------:R-:W-:Y:S01]  /*75b0*/  HMMA.16816.F32.BF16 R124, R180, R132, R64 ;  /* 0x00000084b47c723c */ /* 0x000fe20000041840 */
[----:B------:R-:W-:Y:S02]  /*75c0*/  FADD.FTZ R0, R248, R6 ;  /* 0x00000006f8007221 */ /* 0x000fe40000010000 */
[----:B------:R-:W-:Y:S02]  /*75d0*/  FADD.FTZ R6, R216, R5 ;  /* 0x00000005d8067221 */ /* 0x000fe40000010000 */
[----:B------:R-:W-:-:S02]  /*75e0*/  FADD.FTZ R4, R207, R4 ;  /* 0x00000004cf047221 */ /* 0x000fc40000010000 */
        /* <DEDUP_REMOVED lines=31> */
[----:B------:R-:W-:Y:S01]  /*77e0*/  HMMA.16816.F32.BF16 R168, R180, R16, R44 ;  /* 0x00000010b4a8723c */ /* 0x000fe2000004182c */
        /* <DEDUP_REMOVED lines=57> */
[----:B------:R-:W-:Y:S01]  /*7b80*/  FADD.FTZ R0, R21, R0 ;  /* 0x0000000015007221 */ /* 0x000fe20000010000 */
[----:B------:R1:W-:Y:S01]  /*7b90*/  STL [R1+0x10], R5 ;  /* 0x0000100501007387 */ /* 0x0003e20000100800 */
[----:B------:R-:W-:-:S03]  /*7ba0*/  FADD.FTZ R3, R25, R3 ;  /* 0x0000000319037221 */ /* 0x000fc60000010000 */
[----:B------:R1:W-:Y:S04]  /*7bb0*/  STL [R1+0x14], R4 ;  /* 0x0000140401007387 */ /* 0x0003e80000100800 */
[----:B------:R1:W-:Y:S04]  /*7bc0*/  STL [R1+0x18], R0 ;  /* 0x0000180001007387 */ /* 0x0003e80000100800 */
[----:B------:R1:W-:Y:S01]  /*7bd0*/  STL [R1+0x1c], R3 ;  /* 0x00001c0301007387 */ /* 0x0003e20000100800 */
[----:B------:R-:W-:Y:S05]  /*7be0*/  @!P0 BRA `(.L_x_34) ;  /* 0x0000560000008947 */ /* 0x000fea0003800000 */
[----:B------:R-:W-:Y:S01]  /*7bf0*/  IMAD.MOV.U32 R116, RZ, RZ, R72 ;  /* 0x000000ffff747224 */ /* 0x000fe200078e0048 */
[----:B------:R-:W-:Y:S01]  /*7c00*/  MOV R118, R2 ;  /* 0x0000000200767202 */ /* 0x000fe20000000f00 */
[----:B-1----:R-:W-:Y:S01]  /*7c10*/  IMAD.MOV.U32 R3, RZ, RZ, R73 ;  /* 0x000000ffff037224 */ /* 0x002fe200078e0049 */
[----:B------:R-:W-:Y:S01]  /*7c20*/  MOV R117, R71 ;  /* 0x0000004700757202 */ /* 0x000fe20000000f00 */
[----:B------:R-:W-:Y:S01]  /*7c30*/  UIADD3 UR6, UR6, -0x2, URZ ;  /* 0xfffffffe06067890 */ /* 0x000fe2000fffe03f */
[----:B------:R-:W-:Y:S05]  /*7c40*/  BRA `(.L_x_35) ;  /* 0x0000042000007947 */ /* 0x000fea0003800000 */
.L_x_37:
[----:B------:R-:W2:Y:S01]  /*7c50*/  LDL R4, [R1+0x20] ;  /* 0x0000200001047983 */ /* 0x000ea20000100800 */
[----:B------:R-:W-:Y:S01]  /*7c60*/  UIMAD UR5, UR6, 0x70, UR10 ;  /* 0x00000070060578a4 */ /* 0x000fe2000f8e020a */
[----:B------:R-:W-:Y:S02]  /*7c70*/  IMAD.MOV.U32 R243, RZ, RZ, RZ ;  /* 0x000000fffff37224 */ /* 0x000fe400078e00ff */
[----:B------:R-:W3:Y:S03]  /*7c80*/  LDL R65, [R1] ;  /* 0x0000000001417983 */ /* 0x000ee60000100800 */
        /* <DEDUP_REMOVED lines=19> */
[C---:B------:R-:W-:Y:S04]  /*7dc0*/  IMAD.WIDE.U32 R4, R243.reuse, c[0x0][0x1f0], R4 ;  /* 0x00007c00f3047a25 */ /* 0x040fe800078e0004 */
        /* <DEDUP_REMOVED lines=9> */
[----:B------:R-:W4:Y:S04]  /*7e60*/  SHFL.IDX PT, R4, R2, 0x1, 0x181f ;  /* 0x00381f0002047f89 */ /* 0x000f2800000e0000 */
[----:B------:R-:W5:Y:S04]  /*7e70*/  SHFL.IDX PT, R5, R0, 0x1, 0x181f ;  /* 0x00381f0000057f89 */ /* 0x000f6800000e0000 */
[----:B------:R-:W5:Y:S04]  /*7e80*/  SHFL.IDX PT, R10, R2, 0x3, 0x181f ;  /* 0x00781f00020a7f89 */ /* 0x000f6800000e0000 */
[----:B------:R-:W5:Y:S01]  /*7e90*/  SHFL.IDX PT, R9, R0, 0x2, 0x181f ;  /* 0x00581f0000097f89 */ /* 0x000f6200000e0000 */
[-C--:B-1----:R-:W-:Y:S03]  /*7ea0*/  IADD3 R6, P1, R6, R242.reuse, RZ ;  /* 0x000000f206067210 */ /* 0x082fe60007f3e0ff */
[----:B------:R-:W1:Y:S04]  /*7eb0*/  SHFL.IDX PT, R8, R2, 0x4, 0x181f ;  /* 0x00981f0002087f89 */ /* 0x000e6800000e0000 */
[----:B------:R-:W1:Y:S01]  /*7ec0*/  SHFL.IDX PT, R11, R2, 0x5, 0x181f ;  /* 0x00b81f00020b7f89 */ /* 0x000e6200000e0000 */
[--C-:B--2---:R-:W-:Y:S03]  /*7ed0*/  IMAD.X R7, R7, 0x1, R241.reuse, P1 ;  /* 0x0000000107077824 */ /* 0x104fe600008e06f1 */
[----:B------:R-:W2:Y:S01]  /*7ee0*/  SHFL.IDX PT, R16, R0, 0x3, 0x181f ;  /* 0x00781f0000107f89 */ /* 0x000ea200000e0000 */
[-C--:B----4-:R-:W-:Y:S03]  /*7ef0*/  IADD3 R4, P0, R4, R242.reuse, RZ ;  /* 0x000000f204047210 */ /* 0x090fe60007f1e0ff */
[----:B---3--:R3:W-:Y:S01]  /*7f00*/  LDGSTS.E.BYPASS.LTC128B.128 [R65+0x3900], [R6.64], !P6 ;  /* 0x0390000006417fae */ /* 0x0087e2000f101d4c */
[-C--:B-----5:R-:W-:Y:S02]  /*7f10*/  IADD3.X R5, R5, R241.reuse, RZ, P0, !PT ;  /* 0x000000f105057210 */ /* 0x0a0fe400007fe4ff */
[-C--:B------:R-:W-:Y:S01]  /*7f20*/  IADD3 R12, P0, R12, R242.reuse, RZ ;  /* 0x000000f20c0c7210 */ /* 0x080fe20007f1e0ff */
[----:B------:R-:W4:Y:S01]  /*7f30*/  SHFL.IDX PT, R15, R0, 0x4, 0x181f ;  /* 0x00981f00000f7f89 */ /* 0x000f2200000e0000 */
[-C--:B------:R-:W-:Y:S03]  /*7f40*/  IADD3 R10, P3, R10, R242.reuse, RZ ;  /* 0x000000f20a0a7210 */ /* 0x080fe60007f7e0ff */
        /* <DEDUP_REMOVED lines=18> */
.L_x_35:
[----:B------:R-:W2:Y:S01]  /*8070*/  LDL R2, [R1+0x4] ;  /* 0x0000040001027983 */ /* 0x000ea20000100800 */
[----:B------:R-:W-:Y:S04]  /*8080*/  DEPBAR.LE SB0, 0x0 ;  /* 0x000080000000791a */ /* 0x000fe80000000000 */
[----:B------:R-:W3:Y:S01]  /*8090*/  LDL R244, [R1+0x8] ;  /* 0x0000080001f47983 */ /* 0x000ee20000100800 */
[----:B------:R-:W-:Y:S03]  /*80a0*/  UISETP.GE.AND UP0, UPT, UR6, 0x1, UPT ;  /* 0x000000010600788c */ /* 0x000fe6000bf06270 */
[----:B------:R-:W-:Y:S08]  /*80b0*/  BAR.SYNC.DEFER_BLOCKING 0x0 ;  /* 0x0000000000007b1d */ /* 0x000ff00000010000 */
[----:B------:R-:W-:Y:S08]  /*80c0*/  LDSM.16.M88.4 R112, [R230+0x7100] ;  /* 0x00710000e670783b */ /* 0x000ff00000000200 */
[----:B------:R-:W1:Y:S08]  /*80d0*/  LDSM.16.M88.4 R16, [R119+0x3900] ;  /* 0x003900007710783b */ /* 0x000e700000000200 */
[----:B------:R-:W4:Y:S08]  /*80e0*/  LDSM.16.M88.4 R108, [R230+0x9100] ;  /* 0x00910000e66c783b */ /* 0x000f300000000200 */
[----:B------:R-:W5:Y:S08]  /*80f0*/  LDSM.16.M88.4 R32, [R119+0x4100] ;  /* 0x004100007720783b */ /* 0x000f700000000200 */
[----:B------:R-:W1:Y:S08]  /*8100*/  LDSM.16.M88.4 R48, [R119+0x4900] ;  /* 0x004900007730783b */ /* 0x000e700000000200 */
        /* <DEDUP_REMOVED lines=13> */
[-C--:B-1----:R-:W-:Y:S08]  /*81e0*/  HMMA.16816.F32.BF16 R4, R112, R16.reuse, RZ ;  /* 0x000000107004723c */ /* 0x082ff000000418ff */
[C---:B----4-:R-:W-:Y:S08]  /*81f0*/  HMMA.16816.F32.BF16 R8, R108.reuse, R16, RZ ;  /* 0x000000106c08723c */ /* 0x050ff000000418ff */
[-C--:B------:R-:W-:Y:S08]  /*8200*/  HMMA.16816.F32.BF16 R12, R108, R18.reuse, RZ ;  /* 0x000000126c0c723c */ /* 0x080ff000000418ff */
[C---:B------:R-:W-:Y:S08]  /*8210*/  HMMA.16816.F32.BF16 R16, R112.reuse, R18, RZ ;  /* 0x000000127010723c */ /* 0x040ff000000418ff */
[-C--:B-----5:R-:W-:Y:S08]  /*8220*/  HMMA.16816.F32.BF16 R20, R112, R32.reuse, RZ ;  /* 0x000000207014723c */ /* 0x0a0ff000000418ff */
[C---:B------:R-:W-:Y:S08]  /*8230*/  HMMA.16816.F32.BF16 R24, R108.reuse, R32, RZ ;  /* 0x000000206c18723c */ /* 0x040ff000000418ff */
[-C--:B------:R-:W-:Y:S08]  /*8240*/  HMMA.16816.F32.BF16 R28, R108, R34.reuse, RZ ;  /* 0x000000226c1c723c */ /* 0x080ff000000418ff */
[C---:B------:R-:W-:Y:S08]  /*8250*/  HMMA.16816.F32.BF16 R32, R112.reuse, R34, RZ ;  /* 0x000000227020723c */ /* 0x040ff000000418ff */
[-C--:B------:R-:W-:Y:S08]  /*8260*/  HMMA.16816.F32.BF16 R36, R112, R48.reuse, RZ ;  /* 0x000000307024723c */ /* 0x080ff000000418ff */
[C---:B------:R-:W-:Y:S08]  /*8270*/  HMMA.16816.F32.BF16 R40, R108.reuse, R48, RZ ;  /* 0x000000306c28723c */ /* 0x040ff000000418ff */
[-C--:B------:R-:W-:Y:S08]  /*8280*/  HMMA.16816.F32.BF16 R44, R108, R50.reuse, RZ ;  /* 0x000000326c2c723c */ /* 0x080ff000000418ff */
[C---:B------:R-:W-:Y:S08]  /*8290*/  HMMA.16816.F32.BF16 R48, R112.reuse, R50, RZ ;  /* 0x000000327030723c */ /* 0x040ff000000418ff */
[-C--:B------:R-:W-:Y:S08]  /*82a0*/  HMMA.16816.F32.BF16 R52, R112, R64.reuse, RZ ;  /* 0x000000407034723c */ /* 0x080ff000000418ff */
[C---:B------:R-:W-:Y:S08]  /*82b0*/  HMMA.16816.F32.BF16 R56, R108.reuse, R64, RZ ;  /* 0x000000406c38723c */ /* 0x040ff000000418ff */
[-C--:B------:R-:W-:Y:S01]  /*82c0*/  HMMA.16816.F32.BF16 R60, R108, R66.reuse, RZ ;  /* 0x000000426c3c723c */ /* 0x080fe200000418ff */
[----:B--2---:R-:W-:Y:S03]  /*82d0*/  IMAD.WIDE.U32 R68, R2, c[0x0][0x208], RZ ;  /* 0x0000820002447a25 */ /* 0x004fe600078e00ff */
[----:B------:R-:W-:Y:S02]  /*82e0*/  SHF.R.S32.HI R0, RZ, 0x1f, R2 ;  /* 0x0000001fff007819 */ /* 0x000fe40000011402 */
[----:B------:R-:W-:Y:S03]  /*82f0*/  MOV R64, R68 ;  /* 0x0000004400407202 */ /* 0x000fe60000000f00 */
[----:B------:R-:W-:Y:S04]  /*8300*/  IMAD R0, R0, c[0x0][0x208], RZ ;  /* 0x0000820000007a24 */ /* 0x000fe800078e02ff */
[----:B------:R-:W-:Y:S05]  /*8310*/  IMAD R0, R2, c[0x0][0x20c], R0 ;  /* 0x0000830002007a24 */ /* 0x000fea00078e0200 */
[----:B------:R-:W-:Y:S02]  /*8320*/  IADD3 R65, R69, R0, RZ ;  /* 0x0000000045417210 */ /* 0x000fe40007ffe0ff */
[----:B------:R-:W-:Y:S03]  /*8330*/  SHF.R.S32.HI R0, RZ, 0x1f, R243 ;  /* 0x0000001fff007819 */ /* 0x000fe600000114f3 */
[C---:B------:R-:W-:Y:S02]  /*8340*/  IMAD.WIDE.U32 R72, R243.reuse, c[0x0][0x218], R64 ;  /* 0x00008600f3487a25 */ /* 0x040fe400078e0040 */
[C---:B------:R-:W-:Y:S02]  /*8350*/  HMMA.16816.F32.BF16 R64, R112.reuse, R66, RZ ;  /* 0x000000427040723c */ /* 0x040fe400000418ff */
[----:B------:R-:W-:Y:S04]  /*8360*/  IMAD R0, R0, c[0x0][0x218], RZ ;  /* 0x0000860000007a24 */ /* 0x000fe800078e02ff */
[----:B------:R-:W-:Y:S01]  /*8370*/  IMAD R2, R243, c[0x0][0x21c], R0 ;  /* 0x00008700f3027a24 */ /* 0x000fe200078e0200 */
[----:B------:R-:W-:Y:S01]  /*8380*/  IADD3 R0, P0, R72, UR22, RZ ;  /* 0x0000001648007c10 */ /* 0x000fe2000ff1e0ff */
[-C--:B------:R-:W-:Y:S04]  /*8390*/  HMMA.16816.F32.BF16 R68, R112, R80.reuse, RZ ;  /* 0x000000507044723c */ /* 0x080fe800000418ff */
[----:B------:R-:W-:Y:S02]  /*83a0*/  IADD3.X R72, R73, UR4, R2, P0, !PT ;  /* 0x0000000449487c10 */ /* 0x000fe400087fe402 */
[C---:B------:R-:W-:Y:S05]  /*83b0*/  LEA R2, P0, R0.reuse, c[0x0][0x1f8], 0x1 ;  /* 0x00007e0000027a11 */ /* 0x040fea00078008ff */
[----:B------:R-:W1:Y:S01]  /*83c0*/  SHFL.IDX PT, R94, R2, RZ, 0x181f ;  /* 0x00181fff025e7589 */ /* 0x000e6200000e0000 */
[----:B------:R-:W-:Y:S02]  /*83d0*/  LEA.HI.X R0, R0, c[0x0][0x1fc], R72, 0x1, P0 ;  /* 0x00007f0000007a11 */ /* 0x000fe400000f0c48 */
[C---:B------:R-:W-:Y:S05]  /*83e0*/  HMMA.16816.F32.BF16 R72, R108.reuse, R80, RZ ;  /* 0x000000506c48723c */ /* 0x040fea00000418ff */
[----:B------:R-:W2:Y:S03]  /*83f0*/  SHFL.IDX PT, R88, R0, RZ, 0x181f ;  /* 0x00181fff00587589 */ /* 0x000ea600000e0000 */
[-C--:B------:R-:W-:Y:S05]  /*8400*/  HMMA.16816.F32.BF16 R76, R108, R82.reuse, RZ ;  /* 0x000000526c4c723c */ /* 0x080fea00000418ff */
[----:B------:R-:W4:Y:S03]  /*8410*/  SHFL.IDX PT, R92, R2, 0x1, 0x181f ;  /* 0x00381f00025c7f89 */ /* 0x000f2600000e0000 */
[C---:B------:R-:W-:Y:S04]  /*8420*/  HMMA.16816.F32.BF16 R80, R112.reuse, R82, RZ ;  /* 0x000000527050723c */ /* 0x040fe800000418ff */
[-C--:B-1----:R-:W-:Y:S01]  /*8430*/  IADD3 R94, P0, R94, R242.reuse, RZ ;  /* 0x000000f25e5e7210 */ /* 0x082fe20007f1e0ff */
[----:B------:R-:W1:Y:S03]  /*8440*/  SHFL.IDX PT, R93, R0, 0x1, 0x181f ;  /* 0x00381f00005d7f89 */ /* 0x000e6600000e0000 */
[-C--:B------:R-:W-:Y:S01]  /*8450*/  HMMA.16816.F32.BF16 R84, R112, R96.reuse, RZ ;  /* 0x000000607054723c */ /* 0x080fe200000418ff */
[-C--:B--2---:R-:W-:Y:S04]  /*8460*/  IADD3.X R95, R88, R241.reuse, RZ, P0, !PT ;  /* 0x000000f1585f7210 */ /* 0x084fe800007fe4ff */
[----:B------:R-:W2:Y:S03]  /*8470*/  SHFL.IDX PT, R100, R2, 0x2, 0x181f ;  /* 0x00581f0002647f89 */ /* 0x000ea600000e0000 */
[C---:B------:R-:W-:Y:S04]  /*8480*/  HMMA.16816.F32.BF16 R88, R108.reuse, R96, RZ ;  /* 0x000000606c58723c */ /* 0x040fe800000418ff */
[-C--:B----4-:R-:W-:Y:S01]  /*8490*/  IADD3 R92, P1, R92, R242.reuse, RZ ;  /* 0x000000f25c5c7210 */ /* 0x090fe20007f3e0ff */
[----:B---3--:R3:W-:Y:S03]  /*84a0*/  LDGSTS.E.BYPASS.LTC128B.128 [R244], [R94.64], !P6 ;  /* 0x000000005ef47fae */ /* 0x0087e6000f101d4c */
[-C--:B-1----:R-:W-:Y:S05]  /*84b0*/  IADD3.X R93, R93, R241.reuse, RZ, P1, !PT ;  /* 0x000000f15d5d7210 */ /* 0x082fea0000ffe4ff */
[----:B------:R-:W1:Y:S01]  /*84c0*/  SHFL.IDX PT, R101, R0, 0x2, 0x181f ;  /* 0x00581f0000657f89 */ /* 0x000e6200000e0000 */
[-C--:B--2---:R-:W-:Y:S07]  /*84d0*/  IADD3 R100, P0, R100, R242.reuse, RZ ;  /* 0x000000f264647210 */ /* 0x084fee0007f1e0ff */
[----:B------:R3:W-:Y:S08]  /*84e0*/  LDGSTS.E.BYPASS.LTC128B.128 [R244+0x800], [R92.64], !P6 ;  /* 0x008000005cf47fae */ /* 0x0007f0000f101d4c */
[----:B------:R-:W2:Y:S01]  /*84f0*/  SHFL.IDX PT, R104, R2, 0x3, 0x181f ;  /* 0x00781f0002687f89 */ /* 0x000ea200000e0000 */
[-C--:B-1----:R-:W-:Y:S07]  /*8500*/  IADD3.X R101, R101, R241.reuse, RZ, P0, !PT ;  /* 0x000000f165657210 */ /* 0x082fee00007fe4ff */
[----:B------:R-:W1:Y:S08]  /*8510*/  SHFL.IDX PT, R105, R0, 0x3, 0x181f ;  /* 0x00781f0000697f89 */ /* 0x000e7000000e0000 */
[----:B------:R4:W-:Y:S01]  /*8520*/  LDGSTS.E.BYPASS.LTC128B.128 [R244+0x1000], [R100.64], !P6 ;  /* 0x0100000064f47fae */ /* 0x0009e2000f101d4c */
[-C--:B---3--:R-:W-:Y:S01]  /*8530*/  HMMA.16816.F32.BF16 R92, R108, R98.reuse, RZ ;  /* 0x000000626c5c723c */ /* 0x088fe200000418ff */
[-C--:B--2---:R-:W-:Y:S06]  /*8540*/  IADD3 R104, P1, R104, R242.reuse, RZ ;  /* 0x000000f268687210 */ /* 0x084fec0007f3e0ff */
[----:B------:R-:W2:Y:S01]  /*8550*/  SHFL.IDX PT, R102, R2, 0x4, 0x181f ;  /* 0x00981f0002667f89 */ /* 0x000ea200000e0000 */
[C---:B------:R-:W-:Y:S04]  /*8560*/  HMMA.16816.F32.BF16 R96, R112.reuse, R98, RZ ;  /* 0x000000627060723c */ /* 0x040fe800000418ff */
[-C--:B-1----:R-:W-:Y:S03]  /*8570*/  IADD3.X R105, R105, R241.reuse, RZ, P1, !PT ;  /* 0x000000f169697210 */ /* 0x082fe60000ffe4ff */
[----:B------:R-:W1:Y:S08]  /*8580*/  SHFL.IDX PT, R103, R0, 0x4, 0x181f ;  /* 0x00981f0000677f89 */ /* 0x000e7000000e0000 */
[----:B------:R3:W-:Y:S01]  /*8590*/  LDGSTS.E.BYPASS.LTC128B.128 [R244+0x1800], [R104.64], !P6 ;  /* 0x0180000068f47fae */ /* 0x0007e2000f101d4c */
[-C--:B--2---:R-:W-:Y:S07]  /*85a0*/  IADD3 R102, P0, R102, R242.reuse, RZ ;  /* 0x000000f266667210 */ /* 0x084fee0007f1e0ff */
[----:B------:R-:W3:Y:S01]  /*85b0*/  SHFL.IDX PT, R106, R2, 0x5, 0x181f ;  /* 0x00b81f00026a7f89 */ /* 0x000ee200000e0000 */
[-C--:B-1----:R-:W-:Y:S07]  /*85c0*/  IADD3.X R103, R103, R241.reuse, RZ, P0, !PT ;  /* 0x000000f167677210 */ /* 0x082fee00007fe4ff */
[----:B------:R-:W1:Y:S08]  /*85d0*/  SHFL.IDX PT, R107, R0, 0x5, 0x181f ;  /* 0x00b81f00006b7f89 */ /* 0x000e7000000e0000 */
[----:B------:R4:W-:Y:S01]  /*85e0*/  LDGSTS.E.BYPASS.LTC128B.128 [R244+0x2000], [R102.64], !P6 ;  /* 0x0200000066f47fae */ /* 0x0009e2000f101d4c */
[-C--:B---3--:R-:W-:Y:S07]  /*85f0*/  IADD3 R104, P0, R106, R242.reuse, RZ ;  /* 0x000000f26a687210 */ /* 0x088fee0007f1e0ff */
[----:B------:R-:W2:Y:S01]  /*8600*/  SHFL.IDX PT, R2, R2, 0x6, 0x181f ;  /* 0x00d81f0002027f89 */ /* 0x000ea200000e0000 */
[-C--:B-1----:R-:W-:Y:S07]  /*8610*/  IADD3.X R105, R107, R241.reuse, RZ, P0, !PT ;  /* 0x000000f16b697210 */ /* 0x082fee00007fe4ff */
[----:B------:R-:W1:Y:S08]  /*8620*/  SHFL.IDX PT, R0, R0, 0x6, 0x181f ;  /* 0x00d81f0000007f89 */ /* 0x000e7000000e0000 */
[----:B------:R3:W-:Y:S01]  /*8630*/  LDGSTS.E.BYPASS.LTC128B.128 [R244+0x2800], [R104.64], !P6 ;  /* 0x0280000068f47fae */ /* 0x0007e2000f101d4c */
[-C--:B----4-:R-:W-:Y:S08]  /*8640*/  HMMA.16816.F32.BF16 R100, R112, R184.reuse, RZ ;  /* 0x000000b87064723c */ /* 0x090ff000000418ff */
[C---:B---3--:R-:W-:Y:S07]  /*8650*/  HMMA.16816.F32.BF16 R104, R108.reuse, R184, RZ ;  /* 0x000000b86c68723c */ /* 0x048fee00000418ff */
[----:B--2---:R-:W-:Y:S01]  /*8660*/  IADD3 R184, P0, R2, R242, RZ ;  /* 0x000000f202b87210 */ /* 0x004fe20007f1e0ff */
[-C--:B------:R-:W-:Y:S04]  /*8670*/  HMMA.16816.F32.BF16 R108, R108, R186.reuse, RZ ;  /* 0x000000ba6c6c723c */ /* 0x080fe800000418ff */
[----:B-1----:R-:W-:Y:S02]  /*8680*/  IADD3.X R185, R0, R241, RZ, P0, !PT ;  /* 0x000000f100b97210 */ /* 0x002fe400007fe4ff */
[----:B------:R-:W-:Y:S02]  /*8690*/  PLOP3.LUT P0, PT, PT, PT, UP0, 0x80, 0x0 ;  /* 0x000000000000781c */ /* 0x000fe40003f0f008 */
[----:B------:R-:W-:Y:S01]  /*86a0*/  HMMA.16816.F32.BF16 R112, R112, R186, RZ ;  /* 0x000000ba7070723c */ /* 0x000fe200000418ff */
[----:B------:R1:W-:Y:S07]  /*86b0*/  LDGSTS.E.BYPASS.LTC128B.128 [R244+0x3000], [R184.64], !P6 ;  /* 0x03000000b8f47fae */ /* 0x0003ee000f101d4c */
[-C--:B------:R-:W-:Y:S01]  /*86c0*/  HMMA.16816.F32.BF16 R4, R188, R192.reuse, R4 ;  /* 0x000000c0bc04723c */ /* 0x080fe20000041804 */
[----:B------:R-:W0:Y:S07]  /*86d0*/  LDGDEPBAR ;  /* 0x00000000000079af */ /* 0x000e2e0000000000 */
[C---:B------:R-:W-:Y:S08]  /*86e0*/  HMMA.16816.F32.BF16 R8, R196.reuse, R192, R8 ;  /* 0x000000c0c408723c */ /* 0x040ff00000041808 */
[-C--:B------:R-:W-:Y:S01]  /*86f0*/  HMMA.16816.F32.BF16 R12, R196, R194.reuse, R12 ;  /* 0x000000c2c40c723c */ /* 0x080fe2000004180c */
[----:B-1----:R-:W-:Y:S07]  /*8700*/  LDSM.16.M88.4 R184, [R231+0x7100] ;  /* 0x00710000e7b8783b */ /* 0x002fee0000000200 */
        /* <DEDUP_REMOVED lines=16> */
[----:B------:R-:W4:Y:S07]  /*8810*/  LDSM.16.M88.4 R208, [R229+0x4900] ;  /* 0x00490000e5d0783b */ /* 0x000f2e0000000200 */
[-C--:B------:R-:W-:Y:S08]  /*8820*/  HMMA.16816.F32.BF16 R68, R188, R212.reuse, R68 ;  /* 0x000000d4bc44723c */ /* 0x080ff00000041844 */
[C---:B------:R-:W-:Y:S08]  /*8830*/  HMMA.16816.F32.BF16 R72, R196.reuse, R212, R72 ;  /* 0x000000d4c448723c */ /* 0x040ff00000041848 */
[-C--:B------:R-:W-:Y:S08]  /*8840*/  HMMA.16816.F32.BF16 R76, R196, R214.reuse, R76 ;  /* 0x000000d6c44c723c */ /* 0x080ff0000004184c */
[C---:B------:R-:W-:Y:S01]  /*8850*/  HMMA.16816.F32.BF16 R80, R188.reuse, R214, R80 ;  /* 0x000000d6bc50723c */ /* 0x040fe20000041850 */
[----:B------:R-:W5:Y:S07]  /*8860*/  LDSM.16.M88.4 R212, [R229+0x5100] ;  /* 0x00510000e5d4783b */ /* 0x000f6e0000000200 */
[-C--:B------:R-:W-:Y:S08]  /*8870*/  HMMA.16816.F32.BF16 R84, R188, R216.reuse, R84 ;  /* 0x000000d8bc54723c */ /* 0x080ff00000041854 */
[C---:B------:R-:W-:Y:S08]  /*8880*/  HMMA.16816.F32.BF16 R88, R196.reuse, R216, R88 ;  /* 0x000000d8c458723c */ /* 0x040ff00000041858 */
[-C--:B------:R-:W-:Y:S08]  /*8890*/  HMMA.16816.F32.BF16 R92, R196, R218.reuse, R92 ;  /* 0x000000dac45c723c */ /* 0x080ff0000004185c */
[C---:B------:R-:W-:Y:S01]  /*88a0*/  HMMA.16816.F32.BF16 R96, R188.reuse, R218, R96 ;  /* 0x000000dabc60723c */ /* 0x040fe20000041860 */
[----:B------:R-:W-:Y:S07]  /*88b0*/  LDSM.16.M88.4 R216, [R229+0x6900] ;  /* 0x00690000e5d8783b */ /* 0x000fee0000000200 */
[-C--:B------:R-:W-:Y:S08]  /*88c0*/  HMMA.16816.F32.BF16 R100, R188, R220.reuse, R100 ;  /* 0x000000dcbc64723c */ /* 0x080ff00000041864 */
[C---:B------:R-:W-:Y:S08]  /*88d0*/  HMMA.16816.F32.BF16 R104, R196.reuse, R220, R104 ;  /* 0x000000dcc468723c */ /* 0x040ff00000041868 */
[-C--:B------:R-:W-:Y:S01]  /*88e0*/  HMMA.16816.F32.BF16 R108, R196, R222.reuse, R108 ;  /* 0x000000dec46c723c */ /* 0x080fe2000004186c */
[----:B------:R-:W-:Y:S07]  /*88f0*/  LDSM.16.M88.4 R196, [R229+0x6100] ;  /* 0x00610000e5c4783b */ /* 0x000fee0000000200 */
[----:B------:R-:W-:Y:S01]  /*8900*/  HMMA.16816.F32.BF16 R112, R188, R222, R112 ;  /* 0x000000debc70723c */ /* 0x000fe20000041870 */
[----:B------:R-:W4:Y:S07]  /*8910*/  LDSM.16.M88.4 R188, [R229+0x5900] ;  /* 0x00590000e5bc783b */ /* 0x000f2e0000000200 */
[-C--:B-1----:R-:W-:Y:S01]  /*8920*/  HMMA.16816.F32.BF16 R4, R184, R192.reuse, R4 ;  /* 0x000000c0b804723c */ /* 0x082fe20000041804 */
[----:B------:R-:W-:Y:S07]  /*8930*/  LDSM.16.M88.4 R220, [R228] ;  /* 0x00000000e4dc783b */ /* 0x000fee0000000200 */
        /* <DEDUP_REMOVED lines=12> */
[C---:B------:R-:W-:Y:S08]  /*8a00*/  HMMA.16816.F32.BF16 R48, R184.reuse, R210, R48 ;  /* 0x000000d2b830723c */ /* 0x040ff00000041830 */
[-C--:B-----5:R-:W-:Y:S08]  /*8a10*/  HMMA.16816.F32.BF16 R52, R184, R212.reuse, R52 ;  /* 0x000000d4b834723c */ /* 0x0a0ff00000041834 */
        /* <DEDUP_REMOVED lines=15> */
[-C--:B-1----:R-:W-:Y:S08]  /*8b10*/  HMMA.16816.F32.BF16 R4, R192, R220.reuse, R4 ;  /* 0x000000dcc004723c */ /* 0x082ff00000041804 */
[C---:B--2---:R-:W-:Y:S08]  /*8b20*/  HMMA.16816.F32.BF16 R8, R204.reuse, R220, R8 ;  /* 0x000000dccc08723c */ /* 0x044ff00000041808 */
        /* <DEDUP_REMOVED lines=109> */
[C---:B------:R-:W-:Y:S03]  /*9200*/  HMMA.16816.F32.BF16 R96, R192.reuse, R6, R96 ;  /* 0x00000006c060723c */ /* 0x040fe60000041860 */
[----:B------:R-:W-:Y:S01]  /*9210*/  MUFU.TANH R28, R28 ;  /* 0x0000001c001c7308 */ /* 0x000fe20000002400 */
[----:B------:R-:W-:Y:S02]  /*9220*/  FMUL.FTZ R57, R57, c[0x0][0x320] ;  /* 0x0000c80039397a20 */ /* 0x000fe40000410000 */
[----:B------:R-:W-:Y:S02]  /*9230*/  FMUL.FTZ R58, R58, c[0x0][0x320] ;  /* 0x0000c8003a3a7a20 */ /* 0x000fe40000410000 */
[-C--:B--2---:R-:W-:Y:S04]  /*9240*/  HMMA.16816.F32.BF16 R100, R192, R8.reuse, R100 ;  /* 0x00000008c064723c */ /* 0x084fe80000041864 */
[----:B------:R-:W-:Y:S01]  /*9250*/  FMUL.FTZ R59, R59, c[0x0][0x320] ;  /* 0x0000c8003b3b7a20 */ /* 0x000fe20000410000 */
[----:B------:R-:W-:Y:S01]  /*9260*/  MUFU.TANH R29, R29 ;  /* 0x0000001d001d7308 */ /* 0x000fe20000002400 */
[----:B------:R-:W-:Y:S02]  /*9270*/  FMUL.FTZ R60, R60, c[0x0][0x320] ;  /* 0x0000c8003c3c7a20 */ /* 0x000fe40000410000 */
[----:B------:R-:W-:Y:S01]  /*9280*/  FMUL.FTZ R93, R93, c[0x0][0x320] ;  /* 0x0000c8005d5d7a20 */ /* 0x000fe20000410000 */
[C---:B------:R-:W-:Y:S04]  /*9290*/  HMMA.16816.F32.BF16 R104, R204.reuse, R8, R104 ;  /* 0x00000008cc68723c */ /* 0x040fe80000041868 */
[----:B------:R-:W-:Y:S02]  /*92a0*/  FMUL.FTZ R61, R61, c[0x0][0x320] ;  /* 0x0000c8003d3d7a20 */ /* 0x000fe40000410000 */
[----:B------:R-:W1:Y:S01]  /*92b0*/  MUFU.TANH R0, R93 ;  /* 0x0000005d00007308 */ /* 0x000e620000002400 */
[----:B------:R-:W-:Y:S01]  /*92c0*/  FMUL.FTZ R62, R62, c[0x0][0x320] ;  /* 0x0000c8003e3e7a20 */ /* 0x000fe20000410000 */
[-C--:B------:R-:W-:Y:S04]  /*92d0*/  HMMA.16816.F32.BF16 R108, R204, R10.reuse, R108 ;  /* 0x0000000acc6c723c */ /* 0x080fe8000004186c */
[----:B------:R-:W-:Y:S02]  /*92e0*/  FMUL.FTZ R63, R63, c[0x0][0x320] ;  /* 0x0000c8003f3f7a20 */ /* 0x000fe40000410000 */
[----:B------:R-:W-:Y:S02]  /*92f0*/  FMUL.FTZ R64, R64, c[0x0][0x320] ;  /* 0x0000c80040407a20 */ /* 0x000fe40000410000 */
[----:B------:R-:W2:Y:S01]  /*9300*/  MUFU.TANH R30, R30 ;  /* 0x0000001e001e7308 */ /* 0x000ea20000002400 */
[----:B------:R-:W-:Y:S04]  /*9310*/  HMMA.16816.F32.BF16 R112, R192, R10, R112 ;  /* 0x0000000ac070723c */ /* 0x000fe80000041870 */
[----:B------:R-:W-:Y:S02]  /*9320*/  FMUL.FTZ R74, R74, c[0x0][0x320] ;  /* 0x0000c8004a4a7a20 */ /* 0x000fe40000410000 */
[----:B------:R-:W-:Y:S02]  /*9330*/  FMUL.FTZ R80, R80, c[0x0][0x320] ;  /* 0x0000c80050507a20 */ /* 0x000fe40000410000 */
[----:B------:R-:W-:Y:S01]  /*9340*/  FMUL.FTZ R81, R81, c[0x0][0x320] ;  /* 0x0000c80051517a20 */ /* 0x000fe20000410000 */
[----:B------:R-:W3:Y:S03]  /*9350*/  MUFU.TANH R31, R31 ;  /* 0x0000001f001f7308 */ /* 0x000ee60000002400 */
[----:B------:R-:W-:Y:S01]  /*9360*/  FMUL.FTZ R82, R82, c[0x0][0x320] ;  /* 0x0000c80052527a20 */ /* 0x000fe20000410000 */
[----:B-1----:R1:W-:Y:S01]  /*9370*/  STL [R1+0xc], R0 ;  /* 0x00000c0001007387 */ /* 0x0023e20000100800 */
[----:B------:R-:W-:Y:S02]  /*9380*/  FMUL.FTZ R83, R83, c[0x0][0x320] ;  /* 0x0000c80053537a20 */ /* 0x000fe40000410000 */
[----:B------:R-:W-:Y:S02]  /*9390*/  FMUL.FTZ R97, R97, c[0x0][0x320] ;  /* 0x0000c80061617a20 */ /* 0x000fe40000410000 */
[----:B------:R-:W-:Y:S01]  /*93a0*/  FMUL.FTZ R98, R98, c[0x0][0x320] ;  /* 0x0000c80062627a20 */ /* 0x000fe20000410000 */
[----:B------:R-:W4:Y:S01]  /*93b0*/  MUFU.TANH R32, R32 ;  /* 0x0000002000207308 */ /* 0x000f220000002400 */
[----:B------:R-:W-:Y:S02]  /*93c0*/  FMUL.FTZ R99, R99, c[0x0][0x320] ;  /* 0x0000c80063637a20 */ /* 0x000fe40000410000 */
[----:B------:R-:W-:Y:S02]  /*93d0*/  FMUL.FTZ R100, R100, c[0x0][0x320] ;  /* 0x0000c80064647a20 */ /* 0x000fe40000410000 */
[----:B------:R-:W-:Y:S02]  /*93e0*/  FMUL.FTZ R101, R101, c[0x0][0x320] ;  /* 0x0000c80065657a20 */ /* 0x000fe40000410000 */
[----:B------:R-:W-:Y:S02]  /*93f0*/  FMUL.FTZ R102, R102, c[0x0][0x320] ;  /* 0x0000c80066667a20 */ /* 0x000fe40000410000 */
[----:B------:R-:W-:Y:S01]  /*9400*/  FMUL.FTZ R103, R103, c[0x0][0x320] ;  /* 0x0000c80067677a20 */ /* 0x000fe20000410000 */
[----:B------:R-:W1:Y:S01]  /*9410*/  MUFU.TANH R33, R33 ;  /* 0x0000002100217308 */ /* 0x000e620000002400 */
        /* <DEDUP_REMOVED lines=35> */
[----:B------:R2:W2:Y:S01]  /*9650*/  MUFU.TANH R17, R39 ;  /* 0x0000002700117308 */ /* 0x0004a20000002400 */
[----:B------:R-:W-:Y:S02]  /*9660*/  FMUL.FTZ R96, R96, c[0x0][0x320] ;  /* 0x0000c80060607a20 */ /* 0x000fe40000410000 */
[----:B------:R-:W-:Y:S02]  /*9670*/  FMUL.FTZ R104, R104, c[0x0][0x320] ;  /* 0x0000c80068687a20 */ /* 0x000fe40000410000 */
[----:B------:R-:W-:Y:S02]  /*9680*/  FMUL.FTZ R105, R105, c[0x0][0x320] ;  /* 0x0000c80069697a20 */ /* 0x000fe40000410000 */
[----:B------:R-:W-:Y:S02]  /*9690*/  FMUL.FTZ R106, R106, c[0x0][0x320] ;  /* 0x0000c8006a6a7a20 */ /* 0x000fe40000410000 */
[----:B------:R-:W-:Y:S01]  /*96a0*/  FMUL.FTZ R107, R107, c[0x0][0x320] ;  /* 0x0000c8006b6b7a20 */ /* 0x000fe20000410000 */
[----:B------:R-:W2:Y:S01]  /*96b0*/  MUFU.TANH R40, R40 ;  /* 0x0000002800287308 */ /* 0x000ea20000002400 */
[----:B------:R-:W-:Y:S02]  /*96c0*/  FMUL.FTZ R108, R108, c[0x0][0x320] ;  /* 0x0000c8006c6c7a20 */ /* 0x000fe40000410000 */
[----:B-1----:R-:W-:Y:S07]  /*96d0*/  FMUL.FTZ R0, R111, c[0x0][0x320] ;  /* 0x0000c8006f007a20 */ /* 0x002fee0000410000 */
[----:B------:R-:W1:Y:S10]  /*96e0*/  MUFU.TANH R41, R41 ;  /* 0x0000002900297308 */ /* 0x000e740000002400 */
[----:B------:R-:W1:Y:S10]  /*96f0*/  MUFU.TANH R42, R42 ;  /* 0x0000002a002a7308 */ /* 0x000e740000002400 */
[----:B------:R1:W1:Y:S10]  /*9700*/  MUFU.TANH R203, R43 ;  /* 0x0000002b00cb7308 */ /* 0x0002740000002400 */
[----:B------:R1:W1:Y:S10]  /*9710*/  MUFU.TANH R202, R44 ;  /* 0x0000002c00ca7308 */ /* 0x0002740000002400 */
[----:B------:R1:W1:Y:S10]  /*9720*/  MUFU.TANH R208, R45 ;  /* 0x0000002d00d07308 */ /* 0x0002740000002400 */
[----:B------:R1:W1:Y:S10]  /*9730*/  MUFU.TANH R216, R47 ;  /* 0x0000002f00d87308 */ /* 0x0002740000002400 */
        /* <DEDUP_REMOVED lines=59> */
[----:B------:R-:W1:Y:S10]  /*9af0*/  MUFU.TANH R109, R109 ;  /* 0x0000006d006d7308 */ /* 0x000e740000002400 */
[----:B------:R-:W1:Y:S10]  /*9b00*/  MUFU.TANH R75, R75 ;  /* 0x0000004b004b7308 */ /* 0x000e740000002400 */
[----:B------:R1:W1:Y:S10]  /*9b10*/  MUFU.TANH R74, R0 ;  /* 0x00000000004a7308 */ /* 0x0002740000002400 */
[----:B------:R-:W1:Y:S10]  /*9b20*/  MUFU.TANH R112, R112 ;  /* 0x0000007000707308 */ /* 0x000e740000002400 */
[----:B------:R-:W1:Y:S10]  /*9b30*/  MUFU.TANH R113, R113 ;  /* 0x0000007100717308 */ /* 0x000e740000002400 */
[----:B------:R-:W1:Y:S10]  /*9b40*/  MUFU.TANH R114, R114 ;  /* 0x0000007200727308 */ /* 0x000e740000002400 */
[----:B------:R-:W1:Y:S02]  /*9b50*/  MUFU.TANH R115, R115 ;  /* 0x0000007300737308 */ /* 0x000e640000002400 */
[----:B-1234-:R-:W-:-:S05]  /*9b60*/  @P0 BRA `(.L_x_37) ;  /* 0xffffe0e000000947 */ /* 0x01efca000383ffff */
.L_x_36:
[----:B------:R-:W3:Y:S01]  /*9b70*/  LDL.LU R108, [R1+0xc] ;  /* 0x00000c00016c7983 */ /* 0x000ee20000300800 */
        /* <DEDUP_REMOVED lines=33> */
[----:B--2---:R-:W-:Y:S02]  /*9d90*/  FMNMX.FTZ R4, R187, R116, !PT ;  /* 0x00000074bb047209 */ /* 0x004fe40007810000 */
        /* <DEDUP_REMOVED lines=52> */
[----:B------:R-:W-:Y:S01]  /*a0e0*/  FMNMX.FTZ R2, R59, R2, !PT ;  /* 0x000000023b027209 */ /* 0x000fe20007810000 */
[----:B------:R-:W1:Y:S01]  /*a0f0*/  SHFL.BFLY PT, R7, R0, 0x2, 0x1f ;  /* 0x0c401f0000077f89 */ /* 0x000e6200000e0000 */
        /* <DEDUP_REMOVED lines=25> */
[----:B------:R-:W-:Y:S01]  /*a290*/  FMNMX.FTZ R4, R102, R4, !PT ;  /* 0x0000000466047209 */ /* 0x000fe20007810000 */
[----:B------:R-:W-:Y:S01]  /*a2a0*/  LDSM.16.MT88.4 R52, [R225+0x100] ;  /* 0x00010000e134783b */ /* 0x000fe20000004200 */
[----:B------:R-:W-:Y:S02]  /*a2b0*/  MOV R111, R64 ;  /* 0x00000040006f7202 */ /* 0x000fe40000000f00 */
[----:B------:R-:W-:Y:S02]  /*a2c0*/  FMNMX.FTZ R4, R103, R4, !PT ;  /* 0x0000000467047209 */ /* 0x000fe40007810000 */
[----:B------:R-:W-:Y:S01]  /*a2d0*/  ISETP.LT.AND P0, PT, RZ, UR6, PT ;  /* 0x00000006ff007c0c */ /* 0x000fe2000bf01270 */
[----:B------:R-:W-:Y:S01]  /*a2e0*/  UIADD3 UR6, UR6, -0x1, URZ ;  /* 0xffffffff06067890 */ /* 0x000fe2000fffe03f */
[----:B------:R-:W-:Y:S04]  /*a2f0*/  FMNMX.FTZ R4, R114, R4, !PT ;  /* 0x0000000472047209 */ /* 0x000fe80007810000 */
[----:B------:R-:W-:Y:S05]  /*a300*/  FMNMX.FTZ R4, R115, R4, !PT ;  /* 0x0000000473047209 */ /* 0x000fea0007810000 */
[----:B------:R-:W2:Y:S01]  /*a310*/  SHFL.BFLY PT, R6, R4, 0x2, 0x1f ;  /* 0x0c401f0004067f89 */ /* 0x000ea200000e0000 */
[----:B---3--:R-:W-:Y:S02]  /*a320*/  FMNMX.FTZ R2, R108, R2, !PT ;  /* 0x000000026c027209 */ /* 0x008fe40007810000 */
[----:B-1----:R-:W-:Y:S02]  /*a330*/  FMNMX.FTZ R0, R0, R7, !PT ;  /* 0x0000000700007209 */ /* 0x002fe40007810000 */
[----:B------:R-:W-:Y:S02]  /*a340*/  FMNMX.FTZ R2, R206, R2, !PT ;  /* 0x00000002ce027209 */ /* 0x000fe40007810000 */
[----:B--2---:R-:W-:Y:S01]  /*a350*/  FMNMX.FTZ R4, R4, R6, !PT ;  /* 0x0000000604047209 */ /* 0x004fe20007810000 */
[----:B------:R-:W1:Y:S01]  /*a360*/  SHFL.BFLY PT, R73, R0, 0x1, 0x1f ;  /* 0x0c201f0000497f89 */ /* 0x000e6200000e0000 */
[----:B------:R-:W-:Y:S04]  /*a370*/  FMNMX.FTZ R2, R205, R2, !PT ;  /* 0x00000002cd027209 */ /* 0x000fe80007810000 */
[----:B------:R-:W-:Y:S03]  /*a380*/  FMNMX.FTZ R2, R204, R2, !PT ;  /* 0x00000002cc027209 */ /* 0x000fe60007810000 */
[----:B------:R-:W2:Y:S01]  /*a390*/  SHFL.BFLY PT, R72, R4, 0x1, 0x1f ;  /* 0x0c201f0004487f89 */ /* 0x000ea200000e0000 */
[----:B------:R-:W-:Y:S07]  /*a3a0*/  FMNMX.FTZ R2, R109, R2, !PT ;  /* 0x000000026d027209 */ /* 0x000fee0007810000 */
[----:B------:R-:W3:Y:S01]  /*a3b0*/  SHFL.BFLY PT, R71, R2, 0x2, 0x1f ;  /* 0x0c401f0002477f89 */ /* 0x000ee200000e0000 */
[----:B-1----:R-:W-:Y:S05]  /*a3c0*/  FMNMX.FTZ R73, R0, R73, !PT ;  /* 0x0000004900497209 */ /* 0x002fea0007810000 */
[C---:B------:R-:W-:Y:S02]  /*a3d0*/  FADD.FTZ R0, -R73.reuse, R3 ;  /* 0x0000000349007221 */ /* 0x040fe40000010100 */
[----:B------:R-:W-:Y:S01]  /*a3e0*/  FMUL.FTZ R105, R73, c[0x0][0x2d0] ;  /* 0x0000b40049697a20 */ /* 0x000fe20000410000 */
[----:B--2---:R-:W-:Y:S03]  /*a3f0*/  FMNMX.FTZ R72, R4, R72, !PT ;  /* 0x0000004804487209 */ /* 0x004fe60007810000 */
[--C-:B------:R-:W-:Y:S02]  /*a400*/  FFMA.FTZ R4, R186, c[0x0][0x2d0], -R105.reuse ;  /* 0x0000b400ba047a23 */ /* 0x100fe40000010869 */
[----:B------:R-:W-:Y:S02]  /*a410*/  FMUL.FTZ R107, R72, c[0x0][0x2d0] ;  /* 0x0000b400486b7a20 */ /* 0x000fe40000410000 */
[----:B------:R-:W-:Y:S01]  /*a420*/  MUFU.EX2 R106, R4 ;  /* 0x00000004006a7308 */ /* 0x000fe20000000800 */
[----:B---3--:R-:W-:Y:S01]  /*a430*/  FMNMX.FTZ R71, R2, R71, !PT ;  /* 0x0000004702477209 */ /* 0x008fe20007810000 */
[--C-:B------:R-:W-:Y:S01]  /*a440*/  FFMA.FTZ R7, R32, c[0x0][0x2d0], -R105.reuse ;  /* 0x0000b40020077a23 */ /* 0x100fe20000010869 */
[----:B------:R-:W-:Y:S01]  /*a450*/  FMNMX.FTZ R2, R81, R5, !PT ;  /* 0x0000000551027209 */ /* 0x000fe20007810000 */
[--C-:B------:R-:W-:Y:S02]  /*a460*/  FFMA.FTZ R9, R20, c[0x0][0x2d0], -R105.reuse ;  /* 0x0000b40014097a23 */ /* 0x100fe40000010869 */
[----:B------:R-:W1:Y:S01]  /*a470*/  SHFL.BFLY PT, R5, R71, 0x1, 0x1f ;  /* 0x0c201f0047057f89 */ /* 0x000e6200000e0000 */
[----:B------:R-:W-:Y:S01]  /*a480*/  FMNMX.FTZ R2, R193, R2, !PT ;  /* 0x00000002c1027209 */ /* 0x000fe20007810000 */
[--C-:B------:R-:W-:Y:S02]  /*a490*/  FFMA.FTZ R8, R21, c[0x0][0x2d0], -R105.reuse ;  /* 0x0000b40015087a23 */ /* 0x100fe40000010869 */
[----:B------:R2:W-:Y:S01]  /*a4a0*/  MUFU.EX2 R228, R9 ;  /* 0x0000000900e47308 */ /* 0x0005e20000000800 */
[----:B------:R-:W-:Y:S01]  /*a4b0*/  FMNMX.FTZ R2, R61, R2, !PT ;  /* 0x000000023d027209 */ /* 0x000fe20007810000 */
[--C-:B------:R-:W-:Y:S02]  /*a4c0*/  FFMA.FTZ R16, R48, c[0x0][0x2d0], -R105.reuse ;  /* 0x0000b40030107a23 */ /* 0x100fe40000010869 */
[--C-:B------:R-:W-:Y:S01]  /*a4d0*/  FFMA.FTZ R6, R33, c[0x0][0x2d0], -R105.reuse ;  /* 0x0000b40021067a23 */ /* 0x100fe20000010869 */
[----:B------:R-:W-:Y:S01]  /*a4e0*/  FMNMX.FTZ R3, R111, R2, !PT ;  /* 0x000000026f037209 */ /* 0x000fe20007810000 */
[----:B------:R-:W-:Y:S02]  /*a4f0*/  FMUL.FTZ R2, R0, c[0x0][0x2d0] ;  /* 0x0000b40000027a20 */ /* 0x000fe40000410000 */
[--C-:B------:R-:W-:Y:S01]  /*a500*/  FFMA.FTZ R100, R100, c[0x0][0x2d0], -R105.reuse ;  /* 0x0000b40064647a23 */ /* 0x100fe20000010869 */
[----:B------:R-:W-:Y:S01]  /*a510*/  FMNMX.FTZ R0, R207, R3, !PT ;  /* 0x00000003cf007209 */ /* 0x000fe20007810000 */
[----:B------:R3:W4:Y:S01]  /*a520*/  MUFU.EX2 R70, R2 ;  /* 0x0000000200467308 */ /* 0x0007220000000800 */
[----:B------:R-:W-:Y:S02]  /*a530*/  FFMA.FTZ R101, R101, c[0x0][0x2d0], -R105 ;  /* 0x0000b40065657a23 */ /* 0x000fe40000010869 */
[----:B------:R-:W-:Y:S01]  /*a540*/  FMNMX.FTZ R0, R75, R0, !PT ;  /* 0x000000004b007209 */ /* 0x000fe20007810000 */
[--C-:B------:R-:W-:Y:S02]  /*a550*/  FFMA.FTZ R102, R102, c[0x0][0x2d0], -R107.reuse ;  /* 0x0000b40066667a23 */ /* 0x100fe4000001086b */
[--C-:B------:R-:W-:Y:S01]  /*a560*/  FFMA.FTZ R103, R103, c[0x0][0x2d0], -R107.reuse ;  /* 0x0000b40067677a23 */ /* 0x100fe2000001086b */
[----:B------:R-:W-:Y:S03]  /*a570*/  FMNMX.FTZ R0, R74, R0, !PT ;  /* 0x000000004a007209 */ /* 0x000fe60007810000 */
[----:B------:R-:W-:Y:S01]  /*a580*/  MUFU.EX2 R88, R8 ;  /* 0x0000000800587308 */ /* 0x000fe20000000800 */
[----:B-1----:R-:W-:Y:S01]  /*a590*/  FMNMX.FTZ R71, R71, R5, !PT ;  /* 0x0000000547477209 */ /* 0x002fe20007810000 */
[----:B------:R-:W1:Y:S01]  /*a5a0*/  SHFL.BFLY PT, R3, R0, 0x2, 0x1f ;  /* 0x0c401f0000037f89 */ /* 0x000e6200000e0000 */
[----:B------:R-:W-:Y:S02]  /*a5b0*/  FFMA.FTZ R5, R22, c[0x0][0x2d0], -R107 ;  /* 0x0000b40016057a23 */ /* 0x000fe4000001086b */
[--C-:B--2---:R-:W-:Y:S02]  /*a5c0*/  FFMA.FTZ R9, R36, c[0x0][0x2d0], -R105.reuse ;  /* 0x0000b40024097a23 */ /* 0x104fe40000010869 */
[C---:B------:R-:W-:Y:S03]  /*a5d0*/  FMUL.FTZ R96, R71.reuse, c[0x0][0x2d0] ;  /* 0x0000b40047607a20 */ /* 0x040fe60000410000 */
[----:B------:R4:W-:Y:S01]  /*a5e0*/  MUFU.EX2 R119, R5 ;  /* 0x0000000500777308 */ /* 0x0009e20000000800 */
[--C-:B------:R-:W-:Y:S02]  /*a5f0*/  FFMA.FTZ R32, R40, c[0x0][0x2d0], -R96.reuse ;  /* 0x0000b40028207a23 */ /* 0x100fe40000010860 */
[----:B------:R-:W-:Y:S02]  /*a600*/  FFMA.FTZ R48, R202, c[0x0][0x2d0], -R96 ;  /* 0x0000b400ca307a23 */ /* 0x000fe40000010860 */
[----:B---3--:R-:W-:Y:S04]  /*a610*/  FADD.FTZ R2, -R72, R116 ;  /* 0x0000007448027221 */ /* 0x008fe80000010100 */
[----:B------:R-:W-:Y:S01]  /*a620*/  FMUL.FTZ R2, R2, c[0x0][0x2d0] ;  /* 0x0000b40002027a20 */ /* 0x000fe20000410000 */
[----:B------:R-:W2:Y:S01]  /*a630*/  MUFU.EX2 R56, R9 ;  /* 0x0000000900387308 */ /* 0x000ea20000000800 */
[----:B-1----:R-:W-:Y:S01]  /*a640*/  FMNMX.FTZ R0, R0, R3, !PT ;  /* 0x0000000300007209 */ /* 0x002fe20007810000 */
[----:B------:R-:W-:Y:S08]  /*a650*/  FFMA.FTZ R3, R184, c[0x0][0x2d0], -R105 ;  /* 0x0000b400b8037a23 */ /* 0x000ff00000010869 */
[----:B------:R1:W-:Y:S01]  /*a660*/  MUFU.EX2 R68, R2 ;  /* 0x0000000200447308 */ /* 0x0003e20000000800 */
[----:B----4-:R-:W-:Y:S09]  /*a670*/  FMUL.FTZ R5, R70, R125 ;  /* 0x0000007d46057220 */ /* 0x010ff20000410000 */
[----:B------:R3:W-:Y:S10]  /*a680*/  MUFU.EX2 R184, R3 ;  /* 0x0000000300b87308 */ /* 0x0007f40000000800 */
[----:B------:R4:W-:Y:S01]  /*a690*/  MUFU.EX2 R93, R16 ;  /* 0x00000010005d7308 */ /* 0x0009e20000000800 */
[----:B-1----:R-:W-:Y:S04]  /*a6a0*/  FADD.FTZ R2, -R71, R117 ;  /* 0x0000007547027221 */ /* 0x002fe80000010100 */
[----:B------:R-:W-:Y:S05]  /*a6b0*/  FMUL.FTZ R2, R2, c[0x0][0x2d0] ;  /* 0x0000b40002027a20 */ /* 0x000fea0000410000 */
[----:B------:R-:W-:Y:S01]  /*a6c0*/  MUFU.EX2 R100, R100 ;  /* 0x0000006400647308 */ /* 0x000fe20000000800 */
[--C-:B---3--:R-:W-:Y:S09]  /*a6d0*/  FFMA.FTZ R3, R187, c[0x0][0x2d0], -R107.reuse ;  /* 0x0000b400bb037a23 */ /* 0x108ff2000001086b */
[----:B------:R1:W-:Y:S01]  /*a6e0*/  MUFU.EX2 R104, R3 ;  /* 0x0000000300687308 */ /* 0x0003e20000000800 */
[----:B----4-:R-:W-:Y:S01]  /*a6f0*/  FMUL.FTZ R16, R70, R132 ;  /* 0x0000008446107220 */ /* 0x010fe20000410000 */
[----:B--2---:R-:W-:Y:S08]  /*a700*/  MOV R132, R56 ;  /* 0x0000003800847202 */ /* 0x004ff00000000f00 */
[----:B------:R2:W3:Y:S10]  /*a710*/  MUFU.EX2 R69, R2 ;  /* 0x0000000200457308 */ /* 0x0004f40000000800 */
[----:B------:R4:W-:Y:S01]  /*a720*/  MUFU.EX2 R187, R6 ;  /* 0x0000000600bb7308 */ /* 0x0009e20000000800 */
[----:B-1----:R-:W-:Y:S09]  /*a730*/  FFMA.FTZ R3, R199, c[0x0][0x2d0], -R107 ;  /* 0x0000b400c7037a23 */ /* 0x002ff2000001086b */
[----:B------:R1:W1:Y:S01]  /*a740*/  MUFU.EX2 R235, R3 ;  /* 0x0000000300eb7308 */ /* 0x0002620000000800 */
[----:B--2---:R-:W-:Y:S02]  /*a750*/  FFMA.FTZ R2, R198, c[0x0][0x2d0], -R105 ;  /* 0x0000b400c6027a23 */ /* 0x004fe40000010869 */
[C---:B---3--:R-:W-:Y:S02]  /*a760*/  FMUL.FTZ R13, R69.reuse, R129 ;  /* 0x00000081450d7220 */ /* 0x048fe40000410000 */
[C---:B------:R-:W-:Y:S05]  /*a770*/  FMUL.FTZ R8, R69.reuse, R120 ;  /* 0x0000007845087220 */ /* 0x040fea0000410000 */
[----:B------:R2:W3:Y:S01]  /*a780*/  MUFU.EX2 R116, R2 ;  /* 0x0000000200747308 */ /* 0x0004e20000000800 */
[----:B------:R-:W-:Y:S01]  /*a790*/  FMUL.FTZ R9, R69, R121 ;  /* 0x0000007945097220 */ /* 0x000fe20000410000 */
[----:B------:R-:W-:Y:S01]  /*a7a0*/  MOV R121, R63 ;  /* 0x0000003f00797202 */ /* 0x000fe20000000f00 */
[----:B----4-:R-:W-:Y:S07]  /*a7b0*/  FMUL.FTZ R6, R68, R126 ;  /* 0x0000007e44067220 */ /* 0x010fee0000410000 */
[----:B------:R-:W-:Y:S01]  /*a7c0*/  MUFU.EX2 R101, R101 ;  /* 0x0000006500657308 */ /* 0x000fe20000000800 */
[----:B-1----:R-:W-:Y:S01]  /*a7d0*/  FFMA.FTZ R3, R18, c[0x0][0x2d0], -R107 ;  /* 0x0000b40012037a23 */ /* 0x002fe2000001086b */
[----:B------:R-:W-:Y:S01]  /*a7e0*/  F2FP.BF16.PACK_AB R77, R235, R104 ;  /* 0x00000068eb4d723e */ /* 0x000fe200000010ff */
[----:B------:R-:W-:Y:S07]  /*a7f0*/  FMUL.FTZ R18, R68, R134 ;  /* 0x0000008644127220 */ /* 0x000fee0000410000 */
[----:B------:R1:W-:Y:S01]  /*a800*/  MUFU.EX2 R231, R3 ;  /* 0x0000000300e77308 */ /* 0x0003e20000000800 */
[----:B--2---:R-:W-:Y:S01]  /*a810*/  FFMA.FTZ R2, R185, c[0x0][0x2d0], -R105 ;  /* 0x0000b400b9027a23 */ /* 0x004fe20000010869 */
[----:B---3--:R-:W-:Y:S08]  /*a820*/  F2FP.BF16.PACK_AB R76, R116, R106 ;  /* 0x0000006a744c723e */ /* 0x008ff000000010ff */
[----:B------:R2:W3:Y:S10]  /*a830*/  MUFU.EX2 R232, R2 ;  /* 0x0000000200e87308 */ /* 0x0004f40000000800 */
[----:B------:R-:W-:Y:S01]  /*a840*/  MUFU.EX2 R185, R7 ;  /* 0x0000000700b97308 */ /* 0x000fe20000000800 */
[--C-:B-1----:R-:W-:Y:S09]  /*a850*/  FFMA.FTZ R3, R197, c[0x0][0x2d0], -R96.reuse ;  /* 0x0000b400c5037a23 */ /* 0x102ff20000010860 */
[----:B------:R1:W-:Y:S01]  /*a860*/  MUFU.EX2 R110, R3 ;  /* 0x00000003006e7308 */ /* 0x0003e20000000800 */
[----:B--2---:R-:W2:Y:S01]  /*a870*/  SHFL.BFLY PT, R2, R0, 0x1, 0x1f ;  /* 0x0c201f0000027f89 */ /* 0x004ea200000e0000 */
[----:B---3--:R-:W-:Y:S08]  /*a880*/  F2FP.BF16.PACK_AB R78, R184, R232 ;  /* 0x000000e8b84e723e */ /* 0x008ff000000010ff */
[----:B------:R-:W-:Y:S10]  /*a890*/  MUFU.EX2 R102, R102 ;  /* 0x0000006600667308 */ /* 0x000ff40000000800 */
[----:B------:R-:W-:Y:S01]  /*a8a0*/  MUFU.EX2 R103, R103 ;  /* 0x0000006700677308 */ /* 0x000fe20000000800 */
[--C-:B-1----:R-:W-:Y:S01]  /*a8b0*/  FFMA.FTZ R3, R200, c[0x0][0x2d0], -R96.reuse ;  /* 0x0000b400c8037a23 */ /* 0x102fe20000010860 */
[----:B------:R-:W-:Y:S02]  /*a8c0*/  MOV R200, R44 ;  /* 0x0000002c00c87202 */ /* 0x000fe40000000f00 */
[----:B--2---:R-:W-:Y:S01]  /*a8d0*/  FMNMX.FTZ R2, R2, R0, !PT ;  /* 0x0000000002027209 */ /* 0x004fe20007810000 */
[----:B------:R-:W-:Y:S05]  /*a8e0*/  FFMA.FTZ R0, R19, c[0x0][0x2d0], -R107 ;  /* 0x0000b40013007a23 */ /* 0x000fea000001086b */
[----:B------:R1:W2:Y:S01]  /*a8f0*/  MUFU.EX2 R234, R3 ;  /* 0x0000000300ea7308 */ /* 0x0002a20000000800 */
[----:B------:R-:W-:Y:S09]  /*a900*/  FMUL.FTZ R19, R68, R135 ;  /* 0x0000008744137220 */ /* 0x000ff20000410000 */
[----:B------:R3:W4:Y:S01]  /*a910*/  MUFU.EX2 R10, R0 ;  /* 0x00000000000a7308 */ /* 0x0007220000000800 */
[----:B-1----:R-:W-:Y:S01]  /*a920*/  FFMA.FTZ R3, R191, c[0x0][0x2d0], -R96 ;  /* 0x0000b400bf037a23 */ /* 0x002fe20000010860 */
[----:B--2---:R-:W-:Y:S02]  /*a930*/  F2FP.BF16.PACK_AB R64, R234, R110 ;  /* 0x0000006eea40723e */ /* 0x004fe400000010ff */
[----:B------:R-:W-:Y:S06]  /*a940*/  MOV R191, R46 ;  /* 0x0000002e00bf7202 */ /* 0x000fec0000000f00 */
[----:B------:R1:W-:Y:S01]  /*a950*/  MUFU.EX2 R230, R3 ;  /* 0x0000000300e67308 */ /* 0x0003e20000000800 */
[----:B---3--:R-:W-:Y:S01]  /*a960*/  FADD.FTZ R0, -R2, R118 ;  /* 0x0000007602007221 */ /* 0x008fe20000010100 */
[----:B----4-:R-:W-:Y:S03]  /*a970*/  MOV R120, R10 ;  /* 0x0000000a00787202 */ /* 0x010fe60000000f00 */
[----:B------:R-:W-:Y:S01]  /*a980*/  FMUL.FTZ R0, R0, c[0x0][0x2d0] ;  /* 0x0000b40000007a20 */ /* 0x000fe20000410000 */
[----:B------:R-:W-:Y:S05]  /*a990*/  F2FP.BF16.PACK_AB R79, R120, R231 ;  /* 0x000000e7784f723e */ /* 0x000fea00000010ff */
[----:B------:R-:W2:Y:S01]  /*a9a0*/  MUFU.EX2 R0, R0 ;  /* 0x0000000000007308 */ /* 0x000ea20000000800 */
[--C-:B-1----:R-:W-:Y:S01]  /*a9b0*/  FFMA.FTZ R3, R189, c[0x0][0x2d0], -R96.reuse ;  /* 0x0000b400bd037a23 */ /* 0x102fe20000010860 */
[----:B------:R-:W-:Y:S08]  /*a9c0*/  MOV R189, R82 ;  /* 0x0000005200bd7202 */ /* 0x000ff00000000f00 */
[----:B------:R1:W3:Y:S01]  /*a9d0*/  MUFU.EX2 R11, R3 ;  /* 0x00000003000b7308 */ /* 0x0002e20000000800 */
[C---:B--2---:R-:W-:Y:S01]  /*a9e0*/  FMUL.FTZ R10, R0.reuse, R122 ;  /* 0x0000007a000a7220 */ /* 0x044fe20000410000 */
[----:B------:R-:W-:Y:S01]  /*a9f0*/  MOV R122, R88 ;  /* 0x00000058007a7202 */ /* 0x000fe20000000f00 */
[C---:B------:R-:W-:Y:S01]  /*aa00*/  FMUL.FTZ R14, R0.reuse, R130 ;  /* 0x00000082000e7220 */ /* 0x040fe20000410000 */
[----:B------:R-:W-:Y:S01]  /*aa10*/  MOV R130, R83 ;  /* 0x0000005300827202 */ /* 0x000fe20000000f00 */
[C---:B------:R-:W-:Y:S01]  /*aa20*/  FMUL.FTZ R15, R0.reuse, R131 ;  /* 0x00000083000f7220 */ /* 0x040fe20000410000 */
[----:B------:R-:W-:Y:S01]  /*aa30*/  MOV R131, R84 ;  /* 0x0000005400837202 */ /* 0x000fe20000000f00 */
[C---:B------:R-:W-:Y:S02]  /*aa40*/  FMUL.FTZ R46, R0.reuse, R162 ;  /* 0x000000a2002e7220 */ /* 0x040fe40000410000 */
[----:B------:R-:W-:Y:S02]  /*aa50*/  FMUL.FTZ R63, R0, R179 ;  /* 0x000000b3003f7220 */ /* 0x000fe40000410000 */
[----:B-1----:R-:W-:Y:S04]  /*aa60*/  FMUL.FTZ R3, R2, c[0x0][0x2d0] ;  /* 0x0000b40002037a20 */ /* 0x002fe80000410000 */
[--C-:B------:R-:W-:Y:S01]  /*aa70*/  FFMA.FTZ R4, R188, c[0x0][0x2d0], -R3.reuse ;  /* 0x0000b400bc047a23 */ /* 0x100fe20000010803 */
[----:B------:R-:W-:Y:S01]  /*aa80*/  MOV R188, R80 ;  /* 0x0000005000bc7202 */ /* 0x000fe20000000f00 */
[--C-:B------:R-:W-:Y:S02]  /*aa90*/  FFMA.FTZ R7, R31, c[0x0][0x2d0], -R3.reuse ;  /* 0x0000b4001f077a23 */ /* 0x100fe40000010803 */
[----:B------:R1:W-:Y:S01]  /*aaa0*/  MUFU.EX2 R117, R4 ;  /* 0x0000000400757308 */ /* 0x0003e20000000800 */
[----:B------:R-:W-:Y:S02]  /*aab0*/  FMUL.FTZ R31, R0, R147 ;  /* 0x00000093001f7220 */ /* 0x000fe40000410000 */
[--C-:B------:R-:W-:Y:S02]  /*aac0*/  FFMA.FTZ R40, R42, c[0x0][0x2d0], -R3.reuse ;  /* 0x0000b4002a287a23 */ /* 0x100fe40000010803 */
[--C-:B------:R-:W-:Y:S02]  /*aad0*/  FFMA.FTZ R44, R203, c[0x0][0x2d0], -R3.reuse ;  /* 0x0000b400cb2c7a23 */ /* 0x100fe40000010803 */
[----:B------:R-:W-:Y:S02]  /*aae0*/  FMUL.FTZ R42, R0, R158 ;  /* 0x0000009e002a7220 */ /* 0x000fe40000410000 */
[--C-:B------:R-:W-:Y:S01]  /*aaf0*/  FFMA.FTZ R56, R209, c[0x0][0x2d0], -R3.reuse ;  /* 0x0000b400d1387a23 */ /* 0x100fe20000010803 */
[----:B------:R2:W-:Y:S01]  /*ab00*/  MUFU.EX2 R197, R7 ;  /* 0x0000000700c57308 */ /* 0x0005e20000000800 */
[--C-:B------:R-:W-:Y:S09]  /*ab10*/  FFMA.FTZ R75, R75, c[0x0][0x2d0], -R3.reuse ;  /* 0x0000b4004b4b7a23 */ /* 0x100ff20000010803 */
[----:B------:R4:W-:Y:S01]  /*ab20*/  MUFU.EX2 R147, R56 ;  /* 0x0000003800937308 */ /* 0x0009e20000000800 */
[--C-:B-1----:R-:W-:Y:S09]  /*ab30*/  FFMA.FTZ R4, R201, c[0x0][0x2d0], -R3.reuse ;  /* 0x0000b400c9047a23 */ /* 0x102ff20000010803 */
[----:B------:R1:W1:Y:S01]  /*ab40*/  MUFU.EX2 R233, R4 ;  /* 0x0000000400e97308 */ /* 0x0002620000000800 */
[----:B--2---:R-:W-:Y:S01]  /*ab50*/  FMUL.FTZ R7, R68, R127 ;  /* 0x0000007f44077220 */ /* 0x004fe20000410000 */
[----:B---3--:R-:W-:Y:S01]  /*ab60*/  MOV R127, R11 ;  /* 0x0000000b007f7202 */ /* 0x008fe20000000f00 */
[----:B------:R-:W-:Y:S03]  /*ab70*/  FMUL.FTZ R11, R0, R123 ;  /* 0x0000007b000b7220 */ /* 0x000fe60000410000 */
[----:B------:R-:W-:Y:S01]  /*ab80*/  F2FP.BF16.PACK_AB R66, R127, R230 ;  /* 0x000000e67f42723e */ /* 0x000fe200000010ff */
[----:B----4-:R-:W-:Y:S02]  /*ab90*/  FMUL.FTZ R56, R69, R172 ;  /* 0x000000ac45387220 */ /* 0x010fe40000410000 */
[--C-:B-1----:R-:W-:Y:S01]  /*aba0*/  FFMA.FTZ R4, R196, c[0x0][0x2d0], -R3.reuse ;  /* 0x0000b400c4047a23 */ /* 0x102fe20000010803 */
[----:B------:R-:W-:Y:S02]  /*abb0*/  F2FP.BF16.PACK_AB R65, R233, R117 ;  /* 0x00000075e941723e */ /* 0x000fe400000010ff */
[----:B------:R-:W-:Y:S01]  /*abc0*/  MOV R196, R62 ;  /* 0x0000003e00c47202 */ /* 0x000fe20000000f00 */
[----:B------:R1:W-:Y:S01]  /*abd0*/  MUFU.EX2 R229, R4 ;  /* 0x0000000400e57308 */ /* 0x0003e20000000800 */
[----:B------:R-:W-:Y:S02]  /*abe0*/  FMUL.FTZ R62, R0, R178 ;  /* 0x000000b2003e7220 */ /* 0x000fe40000410000 */
[----:B-1----:R-:W-:Y:S01]  /*abf0*/  FFMA.FTZ R4, R190, c[0x0][0x2d0], -R3 ;  /* 0x0000b400be047a23 */ /* 0x002fe20000010803 */
[----:B------:R-:W-:Y:S01]  /*ac00*/  MOV R190, R45 ;  /* 0x0000002d00be7202 */ /* 0x000fe20000000f00 */
[----:B------:R-:W-:Y:S05]  /*ac10*/  FMUL.FTZ R45, R69, R161 ;  /* 0x000000a1452d7220 */ /* 0x000fea0000410000 */
[----:B------:R1:W2:Y:S02]  /*ac20*/  MUFU.EX2 R12, R4 ;  /* 0x00000004000c7308 */ /* 0x0002a40000000800 */
[--C-:B-1----:R-:W-:Y:S01]  /*ac30*/  FFMA.FTZ R4, R23, c[0x0][0x2d0], -R107.reuse ;  /* 0x0000b40017047a23 */ /* 0x102fe2000001086b */
[----:B--2---:R-:W-:Y:S01]  /*ac40*/  MOV R126, R12 ;  /* 0x0000000c007e7202 */ /* 0x004fe20000000f00 */
[----:B------:R-:W1:Y:S01]  /*ac50*/  LDSM.16.MT88.4 R20, [R224+0x100] ;  /* 0x00010000e014783b */ /* 0x000e620000004200 */
[--C-:B------:R-:W-:Y:S05]  /*ac60*/  FFMA.FTZ R12, R17, c[0x0][0x2d0], -R107.reuse ;  /* 0x0000b400110c7a23 */ /* 0x100fea000001086b */
[----:B------:R2:W-:Y:S01]  /*ac70*/  MUFU.EX2 R91, R4 ;  /* 0x00000004005b7308 */ /* 0x0005e20000000800 */
[----:B------:R-:W-:Y:S01]  /*ac80*/  F2FP.BF16.PACK_AB R67, R126, R229 ;  /* 0x000000e57e43723e */ /* 0x000fe200000010ff */
[----:B------:R-:W-:Y:S01]  /*ac90*/  FMUL.FTZ R17, R70, R133 ;  /* 0x0000008546117220 */ /* 0x000fe20000410000 */
[----:B------:R-:W-:Y:S01]  /*aca0*/  MOV R133, R47 ;  /* 0x0000002f00857202 */ /* 0x000fe20000000f00 */
[----:B------:R-:W-:Y:S06]  /*acb0*/  FMUL.FTZ R47, R0, R163 ;  /* 0x000000a3002f7220 */ /* 0x000fec0000410000 */
[----:B------:R3:W-:Y:S01]  /*acc0*/  MUFU.EX2 R95, R12 ;  /* 0x0000000c005f7308 */ /* 0x0007e20000000800 */
[--C-:B--2---:R-:W-:Y:S02]  /*acd0*/  FFMA.FTZ R4, R34, c[0x0][0x2d0], -R107.reuse ;  /* 0x0000b40022047a23 */ /* 0x104fe4000001086b */
[C---:B------:R-:W-:Y:S01]  /*ace0*/  FMUL.FTZ R34, R68.reuse, R150 ;  /* 0x0000009644227220 */ /* 0x040fe20000410000 */
[----:B------:R-:W-:Y:S06]  /*acf0*/  MOV R150, R93 ;  /* 0x0000005d00967202 */ /* 0x000fec0000000f00 */
[----:B------:R2:W4:Y:S01]  /*ad00*/  MUFU.EX2 R87, R4 ;  /* 0x0000000400577308 */ /* 0x0005220000000800 */
[----:B---3--:R-:W-:Y:S02]  /*ad10*/  FMUL.FTZ R12, R69, R128 ;  /* 0x00000080450c7220 */ /* 0x008fe40000410000 */
[--C-:B--2---:R-:W-:Y:S01]  /*ad20*/  FFMA.FTZ R4, R35, c[0x0][0x2d0], -R107.reuse ;  /* 0x0000b40023047a23 */ /* 0x104fe2000001086b */
[----:B----4-:R-:W-:Y:S01]  /*ad30*/  MOV R123, R87 ;  /* 0x00000057007b7202 */ /* 0x010fe20000000f00 */
[----:B------:R-:W-:Y:S05]  /*ad40*/  FMUL.FTZ R35, R68, R151 ;  /* 0x0000009744237220 */ /* 0x000fea0000410000 */
[----:B------:R2:W-:Y:S10]  /*ad50*/  MUFU.EX2 R199, R4 ;  /* 0x0000000400c77308 */ /* 0x0005f40000000800 */
[----:B------:R3:W-:Y:S01]  /*ad60*/  MUFU.EX2 R151, R48 ;  /* 0x0000003000977308 */ /* 0x0007e20000000800 */
[--C-:B--2---:R-:W-:Y:S02]  /*ad70*/  FFMA.FTZ R4, R24, c[0x0][0x2d0], -R96.reuse ;  /* 0x0000b40018047a23 */ /* 0x104fe40000010860 */
[----:B------:R-:W-:Y:S07]  /*ad80*/  FFMA.FTZ R24, R50, c[0x0][0x2d0], -R107 ;  /* 0x0000b40032187a23 */ /* 0x000fee000001086b */
[----:B------:R2:W4:Y:S01]  /*ad90*/  MUFU.EX2 R89, R4 ;  /* 0x0000000400597308 */ /* 0x0005220000000800 */
[----:B------:R-:W-:Y:S02]  /*ada0*/  FMUL.FTZ R50, R68, R166 ;  /* 0x000000a644327220 */ /* 0x000fe40000410000 */
[----:B---3--:R-:W-:Y:S07]  /*adb0*/  FMUL.FTZ R48, R70, R164 ;  /* 0x000000a446307220 */ /* 0x008fee0000410000 */
[----:B------:R3:W-:Y:S01]  /*adc0*/  MUFU.EX2 R135, R24 ;  /* 0x0000001800877308 */ /* 0x0007e20000000800 */
[--C-:B--2---:R-:W-:Y:S01]  /*add0*/  FFMA.FTZ R4, R25, c[0x0][0x2d0], -R96.reuse ;  /* 0x0000b40019047a23 */ /* 0x104fe20000010860 */
[----:B----4-:R-:W-:Y:S01]  /*ade0*/  MOV R125, R89 ;  /* 0x00000059007d7202 */ /* 0x010fe20000000f00 */
[C---:B------:R-:W-:Y:S07]  /*adf0*/  FMUL.FTZ R25, R69.reuse, R141 ;  /* 0x0000008d45197220 */ /* 0x040fee0000410000 */
[----:B------:R2:W-:Y:S01]  /*ae00*/  MUFU.EX2 R186, R4 ;  /* 0x0000000400ba7308 */ /* 0x0005e20000000800 */
[C---:B---3--:R-:W-:Y:S01]  /*ae10*/  FMUL.FTZ R24, R69.reuse, R140 ;  /* 0x0000008c45187220 */ /* 0x048fe20000410000 */
[----:B------:R-:W-:Y:S02]  /*ae20*/  MOV R140, R197 ;  /* 0x000000c5008c7202 */ /* 0x000fe40000000f00 */
[----:B------:R-:W-:Y:S01]  /*ae30*/  MOV R197, R61 ;  /* 0x0000003d00c57202 */ /* 0x000fe20000000f00 */
[----:B------:R-:W-:Y:S02]  /*ae40*/  FMUL.FTZ R61, R69, R177 ;  /* 0x000000b1453d7220 */ /* 0x000fe40000410000 */
[--C-:B--2---:R-:W-:Y:S02]  /*ae50*/  FFMA.FTZ R4, R26, c[0x0][0x2d0], -R3.reuse ;  /* 0x0000b4001a047a23 */ /* 0x104fe40000010803 */
[C---:B------:R-:W-:Y:S01]  /*ae60*/  FMUL.FTZ R26, R0.reuse, R142 ;  /* 0x0000008e001a7220 */ /* 0x040fe20000410000 */
[----:B------:R-:W-:Y:S01]  /*ae70*/  MOV R142, R199 ;  /* 0x000000c7008e7202 */ /* 0x000fe20000000f00 */
[----:B------:R2:W-:Y:S01]  /*ae80*/  MUFU.EX2 R90, R4 ;  /* 0x00000004005a7308 */ /* 0x0005e20000000800 */
[----:B------:R-:W-:Y:S01]  /*ae90*/  MOV R199, R43 ;  /* 0x0000002b00c77202 */ /* 0x000fe20000000f00 */
[C---:B------:R-:W-:Y:S02]  /*aea0*/  FMUL.FTZ R43, R0.reuse, R159 ;  /* 0x0000009f002b7220 */ /* 0x040fe40000410000 */
[--C-:B--2---:R-:W-:Y:S02]  /*aeb0*/  FFMA.FTZ R4, R27, c[0x0][0x2d0], -R3.reuse ;  /* 0x0000b4001b047a23 */ /* 0x104fe40000010803 */
[----:B------:R-:W-:Y:S01]  /*aec0*/  FMUL.FTZ R27, R0, R143 ;  /* 0x0000008f001b7220 */ /* 0x000fe20000410000 */
[----:B------:R-:W-:Y:S03]  /*aed0*/  MOV R143, R187 ;  /* 0x000000bb008f7202 */ /* 0x000fe60000000f00 */
[----:B------:R2:W-:Y:S01]  /*aee0*/  MUFU.EX2 R198, R4 ;  /* 0x0000000400c67308 */ /* 0x0005e20000000800 */
[----:B------:R-:W-:Y:S01]  /*aef0*/  MOV R187, R60 ;  /* 0x0000003c00bb7202 */ /* 0x000fe20000000f00 */
[----:B------:R-:W-:Y:S08]  /*af00*/  FFMA.FTZ R60, R216, c[0x0][0x2d0], -R3 ;  /* 0x0000b400d83c7a23 */ /* 0x000ff00000010803 */
        /* <DEDUP_REMOVED lines=10> */
[----:B------:R2:W4:Y:S01]  /*afb0*/  MUFU.EX2 R118, R4 ;  /* 0x0000000400767308 */ /* 0x0005220000000800 */
[C---:B---3--:R-:W-:Y:S09]  /*afc0*/  FMUL.FTZ R28, R69.reuse, R144 ;  /* 0x00000090451c7220 */ /* 0x048ff20000410000 */
[----:B------:R3:W-:Y:S01]  /*afd0*/  MUFU.EX2 R144, R40 ;  /* 0x0000002800907308 */ /* 0x0007e20000000800 */
[----:B--2---:R-:W-:Y:S01]  /*afe0*/  FFMA.FTZ R4, R30, c[0x0][0x2d0], -R3 ;  /* 0x0000b4001e047a23 */ /* 0x004fe20000010803 */
[----:B----4-:R-:W-:Y:S01]  /*aff0*/  MOV R141, R118 ;  /* 0x00000076008d7202 */ /* 0x010fe20000000f00 */
[----:B------:R-:W-:Y:S01]  /*b000*/  FMUL.FTZ R30, R0, R146 ;  /* 0x00000092001e7220 */ /* 0x000fe20000410000 */
[----:B------:R-:W-:Y:S06]  /*b010*/  MOV R118, R81 ;  /* 0x0000005100767202 */ /* 0x000fec0000000f00 */
[----:B------:R2:W4:Y:S01]  /*b020*/  MUFU.EX2 R85, R4 ;  /* 0x0000000400557308 */ /* 0x0005220000000800 */
[----:B------:R-:W-:Y:S01]  /*b030*/  LDSM.16.MT88.4 R80, [R226+0x100] ;  /* 0x00010000e250783b */ /* 0x000fe20000004200 */
[----:B---3--:R-:W-:Y:S08]  /*b040*/  FMUL.FTZ R40, R69, R156 ;  /* 0x0000009c45287220 */ /* 0x008ff00000410000 */
[----:B------:R3:W-:Y:S01]  /*b050*/  MUFU.EX2 R146, R32 ;  /* 0x0000002000927308 */ /* 0x0007e20000000800 */
[----:B--2---:R-:W-:Y:S01]  /*b060*/  FFMA.FTZ R4, R37, c[0x0][0x2d0], -R105 ;  /* 0x0000b40025047a23 */ /* 0x004fe20000010869 */
[----:B----4-:R-:W-:Y:S02]  /*b070*/  MOV R129, R85 ;  /* 0x0000005500817202 */ /* 0x010fe40000000f00 */
[----:B------:R-:W-:Y:S06]  /*b080*/  LDSM.16.MT88.4 R84, [R224+0x900] ;  /* 0x00090000e054783b */ /* 0x000fec0000004200 */
[----:B------:R2:W-:Y:S01]  /*b090*/  MUFU.EX2 R201, R4 ;  /* 0x0000000400c97308 */ /* 0x0005e20000000800 */
[C---:B---3--:R-:W-:Y:S01]  /*b0a0*/  FMUL.FTZ R32, R70.reuse, R148 ;  /* 0x0000009446207220 */ /* 0x048fe20000410000 */
[----:B------:R-:W-:Y:S01]  /*b0b0*/  MOV R148, R33 ;  /* 0x0000002100947202 */ /* 0x000fe20000000f00 */
[----:B------:R-:W-:Y:S07]  /*b0c0*/  FMUL.FTZ R33, R70, R149 ;  /* 0x0000009546217220 */ /* 0x000fee0000410000 */
[----:B------:R3:W-:Y:S01]  /*b0d0*/  MUFU.EX2 R149, R44 ;  /* 0x0000002c00957308 */ /* 0x0007e20000000800 */
[----:B--2---:R-:W-:Y:S02]  /*b0e0*/  FFMA.FTZ R4, R38, c[0x0][0x2d0], -R107 ;  /* 0x0000b40026047a23 */ /* 0x004fe4000001086b */
[----:B------:R-:W2:Y:S07]  /*b0f0*/  LDSM.16.MT88.4 R36, [R227+0x100] ;  /* 0x00010000e324783b */ /* 0x000eae0000004200 */
[----:B------:R4:W-:Y:S01]  /*b100*/  MUFU.EX2 R94, R4 ;  /* 0x00000004005e7308 */ /* 0x0009e20000000800 */
[----:B---3--:R-:W-:Y:S02]  /*b110*/  FMUL.FTZ R44, R69, R160 ;  /* 0x000000a0452c7220 */ /* 0x008fe40000410000 */
[C---:B----4-:R-:W-:Y:S01]  /*b120*/  FMUL.FTZ R4, R70.reuse, R124 ;  /* 0x0000007c46047220 */ /* 0x050fe20000410000 */
[----:B------:R-:W-:Y:S06]  /*b130*/  MOV R124, R90 ;  /* 0x0000005a007c7202 */ /* 0x000fec0000000f00 */
[-C--:B-1----:R-:W-:Y:S08]  /*b140*/  HMMA.16816.F32.BF16 R4, R76, R20.reuse, R4 ;  /* 0x000000144c04723c */ /* 0x082ff00000041804 */
[C---:B------:R-:W-:Y:S07]  /*b150*/  HMMA.16816.F32.BF16 R8, R64.reuse, R20, R8 ;  /* 0x000000144008723c */ /* 0x040fee0000041808 */
[--C-:B------:R-:W-:Y:S01]  /*b160*/  FFMA.FTZ R20, R49, c[0x0][0x2d0], -R105.reuse ;  /* 0x0000b40031147a23 */ /* 0x100fe20000010869 */
[-C--:B------:R-:W-:Y:S03]  /*b170*/  HMMA.16816.F32.BF16 R12, R64, R22.reuse, R12 ;  /* 0x00000016400c723c */ /* 0x080fe6000004180c */
[----:B------:R1:W-:Y:S01]  /*b180*/  MUFU.EX2 R134, R20 ;  /* 0x0000001400867308 */ /* 0x0003e20000000800 */
[C---:B------:R-:W-:Y:S02]  /*b190*/  FMUL.FTZ R49, R70.reuse, R165 ;  /* 0x000000a546317220 */ /* 0x040fe40000410000 */
[----:B------:R-:W-:Y:S01]  /*b1a0*/  FMUL.FTZ R21, R70, R137 ;  /* 0x0000008946157220 */ /* 0x000fe20000410000 */
[----:B------:R-:W-:Y:S01]  /*b1b0*/  MOV R137, R198 ;  /* 0x000000c600897202 */ /* 0x000fe20000000f00 */
[C---:B------:R-:W-:Y:S04]  /*b1c0*/  HMMA.16816.F32.BF16 R16, R76.reuse, R22, R16 ;  /* 0x000000164c10723c */ /* 0x040fe80000041810 */
[----:B------:R-:W-:Y:S01]  /*b1d0*/  MOV R198, R58 ;  /* 0x0000003a00c67202 */ /* 0x000fe20000000f00 */
[----:B------:R-:W-:Y:S02]  /*b1e0*/  FMUL.FTZ R58, R0, R174 ;  /* 0x000000ae003a7220 */ /* 0x000fe40000410000 */
[C---:B------:R-:W-:Y:S01]  /*b1f0*/  FMUL.FTZ R22, R68.reuse, R138 ;  /* 0x0000008a44167220 */ /* 0x040fe20000410000 */
[----:B------:R-:W-:Y:S01]  /*b200*/  MOV R138, R186 ;  /* 0x000000ba008a7202 */ /* 0x000fe20000000f00 */
[----:B------:R-:W-:Y:S03]  /*b210*/  FMUL.FTZ R23, R68, R139 ;  /* 0x0000008b44177220 */ /* 0x000fe60000410000 */
[----:B------:R-:W-:Y:S01]  /*b220*/  MOV R186, R57 ;  /* 0x0000003900ba7202 */ /* 0x000fe20000000f00 */
[----:B------:R-:W-:Y:S01]  /*b230*/  FMUL.FTZ R57, R69, R173 ;  /* 0x000000ad45397220 */ /* 0x000fe20000410000 */
[----:B------:R-:W-:Y:S01]  /*b240*/  MOV R139, R91 ;  /* 0x0000005b008b7202 */ /* 0x000fe20000000f00 */
[----:B-1----:R-:W-:Y:S01]  /*b250*/  FMUL.FTZ R20, R70, R136 ;  /* 0x0000008846147220 */ /* 0x002fe20000410000 */
[----:B------:R-:W-:Y:S02]  /*b260*/  MOV R136, R185 ;  /* 0x000000b900887202 */ /* 0x000fe40000000f00 */
[----:B------:R-:W-:Y:S01]  /*b270*/  MOV R185, R59 ;  /* 0x0000003b00b97202 */ /* 0x000fe20000000f00 */
[----:B------:R-:W-:Y:S03]  /*b280*/  FMUL.FTZ R59, R0, R175 ;  /* 0x000000af003b7220 */ /* 0x000fe60000410000 */
[-C--:B--2---:R-:W-:Y:S08]  /*b290*/  HMMA.16816.F32.BF16 R20, R76, R36.reuse, R20 ;  /* 0x000000244c14723c */ /* 0x084ff00000041814 */
[C---:B------:R-:W-:Y:S07]  /*b2a0*/  HMMA.16816.F32.BF16 R24, R64.reuse, R36, R24 ;  /* 0x000000244018723c */ /* 0x040fee0000041818 */
[--C-:B------:R-:W-:Y:S01]  /*b2b0*/  FFMA.FTZ R36, R41, c[0x0][0x2d0], -R96.reuse ;  /* 0x0000b40029247a23 */ /* 0x100fe20000010860 */
[-C--:B------:R-:W-:Y:S03]  /*b2c0*/  HMMA.16816.F32.BF16 R28, R64, R38.reuse, R28 ;  /* 0x00000026401c723c */ /* 0x080fe6000004181c */
[----:B------:R1:W-:Y:S01]  /*b2d0*/  MUFU.EX2 R145, R36 ;  /* 0x0000002400917308 */ /* 0x0003e20000000800 */
[----:B------:R-:W-:Y:S02]  /*b2e0*/  FMUL.FTZ R37, R70, R153 ;  /* 0x0000009946257220 */ /* 0x000fe40000410000 */
[----:B------:R-:W-:Y:S02]  /*b2f0*/  FMUL.FTZ R41, R69, R157 ;  /* 0x0000009d45297220 */ /* 0x000fe40000410000 */
[C---:B------:R-:W-:Y:S07]  /*b300*/  HMMA.16816.F32.BF16 R32, R76.reuse, R38, R32 ;  /* 0x000000264c20723c */ /* 0x040fee0000041820 */
[C---:B------:R-:W-:Y:S02]  /*b310*/  FMUL.FTZ R38, R68.reuse, R154 ;  /* 0x0000009a44267220 */ /* 0x040fe40000410000 */
[----:B------:R-:W-:Y:S03]  /*b320*/  FMUL.FTZ R39, R68, R155 ;  /* 0x0000009b44277220 */ /* 0x000fe60000410000 */
[----:B-1----:R-:W-:Y:S07]  /*b330*/  FMUL.FTZ R36, R70, R152 ;  /* 0x0000009846247220 */ /* 0x002fee0000410000 */
[-C--:B------:R-:W-:Y:S08]  /*b340*/  HMMA.16816.F32.BF16 R36, R76, R52.reuse, R36 ;  /* 0x000000344c24723c */ /* 0x080ff00000041824 */
[C---:B------:R-:W-:Y:S07]  /*b350*/  HMMA.16816.F32.BF16 R40, R64.reuse, R52, R40 ;  /* 0x000000344028723c */ /* 0x040fee0000041828 */
[--C-:B------:R-:W-:Y:S01]  /*b360*/  FFMA.FTZ R52, R208, c[0x0][0x2d0], -R96.reuse ;  /* 0x0000b400d0347a23 */ /* 0x100fe20000010860 */
[-C--:B------:R-:W-:Y:S03]  /*b370*/  HMMA.16816.F32.BF16 R44, R64, R54.reuse, R44 ;  /* 0x00000036402c723c */ /* 0x080fe6000004182c */
[----:B------:R1:W2:Y:S01]  /*b380*/  MUFU.EX2 R88, R52 ;  /* 0x0000003400587308 */ /* 0x0002a20000000800 */
[----:B------:R-:W-:Y:S04]  /*b390*/  FMUL.FTZ R53, R70, R169 ;  /* 0x000000a946357220 */ /* 0x000fe80000410000 */
        /* <DEDUP_REMOVED lines=8> */
[----:B------:R1:W-:Y:S01]  /*b420*/  MUFU.EX2 R210, R80 ;  /* 0x0000005000d27308 */ /* 0x0003e20000000800 */
[----:B------:R-:W-:Y:S03]  /*b430*/  F2FP.BF16.PACK_AB R81, R137, R124 ;  /* 0x0000007c8951723e */ /* 0x000fe600000010ff */
[C---:B------:R-:W-:Y:S01]  /*b440*/  FMUL.FTZ R64, R70.reuse, R180 ;  /* 0x000000b446407220 */ /* 0x040fe20000410000 */
[----:B------:R-:W-:Y:S01]  /*b450*/  F2FP.BF16.PACK_AB R180, R101, R100 ;  /* 0x0000006465b4723e */ /* 0x000fe200000010ff */
[----:B------:R-:W-:Y:S03]  /*b460*/  FMUL.FTZ R65, R70, R181 ;  /* 0x000000b546417220 */ /* 0x000fe60000410000 */
[C---:B------:R-:W-:Y:S01]  /*b470*/  FMUL.FTZ R66, R68.reuse, R182 ;  /* 0x000000b644427220 */ /* 0x040fe20000410000 */
[----:B------:R-:W-:Y:S01]  /*b480*/  F2FP.BF16.PACK_AB R181, R103, R102 ;  /* 0x0000006667b5723e */ /* 0x000fe200000010ff */
[----:B------:R-:W-:Y:S07]  /*b490*/  FMUL.FTZ R67, R68, R183 ;  /* 0x000000b744437220 */ /* 0x000fee0000410000 */
[----:B------:R-:W-:Y:S04]  /*b4a0*/  HMMA.16816.F32.BF16 R64, R76, R82, R64 ;  /* 0x000000524c40723c */ /* 0x000fe80000041840 */
[----:B-1----:R-:W-:Y:S03]  /*b4b0*/  FFMA.FTZ R80, R213, c[0x0][0x2d0], -R105 ;  /* 0x0000b400d5507a23 */ /* 0x002fe60000010869 */
[----:B------:R-:W-:Y:S02]  /*b4c0*/  F2FP.BF16.PACK_AB R76, R122, R228 ;  /* 0x000000e47a4c723e */ /* 0x000fe400000010ff */
[----:B------:R-:W-:Y:S01]  /*b4d0*/  F2FP.BF16.PACK_AB R77, R139, R119 ;  /* 0x000000778b4d723e */ /* 0x000fe200000010ff */
[----:B------:R1:W-:Y:S02]  /*b4e0*/  MUFU.EX2 R155, R80 ;  /* 0x00000050009b7308 */ /* 0x0003e40000000800 */
[----:B------:R-:W-:Y:S02]  /*b4f0*/  F2FP.BF16.PACK_AB R78, R143, R136 ;  /* 0x000000888f4e723e */ /* 0x000fe400000010ff */
[----:B------:R-:W-:Y:S02]  /*b500*/  F2FP.BF16.PACK_AB R79, R142, R123 ;  /* 0x0000007b8e4f723e */ /* 0x000fe400000010ff */
[----:B--2---:R-:W-:Y:S02]  /*b510*/  MOV R213, R88 ;  /* 0x0000005800d57202 */ /* 0x004fe40000000f00 */
[----:B------:R-:W2:Y:S01]  /*b520*/  LDSM.16.MT88.4 R88, [R227+0x900] ;  /* 0x00090000e358783b */ /* 0x000ea20000004200 */
[----:B------:R-:W-:Y:S02]  /*b530*/  F2FP.BF16.PACK_AB R82, R141, R128 ;  /* 0x000000808d52723e */ /* 0x000fe400000010ff */
[-C--:B------:R-:W-:Y:S03]  /*b540*/  HMMA.16816.F32.BF16 R4, R76, R84.reuse, R4 ;  /* 0x000000544c04723c */ /* 0x080fe60000041804 */
[----:B------:R-:W-:Y:S01]  /*b550*/  F2FP.BF16.PACK_AB R83, R140, R129 ;  /* 0x000000818c53723e */ /* 0x000fe200000010ff */
[--C-:B-1----:R-:W-:Y:S01]  /*b560*/  FFMA.FTZ R80, R217, c[0x0][0x2d0], -R107.reuse ;  /* 0x0000b400d9507a23 */ /* 0x102fe2000001086b */
[----:B------:R-:W-:Y:S02]  /*b570*/  MOV R217, R148 ;  /* 0x0000009400d97202 */ /* 0x000fe40000000f00 */
[----:B------:R-:W-:Y:S01]  /*b580*/  MOV R148, R134 ;  /* 0x0000008600947202 */ /* 0x000fe20000000f00 */
[----:B------:R1:W-:Y:S01]  /*b590*/  MUFU.EX2 R154, R80 ;  /* 0x00000050009a7308 */ /* 0x0003e20000000800 */
[----:B------:R-:W-:Y:S03]  /*b5a0*/  MOV R134, R132 ;  /* 0x0000008400867202 */ /* 0x000fe60000000f00 */
[----:B------:R-:W-:Y:S01]  /*b5b0*/  MOV R132, R92 ;  /* 0x0000005c00847202 */ /* 0x000fe20000000f00 */
[----:B------:R-:W-:Y:S01]  /*b5c0*/  FFMA.FTZ R92, R218, c[0x0][0x2d0], -R107 ;  /* 0x0000b400da5c7a23 */ /* 0x000fe2000001086b */
[----:B------:R-:W-:Y:S02]  /*b5d0*/  MOV R218, R148 ;  /* 0x0000009400da7202 */ /* 0x000fe40000000f00 */
[----:B------:R-:W-:Y:S02]  /*b5e0*/  MOV R148, R135 ;  /* 0x0000008700947202 */ /* 0x000fe40000000f00 */
[----:B------:R-:W-:Y:S01]  /*b5f0*/  MOV R135, R94 ;  /* 0x0000005e00877202 */ /* 0x000fe20000000f00 */
[----:B------:R3:W-:Y:S01]  /*b600*/  MUFU.EX2 R209, R92 ;  /* 0x0000005c00d17308 */ /* 0x0007e20000000800 */
[----:B-1----:R-:W-:Y:S07]  /*b610*/  F2FP.BF16.PACK_AB R80, R138, R125 ;  /* 0x0000007d8a50723e */ /* 0x002fee00000010ff */
[C---:B------:R-:W-:Y:S07]  /*b620*/  HMMA.16816.F32.BF16 R8, R80.reuse, R84, R8 ;  /* 0x000000545008723c */ /* 0x040fee0000041808 */
[--C-:B------:R-:W-:Y:S01]  /*b630*/  FFMA.FTZ R84, R211, c[0x0][0x2d0], -R105.reuse ;  /* 0x0000b400d3547a23 */ /* 0x100fe20000010869 */
[-C--:B------:R-:W-:Y:S03]  /*b640*/  HMMA.16816.F32.BF16 R12, R80, R86.reuse, R12 ;  /* 0x00000056500c723c */ /* 0x080fe6000004180c */
[----:B------:R1:W-:Y:S01]  /*b650*/  MUFU.EX2 R203, R84 ;  /* 0x0000005400cb7308 */ /* 0x0003e20000000800 */
[----:B------:R-:W-:Y:S02]  /*b660*/  MOV R211, R147 ;  /* 0x0000009300d37202 */ /* 0x000fe40000000f00 */
[----:B------:R-:W-:Y:S02]  /*b670*/  MOV R147, R95 ;  /* 0x0000005f00937202 */ /* 0x000fe40000000f00 */
[C---:B------:R-:W-:Y:S01]  /*b680*/  HMMA.16816.F32.BF16 R16, R76.reuse, R86, R16 ;  /* 0x000000564c10723c */ /* 0x040fe20000041810 */
[----:B---3--:R-:W3:Y:S07]  /*b690*/  LDSM.16.MT88.4 R92, [R225+0x900] ;  /* 0x00090000e15c783b */ /* 0x008eee0000004200 */
[-C--:B--2---:R-:W-:Y:S08]  /*b6a0*/  HMMA.16816.F32.BF16 R20, R76, R88.reuse, R20 ;  /* 0x000000584c14723c */ /* 0x084ff00000041814 */
[C---:B------:R-:W-:Y:S04]  /*b6b0*/  HMMA.16816.F32.BF16 R24, R80.reuse, R88, R24 ;  /* 0x000000585018723c */ /* 0x040fe80000041818 */
[----:B-1----:R-:W-:Y:S01]  /*b6c0*/  FFMA.FTZ R84, R212, c[0x0][0x2d0], -R105 ;  /* 0x0000b400d4547a23 */ /* 0x002fe20000010869 */
[----:B------:R-:W-:Y:S02]  /*b6d0*/  MOV R212, R151 ;  /* 0x0000009700d47202 */ /* 0x000fe40000000f00 */
[--C-:B------:R-:W-:Y:S01]  /*b6e0*/  FFMA.FTZ R88, R220, c[0x0][0x2d0], -R96.reuse ;  /* 0x0000b400dc587a23 */ /* 0x100fe20000010860 */
[-C--:B------:R-:W-:Y:S01]  /*b6f0*/  HMMA.16816.F32.BF16 R28, R80, R90.reuse, R28 ;  /* 0x0000005a501c723c */ /* 0x080fe2000004181c */
[----:B------:R1:W-:Y:S03]  /*b700*/  MUFU.EX2 R208, R84 ;  /* 0x0000005400d07308 */ /* 0x0003e60000000800 */
[----:B------:R-:W-:Y:S02]  /*b710*/  MOV R220, R149 ;  /* 0x0000009500dc7202 */ /* 0x000fe40000000f00 */
[----:B------:R-:W-:Y:S02]  /*b720*/  MOV R149, R131 ;  /* 0x0000008300957202 */ /* 0x000fe40000000f00 */
[C---:B------:R-:W-:Y:S03]  /*b730*/  HMMA.16816.F32.BF16 R32, R76.reuse, R90, R32 ;  /* 0x0000005a4c20723c */ /* 0x040fe60000041820 */
[----:B------:R2:W-:Y:S01]  /*b740*/  MUFU.EX2 R153, R88 ;  /* 0x0000005800997308 */ /* 0x0005e20000000800 */
[----:B------:R-:W-:Y:S02]  /*b750*/  MOV R131, R121 ;  /* 0x0000007900837202 */ /* 0x000fe40000000f00 */
[----:B------:R-:W-:Y:S02]  /*b760*/  MOV R121, R197 ;  /* 0x000000c500797202 */ /* 0x000fe40000000f00 */
[-C--:B---3--:R-:W-:Y:S08]  /*b770*/  HMMA.16816.F32.BF16 R36, R76, R92.reuse, R36 ;  /* 0x0000005c4c24723c */ /* 0x088ff00000041824 */
[C---:B------:R-:W-:Y:S04]  /*b780*/  HMMA.16816.F32.BF16 R40, R80.reuse, R92, R40 ;  /* 0x0000005c5028723c */ /* 0x040fe80000041828 */
[--C-:B-1----:R-:W-:Y:S01]  /*b790*/  FFMA.FTZ R84, R214, c[0x0][0x2d0], -R107.reuse ;  /* 0x0000b400d6547a23 */ /* 0x102fe2000001086b */
[----:B------:R-:W-:Y:S02]  /*b7a0*/  MOV R214, R148 ;  /* 0x0000009400d67202 */ /* 0x000fe40000000f00 */
[----:B------:R-:W-:Y:S01]  /*b7b0*/  MOV R148, R201 ;  /* 0x000000c900947202 */ /* 0x000fe20000000f00 */
[-C--:B------:R-:W-:Y:S01]  /*b7c0*/  HMMA.16816.F32.BF16 R44, R80, R94.reuse, R44 ;  /* 0x0000005e502c723c */ /* 0x080fe2000004182c */
[----:B------:R1:W-:Y:S03]  /*b7d0*/  MUFU.EX2 R201, R84 ;  /* 0x0000005400c97308 */ /* 0x0003e60000000800 */
[--C-:B--2---:R-:W-:Y:S01]  /*b7e0*/  FFMA.FTZ R88, R219, c[0x0][0x2d0], -R96.reuse ;  /* 0x0000b400db587a23 */ /* 0x104fe20000010860 */
[----:B------:R-:W-:Y:S01]  /*b7f0*/  MOV R219, R148 ;  /* 0x0000009400db7202 */ /* 0x000fe20000000f00 */
[--C-:B------:R-:W-:Y:S01]  /*b800*/  FFMA.FTZ R92, R249, c[0x0][0x2d0], -R96.reuse ;  /* 0x0000b400f95c7a23 */ /* 0x100fe20000010860 */
[----:B------:R-:W-:Y:S01]  /*b810*/  MOV R148, R187 ;  /* 0x000000bb00947202 */ /* 0x000fe20000000f00 */
[C---:B------:R-:W-:Y:S03]  /*b820*/  HMMA.16816.F32.BF16 R48, R76.reuse, R94, R48 ;  /* 0x0000005e4c30723c */ /* 0x040fe60000041830 */
[----:B------:R2:W-:Y:S01]  /*b830*/  MUFU.EX2 R159, R88 ;  /* 0x00000058009f7308 */ /* 0x0005e20000000800 */
[----:B------:R-:W-:Y:S02]  /*b840*/  MOV R187, R185 ;  /* 0x000000b900bb7202 */ /* 0x000fe40000000f00 */
[----:B------:R-:W-:Y:S02]  /*b850*/  MOV R185, R186 ;  /* 0x000000ba00b97202 */ /* 0x000fe40000000f00 */
[----:B------:R-:W-:Y:S04]  /*b860*/  MOV R186, R194 ;  /* 0x000000c200ba7202 */ /* 0x000fe80000000f00 */
[----:B------:R-:W-:Y:S01]  /*b870*/  MOV R249, R128 ;  /* 0x0000008000f97202 */ /* 0x000fe20000000f00 */
[----:B-1----:R-:W-:Y:S01]  /*b880*/  FFMA.FTZ R84, R215, c[0x0][0x2d0], -R107 ;  /* 0x0000b400d7547a23 */ /* 0x002fe2000001086b */
[----:B------:R-:W-:Y:S02]  /*b890*/  MOV R215, R150 ;  /* 0x0000009600d77202 */ /* 0x000fe40000000f00 */
[----:B------:R-:W-:Y:S01]  /*b8a0*/  MOV R150, R132 ;  /* 0x0000008400967202 */ /* 0x000fe20000000f00 */
[----:B------:R1:W-:Y:S01]  /*b8b0*/  MUFU.EX2 R202, R84 ;  /* 0x0000005400ca7308 */ /* 0x0003e20000000800 */
[----:B------:R-:W-:Y:S02]  /*b8c0*/  MOV R132, R130 ;  /* 0x0000008200847202 */ /* 0x000fe40000000f00 */
[----:B------:R-:W-:Y:S01]  /*b8d0*/  MOV R130, R196 ;  /* 0x000000c400827202 */ /* 0x000fe20000000f00 */
[--C-:B--2---:R-:W-:Y:S01]  /*b8e0*/  FFMA.FTZ R88, R222, c[0x0][0x2d0], -R3.reuse ;  /* 0x0000b400de587a23 */ /* 0x104fe20000010803 */
[----:B------:R-:W-:Y:S02]  /*b8f0*/  MOV R222, R135 ;  /* 0x0000008700de7202 */ /* 0x000fe40000000f00 */
[----:B------:R-:W-:Y:S03]  /*b900*/  MOV R135, R199 ;  /* 0x000000c700877202 */ /* 0x000fe60000000f00 */
[----:B------:R2:W-:Y:S01]  /*b910*/  MUFU.EX2 R152, R88 ;  /* 0x0000005800987308 */ /* 0x0005e20000000800 */
[----:B-1----:R-:W1:Y:S01]  /*b920*/  LDSM.16.MT88.4 R84, [R226+0x900] ;  /* 0x00090000e254783b */ /* 0x002e620000004200 */
[--C-:B--2---:R-:W-:Y:S01]  /*b930*/  FFMA.FTZ R88, R245, c[0x0][0x2d0], -R3.reuse ;  /* 0x0000b400f5587a23 */ /* 0x104fe20000010803 */
[----:B------:R-:W-:Y:S02]  /*b940*/  MOV R245, R134 ;  /* 0x0000008600f57202 */ /* 0x000fe40000000f00 */
[----:B------:R-:W-:Y:S05]  /*b950*/  MOV R134, R200 ;  /* 0x000000c800867202 */ /* 0x000fea0000000f00 */
[----:B------:R2:W3:Y:S10]  /*b960*/  MUFU.EX2 R158, R88 ;  /* 0x00000058009e7308 */ /* 0x0004f40000000800 */
[----:B------:R4:W-:Y:S01]  /*b970*/  MUFU.EX2 R200, R92 ;  /* 0x0000005c00c87308 */ /* 0x0009e20000000800 */
[--C-:B--2---:R-:W-:Y:S01]  /*b980*/  FFMA.FTZ R88, R221, c[0x0][0x2d0], -R96.reuse ;  /* 0x0000b400dd587a23 */ /* 0x104fe20000010860 */
[----:B------:R-:W-:Y:S01]  /*b990*/  MOV R221, R129 ;  /* 0x0000008100dd7202 */ /* 0x000fe20000000f00 */
[-C--:B-1----:R-:W-:Y:S07]  /*b9a0*/  HMMA.16816.F32.BF16 R52, R76, R84.reuse, R52 ;  /* 0x000000544c34723c */ /* 0x082fee0000041834 */
[----:B------:R1:W2:Y:S01]  /*b9b0*/  MUFU.EX2 R157, R88 ;  /* 0x00000058009d7308 */ /* 0x0002a20000000800 */
[C---:B------:R-:W-:Y:S04]  /*b9c0*/  HMMA.16816.F32.BF16 R56, R80.reuse, R84, R56 ;  /* 0x000000545038723c */ /* 0x040fe80000041838 */
[--C-:B----4-:R-:W-:Y:S01]  /*b9d0*/  FFMA.FTZ R92, R251, c[0x0][0x2d0], -R3.reuse ;  /* 0x0000b400fb5c7a23 */ /* 0x110fe20000010803 */
[----:B------:R-:W-:Y:S02]  /*b9e0*/  MOV R251, R123 ;  /* 0x0000007b00fb7202 */ /* 0x000fe40000000f00 */
[----:B------:R-:W-:Y:S01]  /*b9f0*/  FFMA.FTZ R84, R252, c[0x0][0x2d0], -R3 ;  /* 0x0000b400fc547a23 */ /* 0x000fe20000010803 */
[-C--:B------:R-:W-:Y:S01]  /*ba00*/  HMMA.16816.F32.BF16 R60, R80, R86.reuse, R60 ;  /* 0x00000056503c723c */ /* 0x080fe2000004183c */
[----:B------:R4:W-:Y:S03]  /*ba10*/  MUFU.EX2 R156, R92 ;  /* 0x0000005c009c7308 */ /* 0x0009e60000000800 */
[----:B------:R-:W-:Y:S03]  /*ba20*/  MOV R252, R122 ;  /* 0x0000007a00fc7202 */ /* 0x000fe60000000f00 */
[----:B------:R-:W-:Y:S01]  /*ba30*/  FFMA.FTZ R80, R223, c[0x0][0x2d0], -R105 ;  /* 0x0000b400df507a23 */ /* 0x000fe20000010869 */
[----:B------:R-:W-:Y:S01]  /*ba40*/  HMMA.16816.F32.BF16 R64, R76, R86, R64 ;  /* 0x000000564c40723c */ /* 0x000fe20000041840 */
[----:B-1----:R-:W1:Y:S02]  /*ba50*/  LDSM.16.MT88.4 R88, [R224+0x1100] ;  /* 0x00110000e058783b */ /* 0x002e640000004200 */
[----:B------:R2:W-:Y:S01]  /*ba60*/  MUFU.EX2 R162, R80 ;  /* 0x0000005000a27308 */ /* 0x0005e20000000800 */
[----:B------:R-:W-:Y:S02]  /*ba70*/  F2FP.BF16.PACK_AB R81, R220, R144 ;  /* 0x00000090dc51723e */ /* 0x000fe400000010ff */
[----:B------:R-:W-:Y:S02]  /*ba80*/  F2FP.BF16.PACK_AB R82, R213, R212 ;  /* 0x000000d4d552723e */ /* 0x000fe400000010ff */
[----:B------:R-:W-:Y:S04]  /*ba90*/  F2FP.BF16.PACK_AB R76, R219, R245 ;  /* 0x000000f5db4c723e */ /* 0x000fe800000010ff */
[----:B------:R-:W-:Y:S01]  /*baa0*/  F2FP.BF16.PACK_AB R77, R147, R222 ;  /* 0x000000de934d723e */ /* 0x000fe200000010ff */
[----:B------:R3:W1:Y:S01]  /*bab0*/  MUFU.EX2 R163, R84 ;  /* 0x0000005400a37308 */ /* 0x0006620000000800 */
[----:B------:R-:W-:Y:S02]  /*bac0*/  F2FP.BF16.PACK_AB R78, R218, R215 ;  /* 0x000000d7da4e723e */ /* 0x000fe400000010ff */
[----:B------:R-:W-:Y:S01]  /*bad0*/  F2FP.BF16.PACK_AB R79, R217, R214 ;  /* 0x000000d6d94f723e */ /* 0x000fe200000010ff */
[----:B----4-:R-:W-:Y:S01]  /*bae0*/  FFMA.FTZ R92, R135, c[0x0][0x2d0], -R107 ;  /* 0x0000b400875c7a23 */ /* 0x010fe2000001086b */
[----:B------:R-:W-:Y:S02]  /*baf0*/  F2FP.BF16.PACK_AB R83, R216, R211 ;  /* 0x000000d3d853723e */ /* 0x000fe400000010ff */
[----:B------:R-:W-:Y:S03]  /*bb00*/  MOV R135, R195 ;  /* 0x000000c300877202 */ /* 0x000fe60000000f00 */
[----:B------:R4:W-:Y:S01]  /*bb10*/  MUFU.EX2 R161, R92 ;  /* 0x0000005c00a17308 */ /* 0x0009e20000000800 */
[----:B--2---:R-:W-:Y:S09]  /*bb20*/  FFMA.FTZ R80, R248, c[0x0][0x2d0], -R105 ;  /* 0x0000b400f8507a23 */ /* 0x004ff20000010869 */
[----:B------:R2:W-:Y:S01]  /*bb30*/  MUFU.EX2 R199, R80 ;  /* 0x0000005000c77308 */ /* 0x0005e20000000800 */
[----:B---3--:R-:W3:Y:S01]  /*bb40*/  LDSM.16.MT88.4 R84, [R227+0x1100] ;  /* 0x00110000e354783b */ /* 0x008ee20000004200 */
[-C--:B-1----:R-:W-:Y:S07]  /*bb50*/  HMMA.16816.F32.BF16 R4, R76, R88.reuse, R4 ;  /* 0x000000584c04723c */ /* 0x082fee0000041804 */
[----:B----4-:R-:W1:Y:S01]  /*bb60*/  LDSM.16.MT88.4 R92, [R225+0x1100] ;  /* 0x00110000e15c783b */ /* 0x010e620000004200 */
[----:B--2---:R-:W-:Y:S07]  /*bb70*/  F2FP.BF16.PACK_AB R80, R145, R146 ;  /* 0x000000929150723e */ /* 0x004fee00000010ff */
[C---:B------:R-:W-:Y:S07]  /*bb80*/  HMMA.16816.F32.BF16 R8, R80.reuse, R88, R8 ;  /* 0x000000585008723c */ /* 0x040fee0000041808 */
[----:B------:R-:W-:Y:S01]  /*bb90*/  FFMA.FTZ R88, R134, c[0x0][0x2d0], -R107 ;  /* 0x0000b40086587a23 */ /* 0x000fe2000001086b */
[-C--:B------:R-:W-:Y:S04]  /*bba0*/  HMMA.16816.F32.BF16 R12, R80, R90.reuse, R12 ;  /* 0x0000005a500c723c */ /* 0x080fe8000004180c */
[----:B------:R-:W-:Y:S02]  /*bbb0*/  MOV R134, R198 ;  /* 0x000000c600867202 */ /* 0x000fe40000000f00 */
[----:B------:R2:W-:Y:S02]  /*bbc0*/  MUFU.EX2 R198, R88 ;  /* 0x0000005800c67308 */ /* 0x0005e40000000800 */
[C---:B------:R-:W-:Y:S08]  /*bbd0*/  HMMA.16816.F32.BF16 R16, R76.reuse, R90, R16 ;  /* 0x0000005a4c10723c */ /* 0x040ff00000041810 */
[-C--:B---3--:R-:W-:Y:S08]  /*bbe0*/  HMMA.16816.F32.BF16 R20, R76, R84.reuse, R20 ;  /* 0x000000544c14723c */ /* 0x088ff00000041814 */
[C---:B------:R-:W-:Y:S04]  /*bbf0*/  HMMA.16816.F32.BF16 R24, R80.reuse, R84, R24 ;  /* 0x000000545018723c */ /* 0x040fe80000041818 */
[----:B--2---:R-:W-:Y:S04]  /*bc00*/  FFMA.FTZ R88, R246, c[0x0][0x2d0], -R105 ;  /* 0x0000b400f6587a23 */ /* 0x004fe80000010869 */
[-C--:B------:R-:W-:Y:S01]  /*bc10*/  HMMA.16816.F32.BF16 R28, R80, R86.reuse, R28 ;  /* 0x00000056501c723c */ /* 0x080fe2000004181c */
[----:B------:R2:W-:Y:S03]  /*bc20*/  MUFU.EX2 R197, R88 ;  /* 0x0000005800c57308 */ /* 0x0005e60000000800 */
[----:B------:R-:W-:Y:S04]  /*bc30*/  FFMA.FTZ R84, R250, c[0x0][0x2d0], -R107 ;  /* 0x0000b400fa547a23 */ /* 0x000fe8000001086b */
[C---:B------:R-:W-:Y:S03]  /*bc40*/  HMMA.16816.F32.BF16 R32, R76.reuse, R86, R32 ;  /* 0x000000564c20723c */ /* 0x040fe60000041820 */
[----:B------:R3:W-:Y:S05]  /*bc50*/  MUFU.EX2 R194, R84 ;  /* 0x0000005400c27308 */ /* 0x0007ea0000000800 */
[-C--:B-1----:R-:W-:Y:S08]  /*bc60*/  HMMA.16816.F32.BF16 R36, R76, R92.reuse, R36 ;  /* 0x0000005c4c24723c */ /* 0x082ff00000041824 */
[C---:B------:R-:W-:Y:S04]  /*bc70*/  HMMA.16816.F32.BF16 R40, R80.reuse, R92, R40 ;  /* 0x0000005c5028723c */ /* 0x040fe80000041828 */
[----:B--2---:R-:W-:Y:S03]  /*bc80*/  FFMA.FTZ R88, R244, c[0x0][0x2d0], -R105 ;  /* 0x0000b400f4587a23 */ /* 0x004fe60000010869 */
[--C-:B------:R-:W-:Y:S01]  /*bc90*/  FFMA.FTZ R92, R190, c[0x0][0x2d0], -R96.reuse ;  /* 0x0000b400be5c7a23 */ /* 0x100fe20000010860 */
[-C--:B------:R-:W-:Y:S01]  /*bca0*/  HMMA.16816.F32.BF16 R44, R80, R94.reuse, R44 ;  /* 0x0000005e502c723c */ /* 0x080fe2000004182c */
[----:B------:R1:W-:Y:S03]  /*bcb0*/  MUFU.EX2 R196, R88 ;  /* 0x0000005800c47308 */ /* 0x0003e60000000800 */
[--C-:B---3--:R-:W-:Y:S01]  /*bcc0*/  FFMA.FTZ R84, R150, c[0x0][0x2d0], -R96.reuse ;  /* 0x0000b40096547a23 */ /* 0x108fe20000010860 */
[----:B------:R-:W-:Y:S01]  /*bcd0*/  MOV R150, R106 ;  /* 0x0000006a00967202 */ /* 0x000fe20000000f00 */
[--C-:B------:R-:W-:Y:S02]  /*bce0*/  FFMA.FTZ R106, R114, c[0x0][0x2d0], -R107.reuse ;  /* 0x0000b400726a7a23 */ /* 0x100fe4000001086b */
[C---:B------:R-:W-:Y:S03]  /*bcf0*/  HMMA.16816.F32.BF16 R48, R76.reuse, R94, R48 ;  /* 0x0000005e4c30723c */ /* 0x040fe60000041830 */
[----:B------:R2:W-:Y:S10]  /*bd00*/  MUFU.EX2 R160, R84 ;  /* 0x0000005400a07308 */ /* 0x0005f40000000800 */
[----:B------:R3:W-:Y:S01]  /*bd10*/  MUFU.EX2 R190, R92 ;  /* 0x0000005c00be7308 */ /* 0x0007e20000000800 */
[----:B-1----:R-:W-:Y:S09]  /*bd20*/  FFMA.FTZ R88, R247, c[0x0][0x2d0], -R107 ;  /* 0x0000b400f7587a23 */ /* 0x002ff2000001086b */
[----:B------:R1:W-:Y:S01]  /*bd30*/  MUFU.EX2 R195, R88 ;  /* 0x0000005800c37308 */ /* 0x0003e20000000800 */
[--C-:B--2---:R-:W-:Y:S01]  /*bd40*/  FFMA.FTZ R84, R135, c[0x0][0x2d0], -R96.reuse ;  /* 0x0000b40087547a23 */ /* 0x104fe20000010860 */
[----:B------:R-:W-:Y:S02]  /*bd50*/  MOV R135, R185 ;  /* 0x000000b900877202 */ /* 0x000fe40000000f00 */
[----:B------:R-:W-:Y:S06]  /*bd60*/  MOV R185, R193 ;  /* 0x000000c100b97202 */ /* 0x000fec0000000f00 */
[----:B------:R2:W-:Y:S01]  /*bd70*/  MUFU.EX2 R193, R84 ;  /* 0x0000005400c17308 */ /* 0x0005e20000000800 */
[--C-:B---3--:R-:W-:Y:S02]  /*bd80*/  FFMA.FTZ R92, R149, c[0x0][0x2d0], -R96.reuse ;  /* 0x0000b400955c7a23 */ /* 0x108fe40000010860 */
[----:B------:R-:W3:Y:S07]  /*bd90*/  LDL.LU R149, [R1+0x10] ;  /* 0x0000100001957983 */ /* 0x000eee0000300800 */
[----:B------:R4:W-:Y:S01]  /*bda0*/  MUFU.EX2 R171, R92 ;  /* 0x0000005c00ab7308 */ /* 0x0009e20000000800 */
[----:B-1----:R-:W1:Y:S09]  /*bdb0*/  LDSM.16.MT88.4 R88, [R226+0x1100] ;  /* 0x00110000e258783b */ /* 0x002e720000004200 */
[----:B------:R-:W-:Y:S01]  /*bdc0*/  MUFU.EX2 R106, R106 ;  /* 0x0000006a006a7308 */ /* 0x000fe20000000800 */
[----:B--2---:R-:W-:Y:S01]  /*bdd0*/  FFMA.FTZ R84, R134, c[0x0][0x2d0], -R3 ;  /* 0x0000b40086547a23 */ /* 0x004fe20000010803 */
[----:B------:R-:W-:Y:S08]  /*bde0*/  MOV R134, R192 ;  /* 0x000000c000867202 */ /* 0x000ff00000000f00 */
[----:B------:R2:W-:Y:S01]  /*bdf0*/  MUFU.EX2 R192, R84 ;  /* 0x0000005400c07308 */ /* 0x0005e20000000800 */
[----:B----4-:R-:W-:Y:S01]  /*be00*/  FFMA.FTZ R92, R132, c[0x0][0x2d0], -R105 ;  /* 0x0000b400845c7a23 */ /* 0x010fe20000010869 */
[----:B------:R-:W-:Y:S01]  /*be10*/  MOV R132, R187 ;  /* 0x000000bb00847202 */ /* 0x000fe20000000f00 */
[-C--:B-1----:R-:W-:Y:S03]  /*be20*/  HMMA.16816.F32.BF16 R52, R76, R88.reuse, R52 ;  /* 0x000000584c34723c */ /* 0x082fe60000041834 */
[--C-:B--2---:R-:W-:Y:S04]  /*be30*/  FFMA.FTZ R84, R191, c[0x0][0x2d0], -R3.reuse ;  /* 0x0000b400bf547a23 */ /* 0x104fe80000010803 */
[----:B------:R1:W-:Y:S01]  /*be40*/  MUFU.EX2 R191, R84 ;  /* 0x0000005400bf7308 */ /* 0x0003e20000000800 */
[C---:B------:R-:W-:Y:S07]  /*be50*/  HMMA.16816.F32.BF16 R56, R80.reuse, R88, R56 ;  /* 0x000000585038723c */ /* 0x040fee0000041838 */
[----:B------:R-:W-:Y:S01]  /*be60*/  FFMA.FTZ R88, R148, c[0x0][0x2d0], -R3 ;  /* 0x0000b40094587a23 */ /* 0x000fe20000010803 */
[-C--:B------:R-:W-:Y:S03]  /*be70*/  HMMA.16816.F32.BF16 R60, R80, R90.reuse, R60 ;  /* 0x0000005a503c723c */ /* 0x080fe6000004183c */
[----:B------:R2:W-:Y:S01]  /*be80*/  MUFU.EX2 R170, R88 ;  /* 0x0000005800aa7308 */ /* 0x0005e20000000800 */
[----:B------:R-:W-:Y:S01]  /*be90*/  MOV R148, R104 ;  /* 0x0000006800947202 */ /* 0x000fe20000000f00 */
[----:B------:R-:W-:Y:S02]  /*bea0*/  FFMA.FTZ R104, R112, c[0x0][0x2d0], -R105 ;  /* 0x0000b40070687a23 */ /* 0x000fe40000010869 */
[----:B------:R-:W-:Y:S01]  /*beb0*/  FFMA.FTZ R80, R135, c[0x0][0x2d0], -R3 ;  /* 0x0000b40087507a23 */ /* 0x000fe20000010803 */
[----:B------:R-:W-:Y:S04]  /*bec0*/  HMMA.16816.F32.BF16 R64, R76, R90, R64 ;  /* 0x0000005a4c40723c */ /* 0x000fe80000041840 */
[----:B------:R-:W-:Y:S01]  /*bed0*/  F2FP.BF16.PACK_AB R81, R158, R152 ;  /* 0x000000989e51723e */ /* 0x000fe200000010ff */
[----:B------:R4:W-:Y:S01]  /*bee0*/  MUFU.EX2 R169, R80 ;  /* 0x0000005000a97308 */ /* 0x0009e20000000800 */
[----:B------:R-:W-:Y:S01]  /*bef0*/  F2FP.BF16.PACK_AB R82, R200, R157 ;  /* 0x0000009dc852723e */ /* 0x000fe200000010ff */
[----:B-1----:R-:W1:Y:S01]  /*bf00*/  LDSM.16.MT88.4 R84, [R224+0x1900] ;  /* 0x00190000e054783b */ /* 0x002e620000004200 */
[----:B------:R-:W-:Y:S01]  /*bf10*/  F2FP.BF16.PACK_AB R76, R155, R210 ;  /* 0x000000d29b4c723e */ /* 0x000fe200000010ff */
[--C-:B------:R-:W-:Y:S03]  /*bf20*/  FFMA.FTZ R112, R204, c[0x0][0x2d0], -R96.reuse ;  /* 0x0000b400cc707a23 */ /* 0x100fe60000010860 */
[----:B------:R-:W-:Y:S02]  /*bf30*/  F2FP.BF16.PACK_AB R77, R209, R154 ;  /* 0x0000009ad14d723e */ /* 0x000fe400000010ff */
[----:B------:R-:W-:Y:S01]  /*bf40*/  F2FP.BF16.PACK_AB R78, R208, R203 ;  /* 0x000000cbd04e723e */ /* 0x000fe200000010ff */
[----:B------:R-:W-:Y:S01]  /*bf50*/  MUFU.EX2 R104, R104 ;  /* 0x0000006800687308 */ /* 0x000fe20000000800 */
[----:B------:R-:W-:Y:S02]  /*bf60*/  F2FP.BF16.PACK_AB R79, R202, R201 ;  /* 0x000000c9ca4f723e */ /* 0x000fe400000010ff */
[----:B------:R-:W-:Y:S01]  /*bf70*/  MOV R135, R133 ;  /* 0x0000008500877202 */ /* 0x000fe20000000f00 */
[----:B--2---:R-:W2:Y:S01]  /*bf80*/  LDSM.16.MT88.4 R88, [R227+0x1900] ;  /* 0x00190000e358783b */ /* 0x004ea20000004200 */
[----:B------:R-:W-:Y:S02]  /*bf90*/  MOV R133, R188 ;  /* 0x000000bc00857202 */ /* 0x000fe40000000f00 */
[----:B------:R-:W-:Y:S03]  /*bfa0*/  F2FP.BF16.PACK_AB R83, R163, R156 ;  /* 0x0000009ca353723e */ /* 0x000fe600000010ff */
[----:B------:R-:W-:Y:S01]  /*bfb0*/  MUFU.EX2 R112, R112 ;  /* 0x0000007000707308 */ /* 0x000fe20000000800 */
[----:B----4-:R-:W-:Y:S01]  /*bfc0*/  FFMA.FTZ R80, R134, c[0x0][0x2d0], -R105 ;  /* 0x0000b40086507a23 */ /* 0x010fe20000010869 */
[----:B------:R-:W-:Y:S08]  /*bfd0*/  MOV R134, R189 ;  /* 0x000000bd00867202 */ /* 0x000ff00000000f00 */
[----:B------:R4:W-:Y:S10]  /*bfe0*/  MUFU.EX2 R168, R80 ;  /* 0x0000005000a87308 */ /* 0x0009f40000000800 */
[----:B------:R2:W-:Y:S01]  /*bff0*/  MUFU.EX2 R189, R92 ;  /* 0x0000005c00bd7308 */ /* 0x0005e20000000800 */
[-C--:B-1----:R-:W-:Y:S03]  /*c000*/  HMMA.16816.F32.BF16 R4, R76, R84.reuse, R4 ;  /* 0x000000544c04723c */ /* 0x082fe60000041804 */
[----:B----4-:R-:W-:Y:S07]  /*c010*/  F2FP.BF16.PACK_AB R80, R159, R153 ;  /* 0x000000999f50723e */ /* 0x010fee00000010ff */
[C---:B------:R-:W-:Y:S01]  /*c020*/  HMMA.16816.F32.BF16 R8, R80.reuse, R84, R8 ;  /* 0x000000545008723c */ /* 0x040fe20000041808 */
[----:B--2---:R-:W1:Y:S06]  /*c030*/  LDSM.16.MT88.4 R92, [R225+0x1900] ;  /* 0x00190000e15c783b */ /* 0x004e6c0000004200 */
[--C-:B------:R-:W-:Y:S01]  /*c040*/  FFMA.FTZ R84, R131, c[0x0][0x2d0], -R107.reuse ;  /* 0x0000b40083547a23 */ /* 0x100fe2000001086b */
[-C--:B------:R-:W-:Y:S03]  /*c050*/  HMMA.16816.F32.BF16 R12, R80, R86.reuse, R12 ;  /* 0x00000056500c723c */ /* 0x080fe6000004180c */
[----:B------:R2:W-:Y:S01]  /*c060*/  MUFU.EX2 R188, R84 ;  /* 0x0000005400bc7308 */ /* 0x0005e20000000800 */
[----:B------:R-:W-:Y:S04]  /*c070*/  MOV R131, R185 ;  /* 0x000000b900837202 */ /* 0x000fe80000000f00 */
        /* <DEDUP_REMOVED lines=9> */
[----:B------:R-:W-:Y:S02]  /*c110*/  MOV R121, R184 ;  /* 0x000000b800797202 */ /* 0x000fe40000000f00 */
[----:B------:R-:W-:Y:S02]  /*c120*/  MOV R151, R130 ;  /* 0x0000008200977202 */ /* 0x000fe40000000f00 */
[C---:B------:R-:W-:Y:S03]  /*c130*/  HMMA.16816.F32.BF16 R32, R76.reuse, R90, R32 ;  /* 0x0000005a4c20723c */ /* 0x040fe60000041820 */
[----:B------:R4:W-:Y:S01]  /*c140*/  MUFU.EX2 R185, R88 ;  /* 0x0000005800b97308 */ /* 0x0009e20000000800 */
[----:B------:R-:W-:Y:S04]  /*c150*/  MOV R130, R116 ;  /* 0x0000007400827202 */ /* 0x000fe80000000f00 */
[-C--:B-1----:R-:W-:Y:S08]  /*c160*/  HMMA.16816.F32.BF16 R36, R76, R92.reuse, R36 ;  /* 0x0000005c4c24723c */ /* 0x082ff00000041824 */
[C---:B------:R-:W-:Y:S04]  /*c170*/  HMMA.16816.F32.BF16 R40, R80.reuse, R92, R40 ;  /* 0x0000005c5028723c */ /* 0x040fe80000041828 */
[----:B--2---:R-:W-:Y:S03]  /*c180*/  FFMA.FTZ R84, R186, c[0x0][0x2d0], -R105 ;  /* 0x0000b400ba547a23 */ /* 0x004fe60000010869 */
[--C-:B------:R-:W-:Y:S01]  /*c190*/  FFMA.FTZ R92, R132, c[0x0][0x2d0], -R96.reuse ;  /* 0x0000b400845c7a23 */ /* 0x100fe20000010860 */
[-C--:B------:R-:W-:Y:S01]  /*c1a0*/  HMMA.16816.F32.BF16 R44, R80, R94.reuse, R44 ;  /* 0x0000005e502c723c */ /* 0x080fe2000004182c */
[----:B------:R1:W-:Y:S03]  /*c1b0*/  MUFU.EX2 R187, R84 ;  /* 0x0000005400bb7308 */ /* 0x0003e60000000800 */
[--C-:B----4-:R-:W-:Y:S01]  /*c1c0*/  FFMA.FTZ R88, R99, c[0x0][0x2d0], -R107.reuse ;  /* 0x0000b40063587a23 */ /* 0x110fe2000001086b */
[----:B------:R-:W-:Y:S01]  /*c1d0*/  MOV R132, R117 ;  /* 0x0000007500847202 */ /* 0x000fe20000000f00 */
[----:B------:R-:W-:Y:S02]  /*c1e0*/  FFMA.FTZ R107, R115, c[0x0][0x2d0], -R107 ;  /* 0x0000b400736b7a23 */ /* 0x000fe4000001086b */
[C---:B------:R-:W-:Y:S03]  /*c1f0*/  HMMA.16816.F32.BF16 R48, R76.reuse, R94, R48 ;  /* 0x0000005e4c30723c */ /* 0x040fe60000041830 */
[----:B------:R2:W-:Y:S10]  /*c200*/  MUFU.EX2 R184, R88 ;  /* 0x0000005800b87308 */ /* 0x0005f40000000800 */
[----:B------:R4:W-:Y:S01]  /*c210*/  MUFU.EX2 R117, R92 ;  /* 0x0000005c00757308 */ /* 0x0009e20000000800 */
[--C-:B-1----:R-:W-:Y:S02]  /*c220*/  FFMA.FTZ R84, R97, c[0x0][0x2d0], -R105.reuse ;  /* 0x0000b40061547a23 */ /* 0x102fe40000010869 */
[----:B------:R-:W-:Y:S02]  /*c230*/  FFMA.FTZ R105, R113, c[0x0][0x2d0], -R105 ;  /* 0x0000b40071697a23 */ /* 0x000fe40000010869 */
[--C-:B------:R-:W-:Y:S05]  /*c240*/  FFMA.FTZ R113, R109, c[0x0][0x2d0], -R96.reuse ;  /* 0x0000b4006d717a23 */ /* 0x100fea0000010860 */
[----:B------:R1:W-:Y:S01]  /*c250*/  MUFU.EX2 R186, R84 ;  /* 0x0000005400ba7308 */ /* 0x0003e20000000800 */
[--C-:B------:R-:W-:Y:S02]  /*c260*/  FFMA.FTZ R109, R111, c[0x0][0x2d0], -R3.reuse ;  /* 0x0000b4006f6d7a23 */ /* 0x100fe40000010803 */
[--C-:B------:R-:W-:Y:S02]  /*c270*/  FFMA.FTZ R111, R207, c[0x0][0x2d0], -R3.reuse ;  /* 0x0000b400cf6f7a23 */ /* 0x100fe40000010803 */
[--C-:B--2---:R-:W-:Y:S02]  /*c280*/  FFMA.FTZ R88, R135, c[0x0][0x2d0], -R96.reuse ;  /* 0x0000b40087587a23 */ /* 0x104fe40000010860 */
[----:B------:R-:W2:Y:S03]  /*c290*/  LDL.LU R135, [R1+0x14] ;  /* 0x0000140001877983 */ /* 0x000ea60000300800 */
[----:B------:R1:W-:Y:S01]  /*c2a0*/  MUFU.EX2 R174, R88 ;  /* 0x0000005800ae7308 */ /* 0x0003e20000000800 */
[----:B----4-:R-:W-:Y:S09]  /*c2b0*/  LDSM.16.MT88.4 R92, [R227+0x2100] ;  /* 0x00210000e35c783b */ /* 0x010ff20000004200 */
[----:B------:R-:W4:Y:S01]  /*c2c0*/  MUFU.EX2 R105, R105 ;  /* 0x0000006900697308 */ /* 0x000f220000000800 */
[----:B-1----:R-:W1:Y:S09]  /*c2d0*/  LDSM.16.MT88.4 R84, [R226+0x1900] ;  /* 0x00190000e254783b */ /* 0x002e720000004200 */
[----:B------:R-:W3:Y:S01]  /*c2e0*/  MUFU.EX2 R107, R107 ;  /* 0x0000006b006b7308 */ /* 0x000ee20000000800 */
[--C-:B------:R-:W-:Y:S01]  /*c2f0*/  FFMA.FTZ R88, R134, c[0x0][0x2d0], -R96.reuse ;  /* 0x0000b40086587a23 */ /* 0x100fe20000010860 */
[----:B------:R-:W-:Y:S01]  /*c300*/  MOV R134, R110 ;  /* 0x0000006e00867202 */ /* 0x000fe20000000f00 */
[--C-:B------:R-:W-:Y:S07]  /*c310*/  FFMA.FTZ R110, R205, c[0x0][0x2d0], -R96.reuse ;  /* 0x0000b400cd6e7a23 */ /* 0x100fee0000010860 */
[----:B------:R1:W-:Y:S01]  /*c320*/  MUFU.EX2 R173, R88 ;  /* 0x0000005800ad7308 */ /* 0x0003e20000000800 */
[----:B----4-:R-:W-:Y:S09]  /*c330*/  F2FP.BF16.PACK_AB R182, R105, R104 ;  /* 0x0000006869b6723e */ /* 0x010ff200000010ff */
[----:B------:R-:W4:Y:S01]  /*c340*/  MUFU.EX2 R113, R113 ;  /* 0x0000007100717308 */ /* 0x000f220000000800 */
[----:B---3--:R-:W-:Y:S09]  /*c350*/  F2FP.BF16.PACK_AB R183, R107, R106 ;  /* 0x0000006a6bb7723e */ /* 0x008ff200000010ff */
[----:B------:R-:W-:Y:S01]  /*c360*/  MUFU.EX2 R111, R111 ;  /* 0x0000006f006f7308 */ /* 0x000fe20000000800 */
[-C--:B-1----:R-:W-:Y:S03]  /*c370*/  HMMA.16816.F32.BF16 R52, R76, R84.reuse, R52 ;  /* 0x000000544c34723c */ /* 0x082fe60000041834 */
[--C-:B------:R-:W-:Y:S02]  /*c380*/  FFMA.FTZ R88, R133, c[0x0][0x2d0], -R3.reuse ;  /* 0x0000b40085587a23 */ /* 0x100fe40000010803 */
[----:B------:R-:W3:Y:S04]  /*c390*/  LDL.LU R133, [R1+0x1c] ;  /* 0x00001c0001857983 */ /* 0x000ee80000300800 */
[----:B------:R-:W-:Y:S01]  /*c3a0*/  MUFU.EX2 R110, R110 ;  /* 0x0000006e006e7308 */ /* 0x000fe20000000800 */
[C---:B------:R-:W-:Y:S01]  /*c3b0*/  HMMA.16816.F32.BF16 R56, R80.reuse, R84, R56 ;  /* 0x000000545038723c */ /* 0x040fe20000041838 */
[----:B------:R-:W3:Y:S03]  /*c3c0*/  LDL.LU R131, [R1+0x18] ;  /* 0x0000180001837983 */ /* 0x000ee60000300800 */
[----:B----4-:R-:W-:Y:S03]  /*c3d0*/  F2FP.BF16.PACK_AB R178, R113, R112 ;  /* 0x0000007071b2723e */ /* 0x010fe600000010ff */
[--C-:B------:R-:W-:Y:S01]  /*c3e0*/  FFMA.FTZ R84, R108, c[0x0][0x2d0], -R96.reuse ;  /* 0x0000b4006c547a23 */ /* 0x100fe20000010860 */
[-C--:B------:R-:W-:Y:S01]  /*c3f0*/  HMMA.16816.F32.BF16 R60, R80, R86.reuse, R60 ;  /* 0x00000056503c723c */ /* 0x080fe2000004183c */
[----:B------:R1:W-:Y:S03]  /*c400*/  MUFU.EX2 R172, R88 ;  /* 0x0000005800ac7308 */ /* 0x0003e60000000800 */
[----:B------:R-:W-:Y:S02]  /*c410*/  FFMA.FTZ R108, R206, c[0x0][0x2d0], -R96 ;  /* 0x0000b400ce6c7a23 */ /* 0x000fe40000010860 */
[----:B------:R-:W-:Y:S01]  /*c420*/  LDSM.16.MT88.4 R96, [R225+0x2100] ;  /* 0x00210000e160783b */ /* 0x000fe20000004200 */
[--C-:B------:R-:W-:Y:S01]  /*c430*/  FFMA.FTZ R80, R164, c[0x0][0x2d0], -R3.reuse ;  /* 0x0000b400a4507a23 */ /* 0x100fe20000010803 */
[----:B------:R-:W-:Y:S03]  /*c440*/  HMMA.16816.F32.BF16 R64, R76, R86, R64 ;  /* 0x000000564c40723c */ /* 0x000fe60000041840 */
[----:B------:R4:W-:Y:S01]  /*c450*/  MUFU.EX2 R115, R80 ;  /* 0x0000005000737308 */ /* 0x0009e20000000800 */
[--C-:B------:R-:W-:Y:S01]  /*c460*/  FFMA.FTZ R81, R151, c[0x0][0x2d0], -R3.reuse ;  /* 0x0000b40097517a23 */ /* 0x100fe20000010803 */
[----:B------:R-:W-:Y:S01]  /*c470*/  F2FP.BF16.PACK_AB R82, R171, R190 ;  /* 0x000000beab52723e */ /* 0x000fe200000010ff */
[----:B------:R-:W-:Y:S01]  /*c480*/  LDSM.16.MT88.4 R164, [R225+0x3100] ;  /* 0x00310000e1a4783b */ /* 0x000fe20000004200 */
[----:B------:R-:W-:Y:S02]  /*c490*/  F2FP.BF16.PACK_AB R76, R199, R162 ;  /* 0x000000a2c74c723e */ /* 0x000fe400000010ff */
[----:B------:R-:W-:Y:S03]  /*c4a0*/  F2FP.BF16.PACK_AB R77, R198, R161 ;  /* 0x000000a1c64d723e */ /* 0x000fe600000010ff */
[----:B------:R-:W-:Y:S01]  /*c4b0*/  F2FP.BF16.PACK_AB R78, R196, R197 ;  /* 0x000000c5c44e723e */ /* 0x000fe200000010ff */
[----:B------:R4:W-:Y:S01]  /*c4c0*/  MUFU.EX2 R114, R81 ;  /* 0x0000005100727308 */ /* 0x0009e20000000800 */
[----:B------:R-:W-:Y:S02]  /*c4d0*/  F2FP.BF16.PACK_AB R79, R194, R195 ;  /* 0x000000c3c24f723e */ /* 0x000fe400000010ff */
[----:B------:R-:W-:Y:S01]  /*c4e0*/  F2FP.BF16.PACK_AB R83, R169, R170 ;  /* 0x000000aaa953723e */ /* 0x000fe200000010ff */
[--C-:B-1----:R-:W-:Y:S02]  /*c4f0*/  FFMA.FTZ R88, R118, c[0x0][0x2d0], -R3.reuse ;  /* 0x0000b40076587a23 */ /* 0x102fe40000010803 */
[----:B------:R-:W-:Y:S02]  /*c500*/  FFMA.FTZ R3, R74, c[0x0][0x2d0], -R3 ;  /* 0x0000b4004a037a23 */ /* 0x000fe40000010803 */
[----:B------:R-:W-:Y:S02]  /*c510*/  FFMA.FTZ R74, R70, R149, R150 ;  /* 0x00000095464a7223 */ /* 0x000fe40000010096 */
[----:B------:R1:W-:Y:S01]  /*c520*/  MUFU.EX2 R118, R88 ;  /* 0x0000005800767308 */ /* 0x0003e20000000800 */
[----:B----4-:R-:W-:Y:S09]  /*c530*/  F2FP.BF16.PACK_AB R80, R193, R160 ;  /* 0x000000a0c150723e */ /* 0x010ff200000010ff */
[----:B------:R4:W-:Y:S01]  /*c540*/  MUFU.EX2 R116, R84 ;  /* 0x0000005400747308 */ /* 0x0009e20000000800 */
[----:B------:R-:W-:Y:S09]  /*c550*/  F2FP.BF16.PACK_AB R81, R191, R192 ;  /* 0x000000c0bf51723e */ /* 0x000ff200000010ff */
[----:B------:R-:W4:Y:S01]  /*c560*/  MUFU.EX2 R108, R108 ;  /* 0x0000006c006c7308 */ /* 0x000f220000000800 */
[----:B-1----:R-:W1:Y:S09]  /*c570*/  LDSM.16.MT88.4 R88, [R224+0x2100] ;  /* 0x00210000e058783b */ /* 0x002e720000004200 */
[----:B------:R-:W1:Y:S01]  /*c580*/  MUFU.EX2 R109, R109 ;  /* 0x0000006d006d7308 */ /* 0x000e620000000800 */
[----:B----4-:R-:W4:Y:S01]  /*c590*/  LDSM.16.MT88.4 R84, [R226+0x2100] ;  /* 0x00210000e254783b */ /* 0x010f220000004200 */
[----:B------:R-:W-:Y:S02]  /*c5a0*/  F2FP.BF16.PACK_AB R176, R110, R108 ;  /* 0x0000006c6eb0723e */ /* 0x000fe400000010ff */
[----:B-1----:R-:W-:Y:S01]  /*c5b0*/  F2FP.BF16.PACK_AB R177, R111, R109 ;  /* 0x0000006d6fb1723e */ /* 0x002fe200000010ff */
[-C--:B------:R-:W-:Y:S08]  /*c5c0*/  HMMA.16816.F32.BF16 R4, R76, R88.reuse, R4 ;  /* 0x000000584c04723c */ /* 0x080ff00000041804 */
[C---:B------:R-:W-:Y:S08]  /*c5d0*/  HMMA.16816.F32.BF16 R8, R80.reuse, R88, R8 ;  /* 0x000000585008723c */ /* 0x040ff00000041808 */
[-C--:B------:R-:W-:Y:S08]  /*c5e0*/  HMMA.16816.F32.BF16 R12, R80, R90.reuse, R12 ;  /* 0x0000005a500c723c */ /* 0x080ff0000004180c */
[C---:B------:R-:W-:Y:S01]  /*c5f0*/  HMMA.16816.F32.BF16 R16, R76.reuse, R90, R16 ;  /* 0x0000005a4c10723c */ /* 0x040fe20000041810 */
[----:B------:R-:W1:Y:S07]  /*c600*/  LDSM.16.MT88.4 R88, [R224+0x2900] ;  /* 0x00290000e058783b */ /* 0x000e6e0000004200 */
        /* <DEDUP_REMOVED lines=10> */
[-C--:B----4-:R-:W-:Y:S08]  /*c6b0*/  HMMA.16816.F32.BF16 R52, R76, R84.reuse, R52 ;  /* 0x000000544c34723c */ /* 0x090ff00000041834 */
[C---:B------:R-:W-:Y:S08]  /*c6c0*/  HMMA.16816.F32.BF16 R56, R80.reuse, R84, R56 ;  /* 0x000000545038723c */ /* 0x040ff00000041838 */
[-C--:B------:R-:W-:Y:S07]  /*c6d0*/  HMMA.16816.F32.BF16 R60, R80, R86.reuse, R60 ;  /* 0x00000056503c723c */ /* 0x080fee000004183c */
[----:B------:R-:W-:Y:S01]  /*c6e0*/  F2FP.BF16.PACK_AB R80, R173, R174 ;  /* 0x000000aead50723e */ /* 0x000fe200000010ff */
[----:B------:R-:W-:Y:S01]  /*c6f0*/  HMMA.16816.F32.BF16 R64, R76, R86, R64 ;  /* 0x000000564c40723c */ /* 0x000fe20000041840 */
[----:B------:R-:W4:Y:S03]  /*c700*/  LDSM.16.MT88.4 R84, [R226+0x2900] ;  /* 0x00290000e254783b */ /* 0x000f260000004200 */
[----:B------:R-:W-:Y:S02]  /*c710*/  F2FP.BF16.PACK_AB R81, R118, R172 ;  /* 0x000000ac7651723e */ /* 0x000fe400000010ff */
[----:B------:R-:W-:Y:S02]  /*c720*/  F2FP.BF16.PACK_AB R82, R116, R117 ;  /* 0x000000757452723e */ /* 0x000fe400000010ff */
[----:B------:R-:W-:Y:S04]  /*c730*/  F2FP.BF16.PACK_AB R76, R189, R168 ;  /* 0x000000a8bd4c723e */ /* 0x000fe800000010ff */
[----:B------:R-:W-:Y:S01]  /*c740*/  F2FP.BF16.PACK_AB R77, R175, R188 ;  /* 0x000000bcaf4d723e */ /* 0x000fe200000010ff */
[----:B--2---:R-:W-:Y:S01]  /*c750*/  FFMA.FTZ R68, R68, R135, R148 ;  /* 0x0000008744447223 */ /* 0x004fe20000010094 */
[----:B------:R-:W-:Y:S01]  /*c760*/  F2FP.BF16.PACK_AB R78, R186, R187 ;  /* 0x000000bbba4e723e */ /* 0x000fe200000010ff */
[----:B------:R-:W-:Y:S01]  /*c770*/  LDSM.16.MT88.4 R148, [R227+0x3100] ;  /* 0x00310000e394783b */ /* 0x000fe20000004200 */
[----:B------:R-:W-:Y:S01]  /*c780*/  F2FP.BF16.PACK_AB R79, R184, R185 ;  /* 0x000000b9b84f723e */ /* 0x000fe200000010ff */
[----:B------:R-:W-:Y:S01]  /*c790*/  FADD.FTZ R68, R235, R68 ;  /* 0x00000044eb447221 */ /* 0x000fe20000010000 */
[----:B------:R-:W-:Y:S05]  /*c7a0*/  F2FP.BF16.PACK_AB R83, R114, R115 ;  /* 0x000000737253723e */ /* 0x000fea00000010ff */
[-C--:B-1----:R-:W-:Y:S01]  /*c7b0*/  HMMA.16816.F32.BF16 R4, R76, R88.reuse, R4 ;  /* 0x000000584c04723c */ /* 0x082fe20000041804 */
[----:B------:R1:W5:Y:S07]  /*c7c0*/  LDL.LU R235, [R1+0x44] ;  /* 0x0000440001eb7983 */ /* 0x00036e0000300800 */
[C---:B------:R-:W-:Y:S01]  /*c7d0*/  HMMA.16816.F32.BF16 R8, R80.reuse, R88, R8 ;  /* 0x000000585008723c */ /* 0x040fe20000041808 */
[----:B------:R-:W-:Y:S07]  /*c7e0*/  MUFU.EX2 R88, R75 ;  /* 0x0000004b00587308 */ /* 0x000fee0000000800 */
[-C--:B------:R-:W-:Y:S03]  /*c7f0*/  HMMA.16816.F32.BF16 R12, R80, R90.reuse, R12 ;  /* 0x0000005a500c723c */ /* 0x080fe6000004180c */
[----:B------:R-:W2:Y:S05]  /*c800*/  MUFU.EX2 R75, R3 ;  /* 0x00000003004b7308 */ /* 0x000eaa0000000800 */
[C---:B------:R-:W-:Y:S08]  /*c810*/  HMMA.16816.F32.BF16 R16, R76.reuse, R90, R16 ;  /* 0x0000005a4c10723c */ /* 0x040ff00000041810 */
[-C--:B------:R-:W-:Y:S08]  /*c820*/  HMMA.16816.F32.BF16 R20, R76, R92.reuse, R20 ;  /* 0x0000005c4c14723c */ /* 0x080ff00000041814 */
[C---:B------:R-:W-:Y:S04]  /*c830*/  HMMA.16816.F32.BF16 R24, R80.reuse, R92, R24 ;  /* 0x0000005c5018723c */ /* 0x040fe80000041818 */
[----:B--2---:R-:W-:Y:S04]  /*c840*/  F2FP.BF16.PACK_AB R179, R75, R88 ;  /* 0x000000584bb3723e */ /* 0x004fe800000010ff */
[-C--:B------:R-:W-:Y:S04]  /*c850*/  HMMA.16816.F32.BF16 R28, R80, R94.reuse, R28 ;  /* 0x0000005e501c723c */ /* 0x080fe8000004181c */
[----:B---3--:R-:W-:Y:S02]  /*c860*/  FFMA.FTZ R70, R69, R133, R134 ;  /* 0x0000008545467223 */ /* 0x008fe40000010086 */
[----:B------:R-:W-:Y:S02]  /*c870*/  FADD.FTZ R69, R130, R74 ;  /* 0x0000004a82457221 */ /* 0x000fe40000010000 */
[----:B------:R-:W-:Y:S01]  /*c880*/  FFMA.FTZ R0, R0, R131, R132 ;  /* 0x0000008300007223 */ /* 0x000fe20000010084 */
[C---:B------:R-:W-:Y:S01]  /*c890*/  HMMA.16816.F32.BF16 R32, R76.reuse, R94, R32 ;  /* 0x0000005e4c20723c */ /* 0x040fe20000041820 */
[----:B------:R-:W2:Y:S03]  /*c8a0*/  LDSM.16.MT88.4 R132, [R224+0x3100] ;  /* 0x00310000e084783b */ /* 0x000ea60000004200 */
[----:B------:R-:W-:Y:S02]  /*c8b0*/  FADD.FTZ R70, R234, R70 ;  /* 0x00000046ea467221 */ /* 0x000fe40000010000 */
[----:B------:R-:W-:Y:S02]  /*c8c0*/  FADD.FTZ R0, R233, R0 ;  /* 0x00000000e9007221 */ /* 0x000fe40000010000 */
[----:B------:R-:W-:Y:S01]  /*c8d0*/  FADD.FTZ R74, R232, R69 ;  /* 0x00000045e84a7221 */ /* 0x000fe20000010000 */
[----:B------:R1:W5:Y:S01]  /*c8e0*/  LDL.LU R234, [R1+0x40] ;  /* 0x0000400001ea7983 */ /* 0x0003620000300800 */
[-C--:B------:R-:W-:Y:S03]  /*c8f0*/  HMMA.16816.F32.BF16 R36, R76, R96.reuse, R36 ;  /* 0x000000604c24723c */ /* 0x080fe60000041824 */
[----:B------:R-:W-:Y:S01]  /*c900*/  FADD.FTZ R69, R231, R68 ;  /* 0x00000044e7457221 */ /* 0x000fe20000010000 */
        /* <DEDUP_REMOVED lines=20> */
[----:B------:R-:W-:Y:S02]  /*ca50*/  FADD.FTZ R68, R124, R3 ;  /* 0x000000037c447221 */ /* 0x000fe40000010000 */
[----:B------:R-:W-:Y:S01]  /*ca60*/  FADD.FTZ R3, R138, R69 ;  /* 0x000000458a037221 */ /* 0x000fe20000010000 */
[-C--:B----4-:R-:W-:Y:S03]  /*ca70*/  HMMA.16816.F32.BF16 R52, R76, R84.reuse, R52 ;  /* 0x000000544c34723c */ /* 0x090fe60000041834 */
[----:B------:R-:W-:Y:S05]  /*ca80*/  FADD.FTZ R3, R249, R3 ;  /* 0x00000003f9037221 */ /* 0x000fea0000010000 */
[C---:B------:R-:W-:Y:S08]  /*ca90*/  HMMA.16816.F32.BF16 R56, R80.reuse, R84, R56 ;  /* 0x000000545038723c */ /* 0x040ff00000041838 */
[-C--:B------:R-:W-:Y:S08]  /*caa0*/  HMMA.16816.F32.BF16 R60, R80, R86.reuse, R60 ;  /* 0x00000056503c723c */ /* 0x080ff0000004183c */
[----:B------:R-:W-:Y:S08]  /*cab0*/  HMMA.16816.F32.BF16 R64, R76, R86, R64 ;  /* 0x000000564c40723c */ /* 0x000ff00000041840 */
[-C--:B--2---:R-:W-:Y:S07]  /*cac0*/  HMMA.16816.F32.BF16 R124, R180, R132.reuse, R4 ;  /* 0x00000084b47c723c */ /* 0x084fee0000041804 */
        /* <DEDUP_REMOVED lines=20> */
[----:B------:R-:W-:Y:S02]  /*cc10*/  FADD.FTZ R5, R145, R0 ;  /* 0x0000000091057221 */ /* 0x000fe40000010000 */
        /* <DEDUP_REMOVED lines=8> */
[----:B------:R-:W2:Y:S03]  /*cca0*/  LDSM.16.MT88.4 R4, [R226+0x3100] ;  /* 0x00310000e204783b */ /* 0x000ea60000004200 */
[----:B------:R-:W-:Y:S02]  /*ccb0*/  FADD.FTZ R9, R217, R0 ;  /* 0x00000000d9097221 */ /* 0x000fe40000010000 */
        /* <DEDUP_REMOVED lines=48> */
[----:B------:R-:W-:Y:S01]  /*cfc0*/  FADD.FTZ R3, R185, R10 ;  /* 0x0000000ab9037221 */ /* 0x000fe20000010000 */
[----:B------:R-:W-:Y:S01]  /*cfd0*/  MOV R118, R2 ;  /* 0x0000000200767202 */ /* 0x000fe20000000f00 */
[----:B------:R-:W-:Y:S01]  /*cfe0*/  FADD.FTZ R0, R117, R9 ;  /* 0x0000000975007221 */ /* 0x000fe20000010000 */
[----:B------:R-:W-:Y:S01]  /*cff0*/  MOV R117, R71 ;  /* 0x0000004700757202 */ /* 0x000fe20000000f00 */
[----:B------:R-:W-:Y:S01]  /*d000*/  FADD.FTZ R4, R187, R11 ;  /* 0x0000000bbb047221 */ /* 0x000fe20000010000 */
[-C--:B------:R-:W-:Y:S03]  /*d010*/  HMMA.16816.F32.BF16 R176, R176, R6.reuse, R60 ;  /* 0x00000006b0b0723c */ /* 0x080fe6000004183c */
[----:B------:R-:W-:Y:S02]  /*d020*/  FADD.FTZ R9, R186, R4 ;  /* 0x00000004ba097221 */ /* 0x000fe40000010000 */
[----:B------:R-:W-:Y:S02]  /*d030*/  FADD.FTZ R10, R115, R8 ;  /* 0x00000008730a7221 */ /* 0x000fe40000010000 */
[----:B------:R-:W-:Y:S01]  /*d040*/  FADD.FTZ R5, R184, R3 ;  /* 0x00000003b8057221 */ /* 0x000fe20000010000 */
[----:B------:R-:W-:Y:S04]  /*d050*/  HMMA.16816.F32.BF16 R180, R180, R6, R64 ;  /* 0x00000006b4b4723c */ /* 0x000fe80000041840 */
[----:B------:R-:W-:Y:S02]  /*d060*/  FADD.FTZ R3, R100, R9 ;  /* 0x0000000964037221 */ /* 0x000fe40000010000 */
[----:B------:R-:W-:Y:S01]  /*d070*/  FADD.FTZ R8, R116, R0 ;  /* 0x0000000074087221 */ /* 0x000fe20000010000 */
[----:B------:R-:W-:Y:S01]  /*d080*/  MOV R116, R72 ;  /* 0x0000004800747202 */ /* 0x000fe20000000f00 */
        /* <DEDUP_REMOVED lines=11> */
[----:B------:R-:W-:Y:S01]  /*d140*/  STL [R1+0x10], R6 ;  /* 0x0000100601007387 */ /* 0x000fe20000100800 */
[----:B------:R-:W-:Y:S02]  /*d150*/  FADD.FTZ R3, R112, R0 ;  /* 0x0000000070037221 */ /* 0x000fe40000010000 */
        /* <DEDUP_REMOVED lines=9> */
.L_x_34:
[----:B-1----:R-:W2:Y:S04]  /*d1f0*/  LDL.LU R0, [R1+0x10] ;  /* 0x0000100001007983 */ /* 0x002ea80000300800 */
[----:B------:R-:W3:Y:S04]  /*d200*/  LDL.LU R4, [R1+0x14] ;  /* 0x0000140001047983 */ /* 0x000ee80000300800 */
[----:B------:R-:W4:Y:S04]  /*d210*/  LDL.LU R10, [R1+0x1c] ;  /* 0x00001c00010a7983 */ /* 0x000f280000300800 */
[----:B------:R-:W5:Y:S01]  /*d220*/  LDL.LU R9, [R1+0x18] ;  /* 0x0000180001097983 */ /* 0x000f620000300800 */
[----:B------:R-:W-:-:S02]  /*d230*/  MOV R36, 0xff800000 ;  /* 0xff80000000247802 */ /* 0x000fc40000000f00 */
[----:B------:R-:W-:Y:S02]  /*d240*/  MOV R37, 0xff800000 ;  /* 0xff80000000257802 */ /* 0x000fe40000000f00 */
[----:B------:R-:W-:Y:S02]  /*d250*/  MOV R38, 0xff800000 ;  /* 0xff80000000267802 */ /* 0x000fe40000000f00 */
[----:B------:R-:W-:Y:S02]  /*d260*/  MOV R39, 0xff800000 ;  /* 0xff80000000277802 */ /* 0x000fe40000000f00 */
[----:B------:R-:W-:Y:S01]  /*d270*/  PLOP3.LUT P4, PT, PT, PT, PT, 0x8, 0x0 ;  /* 0x000000000000781c */ /* 0x000fe20003f8e170 */
[----:B--2---:R-:W1:Y:S04]  /*d280*/  SHFL.BFLY PT, R5, R0, 0x2, 0x1f ;  /* 0x0c401f0000057f89 */ /* 0x004e6800000e0000 */
[----:B---3--:R-:W2:Y:S04]  /*d290*/  SHFL.BFLY PT, R6, R4, 0x2, 0x1f ;  /* 0x0c401f0004067f89 */ /* 0x008ea800000e0000 */
[----:B----4-:R-:W3:Y:S04]  /*d2a0*/  SHFL.BFLY PT, R7, R10, 0x2, 0x1f ;  /* 0x0c401f000a077f89 */ /* 0x010ee800000e0000 */
[----:B-----5:R-:W4:Y:S01]  /*d2b0*/  SHFL.BFLY PT, R8, R9, 0x2, 0x1f ;  /* 0x0c401f0009087f89 */ /* 0x020f2200000e0000 */
[----:B-1----:R-:W-:-:S02]  /*d2c0*/  FADD.FTZ R5, R5, R0 ;  /* 0x0000000005057221 */ /* 0x002fc40000010000 */
[----:B--2---:R-:W-:-:S03]  /*d2d0*/  FADD.FTZ R6, R6, R4 ;  /* 0x0000000406067221 */ /* 0x004fc60000010000 */
[----:B------:R-:W1:Y:S01]  /*d2e0*/  SHFL.BFLY PT, R0, R5, 0x1, 0x1f ;  /* 0x0c201f0005007f89 */ /* 0x000e6200000e0000 */
[----:B---3--:R-:W-:-:S03]  /*d2f0*/  FADD.FTZ R7, R7, R10 ;  /* 0x0000000a07077221 */ /* 0x008fc60000010000 */
[----:B------:R-:W2:Y:S01]  /*d300*/  SHFL.BFLY PT, R4, R6, 0x1, 0x1f ;  /* 0x0c201f0006047f89 */ /* 0x000ea200000e0000 */
[----:B----4-:R-:W-:-:S03]  /*d310*/  FADD.FTZ R8, R8, R9 ;  /* 0x0000000908087221 */ /* 0x010fc60000010000 */
[----:B------:R-:W3:Y:S04]  /*d320*/  SHFL.BFLY PT, R3, R7, 0x1, 0x1f ;  /* 0x0c201f0007037f89 */ /* 0x000ee800000e0000 */
[----:B------:R-:W4:Y:S01]  /*d330*/  SHFL.BFLY PT, R9, R8, 0x1, 0x1f ;  /* 0x0c201f0008097f89 */ /* 0x000f2200000e0000 */
[----:B-1----:R-:W-:Y:S01]  /*d340*/  FADD.FTZ R5, R5, R0 ;  /* 0x0000000005057221 */ /* 0x002fe20000010000 */
[----:B------:R-:W-:Y:S01]  /*d350*/  MOV R0, RZ ;  /* 0x000000ff00007202 */ /* 0x000fe20000000f00 */
[----:B--2---:R-:W-:-:S03]  /*d360*/  FADD.FTZ R6, R6, R4 ;  /* 0x0000000406067221 */ /* 0x004fc60000010000 */
[----:B------:R-:W-:Y:S02]  /*d370*/  FSETP.NE.FTZ.AND P3, PT, R5, RZ, PT ;  /* 0x000000ff0500720b */ /* 0x000fe40003f75000 */
[----:B------:R-:W-:Y:S01]  /*d380*/  MOV R4, RZ ;  /* 0x000000ff00047202 */ /* 0x000fe20000000f00 */
[----:B---3--:R-:W-:Y:S01]  /*d390*/  FADD.FTZ R7, R7, R3 ;  /* 0x0000000307077221 */ /* 0x008fe20000010000 */
[----:B------:R-:W-:Y:S02]  /*d3a0*/  FSETP.NE.FTZ.AND P2, PT, R6, RZ, PT ;  /* 0x000000ff0600720b */ /* 0x000fe40003f55000 */
[----:B------:R-:W-:Y:S01]  /*d3b0*/  MOV R3, RZ ;  /* 0x000000ff00037202 */ /* 0x000fe20000000f00 */
[----:B----4-:R-:W-:Y:S01]  /*d3c0*/  FADD.FTZ R8, R9, R8 ;  /* 0x0000000809087221 */ /* 0x010fe20000010000 */
[----:B------:R-:W-:-:S04]  /*d3d0*/  FSETP.NE.FTZ.AND P1, PT, R7, RZ, PT ;  /* 0x000000ff0700720b */ /* 0x000fc80003f35000 */
[----:B------:R-:W-:Y:S01]  /*d3e0*/  FSETP.NE.FTZ.AND P0, PT, R8, RZ, PT ;  /* 0x000000ff0800720b */ /* 0x000fe20003f15000 */
[----:B------:R-:W1:Y:S08]  /*d3f0*/  @P3 MUFU.RCP R0, R5 ;  /* 0x0000000500003308 */ /* 0x000e700000001000 */
[----:B------:R-:W2:Y:S01]  /*d400*/  @P1 MUFU.RCP R3, R7 ;  /* 0x0000000700031308 */ /* 0x000ea20000001000 */
[----:B-1----:R-:W-:-:S07]  /*d410*/  FMUL.FTZ R124, R0, R124 ;  /* 0x0000007c007c7220 */ /* 0x002fce0000410000 */
[----:B------:R-:W1:Y:S01]  /*d420*/  @P2 MUFU.RCP R4, R6 ;  /* 0x0000000600042308 */ /* 0x000e620000001000 */
[C---:B------:R-:W-:Y:S02]  /*d430*/  FMUL.FTZ R125, R0.reuse, R125 ;  /* 0x0000007d007d7220 */ /* 0x040fe40000410000 */
[C---:B------:R-:W-:Y:S02]  /*d440*/  FMUL.FTZ R132, R0.reuse, R132 ;  /* 0x0000008400847220 */ /* 0x040fe40000410000 */
[C---:B------:R-:W-:Y:S02]  /*d450*/  FMUL.FTZ R26, R0.reuse, R133 ;  /* 0x00000085001a7220 */ /* 0x040fe40000410000 */
[C---:B------:R-:W-:Y:S01]  /*d460*/  FMUL.FTZ R136, R0.reuse, R136 ;  /* 0x0000008800887220 */ /* 0x040fe20000410000 */
[----:B------:R-:W-:Y:S01]  /*d470*/  @P2 MUFU.LG2 R9, R6 ;  /* 0x0000000600092308 */ /* 0x000fe20000000c00 */
[C---:B------:R-:W-:Y:S02]  /*d480*/  FMUL.FTZ R30, R0.reuse, R137 ;  /* 0x00000089001e7220 */ /* 0x040fe40000410000 */
[----:B------:R-:W-:-:S02]  /*d490*/  FMUL.FTZ R148, R0, R148 ;  /* 0x0000009400947220 */ /* 0x000fc40000410000 */
[C---:B------:R-:W-:Y:S02]  /*d4a0*/  FMUL.FTZ R20, R0.reuse, R149 ;  /* 0x0000009500147220 */ /* 0x040fe40000410000 */
[C---:B------:R-:W-:Y:S01]  /*d4b0*/  FMUL.FTZ R152, R0.reuse, R152 ;  /* 0x0000009800987220 */ /* 0x040fe20000410000 */
[----:B------:R-:W-:Y:S01]  /*d4c0*/  @P3 MUFU.LG2 R11, R5 ;  /* 0x00000005000b3308 */ /* 0x000fe20000000c00 */
[C---:B------:R-:W-:Y:S02]  /*d4d0*/  FMUL.FTZ R24, R0.reuse, R153 ;  /* 0x0000009900187220 */ /* 0x040fe40000410000 */
[C---:B------:R-:W-:Y:S02]  /*d4e0*/  FMUL.FTZ R164, R0.reuse, R164 ;  /* 0x000000a400a47220 */ /* 0x040fe40000410000 */
[C---:B------:R-:W-:Y:S02]  /*d4f0*/  FMUL.FTZ R18, R0.reuse, R165 ;  /* 0x000000a500127220 */ /* 0x040fe40000410000 */
[C---:B------:R-:W-:Y:S01]  /*d500*/  FMUL.FTZ R168, R0.reuse, R168 ;  /* 0x000000a800a87220 */ /* 0x040fe20000410000 */
[----:B------:R-:W-:Y:S01]  /*d510*/  @P1 MUFU.LG2 R7, R7 ;  /* 0x0000000700071308 */ /* 0x000fe20000000c00 */
[----:B------:R-:W-:-:S02]  /*d520*/  FMUL.FTZ R17, R0, R169 ;  /* 0x000000a900117220 */ /* 0x000fc40000410000 */
[C---:B------:R-:W-:Y:S02]  /*d530*/  FMUL.FTZ R180, R0.reuse, R180 ;  /* 0x000000b400b47220 */ /* 0x040fe40000410000 */
[----:B------:R-:W-:Y:S01]  /*d540*/  FMUL.FTZ R181, R0, R181 ;  /* 0x000000b500b57220 */ /* 0x000fe20000410000 */
[----:B------:R-:W-:Y:S01]  /*d550*/  MOV R0, RZ ;  /* 0x000000ff00007202 */ /* 0x000fe20000000f00 */
[C---:B--2---:R-:W-:Y:S01]  /*d560*/  FMUL.FTZ R120, R3.reuse, R120 ;  /* 0x0000007803787220 */ /* 0x044fe20000410000 */
[----:B------:R-:W-:Y:S01]  /*d570*/  @P0 MUFU.LG2 R6, R8 ;  /* 0x0000000800060308 */ /* 0x000fe20000000c00 */
[C---:B------:R-:W-:Y:S02]  /*d580*/  FMUL.FTZ R33, R3.reuse, R121 ;  /* 0x0000007903217220 */ /* 0x040fe40000410000 */
[C---:B------:R-:W-:Y:S02]  /*d590*/  FMUL.FTZ R128, R3.reuse, R128 ;  /* 0x0000008003807220 */ /* 0x040fe40000410000 */
[----:B------:R-:W-:-:S02]  /*d5a0*/  FMUL.FTZ R32, R3, R129 ;  /* 0x0000008103207220 */ /* 0x000fc40000410000 */
[C---:B------:R-:W-:Y:S01]  /*d5b0*/  FMUL.FTZ R140, R3.reuse, R140 ;  /* 0x0000008c038c7220 */ /* 0x040fe20000410000 */
[----:B------:R2:W3:Y:S01]  /*d5c0*/  @P0 MUFU.RCP R0, R8 ;  /* 0x0000000800000308 */ /* 0x0004e20000001000 */
[C---:B------:R-:W-:Y:S02]  /*d5d0*/  FMUL.FTZ R28, R3.reuse, R141 ;  /* 0x0000008d031c7220 */ /* 0x040fe40000410000 */
[C---:B------:R-:W-:Y:S02]  /*d5e0*/  FMUL.FTZ R144, R3.reuse, R144 ;  /* 0x0000009003907220 */ /* 0x040fe40000410000 */
[C---:B------:R-:W-:Y:S02]  /*d5f0*/  FMUL.FTZ R25, R3.reuse, R145 ;  /* 0x0000009103197220 */ /* 0x040fe40000410000 */
[C---:B------:R-:W-:Y:S02]  /*d600*/  FMUL.FTZ R156, R3.reuse, R156 ;  /* 0x0000009c039c7220 */ /* 0x040fe40000410000 */
[----:B------:R-:W-:-:S02]  /*d610*/  FMUL.FTZ R22, R3, R157 ;  /* 0x0000009d03167220 */ /* 0x000fc40000410000 */
[C---:B------:R-:W-:Y:S02]  /*d620*/  FMUL.FTZ R160, R3.reuse, R160 ;  /* 0x000000a003a07220 */ /* 0x040fe40000410000 */
[C---:B------:R-:W-:Y:S02]  /*d630*/  FMUL.FTZ R12, R3.reuse, R161 ;  /* 0x000000a1030c7220 */ /* 0x040fe40000410000 */
[C---:B------:R-:W-:Y:S01]  /*d640*/  FMUL.FTZ R172, R3.reuse, R172 ;  /* 0x000000ac03ac7220 */ /* 0x040fe20000410000 */
[----:B--2---:R-:W-:Y:S01]  /*d650*/  @P0 MOV R8, 0x3f317218 ;  /* 0x3f31721800080802 */ /* 0x004fe20000000f00 */
[C---:B------:R-:W-:Y:S02]  /*d660*/  FMUL.FTZ R173, R3.reuse, R173 ;  /* 0x000000ad03ad7220 */ /* 0x040fe40000410000 */
[C---:B------:R-:W-:Y:S02]  /*d670*/  FMUL.FTZ R176, R3.reuse, R176 ;  /* 0x000000b003b07220 */ /* 0x040fe40000410000 */
[----:B------:R-:W-:Y:S01]  /*d680*/  FMUL.FTZ R177, R3, R177 ;  /* 0x000000b103b17220 */ /* 0x000fe20000410000 */
[----:B------:R-:W-:Y:S01]  /*d690*/  @P2 MOV R3, 0x3f317218 ;  /* 0x3f31721800032802 */ /* 0x000fe20000000f00 */
[----:B-1----:R-:W-:-:S02]  /*d6a0*/  FMUL.FTZ R126, R4, R126 ;  /* 0x0000007e047e7220 */ /* 0x002fc40000410000 */
        /* <DEDUP_REMOVED lines=15> */
[----:B------:R-:W-:Y:S01]  /*d7a0*/  @P3 MOV R4, 0x3f317218 ;  /* 0x3f31721800043802 */ /* 0x000fe20000000f00 */
[C---:B---3--:R-:W-:Y:S02]  /*d7b0*/  FMUL.FTZ R122, R0.reuse, R122 ;  /* 0x0000007a007a7220 */ /* 0x048fe40000410000 */
        /* <DEDUP_REMOVED lines=14> */
[----:B------:R-:W-:Y:S01]  /*d8a0*/  FMUL.FTZ R179, R0, R179 ;  /* 0x000000b300b37220 */ /* 0x000fe20000410000 */
[----:B------:R-:W-:Y:S01]  /*d8b0*/  @P1 MOV R0, 0x3f317218 ;  /* 0x3f31721800001802 */ /* 0x000fe20000000f00 */
[----:B------:R-:W-:Y:S02]  /*d8c0*/  @P2 FMUL.FTZ R5, R3, c[0x0][0x2d0] ;  /* 0x0000b40003052a20 */ /* 0x000fe40000410000 */
[----:B------:R-:W-:Y:S02]  /*d8d0*/  @P3 FMUL.FTZ R10, R4, c[0x0][0x2d0] ;  /* 0x0000b400040a3a20 */ /* 0x000fe40000410000 */
[----:B------:R-:W-:Y:S02]  /*d8e0*/  @P1 FMUL.FTZ R3, R0, c[0x0][0x2d0] ;  /* 0x0000b40000031a20 */ /* 0x000fe40000410000 */
[----:B------:R-:W-:Y:S02]  /*d8f0*/  @P3 FMUL.FTZ R11, R11, 0.69314718246459960938 ;  /* 0x3f3172180b0b3820 */ /* 0x000fe40000410000 */
[----:B------:R-:W-:-:S02]  /*d900*/  @P2 FMUL.FTZ R9, R9, 0.69314718246459960938 ;  /* 0x3f31721809092820 */ /* 0x000fc40000410000 */
[----:B------:R-:W-:Y:S02]  /*d910*/  @P1 FMUL.FTZ R7, R7, 0.69314718246459960938 ;  /* 0x3f31721807071820 */ /* 0x000fe40000410000 */
[----:B------:R-:W-:Y:S02]  /*d920*/  @P0 FMUL.FTZ R4, R6, 0.69314718246459960938 ;  /* 0x3f31721806040820 */ /* 0x000fe40000410000 */
[----:B------:R-:W-:Y:S02]  /*d930*/  @P0 FMUL.FTZ R0, R8, c[0x0][0x2d0] ;  /* 0x0000b40008000a20 */ /* 0x000fe40000410000 */
[----:B------:R-:W-:Y:S02]  /*d940*/  @P3 FFMA.FTZ R36, R10, R73, R11 ;  /* 0x000000490a243223 */ /* 0x000fe4000001000b */
[----:B------:R-:W-:Y:S02]  /*d950*/  @P2 FFMA.FTZ R37, R5, R72, R9 ;  /* 0x0000004805252223 */ /* 0x000fe40000010009 */
[----:B------:R-:W-:-:S02]  /*d960*/  @P1 FFMA.FTZ R38, R3, R71, R7 ;  /* 0x0000004703261223 */ /* 0x000fc40000010007 */
[----:B------:R-:W-:Y:S02]  /*d970*/  @P0 FFMA.FTZ R39, R0, R2, R4 ;  /* 0x0000000200270223 */ /* 0x000fe40000010004 */
.L_x_18:
[----:B------:R-:W-:Y:S01]  /*d980*/  USHF.R.S32.HI UR8, URZ, 0x1f, UR9 ;  /* 0x0000001f3f087899 */ /* 0x000fe20008011409 */
[----:B------:R-:W-:Y:S05]  /*d990*/  @P4 BRA `(.L_x_38) ;  /* 0x0000147000004947 */ /* 0x000fea0003800000 */
[----:B------:R-:W1:Y:S01]  /*d9a0*/  S2R R40, SR_TID.X ;  /* 0x0000000000287919 */ /* 0x000e620000002100 */
[----:B------:R-:W-:Y:S01]  /*d9b0*/  F2FP.BF16.PACK_AB R6, R125, R124 ;  /* 0x0000007c7d06723e */ /* 0x000fe200000010ff */
[----:B------:R-:W-:Y:S01]  /*d9c0*/  IMAD.MOV.U32 R5, RZ, RZ, -0x10 ;  /* 0xfffffff0ff057424 */ /* 0x000fe200078e00ff */
[----:B------:R-:W-:Y:S01]  /*d9d0*/  F2FP.BF16.PACK_AB R27, R27, R126 ;  /* 0x0000007e1b1b723e */ /* 0x000fe200000010ff */
[----:B------:R-:W-:Y:S01]  /*d9e0*/  BAR.SYNC.DEFER_BLOCKING 0x1, 0x80 ;  /* 0x0042000000007b1d */ /* 0x000fe20000010000 */
[----:B------:R-:W-:Y:S02]  /*d9f0*/  F2FP.BF16.PACK_AB R26, R26, R132 ;  /* 0x000000841a1a723e */ /* 0x000fe400000010ff */
[----:B------:R-:W-:Y:S02]  /*da00*/  F2FP.BF16.PACK_AB R31, R31, R134 ;  /* 0x000000861f1f723e */ /* 0x000fe400000010ff */
[----:B------:R-:W-:Y:S01]  /*da10*/  F2FP.BF16.PACK_AB R33, R33, R120 ;  /* 0x000000782121723e */ /* 0x000fe200000010ff */
[----:B------:R-:W-:Y:S01]  /*da20*/  ULDC.64 UR4, c[0x0][0x500] ;  /* 0x0001400000047ab9 */ /* 0x000fe20000000a00 */
[----:B------:R-:W-:Y:S01]  /*da30*/  F2FP.BF16.PACK_AB R122, R123, R122 ;  /* 0x0000007a7b7a723e */ /* 0x000fe200000010ff */
[----:B------:R-:W-:Y:S01]  /*da40*/  UISETP.NE.U32.AND UP1, UPT, URZ, UR4, UPT ;  /* 0x000000043f00728c */ /* 0x000fe2000bf25070 */
[----:B------:R-:W-:Y:S01]  /*da50*/  F2FP.BF16.PACK_AB R32, R32, R128 ;  /* 0x000000802020723e */ /* 0x000fe200000010ff */
[----:B------:R-:W-:Y:S01]  /*da60*/  UMOV UR6, 0x4 ;  /* 0x0000000400067882 */ /* 0x000fe20000000000 */
[----:B------:R-:W-:Y:S01]  /*da70*/  F2FP.BF16.PACK_AB R130, R131, R130 ;  /* 0x000000828382723e */ /* 0x000fe200000010ff */
[----:B------:R-:W-:Y:S01]  /*da80*/  UISETP.NE.AND.EX UP1, UPT, URZ, UR5, UPT, UP1 ;  /* 0x000000053f00728c */ /* 0x000fe2000bf25310 */
[----:B------:R-:W-:-:S02]  /*da90*/  F2FP.BF16.PACK_AB R30, R30, R136 ;  /* 0x000000881e1e723e */ /* 0x000fc400000010ff */
[----:B------:R-:W-:Y:S01]  /*daa0*/  F2FP.BF16.PACK_AB R29, R29, R138 ;  /* 0x0000008a1d1d723e */ /* 0x000fe200000010ff */
[----:B------:R-:W-:Y:S01]  /*dab0*/  ULDC.64 UR4, c[0x0][0x500] ;  /* 0x0001400000047ab9 */ /* 0x000fe20000000a00 */
[----:B------:R-:W-:Y:S01]  /*dac0*/  F2FP.BF16.PACK_AB R20, R20, R148 ;  /* 0x000000941414723e */ /* 0x000fe200000010ff */
[----:B------:R-:W-:Y:S01]  /*dad0*/  UIMAD.WIDE UR4, UR11, UR6, UR4 ;  /* 0x000000060b0472a5 */ /* 0x000fe2000f8e0204 */
[----:B------:R-:W-:Y:S02]  /*dae0*/  F2FP.BF16.PACK_AB R19, R19, R150 ;  /* 0x000000961313723e */ /* 0x000fe400000010ff */
[----:B-1----:R-:W-:Y:S02]  /*daf0*/  SHF.R.S32.HI R41, RZ, 0x1f, R40 ;  /* 0x0000001fff297819 */ /* 0x002fe40000011428 */
[----:B------:R-:W-:Y:S02]  /*db00*/  F2FP.BF16.PACK_AB R28, R28, R140 ;  /* 0x0000008c1c1c723e */ /* 0x000fe400000010ff */
[----:B------:R-:W-:-:S02]  /*db10*/  LEA.HI R2, R41, R40, RZ, 0x2 ;  /* 0x0000002829027211 */ /* 0x000fc400078f10ff */
[----:B------:R-:W-:Y:S02]  /*db20*/  LEA.HI R35, R41, R40, RZ, 0x5 ;  /* 0x0000002829237211 */ /* 0x000fe400078f28ff */
[--C-:B------:R-:W-:Y:S02]  /*db30*/  SHF.R.S32.HI R3, RZ, 0x2, R2.reuse ;  /* 0x00000002ff037819 */ /* 0x100fe40000011402 */
[----:B------:R-:W-:Y:S02]  /*db40*/  SHF.R.S32.HI R0, RZ, 0x1f, R2 ;  /* 0x0000001fff007819 */ /* 0x000fe40000011402 */
[----:B------:R-:W-:Y:S02]  /*db50*/  SHF.R.S32.HI R34, RZ, 0x5, R35 ;  /* 0x00000005ff227819 */ /* 0x000fe40000011423 */
[----:B------:R-:W-:Y:S02]  /*db60*/  LEA.HI R0, R0, R3, RZ, 0x3 ;  /* 0x0000000300007211 */ /* 0x000fe400078f18ff */
[----:B------:R-:W-:-:S02]  /*db70*/  F2FP.BF16.PACK_AB R142, R143, R142 ;  /* 0x0000008e8f8e723e */ /* 0x000fc400000010ff */
[----:B------:R-:W-:Y:S02]  /*db80*/  LOP3.LUT R0, R0, 0xfffffff8, RZ, 0xc0, !PT ;  /* 0xfffffff800007812 */ /* 0x000fe400078ec0ff */
[----:B------:R-:W-:Y:S02]  /*db90*/  F2FP.BF16.PACK_AB R25, R25, R144 ;  /* 0x000000901919723e */ /* 0x000fe400000010ff */
[----:B------:R-:W-:Y:S01]  /*dba0*/  F2FP.BF16.PACK_AB R147, R147, R146 ;  /* 0x000000929393723e */ /* 0x000fe200000010ff */
[----:B------:R-:W-:Y:S01]  /*dbb0*/  IMAD.IADD R3, R3, 0x1, -R0 ;  /* 0x0000000103037824 */ /* 0x000fe200078e0a00 */
[----:B------:R-:W-:Y:S02]  /*dbc0*/  LOP3.LUT R0, R2, 0xfffffffc, RZ, 0xc0, !PT ;  /* 0xfffffffc02007812 */ /* 0x000fe400078ec0ff */
[----:B------:R-:W-:Y:S01]  /*dbd0*/  F2FP.BF16.PACK_AB R24, R24, R152 ;  /* 0x000000981818723e */ /* 0x000fe200000010ff */
[C---:B------:R-:W-:Y:S01]  /*dbe0*/  IMAD.SHL.U32 R2, R3.reuse, 0x40, RZ ;  /* 0x0000004003027824 */ /* 0x040fe200078e00ff */
[----:B------:R-:W-:Y:S01]  /*dbf0*/  LOP3.LUT R4, R3, 0x1, RZ, 0xc0, !PT ;  /* 0x0000000103047812 */ /* 0x000fe200078ec0ff */
[----:B------:R-:W-:Y:S01]  /*dc00*/  IMAD.IADD R14, R40, 0x1, -R0 ;  /* 0x00000001280e7824 */ /* 0x000fe200078e0a00 */
[----:B------:R-:W-:-:S02]  /*dc10*/  F2FP.BF16.PACK_AB R23, R23, R154 ;  /* 0x0000009a1717723e */ /* 0x000fc400000010ff */
[----:B------:R-:W-:Y:S01]  /*dc20*/  LOP3.LUT R0, R2, 0x1c0, RZ, 0xc0, !PT ;  /* 0x000001c002007812 */ /* 0x000fe200078ec0ff */
[----:B------:R-:W-:Y:S01]  /*dc30*/  IMAD R2, R34, 0x200, R14 ;  /* 0x0000020022027824 */ /* 0x000fe200078e020e */
[----:B------:R-:W-:Y:S02]  /*dc40*/  ISETP.NE.U32.AND P0, PT, R4, 0x1, PT ;  /* 0x000000010400780c */ /* 0x000fe40003f05070 */
[----:B------:R-:W-:Y:S02]  /*dc50*/  LEA.HI R0, R0, R0, RZ, 0x1d ;  /* 0x0000000000007211 */ /* 0x000fe400078fe8ff */
[----:B------:R-:W-:Y:S02]  /*dc60*/  R2P PR, R3, 0x6 ;  /* 0x0000000603007804 */ /* 0x000fe40000000000 */
[----:B------:R-:W-:Y:S01]  /*dc70*/  SEL R5, R5, 0x10, !P0 ;  /* 0x0000001005057807 */ /* 0x000fe20004000000 */
[----:B------:R-:W-:Y:S01]  /*dc80*/  IMAD.U32 R0, R2, 0x2, R0 ;  /* 0x0000000202007824 */ /* 0x000fe200078e0000 */
[----:B------:R-:W-:-:S02]  /*dc90*/  F2FP.BF16.PACK_AB R18, R18, R164 ;  /* 0x000000a41212723e */ /* 0x000fc400000010ff */
[----:B------:R-:W-:Y:S01]  /*dca0*/  F2FP.BF16.PACK_AB R13, R13, R166 ;  /* 0x000000a60d0d723e */ /* 0x000fe200000010ff */
[----:B------:R-:W-:Y:S01]  /*dcb0*/  IMAD.SHL.U32 R0, R0, 0x2, RZ ;  /* 0x0000000200007824 */ /* 0x000fe200078e00ff */
[----:B------:R-:W-:Y:S02]  /*dcc0*/  F2FP.BF16.PACK_AB R22, R22, R156 ;  /* 0x0000009c1616723e */ /* 0x000fe400000010ff */
[----:B------:R-:W-:Y:S01]  /*dcd0*/  F2FP.BF16.PACK_AB R159, R159, R158 ;  /* 0x0000009e9f9f723e */ /* 0x000fe200000010ff */
[C---:B------:R-:W-:Y:S01]  /*dce0*/  IMAD.IADD R3, R0.reuse, 0x1, R5 ;  /* 0x0000000100037824 */ /* 0x040fe200078e0205 */
[----:B------:R1:W-:Y:S01]  /*dcf0*/  STS [R0+0x80], R6 ;  /* 0x0000800600007388 */ /* 0x0003e20000000800 */
[C---:B------:R-:W-:Y:S02]  /*dd00*/  IADD3 R4, R0.reuse, 0x80, RZ ;  /* 0x0000008000047810 */ /* 0x040fe40007ffe0ff */
[----:B------:R-:W-:Y:S01]  /*dd10*/  IADD3 R2, R0, 0xc0, RZ ;  /* 0x000000c000027810 */ /* 0x000fe20007ffe0ff */
[----:B------:R-:W-:Y:S01]  /*dd20*/  STS [R0+0x480], R27 ;  /* 0x0004801b00007388 */ /* 0x000fe20000000800 */
[----:B------:R-:W-:-:S02]  /*dd30*/  @P2 IADD3 R2, R4, -0x40, RZ ;  /* 0xffffffc004022810 */ /* 0x000fc40007ffe0ff */
[----:B------:R-:W-:Y:S01]  /*dd40*/  F2FP.BF16.PACK_AB R12, R12, R160 ;  /* 0x000000a00c0c723e */ /* 0x000fe200000010ff */
[----:B------:R-:W-:Y:S01]  /*dd50*/  STS [R3+0x80], R26 ;  /* 0x0000801a03007388 */ /* 0x000fe20000000800 */
[----:B------:R-:W-:Y:S02]  /*dd60*/  F2FP.BF16.PACK_AB R21, R21, R162 ;  /* 0x000000a21515723e */ /* 0x000fe400000010ff */
[----:B------:R-:W-:Y:S01]  /*dd70*/  F2FP.BF16.PACK_AB R17, R17, R168 ;  /* 0x000000a81111723e */ /* 0x000fe200000010ff */
[----:B------:R-:W-:Y:S01]  /*dd80*/  STS [R3+0x480], R31 ;  /* 0x0004801f03007388 */ /* 0x000fe20000000800 */
[----:B------:R-:W-:Y:S02]  /*dd90*/  F2FP.BF16.PACK_AB R16, R16, R170 ;  /* 0x000000aa1010723e */ /* 0x000fe400000010ff */
[----:B------:R-:W-:Y:S01]  /*dda0*/  F2FP.BF16.PACK_AB R9, R181, R180 ;  /* 0x000000b4b509723e */ /* 0x000fe200000010ff */
[----:B------:R-:W-:Y:S01]  /*ddb0*/  STS [R0+0x2080], R33 ;  /* 0x0020802100007388 */ /* 0x000fe20000000800 */
[----:B-----5:R-:W-:-:S02]  /*ddc0*/  F2FP.BF16.PACK_AB R8, R183, R182 ;  /* 0x000000b6b708723e */ /* 0x020fc400000010ff */
[----:B------:R-:W-:Y:S01]  /*ddd0*/  F2FP.BF16.PACK_AB R11, R173, R172 ;  /* 0x000000acad0b723e */ /* 0x000fe200000010ff */
[----:B------:R2:W-:Y:S01]  /*dde0*/  STS [R0+0x2480], R122 ;  /* 0x0024807a00007388 */ /* 0x0005e20000000800 */
[----:B------:R-:W-:Y:S02]  /*ddf0*/  F2FP.BF16.PACK_AB R15, R15, R174 ;  /* 0x000000ae0f0f723e */ /* 0x000fe400000010ff */
[----:B------:R-:W-:Y:S01]  /*de00*/  F2FP.BF16.PACK_AB R10, R177, R176 ;  /* 0x000000b0b10a723e */ /* 0x000fe200000010ff */
[----:B------:R-:W-:Y:S01]  /*de10*/  STS [R3+0x2080], R32 ;  /* 0x0020802003007388 */ /* 0x000fe20000000800 */
[----:B-1----:R-:W-:Y:S01]  /*de20*/  IMAD.MOV.U32 R6, RZ, RZ, 0x20 ;  /* 0x00000020ff067424 */ /* 0x002fe200078e00ff */
[----:B------:R-:W-:Y:S02]  /*de30*/  F2FP.BF16.PACK_AB R7, R179, R178 ;  /* 0x000000b2b307723e */ /* 0x000fe400000010ff */
[----:B------:R1:W-:Y:S02]  /*de40*/  STS [R3+0x2480], R130 ;  /* 0x0024808203007388 */ /* 0x0003e40000000800 */
[----:B------:R-:W-:-:S02]  /*de50*/  SEL R6, R6, 0xffffffe0, !P1 ;  /* 0xffffffe006067807 */ /* 0x000fc40004800000 */
[----:B------:R-:W-:-:S03]  /*de60*/  PLOP3.LUT P1, PT, PT, PT, UP1, 0x80, 0x0 ;  /* 0x000000000000781c */ /* 0x000fc60003f2f018 */
[----:B------:R-:W-:-:S05]  /*de70*/  IMAD.IADD R4, R0, 0x1, R6 ;  /* 0x0000000100047824 */ /* 0x000fca00078e0206 */
[----:B------:R-:W-:Y:S04]  /*de80*/  STS [R4+0x80], R30 ;  /* 0x0000801e04007388 */ /* 0x000fe80000000800 */
[----:B------:R-:W-:Y:S01]  /*de90*/  STS [R4+0x480], R29 ;  /* 0x0004801d04007388 */ /* 0x000fe20000000800 */
[----:B--2---:R-:W-:-:S05]  /*dea0*/  IMAD.IADD R0, R6, 0x1, R3 ;  /* 0x0000000106007824 */ /* 0x004fca00078e0203 */
[----:B------:R-:W-:Y:S01]  /*deb0*/  STS [R0+0x80], R20 ;  /* 0x0000801400007388 */ /* 0x000fe20000000800 */
[----:B-1----:R-:W-:-:S03]  /*dec0*/  IADD3 R3, R6, 0x400, R2 ;  /* 0x0000040006037810 */ /* 0x002fc60007ffe002 */
[----:B------:R-:W-:Y:S04]  /*ded0*/  STS [R0+0x480], R19 ;  /* 0x0004801300007388 */ /* 0x000fe80000000800 */
[----:B------:R-:W-:Y:S04]  /*dee0*/  STS [R4+0x2080], R28 ;  /* 0x0020801c04007388 */ /* 0x000fe80000000800 */
[----:B------:R1:W-:Y:S04]  /*def0*/  STS [R4+0x2480], R142 ;  /* 0x0024808e04007388 */ /* 0x0003e80000000800 */
[----:B------:R-:W-:Y:S04]  /*df00*/  STS [R0+0x2080], R25 ;  /* 0x0020801900007388 */ /* 0x000fe80000000800 */
[----:B------:R2:W-:Y:S04]  /*df10*/  STS [R0+0x2480], R147 ;  /* 0x0024809300007388 */ /* 0x0005e80000000800 */
[----:B------:R-:W-:Y:S04]  /*df20*/  STS [R2], R24 ;  /* 0x0000001802007388 */ /* 0x000fe80000000800 */
[----:B------:R-:W-:Y:S01]  /*df30*/  STS [R2+0x400], R23 ;  /* 0x0004001702007388 */ /* 0x000fe20000000800 */
[----:B-1----:R-:W-:-:S02]  /*df40*/  IMAD.IADD R4, R5, 0x1, R3 ;  /* 0x0000000105047824 */ /* 0x002fc400078e0203 */
[----:B--2---:R-:W-:-:S04]  /*df50*/  IMAD.IADD R0, R5, 0x1, R2 ;  /* 0x0000000105007824 */ /* 0x004fc800078e0202 */
[C---:B------:R-:W-:Y:S01]  /*df60*/  IMAD.IADD R3, R6.reuse, 0x1, R0 ;  /* 0x0000000106037824 */ /* 0x040fe200078e0200 */
[----:B------:R-:W-:Y:S04]  /*df70*/  STS [R0], R18 ;  /* 0x0000001200007388 */ /* 0x000fe80000000800 */
[----:B------:R-:W-:Y:S04]  /*df80*/  STS [R0+0x400], R13 ;  /* 0x0004000d00007388 */ /* 0x000fe80000000800 */
[----:B------:R-:W-:Y:S04]  /*df90*/  STS [R2+0x2000], R22 ;  /* 0x0020001602007388 */ /* 0x000fe80000000800 */
[----:B------:R1:W-:Y:S04]  /*dfa0*/  STS [R2+0x2400], R159 ;  /* 0x0024009f02007388 */ /* 0x0003e80000000800 */
[----:B------:R-:W-:Y:S04]  /*dfb0*/  STS [R0+0x2000], R12 ;  /* 0x0020000c00007388 */ /* 0x000fe80000000800 */
[----:B------:R-:W-:Y:S01]  /*dfc0*/  STS [R0+0x2400], R21 ;  /* 0x0024001500007388 */ /* 0x000fe20000000800 */
[----:B-1----:R-:W-:-:S05]  /*dfd0*/  IMAD.IADD R2, R6, 0x1, R2 ;  /* 0x0000000106027824 */ /* 0x002fca00078e0202 */
[----:B------:R-:W-:Y:S04]  /*dfe0*/  STS [R2], R17 ;  /* 0x0000001102007388 */ /* 0x000fe80000000800 */
[----:B------:R-:W-:Y:S04]  /*dff0*/  STS [R2+0x400], R16 ;  /* 0x0004001002007388 */ /* 0x000fe80000000800 */
[----:B------:R1:W-:Y:S04]  /*e000*/  STS [R3], R9 ;  /* 0x0000000903007388 */ /* 0x0003e80000000800 */
[----:B------:R2:W-:Y:S04]  /*e010*/  STS [R4], R8 ;  /* 0x0000000804007388 */ /* 0x0005e80000000800 */
[----:B------:R-:W-:Y:S04]  /*e020*/  STS [R2+0x2000], R11 ;  /* 0x0020000b02007388 */ /* 0x000fe80000000800 */
[----:B------:R3:W-:Y:S04]  /*e030*/  STS [R2+0x2400], R15 ;  /* 0x0024000f02007388 */ /* 0x0007e80000000800 */
[----:B------:R4:W-:Y:S04]  /*e040*/  STS [R3+0x2000], R10 ;  /* 0x0020000a03007388 */ /* 0x0009e80000000800 */
[----:B------:R3:W-:Y:S01]  /*e050*/  STS [R4+0x2000], R7 ;  /* 0x0020000704007388 */ /* 0x0007e20000000800 */
[----:B-1----:R-:W-:-:S02]  /*e060*/  IMAD.U32 R9, RZ, RZ, UR5 ;  /* 0x00000005ff097e24 */ /* 0x002fc4000f8e00ff */
[----:B--2---:R-:W-:Y:S01]  /*e070*/  IMAD.U32 R8, RZ, RZ, UR4 ;  /* 0x00000004ff087e24 */ /* 0x004fe2000f8e00ff */
[----:B------:R-:W-:Y:S06]  /*e080*/  BAR.SYNC.DEFER_BLOCKING 0x1, 0x80 ;  /* 0x0042000000007b1d */ /* 0x000fec0000010000 */
[----:B------:R-:W-:Y:S02]  /*e090*/  ULDC.64 UR4, c[0x0][0x508] ;  /* 0x0001420000047ab9 */ /* 0x000fe40000000a00 */
[----:B------:R-:W-:Y:S01]  /*e0a0*/  UISETP.NE.U32.AND UP0, UPT, URZ, UR4, UPT ;  /* 0x000000043f00728c */ /* 0x000fe2000bf05070 */
[----:B------:R-:W2:Y:S03]  /*e0b0*/  @P1 LDG.E R0, [R8.64] ;  /* 0x0000000c08001981 */ /* 0x000ea6000c1e1900 */
[----:B------:R-:W-:Y:S01]  /*e0c0*/  UISETP.NE.AND.EX UP0, UPT, URZ, UR5, UPT, UP0 ;  /* 0x000000053f00728c */ /* 0x000fe2000bf05300 */
[----:B------:R-:W-:-:S02]  /*e0d0*/  IMAD.MOV.U32 R12, RZ, RZ, c[0x0][0x388] ;  /* 0x0000e200ff0c7624 */ /* 0x000fc400078e00ff */
[----:B------:R-:W-:-:S03]  /*e0e0*/  ULDC.64 UR4, c[0x0][0x508] ;  /* 0x0001420000047ab9 */ /* 0x000fc60000000a00 */
[----:B------:R-:W-:-:S05]  /*e0f0*/  PLOP3.LUT P0, PT, PT, PT, UP0, 0x80, 0x0 ;  /* 0x000000000000781c */ /* 0x000fca0003f0f008 */
[----:B------:R-:W-:-:S06]  /*e100*/  @UP0 UIMAD.WIDE UR4, UR11, UR6, UR4 ;  /* 0x000000060b0402a5 */ /* 0x000fcc000f8e0204 */
[----:B---3--:R-:W-:Y:S02]  /*e110*/  IMAD.U32 R2, RZ, RZ, UR4 ;  /* 0x00000004ff027e24 */ /* 0x008fe4000f8e00ff */
[----:B----4-:R-:W-:-:S05]  /*e120*/  IMAD.U32 R3, RZ, RZ, UR5 ;  /* 0x00000005ff037e24 */ /* 0x010fca000f8e00ff */
[----:B------:R1:W5:Y:S01]  /*e130*/  @P0 LDG.E R12, [R2.64] ;  /* 0x0000000c020c0981 */ /* 0x000362000c1e1900 */
[----:B------:R-:W-:Y:S02]  /*e140*/  UMOV UR6, URZ ;  /* 0x0000003f00067c82 */ /* 0x000fe40008000000 */
[----:B------:R-:W-:Y:S01]  /*e150*/  UMOV UR7, URZ ;  /* 0x0000003f00077c82 */ /* 0x000fe20008000000 */
[----:B--2---:R-:W2:Y:S02]  /*e160*/  @P1 R2UR UR5, R0 ;  /* 0x00000000000513c2 */ /* 0x004ea400000e0000 */
[----:B--2---:R-:W-:Y:S02]  /*e170*/  @UP1 USHF.R.S32.HI UR4, URZ, 0x1f, UR5 ;  /* 0x0000001f3f041899 */ /* 0x004fe40008011405 */
[----:B------:R-:W-:-:S05]  /*e180*/  @UP1 UMOV UR6, UR5 ;  /* 0x0000000500061c82 */ /* 0x000fca0008000000 */
[----:B------:R-:W-:Y:S01]  /*e190*/  @UP1 UMOV UR7, UR4 ;  /* 0x0000000400071c82 */ /* 0x000fe20008000000 */
[----:B------:R-:W-:Y:S05]  /*e1a0*/  @P0 BRA `(.L_x_39) ;  /* 0x0000004000000947 */ /* 0x000fea0003800000 */
[----:B-1----:R-:W-:Y:S05]  /*e1b0*/  @!P1 BRA `(.L_x_39) ;  /* 0x0000003000009947 */ /* 0x002fea0003800000 */
[----:B------:R-:W2:Y:S04]  /*e1c0*/  LDG.E R0, [R8.64] ;  /* 0x0000000c08007981 */ /* 0x000ea8000c1e1900 */
[----:B------:R-:W2:Y:S02]  /*e1d0*/  LDG.E R2, [R8.64+0x4] ;  /* 0x0000040c08027981 */ /* 0x000ea4000c1e1900 */
[----:B--2--5:R-:W-:Y:S02]  /*e1e0*/  IADD3 R12, -R0, R2, RZ ;  /* 0x00000002000c7210 */ /* 0x024fe40007ffe1ff */
.L_x_39:
[----:B-1----:R-:W-:Y:S01]  /*e1f0*/  LEA.HI R0, R14, R14, RZ, 0x1 ;  /* 0x0000000e0e007211 */ /* 0x002fe200078f08ff */
[----:B------:R-:W-:Y:S01]  /*e200*/  IMAD.MOV.U32 R3, RZ, RZ, c[0x0][0x4e8] ;  /* 0x00013a00ff037624 */ /* 0x000fe200078e00ff */
[----:B------:R-:W-:Y:S01]  /*e210*/  LOP3.LUT R5, R35, 0xffffffe0, RZ, 0xc0, !PT ;  /* 0xffffffe023057812 */ /* 0x000fe200078ec0ff */
[----:B------:R-:W1:Y:S01]  /*e220*/  S2R R22, SR_CTAID.X ;  /* 0x0000000000167919 */ /* 0x000e620000002500 */
[C---:B------:R-:W-:Y:S01]  /*e230*/  LOP3.LUT R2, R0.reuse, 0x1ffffffe, RZ, 0xc0, !PT ;  /* 0x1ffffffe00027812 */ /* 0x040fe200078ec0ff */
[----:B------:R-:W-:Y:S01]  /*e240*/  IMAD.SHL.U32 R0, R0, 0x20, RZ ;  /* 0x0000002000007824 */ /* 0x000fe200078e00ff */
[----:B------:R-:W-:Y:S01]  /*e250*/  ISETP.NE.AND P0, PT, R3, 0x1, PT ;  /* 0x000000010300780c */ /* 0x000fe20003f05270 */
[----:B------:R-:W-:Y:S01]  /*e260*/  IMAD.IADD R5, R40, 0x1, -R5 ;  /* 0x0000000128057824 */ /* 0x000fe200078e0a05 */
[----:B------:R-:W-:Y:S01]  /*e270*/  LEA.HI R6, R41, R40, RZ, 0x3 ;  /* 0x0000002829067211 */ /* 0x000fe200078f18ff */
[----:B------:R-:W-:Y:S01]  /*e280*/  IMAD.IADD R2, R14, 0x1, -R2 ;  /* 0x000000010e027824 */ /* 0x000fe200078e0a02 */
[----:B------:R-:W-:Y:S01]  /*e290*/  LOP3.LUT R0, R0, 0xffffffc0, RZ, 0xc0, !PT ;  /* 0xffffffc000007812 */ /* 0x000fe200078ec0ff */
[----:B------:R-:W-:Y:S01]  /*e2a0*/  ULDC.64 UR14, c[0x0][0x490] ;  /* 0x00012400000e7ab9 */ /* 0x000fe20000000a00 */
[----:B------:R-:W-:Y:S01]  /*e2b0*/  SHF.R.S32.HI R3, RZ, 0x1f, R5 ;  /* 0x0000001fff037819 */ /* 0x000fe20000011405 */
[----:B------:R-:W-:Y:S01]  /*e2c0*/  UIMAD UR4, UR8, UR14, URZ ;  /* 0x0000000e080472a4 */ /* 0x000fe2000f8e023f */
[----:B------:R-:W-:Y:S01]  /*e2d0*/  SHF.R.S32.HI R19, RZ, 0x3, R6 ;  /* 0x00000003ff137819 */ /* 0x000fe20000011406 */
[----:B------:R-:W-:Y:S01]  /*e2e0*/  IMAD R4, R2, 0x8, R0 ;  /* 0x0000000802047824 */ /* 0x000fe200078e0200 */
[----:B------:R-:W-:Y:S01]  /*e2f0*/  SHF.R.S32.HI R0, RZ, 0x1f, R34 ;  /* 0x0000001fff007819 */ /* 0x000fe20000011422 */
[----:B------:R-:W-:Y:S01]  /*e300*/  UIMAD UR15, UR9, UR15, UR4 ;  /* 0x0000000f090f72a4 */ /* 0x000fe2000f8e0204 */
[----:B------:R-:W-:Y:S01]  /*e310*/  LOP3.LUT P1, RZ, R5, 0x3, RZ, 0xc0, !PT ;  /* 0x0000000305ff7812 */ /* 0x000fe2000782c0ff */
[----:B------:R-:W-:Y:S01]  /*e320*/  USHF.R.S32.HI UR10, URZ, 0x1f, UR11 ;  /* 0x0000001f3f0a7899 */ /* 0x000fe2000801140b */
[----:B------:R-:W-:Y:S01]  /*e330*/  LEA.HI R0, R0, R34, RZ, 0x2 ;  /* 0x0000002200007211 */ /* 0x000fe200078f10ff */
[----:B------:R-:W-:Y:S01]  /*e340*/  ULDC.64 UR4, c[0x0][0x3a0] ;  /* 0x0000e80000047ab9 */ /* 0x000fe20000000a00 */
[----:B------:R-:W-:Y:S01]  /*e350*/  LEA.HI R21, R41, R40, RZ, 0x6 ;  /* 0x0000002829157211 */ /* 0x000fe200078f30ff */
[----:B------:R-:W-:Y:S01]  /*e360*/  UIMAD UR17, UR7, UR4, URZ ;  /* 0x00000004071172a4 */ /* 0x000fe2000f8e023f */
[----:B------:R-:W-:Y:S01]  /*e370*/  LOP3.LUT R2, R0, 0xffffffc, RZ, 0xc0, !PT ;  /* 0x0ffffffc00027812 */ /* 0x000fe200078ec0ff */
[----:B------:R-:W-:Y:S01]  /*e380*/  UMOV UR18, UR6 ;  /* 0x0000000600127c82 */ /* 0x000fe20008000000 */
[----:B------:R-:W-:Y:S01]  /*e390*/  LEA.HI R0, R3, R5, RZ, 0x2 ;  /* 0x0000000503007211 */ /* 0x000fe200078f10ff */
[----:B------:R-:W-:-:S02]  /*e3a0*/  UMOV UR19, UR7 ;  /* 0x0000000700137c82 */ /* 0x000fc40008000000 */
[----:B------:R-:W-:Y:S01]  /*e3b0*/  IMAD.IADD R2, R34, 0x1, -R2 ;  /* 0x0000000122027824 */ /* 0x000fe200078e0a02 */
[----:B------:R-:W-:Y:S01]  /*e3c0*/  SHF.R.S32.HI R0, RZ, 0x2, R0 ;  /* 0x00000002ff007819 */ /* 0x000fe20000011400 */
[----:B------:R-:W-:Y:S02]  /*e3d0*/  USEL UR10, UR10, URZ, !UP1 ;  /* 0x0000003f0a0a7287 */ /* 0x000fe4000c800000 */
[----:B------:R-:W-:Y:S02]  /*e3e0*/  UIMAD.WIDE.U32 UR18, UR9, UR14, UR18 ;  /* 0x0000000e091272a5 */ /* 0x000fe4000f8e0012 */
[----:B------:R-:W-:Y:S01]  /*e3f0*/  IMAD R11, R2, 0x10, R0 ;  /* 0x00000010020b7824 */ /* 0x000fe200078e0200 */
[----:B------:R-:W-:Y:S01]  /*e400*/  LOP3.LUT R0, R6, 0xfffffff8, RZ, 0xc0, !PT ;  /* 0xfffffff806007812 */ /* 0x000fe200078ec0ff */
[----:B------:R-:W-:Y:S02]  /*e410*/  UIMAD.WIDE.U32 UR22, UR6, UR4, URZ ;  /* 0x00000004061672a5 */ /* 0x000fe4000f8e003f */
[----:B------:R-:W-:Y:S01]  /*e420*/  IMAD.IADD R3, R11, 0x1, R4 ;  /* 0x000000010b037824 */ /* 0x000fe200078e0204 */
[----:B------:R-:W-:Y:S01]  /*e430*/  UIMAD UR17, UR6, UR5, UR17 ;  /* 0x00000005061172a4 */ /* 0x000fe2000f8e0211 */
[----:B------:R-:W-:Y:S01]  /*e440*/  IMAD.IADD R0, R40, 0x1, -R0 ;  /* 0x0000000128007824 */ /* 0x000fe200078e0a00 */
[----:B------:R-:W-:Y:S01]  /*e450*/  USEL UR14, UR11, URZ, !UP1 ;  /* 0x0000003f0b0e7287 */ /* 0x000fe2000c800000 */
[----:B-1----:R-:W-:Y:S01]  /*e460*/  IMAD R3, R22, 0x80, R3 ;  /* 0x0000008016037824 */ /* 0x002fe200078e0203 */
[----:B------:R-:W-:Y:S01]  /*e470*/  ULDC.64 UR6, c[0x0][0x498] ;  /* 0x0001260000067ab9 */ /* 0x000fe20000000a00 */
[----:B------:R-:W-:Y:S01]  /*e480*/  IMAD R6, R0, 0x10, R19 ;  /* 0x0000001000067824 */ /* 0x000fe200078e0213 */
[----:B------:R-:W-:Y:S01]  /*e490*/  ULDC.64 UR4, c[0x0][0x3e8] ;  /* 0x0000fa0000047ab9 */ /* 0x000fe20000000a00 */
[----:B------:R-:W-:Y:S01]  /*e4a0*/  @P0 IMAD.HI.U32 R4, R3, c[0x0][0x4ec], RZ ;  /* 0x00013b0003040a27 */ /* 0x000fe200078e00ff */
[----:B------:R-:W-:-:S02]  /*e4b0*/  UIMAD UR20, UR10, UR6, URZ ;  /* 0x000000060a1472a4 */ /* 0x000fc4000f8e023f */
[----:B------:R-:W-:Y:S01]  /*e4c0*/  UIMAD UR16, UR8, UR4, URZ ;  /* 0x00000004081072a4 */ /* 0x000fe2000f8e023f */
[----:B------:R-:W-:Y:S01]  /*e4d0*/  IMAD R9, R22, 0x80, R6 ;  /* 0x0000008016097824 */ /* 0x000fe200078e0206 */
[----:B------:R-:W-:Y:S01]  /*e4e0*/  UIADD3 UR19, UR19, UR15, URZ ;  /* 0x0000000f13137290 */ /* 0x000fe2000fffe03f */
[----:B------:R-:W-:Y:S01]  /*e4f0*/  IMAD.MOV.U32 R2, RZ, RZ, R3 ;  /* 0x000000ffff027224 */ /* 0x000fe200078e0003 */
[----:B------:R-:W-:Y:S01]  /*e500*/  @P0 SHF.R.U32.HI R2, RZ, c[0x0][0x4f0], R4 ;  /* 0x00013c00ff020a19 */ /* 0x000fe20000011604 */
[----:B------:R-:W-:Y:S01]  /*e510*/  @P0 IMAD.HI.U32 R4, R9, c[0x0][0x4ec], RZ ;  /* 0x00013b0009040a27 */ /* 0x000fe200078e00ff */
[----:B------:R-:W-:Y:S02]  /*e520*/  UIADD3 UR23, UR23, UR17, URZ ;  /* 0x0000001117177290 */ /* 0x000fe4000fffe03f */
[----:B------:R-:W-:Y:S01]  /*e530*/  UIMAD UR7, UR14, UR7, UR20 ;  /* 0x000000070e0772a4 */ /* 0x000fe2000f8e0214 */
[----:B------:R-:W-:Y:S01]  /*e540*/  IMAD.MOV.U32 R7, RZ, RZ, R9 ;  /* 0x000000ffff077224 */ /* 0x000fe200078e0009 */
[----:B------:R-:W-:Y:S01]  /*e550*/  @P0 SHF.R.U32.HI R7, RZ, c[0x0][0x4f0], R4 ;  /* 0x00013c00ff070a19 */ /* 0x000fe20000011604 */
[----:B------:R-:W-:Y:S01]  /*e560*/  IMAD.SHL.U32 R4, R19, 0x40, RZ ;  /* 0x0000004013047824 */ /* 0x000fe200078e00ff */
[----:B------:R-:W-:Y:S01]  /*e570*/  UIMAD.WIDE.U32 UR18, UR14, UR6, UR18 ;  /* 0x000000060e1272a5 */ /* 0x000fe2000f8e0012 */
[----:B------:R-:W-:Y:S01]  /*e580*/  IMAD.MOV R6, RZ, RZ, -R2 ;  /* 0x000000ffff067224 */ /* 0x000fe200078e0a02 */
[----:B------:R-:W-:Y:S01]  /*e590*/  UIMAD UR16, UR9, UR5, UR16 ;  /* 0x00000005091072a4 */ /* 0x000fe2000f8e0210 */
[----:B------:R-:W-:Y:S01]  /*e5a0*/  IMAD.SHL.U32 R0, R0, 0x8, RZ ;  /* 0x0000000800007824 */ /* 0x000fe200078e00ff */
[----:B------:R-:W-:Y:S01]  /*e5b0*/  UIMAD.WIDE.U32 UR22, UR9, UR4, UR22 ;  /* 0x00000004091672a5 */ /* 0x000fe2000f8e0016 */
[----:B------:R-:W-:Y:S01]  /*e5c0*/  LOP3.LUT R4, R4, 0x1c0, RZ, 0xc0, !PT ;  /* 0x000001c004047812 */ /* 0x000fe200078ec0ff */
[----:B------:R-:W-:Y:S01]  /*e5d0*/  IMAD R6, R6, c[0x0][0x4e8], R3 ;  /* 0x00013a0006067a24 */ /* 0x000fe200078e0203 */
[----:B------:R-:W-:Y:S01]  /*e5e0*/  ULDC.64 UR4, c[0x0][0x3f0] ;  /* 0x0000fc0000047ab9 */ /* 0x000fe20000000a00 */
[----:B------:R-:W-:Y:S01]  /*e5f0*/  IMAD.U32 R3, RZ, RZ, UR7 ;  /* 0x00000007ff037e24 */ /* 0x000fe2000f8e00ff */
[----:B------:R-:W-:Y:S01]  /*e600*/  UIMAD UR10, UR10, UR4, URZ ;  /* 0x000000040a0a72a4 */ /* 0x000fe2000f8e023f */
[----:B------:R-:W-:Y:S01]  /*e610*/  LOP3.LUT R10, R4, 0x38, R0, 0xf8, !PT ;  /* 0x00000038040a7812 */ /* 0x000fe200078ef800 */
[----:B------:R-:W-:Y:S01]  /*e620*/  UIADD3 UR17, UR23, UR16, URZ ;  /* 0x0000001017117290 */ /* 0x000fe2000fffe03f */
[----:B------:R-:W-:Y:S01]  /*e630*/  SHF.R.U32.HI R5, RZ, 0x3, R4 ;  /* 0x00000003ff057819 */ /* 0x000fe20000011604 */
[----:B------:R-:W-:Y:S01]  /*e640*/  UIMAD UR5, UR14, UR5, UR10 ;  /* 0x000000050e0572a4 */ /* 0x000fe2000f8e020a */
[----:B------:R-:W-:Y:S01]  /*e650*/  SHF.R.S32.HI R8, RZ, 0x1f, R2 ;  /* 0x0000001fff087819 */ /* 0x000fe20000011402 */
[----:B------:R-:W-:Y:S01]  /*e660*/  UMOV UR16, UR22 ;  /* 0x0000001600107c82 */ /* 0x000fe20008000000 */
[----:B------:R-:W-:Y:S01]  /*e670*/  IADD3 R2, P0, R2, UR18, RZ ;  /* 0x0000001202027c10 */ /* 0x000fe2000ff1e0ff */
[----:B------:R-:W-:Y:S01]  /*e680*/  UIMAD.WIDE.U32 UR14, UR14, UR4, UR16 ;  /* 0x000000040e0e72a5 */ /* 0x000fe2000f8e0010 */
[----:B------:R-:W-:Y:S01]  /*e690*/  SHF.R.S32.HI R4, RZ, 0x1f, R6 ;  /* 0x0000001fff047819 */ /* 0x000fe20000011406 */
[----:B------:R-:W-:Y:S01]  /*e6a0*/  IMAD.MOV R18, RZ, RZ, -R7 ;  /* 0x000000ffff127224 */ /* 0x000fe200078e0a07 */
[----:B------:R-:W-:Y:S01]  /*e6b0*/  IADD3.X R3, R8, UR19, R3, P0, !PT ;  /* 0x0000001308037c10 */ /* 0x000fe200087fe403 */
[----:B------:R-:W-:Y:S01]  /*e6c0*/  UIADD3 UR5, UR15, UR5, URZ ;  /* 0x000000050f057290 */ /* 0x000fe2000fffe03f */
[----:B------:R-:W-:Y:S01]  /*e6d0*/  LOP3.LUT R20, R10, R5, RZ, 0x3c, !PT ;  /* 0x000000050a147212 */ /* 0x000fe200078e3cff */
[----:B------:R-:W-:Y:S01]  /*e6e0*/  IMAD R8, R4, c[0x0][0x488], RZ ;  /* 0x0001220004087a24 */ /* 0x000fe200078e02ff */
[----:B------:R-:W-:Y:S01]  /*e6f0*/  SHF.R.S32.HI R10, RZ, 0x1f, R7 ;  /* 0x0000001fff0a7819 */ /* 0x000fe20000011407 */
[----:B------:R-:W-:Y:S01]  /*e700*/  IMAD.WIDE.U32 R4, R6, c[0x0][0x488], R2 ;  /* 0x0001220006047a25 */ /* 0x000fe200078e0002 */
[----:B------:R-:W-:-:S02]  /*e710*/  ISETP.GE.AND P6, PT, R0, c[0x0][0x3c8], PT ;  /* 0x0000f20000007a0c */ /* 0x000fc40003fc6270 */
[----:B------:R-:W-:Y:S01]  /*e720*/  SHF.R.S32.HI R53, RZ, 0x1f, R0 ;  /* 0x0000001fff357819 */ /* 0x000fe20000011400 */
[----:B------:R-:W-:Y:S02]  /*e730*/  IMAD R8, R6, c[0x0][0x48c], R8 ;  /* 0x0001230006087a24 */ /* 0x000fe400078e0208 */
[----:B------:R-:W-:Y:S02]  /*e740*/  IMAD.U32 R3, RZ, RZ, UR15 ;  /* 0x0000000fff037e24 */ /* 0x000fe4000f8e00ff */
[----:B------:R-:W-:Y:S02]  /*e750*/  IMAD R6, R10, c[0x0][0x3e0], RZ ;  /* 0x0000f8000a067a24 */ /* 0x000fe400078e02ff */
[----:B------:R-:W-:Y:S02]  /*e760*/  IMAD.U32 R2, RZ, RZ, UR14 ;  /* 0x0000000eff027e24 */ /* 0x000fe4000f8e00ff */
[----:B------:R-:W-:Y:S02]  /*e770*/  IMAD.U32 R3, RZ, RZ, UR5 ;  /* 0x00000005ff037e24 */ /* 0x000fe4000f8e00ff */
[----:B------:R-:W-:Y:S01]  /*e780*/  IMAD R18, R18, c[0x0][0x4e8], R9 ;  /* 0x00013a0012127a24 */ /* 0x000fe200078e0209 */
[----:B------:R-:W-:Y:S01]  /*e790*/  LEA R9, P0, R4, c[0x0][0x450], 0x2 ;  /* 0x0001140004097a11 */ /* 0x000fe200078010ff */
[----:B------:R-:W-:-:S02]  /*e7a0*/  IMAD.IADD R8, R5, 0x1, R8 ;  /* 0x0000000105087824 */ /* 0x000fc400078e0208 */
[C---:B------:R-:W-:Y:S01]  /*e7b0*/  IMAD R5, R7.reuse, c[0x0][0x3e4], R6 ;  /* 0x0000f90007057a24 */ /* 0x040fe200078e0206 */
[----:B------:R-:W-:Y:S01]  /*e7c0*/  SHF.R.S32.HI R10, RZ, 0x1f, R18 ;  /* 0x0000001fff0a7819 */ /* 0x000fe20000011412 */
[----:B------:R-:W-:Y:S01]  /*e7d0*/  IMAD.WIDE.U32 R6, R7, c[0x0][0x3e0], R2 ;  /* 0x0000f80007067a25 */ /* 0x000fe200078e0002 */
[----:B------:R-:W-:Y:S01]  /*e7e0*/  LEA.HI.X R3, R4, c[0x0][0x454], R8, 0x2, P0 ;  /* 0x0001150004037a11 */ /* 0x000fe200000f1408 */
[----:B------:R-:W-:Y:S02]  /*e7f0*/  SHFL.IDX PT, R16, R9, RZ, 0x1c1f ;  /* 0x001c1fff09107589 */ /* 0x000fe400000e0000 */
[----:B-----5:R-:W-:Y:S02]  /*e800*/  IMAD R2, R12, c[0x0][0x4e8], RZ ;  /* 0x00013a000c027a24 */ /* 0x020fe400078e02ff */
[----:B------:R-:W1:Y:S01]  /*e810*/  SHFL.IDX PT, R17, R3, RZ, 0x1c1f ;  /* 0x001c1fff03117589 */ /* 0x000e6200000e0000 */
[----:B------:R-:W-:Y:S02]  /*e820*/  IMAD R8, R22, 0x80, R11 ;  /* 0x0000008016087824 */ /* 0x000fe400078e020b */
[----:B------:R-:W-:Y:S01]  /*e830*/  IMAD.IADD R5, R7, 0x1, R5 ;  /* 0x0000000107057824 */ /* 0x000fe200078e0205 */
[----:B------:R-:W-:Y:S01]  /*e840*/  SHFL.IDX PT, R14, R9, 0x1, 0x1c1f ;  /* 0x003c1f00090e7f89 */ /* 0x000fe200000e0000 */
[----:B------:R-:W-:Y:S01]  /*e850*/  IMAD.MOV.U32 R4, RZ, RZ, R6 ;  /* 0x000000ffff047224 */ /* 0x000fe200078e0006 */
[----:B------:R-:W-:Y:S01]  /*e860*/  IADD3 R7, R8, 0x8, RZ ;  /* 0x0000000808077810 */ /* 0x000fe20007ffe0ff */
[----:B------:R-:W-:Y:S01]  /*e870*/  IMAD R6, R10, c[0x0][0x3d8], RZ ;  /* 0x0000f6000a067a24 */ /* 0x000fe200078e02ff */
[----:B------:R-:W2:Y:S01]  /*e880*/  SHFL.IDX PT, R15, R3, 0x1, 0x1c1f ;  /* 0x003c1f00030f7f89 */ /* 0x000ea200000e0000 */
[-C--:B------:R-:W-:Y:S01]  /*e890*/  ISETP.GE.OR P4, PT, R8, R2.reuse, P1 ;  /* 0x000000020800720c */ /* 0x080fe20000f86670 */
[C---:B------:R-:W-:Y:S01]  /*e8a0*/  IMAD.WIDE.U32 R4, R18.reuse, c[0x0][0x3d8], R4 ;  /* 0x0000f60012047a25 */ /* 0x040fe200078e0004 */
[----:B------:R-:W-:Y:S01]  /*e8b0*/  ISETP.GE.OR P3, PT, R7, R2, P1 ;  /* 0x000000020700720c */ /* 0x000fe20000f66670 */
[----:B------:R-:W-:Y:S02]  /*e8c0*/  SHFL.IDX PT, R12, R9, 0x2, 0x1c1f ;  /* 0x005c1f00090c7f89 */ /* 0x000fe400000e0000 */
[----:B------:R-:W-:-:S02]  /*e8d0*/  IMAD R6, R18, c[0x0][0x3dc], R6 ;  /* 0x0000f70012067a24 */ /* 0x000fc400078e0206 */
[----:B------:R-:W3:Y:S01]  /*e8e0*/  SHFL.IDX PT, R13, R3, 0x2, 0x1c1f ;  /* 0x005c1f00030d7f89 */ /* 0x000ee200000e0000 */
[----:B------:R-:W-:Y:S02]  /*e8f0*/  IMAD.SHL.U32 R7, R21, 0x8, RZ ;  /* 0x0000000815077824 */ /* 0x000fe400078e00ff */
[----:B------:R-:W-:Y:S01]  /*e900*/  IMAD.IADD R6, R5, 0x1, R6 ;  /* 0x0000000105067824 */ /* 0x000fe200078e0206 */
[----:B------:R4:W-:Y:S01]  /*e910*/  SHFL.IDX PT, R11, R3, 0x3, 0x1c1f ;  /* 0x007c1f00030b7f89 */ /* 0x0009e200000e0000 */
[----:B------:R-:W-:Y:S02]  /*e920*/  LEA R5, P0, R4, c[0x0][0x380], 0x1 ;  /* 0x0000e00004057a11 */ /* 0x000fe400078008ff */
[----:B------:R-:W-:Y:S01]  /*e930*/  LOP3.LUT R7, R20, 0x7ffffe00, R7, 0xf8, !PT ;  /* 0x7ffffe0014077812 */ /* 0x000fe200078ef807 */
[----:B------:R-:W3:Y:S01]  /*e940*/  SHFL.IDX PT, R10, R9, 0x3, 0x1c1f ;  /* 0x007c1f00090a7f89 */ /* 0x000ee200000e0000 */
[----:B------:R-:W-:-:S03]  /*e950*/  LEA.HI.X R4, R4, c[0x0][0x384], R6, 0x1, P0 ;  /* 0x0000e10004047a11 */ /* 0x000fc600000f0c06 */
[----:B-1----:R-:W-:Y:S01]  /*e960*/  @!P4 ST.E [R16.64], R36 ;  /* 0x000000241000c985 */ /* 0x002fe2000c10190c */
[----:B------:R-:W-:-:S03]  /*e970*/  IMAD.SHL.U32 R6, R7, 0x2, RZ ;  /* 0x0000000207067824 */ /* 0x000fc600078e00ff */
[----:B--2---:R-:W-:Y:S04]  /*e980*/  @!P3 ST.E [R14.64], R37 ;  /* 0x000000250e00b985 */ /* 0x004fe8000c10190c */
[----:B------:R-:W-:Y:S04]  /*e990*/  SHFL.IDX PT, R9, R4, RZ, 0x181f ;  /* 0x00181fff04097589 */ /* 0x000fe800000e0000 */
[----:B------:R-:W-:Y:S01]  /*e9a0*/  SHFL.IDX PT, R14, R5, 0x2, 0x181f ;  /* 0x00581f00050e7f89 */ /* 0x000fe200000e0000 */
[----:B----4-:R-:W-:-:S03]  /*e9b0*/  IADD3 R3, R8, 0x40, RZ ;  /* 0x0000004008037810 */ /* 0x010fc60007ffe0ff */
[----:B------:R-:W-:Y:S01]  /*e9c0*/  SHFL.IDX PT, R15, R5, 0x3, 0x181f ;  /* 0x00781f00050f7f89 */ /* 0x000fe200000e0000 */
[----:B------:R-:W-:Y:S02]  /*e9d0*/  IADD3 R8, R8, 0x48, RZ ;  /* 0x0000004808087810 */ /* 0x000fe40007ffe0ff */
[-C--:B------:R-:W-:Y:S01]  /*e9e0*/  ISETP.GE.OR P2, PT, R3, R2.reuse, P1 ;  /* 0x000000020300720c */ /* 0x080fe20000f46670 */
[----:B------:R-:W-:Y:S01]  /*e9f0*/  IMAD R3, R22, 0x80, R19 ;  /* 0x0000008016037824 */ /* 0x000fe200078e0213 */
[-C--:B------:R-:W-:Y:S01]  /*ea00*/  ISETP.GE.OR P1, PT, R8, R2.reuse, P1 ;  /* 0x000000020800720c */ /* 0x080fe20000f26670 */
[----:B------:R-:W-:Y:S03]  /*ea10*/  SHFL.IDX PT, R44, R4, 0x3, 0x181f ;  /* 0x00781f00042c7f89 */ /* 0x000fe600000e0000 */
[C---:B------:R-:W-:Y:S01]  /*ea20*/  IADD3 R7, R3.reuse, 0x10, RZ ;  /* 0x0000001003077810 */ /* 0x040fe20007ffe0ff */
[----:B------:R-:W-:Y:S01]  /*ea30*/  SHFL.IDX PT, R8, R5, 0x1, 0x181f ;  /* 0x00381f0005087f89 */ /* 0x000fe200000e0000 */
[----:B------:R-:W-:-:S02]  /*ea40*/  ISETP.GE.OR P3, PT, R3, R2, P6 ;  /* 0x000000020300720c */ /* 0x000fc40003766670 */
[C---:B------:R-:W-:Y:S01]  /*ea50*/  IADD3 R32, R3.reuse, 0x40, RZ ;  /* 0x0000004003207810 */ /* 0x040fe20007ffe0ff */
[----:B------:R-:W-:Y:S01]  /*ea60*/  SHFL.IDX PT, R49, R5, 0x4, 0x181f ;  /* 0x00981f0005317f89 */ /* 0x000fe200000e0000 */
[C---:B------:R-:W-:Y:S02]  /*ea70*/  IADD3 R45, R3.reuse, 0x50, RZ ;  /* 0x00000050032d7810 */ /* 0x040fe40007ffe0ff */
[----:B------:R-:W-:Y:S01]  /*ea80*/  IADD3 R54, R3, 0x60, RZ ;  /* 0x0000006003367810 */ /* 0x000fe20007ffe0ff */
[----:B---3--:R-:W-:Y:S01]  /*ea90*/  @!P2 ST.E [R12.64], R38 ;  /* 0x000000260c00a985 */ /* 0x008fe2000c10190c */
[----:B------:R-:W-:-:S03]  /*eaa0*/  ISETP.GE.OR P2, PT, R7, R2, P6 ;  /* 0x000000020700720c */ /* 0x000fc60003746670 */
[----:B------:R-:W1:Y:S04]  /*eab0*/  SHFL.IDX PT, R12, R5, RZ, 0x181f ;  /* 0x00181fff050c7589 */ /* 0x000e6800000e0000 */
[----:B------:R2:W-:Y:S04]  /*eac0*/  @!P1 ST.E [R10.64], R39 ;  /* 0x000000270a009985 */ /* 0x0005e8000c10190c */
[----:B------:R-:W-:Y:S04]  /*ead0*/  LDS.128 R24, [R6+0x80] ;  /* 0x0000800006187984 */ /* 0x000fe80000000c00 */
[----:B------:R-:W3:Y:S04]  /*eae0*/  SHFL.IDX PT, R11, R4, 0x1, 0x181f ;  /* 0x00381f00040b7f89 */ /* 0x000ee800000e0000 */
[----:B------:R-:W4:Y:S04]  /*eaf0*/  SHFL.IDX PT, R7, R4, 0x2, 0x181f ;  /* 0x00581f0004077f89 */ /* 0x000f2800000e0000 */
[----:B------:R-:W4:Y:S04]  /*eb00*/  LDS.128 R20, [R6+0x880] ;  /* 0x0008800006147984 */ /* 0x000f280000000c00 */
[----:B------:R-:W4:Y:S01]  /*eb10*/  LDS.128 R16, [R6+0x1080] ;  /* 0x0010800006107984 */ /* 0x000f220000000c00 */
[----:B-1----:R-:W-:-:S03]  /*eb20*/  @!P3 LEA R12, P5, R0, R12, 0x1 ;  /* 0x0000000c000cb211 */ /* 0x002fc600078a08ff */
[----:B------:R-:W1:Y:S01]  /*eb30*/  LDS.128 R28, [R6+0x1880] ;  /* 0x00188000061c7984 */ /* 0x000e620000000c00 */
[----:B------:R-:W-:Y:S02]  /*eb40*/  @!P3 LEA.HI.X R13, R0, R9, R53, 0x1, P5 ;  /* 0x00000009000db211 */ /* 0x000fe400028f0c35 */
[C---:B--2---:R-:W-:Y:S01]  /*eb50*/  IADD3 R10, R3.reuse, 0x20, RZ ;  /* 0x00000020030a7810 */ /* 0x044fe20007ffe0ff */
[----:B------:R-:W-:Y:S01]  /*eb60*/  LDS.128 R36, [R6+0x2880] ;  /* 0x0028800006247984 */ /* 0x000fe20000000c00 */
[-C--:B------:R-:W-:Y:S02]  /*eb70*/  ISETP.GE.OR P5, PT, R32, R2.reuse, P6 ;  /* 0x000000022000720c */ /* 0x080fe400037a6670 */
[-C--:B------:R-:W-:Y:S01]  /*eb80*/  ISETP.GE.OR P1, PT, R10, R2.reuse, P6 ;  /* 0x000000020a00720c */ /* 0x080fe20003726670 */
[----:B------:R-:W-:Y:S01]  /*eb90*/  LDS.128 R32, [R6+0x2080] ;  /* 0x0020800006207984 */ /* 0x000fe20000000c00 */
[C---:B------:R-:W-:Y:S02]  /*eba0*/  IADD3 R10, R3.reuse, 0x30, RZ ;  /* 0x00000030030a7810 */ /* 0x040fe40007ffe0ff */
[----:B------:R-:W-:Y:S01]  /*ebb0*/  IADD3 R3, R3, 0x70, RZ ;  /* 0x0000007003037810 */ /* 0x000fe20007ffe0ff */
[----:B------:R-:W-:Y:S01]  /*ebc0*/  LDS.128 R40, [R6+0x3080] ;  /* 0x0030800006287984 */ /* 0x000fe20000000c00 */
[----:B------:R-:W-:-:S02]  /*ebd0*/  ISETP.GE.OR P0, PT, R10, R2, P6 ;  /* 0x000000020a00720c */ /* 0x000fc40003706670 */
[C---:B------:R-:W-:Y:S01]  /*ebe0*/  @!P2 LEA R10, P4, R0.reuse, R8, 0x1 ;  /* 0x00000008000aa211 */ /* 0x040fe200078808ff */
[----:B------:R-:W-:Y:S03]  /*ebf0*/  SHFL.IDX PT, R48, R5, 0x5, 0x181f ;  /* 0x00b81f0005307f89 */ /* 0x000fe600000e0000 */
[C---:B---3--:R-:W-:Y:S01]  /*ec00*/  @!P2 LEA.HI.X R11, R0.reuse, R11, R53, 0x1, P4 ;  /* 0x0000000b000ba211 */ /* 0x048fe200020f0c35 */
[----:B------:R-:W2:Y:S01]  /*ec10*/  SHFL.IDX PT, R50, R5, 0x6, 0x181f ;  /* 0x00d81f0005327f89 */ /* 0x000ea200000e0000 */
[----:B------:R-:W-:-:S03]  /*ec20*/  @!P1 LEA R8, P4, R0, R14, 0x1 ;  /* 0x0000000e00089211 */ /* 0x000fc600078808ff */
[----:B------:R-:W-:Y:S01]  /*ec30*/  SHFL.IDX PT, R52, R4, 0x4, 0x181f ;  /* 0x00981f0004347f89 */ /* 0x000fe200000e0000 */
[C-C-:B----4-:R-:W-:Y:S02]  /*ec40*/  @!P1 LEA.HI.X R9, R0.reuse, R7, R53.reuse, 0x1, P4 ;  /* 0x0000000700099211 */ /* 0x150fe400020f0c35 */
[C---:B------:R-:W-:Y:S01]  /*ec50*/  @!P0 LEA R14, P4, R0.reuse, R15, 0x1 ;  /* 0x0000000f000e8211 */ /* 0x040fe200078808ff */
[----:B------:R-:W-:Y:S03]  /*ec60*/  SHFL.IDX PT, R51, R4, 0x5, 0x181f ;  /* 0x00b81f0004337f89 */ /* 0x000fe600000e0000 */
[----:B------:R-:W-:Y:S01]  /*ec70*/  @!P0 LEA.HI.X R15, R0, R44, R53, 0x1, P4 ;  /* 0x0000002c000f8211 */ /* 0x000fe200020f0c35 */
[----:B------:R-:W3:Y:S01]  /*ec80*/  SHFL.IDX PT, R7, R4, 0x6, 0x181f ;  /* 0x00d81f0004077f89 */ /* 0x000ee200000e0000 */
[----:B------:R-:W-:-:S03]  /*ec90*/  ISETP.GE.OR P4, PT, R45, R2, P6 ;  /* 0x000000022d00720c */ /* 0x000fc60003786670 */
[----:B------:R2:W4:Y:S04]  /*eca0*/  LDS.128 R44, [R6+0x3880] ;  /* 0x00388000062c7984 */ /* 0x0005280000000c00 */
[----:B------:R-:W-:Y:S01]  /*ecb0*/  @!P3 ST.E.128 [R12.64], R24 ;  /* 0x000000180c00b985 */ /* 0x000fe2000c101d0c */
[-C--:B------:R-:W-:Y:S02]  /*ecc0*/  ISETP.GE.OR P3, PT, R54, R2.reuse, P6 ;  /* 0x000000023600720c */ /* 0x080fe40003766670 */
[----:B------:R-:W-:Y:S01]  /*ecd0*/  ISETP.GE.OR P6, PT, R3, R2, P6 ;  /* 0x000000020300720c */ /* 0x000fe200037c6670 */
[----:B------:R4:W-:Y:S04]  /*ece0*/  @!P2 ST.E.128 [R10.64], R20 ;  /* 0x000000140a00a985 */ /* 0x0009e8000c101d0c */
[----:B------:R4:W-:Y:S04]  /*ecf0*/  @!P1 ST.E.128 [R8.64], R16 ;  /* 0x0000001008009985 */ /* 0x0009e8000c101d0c */
[----:B-1----:R1:W-:Y:S04]  /*ed00*/  @!P0 ST.E.128 [R14.64], R28 ;  /* 0x0000001c0e008985 */ /* 0x0023e8000c101d0c */
[----:B------:R-:W1:Y:S01]  /*ed10*/  SHFL.IDX PT, R5, R5, 0x7, 0x181f ;  /* 0x00f81f0005057f89 */ /* 0x000e6200000e0000 */
[----:B--2---:R-:W-:-:S03]  /*ed20*/  @!P3 LEA R6, P0, R0, R50, 0x1 ;  /* 0x000000320006b211 */ /* 0x004fc600078008ff */
[----:B------:R-:W2:Y:S01]  /*ed30*/  SHFL.IDX PT, R4, R4, 0x7, 0x181f ;  /* 0x00f81f0004047f89 */ /* 0x000ea200000e0000 */
[C-C-:B---3--:R-:W-:Y:S02]  /*ed40*/  @!P3 LEA.HI.X R7, R0.reuse, R7, R53.reuse, 0x1, P0 ;  /* 0x000000070007b211 */ /* 0x148fe400000f0c35 */
[C---:B----4-:R-:W-:Y:S02]  /*ed50*/  @!P5 LEA R10, P2, R0.reuse, R49, 0x1 ;  /* 0x00000031000ad211 */ /* 0x050fe400078408ff */
[C---:B------:R-:W-:Y:S02]  /*ed60*/  @!P4 LEA R8, P1, R0.reuse, R48, 0x1 ;  /* 0x000000300008c211 */ /* 0x040fe400078208ff */
[C-C-:B------:R-:W-:Y:S02]  /*ed70*/  @!P5 LEA.HI.X R11, R0.reuse, R52, R53.reuse, 0x1, P2 ;  /* 0x00000034000bd211 */ /* 0x140fe400010f0c35 */
[----:B------:R-:W-:-:S03]  /*ed80*/  @!P4 LEA.HI.X R9, R0, R51, R53, 0x1, P1 ;  /* 0x000000330009c211 */ /* 0x000fc600008f0c35 */
[----:B------:R3:W-:Y:S04]  /*ed90*/  @!P5 ST.E.128 [R10.64], R32 ;  /* 0x000000200a00d985 */ /* 0x0007e8000c101d0c */
[----:B------:R3:W-:Y:S04]  /*eda0*/  @!P4 ST.E.128 [R8.64], R36 ;  /* 0x000000240800c985 */ /* 0x0007e8000c101d0c */
[----:B------:R3:W-:Y:S01]  /*edb0*/  @!P3 ST.E.128 [R6.64], R40 ;  /* 0x000000280600b985 */ /* 0x0007e2000c101d0c */
[----:B------:R-:W-:Y:S05]  /*edc0*/  @P6 EXIT ;  /* 0x000000000000694d */ /* 0x000fea0003800000 */
[----:B-12---:R-:W-:-:S04]  /*edd0*/  LEA R2, P0, R0, R5, 0x1 ;  /* 0x0000000500027211 */ /* 0x006fc800078008ff */
[----:B------:R-:W-:-:S05]  /*ede0*/  LEA.HI.X R3, R0, R4, R53, 0x1, P0 ;  /* 0x0000000400037211 */ /* 0x000fca00000f0c35 */
[----:B------:R-:W-:Y:S01]  /*edf0*/  ST.E.128 [R2.64], R44 ;  /* 0x0000002c02007985 */ /* 0x000fe2000c101d0c */
[----:B------:R-:W-:Y:S05]  /*ee00*/  EXIT ;  /* 0x000000000000794d */ /* 0x000fea0003800000 */
.L_x_38:
[----:B------:R-:W-:Y:S02]  /*ee10*/  ULDC.64 UR4, c[0x0][0x500] ;  /* 0x0001400000047ab9 */ /* 0x000fe40000000a00 */
[----:B------:R-:W-:Y:S02]  /*ee20*/  UISETP.NE.U32.AND UP1, UPT, URZ, UR4, UPT ;  /* 0x000000043f00728c */ /* 0x000fe4000bf25070 */
[----:B------:R-:W-:Y:S02]  /*ee30*/  UMOV UR6, 0x4 ;  /* 0x0000000400067882 */ /* 0x000fe40000000000 */
[----:B------:R-:W-:-:S03]  /*ee40*/  UISETP.NE.AND.EX UP1, UPT, URZ, UR5, UPT, UP1 ;  /* 0x000000053f00728c */ /* 0x000fc6000bf25310 */
[----:B------:R-:W-:Y:S02]  /*ee50*/  ULDC.64 UR4, c[0x0][0x500] ;  /* 0x0001400000047ab9 */ /* 0x000fe40000000a00 */
[----:B------:R-:W-:Y:S01]  /*ee60*/  UIMAD.WIDE UR4, UR11, UR6, UR4 ;  /* 0x000000060b0472a5 */ /* 0x000fe2000f8e0204 */
[----:B------:R-:W-:-:S05]  /*ee70*/  PLOP3.LUT P1, PT, PT, PT, UP1, 0x80, 0x0 ;  /* 0x000000000000781c */ /* 0x000fca0003f2f018 */
[----:B------:R-:W-:Y:S01]  /*ee80*/  IMAD.U32 R4, RZ, RZ, UR4 ;  /* 0x00000004ff047e24 */ /* 0x000fe2000f8e00ff */
[----:B------:R-:W-:Y:S01]  /*ee90*/  MOV R5, UR5 ;  /* 0x0000000500057c02 */ /* 0x000fe20008000f00 */
[----:B------:R-:W-:-:S06]  /*eea0*/  ULDC.64 UR4, c[0x0][0x508] ;  /* 0x0001420000047ab9 */ /* 0x000fcc0000000a00 */
[----:B------:R-:W2:Y:S01]  /*eeb0*/  @P1 LDG.E R0, [R4.64] ;  /* 0x0000000c04001981 */ /* 0x000ea2000c1e1900 */
[----:B------:R-:W-:Y:S01]  /*eec0*/  UISETP.NE.U32.AND UP0, UPT, URZ, UR4, UPT ;  /* 0x000000043f00728c */ /* 0x000fe2000bf05070 */
[----:B------:R-:W-:-:S03]  /*eed0*/  IMAD.MOV.U32 R9, RZ, RZ, c[0x0][0x388] ;  /* 0x0000e200ff097624 */ /* 0x000fc600078e00ff */
[----:B------:R-:W-:-:S03]  /*eee0*/  UISETP.NE.AND.EX UP0, UPT, URZ, UR5, UPT, UP0 ;  /* 0x000000053f00728c */ /* 0x000fc6000bf05300 */
[----:B------:R-:W-:-:S03]  /*eef0*/  ULDC.64 UR4, c[0x0][0x508] ;  /* 0x0001420000047ab9 */ /* 0x000fc60000000a00 */
[----:B------:R-:W-:-:S05]  /*ef00*/  PLOP3.LUT P0, PT, PT, PT, UP0, 0x80, 0x0 ;  /* 0x000000000000781c */ /* 0x000fca0003f0f008 */
[----:B------:R-:W-:-:S06]  /*ef10*/  @UP0 UIMAD.WIDE UR4, UR11, UR6, UR4 ;  /* 0x000000060b0402a5 */ /* 0x000fcc000f8e0204 */
[----:B------:R-:W-:Y:S01]  /*ef20*/  MOV R2, UR4 ;  /* 0x0000000400027c02 */ /* 0x000fe20008000f00 */
[----:B------:R-:W-:-:S05]  /*ef30*/  IMAD.U32 R3, RZ, RZ, UR5 ;  /* 0x00000005ff037e24 */ /* 0x000fca000f8e00ff */
        /* <DEDUP_REMOVED lines=12> */
.L_x_40:
[----:B-1----:R-:W1:Y:S01]  /*f000*/  S2R R7, SR_TID.X ;  /* 0x0000000000077919 */ /* 0x002e620000002100 */
[----:B------:R-:W-:Y:S01]  /*f010*/  USHF.R.S32.HI UR6, URZ, 0x1f, UR11 ;  /* 0x0000001f3f067899 */ /* 0x000fe2000801140b */
[----:B------:R-:W-:Y:S01]  /*f020*/  BSSY B0, `(.L_x_41) ;  /* 0x0000029000007945 */ /* 0x000fe20003800000 */
[----:B------:R-:W-:-:S02]  /*f030*/  USEL UR11, UR11, URZ, !UP1 ;  /* 0x0000003f0b0b7287 */ /* 0x000fc4000c800000 */
[----:B------:R-:W-:Y:S01]  /*f040*/  USEL UR6, UR6, URZ, !UP1 ;  /* 0x0000003f06067287 */ /* 0x000fe2000c800000 */
[----:B-1----:R-:W-:-:S13]  /*f050*/  ISETP.GE.AND P0, PT, R7, 0x80, PT ;  /* 0x000000800700780c */ /* 0x002fda0003f06270 */
[----:B------:R-:W-:Y:S05]  /*f060*/  @P0 BRA `(.L_x_42) ;  /* 0x0000024000000947 */ /* 0x000fea0003800000 */
[----:B------:R-:W1:Y:S01]  /*f070*/  S2R R3, SR_CTAID.X ;  /* 0x0000000000037919 */ /* 0x000e620000002500 */
[----:B-----5:R-:W-:Y:S01]  /*f080*/  IMAD R0, R9, c[0x0][0x4e8], RZ ;  /* 0x00013a0009007a24 */ /* 0x020fe200078e02ff */
[----:B-1----:R-:W-:-:S04]  /*f090*/  LEA R3, R3, R7, 0x7 ;  /* 0x0000000703037211 */ /* 0x002fc800078e38ff */
[----:B------:R-:W-:-:S13]  /*f0a0*/  ISETP.GE.AND P0, PT, R3, R0, PT ;  /* 0x000000000300720c */ /* 0x000fda0003f06270 */
[----:B------:R-:W-:Y:S05]  /*f0b0*/  @P0 BRA `(.L_x_42) ;  /* 0x000001f000000947 */ /* 0x000fea0003800000 */
[----:B------:R-:W-:Y:S01]  /*f0c0*/  IMAD.MOV.U32 R0, RZ, RZ, c[0x0][0x4e8] ;  /* 0x00013a00ff007624 */ /* 0x000fe200078e00ff */
[----:B------:R-:W-:Y:S02]  /*f0d0*/  ULDC.64 UR4, c[0x0][0x490] ;  /* 0x0001240000047ab9 */ /* 0x000fe40000000a00 */
[----:B------:R-:W-:Y:S02]  /*f0e0*/  UIMAD UR7, UR8, UR4, URZ ;  /* 0x00000004080772a4 */ /* 0x000fe4000f8e023f */
[----:B------:R-:W-:Y:S01]  /*f0f0*/  ISETP.NE.AND P0, PT, R0, 0x1, PT ;  /* 0x000000010000780c */ /* 0x000fe20003f05270 */
[----:B------:R-:W-:Y:S01]  /*f100*/  UMOV UR16, UR14 ;  /* 0x0000000e00107c82 */ /* 0x000fe20008000000 */
[----:B------:R-:W-:Y:S01]  /*f110*/  IMAD.MOV.U32 R0, RZ, RZ, R3 ;  /* 0x000000ffff007224 */ /* 0x000fe200078e0003 */
[----:B------:R-:W-:Y:S02]  /*f120*/  UMOV UR17, UR15 ;  /* 0x0000000f00117c82 */ /* 0x000fe40008000000 */
[----:B------:R-:W-:-:S02]  /*f130*/  UIMAD.WIDE.U32 UR16, UR9, UR4, UR16 ;  /* 0x00000004091072a5 */ /* 0x000fc4000f8e0010 */
[----:B------:R-:W-:-:S03]  /*f140*/  UIMAD UR7, UR9, UR5, UR7 ;  /* 0x00000005090772a4 */ /* 0x000fc6000f8e0207 */
[----:B------:R-:W-:Y:S02]  /*f150*/  ULDC.64 UR4, c[0x0][0x498] ;  /* 0x0001260000047ab9 */ /* 0x000fe40000000a00 */
[----:B------:R-:W-:Y:S01]  /*f160*/  UIADD3 UR17, UR7, UR17, URZ ;  /* 0x0000001107117290 */ /* 0x000fe2000fffe03f */
[----:B------:R-:W-:Y:S01]  /*f170*/  @P0 IMAD.HI.U32 R2, R3, c[0x0][0x4ec], RZ ;  /* 0x00013b0003020a27 */ /* 0x000fe200078e00ff */
[----:B------:R-:W-:Y:S02]  /*f180*/  UIMAD UR7, UR6, UR4, URZ ;  /* 0x00000004060772a4 */ /* 0x000fe4000f8e023f */
[----:B------:R-:W-:Y:S02]  /*f190*/  UIMAD.WIDE.U32 UR16, UR11, UR4, UR16 ;  /* 0x000000040b1072a5 */ /* 0x000fe4000f8e0010 */
[----:B------:R-:W-:Y:S01]  /*f1a0*/  @P0 SHF.R.U32.HI R0, RZ, c[0x0][0x4f0], R2 ;  /* 0x00013c00ff000a19 */ /* 0x000fe20000011602 */
[----:B------:R-:W-:-:S03]  /*f1b0*/  UIMAD UR5, UR11, UR5, UR7 ;  /* 0x000000050b0572a4 */ /* 0x000fc6000f8e0207 */
[----:B------:R-:W-:-:S03]  /*f1c0*/  IADD3 R2, -R0, RZ, RZ ;  /* 0x000000ff00027210 */ /* 0x000fc60007ffe1ff */
[----:B------:R-:W-:Y:S02]  /*f1d0*/  IMAD.U32 R5, RZ, RZ, UR5 ;  /* 0x00000005ff057e24 */ /* 0x000fe4000f8e00ff */
[----:B------:R-:W-:Y:S01]  /*f1e0*/  IMAD R4, R2, c[0x0][0x4e8], R3 ;  /* 0x00013a0002047a24 */ /* 0x000fe200078e0203 */
[----:B------:R-:W-:Y:S02]  /*f1f0*/  SHF.R.S32.HI R3, RZ, 0x1f, R0 ;  /* 0x0000001fff037819 */ /* 0x000fe40000011400 */
[----:B------:R-:W-:Y:S02]  /*f200*/  IADD3 R2, P0, R0, UR16, RZ ;  /* 0x0000001000027c10 */ /* 0x000fe4000ff1e0ff */
[----:B------:R-:W-:Y:S02]  /*f210*/  SHF.R.S32.HI R0, RZ, 0x1f, R4 ;  /* 0x0000001fff007819 */ /* 0x000fe40000011404 */
[----:B------:R-:W-:-:S03]  /*f220*/  IADD3.X R3, R3, UR17, R5, P0, !PT ;  /* 0x0000001103037c10 */ /* 0x000fc600087fe405 */
[----:B------:R-:W-:Y:S02]  /*f230*/  IMAD R0, R0, c[0x0][0x488], RZ ;  /* 0x0001220000007a24 */ /* 0x000fe400078e02ff */
[----:B------:R-:W-:-:S04]  /*f240*/  IMAD.WIDE.U32 R2, R4, c[0x0][0x488], R2 ;  /* 0x0001220004027a25 */ /* 0x000fc800078e0002 */
[----:B------:R-:W-:Y:S01]  /*f250*/  IMAD R0, R4, c[0x0][0x48c], R0 ;  /* 0x0001230004007a24 */ /* 0x000fe200078e0200 */
[----:B------:R-:W-:-:S04]  /*f260*/  LEA R4, P0, R2, c[0x0][0x450], 0x2 ;  /* 0x0001140002047a11 */ /* 0x000fc800078010ff */
[----:B------:R-:W-:-:S04]  /*f270*/  IADD3 R0, R3, R0, RZ ;  /* 0x0000000003007210 */ /* 0x000fc80007ffe0ff */
[----:B------:R-:W-:Y:S01]  /*f280*/  LEA.HI.X R5, R2, c[0x0][0x454], R0, 0x2, P0 ;  /* 0x0001150002057a11 */ /* 0x000fe200000f1400 */
[----:B------:R-:W-:-:S05]  /*f290*/  IMAD.MOV.U32 R0, RZ, RZ, -0x800000 ;  /* 0xff800000ff007424 */ /* 0x000fca00078e00ff */
[----:B------:R1:W-:Y:S02]  /*f2a0*/  STG.E [R4.64], R0 ;  /* 0x0000000004007986 */ /* 0x0003e4000c10190c */
.L_x_42:
[----:B------:R-:W-:Y:S05]  /*f2b0*/  BSYNC B0 ;  /* 0x0000000000007941 */ /* 0x000fea0003800000 */
.L_x_41:
[----:B------:R-:W2:Y:S01]  /*f2c0*/  S2R R10, SR_CTAID.X ;  /* 0x00000000000a7919 */ /* 0x000ea20000002500 */
[----:B-1----:R-:W-:Y:S01]  /*f2d0*/  SHF.R.S32.HI R0, RZ, 0x1f, R7 ;  /* 0x0000001fff007819 */ /* 0x002fe20000011407 */
[----:B------:R-:W-:Y:S01]  /*f2e0*/  IMAD.MOV.U32 R3, RZ, RZ, c[0x0][0x4e8] ;  /* 0x00013a00ff037624 */ /* 0x000fe200078e00ff */
[----:B------:R-:W-:Y:S01]  /*f2f0*/  ULDC.64 UR4, c[0x0][0x3a0] ;  /* 0x0000e80000047ab9 */ /* 0x000fe20000000a00 */
[----:B-----5:R-:W-:Y:S01]  /*f300*/  IMAD R18, R9, c[0x0][0x4e8], RZ ;  /* 0x00013a0009127a24 */ /* 0x020fe200078e02ff */
[----:B------:R-:W-:Y:S01]  /*f310*/  LEA.HI R0, R0, R7, RZ, 0x3 ;  /* 0x0000000700007211 */ /* 0x000fe200078f18ff */
[----:B------:R-:W-:Y:S01]  /*f320*/  UIMAD UR7, UR15, UR4, URZ ;  /* 0x000000040f0772a4 */ /* 0x000fe2000f8e023f */
[----:B------:R-:W-:Y:S01]  /*f330*/  ISETP.NE.AND P0, PT, R3, 0x1, PT ;  /* 0x000000010300780c */ /* 0x000fe20003f05270 */
[----:B------:R-:W-:Y:S01]  /*f340*/  UIMAD.WIDE.U32 UR16, UR14, UR4, URZ ;  /* 0x000000040e1072a5 */ /* 0x000fe2000f8e003f */
[----:B------:R-:W-:Y:S01]  /*f350*/  LOP3.LUT R2, R0, 0xfffffff8, RZ, 0xc0, !PT ;  /* 0xfffffff800027812 */ /* 0x000fe200078ec0ff */
[----:B------:R-:W-:Y:S01]  /*f360*/  UIMAD UR7, UR14, UR5, UR7 ;  /* 0x000000050e0772a4 */ /* 0x000fe2000f8e0207 */
[----:B------:R-:W-:-:S02]  /*f370*/  SHF.R.S32.HI R8, RZ, 0x3, R0 ;  /* 0x00000003ff087819 */ /* 0x000fc40000011400 */
[----:B------:R-:W-:Y:S01]  /*f380*/  ULDC.64 UR4, c[0x0][0x3e8] ;  /* 0x0000fa0000047ab9 */ /* 0x000fe20000000a00 */
[----:B------:R-:W-:Y:S01]  /*f390*/  IMAD.IADD R7, R7, 0x1, -R2 ;  /* 0x0000000107077824 */ /* 0x000fe200078e0a02 */
[----:B------:R-:W-:Y:S02]  /*f3a0*/  UIADD3 UR17, UR17, UR7, URZ ;  /* 0x0000000711117290 */ /* 0x000fe4000fffe03f */
[----:B------:R-:W-:Y:S01]  /*f3b0*/  UIMAD UR7, UR8, UR4, URZ ;  /* 0x00000004080772a4 */ /* 0x000fe2000f8e023f */
[----:B------:R-:W-:Y:S01]  /*f3c0*/  IMAD R0, R7, 0x10, R8 ;  /* 0x0000001007007824 */ /* 0x000fe200078e0208 */
[----:B------:R-:W-:Y:S02]  /*f3d0*/  UIMAD.WIDE.U32 UR16, UR9, UR4, UR16 ;  /* 0x00000004091072a5 */ /* 0x000fe4000f8e0010 */
[----:B------:R-:W-:Y:S01]  /*f3e0*/  UIMAD UR7, UR9, UR5, UR7 ;  /* 0x00000005090772a4 */ /* 0x000fe2000f8e0207 */
[----:B--2---:R-:W-:Y:S02]  /*f3f0*/  IMAD R0, R10, 0x80, R0 ;  /* 0x000000800a007824 */ /* 0x004fe400078e0200 */
[----:B------:R-:W-:-:S02]  /*f400*/  ULDC.64 UR4, c[0x0][0x3f0] ;  /* 0x0000fc0000047ab9 */ /* 0x000fc40000000a00 */
[----:B------:R-:W-:Y:S01]  /*f410*/  UIMAD UR10, UR6, UR4, URZ ;  /* 0x00000004060a72a4 */ /* 0x000fe2000f8e023f */
[----:B------:R-:W-:Y:S01]  /*f420*/  @P0 IMAD.HI.U32 R2, R0, c[0x0][0x4ec], RZ ;  /* 0x00013b0000020a27 */ /* 0x000fe200078e00ff */
[----:B------:R-:W-:Y:S02]  /*f430*/  UIADD3 UR17, UR7, UR17, URZ ;  /* 0x0000001107117290 */ /* 0x000fe4000fffe03f */
[----:B------:R-:W-:Y:S01]  /*f440*/  UIMAD UR5, UR11, UR5, UR10 ;  /* 0x000000050b0572a4 */ /* 0x000fe2000f8e020a */
[----:B------:R-:W-:Y:S01]  /*f450*/  IMAD.MOV.U32 R4, RZ, RZ, R0 ;  /* 0x000000ffff047224 */ /* 0x000fe200078e0000 */
[----:B------:R-:W-:Y:S01]  /*f460*/  @P0 SHF.R.U32.HI R4, RZ, c[0x0][0x4f0], R2 ;  /* 0x00013c00ff040a19 */ /* 0x000fe20000011602 */
[----:B------:R-:W-:-:S03]  /*f470*/  UIMAD.WIDE.U32 UR16, UR11, UR4, UR16 ;  /* 0x000000040b1072a5 */ /* 0x000fc6000f8e0010 */
[--C-:B------:R-:W-:Y:S01]  /*f480*/  SHF.R.S32.HI R3, RZ, 0x1f, R4.reuse ;  /* 0x0000001fff037819 */ /* 0x100fe20000011404 */
[----:B------:R-:W-:Y:S01]  /*f490*/  IMAD.MOV R2, RZ, RZ, -R4 ;  /* 0x000000ffff027224 */ /* 0x000fe200078e0a04 */
[----:B------:R-:W-:-:S03]  /*f4a0*/  UIADD3 UR5, UR17, UR5, URZ ;  /* 0x0000000511057290 */ /* 0x000fc6000fffe03f */
[----:B------:R-:W-:Y:S02]  /*f4b0*/  IMAD R5, R2, c[0x0][0x4e8], R0 ;  /* 0x00013a0002057a24 */ /* 0x000fe400078e0200 */
[----:B------:R-:W-:Y:S02]  /*f4c0*/  IMAD R0, R3, c[0x0][0x3e0], RZ ;  /* 0x0000f80003007a24 */ /* 0x000fe400078e02ff */
[----:B------:R-:W-:Y:S02]  /*f4d0*/  IMAD.U32 R3, RZ, RZ, UR17 ;  /* 0x00000011ff037e24 */ /* 0x000fe4000f8e00ff */
[----:B------:R-:W-:Y:S02]  /*f4e0*/  IMAD.U32 R2, RZ, RZ, UR16 ;  /* 0x00000010ff027e24 */ /* 0x000fe4000f8e00ff */
[----:B------:R-:W-:Y:S02]  /*f4f0*/  IMAD.U32 R3, RZ, RZ, UR5 ;  /* 0x00000005ff037e24 */ /* 0x000fe4000f8e00ff */
[C---:B------:R-:W-:Y:S01]  /*f500*/  IMAD R6, R4.reuse, c[0x0][0x3e4], R0 ;  /* 0x0000f90004067a24 */ /* 0x040fe200078e0200 */
[----:B------:R-:W-:Y:S01]  /*f510*/  SHF.R.S32.HI R0, RZ, 0x1f, R5 ;  /* 0x0000001fff007819 */ /* 0x000fe20000011405 */
[----:B------:R-:W-:-:S04]  /*f520*/  IMAD.WIDE.U32 R2, R4, c[0x0][0x3e0], R2 ;  /* 0x0000f80004027a25 */ /* 0x000fc800078e0002 */
[----:B------:R-:W-:Y:S02]  /*f530*/  IMAD R0, R0, c[0x0][0x3d8], RZ ;  /* 0x0000f60000007a24 */ /* 0x000fe400078e02ff */
[----:B------:R-:W-:Y:S02]  /*f540*/  IMAD.IADD R3, R3, 0x1, R6 ;  /* 0x0000000103037824 */ /* 0x000fe400078e0206 */
[C---:B------:R-:W-:Y:S02]  /*f550*/  IMAD R0, R5.reuse, c[0x0][0x3dc], R0 ;  /* 0x0000f70005007a24 */ /* 0x040fe400078e0200 */
[----:B------:R-:W-:-:S04]  /*f560*/  IMAD.WIDE.U32 R2, R5, c[0x0][0x3d8], R2 ;  /* 0x0000f60005027a25 */ /* 0x000fc800078e0002 */
[----:B------:R-:W-:Y:S01]  /*f570*/  IMAD.IADD R3, R3, 0x1, R0 ;  /* 0x0000000103037824 */ /* 0x000fe200078e0200 */
[----:B------:R-:W-:Y:S01]  /*f580*/  LEA R4, P0, R2, c[0x0][0x380], 0x1 ;  /* 0x0000e00002047a11 */ /* 0x000fe200078008ff */
[----:B------:R-:W-:-:S03]  /*f590*/  IMAD.SHL.U32 R0, R7, 0x8, RZ ;  /* 0x0000000807007824 */ /* 0x000fc600078e00ff */
[----:B------:R-:W-:Y:S01]  /*f5a0*/  LEA.HI.X R3, R2, c[0x0][0x384], R3, 0x1, P0 ;  /* 0x0000e10002037a11 */ /* 0x000fe200000f0c03 */
[----:B------:R-:W1:Y:S01]  /*f5b0*/  SHFL.IDX PT, R6, R4, RZ, 0x181f ;  /* 0x00181fff04067589 */ /* 0x000e6200000e0000 */
[----:B------:R-:W-:Y:S01]  /*f5c0*/  IMAD R2, R10, 0x80, R8 ;  /* 0x000000800a027824 */ /* 0x000fe200078e0208 */
[----:B------:R-:W-:Y:S02]  /*f5d0*/  ISETP.GE.AND P0, PT, R0, c[0x0][0x3c8], PT ;  /* 0x0000f20000007a0c */ /* 0x000fe40003f06270 */
[----:B------:R-:W2:Y:S01]  /*f5e0*/  SHFL.IDX PT, R7, R3, RZ, 0x181f ;  /* 0x00181fff03077589 */ /* 0x000ea200000e0000 */
[----:B------:R-:W-:Y:S02]  /*f5f0*/  SHF.R.S32.HI R19, RZ, 0x1f, R0 ;  /* 0x0000001fff137819 */ /* 0x000fe40000011400 */
[C---:B------:R-:W-:Y:S01]  /*f600*/  ISETP.GE.OR P2, PT, R2.reuse, R18, P0 ;  /* 0x000000120200720c */ /* 0x040fe20000746670 */
[----:B------:R-:W3:Y:S01]  /*f610*/  SHFL.IDX PT, R5, R4, 0x1, 0x181f ;  /* 0x00381f0004057f89 */ /* 0x000ee200000e0000 */
[----:B------:R-:W-:-:S02]  /*f620*/  IADD3 R8, R2, 0x10, RZ ;  /* 0x0000001002087810 */ /* 0x000fc40007ffe0ff */
[----:B------:R-:W-:Y:S01]  /*f630*/  IADD3 R14, R2, 0x20, RZ ;  /* 0x00000020020e7810 */ /* 0x000fe20007ffe0ff */
[----:B------:R-:W4:Y:S01]  /*f640*/  SHFL.IDX PT, R9, R3, 0x1, 0x181f ;  /* 0x00381f0003097f89 */ /* 0x000f2200000e0000 */
[-C--:B------:R-:W-:Y:S02]  /*f650*/  ISETP.GE.OR P4, PT, R8, R18.reuse, P0 ;  /* 0x000000120800720c */ /* 0x080fe40000786670 */
[C---:B------:R-:W-:Y:S01]  /*f660*/  IADD3 R10, R2.reuse, 0x40, RZ ;  /* 0x00000040020a7810 */ /* 0x040fe20007ffe0ff */
[----:B------:R-:W3:Y:S01]  /*f670*/  SHFL.IDX PT, R8, R4, 0x2, 0x181f ;  /* 0x00581f0004087f89 */ /* 0x000ee200000e0000 */
[----:B------:R-:W-:Y:S02]  /*f680*/  IADD3 R13, R2, 0x30, RZ ;  /* 0x00000030020d7810 */ /* 0x000fe40007ffe0ff */
[-C--:B------:R-:W-:Y:S01]  /*f690*/  ISETP.GE.OR P3, PT, R14, R18.reuse, P0 ;  /* 0x000000120e00720c */ /* 0x080fe20000766670 */
[----:B------:R-:W3:Y:S01]  /*f6a0*/  SHFL.IDX PT, R12, R3, 0x2, 0x181f ;  /* 0x00581f00030c7f89 */ /* 0x000ee200000e0000 */
[----:B------:R-:W-:-:S02]  /*f6b0*/  ISETP.GE.OR P6, PT, R10, R18, P0 ;  /* 0x000000120a00720c */ /* 0x000fc400007c6670 */
[C---:B-1----:R-:W-:Y:S01]  /*f6c0*/  @!P2 LEA R6, P1, R0.reuse, R6, 0x1 ;  /* 0x000000060006a211 */ /* 0x042fe200078208ff */
[----:B------:R-:W-:Y:S03]  /*f6d0*/  SHFL.IDX PT, R11, R4, 0x3, 0x181f ;  /* 0x00781f00040b7f89 */ /* 0x000fe600000e0000 */
[----:B--2---:R-:W-:Y:S01]  /*f6e0*/  @!P2 LEA.HI.X R7, R0, R7, R19, 0x1, P1 ;  /* 0x000000070007a211 */ /* 0x004fe200008f0c13 */
[----:B------:R-:W-:Y:S01]  /*f6f0*/  SHFL.IDX PT, R14, R3, 0x3, 0x181f ;  /* 0x00781f00030e7f89 */ /* 0x000fe200000e0000 */
[----:B------:R-:W-:-:S03]  /*f700*/  ISETP.GE.OR P1, PT, R13, R18, P0 ;  /* 0x000000120d00720c */ /* 0x000fc60000726670 */
[----:B------:R3:W-:Y:S04]  /*f710*/  @!P2 ST.E.128 [R6.64], RZ ;  /* 0x000000ff0600a985 */ /* 0x0007e8000c101d0c */
[----:B------:R-:W1:Y:S04]  /*f720*/  SHFL.IDX PT, R10, R4, 0x4, 0x181f ;  /* 0x00981f00040a7f89 */ /* 0x000e6800000e0000 */
[----:B------:R-:W-:Y:S04]  /*f730*/  SHFL.IDX PT, R13, R4, 0x5, 0x181f ;  /* 0x00b81f00040d7f89 */ /* 0x000fe800000e0000 */
[----:B------:R-:W2:Y:S04]  /*f740*/  SHFL.IDX PT, R17, R3, 0x4, 0x181f ;  /* 0x00981f0003117f89 */ /* 0x000ea800000e0000 */
[----:B------:R-:W1:Y:S04]  /*f750*/  SHFL.IDX PT, R16, R3, 0x5, 0x181f ;  /* 0x00b81f0003107f89 */ /* 0x000e6800000e0000 */
[----:B------:R-:W-:Y:S04]  /*f760*/  SHFL.IDX PT, R15, R3, 0x6, 0x181f ;  /* 0x00d81f00030f7f89 */ /* 0x000fe800000e0000 */
[----:B------:R-:W-:Y:S01]  /*f770*/  SHFL.IDX PT, R3, R3, 0x7, 0x181f ;  /* 0x00f81f0003037f89 */ /* 0x000fe200000e0000 */
[----:B---3--:R-:W-:-:S02]  /*f780*/  @!P4 LEA R6, P2, R0, R5, 0x1 ;  /* 0x000000050006c211 */ /* 0x008fc400078408ff */
[----:B------:R-:W-:Y:S01]  /*f790*/  IADD3 R7, R2, 0x50, RZ ;  /* 0x0000005002077810 */ /* 0x000fe20007ffe0ff */
[----:B------:R-:W3:Y:S03]  /*f7a0*/  SHFL.IDX PT, R5, R4, 0x6, 0x181f ;  /* 0x00d81f0004057f89 */ /* 0x000ee600000e0000 */
[----:B------:R-:W-:Y:S01]  /*f7b0*/  ISETP.GE.OR P5, PT, R7, R18, P0 ;  /* 0x000000120700720c */ /* 0x000fe200007a6670 */
[----:B------:R-:W2:Y:S01]  /*f7c0*/  SHFL.IDX PT, R4, R4, 0x7, 0x181f ;  /* 0x00f81f0004047f89 */ /* 0x000ea200000e0000 */
[----:B----4-:R-:W-:Y:S02]  /*f7d0*/  @!P4 LEA.HI.X R7, R0, R9, R19, 0x1, P2 ;  /* 0x000000090007c211 */ /* 0x010fe400010f0c13 */
[----:B------:R-:W-:Y:S02]  /*f7e0*/  IADD3 R9, R2, 0x60, RZ ;  /* 0x0000006002097810 */ /* 0x000fe40007ffe0ff */
[----:B------:R-:W-:Y:S01]  /*f7f0*/  @!P3 LEA R8, P2, R0, R8, 0x1 ;  /* 0x000000080008b211 */ /* 0x000fe200078408ff */
[----:B------:R4:W-:Y:S01]  /*f800*/  @!P4 ST.E.128 [R6.64], RZ ;  /* 0x000000ff0600c985 */ /* 0x0009e2000c101d0c */
[----:B------:R-:W-:-:S02]  /*f810*/  ISETP.GE.OR P4, PT, R9, R18, P0 ;  /* 0x000000120900720c */ /* 0x000fc40000786670 */
[----:B------:R-:W-:Y:S02]  /*f820*/  @!P3 LEA.HI.X R9, R0, R12, R19, 0x1, P2 ;  /* 0x0000000c0009b211 */ /* 0x000fe400010f0c13 */
[----:B------:R-:W-:-:S03]  /*f830*/  IADD3 R2, R2, 0x70, RZ ;  /* 0x0000007002027810 */ /* 0x000fc60007ffe0ff */
[----:B------:R3:W-:Y:S01]  /*f840*/  @!P3 ST.E.128 [R8.64], RZ ;  /* 0x000000ff0800b985 */ /* 0x0007e2000c101d0c */
[----:B------:R-:W-:Y:S02]  /*f850*/  ISETP.GE.OR P0, PT, R2, R18, P0 ;  /* 0x000000120200720c */ /* 0x000fe40000706670 */
[C---:B-1----:R-:W-:Y:S02]  /*f860*/  @!P6 LEA R10, P3, R0.reuse, R10, 0x1 ;  /* 0x0000000a000ae211 */ /* 0x042fe400078608ff */
[C---:B----4-:R-:W-:Y:S02]  /*f870*/  @!P1 LEA R6, P2, R0.reuse, R11, 0x1 ;  /* 0x0000000b00069211 */ /* 0x050fe400078408ff */
[C-C-:B--2---:R-:W-:Y:S02]  /*f880*/  @!P6 LEA.HI.X R11, R0.reuse, R17, R19.reuse, 0x1, P3 ;  /* 0x00000011000be211 */ /* 0x144fe400018f0c13 */
[C---:B------:R-:W-:Y:S02]  /*f890*/  @!P1 LEA.HI.X R7, R0.reuse, R14, R19, 0x1, P2 ;  /* 0x0000000e00079211 */ /* 0x040fe400010f0c13 */
[----:B---3--:R-:W-:-:S03]  /*f8a0*/  @!P5 LEA R8, P2, R0, R13, 0x1 ;  /* 0x0000000d0008d211 */ /* 0x008fc600078408ff */
[----:B------:R1:W-:Y:S01]  /*f8b0*/  @!P1 ST.E.128 [R6.64], RZ ;  /* 0x000000ff06009985 */ /* 0x0003e2000c101d0c */
[----:B------:R-:W-:-:S03]  /*f8c0*/  @!P5 LEA.HI.X R9, R0, R16, R19, 0x1, P2 ;  /* 0x000000100009d211 */ /* 0x000fc600010f0c13 */
[----:B------:R2:W-:Y:S04]  /*f8d0*/  @!P6 ST.E.128 [R10.64], RZ ;  /* 0x000000ff0a00e985 */ /* 0x0005e8000c101d0c */
[----:B------:R2:W-:Y:S01]  /*f8e0*/  @!P5 ST.E.128 [R8.64], RZ ;  /* 0x000000ff0800d985 */ /* 0x0005e2000c101d0c */
[----:B-1----:R-:W-:-:S04]  /*f8f0*/  @!P4 LEA R6, P1, R0, R5, 0x1 ;  /* 0x000000050006c211 */ /* 0x002fc800078208ff */
[----:B------:R-:W-:-:S05]  /*f900*/  @!P4 LEA.HI.X R7, R0, R15, R19, 0x1, P1 ;  /* 0x0000000f0007c211 */ /* 0x000fca00008f0c13 */
[----:B------:R2:W-:Y:S01]  /*f910*/  @!P4 ST.E.128 [R6.64], RZ ;  /* 0x000000ff0600c985 */ /* 0x0005e2000c101d0c */
[----:B------:R-:W-:Y:S05]  /*f920*/  @P0 EXIT ;  /* 0x000000000000094d */ /* 0x000fea0003800000 */
[----:B------:R-:W-:-:S04]  /*f930*/  LEA R2, P0, R0, R4, 0x1 ;  /* 0x0000000400027211 */ /* 0x000fc800078008ff */
[----:B------:R-:W-:-:S05]  /*f940*/  LEA.HI.X R3, R0, R3, R19, 0x1, P0 ;  /* 0x0000000300037211 */ /* 0x000fca00000f0c13 */
[----:B------:R-:W-:Y:S01]  /*f950*/  ST.E.128 [R2.64], RZ ;  /* 0x000000ff02007985 */ /* 0x000fe2000c101d0c */
[----:B------:R-:W-:Y:S05]  /*f960*/  EXIT ;  /* 0x000000000000794d */ /* 0x000fea0003800000 */
.L_x_43:
        /* <DEDUP_REMOVED lines=9> */
.L_x_1597:


//--------------------- .text._ZN7cutlass13device_kernelIN5flash19enable_sm80_to_sm89INS1_16FlashAttnFwdSm80INS1_25CollectiveMainloopFwdSm80ILi4ELi1ELb0EN4cute5tupleIJNS5_1CILi128EEENS7_ILi112EEENS7_ILi64EEEEEELi64ENS_10bfloat16_tEfNS_4arch4Sm80ELb0ELb0ELb1ELb1ELb1ELb1ELb1ELb0EEENS1_21CollectiveEpilogueFwdINS6_IJS8_SA_S9_EEENS6_IJNS7_ILi1EEESI_SI_EEESC_SE_Li128ELb1ELb1ELb0ELb0EEENS1_19SingleTileSchedulerILb1ELb0ELb1ELi128EEEEEEEEEvNT_6ParamsE --------------------------
	.section	.text._ZN7cutlass13device_kernelIN5flash19enable_sm80_to_sm89INS1_16FlashAttnFwdSm80INS1_25CollectiveMainloopFwdSm80ILi4ELi1ELb0EN4cute5tupleIJNS5_1CILi128EEENS7_ILi112EEENS7_ILi64EEEEEELi64ENS_10bfloat16_tEfNS_4arch4Sm80ELb0ELb0ELb1ELb1ELb1ELb1ELb1ELb0EEENS1_21CollectiveEpilogueFwdINS6_IJS8_SA_S9_EEENS6_IJNS7_ILi1EEESI_SI_EEESC_SE_Li128ELb1ELb1ELb0ELb0EEENS1_19SingleTileSchedulerILb1ELb0ELb1ELi128EEEEEEEEEvNT_6ParamsE,"ax",@progbits
	.sectioninfo	@"SHI_REGISTERS=255"
	.align	128
.text._ZN7cutlass13device_kernelIN5flash19enable_sm80_to_sm89INS1_16FlashAttnFwdSm80INS1_25CollectiveMainloopFwdSm80ILi4ELi1ELb0EN4cute5tupleIJNS5_1CILi128EEENS7_ILi112EEENS7_ILi64EEEEEELi64ENS_10bfloat16_tEfNS_4arch4Sm80ELb0ELb0ELb1ELb1ELb1ELb1ELb1ELb0EEENS1_21CollectiveEpilogueFwdINS6_IJS8_SA_S9_EEENS6_IJNS7_ILi1EEESI_SI_EEESC_SE_Li128ELb1ELb1ELb0ELb0EEENS1_19SingleTileSchedulerILb1ELb0ELb1ELi128EEEEEEEEEvNT_6ParamsE:
        .type           _ZN7cutlass13device_kernelIN5flash19enable_sm80_to_sm89INS1_16FlashAttnFwdSm80INS1_25CollectiveMainloopFwdSm80ILi4ELi1ELb0EN4cute5tupleIJNS5_1CILi128EEENS7_ILi112EEENS7_ILi64EEEEEELi64ENS_10bfloat16_tEfNS_4arch4Sm80ELb0ELb0ELb1ELb1ELb1ELb1ELb1ELb0EEENS1_21CollectiveEpilogueFwdINS6_IJS8_SA_S9_EEENS6_IJNS7_ILi1EEESI_SI_EEESC_SE_Li128ELb1ELb1ELb0ELb0EEENS1_19SingleTileSchedulerILb1ELb0ELb1ELi128EEEEEEEEEvNT_6ParamsE,@function
        .size           _ZN7cutlass13device_kernelIN5flash19enable_sm80_to_sm89INS1_16FlashAttnFwdSm80INS1_25CollectiveMainloopFwdSm80ILi4ELi1ELb0EN4cute5tupleIJNS5_1CILi128EEENS7_ILi112EEENS7_ILi64EEEEEELi64ENS_10bfloat16_tEfNS_4arch4Sm80ELb0ELb0ELb1ELb1ELb1ELb1ELb1ELb0EEENS1_21CollectiveEpilogueFwdINS6_IJS8_SA_S9_EEENS6_IJNS7_ILi1EEESI_SI_EEESC_SE_Li128ELb1ELb1ELb0ELb0EEENS1_19SingleTileSchedulerILb1ELb0ELb1ELi128EEEEEEEEEvNT_6ParamsE,(.L_x_1598 - _ZN7cutlass13device_kernelIN5flash19enable_sm80_to_sm89INS1_16FlashAttnFwdSm80INS1_25CollectiveMainloopFwdSm80ILi4ELi1ELb0EN4cute5tupleIJNS5_1CILi128EEENS7_ILi112EEENS7_ILi64EEEEEELi64ENS_10bfloat16_tEfNS_4arch4Sm80ELb0ELb0ELb1ELb1ELb1ELb1ELb1ELb0EEENS1_21CollectiveEpilogueFwdINS6_IJS8_SA_S9_EEENS6_IJNS7_ILi1EEESI_SI_EEESC_SE_Li128ELb1ELb1ELb0ELb0EEENS1_19SingleTileSchedulerILb1ELb0ELb1ELi128EEEEEEEEEvNT_6ParamsE)
        .other          _ZN7cutlass13device_kernelIN5flash19enable_sm80_to_sm89INS1_16FlashAttnFwdSm80INS1_25CollectiveMainloopFwdSm80ILi4ELi1ELb0EN4cute5tupleIJNS5_1CILi128EEENS7_ILi112EEENS7_ILi64EEEEEELi64ENS_10bfloat16_tEfNS_4arch4Sm80ELb0ELb0ELb1ELb1ELb1ELb1ELb1ELb0EEENS1_21CollectiveEpilogueFwdINS6_IJS8_SA_S9_EEENS6_IJNS7_ILi1EEESI_SI_EEESC_SE_Li128ELb1ELb1ELb0ELb0EEENS1_19SingleTileSchedulerILb1ELb0ELb1ELi128EEEEEEEEEvNT_6ParamsE,@"STO_CUDA_ENTRY STV_DEFAULT"
_ZN7cutlass13device_kernelIN5flash19enable_sm80_to_sm89INS1_16FlashAttnFwdSm80INS1_25CollectiveMainloopFwdSm80ILi4ELi1ELb0EN4cute5tupleIJNS5_1CILi128EEENS7_ILi112EEENS7_ILi64EEEEEELi64ENS_10bfloat16_tEfNS_4arch4Sm80ELb0ELb0ELb1ELb1ELb1ELb1ELb1ELb0EEENS1_21CollectiveEpilogueFwdINS6_IJS8_SA_S9_EEENS6_IJNS7_ILi1EEESI_SI_EEESC_SE_Li128ELb1ELb1ELb0ELb0EEENS1_19SingleTileSchedulerILb1ELb0ELb1ELi128EEEEEEEEEvNT_6ParamsE:
        /* <DEDUP_REMOVED lines=12> */
[----:B------:R-:W-:Y:S05]  /*00c0*/  @!P0 BRA `(.L_x_44) ;  /* 0x000001c000008947 */ /* 0x000fea0003800000 */
[----:B---3--:R-:W-:-:S04]  /*00d0*/  ISETP.NE.U32.AND P0, PT, RZ, c[0x0][0x568], PT ;  /* 0x00015a00ff007a0c */ /* 0x008fc80003f05070 */
[----:B------:R-:W-:-:S13]  /*00e0*/  ISETP.NE.AND.EX P0, PT, RZ, c[0x0][0x56c], PT, P0 ;  /* 0x00015b00ff007a0c */ /* 0x000fda0003f05300 */
[----:B------:R-:W-:Y:S05]  /*00f0*/  @!P0 BRA `(.L_x_45) ;  /* 0x0000005000008947 */ /* 0x000fea0003800000 */
[----:B------:R-:W-:Y:S02]  /*0100*/  MOV R2, UR4 ;  /* 0x0000000400027c02 */ /* 0x000fe40008000f00 */
[----:B------:R-:W-:-:S05]  /*0110*/  MOV R3, UR5 ;  /* 0x0000000500037c02 */ /* 0x000fca0008000f00 */
[----:B------:R-:W2:Y:S02]  /*0120*/  LDG.E R0, [R2.64] ;  /* 0x0000001602007981 */ /* 0x000ea4000c1e1900 */
[----:B--2---:R1:W2:Y:S02]  /*0130*/  R2UR UR6, R0 ;  /* 0x00000000000673c2 */ /* 0x0042a400000e0000 */
[----:B-12---:R-:W-:Y:S05]  /*0140*/  BRA `(.L_x_46) ;  /* 0x000000e000007947 */ /* 0x006fea0003800000 */
.L_x_45:
        /* <DEDUP_REMOVED lines=13> */
.L_x_47:
[----:B------:R-:W-:Y:S02]  /*0220*/  ULDC UR6, c[0x0][0x54c] ;  /* 0x0001530000067ab9 */ /* 0x000fe40000000800 */
.L_x_46:
[----:B------:R-:W-:Y:S02]  /*0230*/  ULDC UR4, c[0x0][0x548] ;  /* 0x0001520000047ab9 */ /* 0x000fe40000000800 */
[----:B------:R-:W-:-:S02]  /*0240*/  USHF.L.U32 UR5, UR16, 0x7, URZ ;  /* 0x0000000710057899 */ /* 0x000fc4000800063f */
[----:B------:R-:W-:-:S04]  /*0250*/  UIMAD UR4, UR6, UR4, URZ ;  /* 0x00000004060472a4 */ /* 0x000fc8000f8e023f */
[----:B------:R-:W-:-:S04]  /*0260*/  UISETP.GE.AND UP0, UPT, UR5, UR4, UPT ;  /* 0x000000040500728c */ /* 0x000fc8000bf06270 */
[----:B------:R-:W-:Y:S01]  /*0270*/  USEL UR20, UR20, 0xffffffff, !UP0 ;  /* 0xffffffff14147887 */ /* 0x000fe2000c000000 */
[----:B------:R-:W-:Y:S05]  /*0280*/  BRA `(.L_x_48) ;  /* 0x000001b000007947 */ /* 0x000fea0003800000 */
.L_x_44:
        /* <DEDUP_REMOVED lines=8> */
.L_x_49:
        /* <DEDUP_REMOVED lines=13> */
.L_x_51:
[----:B------:R-:W-:Y:S02]  /*03e0*/  ULDC UR6, c[0x0][0x54c] ;  /* 0x0001530000067ab9 */ /* 0x000fe40000000800 */
.L_x_50:
[----:B------:R-:W-:Y:S02]  /*03f0*/  ULDC UR4, c[0x0][0x548] ;  /* 0x0001520000047ab9 */ /* 0x000fe40000000800 */
[----:B------:R-:W-:-:S02]  /*0400*/  USHF.L.U32 UR5, UR16, 0x7, URZ ;  /* 0x0000000710057899 */ /* 0x000fc4000800063f */
[----:B------:R-:W-:-:S04]  /*0410*/  UIMAD UR4, UR6, UR4, URZ ;  /* 0x00000004060472a4 */ /* 0x000fc8000f8e023f */
[----:B------:R-:W-:-:S04]  /*0420*/  UISETP.GE.AND UP0, UPT, UR5, UR4, UPT ;  /* 0x000000040500728c */ /* 0x000fc8000bf06270 */
[----:B------:R-:W-:-:S06]  /*0430*/  USEL UR20, UR20, 0xffffffff, !UP0 ;  /* 0xffffffff14147887 */ /* 0x000fcc000c000000 */
.L_x_48:
[----:B------:R-:W-:-:S13]  /*0440*/  ISETP.LE.AND P0, PT, RZ, UR20, PT ;  /* 0x00000014ff007c0c */ /* 0x000fda000bf03270 */
[----:B------:R-:W-:Y:S05]  /*0450*/  @!P0 EXIT ;  /* 0x000000000000894d */ /* 0x000fea0003800000 */
[----:B------:R-:W-:Y:S01]  /*0460*/  ULDC.64 UR4, c[0x0][0x360] ;  /* 0x0000d80000047ab9 */ /* 0x000fe20000000a00 */
[----:B------:R-:W-:Y:S01]  /*0470*/  ISETP.NE.U32.AND P3, PT, RZ, c[0x0][0x348], PT ;  /* 0x0000d200ff007a0c */ /* 0x000fe20003f65070 */
[----:B------:R-:W-:Y:S02]  /*0480*/  UISETP.NE.U32.AND UP0, UPT, URZ, UR4, UPT ;  /* 0x000000043f00728c */ /* 0x000fe4000bf05070 */
[----:B------:R-:W-:Y:S01]  /*0490*/  ULDC.64 UR6, c[0x0][0x370] ;  /* 0x0000dc0000067ab9 */ /* 0x000fe20000000a00 */
[----:B------:R-:W-:Y:S01]  /*04a0*/  ISETP.NE.AND.EX P3, PT, RZ, c[0x0][0x34c], PT, P3 ;  /* 0x0000d300ff007a0c */ /* 0x000fe20003f65330 */
[----:B------:R-:W-:Y:S02]  /*04b0*/  UISETP.NE.AND.EX UP0, UPT, URZ, UR5, UPT, UP0 ;  /* 0x000000053f00728c */ /* 0x000fe4000bf05300 */
[----:B------:R-:W-:Y:S02]  /*04c0*/  UISETP.NE.U32.AND UP1, UPT, URZ, UR6, UPT ;  /* 0x000000063f00728c */ /* 0x000fe4000bf25070 */
[----:B------:R-:W-:-:S02]  /*04d0*/  ULDC.64 UR4, c[0x0][0x360] ;  /* 0x0000d80000047ab9 */ /* 0x000fc40000000a00 */
[----:B------:R-:W-:Y:S01]  /*04e0*/  UISETP.NE.AND.EX UP1, UPT, URZ, UR7, UPT, UP1 ;  /* 0x000000073f00728c */ /* 0x000fe2000bf25310 */
[----:B------:R-:W-:Y:S01]  /*04f0*/  PLOP3.LUT P1, PT, PT, PT, UP0, 0x80, 0x0 ;  /* 0x000000000000781c */ /* 0x000fe20003f2f008 */
[----:B------:R-:W-:Y:S02]  /*0500*/  ULDC.64 UR8, c[0x0][0x370] ;  /* 0x0000dc0000087ab9 */ /* 0x000fe40000000a00 */
[----:B------:R-:W-:Y:S02]  /*0510*/  ULDC.64 UR6, c[0x0][0x348] ;  /* 0x0000d20000067ab9 */ /* 0x000fe40000000a00 */
[----:B------:R-:W-:Y:S01]  /*0520*/  @UP0 UIMAD.WIDE UR4, UR20, UR10, UR4 ;  /* 0x0000000a140402a5 */ /* 0x000fe2000f8e0204 */
[----:B------:R-:W-:Y:S01]  /*0530*/  PLOP3.LUT P2, PT, PT, PT, UP1, 0x80, 0x0 ;  /* 0x000000000000781c */ /* 0x000fe20003f4f018 */
[----:B------:R-:W-:-:S03]  /*0540*/  UIMAD.WIDE UR6, UR20, UR10, UR6 ;  /* 0x0000000a140672a5 */ /* 0x000fc6000f8e0206 */
[----:B------:R-:W-:Y:S01]  /*0550*/  @UP1 UIMAD.WIDE UR8, UR20, UR10, UR8 ;  /* 0x0000000a140812a5 */ /* 0x000fe2000f8e0208 */
[----:B------:R-:W-:Y:S01]  /*0560*/  IMAD.U32 R2, RZ, RZ, UR4 ;  /* 0x00000004ff027e24 */ /* 0x000fe2000f8e00ff */
[----:B------:R-:W-:Y:S01]  /*0570*/  MOV R3, UR5 ;  /* 0x0000000500037c02 */ /* 0x000fe20008000f00 */
[----:B------:R-:W-:Y:S01]  /*0580*/  ULDC.64 UR4, c[0x0][0x358] ;  /* 0x0000d60000047ab9 */ /* 0x000fe20000000a00 */
[----:B------:R-:W-:Y:S01]  /*0590*/  ISETP.NE.U32.AND P4, PT, RZ, c[0x0][0x350], PT ;  /* 0x0000d400ff007a0c */ /* 0x000fe20003f85070 */
[----:B------:R-:W-:Y:S01]  /*05a0*/  UISETP.NE.U32.AND UP1, UPT, URZ, UR4, UPT ;  /* 0x000000043f00728c */ /* 0x000fe2000bf25070 */
[----:B------:R-:W-:Y:S01]  /*05b0*/  IMAD.U32 R8, RZ, RZ, UR6 ;  /* 0x00000006ff087e24 */ /* 0x000fe2000f8e00ff */
[----:B------:R1:W2:Y:S01]  /*05c0*/  @P1 LDG.E R0, [R2.64] ;  /* 0x0000001602001981 */ /* 0x0002a2000c1e1900 */
[----:B------:R-:W-:Y:S01]  /*05d0*/  IMAD.U32 R9, RZ, RZ, UR7 ;  /* 0x00000007ff097e24 */ /* 0x000fe2000f8e00ff */
[----:B------:R-:W-:Y:S01]  /*05e0*/  UISETP.NE.AND.EX UP1, UPT, URZ, UR5, UPT, UP1 ;  /* 0x000000053f00728c */ /* 0x000fe2000bf25310 */
[----:B------:R-:W-:Y:S01]  /*05f0*/  ISETP.NE.AND.EX P4, PT, RZ, c[0x0][0x354], PT, P4 ;  /* 0x0000d500ff007a0c */ /* 0x000fe20003f85340 */
[----:B------:R-:W-:Y:S01]  /*0600*/  ULDC.64 UR6, c[0x0][0x350] ;  /* 0x0000d40000067ab9 */ /* 0x000fe20000000a00 */
[----:B------:R-:W-:Y:S01]  /*0610*/  IMAD.U32 R4, RZ, RZ, UR8 ;  /* 0x00000008ff047e24 */ /* 0x000fe2000f8e00ff */
[----:B------:R-:W-:Y:S01]  /*0620*/  ULDC.64 UR4, c[0x0][0x358] ;  /* 0x0000d60000047ab9 */ /* 0x000fe20000000a00 */
[----:B------:R-:W-:Y:S01]  /*0630*/  IMAD.U32 R5, RZ, RZ, UR9 ;  /* 0x00000009ff057e24 */ /* 0x000fe2000f8e00ff */
[----:B------:R-:W-:Y:S01]  /*0640*/  PLOP3.LUT P0, PT, PT, PT, UP1, 0x80, 0x0 ;  /* 0x000000000000781c */ /* 0x000fe20003f0f018 */
[----:B------:R-:W-:Y:S01]  /*0650*/  UIMAD.WIDE UR6, UR20, UR10, UR6 ;  /* 0x0000000a140672a5 */ /* 0x000fe2000f8e0206 */
[----:B------:R-:W3:Y:S01]  /*0660*/  @P3 LDG.E R6, [R8.64] ;  /* 0x0000001608063981 */ /* 0x000ee2000c1e1900 */
[----:B------:R-:W-:Y:S01]  /*0670*/  UIMAD.WIDE UR4, UR20, UR10, UR4 ;  /* 0x0000000a140472a5 */ /* 0x000fe2000f8e0204 */
[----:B------:R-:W-:Y:S01]  /*0680*/  MOV R27, RZ ;  /* 0x000000ff001b7202 */ /* 0x000fe20000000f00 */
[----:B------:R-:W-:Y:S01]  /*0690*/  IMAD.MOV.U32 R10, RZ, RZ, RZ ;  /* 0x000000ffff0a7224 */ /* 0x000fe200078e00ff */
[----:B------:R4:W3:Y:S03]  /*06a0*/  @P2 LDG.E R7, [R4.64] ;  /* 0x0000001604072981 */ /* 0x0008e6000c1e1900 */
[----:B-1----:R-:W-:Y:S01]  /*06b0*/  IMAD.U32 R2, RZ, RZ, UR4 ;  /* 0x00000004ff027e24 */ /* 0x002fe2000f8e00ff */
[----:B------:R-:W-:-:S05]  /*06c0*/  MOV R3, UR5 ;  /* 0x0000000500037c02 */ /* 0x000fca0008000f00 */
[----:B------:R1:W5:Y:S01]  /*06d0*/  @P0 LDG.E R10, [R2.64] ;  /* 0x00000016020a0981 */ /* 0x000362000c1e1900 */
[----:B----4-:R-:W-:Y:S01]  /*06e0*/  IMAD.U32 R4, RZ, RZ, UR6 ;  /* 0x00000006ff047e24 */ /* 0x010fe2000f8e00ff */
[----:B------:R-:W-:-:S05]  /*06f0*/  MOV R5, UR7 ;  /* 0x0000000700057c02 */ /* 0x000fca0008000f00 */
[----:B------:R1:W5:Y:S01]  /*0700*/  @P4 LDG.E R27, [R4.64] ;  /* 0x00000016041b4981 */ /* 0x000362000c1e1900 */
[----:B------:R-:W4:Y:S01]  /*0710*/  S2UR UR15, SR_CTAID.Y ;  /* 0x00000000000f79c3 */ /* 0x000f220000002600 */
[----:B------:R-:W-:Y:S02]  /*0720*/  UMOV UR17, URZ ;  /* 0x0000003f00117c82 */ /* 0x000fe40008000000 */
[----:B------:R-:W-:Y:S02]  /*0730*/  ULDC UR19, c[0x0][0x168] ;  /* 0x00005a0000137ab9 */ /* 0x000fe40000000800 */
[----:B------:R-:W-:Y:S02]  /*0740*/  UMOV UR18, URZ ;  /* 0x0000003f00127c82 */ /* 0x000fe40008000000 */
[----:B------:R-:W-:Y:S02]  /*0750*/  ULDC UR4, c[0x0][0x2ac] ;  /* 0x0000ab0000047ab9 */ /* 0x000fe40000000800 */
[----:B------:R-:W-:-:S02]  /*0760*/  ULDC UR21, c[0x0][0x1d0] ;  /* 0x0000740000157ab9 */ /* 0x000fc40000000800 */
[----:B------:R-:W-:-:S03]  /*0770*/  UIMAD UR21, UR4, UR21, URZ ;  /* 0x00000015041572a4 */ /* 0x000fc6000f8e023f */
[----:B------:R-:W-:Y:S02]  /*0780*/  ULDC UR4, c[0x0][0x228] ;  /* 0x00008a0000047ab9 */ /* 0x000fe40000000800 */
[----:B----4-:R-:W-:Y:S01]  /*0790*/  USHF.R.S32.HI UR14, URZ, 0x1f, UR15 ;  /* 0x0000001f3f0e7899 */ /* 0x010fe2000801140f */
[----:B--2---:R1:W2:Y:S08]  /*07a0*/  @P1 R2UR UR19, R0 ;  /* 0x00000000001313c2 */ /* 0x0042b000000e0000 */
[----:B---3--:R1:W3:Y:S08]  /*07b0*/  @P3 R2UR UR18, R6 ;  /* 0x00000000061233c2 */ /* 0x0082f000000e0000 */
[----:B------:R1:W4:Y:S01]  /*07c0*/  @P2 R2UR UR17, R7 ;  /* 0x00000000071123c2 */ /* 0x00032200000e0000 */
[----:B------:R-:W-:Y:S05]  /*07d0*/  @P1 BRA `(.L_x_52) ;  /* 0x0000006000001947 */ /* 0x000fea0003800000 */
[----:B------:R-:W-:Y:S05]  /*07e0*/  @!P3 BRA `(.L_x_52) ;  /* 0x000000500000b947 */ /* 0x000fea0003800000 */
[----:B-1--4-:R-:W4:Y:S04]  /*07f0*/  LDG.E R6, [R8.64] ;  /* 0x0000001608067981 */ /* 0x012f28000c1e1900 */
[----:B---3--:R-:W3:Y:S01]  /*0800*/  LDG.E R0, [R8.64+0x4] ;  /* 0x0000041608007981 */ /* 0x008ee2000c1e1900 */
[----:B--2-4-:R-:W1:Y:S08]  /*0810*/  R2UR UR19, R6 ;  /* 0x00000000061373c2 */ /* 0x014e7000000e0000 */
[----:B---3--:R-:W1:Y:S02]  /*0820*/  R2UR UR5, R0 ;  /* 0x00000000000573c2 */ /* 0x008e6400000e0000 */
[----:B-1----:R-:W-:-:S06]  /*0830*/  UIADD3 UR19, -UR19, UR5, URZ ;  /* 0x0000000513137290 */ /* 0x002fcc000fffe13f */
.L_x_52:
[----:B------:R-:W-:-:S04]  /*0840*/  ISETP.NE.U32.AND P1, PT, RZ, c[0x0][0x368], PT ;  /* 0x0000da00ff007a0c */ /* 0x000fc80003f25070 */
[----:B------:R-:W-:-:S13]  /*0850*/  ISETP.NE.AND.EX P1, PT, RZ, c[0x0][0x36c], PT, P1 ;  /* 0x0000db00ff007a0c */ /* 0x000fda0003f25310 */
[----:B------:R-:W-:Y:S05]  /*0860*/  @!P1 BRA `(.L_x_53) ;  /* 0x0000007000009947 */ /* 0x000fea0003800000 */
[----:B------:R-:W-:Y:S02]  /*0870*/  ULDC.64 UR6, c[0x0][0x368] ;  /* 0x0000da0000067ab9 */ /* 0x000fe40000000a00 */
[----:B------:R-:W-:-:S06]  /*0880*/  UIMAD.WIDE UR6, UR20, UR10, UR6 ;  /* 0x0000000a140672a5 */ /* 0x000fcc000f8e0206 */
[----:B-1----:R-:W-:Y:S02]  /*0890*/  MOV R4, UR6 ;  /* 0x0000000600047c02 */ /* 0x002fe40008000f00 */
[----:B------:R-:W-:-:S05]  /*08a0*/  MOV R5, UR7 ;  /* 0x0000000700057c02 */ /* 0x000fca0008000f00 */
[----:B----4-:R-:W4:Y:S02]  /*08b0*/  LDG.E R0, [R4.64] ;  /* 0x0000001604007981 */ /* 0x010f24000c1e1900 */
[----:B----4-:R1:W4:Y:S02]  /*08c0*/  R2UR UR21, R0 ;  /* 0x00000000001573c2 */ /* 0x01032400000e0000 */
[----:B-1--4-:R-:W-:Y:S05]  /*08d0*/  BRA `(.L_x_54) ;  /* 0x0000006000007947 */ /* 0x012fea0003800000 */
.L_x_53:
[----:B------:R-:W-:Y:S05]  /*08e0*/  @!P4 BRA `(.L_x_54) ;  /* 0x000000500000c947 */ /* 0x000fea0003800000 */
[----:B-1--4-:R1:W4:Y:S04]  /*08f0*/  LDG.E R0, [R4.64] ;  /* 0x0000001604007981 */ /* 0x012328000c1e1900 */
[----:B-1-3--:R-:W3:Y:S01]  /*0900*/  LDG.E R4, [R4.64+0x4] ;  /* 0x0000041604047981 */ /* 0x00aee2000c1e1900 */
[----:B----4-:R-:W1:Y:S08]  /*0910*/  R2UR UR21, R0 ;  /* 0x00000000001573c2 */ /* 0x010e7000000e0000 */
[----:B---3--:R-:W1:Y:S02]  /*0920*/  R2UR UR5, R4 ;  /* 0x00000000040573c2 */ /* 0x008e6400000e0000 */
[----:B-1----:R-:W-:-:S06]  /*0930*/  UIADD3 UR21, -UR21, UR5, URZ ;  /* 0x0000000515157290 */ /* 0x002fcc000fffe13f */
.L_x_54:
[----:B-1--4-:R1:W4:Y:S01]  /*0940*/  @P0 LDG.E R0, [R2.64] ;  /* 0x0000001602000981 */ /* 0x012322000c1e1900 */
[----:B------:R-:W-:-:S03]  /*0950*/  ULDC.64 UR6, c[0x0][0x378] ;  /* 0x0000de0000067ab9 */ /* 0x000fc60000000a00 */
[----:B-1-3--:R-:W3:Y:S01]  /*0960*/  @P0 LDG.E R2, [R2.64+0x4] ;  /* 0x0000041602020981 */ /* 0x00aee2000c1e1900 */
[----:B------:R-:W-:Y:S01]  /*0970*/  UISETP.NE.U32.AND UP0, UPT, URZ, UR6, UPT ;  /* 0x000000063f00728c */ /* 0x000fe2000bf05070 */
[----:B------:R-:W-:-:S03]  /*0980*/  IMAD.U32 R149, RZ, RZ, UR21 ;  /* 0x00000015ff957e24 */ /* 0x000fc6000f8e00ff */
[----:B------:R-:W-:-:S03]  /*0990*/  UISETP.NE.AND.EX UP0, UPT, URZ, UR7, UPT, UP0 ;  /* 0x000000073f00728c */ /* 0x000fc6000bf05300 */
[----:B------:R-:W-:-:S03]  /*09a0*/  ULDC.64 UR6, c[0x0][0x378] ;  /* 0x0000de0000067ab9 */ /* 0x000fc60000000a00 */
[----:B------:R-:W-:-:S05]  /*09b0*/  PLOP3.LUT P1, PT, PT, PT, UP0, 0x80, 0x0 ;  /* 0x000000000000781c */ /* 0x000fca0003f2f008 */
[----:B------:R-:W-:-:S06]  /*09c0*/  @UP0 UIMAD.WIDE UR6, UR20, UR10, UR6 ;  /* 0x0000000a140602a5 */ /* 0x000fcc000f8e0206 */
[----:B------:R-:W-:Y:S01]  /*09d0*/  IMAD.U32 R4, RZ, RZ, UR6 ;  /* 0x00000006ff047e24 */ /* 0x000fe2000f8e00ff */
[----:B------:R-:W-:-:S05]  /*09e0*/  MOV R5, UR7 ;  /* 0x0000000700057c02 */ /* 0x000fca0008000f00 */
[----:B------:R1:W5:Y:S01]  /*09f0*/  @P1 LDG.E R149, [R4.64] ;  /* 0x0000001604951981 */ /* 0x000362000c1e1900 */
[----:B------:R-:W-:Y:S02]  /*0a00*/  UIADD3 UR5, -UR17, UR21, URZ ;  /* 0x0000001511057290 */ /* 0x000fe4000fffe13f */
[----:B------:R-:W-:Y:S01]  /*0a10*/  UMOV UR24, URZ ;  /* 0x0000003f00187c82 */ /* 0x000fe20008000000 */
[----:B----4-:R-:W4:Y:S08]  /*0a20*/  @P0 R2UR UR6, R0 ;  /* 0x00000000000603c2 */ /* 0x010f3000000e0000 */
[----:B---3--:R-:W4:Y:S02]  /*0a30*/  @P0 R2UR UR7, R2 ;  /* 0x00000000020703c2 */ /* 0x008f2400000e0000 */
[----:B----4-:R-:W-:-:S02]  /*0a40*/  @UP1 UIADD3 UR4, -UR6, UR7, URZ ;  /* 0x0000000706041290 */ /* 0x010fc4000fffe13f */
[----:B------:R-:W-:Y:S02]  /*0a50*/  UIADD3 UR6, -UR5, URZ, URZ ;  /* 0x0000003f05067290 */ /* 0x000fe4000fffe13f */
[----:B------:R-:W-:Y:S02]  /*0a60*/  UIADD3 UR13, UR5, UR4, URZ ;  /* 0x00000004050d7290 */ /* 0x000fe4000fffe03f */
[----:B------:R-:W-:Y:S02]  /*0a70*/  UISETP.LT.AND UP0, UPT, URZ, UR6, UPT ;  /* 0x000000063f00728c */ /* 0x000fe4000bf01270 */
[----:B------:R-:W-:Y:S02]  /*0a80*/  UIADD3 UR25, UR13, 0x6f, URZ ;  /* 0x0000006f0d197890 */ /* 0x000fe4000fffe03f */
[----:B------:R-:W-:Y:S02]  /*0a90*/  USEL UR6, URZ, UR6, !UP0 ;  /* 0x000000063f067287 */ /* 0x000fe4000c000000 */
[----:B------:R-:W-:-:S07]  /*0aa0*/  UIMAD.WIDE UR24, UR25, -0x6db6db6d, UR24 ;  /* 0x92492493191878a5 */ /* 0x000fce000f8e0218 */
[----:B------:R-:W-:Y:S02]  /*0ab0*/  UMOV UR7, UR25 ;  /* 0x0000001900077c82 */ /* 0x000fe40008000000 */
[----:B------:R-:W-:-:S04]  /*0ac0*/  USHF.R.U32.HI UR12, URZ, 0x1f, UR7 ;  /* 0x0000001f3f0c7899 */ /* 0x000fc80008011607 */
[----:B------:R-:W-:Y:S02]  /*0ad0*/  ULEA.HI.SX32 UR12, UR7, UR12, 0x1a ;  /* 0x0000000c070c7291 */ /* 0x000fe4000f8fd23f */
[----:B------:R-:W-:Y:S02]  /*0ae0*/  USHF.R.U32.HI UR7, URZ, 0x4, UR6 ;  /* 0x000000043f077899 */ /* 0x000fe40008011606 */
[----:B------:R-:W-:-:S04]  /*0af0*/  UIMAD UR5, UR12, 0x70, -UR5 ;  /* 0x000000700c0578a4 */ /* 0x000fc8000f8e0a05 */
[----:B------:R-:W-:Y:S01]  /*0b00*/  MOV R0, UR7 ;  /* 0x0000000700007c02 */ /* 0x000fe20008000f00 */
[----:B------:R-:W-:-:S04]  /*0b10*/  UISETP.LT.AND UP0, UPT, UR5, UR4, UPT ;  /* 0x000000040500728c */ /* 0x000fc8000bf01270 */
[----:B------:R-:W-:Y:S01]  /*0b20*/  IMAD.WIDE.U32 R2, R0, 0x24924925, RZ ;  /* 0x2492492500027825 */ /* 0x000fe200078e00ff */
[----:B------:R-:W-:-:S03]  /*0b30*/  USEL UR5, UR5, UR4, UP0 ;  /* 0x0000000405057287 */ /* 0x000fc60008000000 */
[----:B------:R-:W3:Y:S01]  /*0b40*/  R2UR UR7, R3 ;  /* 0x00000000030773c2 */ /* 0x000ee200000e0000 */
[----:B------:R-:W-:-:S07]  /*0b50*/  UISETP.GT.AND UP0, UPT, UR5, UR6, UPT ;  /* 0x000000060500728c */ /* 0x000fce000bf04270 */
[----:B------:R1:W4:Y:S04]  /*0b60*/  R2UR UR6, R2 ;  /* 0x00000000020673c2 */ /* 0x00032800000e0000 */
[----:B------:R-:W-:Y:S02]  /*0b70*/  @UP0 UIADD3 UR25, UR5, 0x6f, URZ ;  /* 0x0000006f05190890 */ /* 0x000fe4000fffe03f */
[----:B------:R-:W-:Y:S02]  /*0b80*/  @UP0 UMOV UR24, URZ ;  /* 0x0000003f00180c82 */ /* 0x000fe40008000000 */
[----:B------:R-:W-:-:S04]  /*0b90*/  @UP0 UIMAD.WIDE UR8, UR25, -0x6db6db6d, UR24 ;  /* 0x92492493190808a5 */ /* 0x000fc8000f8e0218 */
[----:B----4-:R-:W-:Y:S02]  /*0ba0*/  @UP0 USHF.R.U32.HI UR6, URZ, 0x1f, UR9 ;  /* 0x0000001f3f060899 */ /* 0x010fe40008011609 */
[----:B---3--:R-:W-:Y:S02]  /*0bb0*/  UMOV UR5, UR7 ;  /* 0x0000000700057c82 */ /* 0x008fe40008000000 */
[----:B------:R-:W-:-:S04]  /*0bc0*/  @UP0 ULEA.HI.SX32 UR5, UR9, UR6, 0x1a ;  /* 0x0000000609050291 */ /* 0x000fc8000f8fd23f */
[----:B------:R-:W-:-:S06]  /*0bd0*/  UISETP.GT.AND UP0, UPT, UR5, UR7, UPT ;  /* 0x000000070500728c */ /* 0x000fcc000bf04270 */
[----:B------:R-:W-:-:S13]  /*0be0*/  PLOP3.LUT P0, PT, PT, PT, UP0, 0x80, 0x0 ;  /* 0x000000000000781c */ /* 0x000fda0003f0f008 */
[----:B-1----:R-:W-:Y:S05]  /*0bf0*/  @!P0 BRA `(.L_x_55) ;  /* 0x0000761000008947 */ /* 0x002fea0003800000 */
[----:B------:R-:W-:Y:S02]  /*0c00*/  ULDC.64 UR8, c[0x0][0x340] ;  /* 0x0000d00000087ab9 */ /* 0x000fe40000000a00 */
[----:B------:R-:W-:-:S04]  /*0c10*/  UISETP.NE.U32.AND UP0, UPT, URZ, UR8, UPT ;  /* 0x000000083f00728c */ /* 0x000fc8000bf05070 */
[----:B------:R-:W-:-:S03]  /*0c20*/  UISETP.NE.AND.EX UP0, UPT, URZ, UR9, UPT, UP0 ;  /* 0x000000093f00728c */ /* 0x000fc6000bf05300 */
[----:B------:R-:W-:-:S03]  /*0c30*/  ULDC.64 UR8, c[0x0][0x340] ;  /* 0x0000d00000087ab9 */ /* 0x000fc60000000a00 */
[----:B------:R-:W-:-:S05]  /*0c40*/  PLOP3.LUT P5, PT, PT, PT, UP0, 0x80, 0x0 ;  /* 0x000000000000781c */ /* 0x000fca0003faf008 */
[----:B------:R-:W-:Y:S01]  /*0c50*/  @UP0 UIMAD.WIDE UR8, UR20, UR10, UR8 ;  /* 0x0000000a140802a5 */ /* 0x000fe2000f8e0208 */
[----:B------:R-:W-:Y:S01]  /*0c60*/  SHF.R.S32.HI R28, RZ, 0x1f, R194 ;  /* 0x0000001fff1c7819 */ /* 0x000fe200000114c2 */
[----:B------:R-:W-:Y:S02]  /*0c70*/  UIADD3 UR6, UR5, -0x1, URZ ;  /* 0xffffffff05067890 */ /* 0x000fe4000fffe03f */
[----:B------:R-:W-:Y:S02]  /*0c80*/  ULDC.64 UR10, c[0x0][0x238] ;  /* 0x00008e00000a7ab9 */ /* 0x000fe40000000a00 */
[----:B------:R-:W-:Y:S02]  /*0c90*/  IMAD.U32 R2, RZ, RZ, UR8 ;  /* 0x00000008ff027e24 */ /* 0x000fe4000f8e00ff */
[----:B------:R-:W-:Y:S01]  /*0ca0*/  IMAD.U32 R3, RZ, RZ, UR9 ;  /* 0x00000009ff037e24 */ /* 0x000fe2000f8e00ff */
[----:B------:R-:W-:Y:S01]  /*0cb0*/  LEA.HI R0, R28, R194, RZ, 0x3 ;  /* 0x000000c21c007211 */ /* 0x000fe200078f18ff */
[----:B------:R-:W-:-:S03]  /*0cc0*/  ULDC.64 UR8, c[0x0][0x240] ;  /* 0x0000900000087ab9 */ /* 0x000fc60000000a00 */
[----:B------:R-:W-:Y:S01]  /*0cd0*/  SHF.R.S32.HI R8, RZ, 0x3, R0 ;  /* 0x00000003ff087819 */ /* 0x000fe20000011400 */
[----:B------:R1:W3:Y:S01]  /*0ce0*/  @P5 LDG.E R17, [R2.64] ;  /* 0x0000001602115981 */ /* 0x0002e2000c1e1900 */
[----:B------:R-:W-:Y:S01]  /*0cf0*/  LOP3.LUT R0, R0, 0x1ffffff8, RZ, 0xc0, !PT ;  /* 0x1ffffff800007812 */ /* 0x000fe200078ec0ff */
[----:B------:R-:W-:Y:S01]  /*0d00*/  UMOV UR5, 0x70 ;  /* 0x0000007000057882 */ /* 0x000fe20000000000 */
[C---:B-----5:R-:W-:Y:S01]  /*0d10*/  IADD3 R128, P0, R8.reuse, R10, RZ ;  /* 0x0000000a08807210 */ /* 0x060fe20007f1e0ff */
[----:B------:R-:W-:Y:S01]  /*0d20*/  UIMAD UR8, UR14, UR8, URZ ;  /* 0x000000080e0872a4 */ /* 0x000fe2000f8e023f */
[----:B------:R-:W-:Y:S01]  /*0d30*/  IADD3 R132, -R8, UR4, RZ ;  /* 0x0000000408847c10 */ /* 0x000fe2000fffe1ff */
[----:B------:R-:W-:Y:S01]  /*0d40*/  IMAD.IADD R0, R194, 0x1, -R0 ;  /* 0x00000001c2007824 */ /* 0x000fe200078e0a00 */
[----:B------:R-:W-:Y:S01]  /*0d50*/  UIMAD.WIDE.U32 UR24, UR5, UR10, URZ ;  /* 0x0000000a051872a5 */ /* 0x000fe2000f8e003f */
[----:B------:R-:W-:Y:S01]  /*0d60*/  IMAD.MOV.U32 R150, RZ, RZ, c[0x0][0x238] ;  /* 0x00008e00ff967624 */ /* 0x000fe200078e00ff */
[----:B------:R-:W-:Y:S01]  /*0d70*/  USHF.R.S32.HI UR10, URZ, 0x1f, UR20 ;  /* 0x0000001f3f0a7899 */ /* 0x000fe20008011414 */
[----:B------:R-:W-:Y:S01]  /*0d80*/  IMAD.SHL.U32 R4, R0, 0x8, RZ ;  /* 0x0000000800047824 */ /* 0x000fe200078e00ff */
[----:B------:R-:W-:Y:S01]  /*0d90*/  UIMAD UR28, UR15, UR9, UR8 ;  /* 0x000000090f1c72a4 */ /* 0x000fe2000f8e0208 */
[----:B------:R-:W-:Y:S01]  /*0da0*/  IMAD.MOV.U32 R29, RZ, RZ, c[0x0][0x23c] ;  /* 0x00008f00ff1d7624 */ /* 0x000fe200078e00ff */
[----:B------:R-:W-:Y:S01]  /*0db0*/  USEL UR27, UR20, URZ, !UP1 ;  /* 0x0000003f141b7287 */ /* 0x000fe2000c800000 */
[----:B------:R-:W-:Y:S01]  /*0dc0*/  IMAD.U32 R6, RZ, RZ, UR24 ;  /* 0x00000018ff067e24 */ /* 0x000fe2000f8e00ff */
[----:B------:R-:W-:Y:S01]  /*0dd0*/  SHF.R.S32.HI R5, RZ, 0x1f, R4 ;  /* 0x0000001fff057819 */ /* 0x000fe20000011404 */
[----:B------:R-:W-:Y:S01]  /*0de0*/  USEL UR26, UR10, URZ, !UP1 ;  /* 0x0000003f0a1a7287 */ /* 0x000fe2000c800000 */
[----:B------:R-:W-:Y:S01]  /*0df0*/  IMAD.WIDE.U32 R12, R150, 0x20, RZ ;  /* 0x00000020960c7825 */ /* 0x000fe200078e00ff */
[----:B------:R-:W-:Y:S01]  /*0e00*/  ULDC.64 UR8, c[0x0][0x248] ;  /* 0x0000920000087ab9 */ /* 0x000fe20000000a00 */
[----:B------:R-:W-:Y:S01]  /*0e10*/  LEA.HI R91, R28, R194, RZ, 0x6 ;  /* 0x000000c21c5b7211 */ /* 0x000fe200078f30ff */
[----:B------:R-:W-:Y:S01]  /*0e20*/  UIMAD UR8, UR26, UR8, URZ ;  /* 0x000000081a0872a4 */ /* 0x000fe2000f8e023f */
[----:B------:R-:W-:Y:S01]  /*0e30*/  IMAD.U32 R96, RZ, RZ, UR27 ;  /* 0x0000001bff607e24 */ /* 0x000fe2000f8e00ff */
[----:B------:R-:W-:Y:S01]  /*0e40*/  UIMAD UR11, UR5, UR11, URZ ;  /* 0x0000000b050b72a4 */ /* 0x000fe2000f8e023f */
[----:B------:R-:W-:Y:S01]  /*0e50*/  IMAD.MOV.U32 R146, RZ, RZ, R6 ;  /* 0x000000ffff927224 */ /* 0x000fe200078e0006 */
[----:B------:R-:W-:Y:S01]  /*0e60*/  UIMAD UR8, UR27, UR9, UR8 ;  /* 0x000000091b0872a4 */ /* 0x000fe2000f8e0208 */
[----:B-1----:R-:W-:Y:S01]  /*0e70*/  SHF.R.S32.HI R2, RZ, 0x1f, R10 ;  /* 0x0000001fff027819 */ /* 0x002fe2000001140a */
[----:B------:R-:W-:Y:S01]  /*0e80*/  UIADD3 UR11, UR25, UR11, URZ ;  /* 0x0000000b190b7290 */ /* 0x000fe2000fffe03f */
[----:B------:R-:W-:Y:S01]  /*0e90*/  IMAD.U32 R7, RZ, RZ, UR25 ;  /* 0x00000019ff077e24 */ /* 0x000fe2000f8e00ff */
[----:B------:R-:W-:Y:S01]  /*0ea0*/  ISETP.GE.AND P6, PT, R4, c[0x0][0x1d4], PT ;  /* 0x0000750004007a0c */ /* 0x000fe20003fc6270 */
[----:B------:R-:W-:Y:S01]  /*0eb0*/  IMAD.SHL.U32 R11, R29, 0x20, RZ ;  /* 0x000000201d0b7824 */ /* 0x000fe200078e00ff */
[----:B------:R-:W-:Y:S01]  /*0ec0*/  LEA.HI.X.SX32 R129, R8, R2, 0x1, P0 ;  /* 0x0000000208817211 */ /* 0x000fe200000f0eff */
[----:B------:R-:W-:Y:S01]  /*0ed0*/  IMAD.WIDE.U32 R2, R128, c[0x0][0x238], R4 ;  /* 0x00008e0080027a25 */ /* 0x000fe200078e0004 */
[----:B------:R-:W-:Y:S01]  /*0ee0*/  UIMAD UR9, UR11, UR6, URZ ;  /* 0x000000060b0972a4 */ /* 0x000fe2000f8e023f */
[----:B------:R-:W-:-:S02]  /*0ef0*/  LEA.HI R26, R28, R194, RZ, 0x2 ;  /* 0x000000c21c1a7211 */ /* 0x000fc400078f10ff */
[----:B------:R-:W-:Y:S01]  /*0f00*/  IMAD R0, R129, c[0x0][0x238], RZ ;  /* 0x00008e0081007a24 */ /* 0x000fe200078e02ff */
[----:B------:R-:W-:Y:S01]  /*0f10*/  IADD3 R147, R27, UR21, RZ ;  /* 0x000000151b937c10 */ /* 0x000fe2000fffe0ff */
[----:B------:R-:W-:Y:S01]  /*0f20*/  IMAD.SHL.U32 R91, R91, 0x8, RZ ;  /* 0x000000085b5b7824 */ /* 0x000fe200078e00ff */
[----:B------:R-:W-:Y:S01]  /*0f30*/  SHF.R.S32.HI R35, RZ, 0x2, R26 ;  /* 0x00000002ff237819 */ /* 0x000fe2000001141a */
[----:B------:R-:W-:Y:S01]  /*0f40*/  IMAD R0, R128, c[0x0][0x23c], R0 ;  /* 0x00008f0080007a24 */ /* 0x000fe200078e0200 */
[----:B------:R-:W-:Y:S01]  /*0f50*/  ULDC UR21, c[0x0][0x294] ;  /* 0x0000a50000157ab9 */ /* 0x000fe20000000800 */
[----:B------:R-:W-:Y:S01]  /*0f60*/  IMAD.MOV.U32 R154, RZ, RZ, 0x6 ;  /* 0x00000006ff9a7424 */ /* 0x000fe200078e00ff */
[----:B------:R-:W-:Y:S01]  /*0f70*/  IADD3 R158, R35, 0x40, RZ ;  /* 0x00000040239e7810 */ /* 0x000fe20007ffe0ff */
[----:B------:R-:W-:Y:S01]  /*0f80*/  IMAD.IADD R3, R3, 0x1, R0 ;  /* 0x0000000103037824 */ /* 0x000fe200078e0200 */
[C---:B------:R-:W-:Y:S01]  /*0f90*/  IADD3 R159, R35.reuse, 0x20, RZ ;  /* 0x00000020239f7810 */ /* 0x040fe20007ffe0ff */
[----:B------:R-:W-:Y:S01]  /*0fa0*/  IMAD.U32 R0, RZ, RZ, UR15 ;  /* 0x0000000fff007e24 */ /* 0x000fe2000f8e00ff */
[----:B------:R-:W-:Y:S01]  /*0fb0*/  IADD3 R157, R35, 0x60, RZ ;  /* 0x00000060239d7810 */ /* 0x000fe20007ffe0ff */
[----:B------:R-:W-:Y:S01]  /*0fc0*/  IMAD.MOV.U32 R156, RZ, RZ, 0x5 ;  /* 0x00000005ff9c7424 */ /* 0x000fe200078e00ff */
[----:B------:R-:W-:Y:S01]  /*0fd0*/  UIMAD UR21, UR5, UR21, URZ ;  /* 0x00000015051572a4 */ /* 0x000fe2000f8e023f */
[----:B------:R-:W-:Y:S01]  /*0fe0*/  IMAD.WIDE.U32 R2, R0, c[0x0][0x240], R2 ;  /* 0x0000900000027a25 */ /* 0x000fe200078e0002 */
[----:B------:R-:W-:-:S03]  /*0ff0*/  P2R R122, PR, RZ, 0x40 ;  /* 0x00000040ff7a7803 */ /* 0x000fc60000000000 */
[----:B------:R-:W-:Y:S01]  /*1000*/  IMAD.U32 R0, RZ, RZ, UR6 ;  /* 0x00000006ff007e24 */ /* 0x000fe2000f8e00ff */
[----:B------:R-:W-:Y:S01]  /*1010*/  IADD3 R3, R3, UR28, RZ ;  /* 0x0000001c03037c10 */ /* 0x000fe2000fffe0ff */
[----:B------:R-:W-:Y:S01]  /*1020*/  USHF.R.S32.HI UR28, URZ, 0x1f, UR6 ;  /* 0x0000001f3f1c7899 */ /* 0x000fe20008011406 */
[----:B------:R-:W-:Y:S02]  /*1030*/  IMAD.SHL.U32 R151, R150, 0x20, RZ ;  /* 0x0000002096977824 */ /* 0x000fe400078e00ff */
[----:B------:R-:W-:Y:S01]  /*1040*/  IMAD R10, R0, -0x70, R132 ;  /* 0xffffff90000a7824 */ /* 0x000fe200078e0284 */
[----:B------:R-:W-:Y:S01]  /*1050*/  UIMAD UR9, UR28, UR24, UR9 ;  /* 0x000000181c0972a4 */ /* 0x000fe2000f8e0209 */
[----:B------:R-:W-:-:S03]  /*1060*/  IMAD.WIDE.U32 R130, R96, c[0x0][0x248], R2 ;  /* 0x0000920060827a25 */ /* 0x000fc600078e0002 */
[----:B------:R-:W-:Y:S01]  /*1070*/  ISETP.GE.AND P0, PT, R10, 0x11, PT ;  /* 0x000000110a00780c */ /* 0x000fe20003f06270 */
[----:B------:R-:W-:Y:S01]  /*1080*/  IMAD.SHL.U32 R0, R8, 0x40, RZ ;  /* 0x0000004008007824 */ /* 0x000fe200078e00ff */
[----:B------:R-:W-:Y:S01]  /*1090*/  ISETP.GE.AND P4, PT, R10, 0x21, PT ;  /* 0x000000210a00780c */ /* 0x000fe20003f86270 */
[----:B------:R-:W-:Y:S01]  /*10a0*/  IMAD.MOV.U32 R126, RZ, RZ, R130 ;  /* 0x000000ffff7e7224 */ /* 0x000fe200078e0082 */
[----:B------:R-:W-:Y:S01]  /*10b0*/  IADD3 R127, R131, UR8, RZ ;  /* 0x00000008837f7c10 */ /* 0x000fe2000fffe0ff */
[----:B------:R-:W-:Y:S01]  /*10c0*/  IMAD.MOV.U32 R176, RZ, RZ, c[0x0][0x2b8] ;  /* 0x0000ae00ffb07624 */ /* 0x000fe200078e00ff */
[----:B------:R-:W-:Y:S01]  /*10d0*/  LOP3.LUT R0, R0, 0x1c0, RZ, 0xc0, !PT ;  /* 0x000001c000007812 */ /* 0x000fe200078ec0ff */
[----:B------:R-:W-:Y:S01]  /*10e0*/  IMAD.MOV.U32 R175, RZ, RZ, c[0x0][0x27c] ;  /* 0x00009f00ffaf7624 */ /* 0x000fe200078e00ff */
[----:B------:R-:W-:Y:S01]  /*10f0*/  ISETP.GE.AND P1, PT, R10, 0x1, PT ;  /* 0x000000010a00780c */ /* 0x000fe20003f26270 */
[----:B------:R-:W-:Y:S01]  /*1100*/  IMAD.WIDE.U32 R2, R146, UR6, R126 ;  /* 0x0000000692027c25 */ /* 0x000fe2000f8e007e */
[----:B------:R-:W-:-:S02]  /*1110*/  LOP3.LUT R7, R0, 0x38, R4, 0xf8, !PT ;  /* 0x0000003800077812 */ /* 0x000fc400078ef804 */
[----:B------:R-:W-:Y:S01]  /*1120*/  SHF.R.U32.HI R6, RZ, 0x3, R0 ;  /* 0x00000003ff067819 */ /* 0x000fe20000011600 */
[----:B------:R-:W-:Y:S01]  /*1130*/  IMAD.MOV.U32 R152, RZ, RZ, c[0x0][0x27c] ;  /* 0x00009f00ff987624 */ /* 0x000fe200078e00ff */
[----:B------:R-:W-:Y:S01]  /*1140*/  IADD3 R3, R3, UR9, RZ ;  /* 0x0000000903037c10 */ /* 0x000fe2000fffe0ff */
[----:B------:R-:W-:Y:S01]  /*1150*/  ULDC.64 UR8, c[0x0][0x260] ;  /* 0x0000980000087ab9 */ /* 0x000fe20000000a00 */
[----:B------:R-:W-:Y:S01]  /*1160*/  @P0 LEA R0, P2, R150, R2, 0x4 ;  /* 0x0000000296000211 */ /* 0x000fe200078420ff */
[----:B------:R-:W-:Y:S01]  /*1170*/  UIMAD UR8, UR14, UR8, URZ ;  /* 0x000000080e0872a4 */ /* 0x000fe2000f8e023f */
[----:B------:R-:W-:Y:S01]  /*1180*/  @P4 IADD3 R8, P3, R2, R12, RZ ;  /* 0x0000000c02084210 */ /* 0x000fe20007f7e0ff */
[----:B------:R-:W-:Y:S01]  /*1190*/  IMAD.U32 R12, RZ, RZ, UR15 ;  /* 0x0000000fff0c7e24 */ /* 0x000fe2000f8e00ff */
[----:B------:R-:W-:Y:S01]  /*11a0*/  LOP3.LUT R9, R7, R6, RZ, 0x3c, !PT ;  /* 0x0000000607097212 */ /* 0x000fe200078e3cff */
[----:B------:R-:W-:Y:S01]  /*11b0*/  UIMAD UR8, UR15, UR9, UR8 ;  /* 0x000000090f0872a4 */ /* 0x000fe2000f8e0208 */
[----:B------:R-:W-:Y:S01]  /*11c0*/  @P0 LEA.HI.X R7, R150, R3, R29, 0x4, P2 ;  /* 0x0000000396070211 */ /* 0x000fe200010f241d */
[----:B------:R-:W-:Y:S01]  /*11d0*/  IMAD.SHL.U32 R152, R152, 0x2, RZ ;  /* 0x0000000298987824 */ /* 0x000fe200078e00ff */
[----:B------:R-:W-:-:S02]  /*11e0*/  @P0 LEA R6, P2, R0, c[0x0][0x220], 0x1 ;  /* 0x0000880000060a11 */ /* 0x000fc400078408ff */
[----:B------:R-:W-:Y:S01]  /*11f0*/  @P4 IADD3.X R11, R3, R13, R11, P3, !PT ;  /* 0x0000000d030b4210 */ /* 0x000fe20001ffe40b */
[----:B------:R-:W-:Y:S01]  /*1200*/  IMAD.WIDE.U32 R12, R12, c[0x0][0x260], R4 ;  /* 0x000098000c0c7a25 */ /* 0x000fe200078e0004 */
[----:B------:R-:W-:Y:S02]  /*1210*/  LOP3.LUT R91, R9, 0xfffffe00, R91, 0xf8, !PT ;  /* 0xfffffe00095b7812 */ /* 0x000fe400078ef85b */
[----:B------:R-:W-:Y:S02]  /*1220*/  @P1 LEA R4, P3, R2, c[0x0][0x220], 0x1 ;  /* 0x0000880002041a11 */ /* 0x000fe400078608ff */
[----:B------:R-:W-:Y:S01]  /*1230*/  @P0 LEA.HI.X R7, R0, c[0x0][0x224], R7, 0x1, P2 ;  /* 0x0000890000070a11 */ /* 0x000fe200010f0c07 */
[----:B------:R-:W-:Y:S01]  /*1240*/  IMAD.SHL.U32 R91, R91, 0x2, RZ ;  /* 0x000000025b5b7824 */ /* 0x000fe200078e00ff */
[----:B------:R-:W-:Y:S02]  /*1250*/  LOP3.LUT R0, R26, 0xfffffffc, RZ, 0xc0, !PT ;  /* 0xfffffffc1a007812 */ /* 0x000fe400078ec0ff */
[----:B------:R-:W-:-:S02]  /*1260*/  @P1 LEA.HI.X R5, R2, c[0x0][0x224], R3, 0x1, P3 ;  /* 0x0000890002051a11 */ /* 0x000fc400018f0c03 */
[----:B------:R-:W-:Y:S01]  /*1270*/  @P4 LEA R14, P2, R8, c[0x0][0x220], 0x1 ;  /* 0x00008800080e4a11 */ /* 0x000fe200078408ff */
[----:B------:R-:W-:Y:S01]  /*1280*/  IMAD.IADD R0, R194, 0x1, -R0 ;  /* 0x00000001c2007824 */ /* 0x000fe200078e0a00 */
[----:B------:R-:W-:Y:S01]  /*1290*/  ISETP.GE.AND P3, PT, R10, 0x41, PT ;  /* 0x000000410a00780c */ /* 0x000fe20003f66270 */
[----:B------:R-:W-:Y:S01]  /*12a0*/  @!PT LDS RZ, [RZ] ;  /* 0x00000000fffff984 */ /* 0x000fe20000000800 */
[----:B------:R-:W-:Y:S01]  /*12b0*/  @!PT LDS RZ, [RZ] ;  /* 0x00000000fffff984 */ /* 0x000fe20000000800 */
[----:B------:R-:W-:Y:S01]  /*12c0*/  @!PT LDS RZ, [RZ] ;  /* 0x00000000fffff984 */ /* 0x000fe20000000800 */
[----:B------:R1:W-:Y:S01]  /*12d0*/  @P1 LDGSTS.E.BYPASS.LTC128B.128 [R91+0x3900], [R4.64], !P6 ;  /* 0x03900000045b1fae */ /* 0x0003e2000f101d56 */
[----:B------:R-:W-:Y:S01]  /*12e0*/  @P4 LEA.HI.X R15, R8, c[0x0][0x224], R11, 0x1, P2 ;  /* 0x00008900080f4a11 */ /* 0x000fe200010f0c0b */
[----:B------:R-:W-:Y:S01]  /*12f0*/  IMAD.SHL.U32 R32, R0, 0x4, RZ ;  /* 0x0000000400207824 */ /* 0x000fe200078e00ff */
[----:B------:R-:W-:Y:S01]  /*1300*/  ISETP.GE.AND P2, PT, R10, 0x31, PT ;  /* 0x000000310a00780c */ /* 0x000fe20003f46270 */
[----:B------:R-:W-:Y:S01]  /*1310*/  IMAD.SHL.U32 R18, R0, 0x8, RZ ;  /* 0x0000000800127824 */ /* 0x000fe200078e00ff */
[----:B------:R4:W-:Y:S01]  /*1320*/  @P0 LDGSTS.E.BYPASS.LTC128B.128 [R91+0x4100], [R6.64], !P6 ;  /* 0x04100000065b0fae */ /* 0x0009e2000f101d56 */
[----:B------:R-:W-:Y:S01]  /*1330*/  ISETP.GE.AND P1, PT, R10, 0x51, PT ;  /* 0x000000510a00780c */ /* 0x000fe20003f26270 */
[----:B------:R-:W-:Y:S01]  /*1340*/  IMAD R0, R0, 0x20, R35 ;  /* 0x0000002000007824 */ /* 0x000fe200078e0223 */
[----:B------:R-:W-:Y:S01]  /*1350*/  SHF.R.S32.HI R33, RZ, 0x1f, R32 ;  /* 0x0000001fff217819 */ /* 0x000fe20000011420 */
[----:B------:R2:W-:Y:S01]  /*1360*/  @P4 LDGSTS.E.BYPASS.LTC128B.128 [R91+0x4900], [R14.64], !P6 ;  /* 0x049000000e5b4fae */ /* 0x0005e2000f101d56 */
[----:B------:R-:W-:-:S02]  /*1370*/  SHF.R.S32.HI R19, RZ, 0x1f, R18 ;  /* 0x0000001fff137819 */ /* 0x000fc40000011412 */
[----:B------:R-:W-:Y:S01]  /*1380*/  ISETP.GE.AND P4, PT, R18, c[0x0][0x27c], PT ;  /* 0x00009f0012007a0c */ /* 0x000fe20003f86270 */
[----:B------:R-:W-:Y:S01]  /*1390*/  IMAD.WIDE.U32 R8, R35, c[0x0][0x280], R32 ;  /* 0x0000a00023087a25 */ /* 0x000fe200078e0020 */
[----:B------:R-:W-:Y:S02]  /*13a0*/  ISETP.GT.AND P0, PT, R10, 0x60, PT ;  /* 0x000000600a00780c */ /* 0x000fe40003f04270 */
[----:B------:R-:W-:Y:S01]  /*13b0*/  P2R R148, PR, RZ, 0x10 ;  /* 0x00000010ff947803 */ /* 0x000fe20000000000 */
[----:B------:R-:W-:Y:S01]  /*13c0*/  IMAD.MOV.U32 R24, RZ, RZ, R8 ;  /* 0x000000ffff187224 */ /* 0x000fe200078e0008 */
[----:B------:R-:W-:Y:S02]  /*13d0*/  SEL R8, RZ, c[0x0][0x27c], !P4 ;  /* 0x00009f00ff087a07 */ /* 0x000fe40006000000 */
[----:B------:R-:W-:Y:S01]  /*13e0*/  IADD3 R13, R13, UR8, RZ ;  /* 0x000000080d0d7c10 */ /* 0x000fe2000fffe0ff */
[----:B------:R-:W-:Y:S01]  /*13f0*/  ULDC.64 UR8, c[0x0][0x210] ;  /* 0x0000840000087ab9 */ /* 0x000fe20000000a00 */
[----:B------:R-:W-:Y:S01]  /*1400*/  IADD3 R95, R18, 0x20, RZ ;  /* 0x00000020125f7810 */ /* 0x000fe20007ffe0ff */
[----:B------:R-:W-:Y:S01]  /*1410*/  UIMAD UR29, UR14, UR8, URZ ;  /* 0x000000080e1d72a4 */ /* 0x000fe2000f8e023f */
[----:B------:R-:W-:Y:S01]  /*1420*/  IADD3 R34, R32, 0x10, RZ ;  /* 0x0000001020227810 */ /* 0x000fe20007ffe0ff */
[----:B------:R-:W-:Y:S01]  /*1430*/  UIMAD.WIDE.U32 UR30, UR15, UR8, URZ ;  /* 0x000000080f1e72a5 */ /* 0x000fe2000f8e003f */
[----:B------:R-:W-:Y:S01]  /*1440*/  SHF.R.S32.HI R83, RZ, 0x1f, R95 ;  /* 0x0000001fff537819 */ /* 0x000fe2000001145f */
[----:B------:R-:W-:Y:S01]  /*1450*/  UIMAD UR29, UR15, UR9, UR29 ;  /* 0x000000090f1d72a4 */ /* 0x000fe2000f8e021d */
[----:B-1----:R-:W-:Y:S01]  /*1460*/  SHF.R.S32.HI R4, RZ, 0x1f, R35 ;  /* 0x0000001fff047819 */ /* 0x002fe20000011423 */
[----:B------:R-:W-:Y:S01]  /*1470*/  IMAD.WIDE.U32 R96, R96, c[0x0][0x268], R12 ;  /* 0x00009a0060607a25 */ /* 0x000fe200078e000c */
[----:B------:R-:W-:Y:S01]  /*1480*/  ULDC.64 UR8, c[0x0][0x1e8] ;  /* 0x00007a0000087ab9 */ /* 0x000fe20000000a00 */
[----:B------:R-:W-:Y:S01]  /*1490*/  LEA.HI R83, R83, R95, RZ, 0x3 ;  /* 0x0000005f53537211 */ /* 0x000fe200078f18ff */
[----:B------:R-:W-:Y:S01]  /*14a0*/  UIMAD UR32, UR14, UR8, URZ ;  /* 0x000000080e2072a4 */ /* 0x000fe2000f8e023f */
[C---:B------:R-:W-:Y:S01]  /*14b0*/  IMAD R11, R4.reuse, c[0x0][0x280], RZ ;  /* 0x0000a000040b7a24 */ /* 0x040fe200078e02ff */
[----:B------:R-:W-:Y:S01]  /*14c0*/  UIMAD.WIDE.U32 UR34, UR15, UR8, URZ ;  /* 0x000000080f2272a5 */ /* 0x000fe2000f8e003f */
[----:B------:R-:W-:Y:S01]  /*14d0*/  IMAD R4, R4, c[0x0][0x290], RZ ;  /* 0x0000a40004047a24 */ /* 0x000fe200078e02ff */
[----:B------:R-:W-:Y:S01]  /*14e0*/  UIMAD UR32, UR15, UR9, UR32 ;  /* 0x000000090f2072a4 */ /* 0x000fe2000f8e0220 */
[----:B------:R-:W-:Y:S01]  /*14f0*/  IMAD R11, R35, c[0x0][0x284], R11 ;  /* 0x0000a100230b7a24 */ /* 0x000fe200078e020b */
[----:B------:R-:W-:Y:S01]  /*1500*/  LOP3.LUT R83, R83, 0xfffffff8, RZ, 0xc0, !PT ;  /* 0xfffffff853537812 */ /* 0x000fe200078ec0ff */
[C---:B------:R-:W-:Y:S01]  /*1510*/  IMAD R16, R35.reuse, c[0x0][0x294], R4 ;  /* 0x0000a50023107a24 */ /* 0x040fe200078e0204 */
[----:B------:R-:W-:Y:S01]  /*1520*/  ULDC.64 UR8, c[0x0][0x268] ;  /* 0x00009a0000087ab9 */ /* 0x000fe20000000a00 */
[C---:B----4-:R-:W-:Y:S01]  /*1530*/  IMAD.WIDE.U32 R6, R35.reuse, c[0x0][0x290], R32 ;  /* 0x0000a40023067a25 */ /* 0x050fe200078e0020 */
[----:B------:R-:W-:Y:S01]  /*1540*/  UIMAD UR8, UR26, UR8, URZ ;  /* 0x000000081a0872a4 */ /* 0x000fe2000f8e023f */
[----:B------:R-:W-:Y:S01]  /*1550*/  SHF.R.S32.HI R94, RZ, 0x1f, R83 ;  /* 0x0000001fff5e7819 */ /* 0x000fe20000011453 */
[----:B------:R-:W-:Y:S01]  /*1560*/  UIADD3 UR29, UR31, UR29, URZ ;  /* 0x0000001d1f1d7290 */ /* 0x000fe2000fffe03f */
[----:B------:R-:W-:Y:S01]  /*1570*/  IMAD.WIDE.U32 R4, R35, c[0x0][0x280], R18 ;  /* 0x0000a00023047a25 */ /* 0x000fe200078e0012 */
[----:B------:R-:W-:-:S02]  /*1580*/  UIMAD UR27, UR27, UR9, UR8 ;  /* 0x000000091b1b72a4 */ /* 0x000fc4000f8e0208 */
[----:B------:R-:W-:Y:S01]  /*1590*/  UMOV UR26, 0x60 ;  /* 0x00000060001a7882 */ /* 0x000fe20000000000 */
[----:B------:R-:W-:Y:S01]  /*15a0*/  IMAD.IADD R25, R9, 0x1, R11 ;  /* 0x0000000109197824 */ /* 0x000fe200078e020b */
[----:B------:R-:W-:Y:S01]  /*15b0*/  ULDC.64 UR8, c[0x0][0x2b0] ;  /* 0x0000ac0000087ab9 */ /* 0x000fe20000000a00 */
[----:B------:R-:W-:Y:S01]  /*15c0*/  IMAD.IADD R23, R7, 0x1, R16 ;  /* 0x0000000107177824 */ /* 0x000fe200078e0210 */
[----:B------:R-:W-:Y:S01]  /*15d0*/  IADD3 R99, R97, UR27, RZ ;  /* 0x0000001b61637c10 */ /* 0x000fe2000fffe0ff */
[----:B------:R-:W-:Y:S01]  /*15e0*/  IMAD.IADD R21, R11, 0x1, R5 ;  /* 0x000000010b157824 */ /* 0x000fe200078e0205 */
[----:B------:R-:W-:Y:S01]  /*15f0*/  UIADD3 UR32, UR35, UR32, URZ ;  /* 0x0000002023207290 */ /* 0x000fe2000fffe03f */
[----:B------:R-:W-:Y:S02]  /*1600*/  IMAD.MOV.U32 R22, RZ, RZ, R6 ;  /* 0x000000ffff167224 */ /* 0x000fe400078e0006 */
[----:B------:R-:W-:Y:S02]  /*1610*/  IMAD.MOV.U32 R20, RZ, RZ, R4 ;  /* 0x000000ffff147224 */ /* 0x000fe400078e0004 */
[----:B------:R-:W-:-:S02]  /*1620*/  @P2 IMAD R9, R29, 0x30, RZ ;  /* 0x000000301d092824 */ /* 0x000fc400078e02ff */
[----:B------:R-:W-:-:S04]  /*1630*/  IMAD.WIDE.U32 R6, R35, c[0x0][0x290], R18 ;  /* 0x0000a40023067a25 */ /* 0x000fc800078e0012 */
[----:B------:R-:W-:-:S04]  /*1640*/  @P2 IMAD.WIDE.U32 R4, R150, 0x30, R2 ;  /* 0x0000003096042825 */ /* 0x000fc800078e0002 */
[----:B------:R-:W-:Y:S01]  /*1650*/  @P2 IMAD.IADD R9, R5, 0x1, R9 ;  /* 0x0000000105092824 */ /* 0x000fe200078e0209 */
[C---:B------:R-:W-:Y:S01]  /*1660*/  @P2 LEA R10, P4, R4.reuse, c[0x0][0x220], 0x1 ;  /* 0x00008800040a2a11 */ /* 0x040fe200078808ff */
[----:B------:R-:W-:Y:S02]  /*1670*/  @P1 IMAD.MOV.U32 R5, RZ, RZ, R3 ;  /* 0x000000ffff051224 */ /* 0x000fe400078e0003 */
[----:B------:R-:W-:Y:S01]  /*1680*/  IMAD.WIDE.U32 R110, R149, c[0x0][0x280], R24 ;  /* 0x0000a000956e7a25 */ /* 0x000fe200078e0018 */
[----:B------:R-:W-:-:S03]  /*1690*/  @P2 LEA.HI.X R11, R4, c[0x0][0x224], R9, 0x1, P4 ;  /* 0x00008900040b2a11 */ /* 0x000fc600020f0c09 */
[----:B------:R-:W-:Y:S02]  /*16a0*/  @P1 IMAD.MOV.U32 R4, RZ, RZ, R2 ;  /* 0x000000ffff041224 */ /* 0x000fe400078e0002 */
[----:B------:R1:W-:Y:S01]  /*16b0*/  @P2 LDGSTS.E.BYPASS.LTC128B.128 [R91+0x5100], [R10.64], !P6 ;  /* 0x051000000a5b2fae */ /* 0x0003e2000f101d56 */
[----:B------:R-:W-:-:S04]  /*16c0*/  IMAD.WIDE.U32 R108, R149, c[0x0][0x290], R22 ;  /* 0x0000a400956c7a25 */ /* 0x000fc800078e0016 */
[----:B------:R-:W-:-:S04]  /*16d0*/  @P1 IMAD.WIDE.U32 R4, R150, 0x50, R4 ;  /* 0x0000005096041825 */ /* 0x000fc800078e0004 */
[----:B------:R-:W-:-:S04]  /*16e0*/  IMAD.WIDE.U32 R106, R149, c[0x0][0x280], R20 ;  /* 0x0000a000956a7a25 */ /* 0x000fc800078e0014 */
[----:B-1----:R-:W-:-:S05]  /*16f0*/  IMAD.SHL.U32 R10, R157, 0x40, RZ ;  /* 0x000000409d0a7824 */ /* 0x002fca00078e00ff */
[----:B------:R-:W-:-:S04]  /*1700*/  LOP3.LUT R123, R10, 0x1c0, RZ, 0xc0, !PT ;  /* 0x000001c00a7b7812 */ /* 0x000fc800078ec0ff */
[----:B------:R-:W-:Y:S01]  /*1710*/  SHF.R.U32.HI R160, RZ, 0x3, R123 ;  /* 0x00000003ffa07819 */ /* 0x000fe2000001167b */
[----:B---3--:R1:W3:Y:S02]  /*1720*/  @P5 R2UR UR28, R17 ;  /* 0x00000000111c53c2 */ /* 0x0082e400000e0000 */
[----:B-1----:R-:W-:Y:S01]  /*1730*/  IMAD.IADD R17, R16, 0x1, R7 ;  /* 0x0000000110117824 */ /* 0x002fe200078e0207 */
[----:B---3--:R-:W-:Y:S01]  /*1740*/  @UP0 USHF.R.S32.HI UR39, URZ, 0x1f, UR28 ;  /* 0x0000001f3f270899 */ /* 0x008fe2000801141c */
[----:B------:R-:W-:Y:S01]  /*1750*/  IMAD.IADD R7, R18, 0x1, R8 ;  /* 0x0000000112077824 */ /* 0x000fe200078e0208 */
[----:B------:R-:W-:Y:S01]  /*1760*/  @UP0 UMOV UR38, UR28 ;  /* 0x0000001c00260c82 */ /* 0x000fe20008000000 */
[----:B------:R-:W-:Y:S01]  /*1770*/  IMAD.MOV.U32 R16, RZ, RZ, R6 ;  /* 0x000000ffff107224 */ /* 0x000fe200078e0006 */
[C---:B------:R-:W-:Y:S01]  /*1780*/  @P3 LEA R6, P4, R150.reuse, R2, 0x6 ;  /* 0x0000000296063211 */ /* 0x040fe200078830ff */
[----:B------:R-:W-:Y:S01]  /*1790*/  @!UP0 UMOV UR38, UR20 ;  /* 0x0000001400268c82 */ /* 0x000fe20008000000 */
[----:B--2---:R-:W-:Y:S01]  /*17a0*/  SHF.R.S32.HI R14, RZ, 0x1f, R7 ;  /* 0x0000001fff0e7819 */ /* 0x004fe20000011407 */
[----:B------:R-:W-:Y:S01]  /*17b0*/  @!UP0 UMOV UR39, UR10 ;  /* 0x0000000a00278c82 */ /* 0x000fe20008000000 */
[C---:B------:R-:W-:Y:S01]  /*17c0*/  @P3 LEA.HI.X R9, R150.reuse, R3, R29, 0x6, P4 ;  /* 0x0000000396093211 */ /* 0x040fe200020f341d */
[----:B------:R-:W-:Y:S01]  /*17d0*/  @P0 IMAD.WIDE.U32 R2, R150, 0x60, R2 ;  /* 0x0000006096020825 */ /* 0x000fe200078e0002 */
[----:B------:R-:W-:Y:S01]  /*17e0*/  LEA.HI R14, R14, R7, RZ, 0x3 ;  /* 0x000000070e0e7211 */ /* 0x000fe200078f18ff */
[----:B------:R-:W-:Y:S01]  /*17f0*/  UIMAD UR28, UR39, UR8, URZ ;  /* 0x00000008271c72a4 */ /* 0x000fe2000f8e023f */
[----:B------:R-:W-:Y:S01]  /*1800*/  @P3 LEA R8, P4, R6, c[0x0][0x220], 0x1 ;  /* 0x0000880006083a11 */ /* 0x000fe200078808ff */
[----:B------:R-:W-:Y:S01]  /*1810*/  @P1 IMAD R7, R29, 0x50, RZ ;  /* 0x000000501d071824 */ /* 0x000fe200078e02ff */
[----:B------:R-:W-:Y:S01]  /*1820*/  SHF.L.U64.HI R150, R150, R156, c[0x0][0x23c] ;  /* 0x00008f0096967619 */ /* 0x000fe2000001029c */
[----:B------:R-:W-:Y:S01]  /*1830*/  UIMAD UR28, UR38, UR9, UR28 ;  /* 0x00000009261c72a4 */ /* 0x000fe2000f8e021c */
[----:B------:R-:W-:Y:S01]  /*1840*/  @P3 LEA.HI.X R9, R6, c[0x0][0x224], R9, 0x1, P4 ;  /* 0x0000890006093a11 */ /* 0x000fe200020f0c09 */
[----:B------:R-:W-:Y:S01]  /*1850*/  @P1 IMAD.IADD R7, R5, 0x1, R7 ;  /* 0x0000000105071824 */ /* 0x000fe200078e0207 */
[C---:B------:R-:W-:Y:S01]  /*1860*/  @P1 LEA R6, P4, R4.reuse, c[0x0][0x220], 0x1 ;  /* 0x0000880004061a11 */ /* 0x040fe200078808ff */
[----:B------:R-:W-:Y:S01]  /*1870*/  @P0 IMAD R5, R29, 0x60, RZ ;  /* 0x000000601d050824 */ /* 0x000fe200078e02ff */
[----:B------:R-:W-:Y:S01]  /*1880*/  ULDC UR10, c[0x0][0x284] ;  /* 0x0000a100000a7ab9 */ /* 0x000fe20000000800 */
[----:B------:R1:W-:Y:S01]  /*1890*/  @P3 LDGSTS.E.BYPASS.LTC128B.128 [R91+0x5900], [R8.64], !P6 ;  /* 0x05900000085b3fae */ /* 0x0003e2000f101d56 */
[----:B------:R-:W-:Y:S01]  /*18a0*/  @P1 LEA.HI.X R7, R4, c[0x0][0x224], R7, 0x1, P4 ;  /* 0x0000890004071a11 */ /* 0x000fe200020f0c07 */
[----:B------:R-:W-:Y:S01]  /*18b0*/  @P0 IMAD.IADD R5, R3, 0x1, R5 ;  /* 0x0000000103050824 */ /* 0x000fe200078e0205 */
[----:B------:R-:W-:Y:S01]  /*18c0*/  @P0 LEA R4, P4, R2, c[0x0][0x220], 0x1 ;  /* 0x0000880002040a11 */ /* 0x000fe200078808ff */
[----:B------:R-:W-:Y:S01]  /*18d0*/  ULDC UR9, c[0x0][0x294] ;  /* 0x0000a50000097ab9 */ /* 0x000fe20000000800 */
[----:B------:R-:W-:Y:S01]  /*18e0*/  LEA.HI R3, R28, R194, RZ, 0x5 ;  /* 0x000000c21c037211 */ /* 0x000fe200078f28ff */
[----:B------:R2:W-:Y:S01]  /*18f0*/  @P1 LDGSTS.E.BYPASS.LTC128B.128 [R91+0x6100], [R6.64], !P6 ;  /* 0x06100000065b1fae */ /* 0x0005e2000f101d56 */
[----:B------:R-:W-:Y:S01]  /*1900*/  @P0 LEA.HI.X R5, R2, c[0x0][0x224], R5, 0x1, P4 ;  /* 0x0000890002050a11 */ /* 0x000fe200020f0c05 */
[----:B------:R-:W-:Y:S01]  /*1910*/  UIMAD.WIDE.U32 UR36, UR38, UR8, URZ ;  /* 0x00000008262472a5 */ /* 0x000fe2000f8e003f */
[----:B------:R-:W-:Y:S01]  /*1920*/  SHF.R.S32.HI R2, RZ, 0x1f, R149 ;  /* 0x0000001fff027819 */ /* 0x000fe20000011495 */
[----:B------:R-:W-:Y:S01]  /*1930*/  IMAD.SHL.U32 R3, R3, 0x10, RZ ;  /* 0x0000001003037824 */ /* 0x000fe200078e00ff */
[----:B------:R-:W-:Y:S01]  /*1940*/  ULDC UR8, c[0x0][0x284] ;  /* 0x0000a10000087ab9 */ /* 0x000fe20000000800 */
[----:B------:R3:W-:Y:S01]  /*1950*/  @P0 LDGSTS.E.BYPASS.LTC128B.128 [R91+0x6900], [R4.64], !P6 ;  /* 0x06900000045b0fae */ /* 0x0007e2000f101d56 */
[----:B------:R-:W-:Y:S01]  /*1960*/  ISETP.GE.AND P0, PT, R18, c[0x0][0x1d4], PT ;  /* 0x0000750012007a0c */ /* 0x000fe20003f06270 */
[----:B------:R-:W-:Y:S01]  /*1970*/  UIMAD UR10, UR26, UR10, URZ ;  /* 0x0000000a1a0a72a4 */ /* 0x000fe2000f8e023f */
[----:B------:R-:W-:Y:S01]  /*1980*/  LOP3.LUT R136, R3, 0xfffffe00, RZ, 0xc0, !PT ;  /* 0xfffffe0003887812 */ /* 0x000fe200078ec0ff */
[----:B------:R-:W-:Y:S01]  /*1990*/  IMAD.SHL.U32 R3, R159, 0x40, RZ ;  /* 0x000000409f037824 */ /* 0x000fe200078e00ff */
[----:B------:R-:W-:Y:S01]  /*19a0*/  P2R R102, PR, RZ, 0x1 ;  /* 0x00000001ff667803 */ /* 0x000fe20000000000 */
[----:B------:R-:W0:Y:S01]  /*19b0*/  LDGDEPBAR ;  /* 0x00000000000079af */ /* 0x000e220000000000 */
[----:B------:R-:W-:Y:S01]  /*19c0*/  UIMAD UR9, UR26, UR9, URZ ;  /* 0x000000091a0972a4 */ /* 0x000fe2000f8e023f */
[----:B------:R-:W-:Y:S01]  /*19d0*/  ISETP.GE.AND P1, PT, R95, c[0x0][0x1d4], PT ;  /* 0x000075005f007a0c */ /* 0x000fe20003f26270 */
[----:B------:R-:W-:Y:S01]  /*19e0*/  UIMAD UR8, UR5, UR8, URZ ;  /* 0x00000008050872a4 */ /* 0x000fe2000f8e023f */
[----:B------:R-:W-:Y:S01]  /*19f0*/  LOP3.LUT R125, R3, 0x1c0, RZ, 0xc0, !PT ;  /* 0x000001c0037d7812 */ /* 0x000fe200078ec0ff */
[----:B------:R-:W-:Y:S01]  /*1a00*/  IMAD.WIDE.U32 R104, R149, c[0x0][0x290], R16 ;  /* 0x0000a40095687a25 */ /* 0x000fe200078e0010 */
[----:B------:R-:W-:Y:S01]  /*1a10*/  LOP3.LUT R98, R14, 0xfffffff8, RZ, 0xc0, !PT ;  /* 0xfffffff80e627812 */ /* 0x000fe200078ec0ff */
[----:B------:R-:W-:Y:S01]  /*1a20*/  UIADD3 UR28, UR37, UR28, URZ ;  /* 0x0000001c251c7290 */ /* 0x000fe2000fffe03f */
[----:B------:R-:W-:-:S02]  /*1a30*/  SHF.R.U32.HI R162, RZ, 0x3, R125 ;  /* 0x00000003ffa27819 */ /* 0x000fc4000001167d */
[----:B-1----:R-:W-:Y:S02]  /*1a40*/  SHF.R.S32.HI R9, RZ, 0x1f, R157 ;  /* 0x0000001fff097819 */ /* 0x002fe4000001149d */
[----:B------:R-:W-:Y:S02]  /*1a50*/  P2R R117, PR, RZ, 0x2 ;  /* 0x00000002ff757803 */ /* 0x000fe40000000000 */
[----:B------:R-:W-:Y:S01]  /*1a60*/  LEA.HI R3, R9, R157, RZ, 0x3 ;  /* 0x0000009d09037211 */ /* 0x000fe200078f18ff */
[----:B--2---:R-:W-:Y:S01]  /*1a70*/  IMAD.MOV.U32 R6, RZ, RZ, c[0x0][0x280] ;  /* 0x0000a000ff067624 */ /* 0x004fe200078e00ff */
[----:B------:R-:W-:Y:S02]  /*1a80*/  SHF.R.S32.HI R116, RZ, 0x3, R14 ;  /* 0x00000003ff747819 */ /* 0x000fe4000001140e */
[----:B------:R-:W-:Y:S01]  /*1a90*/  SHF.R.S32.HI R103, RZ, 0x1f, R98 ;  /* 0x0000001fff677819 */ /* 0x000fe20000011462 */
[C---:B------:R-:W-:Y:S01]  /*1aa0*/  IMAD.SHL.U32 R173, R6.reuse, 0x40, RZ ;  /* 0x0000004006ad7824 */ /* 0x040fe200078e00ff */
[C---:B------:R-:W-:Y:S01]  /*1ab0*/  SHF.L.U64.HI R153, R6.reuse, R154, c[0x0][0x284] ;  /* 0x0000a10006997619 */ /* 0x040fe2000001029a */
[----:B---3--:R-:W-:Y:S01]  /*1ac0*/  IMAD.MOV.U32 R4, RZ, RZ, c[0x0][0x290] ;  /* 0x0000a400ff047624 */ /* 0x008fe200078e00ff */
[----:B------:R-:W-:Y:S01]  /*1ad0*/  SHF.L.U64.HI R155, R6, R156, c[0x0][0x284] ;  /* 0x0000a100069b7619 */ /* 0x000fe2000001029c */
[----:B------:R-:W-:Y:S01]  /*1ae0*/  IMAD R5, R2, c[0x0][0x280], RZ ;  /* 0x0000a00002057a24 */ /* 0x000fe200078e02ff */
[----:B------:R-:W-:Y:S01]  /*1af0*/  ISETP.NE.AND P1, PT, R176, 0x1, PT ;  /* 0x00000001b000780c */ /* 0x000fe20003f25270 */
[----:B------:R-:W-:Y:S01]  /*1b00*/  IMAD R2, R2, c[0x0][0x290], RZ ;  /* 0x0000a40002027a24 */ /* 0x000fe200078e02ff */
[C---:B------:R-:W-:Y:S01]  /*1b10*/  SHF.L.U64.HI R154, R4.reuse, R154, c[0x0][0x294] ;  /* 0x0000a500049a7619 */ /* 0x040fe2000001029a */
[C---:B------:R-:W-:Y:S01]  /*1b20*/  IMAD.SHL.U32 R163, R4.reuse, 0x40, RZ ;  /* 0x0000004004a37824 */ /* 0x040fe200078e00ff */
[C---:B------:R-:W-:Y:S01]  /*1b30*/  SHF.L.U64.HI R156, R4.reuse, R156, c[0x0][0x294] ;  /* 0x0000a500049c7619 */ /* 0x040fe2000001029c */
[----:B------:R-:W-:-:S02]  /*1b40*/  IMAD.SHL.U32 R172, R4, 0x20, RZ ;  /* 0x0000002004ac7824 */ /* 0x000fc400078e00ff */
[----:B------:R-:W-:-:S04]  /*1b50*/  IMAD.WIDE.U32 R168, R4, 0x60, RZ ;  /* 0x0000006004a87825 */ /* 0x000fc800078e00ff */
[----:B------:R-:W-:Y:S01]  /*1b60*/  IMAD.WIDE.U32 R164, R4, 0x70, RZ ;  /* 0x0000007004a47825 */ /* 0x000fe200078e00ff */
[----:B------:R-:W-:Y:S02]  /*1b70*/  SHF.R.S32.HI R4, RZ, 0x1f, R26 ;  /* 0x0000001fff047819 */ /* 0x000fe4000001141a */
[----:B------:R-:W-:Y:S01]  /*1b80*/  IADD3 R121, R169, UR9, RZ ;  /* 0x00000009a9797c10 */ /* 0x000fe2000fffe0ff */
[----:B------:R-:W-:Y:S01]  /*1b90*/  IMAD R7, R149, c[0x0][0x294], R2 ;  /* 0x0000a50095077a24 */ /* 0x000fe200078e0202 */
[----:B------:R-:W-:Y:S01]  /*1ba0*/  LEA.HI R2, R4, R35, RZ, 0x3 ;  /* 0x0000002304027211 */ /* 0x000fe200078f18ff */
[C---:B------:R-:W-:Y:S01]  /*1bb0*/  IMAD.SHL.U32 R174, R6.reuse, 0x20, RZ ;  /* 0x0000002006ae7824 */ /* 0x040fe200078e00ff */
[----:B------:R-:W-:Y:S01]  /*1bc0*/  SHF.R.S32.HI R4, RZ, 0x1f, R158 ;  /* 0x0000001fff047819 */ /* 0x000fe2000001149e */
[----:B------:R-:W-:Y:S01]  /*1bd0*/  IMAD.WIDE.U32 R170, R6, 0x60, RZ ;  /* 0x0000006006aa7825 */ /* 0x000fe200078e00ff */
[----:B------:R-:W-:Y:S02]  /*1be0*/  LOP3.LUT R2, R2, 0xfffffff8, RZ, 0xc0, !PT ;  /* 0xfffffff802027812 */ /* 0x000fe400078ec0ff */
[----:B------:R-:W-:Y:S01]  /*1bf0*/  LEA.HI R4, R4, R158, RZ, 0x3 ;  /* 0x0000009e04047211 */ /* 0x000fe200078f18ff */
[----:B------:R-:W-:Y:S01]  /*1c00*/  IMAD.WIDE.U32 R166, R6, 0x70, RZ ;  /* 0x0000007006a67825 */ /* 0x000fe200078e00ff */
[----:B------:R-:W-:-:S02]  /*1c10*/  SHF.R.S32.HI R6, RZ, 0x1f, R159 ;  /* 0x0000001fff067819 */ /* 0x000fc4000001149f */
[----:B------:R-:W-:Y:S01]  /*1c20*/  IADD3 R120, R171, UR10, RZ ;  /* 0x0000000aab787c10 */ /* 0x000fe2000fffe0ff */
[----:B------:R-:W-:Y:S01]  /*1c30*/  IMAD R8, R149, c[0x0][0x284], R5 ;  /* 0x0000a10095087a24 */ /* 0x000fe200078e0205 */
[----:B------:R-:W-:Y:S01]  /*1c40*/  LEA.HI R6, R6, R159, RZ, 0x3 ;  /* 0x0000009f06067211 */ /* 0x000fe200078f18ff */
[----:B------:R-:W-:Y:S01]  /*1c50*/  IMAD.SHL.U32 R5, R158, 0x40, RZ ;  /* 0x000000409e057824 */ /* 0x000fe200078e00ff */
[----:B------:R-:W-:Y:S01]  /*1c60*/  IADD3 R145, R165, UR21, RZ ;  /* 0x00000015a5917c10 */ /* 0x000fe2000fffe0ff */
[----:B------:R-:W-:Y:S01]  /*1c70*/  IMAD.IADD R2, R35, 0x1, -R2 ;  /* 0x0000000123027824 */ /* 0x000fe200078e0a02 */
[----:B------:R-:W-:Y:S01]  /*1c80*/  IADD3 R144, R167, UR8, RZ ;  /* 0x00000008a7907c10 */ /* 0x000fe2000fffe0ff */
[----:B------:R-:W-:Y:S01]  /*1c90*/  IMAD.SHL.U32 R3, R3, 0x40, RZ ;  /* 0x0000004003037824 */ /* 0x000fe200078e00ff */
[----:B------:R-:W-:Y:S01]  /*1ca0*/  LOP3.LUT R124, R5, 0x1c0, RZ, 0xc0, !PT ;  /* 0x000001c0057c7812 */ /* 0x000fe200078ec0ff */
[C---:B------:R-:W-:Y:S01]  /*1cb0*/  IMAD.SHL.U32 R5, R2.reuse, 0x40, RZ ;  /* 0x0000004002057824 */ /* 0x040fe200078e00ff */
[----:B------:R-:W-:Y:S01]  /*1cc0*/  LOP3.LUT P0, RZ, R2, 0x4, RZ, 0xc0, !PT ;  /* 0x0000000402ff7812 */ /* 0x000fe2000780c0ff */
[----:B------:R-:W-:Y:S01]  /*1cd0*/  IMAD.SHL.U32 R2, R6, 0x40, RZ ;  /* 0x0000004006027824 */ /* 0x000fe200078e00ff */
[----:B------:R-:W-:Y:S01]  /*1ce0*/  LOP3.LUT R137, R3, 0xfffffe00, RZ, 0xc0, !PT ;  /* 0xfffffe0003897812 */ /* 0x000fe200078ec0ff */
[----:B------:R-:W-:Y:S01]  /*1cf0*/  IMAD.SHL.U32 R4, R4, 0x40, RZ ;  /* 0x0000004004047824 */ /* 0x000fe200078e00ff */
[----:B------:R-:W-:Y:S01]  /*1d00*/  LOP3.LUT R134, R5, 0x1c0, RZ, 0xc0, !PT ;  /* 0x000001c005867812 */ /* 0x000fe200078ec0ff */
[----:B------:R-:W-:Y:S01]  /*1d10*/  IMAD.IADD R115, R111, 0x1, R8 ;  /* 0x000000016f737824 */ /* 0x000fe200078e0208 */
[----:B------:R-:W-:Y:S01]  /*1d20*/  LOP3.LUT R139, R2, 0xfffffe00, RZ, 0xc0, !PT ;  /* 0xfffffe00028b7812 */ /* 0x000fe200078ec0ff */
[----:B------:R-:W-:Y:S01]  /*1d30*/  IMAD.IADD R113, R8, 0x1, R107 ;  /* 0x0000000108717824 */ /* 0x000fe200078e026b */
[----:B------:R-:W-:Y:S01]  /*1d40*/  SHF.R.U32.HI R135, RZ, 0x3, R134 ;  /* 0x00000003ff877819 */ /* 0x000fe20000011686 */
[----:B------:R-:W-:Y:S01]  /*1d50*/  IMAD.IADD R114, R109, 0x1, R7 ;  /* 0x000000016d727824 */ /* 0x000fe200078e0207 */
[C---:B------:R-:W-:Y:S01]  /*1d60*/  LOP3.LUT R2, R134.reuse, 0x18, R18, 0xf8, !PT ;  /* 0x0000001886027812 */ /* 0x040fe200078ef812 */
[----:B------:R-:W-:Y:S01]  /*1d70*/  IMAD.IADD R112, R7, 0x1, R105 ;  /* 0x0000000107707824 */ /* 0x000fe200078e0269 */
[----:B------:R-:W-:Y:S01]  /*1d80*/  LOP3.LUT R3, R134, 0x38, R14, 0xf8, !PT ;  /* 0x0000003886037812 */ /* 0x000fe200078ef80e */
[----:B------:R-:W-:Y:S01]  /*1d90*/  ULDC.U8 UR8, c[0x0][0x298] ;  /* 0x0000a60000087ab9 */ /* 0x000fe20000000000 */
[----:B------:R-:W-:-:S02]  /*1da0*/  LOP3.LUT R2, R2, R135, RZ, 0x3c, !PT ;  /* 0x0000008702027212 */ /* 0x000fc400078e3cff */
[----:B------:R-:W-:Y:S02]  /*1db0*/  LOP3.LUT R138, R4, 0xfffffe00, RZ, 0xc0, !PT ;  /* 0xfffffe00048a7812 */ /* 0x000fe400078ec0ff */
[----:B------:R-:W-:Y:S01]  /*1dc0*/  SHF.R.U32.HI R161, RZ, 0x3, R124 ;  /* 0x00000003ffa17819 */ /* 0x000fe2000001167c */
[----:B------:R-:W-:Y:S01]  /*1dd0*/  IMAD.IADD R2, R2, 0x1, R136 ;  /* 0x0000000102027824 */ /* 0x000fe200078e0288 */
[--C-:B------:R-:W-:Y:S02]  /*1de0*/  LOP3.LUT R6, R125, 0x38, R14.reuse, 0xf8, !PT ;  /* 0x000000387d067812 */ /* 0x100fe400078ef80e */
[--C-:B------:R-:W-:Y:S02]  /*1df0*/  LOP3.LUT R5, R124, 0x38, R14.reuse, 0xf8, !PT ;  /* 0x000000387c057812 */ /* 0x100fe400078ef80e */
[----:B------:R-:W-:Y:S02]  /*1e00*/  LEA R92, R2, 0x100, 0x1 ;  /* 0x00000100025c7811 */ /* 0x000fe400078e08ff */
[----:B------:R-:W-:-:S02]  /*1e10*/  LOP3.LUT R4, R123, 0x38, R14, 0xf8, !PT ;  /* 0x000000387b047812 */ /* 0x000fc400078ef80e */
[----:B------:R-:W-:Y:S02]  /*1e20*/  LOP3.LUT R2, R3, R135, RZ, 0x3c, !PT ;  /* 0x0000008703027212 */ /* 0x000fe400078e3cff */
[----:B------:R-:W-:Y:S02]  /*1e30*/  LOP3.LUT R6, R139, R6, R162, 0xf6, !PT ;  /* 0x000000068b067212 */ /* 0x000fe400078ef6a2 */
[----:B------:R-:W-:Y:S01]  /*1e40*/  LOP3.LUT R5, R138, R5, R161, 0xf6, !PT ;  /* 0x000000058a057212 */ /* 0x000fe200078ef6a1 */
[----:B------:R-:W-:Y:S01]  /*1e50*/  IMAD.IADD R2, R2, 0x1, R136 ;  /* 0x0000000102027824 */ /* 0x000fe200078e0288 */
[----:B------:R-:W-:Y:S01]  /*1e60*/  LOP3.LUT R3, R137, R4, R160, 0xf6, !PT ;  /* 0x0000000489037212 */ /* 0x000fe200078ef6a0 */
[----:B------:R-:W-:Y:S01]  /*1e70*/  IMAD.SHL.U32 R143, R6, 0x2, RZ ;  /* 0x00000002068f7824 */ /* 0x000fe200078e00ff */
[C---:B------:R-:W-:Y:S01]  /*1e80*/  IADD3 R93, R92.reuse, 0x40, RZ ;  /* 0x000000405c5d7810 */ /* 0x040fe20007ffe0ff */
[----:B------:R-:W-:Y:S01]  /*1e90*/  IMAD.SHL.U32 R142, R5, 0x2, RZ ;  /* 0x00000002058e7824 */ /* 0x000fe200078e00ff */
[----:B------:R-:W-:Y:S01]  /*1ea0*/  @P0 IADD3 R93, R92, -0x40, RZ ;  /* 0xffffffc05c5d0810 */ /* 0x000fe20007ffe0ff */
[----:B------:R-:W-:Y:S01]  /*1eb0*/  IMAD.SHL.U32 R141, R3, 0x2, RZ ;  /* 0x00000002038d7824 */ /* 0x000fe200078e00ff */
[----:B------:R-:W-:Y:S01]  /*1ec0*/  BAR.SYNC.DEFER_BLOCKING 0x0 ;  /* 0x0000000000007b1d */ /* 0x000fe20000010000 */
[----:B------:R-:W-:Y:S01]  /*1ed0*/  IMAD.SHL.U32 R140, R2, 0x2, RZ ;  /* 0x00000002028c7824 */ /* 0x000fe200078e00ff */
[----:B------:R-:W-:-:S04]  /*1ee0*/  ISETP.GE.AND P0, PT, R175, 0x1, PT ;  /* 0x00000001af00780c */ /* 0x000fc80003f06270 */
.L_x_102:
[----:B-1----:R-:W-:Y:S01]  /*1ef0*/  IMAD.U32 R2, RZ, RZ, UR6 ;  /* 0x00000006ff027e24 */ /* 0x002fe2000f8e00ff */
[----:B------:R-:W-:Y:S04]  /*1f00*/  DEPBAR.LE SB0, 0x0 ;  /* 0x000080000000791a */ /* 0x000fe80000000000 */
[----:B------:R-:W-:Y:S01]  /*1f10*/  IMAD R2, R2, 0x70, R0 ;  /* 0x0000007002027824 */ /* 0x000fe200078e0200 */
[----:B------:R-:W-:Y:S01]  /*1f20*/  ISETP.NE.AND P1, PT, R176, 0x1, PT ;  /* 0x00000001b000780c */ /* 0x000fe20003f25270 */
[----:B------:R-:W-:Y:S01]  /*1f30*/  IMAD.MOV.U32 R100, RZ, RZ, RZ ;  /* 0x000000ffff647224 */ /* 0x000fe200078e00ff */
[----:B------:R-:W-:Y:S01]  /*1f40*/  ISETP.GE.AND P2, PT, R175, 0x1, PT ;  /* 0x00000001af00780c */ /* 0x000fe20003f46270 */
[----:B------:R-:W-:Y:S01]  /*1f50*/  IMAD.IADD R4, R147, 0x1, R2 ;  /* 0x0000000193047824 */ /* 0x000fe200078e0202 */
[----:B------:R-:W-:Y:S01]  /*1f60*/  ISETP.GE.AND P0, PT, R2, UR4, PT ;  /* 0x0000000402007c0c */ /* 0x000fe2000bf06270 */
[----:B------:R-:W-:Y:S02]  /*1f70*/  BSSY B2, `(.L_x_56) ;  /* 0x0000546000027945 */ /* 0x000fe40003800000 */
[----:B------:R-:W-:Y:S01]  /*1f80*/  IMAD.MOV.U32 R5, RZ, RZ, R4 ;  /* 0x000000ffff057224 */ /* 0x000fe200078e0004 */
[----:B------:R-:W-:Y:S05]  /*1f90*/  ISETP.GT.OR P0, PT, R0, 0x6f, P0 ;  /* 0x0000006f0000780c */ /* 0x000fea0000704670 */
[----:B------:R-:W-:Y:S05]  /*1fa0*/  @P1 IMAD.HI.U32 R2, R4, c[0x0][0x2bc], RZ ;  /* 0x0000af0004021a27 */ /* 0x000fea00078e00ff */
[----:B------:R-:W-:Y:S04]  /*1fb0*/  @P1 SHF.R.U32.HI R5, RZ, c[0x0][0x2c0], R2 ;  /* 0x0000b000ff051a19 */ /* 0x000fe80000011602 */
[C---:B------:R-:W-:Y:S04]  /*1fc0*/  @!P0 IADD3 R3, P1, R5.reuse, UR36, RZ ;  /* 0x0000002405038c10 */ /* 0x040fe8000ff3e0ff */
[----:B------:R-:W-:Y:S02]  /*1fd0*/  @!P0 LEA.HI.X.SX32 R6, R5, UR28, 0x1, P1 ;  /* 0x0000001c05068c11 */ /* 0x000fe400088f0eff */
[C---:B------:R-:W-:Y:S04]  /*1fe0*/  @!P0 LEA R2, P1, R3.reuse, c[0x0][0x2a0], 0x2 ;  /* 0x0000a80003028a11 */ /* 0x040fe800078210ff */
[----:B------:R-:W-:Y:S05]  /*1ff0*/  @!P0 LEA.HI.X R3, R3, c[0x0][0x2a4], R6, 0x2, P1 ;  /* 0x0000a90003038a11 */ /* 0x000fea00008f1406 */
[----:B------:R1:W2:Y:S04]  /*2000*/  @!P0 LDG.E R100, [R2.64] ;  /* 0x0000001602648981 */ /* 0x0002a8000c1e1900 */
[----:B------:R-:W-:Y:S01]  /*2010*/  BAR.SYNC.DEFER_BLOCKING 0x0 ;  /* 0x0000000000007b1d */ /* 0x000fe20000010000 */
[----:B-1----:R-:W-:Y:S04]  /*2020*/  IMAD.MOV R2, RZ, RZ, -R5 ;  /* 0x000000ffff027224 */ /* 0x002fe800078e0a05 */
[----:B------:R-:W-:Y:S04]  /*2030*/  IMAD R101, R2, c[0x0][0x2b8], R4 ;  /* 0x0000ae0002657a24 */ /* 0x000fe800078e0204 */
[C---:B------:R-:W-:Y:S01]  /*2040*/  IMAD.WIDE.U32 R2, R101.reuse, c[0x0][0x1e0], RZ ;  /* 0x0000780065027a25 */ /* 0x040fe200078e00ff */
[----:B------:R-:W-:Y:S05]  /*2050*/  SHF.R.S32.HI R118, RZ, 0x1f, R101 ;  /* 0x0000001fff767819 */ /* 0x000fea0000011465 */
[----:B------:R-:W-:Y:S04]  /*2060*/  IMAD R4, R118, c[0x0][0x1e0], RZ ;  /* 0x0000780076047a24 */ /* 0x000fe800078e02ff */
[----:B------:R-:W-:Y:S04]  /*2070*/  IMAD R4, R101, c[0x0][0x1e4], R4 ;  /* 0x0000790065047a24 */ /* 0x000fe800078e0204 */
[----:B------:R-:W-:Y:S01]  /*2080*/  IMAD.IADD R3, R3, 0x1, R4 ;  /* 0x0000000103037824 */ /* 0x000fe200078e0204 */
[----:B--2---:R-:W-:Y:S03]  /*2090*/  SHF.R.S32.HI R119, RZ, 0x1f, R100 ;  /* 0x0000001fff777819 */ /* 0x004fe60000011464 */
[----:B------:R-:W-:Y:S04]  /*20a0*/  IMAD.WIDE.U32 R2, R100, c[0x0][0x1f0], R2 ;  /* 0x00007c0064027a25 */ /* 0x000fe800078e0002 */
[----:B------:R-:W-:Y:S01]  /*20b0*/  IMAD R4, R119, c[0x0][0x1f0], RZ ;  /* 0x00007c0077047a24 */ /* 0x000fe200078e02ff */
[----:B------:R-:W-:Y:S03]  /*20c0*/  IADD3 R2, P0, R2, UR34, RZ ;  /* 0x0000002202027c10 */ /* 0x000fe6000ff1e0ff */
[----:B------:R-:W-:Y:S05]  /*20d0*/  IMAD R4, R100, c[0x0][0x1f4], R4 ;  /* 0x00007d0064047a24 */ /* 0x000fea00078e0204 */
[----:B------:R-:W-:Y:S02]  /*20e0*/  IADD3.X R3, R3, UR32, R4, P0, !PT ;  /* 0x0000002003037c10 */ /* 0x000fe400087fe404 */
[C---:B------:R-:W-:Y:S04]  /*20f0*/  LEA R90, P0, R2.reuse, c[0x0][0x1c8], 0x1 ;  /* 0x00007200025a7a11 */ /* 0x040fe800078008ff */
[----:B------:R-:W-:Y:S01]  /*2100*/  LEA.HI.X R89, R2, c[0x0][0x1cc], R3, 0x1, P0 ;  /* 0x0000730002597a11 */ /* 0x000fe200000f0c03 */
[----:B------:R-:W-:-:S05]  /*2110*/  @!P2 BRA `(.L_x_57) ;  /* 0x00004e000000a947 */ /* 0x000fca0003800000 */
[----:B------:R-:W-:Y:S01]  /*2120*/  IMAD R3, R144, UR6, RZ ;  /* 0x0000000690037c24 */ /* 0x000fe2000f8e02ff */
[----:B------:R-:W-:Y:S01]  /*2130*/  ISETP.NE.AND P0, PT, RZ, UR8, PT ;  /* 0x00000008ff007c0c */ /* 0x000fe2000bf05270 */
[----:B------:R-:W-:Y:S01]  /*2140*/  IMAD R2, R145, UR6, RZ ;  /* 0x0000000691027c24 */ /* 0x000fe2000f8e02ff */
[----:B------:R-:W-:Y:S01]  /*2150*/  USHF.R.S32.HI UR9, URZ, 0x1f, UR6 ;  /* 0x0000001f3f097899 */ /* 0x000fe20008011406 */
[----:B------:R-:W-:Y:S01]  /*2160*/  IMAD.WIDE.U32 R38, R166, UR6, RZ ;  /* 0x00000006a6267c25 */ /* 0x000fe2000f8e00ff */
[----:B------:R-:W-:Y:S03]  /*2170*/  UIMAD UR5, UR6, -0x70, UR4 ;  /* 0xffffff90060578a4 */ /* 0x000fe6000f8e0204 */
[----:B------:R-:W-:Y:S01]  /*2180*/  IMAD.WIDE.U32 R72, R164, UR6, RZ ;  /* 0x00000006a4487c25 */ /* 0x000fe2000f8e00ff */
[----:B------:R-:W-:Y:S03]  /*2190*/  UISETP.LT.AND UP0, UPT, UR5, 0x70, UPT ;  /* 0x000000700500788c */ /* 0x000fe6000bf01270 */
[----:B------:R-:W-:Y:S02]  /*21a0*/  IMAD R3, R166, UR9, R3 ;  /* 0x00000009a6037c24 */ /* 0x000fe4000f8e0203 */
[----:B------:R-:W-:Y:S01]  /*21b0*/  IMAD R2, R164, UR9, R2 ;  /* 0x00000009a4027c24 */ /* 0x000fe2000f8e0202 */
[----:B------:R-:W-:Y:S02]  /*21c0*/  USEL UR9, UR5, 0x70, UP0 ;  /* 0x0000007005097887 */ /* 0x000fe40008000000 */
[----:B------:R-:W-:Y:S02]  /*21d0*/  IADD3 R43, R39, R3, RZ ;  /* 0x00000003272b7210 */ /* 0x000fe40007ffe0ff */
[----:B------:R-:W-:Y:S01]  /*21e0*/  IADD3 R44, R73, R2, RZ ;  /* 0x00000002492c7210 */ /* 0x000fe20007ffe0ff */
[----:B------:R-:W-:-:S05]  /*21f0*/  @!P0 BRA `(.L_x_58) ;  /* 0x0000283000008947 */ /* 0x000fca0003800000 */
[----:B------:R-:W-:Y:S01]  /*2200*/  ISETP.GE.AND P4, PT, R35, UR9, PT ;  /* 0x0000000923007c0c */ /* 0x000fe2000bf86270 */
[----:B------:R-:W-:Y:S01]  /*2210*/  BSSY B0, `(.L_x_59) ;  /* 0x000001b000007945 */ /* 0x000fe20003800000 */
[----:B------:R-:W-:Y:S01]  /*2220*/  CS2R R16, SRZ ;  /* 0x0000000000107805 */ /* 0x000fe2000001ff00 */
[----:B------:R-:W-:Y:S01]  /*2230*/  CS2R R12, SRZ ;  /* 0x00000000000c7805 */ /* 0x000fe2000001ff00 */
[----:B------:R-:W-:Y:S01]  /*2240*/  CS2R R2, SRZ ;  /* 0x0000000000027805 */ /* 0x000fe2000001ff00 */
[----:B------:R-:W-:Y:S01]  /*2250*/  CS2R R46, SRZ ;  /* 0x00000000002e7805 */ /* 0x000fe2000001ff00 */
[----:B------:R-:W-:Y:S07]  /*2260*/  CS2R R40, SRZ ;  /* 0x0000000000287805 */ /* 0x000fee000001ff00 */
[----:B------:R-:W-:-:S05]  /*2270*/  @P4 BRA `(.L_x_60) ;  /* 0x0000014000004947 */ /* 0x000fca0003800000 */
[----:B------:R-:W-:Y:S01]  /*2280*/  IADD3 R2, P0, R110, R38, RZ ;  /* 0x000000266e027210 */ /* 0x000fe20007f1e0ff */
[----:B------:R-:W-:Y:S01]  /*2290*/  CS2R R40, SRZ ;  /* 0x0000000000287805 */ /* 0x000fe2000001ff00 */
[----:B------:R-:W-:Y:S01]  /*22a0*/  CS2R R12, SRZ ;  /* 0x00000000000c7805 */ /* 0x000fe2000001ff00 */
[----:B------:R-:W-:Y:S02]  /*22b0*/  CS2R R46, SRZ ;  /* 0x00000000002e7805 */ /* 0x000fe4000001ff00 */
[----:B------:R-:W-:Y:S01]  /*22c0*/  IMAD.X R4, R43, 0x1, R115, P0 ;  /* 0x000000012b047824 */ /* 0x000fe200000e0673 */
[----:B------:R-:W-:Y:S05]  /*22d0*/  IADD3 R3, P0, R108, R72, RZ ;  /* 0x000000486c037210 */ /* 0x000fea0007f1e0ff */
[----:B------:R-:W-:Y:S01]  /*22e0*/  IMAD.X R5, R44, 0x1, R114, P0 ;  /* 0x000000012c057824 */ /* 0x000fe200000e0672 */
[C---:B------:R-:W-:Y:S04]  /*22f0*/  LEA R6, P0, R2.reuse, c[0x0][0x270], 0x1 ;  /* 0x00009c0002067a11 */ /* 0x040fe800078008ff */
[----:B------:R-:W-:Y:S02]  /*2300*/  LEA.HI.X R7, R2, c[0x0][0x274], R4, 0x1, P0 ;  /* 0x00009d0002077a11 */ /* 0x000fe400000f0c04 */
[C---:B------:R-:W-:Y:S04]  /*2310*/  LEA R4, P0, R3.reuse, c[0x0][0x288], 0x1 ;  /* 0x0000a20003047a11 */ /* 0x040fe800078008ff */
[----:B------:R-:W-:Y:S02]  /*2320*/  LEA.HI.X R5, R3, c[0x0][0x28c], R5, 0x1, P0 ;  /* 0x0000a30003057a11 */ /* 0x000fe400000f0c05 */
[----:B------:R-:W-:Y:S01]  /*2330*/  ISETP.GE.AND P0, PT, R32, c[0x0][0x27c], PT ;  /* 0x00009f0020007a0c */ /* 0x000fe20003f06270 */
[----:B------:R-:W-:Y:S11]  /*2340*/  CS2R R2, SRZ ;  /* 0x0000000000027805 */ /* 0x000ff6000001ff00 */
[----:B------:R-:W-:Y:S01]  /*2350*/  @!UPT UIADD3 URZ, URZ, URZ, URZ ;  /* 0x0000003f3f3ff290 */ /* 0x000fe2000fffe03f */
[----:B------:R1:W5:Y:S04]  /*2360*/  @!P0 LDG.E.64 R2, [R6.64] ;  /* 0x0000001606028981 */ /* 0x000368000c1e1b00 */
[----:B------:R1:W5:Y:S01]  /*2370*/  @!P0 LDG.E.64 R40, [R4.64] ;  /* 0x0000001604288981 */ /* 0x000362000c1e1b00 */
[----:B------:R-:W-:Y:S11]  /*2380*/  ISETP.GE.AND P0, PT, R34, c[0x0][0x27c], PT ;  /* 0x00009f0022007a0c */ /* 0x000ff60003f06270 */
[----:B------:R-:W-:Y:S02]  /*2390*/  @!UPT UIADD3 URZ, URZ, URZ, URZ ;  /* 0x0000003f3f3ff290 */ /* 0x000fe4000fffe03f */
[----:B------:R1:W5:Y:S04]  /*23a0*/  @!P0 LDG.E.64 R12, [R6.64+0x20] ;  /* 0x00002016060c8981 */ /* 0x000368000c1e1b00 */
[----:B------:R1:W5:Y:S02]  /*23b0*/  @!P0 LDG.E.64 R46, [R4.64+0x20] ;  /* 0x00002016042e8981 */ /* 0x000364000c1e1b00 */
.L_x_60:
[----:B------:R-:W-:Y:S05]  /*23c0*/  BSYNC B0 ;  /* 0x0000000000007941 */ /* 0x000fea0003800000 */
.L_x_59:
[----:B------:R-:W-:Y:S01]  /*23d0*/  ISETP.GE.AND P5, PT, R159, UR9, PT ;  /* 0x000000099f007c0c */ /* 0x000fe2000bfa6270 */
[----:B-1---5:R-:W-:Y:S01]  /*23e0*/  IMAD.MOV.U32 R7, RZ, RZ, R12 ;  /* 0x000000ffff077224 */ /* 0x022fe200078e000c */
[----:B------:R-:W-:Y:S01]  /*23f0*/  MOV R5, R2 ;  /* 0x0000000200057202 */ /* 0x000fe20000000f00 */
[----:B------:R-:W-:Y:S01]  /*2400*/  IMAD.MOV.U32 R6, RZ, RZ, R13 ;  /* 0x000000ffff067224 */ /* 0x000fe200078e000d */
[----:B------:R-:W-:Y:S01]  /*2410*/  BSSY B0, `(.L_x_61) ;  /* 0x0000022000007945 */ /* 0x000fe20003800000 */
[----:B------:R-:W-:Y:S01]  /*2420*/  IMAD.MOV.U32 R4, RZ, RZ, R3 ;  /* 0x000000ffff047224 */ /* 0x000fe200078e0003 */
[----:B------:R-:W-:Y:S01]  /*2430*/  CS2R R14, SRZ ;  /* 0x00000000000e7805 */ /* 0x000fe2000001ff00 */
[----:B------:R-:W-:Y:S01]  /*2440*/  CS2R R50, SRZ ;  /* 0x0000000000327805 */ /* 0x000fe2000001ff00 */
[----:B------:R-:W-:Y:S01]  /*2450*/  PRMT R27, R6, 0x5410, R7 ;  /* 0x00005410061b7816 */ /* 0x000fe20000000007 */
[----:B------:R-:W-:Y:S01]  /*2460*/  IMAD.MOV.U32 R7, RZ, RZ, R46 ;  /* 0x000000ffff077224 */ /* 0x000fe200078e002e */
[----:B------:R-:W-:Y:S01]  /*2470*/  PRMT R26, R4, 0x5410, R5 ;  /* 0x00005410041a7816 */ /* 0x000fe20000000005 */
[----:B------:R-:W-:Y:S01]  /*2480*/  IMAD.MOV.U32 R5, RZ, RZ, R40 ;  /* 0x000000ffff057224 */ /* 0x000fe200078e0028 */
[----:B------:R-:W-:Y:S01]  /*2490*/  MOV R6, R47 ;  /* 0x0000002f00067202 */ /* 0x000fe20000000f00 */
[----:B------:R-:W-:Y:S01]  /*24a0*/  CS2R R48, SRZ ;  /* 0x0000000000307805 */ /* 0x000fe2000001ff00 */
[----:B------:R-:W-:Y:S02]  /*24b0*/  MOV R4, R41 ;  /* 0x0000002900047202 */ /* 0x000fe40000000f00 */
[----:B------:R-:W-:Y:S02]  /*24c0*/  PRMT R45, R7, 0x5410, R6 ;  /* 0x00005410072d7816 */ /* 0x000fe40000000006 */
[----:B------:R-:W-:Y:S01]  /*24d0*/  PRMT R42, R5, 0x5410, R4 ;  /* 0x00005410052a7816 */ /* 0x000fe20000000004 */
[----:B------:R-:W-:-:S05]  /*24e0*/  @P5 BRA `(.L_x_62) ;  /* 0x0000014000005947 */ /* 0x000fca0003800000 */
[----:B------:R-:W-:Y:S01]  /*24f0*/  IADD3 R4, P1, P0, R110, R38, R174 ;  /* 0x000000266e047210 */ /* 0x000fe2000783e0ae */
[----:B------:R-:W-:Y:S01]  /*2500*/  CS2R R14, SRZ ;  /* 0x00000000000e7805 */ /* 0x000fe2000001ff00 */
[----:B------:R-:W-:Y:S01]  /*2510*/  CS2R R48, SRZ ;  /* 0x0000000000307805 */ /* 0x000fe2000001ff00 */
[----:B------:R-:W-:Y:S01]  /*2520*/  CS2R R16, SRZ ;  /* 0x0000000000107805 */ /* 0x000fe2000001ff00 */
[----:B------:R-:W-:Y:S01]  /*2530*/  IADD3.X R7, R115, R43, R155, P1, P0 ;  /* 0x0000002b73077210 */ /* 0x000fe20000fe049b */
[----:B------:R-:W-:Y:S01]  /*2540*/  CS2R R50, SRZ ;  /* 0x0000000000327805 */ /* 0x000fe2000001ff00 */
[----:B------:R-:W-:Y:S04]  /*2550*/  IADD3 R5, P1, P0, R108, R72, R172 ;  /* 0x000000486c057210 */ /* 0x000fe8000783e0ac */
[----:B------:R-:W-:Y:S02]  /*2560*/  IADD3.X R8, R114, R44, R156, P1, P0 ;  /* 0x0000002c72087210 */ /* 0x000fe40000fe049c */
[C---:B------:R-:W-:Y:S04]  /*2570*/  LEA R6, P0, R4.reuse, c[0x0][0x270], 0x1 ;  /* 0x00009c0004067a11 */ /* 0x040fe800078008ff */
[----:B------:R-:W-:Y:S02]  /*2580*/  LEA.HI.X R7, R4, c[0x0][0x274], R7, 0x1, P0 ;  /* 0x00009d0004077a11 */ /* 0x000fe400000f0c07 */
[C---:B------:R-:W-:Y:S04]  /*2590*/  LEA R4, P0, R5.reuse, c[0x0][0x288], 0x1 ;  /* 0x0000a20005047a11 */ /* 0x040fe800078008ff */
[----:B------:R-:W-:Y:S02]  /*25a0*/  LEA.HI.X R5, R5, c[0x0][0x28c], R8, 0x1, P0 ;  /* 0x0000a30005057a11 */ /* 0x000fe400000f0c08 */
[----:B------:R-:W-:Y:S11]  /*25b0*/  ISETP.GE.AND P0, PT, R32, c[0x0][0x27c], PT ;  /* 0x00009f0020007a0c */ /* 0x000ff60003f06270 */
[----:B------:R-:W-:Y:S02]  /*25c0*/  @!UPT UIADD3 URZ, URZ, URZ, URZ ;  /* 0x0000003f3f3ff290 */ /* 0x000fe4000fffe03f */
[----:B------:R1:W5:Y:S04]  /*25d0*/  @!P0 LDG.E.64 R14, [R6.64] ;  /* 0x00000016060e8981 */ /* 0x000368000c1e1b00 */
[----:B------:R1:W5:Y:S01]  /*25e0*/  @!P0 LDG.E.64 R48, [R4.64] ;  /* 0x0000001604308981 */ /* 0x000362000c1e1b00 */
[----:B------:R-:W-:Y:S11]  /*25f0*/  ISETP.GE.AND P0, PT, R34, c[0x0][0x27c], PT ;  /* 0x00009f0022007a0c */ /* 0x000ff60003f06270 */
[----:B------:R-:W-:Y:S02]  /*2600*/  @!UPT UIADD3 URZ, URZ, URZ, URZ ;  /* 0x0000003f3f3ff290 */ /* 0x000fe4000fffe03f */
[----:B------:R1:W5:Y:S04]  /*2610*/  @!P0 LDG.E.64 R16, [R6.64+0x20] ;  /* 0x0000201606108981 */ /* 0x000368000c1e1b00 */
[----:B------:R1:W5:Y:S02]  /*2620*/  @!P0 LDG.E.64 R50, [R4.64+0x20] ;  /* 0x0000201604328981 */ /* 0x000364000c1e1b00 */
.L_x_62:
[----:B------:R-:W-:Y:S05]  /*2630*/  BSYNC B0 ;  /* 0x0000000000007941 */ /* 0x000fea0003800000 */
.L_x_61:
        /* <DEDUP_REMOVED lines=14> */
[----:B------:R-:W-:Y:S01]  /*2720*/  MOV R4, R49 ;  /* 0x0000003100047202 */ /* 0x000fe20000000f00 */
[----:B------:R-:W-:Y:S01]  /*2730*/  CS2R R54, SRZ ;  /* 0x0000000000367805 */ /* 0x000fe2000001ff00 */
[----:B------:R-:W-:Y:S01]  /*2740*/  PRMT R61, R7, 0x5410, R6 ;  /* 0x00005410073d7816 */ /* 0x000fe20000000006 */
[----:B------:R-:W-:Y:S01]  /*2750*/  CS2R R52, SRZ ;  /* 0x0000000000347805 */ /* 0x000fe2000001ff00 */
        /* <DEDUP_REMOVED lines=22> */
.L_x_64:
[----:B------:R-:W-:Y:S05]  /*28c0*/  BSYNC B0 ;  /* 0x0000000000007941 */ /* 0x000fea0003800000 */
.L_x_63:
        /* <DEDUP_REMOVED lines=38> */
.L_x_66:
[----:B------:R-:W-:Y:S05]  /*2b30*/  BSYNC B0 ;  /* 0x0000000000007941 */ /* 0x000fea0003800000 */
.L_x_65:
[----:B-1---5:R-:W-:Y:S01]  /*2b40*/  MOV R5, R24 ;  /* 0x0000001800057202 */ /* 0x022fe20000000f00 */
[----:B------:R1:W2:Y:S01]  /*2b50*/  SHFL.IDX PT, R70, R89, RZ, 0x1c1f ;  /* 0x001c1fff59467589 */ /* 0x0002a200000e0000 */
[----:B------:R-:W-:Y:S01]  /*2b60*/  IMAD.MOV.U32 R7, RZ, RZ, R28 ;  /* 0x000000ffff077224 */ /* 0x000fe200078e001c */
[----:B------:R-:W-:Y:S01]  /*2b70*/  BSSY B1, `(.L_x_67) ;  /* 0x0000081000017945 */ /* 0x000fe20003800000 */
[----:B------:R-:W-:Y:S02]  /*2b80*/  IMAD.MOV.U32 R6, RZ, RZ, R29 ;  /* 0x000000ffff067224 */ /* 0x000fe400078e001d */
[----:B------:R-:W-:Y:S01]  /*2b90*/  IMAD.MOV.U32 R4, RZ, RZ, R25 ;  /* 0x000000ffff047224 */ /* 0x000fe200078e0019 */
[----:B------:R1:W3:Y:S02]  /*2ba0*/  SHFL.IDX PT, R68, R90, RZ, 0x1c1f ;  /* 0x001c1fff5a447589 */ /* 0x0002e400000e0000 */
[----:B------:R-:W-:Y:S01]  /*2bb0*/  PRMT R39, R6, 0x5410, R7 ;  /* 0x0000541006277816 */ /* 0x000fe20000000007 */
[----:B------:R-:W-:Y:S01]  /*2bc0*/  IMAD.MOV.U32 R7, RZ, RZ, R58 ;  /* 0x000000ffff077224 */ /* 0x000fe200078e003a */
[----:B------:R-:W-:Y:S01]  /*2bd0*/  PRMT R38, R4, 0x5410, R5 ;  /* 0x0000541004267816 */ /* 0x000fe20000000005 */
[----:B------:R-:W-:Y:S01]  /*2be0*/  IMAD.MOV.U32 R5, RZ, RZ, R56 ;  /* 0x000000ffff057224 */ /* 0x000fe200078e0038 */
[----:B------:R-:W-:Y:S02]  /*2bf0*/  MOV R6, R59 ;  /* 0x0000003b00067202 */ /* 0x000fe40000000f00 */
[----:B------:R-:W-:Y:S02]  /*2c00*/  MOV R4, R57 ;  /* 0x0000003900047202 */ /* 0x000fe40000000f00 */
[----:B------:R-:W-:Y:S02]  /*2c10*/  PRMT R65, R7, 0x5410, R6 ;  /* 0x0000541007417816 */ /* 0x000fe40000000006 */
[----:B------:R-:W-:Y:S01]  /*2c20*/  PRMT R64, R5, 0x5410, R4 ;  /* 0x0000541005407816 */ /* 0x000fe20000000004 */
[----:B------:R-:W-:-:S05]  /*2c30*/  @P4 BRA `(.L_x_68) ;  /* 0x0000074000004947 */ /* 0x000fca0003800000 */
[----:B------:R-:W-:Y:S01]  /*2c40*/  ISETP.NE.AND P0, PT, R102, RZ, PT ;  /* 0x000000ff6600720c */ /* 0x000fe20003f05270 */
[----:B------:R-:W-:Y:S01]  /*2c50*/  @!UPT UIADD3 URZ, URZ, URZ, URZ ;  /* 0x0000003f3f3ff290 */ /* 0x000fe2000fffe03f */
[----:B------:R-:W-:Y:S11]  /*2c60*/  BSSY B0, `(.L_x_69) ;  /* 0x0000038000007945 */ /* 0x000ff60003800000 */
[----:B------:R-:W-:-:S05]  /*2c70*/  @P0 BRA `(.L_x_70) ;  /* 0x0000036000000947 */ /* 0x000fca0003800000 */
[C---:B---3--:R-:W-:Y:S01]  /*2c80*/  LEA R66, P0, R18.reuse, R68, 0x1 ;  /* 0x0000004412427211 */ /* 0x048fe200078008ff */
[----:B------:R-:W3:Y:S03]  /*2c90*/  LDS.128 R8, [R92+0x3800] ;  /* 0x003800005c087984 */ /* 0x000ee60000000c00 */
[----:B--2---:R-:W-:Y:S02]  /*2ca0*/  LEA.HI.X R67, R18, R70, R19, 0x1, P0 ;  /* 0x0000004612437211 */ /* 0x004fe400000f0c13 */
[----:B------:R-:W-:Y:S11]  /*2cb0*/  ISETP.GE.AND P0, PT, R32, c[0x0][0x27c], PT ;  /* 0x00009f0020007a0c */ /* 0x000ff60003f06270 */
[----:B------:R-:W-:Y:S02]  /*2cc0*/  @!UPT UIADD3 URZ, URZ, URZ, URZ ;  /* 0x0000003f3f3ff290 */ /* 0x000fe4000fffe03f */
[----:B------:R-:W-:Y:S02]  /*2cd0*/  @!P0 SHF.R.U64 R4, R40, 0x10, R41 ;  /* 0x0000001028048819 */ /* 0x000fe40000001229 */
[--C-:B------:R-:W-:Y:S02]  /*2ce0*/  @!P0 SHF.R.U64 R2, R2, 0x10, R3.reuse ;  /* 0x0000001002028819 */ /* 0x100fe40000001203 */
[----:B------:R-:W-:Y:S02]  /*2cf0*/  @!P0 SHF.R.U32.HI R3, RZ, 0x10, R3 ;  /* 0x00000010ff038819 */ /* 0x000fe40000011603 */
[----:B------:R-:W-:Y:S02]  /*2d00*/  @!P0 SHF.R.U32.HI R43, RZ, 0x10, R41 ;  /* 0x00000010ff2b8819 */ /* 0x000fe40000011629 */
[----:B------:R-:W-:Y:S02]  /*2d10*/  @!P0 PRMT R41, R42, 0x5410, R4 ;  /* 0x000054102a298816 */ /* 0x000fe40000000004 */
[C---:B------:R-:W-:Y:S02]  /*2d20*/  @!P0 PRMT R2, R26.reuse, 0x5432, R2 ;  /* 0x000054321a028816 */ /* 0x040fe40000000002 */
[----:B------:R-:W-:Y:S01]  /*2d30*/  @!P0 PRMT R6, R26, 0x5410, R3 ;  /* 0x000054101a068816 */ /* 0x000fe20000000003 */
[C---:B------:R-:W-:Y:S01]  /*2d40*/  @!P0 IMAD.U32 R26, R41.reuse, 0x10000, RZ ;  /* 0x00010000291a8824 */ /* 0x040fe200078e00ff */
[C---:B------:R-:W-:Y:S01]  /*2d50*/  @!P0 LOP3.LUT R5, R2.reuse, 0xffff0000, RZ, 0xc0, !PT ;  /* 0xffff000002058812 */ /* 0x040fe200078ec0ff */
[----:B------:R-:W-:Y:S01]  /*2d60*/  @!P0 IMAD.U32 R7, R2, 0x10000, RZ ;  /* 0x0001000002078824 */ /* 0x000fe200078e00ff */
[----:B------:R-:W-:Y:S02]  /*2d70*/  @!P0 LOP3.LUT R41, R41, 0xffff0000, RZ, 0xc0, !PT ;  /* 0xffff000029298812 */ /* 0x000fe400078ec0ff */
[----:B------:R-:W-:Y:S01]  /*2d80*/  @!P0 PRMT R43, R42, 0x5432, R43 ;  /* 0x000054322a2b8816 */ /* 0x000fe2000000002b */
[C---:B---3--:R-:W-:Y:S01]  /*2d90*/  @!P0 IMAD.U32 R40, R8.reuse, 0x10000, RZ ;  /* 0x0001000008288824 */ /* 0x048fe200078e00ff */
[----:B------:R-:W-:Y:S02]  /*2da0*/  @!P0 LOP3.LUT R3, R8, 0xffff0000, RZ, 0xc0, !PT ;  /* 0xffff000008038812 */ /* 0x000fe400078ec0ff */
[C---:B------:R-:W-:Y:S02]  /*2db0*/  @!P0 LOP3.LUT R4, R9.reuse, 0xffff0000, RZ, 0xc0, !PT ;  /* 0xffff000009048812 */ /* 0x040fe400078ec0ff */
[----:B------:R-:W-:Y:S01]  /*2dc0*/  @!P0 SHF.L.U32 R42, R9, 0x10, RZ ;  /* 0x00000010092a8819 */ /* 0x000fe200000006ff */
[C---:B------:R-:W-:Y:S02]  /*2dd0*/  @!P0 FMUL.FTZ R44, R3.reuse, R26 ;  /* 0x0000001a032c8220 */ /* 0x040fe40000410000 */
[----:B------:R-:W-:Y:S02]  /*2de0*/  @!P0 FMUL.FTZ R2, R3, R7 ;  /* 0x0000000703028220 */ /* 0x000fe40000410000 */
[----:B------:R-:W-:Y:S02]  /*2df0*/  @!P0 FMUL.FTZ R69, R4, R41 ;  /* 0x0000002904458220 */ /* 0x000fe40000410000 */
[----:B------:R-:W-:Y:S01]  /*2e00*/  @!P0 FFMA.FTZ R73, R40, R7, -R44 ;  /* 0x0000000728498223 */ /* 0x000fe2000001082c */
[----:B------:R-:W-:Y:S01]  /*2e10*/  @!P0 SHF.L.U32 R7, R6, 0x10, RZ ;  /* 0x0000001006078819 */ /* 0x000fe200000006ff */
[-C--:B------:R-:W-:Y:S01]  /*2e20*/  @!P0 FMUL.FTZ R3, R4, R5.reuse ;  /* 0x0000000504038220 */ /* 0x080fe20000410000 */
[----:B------:R-:W-:Y:S01]  /*2e30*/  @!P0 LOP3.LUT R4, R10, 0xffff0000, RZ, 0xc0, !PT ;  /* 0xffff00000a048812 */ /* 0x000fe200078ec0ff */
[----:B------:R-:W-:Y:S01]  /*2e40*/  @!P0 FFMA.FTZ R2, R26, R40, R2 ;  /* 0x000000281a028223 */ /* 0x000fe20000010002 */
[----:B------:R-:W-:Y:S01]  /*2e50*/  @!P0 LOP3.LUT R6, R6, 0xffff0000, RZ, 0xc0, !PT ;  /* 0xffff000006068812 */ /* 0x000fe200078ec0ff */
[C---:B------:R-:W-:Y:S01]  /*2e60*/  @!P0 IMAD.U32 R26, R43.reuse, 0x10000, RZ ;  /* 0x000100002b1a8824 */ /* 0x040fe200078e00ff */
[----:B------:R-:W-:Y:S01]  /*2e70*/  @!P0 LOP3.LUT R43, R43, 0xffff0000, RZ, 0xc0, !PT ;  /* 0xffff00002b2b8812 */ /* 0x000fe200078ec0ff */
[----:B------:R-:W-:Y:S01]  /*2e80*/  @!P0 FFMA.FTZ R72, R42, R5, -R69 ;  /* 0x000000052a488223 */ /* 0x000fe20000010845 */
[C---:B------:R-:W-:Y:S01]  /*2e90*/  @!P0 LOP3.LUT R5, R11.reuse, 0xffff0000, RZ, 0xc0, !PT ;  /* 0xffff00000b058812 */ /* 0x040fe200078ec0ff */
[----:B------:R-:W-:Y:S01]  /*2ea0*/  @!P0 IMAD.U32 R40, R10, 0x10000, RZ ;  /* 0x000100000a288824 */ /* 0x000fe200078e00ff */
[----:B------:R-:W-:Y:S01]  /*2eb0*/  @!P0 F2FP.BF16.PACK_AB R2, R2, R73 ;  /* 0x000000490202823e */ /* 0x000fe200000010ff */
[C---:B------:R-:W-:Y:S02]  /*2ec0*/  @!P0 FMUL.FTZ R69, R4.reuse, R26 ;  /* 0x0000001a04458220 */ /* 0x040fe40000410000 */
[----:B------:R-:W-:Y:S02]  /*2ed0*/  @!P0 FMUL.FTZ R4, R4, R7 ;  /* 0x0000000704048220 */ /* 0x000fe40000410000 */
[----:B------:R-:W-:Y:S02]  /*2ee0*/  @!P0 IMAD.U32 R44, R11, 0x10000, RZ ;  /* 0x000100000b2c8824 */ /* 0x000fe400078e00ff */
[C---:B------:R-:W-:Y:S02]  /*2ef0*/  @!P0 FMUL.FTZ R71, R5.reuse, R43 ;  /* 0x0000002b05478220 */ /* 0x040fe40000410000 */
[----:B------:R-:W-:Y:S02]  /*2f00*/  @!P0 FMUL.FTZ R5, R5, R6 ;  /* 0x0000000605058220 */ /* 0x000fe40000410000 */
[----:B------:R-:W-:Y:S02]  /*2f10*/  @!P0 FFMA.FTZ R3, R41, R42, R3 ;  /* 0x0000002a29038223 */ /* 0x000fe40000010003 */
[----:B------:R-:W-:Y:S02]  /*2f20*/  @!P0 FFMA.FTZ R4, R26, R40, R4 ;  /* 0x000000281a048223 */ /* 0x000fe40000010004 */
[----:B------:R-:W-:Y:S01]  /*2f30*/  @!P0 FFMA.FTZ R69, R40, R7, -R69 ;  /* 0x0000000728458223 */ /* 0x000fe20000010845 */
[----:B------:R-:W-:Y:S01]  /*2f40*/  @!P0 F2FP.BF16.PACK_AB R3, R3, R72 ;  /* 0x000000480303823e */ /* 0x000fe200000010ff */
[----:B------:R-:W-:Y:S02]  /*2f50*/  @!P0 FFMA.FTZ R71, R44, R6, -R71 ;  /* 0x000000062c478223 */ /* 0x000fe40000010847 */
[----:B------:R-:W-:Y:S01]  /*2f60*/  @!P0 FFMA.FTZ R5, R43, R44, R5 ;  /* 0x0000002c2b058223 */ /* 0x000fe20000010005 */
[----:B------:R-:W-:Y:S01]  /*2f70*/  @!P0 F2FP.BF16.PACK_AB R4, R4, R69 ;  /* 0x000000450404823e */ /* 0x000fe200000010ff */
[----:B------:R-:W-:Y:S01]  /*2f80*/  @!P0 IMAD.MOV.U32 R8, RZ, RZ, R2 ;  /* 0x000000ffff088224 */ /* 0x000fe200078e0002 */
[----:B------:R-:W-:Y:S02]  /*2f90*/  @!P0 MOV R9, R3 ;  /* 0x0000000300098202 */ /* 0x000fe40000000f00 */
[----:B------:R-:W-:Y:S01]  /*2fa0*/  @!P0 F2FP.BF16.PACK_AB R5, R5, R71 ;  /* 0x000000470505823e */ /* 0x000fe200000010ff */
[----:B------:R-:W-:Y:S03]  /*2fb0*/  @!P0 IMAD.MOV.U32 R10, RZ, RZ, R4 ;  /* 0x000000ffff0a8224 */ /* 0x000fe600078e0004 */
[----:B------:R-:W-:Y:S05]  /*2fc0*/  @!P0 MOV R11, R5 ;  /* 0x00000005000b8202 */ /* 0x000fea0000000f00 */
[----:B------:R2:W-:Y:S02]  /*2fd0*/  ST.E.128 [R66.64], R8 ;  /* 0x0000000842007985 */ /* 0x0005e4000c101d16 */
.L_x_70:
[----:B------:R-:W-:Y:S05]  /*2fe0*/  BSYNC B0 ;  /* 0x0000000000007941 */ /* 0x000fea0003800000 */
.L_x_69:
[----:B------:R-:W-:Y:S11]  /*2ff0*/  ISETP.NE.AND P0, PT, R117, RZ, PT ;  /* 0x000000ff7500720c */ /* 0x000ff60003f05270 */
[----:B------:R-:W-:Y:S02]  /*3000*/  @!UPT UIADD3 URZ, URZ, URZ, URZ ;  /* 0x0000003f3f3ff290 */ /* 0x000fe4000fffe03f */
[----:B------:R-:W-:-:S05]  /*3010*/  @P0 BRA `(.L_x_68) ;  /* 0x0000036000000947 */ /* 0x000fca0003800000 */
[C---:B---3--:R-:W-:Y:S01]  /*3020*/  LEA R42, P0, R83.reuse, R68, 0x1 ;  /* 0x00000044532a7211 */ /* 0x048fe200078008ff */
[----:B--2---:R-:W2:Y:S03]  /*3030*/  LDS.128 R8, [R93+0x3800] ;  /* 0x003800005d087984 */ /* 0x004ea60000000c00 */
[----:B------:R-:W-:Y:S02]  /*3040*/  LEA.HI.X R43, R83, R70, R94, 0x1, P0 ;  /* 0x00000046532b7211 */ /* 0x000fe400000f0c5e */
[----:B------:R-:W-:Y:S11]  /*3050*/  ISETP.GE.AND P0, PT, R34, c[0x0][0x27c], PT ;  /* 0x00009f0022007a0c */ /* 0x000ff60003f06270 */
[----:B------:R-:W-:Y:S02]  /*3060*/  @!UPT UIADD3 URZ, URZ, URZ, URZ ;  /* 0x0000003f3f3ff290 */ /* 0x000fe4000fffe03f */
[----:B------:R-:W-:Y:S02]  /*3070*/  @!P0 SHF.R.U64 R26, R46, 0x10, R47 ;  /* 0x000000102e1a8819 */ /* 0x000fe4000000122f */
[--C-:B------:R-:W-:Y:S02]  /*3080*/  @!P0 SHF.R.U64 R2, R12, 0x10, R13.reuse ;  /* 0x000000100c028819 */ /* 0x100fe4000000120d */
[----:B------:R-:W-:Y:S02]  /*3090*/  @!P0 SHF.R.U32.HI R3, RZ, 0x10, R13 ;  /* 0x00000010ff038819 */ /* 0x000fe4000001160d */
[----:B------:R-:W-:Y:S02]  /*30a0*/  @!P0 PRMT R26, R45, 0x5410, R26 ;  /* 0x000054102d1a8816 */ /* 0x000fe4000000001a */
[C---:B------:R-:W-:Y:S02]  /*30b0*/  @!P0 PRMT R2, R27.reuse, 0x5432, R2 ;  /* 0x000054321b028816 */ /* 0x040fe40000000002 */
[----:B------:R-:W-:Y:S01]  /*30c0*/  @!P0 PRMT R6, R27, 0x5410, R3 ;  /* 0x000054101b068816 */ /* 0x000fe20000000003 */
[----:B------:R-:W-:Y:S01]  /*30d0*/  @!P0 IMAD.U32 R12, R26, 0x10000, RZ ;  /* 0x000100001a0c8824 */ /* 0x000fe200078e00ff */
[----:B------:R-:W-:Y:S01]  /*30e0*/  @!P0 SHF.R.U32.HI R40, RZ, 0x10, R47 ;  /* 0x00000010ff288819 */ /* 0x000fe2000001162f */
[----:B------:R-:W-:Y:S01]  /*30f0*/  @!P0 IMAD.U32 R7, R2, 0x10000, RZ ;  /* 0x0001000002078824 */ /* 0x000fe200078e00ff */
[----:B------:R-:W-:Y:S02]  /*3100*/  @!P0 LOP3.LUT R26, R26, 0xffff0000, RZ, 0xc0, !PT ;  /* 0xffff00001a1a8812 */ /* 0x000fe400078ec0ff */
[----:B------:R-:W-:Y:S02]  /*3110*/  @!P0 LOP3.LUT R5, R2, 0xffff0000, RZ, 0xc0, !PT ;  /* 0xffff000002058812 */ /* 0x000fe400078ec0ff */
[----:B------:R-:W-:Y:S01]  /*3120*/  @!P0 PRMT R40, R45, 0x5432, R40 ;  /* 0x000054322d288816 */ /* 0x000fe20000000028 */
[C---:B--2---:R-:W-:Y:S01]  /*3130*/  @!P0 IMAD.U32 R13, R8.reuse, 0x10000, RZ ;  /* 0x00010000080d8824 */ /* 0x044fe200078e00ff */
[----:B------:R-:W-:Y:S02]  /*3140*/  @!P0 LOP3.LUT R3, R8, 0xffff0000, RZ, 0xc0, !PT ;  /* 0xffff000008038812 */ /* 0x000fe400078ec0ff */
[C---:B------:R-:W-:Y:S02]  /*3150*/  @!P0 LOP3.LUT R4, R9.reuse, 0xffff0000, RZ, 0xc0, !PT ;  /* 0xffff000009048812 */ /* 0x040fe400078ec0ff */
[----:B------:R-:W-:Y:S01]  /*3160*/  @!P0 SHF.L.U32 R27, R9, 0x10, RZ ;  /* 0x00000010091b8819 */ /* 0x000fe200000006ff */
[C---:B------:R-:W-:Y:S02]  /*3170*/  @!P0 FMUL.FTZ R41, R3.reuse, R12 ;  /* 0x0000000c03298220 */ /* 0x040fe40000410000 */
[-C--:B------:R-:W-:Y:S02]  /*3180*/  @!P0 FMUL.FTZ R2, R3, R7.reuse ;  /* 0x0000000703028220 */ /* 0x080fe40000410000 */
[----:B------:R-:W-:Y:S02]  /*3190*/  @!P0 FMUL.FTZ R44, R4, R26 ;  /* 0x0000001a042c8220 */ /* 0x000fe40000410000 */
[----:B------:R-:W-:Y:S01]  /*31a0*/  @!P0 FFMA.FTZ R47, R13, R7, -R41 ;  /* 0x000000070d2f8223 */ /* 0x000fe20000010829 */
[----:B------:R-:W-:Y:S01]  /*31b0*/  @!P0 SHF.L.U32 R7, R6, 0x10, RZ ;  /* 0x0000001006078819 */ /* 0x000fe200000006ff */
[----:B------:R-:W-:Y:S01]  /*31c0*/  @!P0 FMUL.FTZ R3, R4, R5 ;  /* 0x0000000504038220 */ /* 0x000fe20000410000 */
        /* <DEDUP_REMOVED lines=27> */
.L_x_68:
[----:B------:R-:W-:Y:S05]  /*3380*/  BSYNC B1 ;  /* 0x0000000000017941 */ /* 0x000fea0003800000 */
.L_x_67:
[----:B--2---:R2:W4:Y:S01]  /*3390*/  SHFL.IDX PT, R43, R89, 0x1, 0x1c1f ;  /* 0x003c1f00592b7f89 */ /* 0x00452200000e0000 */
[----:B------:R-:W-:Y:S03]  /*33a0*/  BSSY B1, `(.L_x_71) ;  /* 0x0000077000017945 */ /* 0x000fe60003800000 */
[----:B------:R2:W1:Y:S01]  /*33b0*/  SHFL.IDX PT, R42, R90, 0x1, 0x1c1f ;  /* 0x003c1f005a2a7f89 */ /* 0x00046200000e0000 */
[----:B------:R-:W-:-:S05]  /*33c0*/  @P5 BRA `(.L_x_72) ;  /* 0x0000074000005947 */ /* 0x000fca0003800000 */
[----:B------:R-:W-:Y:S01]  /*33d0*/  ISETP.NE.AND P0, PT, R102, RZ, PT ;  /* 0x000000ff6600720c */ /* 0x000fe20003f05270 */
[----:B------:R-:W-:Y:S01]  /*33e0*/  @!UPT UIADD3 URZ, URZ, URZ, URZ ;  /* 0x0000003f3f3ff290 */ /* 0x000fe2000fffe03f */
[----:B------:R-:W-:Y:S11]  /*33f0*/  BSSY B0, `(.L_x_73) ;  /* 0x0000038000007945 */ /* 0x000ff60003800000 */
[----:B------:R-:W-:-:S05]  /*3400*/  @P0 BRA `(.L_x_74) ;  /* 0x0000036000000947 */ /* 0x000fca0003800000 */
[C---:B-1----:R-:W-:Y:S01]  /*3410*/  LEA R40, P0, R18.reuse, R42, 0x1 ;  /* 0x0000002a12287211 */ /* 0x042fe200078008ff */
[----:B------:R-:W1:Y:S03]  /*3420*/  LDS.128 R8, [R92+0x4800] ;  /* 0x004800005c087984 */ /* 0x000e660000000c00 */
[----:B----4-:R-:W-:Y:S02]  /*3430*/  LEA.HI.X R41, R18, R43, R19, 0x1, P0 ;  /* 0x0000002b12297211 */ /* 0x010fe400000f0c13 */
        /* <DEDUP_REMOVED lines=14> */
[C---:B-1----:R-:W-:Y:S01]  /*3520*/  @!P0 IMAD.U32 R13, R8.reuse, 0x10000, RZ ;  /* 0x00010000080d8824 */ /* 0x042fe200078e00ff */
        /* <DEDUP_REMOVED lines=22> */
[-C--:B------:R-:W-:Y:S02]  /*3690*/  @!P0 FMUL.FTZ R5, R5, R6.reuse ;  /* 0x0000000605058220 */ /* 0x080fe40000410000 */
        /* <DEDUP_REMOVED lines=13> */
.L_x_74:
[----:B------:R-:W-:Y:S05]  /*3770*/  BSYNC B0 ;  /* 0x0000000000007941 */ /* 0x000fea0003800000 */
.L_x_73:
[----:B------:R-:W-:Y:S11]  /*3780*/  ISETP.NE.AND P0, PT, R117, RZ, PT ;  /* 0x000000ff7500720c */ /* 0x000ff60003f05270 */
[----:B------:R-:W-:Y:S02]  /*3790*/  @!UPT UIADD3 URZ, URZ, URZ, URZ ;  /* 0x0000003f3f3ff290 */ /* 0x000fe4000fffe03f */
        /* <DEDUP_REMOVED lines=55> */
.L_x_72:
[----:B------:R-:W-:Y:S05]  /*3b10*/  BSYNC B1 ;  /* 0x0000000000017941 */ /* 0x000fea0003800000 */
.L_x_71:
[----:B------:R2:W4:Y:S01]  /*3b20*/  SHFL.IDX PT, R31, R89, 0x2, 0x1c1f ;  /* 0x005c1f00591f7f89 */ /* 0x00052200000e0000 */
[----:B------:R-:W-:Y:S03]  /*3b30*/  BSSY B1, `(.L_x_75) ;  /* 0x0000077000017945 */ /* 0x000fe60003800000 */
[----:B------:R2:W3:Y:S01]  /*3b40*/  SHFL.IDX PT, R30, R90, 0x2, 0x1c1f ;  /* 0x005c1f005a1e7f89 */ /* 0x0004e200000e0000 */
[----:B------:R-:W-:-:S05]  /*3b50*/  @P3 BRA `(.L_x_76) ;  /* 0x0000074000003947 */ /* 0x000fca0003800000 */
[----:B------:R-:W-:Y:S01]  /*3b60*/  ISETP.NE.AND P0, PT, R102, RZ, PT ;  /* 0x000000ff6600720c */ /* 0x000fe20003f05270 */
[----:B------:R-:W-:Y:S01]  /*3b70*/  @!UPT UIADD3 URZ, URZ, URZ, URZ ;  /* 0x0000003f3f3ff290 */ /* 0x000fe2000fffe03f */
[----:B------:R-:W-:Y:S11]  /*3b80*/  BSSY B0, `(.L_x_77) ;  /* 0x0000038000007945 */ /* 0x000ff60003800000 */
[----:B------:R-:W-:-:S05]  /*3b90*/  @P0 BRA `(.L_x_78) ;  /* 0x0000036000000947 */ /* 0x000fca0003800000 */
[C---:B-1-3--:R-:W-:Y:S01]  /*3ba0*/  LEA R26, P0, R18.reuse, R30, 0x1 ;  /* 0x0000001e121a7211 */ /* 0x04afe200078008ff */
        /* <DEDUP_REMOVED lines=53> */
.L_x_78:
[----:B------:R-:W-:Y:S05]  /*3f00*/  BSYNC B0 ;  /* 0x0000000000007941 */ /* 0x000fea0003800000 */
.L_x_77:
[----:B------:R-:W-:Y:S11]  /*3f10*/  ISETP.NE.AND P0, PT, R117, RZ, PT ;  /* 0x000000ff7500720c */ /* 0x000ff60003f05270 */
[----:B------:R-:W-:Y:S02]  /*3f20*/  @!UPT UIADD3 URZ, URZ, URZ, URZ ;  /* 0x0000003f3f3ff290 */ /* 0x000fe4000fffe03f */
        /* <DEDUP_REMOVED lines=55> */
.L_x_76:
[----:B------:R-:W-:Y:S05]  /*42a0*/  BSYNC B1 ;  /* 0x0000000000017941 */ /* 0x000fea0003800000 */
.L_x_75:
[----:B-1----:R1:W2:Y:S04]  /*42b0*/  SHFL.IDX PT, R27, R89, 0x3, 0x1c1f ;  /* 0x007c1f00591b7f89 */ /* 0x0022a800000e0000 */
[----:B------:R1:W4:Y:S01]  /*42c0*/  SHFL.IDX PT, R26, R90, 0x3, 0x1c1f ;  /* 0x007c1f005a1a7f89 */ /* 0x00032200000e0000 */
[----:B------:R-:W-:-:S05]  /*42d0*/  @P2 BRA `(.L_x_79) ;  /* 0x000030f000002947 */ /* 0x000fca0003800000 */
[----:B------:R-:W-:Y:S01]  /*42e0*/  ISETP.NE.AND P0, PT, R102, RZ, PT ;  /* 0x000000ff6600720c */ /* 0x000fe20003f05270 */
[----:B------:R-:W-:Y:S01]  /*42f0*/  @!UPT UIADD3 URZ, URZ, URZ, URZ ;  /* 0x0000003f3f3ff290 */ /* 0x000fe2000fffe03f */
[----:B------:R-:W-:Y:S11]  /*4300*/  BSSY B0, `(.L_x_80) ;  /* 0x0000038000007945 */ /* 0x000ff60003800000 */
[----:B------:R-:W-:-:S05]  /*4310*/  @P0 BRA `(.L_x_81) ;  /* 0x0000036000000947 */ /* 0x000fca0003800000 */
[C---:B----4-:R-:W-:Y:S01]  /*4320*/  LEA R22, P0, R18.reuse, R26, 0x1 ;  /* 0x0000001a12167211 */ /* 0x050fe200078008ff */
[----:B------:R-:W4:Y:S03]  /*4330*/  LDS.128 R8, [R92+0x6800] ;  /* 0x006800005c087984 */ /* 0x000f260000000c00 */
[----:B--2---:R-:W-:Y:S02]  /*4340*/  LEA.HI.X R23, R18, R27, R19, 0x1, P0 ;  /* 0x0000001b12177211 */ /* 0x004fe400000f0c13 */
        /* <DEDUP_REMOVED lines=14> */
[C---:B----4-:R-:W-:Y:S01]  /*4430*/  @!P0 IMAD.U32 R13, R8.reuse, 0x10000, RZ ;  /* 0x00010000080d8824 */ /* 0x050fe200078e00ff */
        /* <DEDUP_REMOVED lines=36> */
.L_x_81:
[----:B------:R-:W-:Y:S05]  /*4680*/  BSYNC B0 ;  /* 0x0000000000007941 */ /* 0x000fea0003800000 */
.L_x_80:
[----:B------:R-:W-:Y:S11]  /*4690*/  ISETP.NE.AND P0, PT, R117, RZ, PT ;  /* 0x000000ff7500720c */ /* 0x000ff60003f05270 */
[----:B------:R-:W-:Y:S02]  /*46a0*/  @!UPT UIADD3 URZ, URZ, URZ, URZ ;  /* 0x0000003f3f3ff290 */ /* 0x000fe4000fffe03f */
[----:B------:R-:W-:-:S05]  /*46b0*/  @P0 BRA `(.L_x_79) ;  /* 0x00002d1000000947 */ /* 0x000fca0003800000 */
[C---:B--2-4-:R-:W-:Y:S01]  /*46c0*/  LEA R22, P0, R83.reuse, R26, 0x1 ;  /* 0x0000001a53167211 */ /* 0x054fe200078008ff */
[----:B------:R-:W2:Y:S03]  /*46d0*/  LDS.128 R8, [R93+0x6800] ;  /* 0x006800005d087984 */ /* 0x000ea60000000c00 */
        /* <DEDUP_REMOVED lines=8> */
[----:B------:R-:W-:Y:S01]  /*4760*/  @!P0 SHF.R.U32.HI R4, RZ, 0x10, R59 ;  /* 0x00000010ff048819 */ /* 0x000fe2000001163b */
[----:B------:R-:W-:Y:S01]  /*4770*/  @!P0 IMAD.U32 R12, R14, 0x10000, RZ ;  /* 0x000100000e0c8824 */ /* 0x000fe200078e00ff */
[----:B------:R-:W-:Y:S01]  /*4780*/  @!P0 PRMT R6, R39, 0x5410, R3 ;  /* 0x0000541027068816 */ /* 0x000fe20000000003 */
[----:B------:R-:W-:Y:S01]  /*4790*/  @!P0 IMAD.U32 R7, R2, 0x10000, RZ ;  /* 0x0001000002078824 */ /* 0x000fe200078e00ff */
[----:B------:R-:W-:Y:S02]  /*47a0*/  @!P0 PRMT R16, R65, 0x5432, R4 ;  /* 0x0000543241108816 */ /* 0x000fe40000000004 */
[----:B------:R-:W-:Y:S02]  /*47b0*/  @!P0 LOP3.LUT R14, R14, 0xffff0000, RZ, 0xc0, !PT ;  /* 0xffff00000e0e8812 */ /* 0x000fe400078ec0ff */
[----:B------:R-:W-:Y:S01]  /*47c0*/  @!P0 LOP3.LUT R5, R2, 0xffff0000, RZ, 0xc0, !PT ;  /* 0xffff000002058812 */ /* 0x000fe200078ec0ff */
        /* <DEDUP_REMOVED lines=36> */
[----:B------:R2:W-:Y:S01]  /*4a10*/  ST.E.128 [R22.64], R8 ;  /* 0x0000000816007985 */ /* 0x0005e2000c101d16 */
[----:B------:R-:W-:-:S05]  /*4a20*/  BRA `(.L_x_79) ;  /* 0x000029a000007947 */ /* 0x000fca0003800000 */
.L_x_58:
[----:B------:R-:W-:Y:S01]  /*4a30*/  ISETP.GE.AND P0, PT, R159, UR9, PT ;  /* 0x000000099f007c0c */ /* 0x000fe2000bf06270 */
[----:B------:R-:W-:Y:S01]  /*4a40*/  CS2R R26, SRZ ;  /* 0x00000000001a7805 */ /* 0x000fe2000001ff00 */
[----:B------:R-:W-:Y:S01]  /*4a50*/  ISETP.NE.AND P6, PT, R102, RZ, PT ;  /* 0x000000ff6600720c */ /* 0x000fe20003fc5270 */
[----:B------:R-:W-:Y:S01]  /*4a60*/  CS2R R24, SRZ ;  /* 0x0000000000187805 */ /* 0x000fe2000001ff00 */
[----:B------:R-:W-:Y:S01]  /*4a70*/  ISETP.GE.OR P4, PT, R18, c[0x0][0x27c], P0 ;  /* 0x00009f0012007a0c */ /* 0x000fe20000786670 */
[----:B------:R-:W-:Y:S01]  /*4a80*/  CS2R R62, SRZ ;  /* 0x00000000003e7805 */ /* 0x000fe2000001ff00 */
[----:B------:R-:W-:Y:S01]  /*4a90*/  ISETP.NE.AND P5, PT, R148, RZ, PT ;  /* 0x000000ff9400720c */ /* 0x000fe20003fa5270 */
[----:B------:R-:W-:Y:S01]  /*4aa0*/  CS2R R60, SRZ ;  /* 0x00000000003c7805 */ /* 0x000fe2000001ff00 */
[----:B------:R-:W-:Y:S01]  /*4ab0*/  IADD3 R133, -R152, c[0x0][0x1d4], RZ ;  /* 0x0000750098857a10 */ /* 0x000fe20007ffe1ff */
[----:B------:R-:W-:Y:S01]  /*4ac0*/  CS2R R22, SRZ ;  /* 0x0000000000167805 */ /* 0x000fe2000001ff00 */
[----:B------:R-:W-:Y:S01]  /*4ad0*/  CS2R R20, SRZ ;  /* 0x0000000000147805 */ /* 0x000fe2000001ff00 */
[----:B------:R-:W-:Y:S01]  /*4ae0*/  CS2R R66, SRZ ;  /* 0x0000000000427805 */ /* 0x000fe2000001ff00 */
[----:B------:R-:W-:Y:S01]  /*4af0*/  CS2R R64, SRZ ;  /* 0x0000000000407805 */ /* 0x000fe2000001ff00 */
[----:B------:R-:W-:Y:S01]  /*4b00*/  CS2R R30, SRZ ;  /* 0x00000000001e7805 */ /* 0x000fe2000001ff00 */
[----:B------:R-:W-:Y:S01]  /*4b10*/  CS2R R28, SRZ ;  /* 0x00000000001c7805 */ /* 0x000fe2000001ff00 */
[----:B------:R-:W-:Y:S01]  /*4b20*/  CS2R R70, SRZ ;  /* 0x0000000000467805 */ /* 0x000fe2000001ff00 */
[----:B------:R-:W-:Y:S01]  /*4b30*/  CS2R R68, SRZ ;  /* 0x0000000000447805 */ /* 0x000fe2000001ff00 */
[----:B------:R-:W-:Y:S01]  /*4b40*/  @!P4 IADD3 R2, P1, P0, R106, R38, R174 ;  /* 0x000000266a02c210 */ /* 0x000fe2000783e0ae */
[----:B------:R-:W-:Y:S01]  /*4b50*/  CS2R R40, SRZ ;  /* 0x0000000000287805 */ /* 0x000fe2000001ff00 */
[----:B------:R1:W2:Y:S01]  /*4b60*/  SHFL.IDX PT, R51, R89, RZ, 0x1c1f ;  /* 0x001c1fff59337589 */ /* 0x0002a200000e0000 */
[----:B------:R-:W-:Y:S01]  /*4b70*/  BSSY B0, `(.L_x_82) ;  /* 0x00000d4000007945 */ /* 0x000fe20003800000 */
[C---:B------:R-:W-:Y:S02]  /*4b80*/  @!P4 IADD3.X R5, R113.reuse, R43, R155, P1, P0 ;  /* 0x0000002b7105c210 */ /* 0x040fe40000fe049b */
[----:B------:R-:W-:Y:S04]  /*4b90*/  @!P4 IADD3 R3, P1, P0, R104, R72, R172 ;  /* 0x000000486803c210 */ /* 0x000fe8000783e0ac */
[----:B------:R-:W-:Y:S01]  /*4ba0*/  @!P4 IADD3.X R8, R112, R44, R156, P1, P0 ;  /* 0x0000002c7008c210 */ /* 0x000fe20000fe049c */
[----:B------:R1:W3:Y:S01]  /*4bb0*/  SHFL.IDX PT, R50, R90, RZ, 0x1c1f ;  /* 0x001c1fff5a327589 */ /* 0x0002e200000e0000 */
[----:B------:R-:W-:Y:S04]  /*4bc0*/  ISETP.GE.AND P0, PT, R158, UR9, PT ;  /* 0x000000099e007c0c */ /* 0x000fe8000bf06270 */
[----:B------:R-:W-:Y:S11]  /*4bd0*/  ISETP.GE.OR P2, PT, R18, c[0x0][0x27c], P0 ;  /* 0x00009f0012007a0c */ /* 0x000ff60000746670 */
[----:B------:R-:W-:Y:S02]  /*4be0*/  @!UPT UIADD3 URZ, URZ, URZ, URZ ;  /* 0x0000003f3f3ff290 */ /* 0x000fe4000fffe03f */
[----:B------:R-:W-:Y:S04]  /*4bf0*/  @!P2 IADD3 R6, P1, P0, R106, R173, R38 ;  /* 0x000000ad6a06a210 */ /* 0x000fe8000783e026 */
[--C-:B------:R-:W-:Y:S02]  /*4c00*/  @!P2 IADD3.X R9, R113, R153, R43.reuse, P1, P0 ;  /* 0x000000997109a210 */ /* 0x100fe40000fe042b */
[----:B------:R-:W-:Y:S04]  /*4c10*/  @!P2 IADD3 R7, P1, P0, R104, R163, R72 ;  /* 0x000000a36807a210 */ /* 0x000fe8000783e048 */
[----:B------:R-:W-:Y:S02]  /*4c20*/  @!P2 IADD3.X R12, R112, R154, R44, P1, P0 ;  /* 0x0000009a700ca210 */ /* 0x000fe40000fe042c */
[----:B------:R-:W-:Y:S04]  /*4c30*/  ISETP.GE.AND P0, PT, R157, UR9, PT ;  /* 0x000000099d007c0c */ /* 0x000fe8000bf06270 */
[----:B------:R-:W-:Y:S11]  /*4c40*/  ISETP.GE.OR P1, PT, R18, c[0x0][0x27c], P0 ;  /* 0x00009f0012007a0c */ /* 0x000ff60000726670 */
[----:B------:R-:W-:Y:S02]  /*4c50*/  @!UPT UIADD3 URZ, URZ, URZ, URZ ;  /* 0x0000003f3f3ff290 */ /* 0x000fe4000fffe03f */
[----:B------:R-:W-:Y:S04]  /*4c60*/  @!P1 IADD3 R10, P3, P0, R106, R170, R38 ;  /* 0x000000aa6a0a9210 */ /* 0x000fe8000787e026 */
[----:B------:R-:W-:Y:S02]  /*4c70*/  @!P1 IADD3.X R13, R113, R120, R43, P3, P0 ;  /* 0x00000078710d9210 */ /* 0x000fe40001fe042b */
[----:B------:R-:W-:Y:S04]  /*4c80*/  @!P1 IADD3 R11, P3, P0, R104, R168, R72 ;  /* 0x000000a8680b9210 */ /* 0x000fe8000787e048 */
[----:B------:R-:W-:Y:S02]  /*4c90*/  @!P1 IADD3.X R14, R112, R121, R44, P3, P0 ;  /* 0x00000079700e9210 */ /* 0x000fe40001fe042c */
[C---:B------:R-:W-:Y:S04]  /*4ca0*/  @!P4 LEA R4, P0, R2.reuse, c[0x0][0x270], 0x1 ;  /* 0x00009c000204ca11 */ /* 0x040fe800078008ff */
[----:B------:R-:W-:Y:S02]  /*4cb0*/  @!P4 LEA.HI.X R5, R2, c[0x0][0x274], R5, 0x1, P0 ;  /* 0x00009d000205ca11 */ /* 0x000fe400000f0c05 */
[C---:B------:R-:W-:Y:S03]  /*4cc0*/  @!P4 LEA R2, P0, R3.reuse, c[0x0][0x288], 0x1 ;  /* 0x0000a2000302ca11 */ /* 0x040fe600078008ff */
[----:B------:R4:W2:Y:S01]  /*4cd0*/  @!P4 LDG.E.128 R20, [R4.64] ;  /* 0x000000160414c981 */ /* 0x0008a2000c1e1d00 */
[----:B------:R-:W-:Y:S02]  /*4ce0*/  @!P4 LEA.HI.X R3, R3, c[0x0][0x28c], R8, 0x1, P0 ;  /* 0x0000a3000303ca11 */ /* 0x000fe400000f0c08 */
[C---:B------:R-:W-:Y:S04]  /*4cf0*/  @!P2 LEA R8, P0, R6.reuse, c[0x0][0x270], 0x1 ;  /* 0x00009c000608aa11 */ /* 0x040fe800078008ff */
[----:B------:R-:W-:Y:S01]  /*4d00*/  @!P2 LEA.HI.X R9, R6, c[0x0][0x274], R9, 0x1, P0 ;  /* 0x00009d000609aa11 */ /* 0x000fe200000f0c09 */
[----:B------:R1:W3:Y:S01]  /*4d10*/  @!P4 LDG.E.128 R60, [R2.64] ;  /* 0x00000016023cc981 */ /* 0x0002e2000c1e1d00 */
[C---:B------:R-:W-:Y:S04]  /*4d20*/  @!P2 LEA R6, P0, R7.reuse, c[0x0][0x288], 0x1 ;  /* 0x0000a2000706aa11 */ /* 0x040fe800078008ff */
[----:B------:R-:W-:Y:S02]  /*4d30*/  @!P2 LEA.HI.X R7, R7, c[0x0][0x28c], R12, 0x1, P0 ;  /* 0x0000a3000707aa11 */ /* 0x000fe400000f0c0c */
[C---:B------:R-:W-:Y:S01]  /*4d40*/  @!P1 LEA R12, P0, R10.reuse, c[0x0][0x270], 0x1 ;  /* 0x00009c000a0c9a11 */ /* 0x040fe200078008ff */
[----:B------:R1:W3:Y:S03]  /*4d50*/  @!P2 LDG.E.128 R24, [R8.64] ;  /* 0x000000160818a981 */ /* 0x0002e6000c1e1d00 */
[----:B------:R-:W-:Y:S02]  /*4d60*/  @!P1 LEA.HI.X R13, R10, c[0x0][0x274], R13, 0x1, P0 ;  /* 0x00009d000a0d9a11 */ /* 0x000fe400000f0c0d */
[C---:B------:R-:W-:Y:S03]  /*4d70*/  @!P1 LEA R10, P0, R11.reuse, c[0x0][0x288], 0x1 ;  /* 0x0000a2000b0a9a11 */ /* 0x040fe600078008ff */
[----:B------:R1:W3:Y:S01]  /*4d80*/  @!P2 LDG.E.128 R64, [R6.64] ;  /* 0x000000160640a981 */ /* 0x0002e2000c1e1d00 */
[----:B------:R-:W-:Y:S01]  /*4d90*/  @!P1 LEA.HI.X R11, R11, c[0x0][0x28c], R14, 0x1, P0 ;  /* 0x0000a3000b0b9a11 */ /* 0x000fe200000f0c0e */
[----:B----4-:R-:W-:Y:S01]  /*4da0*/  CS2R R4, SRZ ;  /* 0x0000000000047805 */ /* 0x010fe2000001ff00 */
[----:B------:R-:W-:Y:S04]  /*4db0*/  ISETP.GE.AND P0, PT, R35, UR9, PT ;  /* 0x0000000923007c0c */ /* 0x000fe8000bf06270 */
[----:B------:R-:W-:Y:S01]  /*4dc0*/  ISETP.GE.OR P0, PT, R18, c[0x0][0x27c], P0 ;  /* 0x00009f0012007a0c */ /* 0x000fe20000706670 */
[----:B------:R-:W4:Y:S08]  /*4dd0*/  @!P1 LDG.E.128 R28, [R12.64] ;  /* 0x000000160c1c9981 */ /* 0x000f30000c1e1d00 */
[----:B------:R-:W4:Y:S04]  /*4de0*/  @!P1 LDG.E.128 R68, [R10.64] ;  /* 0x000000160a449981 */ /* 0x000f28000c1e1d00 */
[----:B------:R-:W-:Y:S05]  /*4df0*/  @!P0 IADD3 R38, P1, R106, R38, RZ ;  /* 0x000000266a268210 */ /* 0x000fea0007f3e0ff */
[----:B------:R-:W-:Y:S01]  /*4e00*/  @!P0 IMAD.X R43, R113, 0x1, R43, P1 ;  /* 0x00000001712b8824 */ /* 0x000fe200008e062b */
[C---:B-1----:R-:W-:Y:S01]  /*4e10*/  @!P0 LEA R8, P1, R38.reuse, c[0x0][0x270], 0x1 ;  /* 0x00009c0026088a11 */ /* 0x042fe200078208ff */
[----:B------:R-:W-:Y:S03]  /*4e20*/  CS2R R6, SRZ ;  /* 0x0000000000067805 */ /* 0x000fe6000001ff00 */
[----:B------:R-:W-:Y:S02]  /*4e30*/  @!P0 LEA.HI.X R9, R38, c[0x0][0x274], R43, 0x1, P1 ;  /* 0x00009d0026098a11 */ /* 0x000fe400008f0c2b */
[----:B------:R-:W-:Y:S01]  /*4e40*/  @!P0 IADD3 R72, P1, R104, R72, RZ ;  /* 0x0000004868488210 */ /* 0x000fe20007f3e0ff */
[----:B------:R-:W-:Y:S02]  /*4e50*/  CS2R R42, SRZ ;  /* 0x00000000002a7805 */ /* 0x000fe4000001ff00 */
[----:B------:R2:W5:Y:S02]  /*4e60*/  @!P0 LDG.E.128 R4, [R8.64] ;  /* 0x0000001608048981 */ /* 0x000564000c1e1d00 */
[----:B------:R-:W-:Y:S01]  /*4e70*/  @!P0 IMAD.X R3, R112, 0x1, R44, P1 ;  /* 0x0000000170038824 */ /* 0x000fe200008e062c */
[C---:B------:R-:W-:Y:S04]  /*4e80*/  @!P0 LEA R2, P1, R72.reuse, c[0x0][0x288], 0x1 ;  /* 0x0000a20048028a11 */ /* 0x040fe800078208ff */
[----:B------:R-:W-:Y:S02]  /*4e90*/  @!P0 LEA.HI.X R3, R72, c[0x0][0x28c], R3, 0x1, P1 ;  /* 0x0000a30048038a11 */ /* 0x000fe400008f0c03 */
[----:B------:R-:W-:Y:S03]  /*4ea0*/  ISETP.GE.AND P1, PT, R18, c[0x0][0x27c], PT ;  /* 0x00009f0012007a0c */ /* 0x000fe60003f26270 */
[----:B------:R1:W5:Y:S01]  /*4eb0*/  @!P0 LDG.E.128 R40, [R2.64] ;  /* 0x0000001602288981 */ /* 0x000362000c1e1d00 */
[----:B------:R-:W-:Y:S01]  /*4ec0*/  ISETP.GE.OR P0, PT, R35, UR9, P6 ;  /* 0x0000000923007c0c */ /* 0x000fe2000b706670 */
[----:B--2---:R-:W-:Y:S02]  /*4ed0*/  IMAD.MOV.U32 R9, RZ, RZ, R22 ;  /* 0x000000ffff097224 */ /* 0x004fe400078e0016 */
[----:B------:R-:W-:Y:S02]  /*4ee0*/  IMAD.MOV.U32 R8, RZ, RZ, R23 ;  /* 0x000000ffff087224 */ /* 0x000fe400078e0017 */
[----:B-1----:R-:W-:Y:S02]  /*4ef0*/  IMAD.MOV.U32 R3, RZ, RZ, R20 ;  /* 0x000000ffff037224 */ /* 0x002fe400078e0014 */
[----:B------:R-:W-:Y:S01]  /*4f00*/  IMAD.MOV.U32 R2, RZ, RZ, R21 ;  /* 0x000000ffff027224 */ /* 0x000fe200078e0015 */
[----:B------:R-:W-:Y:S01]  /*4f10*/  PRMT R17, R8, 0x5410, R9 ;  /* 0x0000541008117816 */ /* 0x000fe20000000009 */
[----:B---3--:R-:W-:Y:S02]  /*4f20*/  IMAD.MOV.U32 R9, RZ, RZ, R62 ;  /* 0x000000ffff097224 */ /* 0x008fe400078e003e */
[----:B------:R-:W-:Y:S01]  /*4f30*/  IMAD.MOV.U32 R8, RZ, RZ, R63 ;  /* 0x000000ffff087224 */ /* 0x000fe200078e003f */
[----:B------:R-:W-:Y:S01]  /*4f40*/  PRMT R16, R2, 0x5410, R3 ;  /* 0x0000541002107816 */ /* 0x000fe20000000003 */
[----:B------:R-:W-:Y:S02]  /*4f50*/  IMAD.MOV.U32 R3, RZ, RZ, R60 ;  /* 0x000000ffff037224 */ /* 0x000fe400078e003c */
        /* <DEDUP_REMOVED lines=14> */
[----:B----4-:R-:W-:Y:S02]  /*5040*/  IMAD.MOV.U32 R9, RZ, RZ, R30 ;  /* 0x000000ffff097224 */ /* 0x010fe400078e001e */
        /* <DEDUP_REMOVED lines=10> */
[----:B------:R-:W-:Y:S04]  /*50f0*/  PRMT R75, R9, 0x5410, R8 ;  /* 0x00005410094b7816 */ /* 0x000fe80000000008 */
[----:B------:R-:W-:Y:S01]  /*5100*/  PRMT R74, R2, 0x5410, R3 ;  /* 0x00005410024a7816 */ /* 0x000fe20000000003 */
[----:B------:R-:W-:-:S05]  /*5110*/  @P0 BRA `(.L_x_83) ;  /* 0x0000079000000947 */ /* 0x000fca0003800000 */
[----:B------:R-:W-:Y:S01]  /*5120*/  SEL R2, R152, R133, !P5 ;  /* 0x0000008598027207 */ /* 0x000fe20006800000 */
[----:B------:R-:W1:Y:S01]  /*5130*/  LDS.128 R56, [R140+0x3900] ;  /* 0x003900008c387984 */ /* 0x000e620000000c00 */
[----:B-----5:R-:W-:Y:S01]  /*5140*/  MOV R11, R40 ;  /* 0x00000028000b7202 */ /* 0x020fe20000000f00 */
[----:B------:R-:W-:Y:S01]  /*5150*/  IMAD.MOV.U32 R10, RZ, RZ, R7 ;  /* 0x000000ffff0a7224 */ /* 0x000fe200078e0007 */
[----:B------:R-:W-:Y:S01]  /*5160*/  SHF.R.S32.HI R47, RZ, 0x1f, R2 ;  /* 0x0000001fff2f7819 */ /* 0x000fe20000011402 */
[--C-:B------:R-:W-:Y:S01]  /*5170*/  IMAD.MOV.U32 R45, RZ, RZ, R41.reuse ;  /* 0x000000ffff2d7224 */ /* 0x100fe200078e0029 */
[----:B------:R-:W-:Y:S01]  /*5180*/  @!P1 SHF.R.U64 R40, R40, 0x10, R41 ;  /* 0x0000001028289819 */ /* 0x000fe20000001229 */
[----:B------:R-:W-:Y:S01]  /*5190*/  IMAD.MOV.U32 R46, RZ, RZ, R43 ;  /* 0x000000ffff2e7224 */ /* 0x000fe200078e002b */
[----:B------:R-:W-:Y:S02]  /*51a0*/  LEA.HI R47, R47, R2, RZ, 0x4 ;  /* 0x000000022f2f7211 */ /* 0x000fe400078f20ff */
[----:B------:R-:W-:Y:S02]  /*51b0*/  @!P1 SHF.R.U64 R8, R4, 0x10, R5 ;  /* 0x0000001004089819 */ /* 0x000fe40000001205 */
[----:B------:R-:W-:Y:S02]  /*51c0*/  LEA.HI.SX32 R47, R47, R116, 0x1c ;  /* 0x000000742f2f7211 */ /* 0x000fe400078fe2ff */
[C---:B------:R-:W-:Y:S02]  /*51d0*/  LEA R78, P0, R98.reuse, R50, 0x1 ;  /* 0x00000032624e7211 */ /* 0x040fe400078008ff */
[----:B------:R-:W-:Y:S01]  /*51e0*/  @!P1 SHF.R.U32.HI R3, RZ, 0x10, R7 ;  /* 0x00000010ff039819 */ /* 0x000fe20000011607 */
[----:B------:R-:W-:Y:S01]  /*51f0*/  IMAD.SHL.U32 R47, R47, 0x8, RZ ;  /* 0x000000082f2f7824 */ /* 0x000fe200078e00ff */
[----:B------:R-:W-:Y:S02]  /*5200*/  LEA.HI.X R79, R98, R51, R103, 0x1, P0 ;  /* 0x00000033624f7211 */ /* 0x000fe400000f0c67 */
[----:B------:R-:W-:Y:S02]  /*5210*/  MOV R9, R5 ;  /* 0x0000000500097202 */ /* 0x000fe40000000f00 */
[----:B------:R-:W-:Y:S02]  /*5220*/  LOP3.LUT R2, R134, 0x38, R47, 0xf8, !PT ;  /* 0x0000003886027812 */ /* 0x000fe400078ef82f */
[----:B------:R-:W-:Y:S02]  /*5230*/  ISETP.GE.AND P0, PT, R47, c[0x0][0x1d4], PT ;  /* 0x000075002f007a0c */ /* 0x000fe40003f06270 */
[----:B------:R-:W-:Y:S02]  /*5240*/  LOP3.LUT R2, R2, R135, RZ, 0x3c, !PT ;  /* 0x0000008702027212 */ /* 0x000fe400078e3cff */
[----:B------:R-:W-:Y:S02]  /*5250*/  @!P1 PRMT R40, R11, 0x5410, R40 ;  /* 0x000054100b289816 */ /* 0x000fe40000000028 */
[----:B------:R-:W-:Y:S01]  /*5260*/  @!P1 PRMT R11, R10, 0x5410, R3 ;  /* 0x000054100a0b9816 */ /* 0x000fe20000000003 */
[----:B------:R-:W-:Y:S01]  /*5270*/  IMAD.IADD R2, R2, 0x1, R136 ;  /* 0x0000000102027824 */ /* 0x000fe200078e0288 */
[----:B------:R-:W-:Y:S01]  /*5280*/  @!P1 SHF.R.U32.HI R44, RZ, 0x10, R41 ;  /* 0x00000010ff2c9819 */ /* 0x000fe20000011629 */
[----:B------:R-:W-:Y:S01]  /*5290*/  IMAD.MOV.U32 R41, RZ, RZ, R42 ;  /* 0x000000ffff297224 */ /* 0x000fe200078e002a */
[----:B------:R-:W-:Y:S01]  /*52a0*/  @!P1 SHF.R.U64 R42, R42, 0x10, R43 ;  /* 0x000000102a2a9819 */ /* 0x000fe2000000122b */
[----:B------:R-:W-:Y:S01]  /*52b0*/  IMAD.SHL.U32 R2, R2, 0x2, RZ ;  /* 0x0000000202027824 */ /* 0x000fe200078e00ff */
[----:B------:R-:W-:Y:S01]  /*52c0*/  @!P1 PRMT R44, R45, 0x5410, R44 ;  /* 0x000054102d2c9816 */ /* 0x000fe2000000002c */
[----:B------:R-:W-:Y:S01]  /*52d0*/  @!P0 IMAD.WIDE R86, R47, 0x2, R50 ;  /* 0x000000022f568825 */ /* 0x000fe200078e0232 */
[----:B------:R-:W-:Y:S02]  /*52e0*/  @!P1 PRMT R48, R41, 0x5410, R42 ;  /* 0x0000541029309816 */ /* 0x000fe4000000002a */
[----:B------:R2:W3:Y:S01]  /*52f0*/  LDS.128 R12, [R2+0x3900] ;  /* 0x00390000020c7984 */ /* 0x0004e20000000c00 */
[C---:B-1----:R-:W-:Y:S01]  /*5300*/  @!P1 IMAD.U32 R10, R56.reuse, 0x10000, RZ ;  /* 0x00010000380a9824 */ /* 0x042fe200078e00ff */
[----:B------:R-:W-:Y:S01]  /*5310*/  @!P1 LOP3.LUT R41, R56, 0xffff0000, RZ, 0xc0, !PT ;  /* 0xffff000038299812 */ /* 0x000fe200078ec0ff */
[C---:B------:R-:W-:Y:S01]  /*5320*/  @!P1 IMAD.U32 R47, R58.reuse, 0x10000, RZ ;  /* 0x000100003a2f9824 */ /* 0x040fe200078e00ff */
[----:B------:R-:W-:Y:S01]  /*5330*/  @!P1 LOP3.LUT R45, R57, 0xffff0000, RZ, 0xc0, !PT ;  /* 0xffff0000392d9812 */ /* 0x000fe200078ec0ff */
[C---:B------:R-:W-:Y:S01]  /*5340*/  @!P1 IMAD.U32 R51, R59.reuse, 0x10000, RZ ;  /* 0x000100003b339824 */ /* 0x040fe200078e00ff */
[----:B------:R-:W-:Y:S02]  /*5350*/  @!P1 LOP3.LUT R49, R58, 0xffff0000, RZ, 0xc0, !PT ;  /* 0xffff00003a319812 */ /* 0x000fe400078ec0ff */
[----:B------:R-:W-:Y:S02]  /*5360*/  @!P1 LOP3.LUT R53, R59, 0xffff0000, RZ, 0xc0, !PT ;  /* 0xffff00003b359812 */ /* 0x000fe400078ec0ff */
[----:B------:R-:W-:Y:S04]  /*5370*/  @!P1 SHF.R.U32.HI R43, RZ, 0x10, R43 ;  /* 0x00000010ff2b9819 */ /* 0x000fe8000001162b */
[----:B------:R-:W-:Y:S01]  /*5380*/  @!P1 PRMT R52, R46, 0x5410, R43 ;  /* 0x000054102e349816 */ /* 0x000fe2000000002b */
[C---:B------:R-:W-:Y:S01]  /*5390*/  @!P1 IMAD.U32 R46, R48.reuse, 0x10000, RZ ;  /* 0x00010000302e9824 */ /* 0x040fe200078e00ff */
[----:B------:R-:W-:Y:S01]  /*53a0*/  @!P1 LOP3.LUT R48, R48, 0xffff0000, RZ, 0xc0, !PT ;  /* 0xffff000030309812 */ /* 0x000fe200078ec0ff */
[----:B--2---:R-:W-:Y:S01]  /*53b0*/  IMAD.MOV.U32 R2, RZ, RZ, R4 ;  /* 0x000000ffff027224 */ /* 0x004fe200078e0004 */
[----:B------:R-:W-:Y:S02]  /*53c0*/  @!P1 SHF.R.U32.HI R4, RZ, 0x10, R5 ;  /* 0x00000010ff049819 */ /* 0x000fe40000011605 */
[----:B------:R-:W-:Y:S02]  /*53d0*/  MOV R5, R6 ;  /* 0x0000000600057202 */ /* 0x000fe40000000f00 */
[----:B------:R-:W-:Y:S02]  /*53e0*/  @!P1 SHF.R.U64 R6, R6, 0x10, R7 ;  /* 0x0000001006069819 */ /* 0x000fe40000001207 */
[----:B------:R-:W-:Y:S02]  /*53f0*/  @!P1 PRMT R2, R2, 0x5410, R8 ;  /* 0x0000541002029816 */ /* 0x000fe40000000008 */
[----:B------:R-:W-:Y:S02]  /*5400*/  @!P1 PRMT R7, R9, 0x5410, R4 ;  /* 0x0000541009079816 */ /* 0x000fe40000000004 */
[----:B------:R-:W-:Y:S01]  /*5410*/  @!P1 PRMT R9, R5, 0x5410, R6 ;  /* 0x0000541005099816 */ /* 0x000fe20000000006 */
[C---:B------:R-:W-:Y:S01]  /*5420*/  @!P1 IMAD.U32 R5, R2.reuse, 0x10000, RZ ;  /* 0x0001000002059824 */ /* 0x040fe200078e00ff */
[----:B------:R-:W-:Y:S02]  /*5430*/  @!P1 LOP3.LUT R4, R2, 0xffff0000, RZ, 0xc0, !PT ;  /* 0xffff000002049812 */ /* 0x000fe400078ec0ff */
[----:B------:R-:W-:Y:S01]  /*5440*/  @!P1 SHF.L.U32 R8, R40, 0x10, RZ ;  /* 0x0000001028089819 */ /* 0x000fe200000006ff */
[C---:B---3--:R-:W-:Y:S01]  /*5450*/  @!P1 IMAD.U32 R3, R12.reuse, 0x10000, RZ ;  /* 0x000100000c039824 */ /* 0x048fe200078e00ff */
[----:B------:R-:W-:Y:S02]  /*5460*/  @!P1 LOP3.LUT R6, R12, 0xffff0000, RZ, 0xc0, !PT ;  /* 0xffff00000c069812 */ /* 0x000fe400078ec0ff */
[----:B------:R-:W-:Y:S01]  /*5470*/  @!P1 LOP3.LUT R40, R40, 0xffff0000, RZ, 0xc0, !PT ;  /* 0xffff000028289812 */ /* 0x000fe200078ec0ff */
[C---:B------:R-:W-:Y:S02]  /*5480*/  @!P1 FMUL.FTZ R42, R3.reuse, R8 ;  /* 0x00000008032a9220 */ /* 0x040fe40000410000 */
[-C--:B------:R-:W-:Y:S02]  /*5490*/  @!P1 FMUL.FTZ R2, R3, R5.reuse ;  /* 0x0000000503029220 */ /* 0x080fe40000410000 */
[----:B------:R-:W-:Y:S02]  /*54a0*/  @!P1 FMUL.FTZ R43, R6, R40 ;  /* 0x00000028062b9220 */ /* 0x000fe40000410000 */
[----:B------:R-:W-:Y:S01]  /*54b0*/  @!P1 FFMA.FTZ R88, R10, R5, -R42 ;  /* 0x000000050a589223 */ /* 0x000fe2000001082a */
[----:B------:R-:W-:Y:S01]  /*54c0*/  @!P1 SHF.L.U32 R5, R7, 0x10, RZ ;  /* 0x0000001007059819 */ /* 0x000fe200000006ff */
[-C--:B------:R-:W-:Y:S01]  /*54d0*/  @!P1 FMUL.FTZ R3, R6, R4.reuse ;  /* 0x0000000406039220 */ /* 0x080fe20000410000 */
[----:B------:R-:W-:Y:S01]  /*54e0*/  @!P1 LOP3.LUT R6, R13, 0xffff0000, RZ, 0xc0, !PT ;  /* 0xffff00000d069812 */ /* 0x000fe200078ec0ff */
[----:B------:R-:W-:Y:S01]  /*54f0*/  @!P1 FFMA.FTZ R85, R41, R4, -R43 ;  /* 0x0000000429559223 */ /* 0x000fe2000001082b */
[----:B------:R-:W-:Y:S01]  /*5500*/  @!P1 SHF.L.U32 R43, R57, 0x10, RZ ;  /* 0x00000010392b9819 */ /* 0x000fe200000006ff */
[C---:B------:R-:W-:Y:S01]  /*5510*/  @!P1 IMAD.U32 R42, R44.reuse, 0x10000, RZ ;  /* 0x000100002c2a9824 */ /* 0x040fe200078e00ff */
[----:B------:R-:W-:Y:S01]  /*5520*/  @!P1 LOP3.LUT R44, R44, 0xffff0000, RZ, 0xc0, !PT ;  /* 0xffff00002c2c9812 */ /* 0x000fe200078ec0ff */
[----:B------:R-:W-:Y:S01]  /*5530*/  @!P1 IMAD.U32 R4, R13, 0x10000, RZ ;  /* 0x000100000d049824 */ /* 0x000fe200078e00ff */
[----:B------:R-:W-:Y:S01]  /*5540*/  @!P1 LOP3.LUT R7, R7, 0xffff0000, RZ, 0xc0, !PT ;  /* 0xffff000007079812 */ /* 0x000fe200078ec0ff */
[----:B------:R-:W-:Y:S02]  /*5550*/  @!P1 FFMA.FTZ R2, R8, R10, R2 ;  /* 0x0000000a08029223 */ /* 0x000fe40000010002 */
[----:B------:R-:W-:Y:S02]  /*5560*/  @!P1 FMUL.FTZ R8, R4, R42 ;  /* 0x0000002a04089220 */ /* 0x000fe40000410000 */
[----:B------:R-:W-:Y:S02]  /*5570*/  @!P1 FMUL.FTZ R10, R6, R44 ;  /* 0x0000002c060a9220 */ /* 0x000fe40000410000 */
[-C--:B------:R-:W-:Y:S02]  /*5580*/  @!P1 FMUL.FTZ R4, R4, R5.reuse ;  /* 0x0000000504049220 */ /* 0x080fe40000410000 */
[----:B------:R-:W-:Y:S01]  /*5590*/  @!P1 FFMA.FTZ R84, R43, R5, -R8 ;  /* 0x000000052b549223 */ /* 0x000fe20000010808 */
[----:B------:R-:W-:Y:S01]  /*55a0*/  @!P1 LOP3.LUT R8, R14, 0xffff0000, RZ, 0xc0, !PT ;  /* 0xffff00000e089812 */ /* 0x000fe200078ec0ff */
[-C--:B------:R-:W-:Y:S01]  /*55b0*/  @!P1 FMUL.FTZ R5, R6, R7.reuse ;  /* 0x0000000706059220 */ /* 0x080fe20000410000 */
[----:B------:R-:W-:Y:S01]  /*55c0*/  @!P1 SHF.L.U32 R6, R14, 0x10, RZ ;  /* 0x000000100e069819 */ /* 0x000fe200000006ff */
[----:B------:R-:W-:Y:S02]  /*55d0*/  @!P1 FFMA.FTZ R82, R45, R7, -R10 ;  /* 0x000000072d529223 */ /* 0x000fe4000001080a */
[C---:B------:R-:W-:Y:S01]  /*55e0*/  @!P1 IMAD.U32 R7, R9.reuse, 0x10000, RZ ;  /* 0x0001000009079824 */ /* 0x040fe200078e00ff */
[----:B------:R-:W-:Y:S01]  /*55f0*/  @!P1 LOP3.LUT R9, R9, 0xffff0000, RZ, 0xc0, !PT ;  /* 0xffff000009099812 */ /* 0x000fe200078ec0ff */
[----:B------:R-:W-:Y:S02]  /*5600*/  @!P1 FMUL.FTZ R10, R6, R46 ;  /* 0x0000002e060a9220 */ /* 0x000fe40000410000 */
[----:B------:R-:W-:Y:S02]  /*5610*/  @!P1 FMUL.FTZ R50, R8, R48 ;  /* 0x0000003008329220 */ /* 0x000fe40000410000 */
[----:B------:R-:W-:Y:S01]  /*5620*/  @!P1 FFMA.FTZ R81, R47, R7, -R10 ;  /* 0x000000072f519223 */ /* 0x000fe2000001080a */
[----:B------:R-:W-:Y:S01]  /*5630*/  @!P1 LOP3.LUT R10, R15, 0xffff0000, RZ, 0xc0, !PT ;  /* 0xffff00000f0a9812 */ /* 0x000fe200078ec0ff */
[----:B------:R-:W-:Y:S01]  /*5640*/  @!P1 FFMA.FTZ R80, R49, R9, -R50 ;  /* 0x0000000931509223 */ /* 0x000fe20000010832 */
[----:B------:R-:W-:Y:S01]  /*5650*/  @!P1 SHF.L.U32 R50, R52, 0x10, RZ ;  /* 0x0000001034329819 */ /* 0x000fe200000006ff */
[----:B------:R-:W-:Y:S01]  /*5660*/  @!P1 FMUL.FTZ R6, R6, R7 ;  /* 0x0000000706069220 */ /* 0x000fe20000410000 */
[----:B------:R-:W-:Y:S01]  /*5670*/  @!P1 LOP3.LUT R52, R52, 0xffff0000, RZ, 0xc0, !PT ;  /* 0xffff000034349812 */ /* 0x000fe200078ec0ff */
[----:B------:R-:W-:Y:S02]  /*5680*/  @!P1 FMUL.FTZ R7, R8, R9 ;  /* 0x0000000908079220 */ /* 0x000fe40000410000 */
[----:B------:R-:W-:Y:S02]  /*5690*/  @!P1 IMAD.U32 R8, R15, 0x10000, RZ ;  /* 0x000100000f089824 */ /* 0x000fe400078e00ff */
[C---:B------:R-:W-:Y:S01]  /*56a0*/  @!P1 IMAD.U32 R9, R11.reuse, 0x10000, RZ ;  /* 0x000100000b099824 */ /* 0x040fe200078e00ff */
[----:B------:R-:W-:Y:S01]  /*56b0*/  @!P1 LOP3.LUT R11, R11, 0xffff0000, RZ, 0xc0, !PT ;  /* 0xffff00000b0b9812 */ /* 0x000fe200078ec0ff */
[----:B------:R-:W-:Y:S01]  /*56c0*/  @!P1 FFMA.FTZ R3, R40, R41, R3 ;  /* 0x0000002928039223 */ /* 0x000fe20000010003 */
[----:B------:R-:W-:Y:S01]  /*56d0*/  @!P1 F2FP.BF16.PACK_AB R40, R80, R81 ;  /* 0x000000515028923e */ /* 0x000fe200000010ff */
[----:B------:R-:W-:Y:S02]  /*56e0*/  @!P1 FMUL.FTZ R76, R8, R50 ;  /* 0x00000032084c9220 */ /* 0x000fe40000410000 */
[----:B------:R-:W-:Y:S01]  /*56f0*/  @!P1 FMUL.FTZ R77, R10, R52 ;  /* 0x000000340a4d9220 */ /* 0x000fe20000410000 */
[----:B------:R-:W-:Y:S01]  /*5700*/  @!P1 F2FP.BF16.PACK_AB R2, R3, R2 ;  /* 0x000000020302923e */ /* 0x000fe200000010ff */
[----:B------:R-:W-:Y:S02]  /*5710*/  @!P1 FFMA.FTZ R4, R42, R43, R4 ;  /* 0x0000002b2a049223 */ /* 0x000fe40000010004 */
[----:B------:R-:W-:Y:S02]  /*5720*/  @!P1 FFMA.FTZ R5, R44, R45, R5 ;  /* 0x0000002d2c059223 */ /* 0x000fe40000010005 */
[----:B------:R-:W-:Y:S02]  /*5730*/  @!P1 FFMA.FTZ R76, R51, R9, -R76 ;  /* 0x00000009334c9223 */ /* 0x000fe4000001084c */
[----:B------:R-:W-:Y:S01]  /*5740*/  @!P1 FFMA.FTZ R77, R53, R11, -R77 ;  /* 0x0000000b354d9223 */ /* 0x000fe2000001084d */
[----:B------:R-:W-:Y:S01]  /*5750*/  @!P1 F2FP.BF16.PACK_AB R4, R5, R4 ;  /* 0x000000040504923e */ /* 0x000fe200000010ff */
[----:B------:R-:W-:Y:S02]  /*5760*/  @!P1 FMUL.FTZ R8, R8, R9 ;  /* 0x0000000908089220 */ /* 0x000fe40000410000 */
[----:B------:R-:W-:Y:S01]  /*5770*/  @!P1 FFMA.FTZ R6, R46, R47, R6 ;  /* 0x0000002f2e069223 */ /* 0x000fe20000010006 */
[----:B------:R-:W-:Y:S01]  /*5780*/  @!P1 F2FP.BF16.PACK_AB R41, R77, R76 ;  /* 0x0000004c4d29923e */ /* 0x000fe200000010ff */
[----:B------:R-:W-:Y:S01]  /*5790*/  @!P1 FMUL.FTZ R9, R10, R11 ;  /* 0x0000000b0a099220 */ /* 0x000fe20000410000 */
[----:B------:R-:W-:Y:S01]  /*57a0*/  @!P1 F2FP.BF16.PACK_AB R11, R82, R84 ;  /* 0x00000054520b923e */ /* 0x000fe200000010ff */
[----:B------:R-:W-:Y:S01]  /*57b0*/  @!P1 FFMA.FTZ R7, R48, R49, R7 ;  /* 0x0000003130079223 */ /* 0x000fe20000010007 */
[----:B------:R-:W-:Y:S01]  /*57c0*/  @!P1 F2FP.BF16.PACK_AB R10, R85, R88 ;  /* 0x00000058550a923e */ /* 0x000fe200000010ff */
[----:B------:R-:W-:Y:S01]  /*57d0*/  @!P1 FFMA.FTZ R8, R50, R51, R8 ;  /* 0x0000003332089223 */ /* 0x000fe20000010008 */
[----:B------:R-:W-:Y:S01]  /*57e0*/  @!P1 MOV R59, R41 ;  /* 0x00000029003b9202 */ /* 0x000fe20000000f00 */
[----:B------:R-:W-:Y:S01]  /*57f0*/  @!P1 FFMA.FTZ R9, R52, R53, R9 ;  /* 0x0000003534099223 */ /* 0x000fe20000010009 */
[----:B------:R-:W-:Y:S01]  /*5800*/  @!P1 MOV R56, R10 ;  /* 0x0000000a00389202 */ /* 0x000fe20000000f00 */
[----:B------:R-:W-:Y:S01]  /*5810*/  @!P1 IMAD.MOV.U32 R57, RZ, RZ, R11 ;  /* 0x000000ffff399224 */ /* 0x000fe200078e000b */
[----:B------:R-:W-:Y:S01]  /*5820*/  @!P1 F2FP.BF16.PACK_AB R6, R7, R6 ;  /* 0x000000060706923e */ /* 0x000fe200000010ff */
[----:B------:R-:W-:Y:S01]  /*5830*/  @!P1 IMAD.MOV.U32 R58, RZ, RZ, R40 ;  /* 0x000000ffff3a9224 */ /* 0x000fe200078e0028 */
[----:B------:R-:W-:Y:S01]  /*5840*/  @!P1 F2FP.BF16.PACK_AB R8, R9, R8 ;  /* 0x000000080908923e */ /* 0x000fe200000010ff */
[----:B------:R-:W-:Y:S01]  /*5850*/  @!P1 IMAD.MOV.U32 R12, RZ, RZ, R2 ;  /* 0x000000ffff0c9224 */ /* 0x000fe200078e0002 */
[----:B------:R-:W-:Y:S01]  /*5860*/  @!P1 MOV R14, R6 ;  /* 0x00000006000e9202 */ /* 0x000fe20000000f00 */
[----:B------:R-:W-:Y:S01]  /*5870*/  @!P1 IMAD.MOV.U32 R13, RZ, RZ, R4 ;  /* 0x000000ffff0d9224 */ /* 0x000fe200078e0004 */
[----:B------:R1:W-:Y:S01]  /*5880*/  ST.E.128 [R78.64], R56 ;  /* 0x000000384e007985 */ /* 0x0003e2000c101d16 */
[----:B------:R-:W-:Y:S07]  /*5890*/  @!P1 IMAD.MOV.U32 R15, RZ, RZ, R8 ;  /* 0x000000ffff0f9224 */ /* 0x000fee00078e0008 */
[----:B------:R1:W-:Y:S02]  /*58a0*/  @!P0 ST.E.128 [R86.64], R12 ;  /* 0x0000000c56008985 */ /* 0x0003e4000c101d16 */
.L_x_83:
[----:B------:R-:W-:Y:S05]  /*58b0*/  BSYNC B0 ;  /* 0x0000000000007941 */ /* 0x000fea0003800000 */
.L_x_82:
[----:B------:R2:W3:Y:S01]  /*58c0*/  SHFL.IDX PT, R45, R89, 0x1, 0x1c1f ;  /* 0x003c1f00592d7f89 */ /* 0x0004e200000e0000 */
[----:B------:R-:W-:Y:S01]  /*58d0*/  ISETP.GE.OR P0, PT, R159, UR9, P6 ;  /* 0x000000099f007c0c */ /* 0x000fe2000b706670 */
[----:B------:R-:W-:Y:S02]  /*58e0*/  BSSY B0, `(.L_x_84) ;  /* 0x0000074000007945 */ /* 0x000fe40003800000 */
[----:B------:R2:W4:Y:S10]  /*58f0*/  SHFL.IDX PT, R44, R90, 0x1, 0x1c1f ;  /* 0x003c1f005a2c7f89 */ /* 0x00053400000e0000 */
[----:B------:R-:W-:-:S05]  /*5900*/  @P0 BRA `(.L_x_85) ;  /* 0x0000071000000947 */ /* 0x000fca0003800000 */
[----:B------:R-:W-:Y:S01]  /*5910*/  SEL R2, R152, R133, !P5 ;  /* 0x0000008598027207 */ /* 0x000fe20006800000 */
[----:B------:R-:W1:Y:S01]  /*5920*/  LDS.128 R48, [R143+0x3900] ;  /* 0x003900008f307984 */ /* 0x000e620000000c00 */
[----:B-----5:R-:W-:Y:S02]  /*5930*/  @!P1 SHF.R.U64 R6, R60, 0x10, R61 ;  /* 0x000000103c069819 */ /* 0x020fe4000000123d */
[----:B------:R-:W-:Y:S02]  /*5940*/  SHF.R.S32.HI R43, RZ, 0x1f, R2 ;  /* 0x0000001fff2b7819 */ /* 0x000fe40000011402 */
[C---:B-1--4-:R-:W-:Y:S02]  /*5950*/  LEA R56, P0, R98.reuse, R44, 0x1 ;  /* 0x0000002c62387211 */ /* 0x052fe400078008ff */
[----:B------:R-:W-:Y:S02]  /*5960*/  LEA.HI R43, R43, R2, RZ, 0x4 ;  /* 0x000000022b2b7211 */ /* 0x000fe400078f20ff */
[----:B---3--:R-:W-:Y:S02]  /*5970*/  LEA.HI.X R57, R98, R45, R103, 0x1, P0 ;  /* 0x0000002d62397211 */ /* 0x008fe400000f0c67 */
[----:B------:R-:W-:Y:S02]  /*5980*/  LEA.HI.SX32 R43, R43, R116, 0x1c ;  /* 0x000000742b2b7211 */ /* 0x000fe400078fe2ff */
[--C-:B------:R-:W-:Y:S02]  /*5990*/  @!P1 SHF.R.U64 R9, R62, 0x10, R63.reuse ;  /* 0x000000103e099819 */ /* 0x100fe4000000123f */
[----:B------:R-:W-:Y:S01]  /*59a0*/  @!P1 SHF.R.U32.HI R10, RZ, 0x10, R63 ;  /* 0x00000010ff0a9819 */ /* 0x000fe2000001163f */
[----:B------:R-:W-:Y:S01]  /*59b0*/  IMAD.SHL.U32 R43, R43, 0x8, RZ ;  /* 0x000000082b2b7824 */ /* 0x000fe200078e00ff */
[----:B------:R-:W-:Y:S02]  /*59c0*/  @!P1 SHF.R.U32.HI R3, RZ, 0x10, R21 ;  /* 0x00000010ff039819 */ /* 0x000fe40000011615 */
[----:B------:R-:W-:Y:S02]  /*59d0*/  @!P1 SHF.R.U64 R4, R22, 0x10, R23 ;  /* 0x0000001016049819 */ /* 0x000fe40000001217 */
[----:B------:R-:W-:Y:S02]  /*59e0*/  LOP3.LUT R2, R125, 0x38, R43, 0xf8, !PT ;  /* 0x000000387d027812 */ /* 0x000fe400078ef82b */
[----:B------:R-:W-:Y:S02]  /*59f0*/  ISETP.GE.AND P0, PT, R43, c[0x0][0x1d4], PT ;  /* 0x000075002b007a0c */ /* 0x000fe40003f06270 */
[----:B------:R-:W-:Y:S02]  /*5a00*/  LOP3.LUT R2, R2, R162, RZ, 0x3c, !PT ;  /* 0x000000a202027212 */ /* 0x000fe400078e3cff */
[----:B------:R-:W-:Y:S02]  /*5a10*/  @!P1 PRMT R42, R55, 0x5432, R9 ;  /* 0x00005432372a9816 */ /* 0x000fe40000000009 */
[----:B------:R-:W-:Y:S01]  /*5a20*/  @!P1 SHF.R.U32.HI R5, RZ, 0x10, R23 ;  /* 0x00000010ff059819 */ /* 0x000fe20000011617 */
[----:B------:R-:W-:Y:S01]  /*5a30*/  IMAD.IADD R2, R139, 0x1, R2 ;  /* 0x000000018b027824 */ /* 0x000fe200078e0202 */
[----:B------:R-:W-:Y:S02]  /*5a40*/  @!P1 PRMT R11, R17, 0x5432, R4 ;  /* 0x00005432110b9816 */ /* 0x000fe40000000004 */
[----:B------:R-:W-:Y:S01]  /*5a50*/  @!P1 PRMT R40, R54, 0x5410, R6 ;  /* 0x0000541036289816 */ /* 0x000fe20000000006 */
[----:B------:R-:W-:Y:S01]  /*5a60*/  IMAD.SHL.U32 R2, R2, 0x2, RZ ;  /* 0x0000000202027824 */ /* 0x000fe200078e00ff */
[----:B------:R-:W-:Y:S01]  /*5a70*/  @!P1 SHF.R.U32.HI R7, RZ, 0x10, R61 ;  /* 0x00000010ff079819 */ /* 0x000fe2000001163d */
[----:B------:R-:W-:Y:S01]  /*5a80*/  @!P0 IMAD.WIDE R62, R43, 0x2, R44 ;  /* 0x000000022b3e8825 */ /* 0x000fe200078e022c */
[----:B------:R-:W-:Y:S02]  /*5a90*/  @!P1 PRMT R6, R16, 0x5410, R3 ;  /* 0x0000541010069816 */ /* 0x000fe40000000003 */
[----:B------:R1:W3:Y:S01]  /*5aa0*/  LDS.128 R12, [R2+0x3900] ;  /* 0x00390000020c7984 */ /* 0x0002e20000000c00 */
[----:B------:R-:W-:Y:S01]  /*5ab0*/  @!P1 PRMT R22, R54, 0x5432, R7 ;  /* 0x0000543236169816 */ /* 0x000fe20000000007 */
[----:B------:R-:W-:Y:S01]  /*5ac0*/  @!P1 IMAD.U32 R7, R40, 0x10000, RZ ;  /* 0x0001000028079824 */ /* 0x000fe200078e00ff */
[----:B------:R-:W-:Y:S02]  /*5ad0*/  @!P1 PRMT R41, R55, 0x5410, R10 ;  /* 0x0000541037299816 */ /* 0x000fe4000000000a */
[----:B------:R-:W-:Y:S01]  /*5ae0*/  @!P1 PRMT R10, R17, 0x5410, R5 ;  /* 0x00005410110a9816 */ /* 0x000fe20000000005 */
[C---:B------:R-:W-:Y:S01]  /*5af0*/  @!P1 IMAD.U32 R5, R6.reuse, 0x10000, RZ ;  /* 0x0001000006059824 */ /* 0x040fe200078e00ff */
[----:B------:R-:W-:Y:S01]  /*5b00*/  @!P1 LOP3.LUT R6, R6, 0xffff0000, RZ, 0xc0, !PT ;  /* 0xffff000006069812 */ /* 0x000fe200078ec0ff */
[C---:B------:R-:W-:Y:S01]  /*5b10*/  @!P1 IMAD.U32 R44, R41.reuse, 0x10000, RZ ;  /* 0x00010000292c9824 */ /* 0x040fe200078e00ff */
[----:B------:R-:W-:Y:S02]  /*5b20*/  @!P1 LOP3.LUT R46, R41, 0xffff0000, RZ, 0xc0, !PT ;  /* 0xffff0000292e9812 */ /* 0x000fe400078ec0ff */
[----:B-1----:R-:W-:Y:S01]  /*5b30*/  @!P1 SHF.R.U64 R2, R20, 0x10, R21 ;  /* 0x0000001014029819 */ /* 0x002fe20000001215 */
[C---:B------:R-:W-:Y:S01]  /*5b40*/  @!P1 IMAD.U32 R21, R49.reuse, 0x10000, RZ ;  /* 0x0001000031159824 */ /* 0x040fe200078e00ff */
[----:B------:R-:W-:Y:S02]  /*5b50*/  @!P1 SHF.L.U32 R9, R48, 0x10, RZ ;  /* 0x0000001030099819 */ /* 0x000fe400000006ff */
[----:B------:R-:W-:Y:S02]  /*5b60*/  @!P1 LOP3.LUT R23, R49, 0xffff0000, RZ, 0xc0, !PT ;  /* 0xffff000031179812 */ /* 0x000fe400078ec0ff */
[C---:B------:R-:W-:Y:S02]  /*5b70*/  @!P1 SHF.L.U32 R45, R51.reuse, 0x10, RZ ;  /* 0x00000010332d9819 */ /* 0x040fe400000006ff */
[----:B------:R-:W-:Y:S02]  /*5b80*/  @!P1 LOP3.LUT R47, R51, 0xffff0000, RZ, 0xc0, !PT ;  /* 0xffff0000332f9812 */ /* 0x000fe400078ec0ff */
[----:B------:R-:W-:Y:S02]  /*5b90*/  @!P1 LOP3.LUT R43, R50, 0xffff0000, RZ, 0xc0, !PT ;  /* 0xffff0000322b9812 */ /* 0x000fe400078ec0ff */
[----:B------:R-:W-:Y:S02]  /*5ba0*/  @!P1 PRMT R8, R16, 0x5432, R2 ;  /* 0x0000543210089816 */ /* 0x000fe40000000002 */
[C---:B------:R-:W-:Y:S02]  /*5bb0*/  @!P1 SHF.L.U32 R20, R22.reuse, 0x10, RZ ;  /* 0x0000001016149819 */ /* 0x040fe400000006ff */
[----:B------:R-:W-:Y:S01]  /*5bc0*/  @!P1 LOP3.LUT R22, R22, 0xffff0000, RZ, 0xc0, !PT ;  /* 0xffff000016169812 */ /* 0x000fe200078ec0ff */
[----:B---3--:R-:W-:Y:S02]  /*5bd0*/  @!P1 IMAD.U32 R2, R12, 0x10000, RZ ;  /* 0x000100000c029824 */ /* 0x008fe400078e00ff */
[C---:B------:R-:W-:Y:S01]  /*5be0*/  @!P1 IMAD.U32 R3, R8.reuse, 0x10000, RZ ;  /* 0x0001000008039824 */ /* 0x040fe200078e00ff */
[----:B------:R-:W-:Y:S01]  /*5bf0*/  @!P1 LOP3.LUT R8, R8, 0xffff0000, RZ, 0xc0, !PT ;  /* 0xffff000008089812 */ /* 0x000fe200078ec0ff */
[C---:B------:R-:W-:Y:S02]  /*5c00*/  @!P1 FMUL.FTZ R16, R2.reuse, R7 ;  /* 0x0000000702109220 */ /* 0x040fe40000410000 */
[-C--:B------:R-:W-:Y:S02]  /*5c10*/  @!P1 FMUL.FTZ R2, R2, R3.reuse ;  /* 0x0000000302029220 */ /* 0x080fe40000410000 */
[----:B------:R-:W-:Y:S01]  /*5c20*/  @!P1 FFMA.FTZ R61, R9, R3, -R16 ;  /* 0x00000003093d9223 */ /* 0x000fe20000010810 */
[C---:B------:R-:W-:Y:S01]  /*5c30*/  @!P1 LOP3.LUT R3, R13.reuse, 0xffff0000, RZ, 0xc0, !PT ;  /* 0xffff00000d039812 */ /* 0x040fe200078ec0ff */
[----:B------:R-:W-:Y:S01]  /*5c40*/  @!P1 IMAD.U32 R4, R13, 0x10000, RZ ;  /* 0x000100000d049824 */ /* 0x000fe200078e00ff */
[----:B------:R-:W-:Y:S01]  /*5c50*/  @!P1 LOP3.LUT R16, R40, 0xffff0000, RZ, 0xc0, !PT ;  /* 0xffff000028109812 */ /* 0x000fe200078ec0ff */
[----:B------:R-:W-:Y:S01]  /*5c60*/  @!P1 FFMA.FTZ R2, R7, R9, R2 ;  /* 0x0000000907029223 */ /* 0x000fe20000010002 */
[----:B------:R-:W-:Y:S01]  /*5c70*/  @!P1 LOP3.LUT R7, R12, 0xffff0000, RZ, 0xc0, !PT ;  /* 0xffff00000c079812 */ /* 0x000fe200078ec0ff */
[----:B------:R-:W-:Y:S02]  /*5c80*/  @!P1 FMUL.FTZ R17, R4, R20 ;  /* 0x0000001404119220 */ /* 0x000fe40000410000 */
[----:B------:R-:W-:Y:S02]  /*5c90*/  @!P1 FMUL.FTZ R9, R3, R22 ;  /* 0x0000001603099220 */ /* 0x000fe40000410000 */
[-C--:B------:R-:W-:Y:S01]  /*5ca0*/  @!P1 FFMA.FTZ R60, R21, R5.reuse, -R17 ;  /* 0x00000005153c9223 */ /* 0x080fe20000010811 */
[----:B------:R-:W-:Y:S01]  /*5cb0*/  @!P1 LOP3.LUT R17, R48, 0xffff0000, RZ, 0xc0, !PT ;  /* 0xffff000030119812 */ /* 0x000fe200078ec0ff */
[----:B------:R-:W-:Y:S01]  /*5cc0*/  @!P1 FFMA.FTZ R59, R23, R6, -R9 ;  /* 0x00000006173b9223 */ /* 0x000fe20000010809 */
[----:B------:R-:W-:Y:S01]  /*5cd0*/  @!P1 LOP3.LUT R9, R15, 0xffff0000, RZ, 0xc0, !PT ;  /* 0xffff00000f099812 */ /* 0x000fe200078ec0ff */
[----:B------:R-:W-:Y:S02]  /*5ce0*/  @!P1 FMUL.FTZ R4, R4, R5 ;  /* 0x0000000504049220 */ /* 0x000fe40000410000 */
[----:B------:R-:W-:Y:S02]  /*5cf0*/  @!P1 FMUL.FTZ R40, R7, R16 ;  /* 0x0000001007289220 */ /* 0x000fe40000410000 */
[----:B------:R-:W-:Y:S02]  /*5d00*/  @!P1 FMUL.FTZ R5, R3, R6 ;  /* 0x0000000603059220 */ /* 0x000fe40000410000 */
[----:B------:R-:W-:Y:S02]  /*5d10*/  @!P1 IMAD.U32 R6, R15, 0x10000, RZ ;  /* 0x000100000f069824 */ /* 0x000fe400078e00ff */
[-C--:B------:R-:W-:Y:S02]  /*5d20*/  @!P1 FMUL.FTZ R3, R7, R8.reuse ;  /* 0x0000000807039220 */ /* 0x080fe40000410000 */
[C---:B------:R-:W-:Y:S01]  /*5d30*/  @!P1 IMAD.U32 R7, R10.reuse, 0x10000, RZ ;  /* 0x000100000a079824 */ /* 0x040fe200078e00ff */
[----:B------:R-:W-:Y:S01]  /*5d40*/  @!P1 LOP3.LUT R10, R10, 0xffff0000, RZ, 0xc0, !PT ;  /* 0xffff00000a0a9812 */ /* 0x000fe200078ec0ff */
[----:B------:R-:W-:Y:S02]  /*5d50*/  @!P1 FFMA.FTZ R58, R17, R8, -R40 ;  /* 0x00000008113a9223 */ /* 0x000fe40000010828 */
[----:B------:R-:W-:Y:S02]  /*5d60*/  @!P1 FMUL.FTZ R40, R6, R44 ;  /* 0x0000002c06289220 */ /* 0x000fe40000410000 */
[----:B------:R-:W-:Y:S02]  /*5d70*/  @!P1 FMUL.FTZ R41, R9, R46 ;  /* 0x0000002e09299220 */ /* 0x000fe40000410000 */
[-C--:B------:R-:W-:Y:S02]  /*5d80*/  @!P1 FFMA.FTZ R55, R45, R7.reuse, -R40 ;  /* 0x000000072d379223 */ /* 0x080fe40000010828 */
[-C--:B------:R-:W-:Y:S02]  /*5d90*/  @!P1 FMUL.FTZ R9, R9, R10.reuse ;  /* 0x0000000a09099220 */ /* 0x080fe40000410000 */
[----:B------:R-:W-:Y:S01]  /*5da0*/  @!P1 FFMA.FTZ R54, R47, R10, -R41 ;  /* 0x0000000a2f369223 */ /* 0x000fe20000010829 */
[----:B------:R-:W-:Y:S01]  /*5db0*/  @!P1 LOP3.LUT R10, R14, 0xffff0000, RZ, 0xc0, !PT ;  /* 0xffff00000e0a9812 */ /* 0x000fe200078ec0ff */
[C---:B------:R-:W-:Y:S01]  /*5dc0*/  @!P1 IMAD.U32 R40, R42.reuse, 0x10000, RZ ;  /* 0x000100002a289824 */ /* 0x040fe200078e00ff */
[----:B------:R-:W-:Y:S01]  /*5dd0*/  @!P1 LOP3.LUT R42, R42, 0xffff0000, RZ, 0xc0, !PT ;  /* 0xffff00002a2a9812 */ /* 0x000fe200078ec0ff */
[----:B------:R-:W-:Y:S01]  /*5de0*/  @!P1 FMUL.FTZ R8, R6, R7 ;  /* 0x0000000706089220 */ /* 0x000fe20000410000 */
[----:B------:R-:W-:Y:S01]  /*5df0*/  @!P1 SHF.L.U32 R41, R50, 0x10, RZ ;  /* 0x0000001032299819 */ /* 0x000fe200000006ff */
[----:B------:R-:W-:Y:S02]  /*5e00*/  @!P1 IMAD.U32 R6, R14, 0x10000, RZ ;  /* 0x000100000e069824 */ /* 0x000fe400078e00ff */
[C---:B------:R-:W-:Y:S01]  /*5e10*/  @!P1 IMAD.U32 R7, R11.reuse, 0x10000, RZ ;  /* 0x000100000b079824 */ /* 0x040fe200078e00ff */
[----:B------:R-:W-:Y:S01]  /*5e20*/  @!P1 LOP3.LUT R11, R11, 0xffff0000, RZ, 0xc0, !PT ;  /* 0xffff00000b0b9812 */ /* 0x000fe200078ec0ff */
[----:B------:R-:W-:Y:S02]  /*5e30*/  @!P1 FMUL.FTZ R52, R6, R40 ;  /* 0x0000002806349220 */ /* 0x000fe40000410000 */
[----:B------:R-:W-:Y:S02]  /*5e40*/  @!P1 FMUL.FTZ R53, R10, R42 ;  /* 0x0000002a0a359220 */ /* 0x000fe40000410000 */
[----:B------:R-:W-:Y:S01]  /*5e50*/  @!P1 FFMA.FTZ R3, R16, R17, R3 ;  /* 0x0000001110039223 */ /* 0x000fe20000010003 */
[----:B------:R-:W-:Y:S01]  /*5e60*/  @!P1 F2FP.BF16.PACK_AB R17, R54, R55 ;  /* 0x000000373611923e */ /* 0x000fe200000010ff */
[----:B------:R-:W-:Y:S02]  /*5e70*/  @!P1 FMUL.FTZ R6, R6, R7 ;  /* 0x0000000706069220 */ /* 0x000fe40000410000 */
[----:B------:R-:W-:Y:S01]  /*5e80*/  @!P1 FFMA.FTZ R4, R20, R21, R4 ;  /* 0x0000001514049223 */ /* 0x000fe20000010004 */
[----:B------:R-:W-:Y:S01]  /*5e90*/  @!P1 MOV R51, R17 ;  /* 0x0000001100339202 */ /* 0x000fe20000000f00 */
[----:B------:R-:W-:Y:S01]  /*5ea0*/  @!P1 FFMA.FTZ R52, R41, R7, -R52 ;  /* 0x0000000729349223 */ /* 0x000fe20000010834 */
[----:B------:R-:W-:Y:S01]  /*5eb0*/  @!P1 F2FP.BF16.PACK_AB R2, R3, R2 ;  /* 0x000000020302923e */ /* 0x000fe200000010ff */
[----:B------:R-:W-:Y:S01]  /*5ec0*/  @!P1 FMUL.FTZ R7, R10, R11 ;  /* 0x0000000b0a079220 */ /* 0x000fe20000410000 */
[----:B------:R-:W-:Y:S01]  /*5ed0*/  @!P1 F2FP.BF16.PACK_AB R10, R58, R61 ;  /* 0x0000003d3a0a923e */ /* 0x000fe200000010ff */
[----:B------:R-:W-:Y:S01]  /*5ee0*/  @!P1 FFMA.FTZ R53, R43, R11, -R53 ;  /* 0x0000000b2b359223 */ /* 0x000fe20000010835 */
[----:B------:R-:W-:Y:S01]  /*5ef0*/  @!P1 F2FP.BF16.PACK_AB R11, R59, R60 ;  /* 0x0000003c3b0b923e */ /* 0x000fe200000010ff */
[----:B------:R-:W-:Y:S01]  /*5f00*/  @!P1 FFMA.FTZ R5, R22, R23, R5 ;  /* 0x0000001716059223 */ /* 0x000fe20000010005 */
[----:B------:R-:W-:Y:S01]  /*5f10*/  @!P1 MOV R48, R10 ;  /* 0x0000000a00309202 */ /* 0x000fe20000000f00 */
[----:B------:R-:W-:Y:S01]  /*5f20*/  @!P1 FFMA.FTZ R6, R40, R41, R6 ;  /* 0x0000002928069223 */ /* 0x000fe20000010006 */
[----:B------:R-:W-:Y:S01]  /*5f30*/  @!P1 F2FP.BF16.PACK_AB R16, R53, R52 ;  /* 0x000000343510923e */ /* 0x000fe200000010ff */
[----:B------:R-:W-:Y:S01]  /*5f40*/  @!P1 FFMA.FTZ R7, R42, R43, R7 ;  /* 0x0000002b2a079223 */ /* 0x000fe20000010007 */
[----:B------:R-:W-:Y:S01]  /*5f50*/  @!P1 F2FP.BF16.PACK_AB R4, R5, R4 ;  /* 0x000000040504923e */ /* 0x000fe200000010ff */
[----:B------:R-:W-:Y:S02]  /*5f60*/  @!P1 FFMA.FTZ R8, R44, R45, R8 ;  /* 0x0000002d2c089223 */ /* 0x000fe40000010008 */
[----:B------:R-:W-:Y:S01]  /*5f70*/  @!P1 FFMA.FTZ R9, R46, R47, R9 ;  /* 0x0000002f2e099223 */ /* 0x000fe20000010009 */
[----:B------:R-:W-:Y:S01]  /*5f80*/  @!P1 F2FP.BF16.PACK_AB R6, R7, R6 ;  /* 0x000000060706923e */ /* 0x000fe200000010ff */
[----:B------:R-:W-:Y:S02]  /*5f90*/  @!P1 IMAD.MOV.U32 R49, RZ, RZ, R11 ;  /* 0x000000ffff319224 */ /* 0x000fe400078e000b */
        /* <DEDUP_REMOVED lines=8> */
.L_x_85:
[----:B------:R-:W-:Y:S05]  /*6020*/  BSYNC B0 ;  /* 0x0000000000007941 */ /* 0x000fea0003800000 */
.L_x_84:
[----:B------:R1:W2:Y:S01]  /*6030*/  SHFL.IDX PT, R21, R89, 0x2, 0x1c1f ;  /* 0x005c1f0059157f89 */ /* 0x0002a200000e0000 */
[----:B------:R-:W-:Y:S01]  /*6040*/  ISETP.GE.OR P0, PT, R158, UR9, P6 ;  /* 0x000000099e007c0c */ /* 0x000fe2000b706670 */
[----:B------:R-:W-:Y:S02]  /*6050*/  BSSY B0, `(.L_x_86) ;  /* 0x0000074000007945 */ /* 0x000fe40003800000 */
[----:B------:R1:W4:Y:S10]  /*6060*/  SHFL.IDX PT, R20, R90, 0x2, 0x1c1f ;  /* 0x005c1f005a147f89 */ /* 0x00033400000e0000 */
[----:B------:R-:W-:-:S05]  /*6070*/  @P0 BRA `(.L_x_87) ;  /* 0x0000071000000947 */ /* 0x000fca0003800000 */
[----:B------:R-:W-:Y:S01]  /*6080*/  SEL R2, R152, R133, !P5 ;  /* 0x0000008598027207 */ /* 0x000fe20006800000 */
[----:B---34-:R-:W3:Y:S01]  /*6090*/  LDS.128 R44, [R142+0x3900] ;  /* 0x003900008e2c7984 */ /* 0x018ee20000000c00 */
[C---:B------:R-:W-:Y:S02]  /*60a0*/  LEA R52, P0, R98.reuse, R20, 0x1 ;  /* 0x0000001462347211 */ /* 0x040fe400078008ff */
[----:B------:R-:W-:Y:S02]  /*60b0*/  SHF.R.S32.HI R22, RZ, 0x1f, R2 ;  /* 0x0000001fff167819 */ /* 0x000fe40000011402 */
[----:B--2---:R-:W-:Y:S02]  /*60c0*/  LEA.HI.X R53, R98, R21, R103, 0x1, P0 ;  /* 0x0000001562357211 */ /* 0x004fe400000f0c67 */
[----:B------:R-:W-:Y:S02]  /*60d0*/  LEA.HI R22, R22, R2, RZ, 0x4 ;  /* 0x0000000216167211 */ /* 0x000fe400078f20ff */
[----:B------:R-:W-:Y:S02]  /*60e0*/  @!P1 SHF.R.U32.HI R9, RZ, 0x10, R67 ;  /* 0x00000010ff099819 */ /* 0x000fe40000011643 */
[----:B------:R-:W-:Y:S02]  /*60f0*/  LEA.HI.SX32 R22, R22, R116, 0x1c ;  /* 0x0000007416167211 */ /* 0x000fe400078fe2ff */
[--C-:B-----5:R-:W-:Y:S02]  /*6100*/  @!P1 SHF.R.U64 R4, R26, 0x10, R27.reuse ;  /* 0x000000101a049819 */ /* 0x120fe4000000121b */
[----:B------:R-:W-:Y:S01]  /*6110*/  @!P1 SHF.R.U32.HI R5, RZ, 0x10, R27 ;  /* 0x00000010ff059819 */ /* 0x000fe2000001161b */
[----:B------:R-:W-:Y:S01]  /*6120*/  IMAD.SHL.U32 R22, R22, 0x8, RZ ;  /* 0x0000000816167824 */ /* 0x000fe200078e00ff */
[----:B------:R-:W-:Y:S02]  /*6130*/  @!P1 SHF.R.U64 R6, R64, 0x10, R65 ;  /* 0x0000001040069819 */ /* 0x000fe40000001241 */
[----:B------:R-:W-:Y:S02]  /*6140*/  @!P1 PRMT R10, R37, 0x5410, R5 ;  /* 0x00005410250a9816 */ /* 0x000fe40000000005 */
[----:B------:R-:W-:Y:S02]  /*6150*/  LOP3.LUT R2, R124, 0x38, R22, 0xf8, !PT ;  /* 0x000000387c027812 */ /* 0x000fe400078ef816 */
[----:B------:R-:W-:Y:S02]  /*6160*/  ISETP.GE.AND P0, PT, R22, c[0x0][0x1d4], PT ;  /* 0x0000750016007a0c */ /* 0x000fe40003f06270 */
[----:B------:R-:W-:Y:S02]  /*6170*/  LOP3.LUT R2, R2, R161, RZ, 0x3c, !PT ;  /* 0x000000a102027212 */ /* 0x000fe400078e3cff */
[----:B------:R-:W-:Y:S02]  /*6180*/  @!P1 PRMT R17, R72, 0x5410, R6 ;  /* 0x0000541048119816 */ /* 0x000fe40000000006 */
[----:B------:R-:W-:Y:S01]  /*6190*/  @!P1 SHF.R.U32.HI R7, RZ, 0x10, R65 ;  /* 0x00000010ff079819 */ /* 0x000fe20000011641 */
[----:B------:R-:W-:Y:S01]  /*61a0*/  IMAD.IADD R2, R138, 0x1, R2 ;  /* 0x000000018a027824 */ /* 0x000fe200078e0202 */
[----:B------:R-:W-:Y:S02]  /*61b0*/  @!P1 SHF.R.U32.HI R3, RZ, 0x10, R25 ;  /* 0x00000010ff039819 */ /* 0x000fe40000011619 */
[----:B------:R-:W-:Y:S01]  /*61c0*/  @!P1 PRMT R16, R72, 0x5432, R7 ;  /* 0x0000543248109816 */ /* 0x000fe20000000007 */
[----:B------:R-:W-:Y:S01]  /*61d0*/  IMAD.SHL.U32 R2, R2, 0x2, RZ ;  /* 0x0000000202027824 */ /* 0x000fe200078e00ff */
[----:B------:R-:W-:Y:S01]  /*61e0*/  @!P1 SHF.R.U64 R11, R66, 0x10, R67 ;  /* 0x00000010420b9819 */ /* 0x000fe20000001243 */
[----:B------:R-:W-:Y:S01]  /*61f0*/  @!P1 IMAD.U32 R7, R17, 0x10000, RZ ;  /* 0x0001000011079824 */ /* 0x000fe200078e00ff */
[----:B------:R-:W-:Y:S01]  /*6200*/  @!P1 PRMT R6, R36, 0x5410, R3 ;  /* 0x0000541024069816 */ /* 0x000fe20000000003 */
[----:B-1----:R-:W-:Y:S01]  /*6210*/  @!P0 IMAD.WIDE R56, R22, 0x2, R20 ;  /* 0x0000000216388825 */ /* 0x002fe200078e0214 */
[----:B------:R1:W2:Y:S01]  /*6220*/  LDS.128 R12, [R2+0x3900] ;  /* 0x00390000020c7984 */ /* 0x0002a20000000c00 */
[----:B------:R-:W-:Y:S02]  /*6230*/  @!P1 SHF.L.U32 R20, R16, 0x10, RZ ;  /* 0x0000001010149819 */ /* 0x000fe400000006ff */
[C---:B------:R-:W-:Y:S01]  /*6240*/  @!P1 IMAD.U32 R5, R6.reuse, 0x10000, RZ ;  /* 0x0001000006059824 */ /* 0x040fe200078e00ff */
[----:B------:R-:W-:Y:S01]  /*6250*/  @!P1 LOP3.LUT R6, R6, 0xffff0000, RZ, 0xc0, !PT ;  /* 0xffff000006069812 */ /* 0x000fe200078ec0ff */
[----:B---3--:R-:W-:Y:S01]  /*6260*/  @!P1 IMAD.U32 R21, R45, 0x10000, RZ ;  /* 0x000100002d159824 */ /* 0x008fe200078e00ff */
[----:B------:R-:W-:Y:S02]  /*6270*/  @!P1 LOP3.LUT R41, R47, 0xffff0000, RZ, 0xc0, !PT ;  /* 0xffff00002f299812 */ /* 0x000fe400078ec0ff */
[----:B------:R-:W-:Y:S02]  /*6280*/  @!P1 LOP3.LUT R27, R46, 0xffff0000, RZ, 0xc0, !PT ;  /* 0xffff00002e1b9812 */ /* 0x000fe400078ec0ff */
[----:B------:R-:W-:Y:S02]  /*6290*/  @!P1 PRMT R26, R73, 0x5432, R11 ;  /* 0x00005432491a9816 */ /* 0x000fe4000000000b */
[----:B------:R-:W-:Y:S02]  /*62a0*/  @!P1 PRMT R11, R37, 0x5432, R4 ;  /* 0x00005432250b9816 */ /* 0x000fe40000000004 */
[----:B------:R-:W-:Y:S02]  /*62b0*/  @!P1 SHF.L.U32 R37, R47, 0x10, RZ ;  /* 0x000000102f259819 */ /* 0x000fe400000006ff */
[----:B-1----:R-:W-:Y:S02]  /*62c0*/  @!P1 SHF.R.U64 R2, R24, 0x10, R25 ;  /* 0x0000001018029819 */ /* 0x002fe40000001219 */
[----:B------:R-:W-:Y:S02]  /*62d0*/  @!P1 PRMT R24, R73, 0x5410, R9 ;  /* 0x0000541049189816 */ /* 0x000fe40000000009 */
[----:B------:R-:W-:Y:S02]  /*62e0*/  @!P1 SHF.L.U32 R9, R44, 0x10, RZ ;  /* 0x000000102c099819 */ /* 0x000fe400000006ff */
[----:B------:R-:W-:Y:S01]  /*62f0*/  @!P1 PRMT R8, R36, 0x5432, R2 ;  /* 0x0000543224089816 */ /* 0x000fe20000000002 */
[C---:B------:R-:W-:Y:S01]  /*6300*/  @!P1 IMAD.U32 R36, R24.reuse, 0x10000, RZ ;  /* 0x0001000018249824 */ /* 0x040fe200078e00ff */
[----:B------:R-:W-:Y:S03]  /*6310*/  @!P1 LOP3.LUT R40, R24, 0xffff0000, RZ, 0xc0, !PT ;  /* 0xffff000018289812 */ /* 0x000fe600078ec0ff */
[C---:B------:R-:W-:Y:S01]  /*6320*/  @!P1 IMAD.U32 R3, R8.reuse, 0x10000, RZ ;  /* 0x0001000008039824 */ /* 0x040fe200078e00ff */
[----:B------:R-:W-:Y:S01]  /*6330*/  @!P1 LOP3.LUT R8, R8, 0xffff0000, RZ, 0xc0, !PT ;  /* 0xffff000008089812 */ /* 0x000fe200078ec0ff */
[----:B--2---:R-:W-:Y:S02]  /*6340*/  @!P1 IMAD.U32 R2, R12, 0x10000, RZ ;  /* 0x000100000c029824 */ /* 0x004fe400078e00ff */
[----:B------:R-:W-:Y:S02]  /*6350*/  @!P1 IMAD.U32 R4, R13, 0x10000, RZ ;  /* 0x000100000d049824 */ /* 0x000fe400078e00ff */
[C---:B------:R-:W-:Y:S02]  /*6360*/  @!P1 FMUL.FTZ R22, R2.reuse, R7 ;  /* 0x0000000702169220 */ /* 0x040fe40000410000 */
[-C--:B------:R-:W-:Y:S02]  /*6370*/  @!P1 FMUL.FTZ R2, R2, R3.reuse ;  /* 0x0000000302029220 */ /* 0x080fe40000410000 */
[----:B------:R-:W-:Y:S02]  /*6380*/  @!P1 FMUL.FTZ R23, R4, R20 ;  /* 0x0000001404179220 */ /* 0x000fe40000410000 */
[----:B------:R-:W-:Y:S01]  /*6390*/  @!P1 FFMA.FTZ R55, R9, R3, -R22 ;  /* 0x0000000309379223 */ /* 0x000fe20000010816 */
[----:B------:R-:W-:Y:S01]  /*63a0*/  @!P1 LOP3.LUT R3, R13, 0xffff0000, RZ, 0xc0, !PT ;  /* 0xffff00000d039812 */ /* 0x000fe200078ec0ff */
[----:B------:R-:W-:Y:S01]  /*63b0*/  @!P1 FFMA.FTZ R54, R21, R5, -R23 ;  /* 0x0000000515369223 */ /* 0x000fe20000010817 */
[----:B------:R-:W-:Y:S01]  /*63c0*/  @!P1 LOP3.LUT R23, R45, 0xffff0000, RZ, 0xc0, !PT ;  /* 0xffff00002d179812 */ /* 0x000fe200078ec0ff */
[----:B------:R-:W-:Y:S01]  /*63d0*/  @!P1 FFMA.FTZ R2, R7, R9, R2 ;  /* 0x0000000907029223 */ /* 0x000fe20000010002 */
[----:B------:R-:W-:Y:S01]  /*63e0*/  @!P1 LOP3.LUT R22, R16, 0xffff0000, RZ, 0xc0, !PT ;  /* 0xffff000010169812 */ /* 0x000fe200078ec0ff */
[----:B------:R-:W-:Y:S01]  /*63f0*/  @!P1 FMUL.FTZ R4, R4, R5 ;  /* 0x0000000504049220 */ /* 0x000fe20000410000 */
[----:B------:R-:W-:Y:S01]  /*6400*/  @!P1 LOP3.LUT R7, R12, 0xffff0000, RZ, 0xc0, !PT ;  /* 0xffff00000c079812 */ /* 0x000fe200078ec0ff */
[----:B------:R-:W-:Y:S01]  /*6410*/  @!P1 FMUL.FTZ R5, R3, R6 ;  /* 0x0000000603059220 */ /* 0x000fe20000410000 */
[----:B------:R-:W-:Y:S01]  /*6420*/  @!P1 LOP3.LUT R16, R17, 0xffff0000, RZ, 0xc0, !PT ;  /* 0xffff000011109812 */ /* 0x000fe200078ec0ff */
[----:B------:R-:W-:Y:S01]  /*6430*/  @!P1 FMUL.FTZ R9, R3, R22 ;  /* 0x0000001603099220 */ /* 0x000fe20000410000 */
[----:B------:R-:W-:Y:S01]  /*6440*/  @!P1 LOP3.LUT R17, R44, 0xffff0000, RZ, 0xc0, !PT ;  /* 0xffff00002c119812 */ /* 0x000fe200078ec0ff */
[----:B------:R-:W-:Y:S02]  /*6450*/  @!P1 FMUL.FTZ R3, R7, R8 ;  /* 0x0000000807039220 */ /* 0x000fe40000410000 */
[----:B------:R-:W-:Y:S01]  /*6460*/  @!P1 FFMA.FTZ R51, R23, R6, -R9 ;  /* 0x0000000617339223 */ /* 0x000fe20000010809 */
[----:B------:R-:W-:Y:S01]  /*6470*/  @!P1 LOP3.LUT R9, R15, 0xffff0000, RZ, 0xc0, !PT ;  /* 0xffff00000f099812 */ /* 0x000fe200078ec0ff */
[----:B------:R-:W-:Y:S02]  /*6480*/  @!P1 FMUL.FTZ R25, R7, R16 ;  /* 0x0000001007199220 */ /* 0x000fe40000410000 */
[----:B------:R-:W-:Y:S02]  /*6490*/  @!P1 IMAD.U32 R6, R15, 0x10000, RZ ;  /* 0x000100000f069824 */ /* 0x000fe400078e00ff */
        /* <DEDUP_REMOVED lines=47> */
.L_x_87:
[----:B------:R-:W-:Y:S05]  /*6790*/  BSYNC B0 ;  /* 0x0000000000007941 */ /* 0x000fea0003800000 */
.L_x_86:
[----:B-1----:R1:W4:Y:S01]  /*67a0*/  SHFL.IDX PT, R47, R89, 0x3, 0x1c1f ;  /* 0x007c1f00592f7f89 */ /* 0x00232200000e0000 */
[----:B------:R-:W-:Y:S03]  /*67b0*/  ISETP.GE.OR P0, PT, R157, UR9, P6 ;  /* 0x000000099d007c0c */ /* 0x000fe6000b706670 */
[----:B------:R1:W3:Y:S10]  /*67c0*/  SHFL.IDX PT, R46, R90, 0x3, 0x1c1f ;  /* 0x007c1f005a2e7f89 */ /* 0x0002f400000e0000 */
[----:B------:R-:W-:-:S05]  /*67d0*/  @P0 BRA `(.L_x_79) ;  /* 0x00000bf000000947 */ /* 0x000fca0003800000 */
[----:B------:R-:W-:Y:S01]  /*67e0*/  SEL R2, R152, R133, !P5 ;  /* 0x0000008598027207 */ /* 0x000fe20006800000 */
[----:B-----5:R-:W1:Y:S01]  /*67f0*/  LDS.128 R40, [R141+0x3900] ;  /* 0x003900008d287984 */ /* 0x020e620000000c00 */
[----:B------:R-:W-:Y:S02]  /*6800*/  @!P1 SHF.R.U32.HI R5, RZ, 0x10, R69 ;  /* 0x00000010ff059819 */ /* 0x000fe40000011645 */
[----:B------:R-:W-:Y:S02]  /*6810*/  SHF.R.S32.HI R3, RZ, 0x1f, R2 ;  /* 0x0000001fff037819 */ /* 0x000fe40000011402 */
[C---:B---3--:R-:W-:Y:S02]  /*6820*/  LEA R54, P0, R98.reuse, R46, 0x1 ;  /* 0x0000002e62367211 */ /* 0x048fe400078008ff */
[----:B------:R-:W-:Y:S02]  /*6830*/  LEA.HI R2, R3, R2, RZ, 0x4 ;  /* 0x0000000203027211 */ /* 0x000fe400078f20ff */
[----:B----4-:R-:W-:Y:S02]  /*6840*/  LEA.HI.X R55, R98, R47, R103, 0x1, P0 ;  /* 0x0000002f62377211 */ /* 0x010fe400000f0c67 */
[----:B------:R-:W-:Y:S02]  /*6850*/  LEA.HI.SX32 R2, R2, R116, 0x1c ;  /* 0x0000007402027211 */ /* 0x000fe400078fe2ff */
[----:B------:R-:W-:Y:S02]  /*6860*/  @!P1 SHF.R.U64 R3, R28, 0x10, R29 ;  /* 0x000000101c039819 */ /* 0x000fe4000000121d */
[----:B------:R-:W-:Y:S01]  /*6870*/  @!P1 SHF.R.U64 R4, R30, 0x10, R31 ;  /* 0x000000101e049819 */ /* 0x000fe2000000121f */
[----:B------:R-:W-:Y:S01]  /*6880*/  IMAD.SHL.U32 R48, R2, 0x8, RZ ;  /* 0x0000000802307824 */ /* 0x000fe200078e00ff */
[----:B------:R-:W-:Y:S02]  /*6890*/  @!P1 PRMT R8, R38, 0x5432, R3 ;  /* 0x0000543226089816 */ /* 0x000fe40000000003 */
[----:B------:R-:W-:Y:S02]  /*68a0*/  @!P1 SHF.R.U32.HI R2, RZ, 0x10, R29 ;  /* 0x00000010ff029819 */ /* 0x000fe4000001161d */
[----:B------:R-:W-:Y:S02]  /*68b0*/  LOP3.LUT R12, R123, 0x38, R48, 0xf8, !PT ;  /* 0x000000387b0c7812 */ /* 0x000fe400078ef830 */
[----:B------:R-:W-:Y:S02]  /*68c0*/  @!P1 PRMT R25, R74, 0x5410, R5 ;  /* 0x000054104a199816 */ /* 0x000fe40000000005 */
[----:B------:R-:W-:Y:S02]  /*68d0*/  LOP3.LUT R12, R12, R160, RZ, 0x3c, !PT ;  /* 0x000000a00c0c7212 */ /* 0x000fe400078e3cff */
[----:B------:R-:W-:Y:S01]  /*68e0*/  @!P1 PRMT R5, R38, 0x5410, R2 ;  /* 0x0000541026059816 */ /* 0x000fe20000000002 */
[----:B------:R-:W-:Y:S01]  /*68f0*/  @!P1 IMAD.U32 R23, R25, 0x10000, RZ ;  /* 0x0001000019179824 */ /* 0x000fe200078e00ff */
[----:B------:R-:W-:Y:S01]  /*6900*/  @!P1 SHF.R.U64 R7, R70, 0x10, R71 ;  /* 0x0000001046079819 */ /* 0x000fe20000001247 */
[----:B------:R-:W-:Y:S01]  /*6910*/  IMAD.IADD R12, R137, 0x1, R12 ;  /* 0x00000001890c7824 */ /* 0x000fe200078e020c */
[----:B------:R-:W-:Y:S01]  /*6920*/  @!P1 PRMT R9, R39, 0x5410, R4 ;  /* 0x0000541027099816 */ /* 0x000fe20000000004 */
[----:B------:R-:W-:Y:S01]  /*6930*/  @!P1 IMAD.U32 R3, R5, 0x10000, RZ ;  /* 0x0001000005039824 */ /* 0x000fe200078e00ff */
[----:B------:R-:W-:Y:S01]  /*6940*/  @!P1 PRMT R29, R75, 0x5410, R7 ;  /* 0x000054104b1d9816 */ /* 0x000fe20000000007 */
[----:B------:R-:W-:Y:S01]  /*6950*/  IMAD.SHL.U32 R12, R12, 0x2, RZ ;  /* 0x000000020c0c7824 */ /* 0x000fe200078e00ff */
[----:B------:R-:W-:Y:S02]  /*6960*/  @!P1 LOP3.LUT R25, R25, 0xffff0000, RZ, 0xc0, !PT ;  /* 0xffff000019199812 */ /* 0x000fe400078ec0ff */
[----:B------:R-:W-:Y:S01]  /*6970*/  @!P1 SHF.R.U32.HI R6, RZ, 0x10, R31 ;  /* 0x00000010ff069819 */ /* 0x000fe2000001161f */
[C---:B------:R-:W-:Y:S01]  /*6980*/  @!P1 IMAD.U32 R27, R29.reuse, 0x10000, RZ ;  /* 0x000100001d1b9824 */ /* 0x040fe200078e00ff */
[----:B------:R-:W-:Y:S01]  /*6990*/  @!P1 LOP3.LUT R29, R29, 0xffff0000, RZ, 0xc0, !PT ;  /* 0xffff00001d1d9812 */ /* 0x000fe200078ec0ff */
[C---:B-1----:R-:W-:Y:S01]  /*69a0*/  @!P1 IMAD.U32 R24, R41.reuse, 0x10000, RZ ;  /* 0x0001000029189824 */ /* 0x042fe200078e00ff */
[----:B------:R-:W1:Y:S01]  /*69b0*/  LDS.128 R12, [R12+0x3900] ;  /* 0x003900000c0c7984 */ /* 0x000e620000000c00 */
[----:B------:R-:W-:Y:S01]  /*69c0*/  @!P1 IMAD.U32 R20, R40, 0x10000, RZ ;  /* 0x0001000028149824 */ /* 0x000fe200078e00ff */
[----:B------:R-:W-:Y:S01]  /*69d0*/  @!P1 LOP3.LUT R26, R41, 0xffff0000, RZ, 0xc0, !PT ;  /* 0xffff0000291a9812 */ /* 0x000fe200078ec0ff */
[----:B------:R-:W-:Y:S01]  /*69e0*/  @!P1 IMAD.U32 R28, R42, 0x10000, RZ ;  /* 0x000100002a1c9824 */ /* 0x000fe200078e00ff */
[----:B------:R-:W-:Y:S01]  /*69f0*/  @!P1 LOP3.LUT R22, R40, 0xffff0000, RZ, 0xc0, !PT ;  /* 0xffff000028169812 */ /* 0x000fe200078ec0ff */
[C---:B------:R-:W-:Y:S01]  /*6a00*/  @!P1 IMAD.U32 R36, R43.reuse, 0x10000, RZ ;  /* 0x000100002b249824 */ /* 0x040fe200078e00ff */
[----:B------:R-:W-:Y:S02]  /*6a10*/  @!P1 LOP3.LUT R38, R43, 0xffff0000, RZ, 0xc0, !PT ;  /* 0xffff00002b269812 */ /* 0x000fe400078ec0ff */
[----:B------:R-:W-:Y:S02]  /*6a20*/  @!P1 LOP3.LUT R30, R42, 0xffff0000, RZ, 0xc0, !PT ;  /* 0xffff00002a1e9812 */ /* 0x000fe400078ec0ff */
[----:B------:R-:W-:Y:S01]  /*6a30*/  @!P1 PRMT R11, R39, 0x5432, R6 ;  /* 0x00005432270b9816 */ /* 0x000fe20000000006 */
[----:B------:R-:W-:Y:S01]  /*6a40*/  @!P1 IMAD.U32 R6, R8, 0x10000, RZ ;  /* 0x0001000008069824 */ /* 0x000fe200078e00ff */
[----:B------:R-:W-:Y:S02]  /*6a50*/  @!P1 SHF.R.U32.HI R37, RZ, 0x10, R71 ;  /* 0x00000010ff259819 */ /* 0x000fe40000011647 */
[----:B--2---:R-:W-:Y:S02]  /*6a60*/  @!P1 SHF.R.U64 R21, R68, 0x10, R69 ;  /* 0x0000001044159819 */ /* 0x004fe40000001245 */
[----:B------:R-:W-:Y:S02]  /*6a70*/  @!P1 PRMT R37, R75, 0x5432, R37 ;  /* 0x000054324b259816 */ /* 0x000fe40000000025 */
[----:B------:R-:W-:Y:S02]  /*6a80*/  @!P1 PRMT R21, R74, 0x5432, R21 ;  /* 0x000054324a159816 */ /* 0x000fe40000000015 */
[C---:B------:R-:W-:Y:S02]  /*6a90*/  @!P1 SHF.L.U32 R31, R37.reuse, 0x10, RZ ;  /* 0x00000010251f9819 */ /* 0x040fe400000006ff */
[----:B------:R-:W-:Y:S01]  /*6aa0*/  @!P1 LOP3.LUT R37, R37, 0xffff0000, RZ, 0xc0, !PT ;  /* 0xffff000025259812 */ /* 0x000fe200078ec0ff */
[C---:B------:R-:W-:Y:S01]  /*6ab0*/  @!P1 IMAD.U32 R17, R21.reuse, 0x10000, RZ ;  /* 0x0001000015119824 */ /* 0x040fe200078e00ff */
[----:B------:R-:W-:Y:S02]  /*6ac0*/  @!P1 LOP3.LUT R21, R21, 0xffff0000, RZ, 0xc0, !PT ;  /* 0xffff000015159812 */ /* 0x000fe400078ec0ff */
[----:B------:R-:W-:Y:S02]  /*6ad0*/  ISETP.GE.AND P0, PT, R48, c[0x0][0x1d4], PT ;  /* 0x0000750030007a0c */ /* 0x000fe40003f06270 */
[C---:B-1----:R-:W-:Y:S05]  /*6ae0*/  @!P1 SHF.L.U32 R2, R13.reuse, 0x10, RZ ;  /* 0x000000100d029819 */ /* 0x042fea00000006ff */
[C---:B------:R-:W-:Y:S02]  /*6af0*/  @!P1 FMUL.FTZ R7, R2.reuse, R23 ;  /* 0x0000001702079220 */ /* 0x040fe40000410000 */
[-C--:B------:R-:W-:Y:S01]  /*6b00*/  @!P1 FMUL.FTZ R4, R2, R3.reuse ;  /* 0x0000000302049220 */ /* 0x080fe20000410000 */
[----:B------:R-:W-:Y:S01]  /*6b10*/  @!P1 LOP3.LUT R2, R13, 0xffff0000, RZ, 0xc0, !PT ;  /* 0xffff00000d029812 */ /* 0x000fe200078ec0ff */
[----:B------:R-:W-:Y:S01]  /*6b20*/  @!P1 FFMA.FTZ R56, R24, R3, -R7 ;  /* 0x0000000318389223 */ /* 0x000fe20000010807 */
[----:B------:R-:W-:Y:S02]  /*6b30*/  @!P1 LOP3.LUT R3, R5, 0xffff0000, RZ, 0xc0, !PT ;  /* 0xffff000005039812 */ /* 0x000fe400078ec0ff */
[----:B------:R-:W-:Y:S01]  /*6b40*/  @!P1 SHF.L.U32 R7, R12, 0x10, RZ ;  /* 0x000000100c079819 */ /* 0x000fe200000006ff */
[C---:B------:R-:W-:Y:S02]  /*6b50*/  @!P1 FMUL.FTZ R10, R2.reuse, R25 ;  /* 0x00000019020a9220 */ /* 0x040fe40000410000 */
[----:B------:R-:W-:Y:S02]  /*6b60*/  @!P1 FMUL.FTZ R5, R2, R3 ;  /* 0x0000000302059220 */ /* 0x000fe40000410000 */
[C---:B------:R-:W-:Y:S02]  /*6b70*/  @!P1 FMUL.FTZ R16, R7.reuse, R17 ;  /* 0x0000001107109220 */ /* 0x040fe40000410000 */
[----:B------:R-:W-:Y:S01]  /*6b80*/  @!P1 FFMA.FTZ R53, R26, R3, -R10 ;  /* 0x000000031a359223 */ /* 0x000fe2000001080a */
[----:B------:R-:W-:Y:S01]  /*6b90*/  @!P1 LOP3.LUT R3, R12, 0xffff0000, RZ, 0xc0, !PT ;  /* 0xffff00000c039812 */ /* 0x000fe200078ec0ff */
[-C--:B------:R-:W-:Y:S01]  /*6ba0*/  @!P1 FMUL.FTZ R2, R7, R6.reuse ;  /* 0x0000000607029220 */ /* 0x080fe20000410000 */
[----:B------:R-:W-:Y:S01]  /*6bb0*/  @!P1 SHF.L.U32 R7, R14, 0x10, RZ ;  /* 0x000000100e079819 */ /* 0x000fe200000006ff */
[----:B------:R-:W-:Y:S01]  /*6bc0*/  @!P1 FFMA.FTZ R52, R20, R6, -R16 ;  /* 0x0000000614349223 */ /* 0x000fe20000010810 */
[----:B------:R-:W-:Y:S01]  /*6bd0*/  @!P1 LOP3.LUT R6, R8, 0xffff0000, RZ, 0xc0, !PT ;  /* 0xffff000008069812 */ /* 0x000fe200078ec0ff */
[C---:B------:R-:W-:Y:S01]  /*6be0*/  @!P1 IMAD.U32 R8, R9.reuse, 0x10000, RZ ;  /* 0x0001000009089824 */ /* 0x040fe200078e00ff */
[----:B------:R-:W-:Y:S01]  /*6bf0*/  @!P1 LOP3.LUT R9, R9, 0xffff0000, RZ, 0xc0, !PT ;  /* 0xffff000009099812 */ /* 0x000fe200078ec0ff */
[----:B------:R-:W-:Y:S02]  /*6c00*/  @!P1 FMUL.FTZ R10, R3, R21 ;  /* 0x00000015030a9220 */ /* 0x000fe40000410000 */
[----:B------:R-:W-:Y:S02]  /*6c10*/  @!P1 FMUL.FTZ R16, R7, R27 ;  /* 0x0000001b07109220 */ /* 0x000fe40000410000 */
[-C--:B------:R-:W-:Y:S02]  /*6c20*/  @!P1 FMUL.FTZ R3, R3, R6.reuse ;  /* 0x0000000603039220 */ /* 0x080fe40000410000 */
[----:B------:R-:W-:Y:S02]  /*6c30*/  @!P1 FFMA.FTZ R51, R22, R6, -R10 ;  /* 0x0000000616339223 */ /* 0x000fe4000001080a */
[-C--:B------:R-:W-:Y:S01]  /*6c40*/  @!P1 FMUL.FTZ R6, R7, R8.reuse ;  /* 0x0000000807069220 */ /* 0x080fe20000410000 */
[----:B------:R-:W-:Y:S01]  /*6c50*/  @!P1 LOP3.LUT R7, R14, 0xffff0000, RZ, 0xc0, !PT ;  /* 0xffff00000e079812 */ /* 0x000fe200078ec0ff */
[----:B------:R-:W-:Y:S01]  /*6c60*/  @!P1 FFMA.FTZ R50, R28, R8, -R16 ;  /* 0x000000081c329223 */ /* 0x000fe20000010810 */
[C---:B------:R-:W-:Y:S01]  /*6c70*/  @!P1 LOP3.LUT R16, R15.reuse, 0xffff0000, RZ, 0xc0, !PT ;  /* 0xffff00000f109812 */ /* 0x040fe200078ec0ff */
[----:B------:R-:W-:Y:S02]  /*6c80*/  @!P1 IMAD.U32 R10, R15, 0x10000, RZ ;  /* 0x000100000f0a9824 */ /* 0x000fe400078e00ff */
[C---:B------:R-:W-:Y:S01]  /*6c90*/  @!P1 IMAD.U32 R8, R11.reuse, 0x10000, RZ ;  /* 0x000100000b089824 */ /* 0x040fe200078e00ff */
[----:B------:R-:W-:Y:S01]  /*6ca0*/  @!P1 LOP3.LUT R11, R11, 0xffff0000, RZ, 0xc0, !PT ;  /* 0xffff00000b0b9812 */ /* 0x000fe200078ec0ff */
[----:B------:R-:W-:Y:S02]  /*6cb0*/  @!P1 FMUL.FTZ R44, R10, R31 ;  /* 0x0000001f0a2c9220 */ /* 0x000fe40000410000 */
[----:B------:R-:W-:Y:S02]  /*6cc0*/  @!P1 FMUL.FTZ R39, R16, R37 ;  /* 0x0000002510279220 */ /* 0x000fe40000410000 */
[C---:B------:R-:W-:Y:S02]  /*6cd0*/  @!P1 FMUL.FTZ R45, R7.reuse, R29 ;  /* 0x0000001d072d9220 */ /* 0x040fe40000410000 */
[----:B------:R-:W-:Y:S02]  /*6ce0*/  @!P1 FMUL.FTZ R7, R7, R9 ;  /* 0x0000000907079220 */ /* 0x000fe40000410000 */
[----:B------:R-:W-:Y:S01]  /*6cf0*/  @!P1 FFMA.FTZ R49, R36, R8, -R44 ;  /* 0x0000000824319223 */ /* 0x000fe2000001082c */
[----:B------:R-:W-:Y:S01]  /*6d00*/  @!P1 F2FP.BF16.PACK_AB R44, R51, R52 ;  /* 0x00000034332c923e */ /* 0x000fe200000010ff */
[----:B------:R-:W-:Y:S02]  /*6d10*/  @!P1 FFMA.FTZ R39, R38, R11, -R39 ;  /* 0x0000000b26279223 */ /* 0x000fe40000010827 */
[----:B------:R-:W-:Y:S01]  /*6d20*/  @!P1 FFMA.FTZ R9, R30, R9, -R45 ;  /* 0x000000091e099223 */ /* 0x000fe2000001082d */
[----:B------:R-:W-:Y:S01]  /*6d30*/  @!P1 F2FP.BF16.PACK_AB R45, R53, R56 ;  /* 0x00000038352d923e */ /* 0x000fe200000010ff */
[----:B------:R-:W-:Y:S01]  /*6d40*/  @!P1 FMUL.FTZ R8, R10, R8 ;  /* 0x000000080a089220 */ /* 0x000fe20000410000 */
[----:B------:R-:W-:Y:S01]  /*6d50*/  @!P1 F2FP.BF16.PACK_AB R39, R39, R49 ;  /* 0x000000312727923e */ /* 0x000fe200000010ff */
[----:B------:R-:W-:Y:S01]  /*6d60*/  @!P1 IMAD.MOV.U32 R40, RZ, RZ, R44 ;  /* 0x000000ffff289224 */ /* 0x000fe200078e002c */
[----:B------:R-:W-:Y:S01]  /*6d70*/  @!P1 F2FP.BF16.PACK_AB R10, R9, R50 ;  /* 0x00000032090a923e */ /* 0x000fe200000010ff */
[----:B------:R-:W-:Y:S01]  /*6d80*/  @!P1 FFMA.FTZ R2, R17, R20, R2 ;  /* 0x0000001411029223 */ /* 0x000fe20000010002 */
[----:B------:R-:W-:Y:S01]  /*6d90*/  @!P1 MOV R41, R45 ;  /* 0x0000002d00299202 */ /* 0x000fe20000000f00 */
[----:B------:R-:W-:Y:S02]  /*6da0*/  @!P1 IMAD.MOV.U32 R43, RZ, RZ, R39 ;  /* 0x000000ffff2b9224 */ /* 0x000fe400078e0027 */
[----:B------:R-:W-:Y:S02]  /*6db0*/  @!P1 IMAD.MOV.U32 R42, RZ, RZ, R10 ;  /* 0x000000ffff2a9224 */ /* 0x000fe400078e000a */
[----:B------:R-:W-:Y:S02]  /*6dc0*/  @!P1 FFMA.FTZ R3, R21, R22, R3 ;  /* 0x0000001615039223 */ /* 0x000fe40000010003 */
[----:B------:R-:W-:Y:S01]  /*6dd0*/  @!P1 FFMA.FTZ R4, R23, R24, R4 ;  /* 0x0000001817049223 */ /* 0x000fe20000010004 */
[----:B------:R1:W-:Y:S01]  /*6de0*/  ST.E.128 [R54.64], R40 ;  /* 0x0000002836007985 */ /* 0x0003e2000c101d16 */
[----:B------:R-:W-:Y:S01]  /*6df0*/  @!P1 FFMA.FTZ R5, R25, R26, R5 ;  /* 0x0000001a19059223 */ /* 0x000fe20000010005 */
[----:B------:R-:W-:Y:S01]  /*6e00*/  @!P1 F2FP.BF16.PACK_AB R2, R3, R2 ;  /* 0x000000020302923e */ /* 0x000fe200000010ff */
[----:B------:R-:W-:Y:S02]  /*6e10*/  @!P1 FFMA.FTZ R6, R27, R28, R6 ;  /* 0x0000001c1b069223 */ /* 0x000fe40000010006 */
[----:B------:R-:W-:Y:S01]  /*6e20*/  @!P1 FMUL.FTZ R9, R16, R11 ;  /* 0x0000000b10099220 */ /* 0x000fe20000410000 */
[----:B------:R-:W-:Y:S01]  /*6e30*/  @!P1 F2FP.BF16.PACK_AB R4, R5, R4 ;  /* 0x000000040504923e */ /* 0x000fe200000010ff */
[----:B------:R-:W-:Y:S02]  /*6e40*/  @!P1 FFMA.FTZ R7, R29, R30, R7 ;  /* 0x0000001e1d079223 */ /* 0x000fe40000010007 */
[----:B------:R-:W-:Y:S01]  /*6e50*/  @!P1 FFMA.FTZ R8, R31, R36, R8 ;  /* 0x000000241f089223 */ /* 0x000fe20000010008 */
[----:B------:R-:W-:Y:S01]  /*6e60*/  @!P1 MOV R13, R4 ;  /* 0x00000004000d9202 */ /* 0x000fe20000000f00 */
[----:B------:R-:W-:Y:S01]  /*6e70*/  @!P1 FFMA.FTZ R9, R37, R38, R9 ;  /* 0x0000002625099223 */ /* 0x000fe20000010009 */
[----:B------:R-:W-:Y:S01]  /*6e80*/  @!P1 F2FP.BF16.PACK_AB R6, R7, R6 ;  /* 0x000000060706923e */ /* 0x000fe200000010ff */
[----:B------:R-:W-:Y:S03]  /*6e90*/  @!P1 IMAD.MOV.U32 R12, RZ, RZ, R2 ;  /* 0x000000ffff0c9224 */ /* 0x000fe600078e0002 */
[----:B------:R-:W-:Y:S01]  /*6ea0*/  @!P1 F2FP.BF16.PACK_AB R8, R9, R8 ;  /* 0x000000080908923e */ /* 0x000fe200000010ff */
[----:B------:R-:W-:Y:S04]  /*6eb0*/  @!P1 IMAD.MOV.U32 R14, RZ, RZ, R6 ;  /* 0x000000ffff0e9224 */ /* 0x000fe800078e0006 */
[----:B------:R-:W-:Y:S01]  /*6ec0*/  @!P1 IMAD.MOV.U32 R15, RZ, RZ, R8 ;  /* 0x000000ffff0f9224 */ /* 0x000fe200078e0008 */
[----:B------:R-:W-:-:S05]  /*6ed0*/  @P0 BRA `(.L_x_79) ;  /* 0x000004f000000947 */ /* 0x000fca0003800000 */
[C---:B------:R-:W-:Y:S04]  /*6ee0*/  LEA R2, P0, R48.reuse, R46, 0x1 ;  /* 0x0000002e30027211 */ /* 0x040fe800078008ff */
[----:B------:R-:W-:Y:S05]  /*6ef0*/  LEA.HI.X.SX32 R3, R48, R47, 0x1, P0 ;  /* 0x0000002f30037211 */ /* 0x000fea00000f0eff */
[----:B------:R2:W-:Y:S01]  /*6f00*/  ST.E.128 [R2.64], R12 ;  /* 0x0000000c02007985 */ /* 0x0005e2000c101d16 */
[----:B------:R-:W-:-:S05]  /*6f10*/  BRA `(.L_x_79) ;  /* 0x000004b000007947 */ /* 0x000fca0003800000 */
.L_x_57:
[----:B------:R1:W2:Y:S01]  /*6f20*/  SHFL.IDX PT, R3, R89, RZ, 0x1c1f ;  /* 0x001c1fff59037589 */ /* 0x0002a200000e0000 */
[----:B------:R-:W-:Y:S01]  /*6f30*/  UIMAD UR5, UR6, -0x70, UR4 ;  /* 0xffffff90060578a4 */ /* 0x000fe2000f8e0204 */
[----:B------:R-:W-:Y:S02]  /*6f40*/  BSSY B0, `(.L_x_88) ;  /* 0x0000014000007945 */ /* 0x000fe40003800000 */
[----:B------:R1:W3:Y:S01]  /*6f50*/  SHFL.IDX PT, R2, R90, RZ, 0x1c1f ;  /* 0x001c1fff5a027589 */ /* 0x0002e200000e0000 */
[----:B------:R-:W-:Y:S04]  /*6f60*/  UISETP.LT.AND UP0, UPT, UR5, 0x70, UPT ;  /* 0x000000700500788c */ /* 0x000fe8000bf01270 */
[----:B------:R-:W-:Y:S06]  /*6f70*/  USEL UR9, UR5, 0x70, UP0 ;  /* 0x0000007005097887 */ /* 0x000fec0008000000 */
[----:B------:R-:W-:Y:S04]  /*6f80*/  IADD3 R12, -R35, UR9, RZ ;  /* 0x00000009230c7c10 */ /* 0x000fe8000fffe1ff */
[----:B------:R-:W-:Y:S11]  /*6f90*/  ISETP.GE.AND P0, PT, R12, 0x1, PT ;  /* 0x000000010c00780c */ /* 0x000ff60003f06270 */
[----:B------:R-:W-:Y:S02]  /*6fa0*/  @!UPT UIADD3 URZ, URZ, URZ, URZ ;  /* 0x0000003f3f3ff290 */ /* 0x000fe4000fffe03f */
[----:B------:R-:W-:-:S05]  /*6fb0*/  @!P0 BRA `(.L_x_89) ;  /* 0x000000c000008947 */ /* 0x000fca0003800000 */
[C---:B-123--:R-:W-:Y:S11]  /*6fc0*/  ISETP.GE.AND P1, PT, R18.reuse, c[0x0][0x1d4], PT ;  /* 0x0000750012007a0c */ /* 0x04eff60003f26270 */
[----:B------:R-:W-:Y:S02]  /*6fd0*/  @!UPT UIADD3 URZ, URZ, URZ, URZ ;  /* 0x0000003f3f3ff290 */ /* 0x000fe4000fffe03f */
[----:B------:R-:W1:Y:S01]  /*6fe0*/  @!P1 LDS.128 R8, [R92+0x3800] ;  /* 0x003800005c089984 */ /* 0x000e620000000c00 */
[CC--:B------:R-:W-:Y:S04]  /*6ff0*/  @!P1 LEA R4, P0, R18.reuse, R2.reuse, 0x1 ;  /* 0x0000000212049211 */ /* 0x0c0fe800078008ff */
[-C--:B------:R-:W-:Y:S02]  /*7000*/  @!P1 LEA.HI.X R5, R18, R3.reuse, R19, 0x1, P0 ;  /* 0x0000000312059211 */ /* 0x080fe400000f0c13 */
[----:B------:R-:W-:Y:S11]  /*7010*/  ISETP.GE.AND P0, PT, R95, c[0x0][0x1d4], PT ;  /* 0x000075005f007a0c */ /* 0x000ff60003f06270 */
[----:B------:R-:W-:Y:S02]  /*7020*/  @!UPT UIADD3 URZ, URZ, URZ, URZ ;  /* 0x0000003f3f3ff290 */ /* 0x000fe4000fffe03f */
[C---:B------:R-:W-:Y:S04]  /*7030*/  @!P0 LEA R2, P2, R83.reuse, R2, 0x1 ;  /* 0x0000000253028211 */ /* 0x040fe800078408ff */
[----:B------:R-:W-:Y:S01]  /*7040*/  @!P0 LEA.HI.X R3, R83, R3, R94, 0x1, P2 ;  /* 0x0000000353038211 */ /* 0x000fe200010f0c5e */
[----:B-1----:R-:W-:Y:S04]  /*7050*/  @!P1 ST.E.128 [R4.64], R8 ;  /* 0x0000000804009985 */ /* 0x002fe8000c101d16 */
[----:B------:R-:W1:Y:S04]  /*7060*/  @!P0 LDS.128 R4, [R93+0x3800] ;  /* 0x003800005d048984 */ /* 0x000e680000000c00 */
[----:B-1----:R1:W-:Y:S02]  /*7070*/  @!P0 ST.E.128 [R2.64], R4 ;  /* 0x0000000402008985 */ /* 0x0023e4000c101d16 */
.L_x_89:
[----:B-123--:R-:W-:Y:S05]  /*7080*/  BSYNC B0 ;  /* 0x0000000000007941 */ /* 0x00efea0003800000 */
.L_x_88:
[----:B------:R1:W2:Y:S01]  /*7090*/  SHFL.IDX PT, R3, R89, 0x1, 0x1c1f ;  /* 0x003c1f0059037f89 */ /* 0x0002a200000e0000 */
[----:B------:R-:W-:Y:S01]  /*70a0*/  ISETP.GE.AND P0, PT, R12, 0x21, PT ;  /* 0x000000210c00780c */ /* 0x000fe20003f06270 */
[----:B------:R-:W-:Y:S02]  /*70b0*/  BSSY B0, `(.L_x_90) ;  /* 0x000000f000007945 */ /* 0x000fe40003800000 */
[----:B------:R1:W3:Y:S10]  /*70c0*/  SHFL.IDX PT, R2, R90, 0x1, 0x1c1f ;  /* 0x003c1f005a027f89 */ /* 0x0002f400000e0000 */
[----:B------:R-:W-:-:S05]  /*70d0*/  @!P0 BRA `(.L_x_91) ;  /* 0x000000c000008947 */ /* 0x000fca0003800000 */
[C---:B------:R-:W-:Y:S11]  /*70e0*/  ISETP.GE.AND P1, PT, R18.reuse, c[0x0][0x1d4], PT ;  /* 0x0000750012007a0c */ /* 0x040ff60003f26270 */
[----:B------:R-:W-:Y:S02]  /*70f0*/  @!UPT UIADD3 URZ, URZ, URZ, URZ ;  /* 0x0000003f3f3ff290 */ /* 0x000fe4000fffe03f */
[----:B------:R-:W4:Y:S01]  /*7100*/  @!P1 LDS.128 R8, [R92+0x4800] ;  /* 0x004800005c089984 */ /* 0x000f220000000c00 */
[CC--:B---3--:R-:W-:Y:S04]  /*7110*/  @!P1 LEA R4, P0, R18.reuse, R2.reuse, 0x1 ;  /* 0x0000000212049211 */ /* 0x0c8fe800078008ff */
[-C--:B--2---:R-:W-:Y:S02]  /*7120*/  @!P1 LEA.HI.X R5, R18, R3.reuse, R19, 0x1, P0 ;  /* 0x0000000312059211 */ /* 0x084fe400000f0c13 */
[----:B------:R-:W-:Y:S11]  /*7130*/  ISETP.GE.AND P0, PT, R95, c[0x0][0x1d4], PT ;  /* 0x000075005f007a0c */ /* 0x000ff60003f06270 */
[----:B------:R-:W-:Y:S02]  /*7140*/  @!UPT UIADD3 URZ, URZ, URZ, URZ ;  /* 0x0000003f3f3ff290 */ /* 0x000fe4000fffe03f */
[C---:B------:R-:W-:Y:S04]  /*7150*/  @!P0 LEA R2, P2, R83.reuse, R2, 0x1 ;  /* 0x0000000253028211 */ /* 0x040fe800078408ff */
[----:B------:R-:W-:Y:S01]  /*7160*/  @!P0 LEA.HI.X R3, R83, R3, R94, 0x1, P2 ;  /* 0x0000000353038211 */ /* 0x000fe200010f0c5e */
[----:B----4-:R-:W-:Y:S04]  /*7170*/  @!P1 ST.E.128 [R4.64], R8 ;  /* 0x0000000804009985 */ /* 0x010fe8000c101d16 */
[----:B------:R-:W2:Y:S04]  /*7180*/  @!P0 LDS.128 R4, [R93+0x4800] ;  /* 0x004800005d048984 */ /* 0x000ea80000000c00 */
[----:B--2---:R2:W-:Y:S02]  /*7190*/  @!P0 ST.E.128 [R2.64], R4 ;  /* 0x0000000402008985 */ /* 0x0045e4000c101d16 */
.L_x_91:
[----:B------:R-:W-:Y:S05]  /*71a0*/  BSYNC B0 ;  /* 0x0000000000007941 */ /* 0x000fea0003800000 */
.L_x_90:
[----:B--2---:R2:W4:Y:S01]  /*71b0*/  SHFL.IDX PT, R3, R89, 0x2, 0x1c1f ;  /* 0x005c1f0059037f89 */ /* 0x00452200000e0000 */
[----:B------:R-:W-:Y:S01]  /*71c0*/  ISETP.GE.AND P0, PT, R12, 0x41, PT ;  /* 0x000000410c00780c */ /* 0x000fe20003f06270 */
[----:B------:R-:W-:Y:S02]  /*71d0*/  BSSY B0, `(.L_x_92) ;  /* 0x000000f000007945 */ /* 0x000fe40003800000 */
[----:B---3--:R2:W3:Y:S10]  /*71e0*/  SHFL.IDX PT, R2, R90, 0x2, 0x1c1f ;  /* 0x005c1f005a027f89 */ /* 0x0084f400000e0000 */
[----:B------:R-:W-:-:S05]  /*71f0*/  @!P0 BRA `(.L_x_93) ;  /* 0x000000c000008947 */ /* 0x000fca0003800000 */
[C---:B------:R-:W-:Y:S11]  /*7200*/  ISETP.GE.AND P1, PT, R18.reuse, c[0x0][0x1d4], PT ;  /* 0x0000750012007a0c */ /* 0x040ff60003f26270 */
[----:B------:R-:W-:Y:S02]  /*7210*/  @!UPT UIADD3 URZ, URZ, URZ, URZ ;  /* 0x0000003f3f3ff290 */ /* 0x000fe4000fffe03f */
[----:B------:R-:W5:Y:S01]  /*7220*/  @!P1 LDS.128 R8, [R92+0x5800] ;  /* 0x005800005c089984 */ /* 0x000f620000000c00 */
[CC--:B---3--:R-:W-:Y:S04]  /*7230*/  @!P1 LEA R4, P0, R18.reuse, R2.reuse, 0x1 ;  /* 0x0000000212049211 */ /* 0x0c8fe800078008ff */
[-C--:B----4-:R-:W-:Y:S02]  /*7240*/  @!P1 LEA.HI.X R5, R18, R3.reuse, R19, 0x1, P0 ;  /* 0x0000000312059211 */ /* 0x090fe400000f0c13 */
[----:B------:R-:W-:Y:S11]  /*7250*/  ISETP.GE.AND P0, PT, R95, c[0x0][0x1d4], PT ;  /* 0x000075005f007a0c */ /* 0x000ff60003f06270 */
[----:B------:R-:W-:Y:S02]  /*7260*/  @!UPT UIADD3 URZ, URZ, URZ, URZ ;  /* 0x0000003f3f3ff290 */ /* 0x000fe4000fffe03f */
[C---:B------:R-:W-:Y:S04]  /*7270*/  @!P0 LEA R2, P2, R83.reuse, R2, 0x1 ;  /* 0x0000000253028211 */ /* 0x040fe800078408ff */
[----:B------:R-:W-:Y:S01]  /*7280*/  @!P0 LEA.HI.X R3, R83, R3, R94, 0x1, P2 ;  /* 0x0000000353038211 */ /* 0x000fe200010f0c5e */
[----:B-----5:R-:W-:Y:S04]  /*7290*/  @!P1 ST.E.128 [R4.64], R8 ;  /* 0x0000000804009985 */ /* 0x020fe8000c101d16 */
[----:B------:R-:W3:Y:S04]  /*72a0*/  @!P0 LDS.128 R4, [R93+0x5800] ;  /* 0x005800005d048984 */ /* 0x000ee80000000c00 */
[----:B---3--:R3:W-:Y:S02]  /*72b0*/  @!P0 ST.E.128 [R2.64], R4 ;  /* 0x0000000402008985 */ /* 0x0087e4000c101d16 */
.L_x_93:
[----:B------:R-:W-:Y:S05]  /*72c0*/  BSYNC B0 ;  /* 0x0000000000007941 */ /* 0x000fea0003800000 */
.L_x_92:
[----:B---34-:R3:W4:Y:S01]  /*72d0*/  SHFL.IDX PT, R3, R89, 0x3, 0x1c1f ;  /* 0x007c1f0059037f89 */ /* 0x01872200000e0000 */
[----:B------:R-:W-:Y:S03]  /*72e0*/  ISETP.GE.AND P0, PT, R12, 0x61, PT ;  /* 0x000000610c00780c */ /* 0x000fe60003f06270 */
[----:B------:R3:W1:Y:S10]  /*72f0*/  SHFL.IDX PT, R2, R90, 0x3, 0x1c1f ;  /* 0x007c1f005a027f89 */ /* 0x00067400000e0000 */
[----:B------:R-:W-:-:S05]  /*7300*/  @!P0 BRA `(.L_x_79) ;  /* 0x000000c000008947 */ /* 0x000fca0003800000 */
[C---:B------:R-:W-:Y:S11]  /*7310*/  ISETP.GE.AND P1, PT, R18.reuse, c[0x0][0x1d4], PT ;  /* 0x0000750012007a0c */ /* 0x040ff60003f26270 */
[----:B------:R-:W-:Y:S02]  /*7320*/  @!UPT UIADD3 URZ, URZ, URZ, URZ ;  /* 0x0000003f3f3ff290 */ /* 0x000fe4000fffe03f */
[----:B------:R-:W5:Y:S01]  /*7330*/  @!P1 LDS.128 R8, [R92+0x6800] ;  /* 0x006800005c089984 */ /* 0x000f620000000c00 */
[CC--:B-1----:R-:W-:Y:S04]  /*7340*/  @!P1 LEA R4, P0, R18.reuse, R2.reuse, 0x1 ;  /* 0x0000000212049211 */ /* 0x0c2fe800078008ff */
[-C--:B----4-:R-:W-:Y:S02]  /*7350*/  @!P1 LEA.HI.X R5, R18, R3.reuse, R19, 0x1, P0 ;  /* 0x0000000312059211 */ /* 0x090fe400000f0c13 */
[----:B------:R-:W-:Y:S11]  /*7360*/  ISETP.GE.AND P0, PT, R95, c[0x0][0x1d4], PT ;  /* 0x000075005f007a0c */ /* 0x000ff60003f06270 */
[----:B------:R-:W-:Y:S02]  /*7370*/  @!UPT UIADD3 URZ, URZ, URZ, URZ ;  /* 0x0000003f3f3ff290 */ /* 0x000fe4000fffe03f */
[C---:B------:R-:W-:Y:S04]  /*7380*/  @!P0 LEA R2, P2, R83.reuse, R2, 0x1 ;  /* 0x0000000253028211 */ /* 0x040fe800078408ff */
[----:B------:R-:W-:Y:S01]  /*7390*/  @!P0 LEA.HI.X R3, R83, R3, R94, 0x1, P2 ;  /* 0x0000000353038211 */ /* 0x000fe200010f0c5e */
[----:B-----5:R-:W-:Y:S04]  /*73a0*/  @!P1 ST.E.128 [R4.64], R8 ;  /* 0x0000000804009985 */ /* 0x020fe8000c101d16 */
[----:B------:R-:W1:Y:S04]  /*73b0*/  @!P0 LDS.128 R4, [R93+0x6800] ;  /* 0x006800005d048984 */ /* 0x000e680000000c00 */
[----:B-1----:R1:W-:Y:S02]  /*73c0*/  @!P0 ST.E.128 [R2.64], R4 ;  /* 0x0000000402008985 */ /* 0x0023e4000c101d16 */
.L_x_79:
[----:B------:R-:W-:Y:S05]  /*73d0*/  BSYNC B2 ;  /* 0x0000000000027941 */ /* 0x000fea0003800000 */
.L_x_56:
[----:B-12---:R-:W-:Y:S01]  /*73e0*/  IMAD.U32 R2, RZ, RZ, UR6 ;  /* 0x00000006ff027e24 */ /* 0x006fe2000f8e00ff */
[----:B------:R-:W-:Y:S01]  /*73f0*/  UIMAD UR5, UR6, -0x70, URZ ;  /* 0xffffff90060578a4 */ /* 0x000fe2000f8e023f */
[----:B------:R-:W-:Y:S02]  /*7400*/  BSSY B0, `(.L_x_94) ;  /* 0x0000085000007945 */ /* 0x000fe40003800000 */
[----:B----4-:R-:W-:Y:S03]  /*7410*/  IMAD.WIDE R2, R2, 0x70, R128 ;  /* 0x0000007002027825 */ /* 0x010fe600078e0280 */
[----:B-----5:R-:W-:Y:S01]  /*7420*/  IADD3 R4, R132, UR5, RZ ;  /* 0x0000000584047c10 */ /* 0x020fe2000fffe0ff */
[----:B------:R-:W-:Y:S03]  /*7430*/  UIADD3 UR5, UR5, UR4, URZ ;  /* 0x0000000405057290 */ /* 0x000fe6000fffe03f */
[C---:B------:R-:W-:Y:S01]  /*7440*/  ISETP.GE.AND P5, PT, R4.reuse, 0x11, PT ;  /* 0x000000110400780c */ /* 0x040fe20003fa6270 */
[----:B------:R-:W-:Y:S01]  /*7450*/  UISETP.LT.AND UP0, UPT, UR5, 0x70, UPT ;  /* 0x000000700500788c */ /* 0x000fe2000bf01270 */
[C---:B------:R-:W-:Y:S02]  /*7460*/  ISETP.GE.AND P4, PT, R4.reuse, 0x21, PT ;  /* 0x000000210400780c */ /* 0x040fe40003f86270 */
[C---:B------:R-:W-:Y:S01]  /*7470*/  ISETP.GE.AND P3, PT, R4.reuse, 0x31, PT ;  /* 0x000000310400780c */ /* 0x040fe20003f66270 */
[----:B------:R-:W-:Y:S01]  /*7480*/  USEL UR5, UR5, 0x70, UP0 ;  /* 0x0000007005057887 */ /* 0x000fe20008000000 */
[C---:B------:R-:W-:Y:S02]  /*7490*/  ISETP.GE.AND P2, PT, R4.reuse, 0x41, PT ;  /* 0x000000410400780c */ /* 0x040fe40003f46270 */
[----:B------:R-:W-:Y:S02]  /*74a0*/  ISETP.GE.AND P1, PT, R4, 0x51, PT ;  /* 0x000000510400780c */ /* 0x000fe40003f26270 */
[----:B------:R-:W-:Y:S03]  /*74b0*/  P2R R8, PR, RZ, 0x20 ;  /* 0x00000020ff087803 */ /* 0x000fe60000000000 */
[C---:B------:R-:W-:Y:S05]  /*74c0*/  @P5 IADD3 R6, P0, R2.reuse, 0x10, RZ ;  /* 0x0000001002065810 */ /* 0x040fea0007f1e0ff */
[--C-:B------:R-:W-:Y:S01]  /*74d0*/  @P5 IMAD.X R7, RZ, RZ, R3.reuse, P0 ;  /* 0x000000ffff075224 */ /* 0x100fe200000e0603 */
[C---:B------:R-:W-:Y:S05]  /*74e0*/  @P4 IADD3 R9, P0, R2.reuse, 0x20, RZ ;  /* 0x0000002002094810 */ /* 0x040fea0007f1e0ff */
[--C-:B------:R-:W-:Y:S01]  /*74f0*/  @P4 IMAD.X R11, RZ, RZ, R3.reuse, P0 ;  /* 0x000000ffff0b4224 */ /* 0x100fe200000e0603 */
[C---:B------:R-:W-:Y:S04]  /*7500*/  @P3 IADD3 R10, P0, R2.reuse, 0x30, RZ ;  /* 0x00000030020a3810 */ /* 0x040fe80007f1e0ff */
[-C--:B------:R-:W-:Y:S02]  /*7510*/  @P3 IADD3.X R21, RZ, R3.reuse, RZ, P0, !PT ;  /* 0x00000003ff153210 */ /* 0x080fe400007fe4ff */
[C---:B------:R-:W-:Y:S05]  /*7520*/  @P2 IADD3 R20, P0, R2.reuse, 0x40, RZ ;  /* 0x0000004002142810 */ /* 0x040fea0007f1e0ff */
[--C-:B------:R-:W-:Y:S01]  /*7530*/  @P2 IMAD.X R24, RZ, RZ, R3.reuse, P0 ;  /* 0x000000ffff182224 */ /* 0x100fe200000e0603 */
[----:B------:R-:W-:Y:S05]  /*7540*/  @P1 IADD3 R22, P0, R2, 0x50, RZ ;  /* 0x0000005002161810 */ /* 0x000fea0007f1e0ff */
[----:B------:R-:W-:Y:S01]  /*7550*/  @P1 IMAD.X R26, RZ, RZ, R3, P0 ;  /* 0x000000ffff1a1224 */ /* 0x000fe200000e0603 */
[----:B------:R-:W-:Y:S11]  /*7560*/  ISETP.GE.AND P0, PT, R4, 0x61, PT ;  /* 0x000000610400780c */ /* 0x000ff60003f06270 */
[----:B------:R-:W-:Y:S02]  /*7570*/  @!UPT UIADD3 URZ, URZ, URZ, URZ ;  /* 0x0000003f3f3ff290 */ /* 0x000fe4000fffe03f */
[----:B------:R-:W-:Y:S04]  /*7580*/  @P0 IADD3 R23, P6, R2, 0x60, RZ ;  /* 0x0000006002170810 */ /* 0x000fe80007fde0ff */
[----:B------:R-:W-:Y:S02]  /*7590*/  @P0 IADD3.X R28, RZ, R3, RZ, P6, !PT ;  /* 0x00000003ff1c0210 */ /* 0x000fe400037fe4ff */
[----:B------:R-:W-:Y:S04]  /*75a0*/  ISETP.GE.AND P6, PT, R4, 0x1, PT ;  /* 0x000000010400780c */ /* 0x000fe80003fc6270 */
[----:B------:R-:W-:Y:S09]  /*75b0*/  P2R R27, PR, RZ, 0x40 ;  /* 0x00000040ff1b7803 */ /* 0x000ff20000000000 */
[----:B------:R-:W-:Y:S02]  /*75c0*/  @P6 IMAD R3, R3, c[0x0][0x258], RZ ;  /* 0x0000960003036a24 */ /* 0x000fe400078e02ff */
[----:B------:R-:W-:Y:S02]  /*75d0*/  @P6 IMAD.MOV.U32 R4, RZ, RZ, R96 ;  /* 0x000000ffff046224 */ /* 0x000fe400078e0060 */
[----:B------:R-:W-:Y:S04]  /*75e0*/  @P6 IMAD.MOV.U32 R5, RZ, RZ, R99 ;  /* 0x000000ffff056224 */ /* 0x000fe800078e0063 */
[C---:B------:R-:W-:Y:S04]  /*75f0*/  @P6 IMAD.WIDE.U32 R4, R2.reuse, c[0x0][0x258], R4 ;  /* 0x0000960002046a25 */ /* 0x040fe800078e0004 */
[----:B------:R-:W-:Y:S01]  /*7600*/  @P6 IMAD R2, R2, c[0x0][0x25c], R3 ;  /* 0x0000970002026a24 */ /* 0x000fe200078e0203 */
[C---:B------:R-:W-:Y:S04]  /*7610*/  @P6 LEA R16, P5, R4.reuse, c[0x0][0x250], 0x1 ;  /* 0x0000940004106a11 */ /* 0x040fe800078a08ff */
[----:B------:R-:W-:Y:S04]  /*7620*/  @P6 IADD3 R2, R5, R2, RZ ;  /* 0x0000000205026210 */ /* 0x000fe80007ffe0ff */
[----:B------:R-:W-:Y:S02]  /*7630*/  @P6 LEA.HI.X R17, R4, c[0x0][0x254], R2, 0x1, P5 ;  /* 0x0000950004116a11 */ /* 0x000fe400028f0c02 */
[----:B------:R-:W-:Y:S04]  /*7640*/  ISETP.NE.AND P5, PT, R8, RZ, PT ;  /* 0x000000ff0800720c */ /* 0x000fe80003fa5270 */
[----:B------:R-:W-:Y:S09]  /*7650*/  P2R R25, PR, RZ, 0x20 ;  /* 0x00000020ff197803 */ /* 0x000ff20000000000 */
[----:B------:R-:W-:Y:S02]  /*7660*/  @P5 IMAD R4, R7, c[0x0][0x258], RZ ;  /* 0x0000960007045a24 */ /* 0x000fe400078e02ff */
[----:B------:R-:W-:Y:S02]  /*7670*/  @P5 IMAD.MOV.U32 R2, RZ, RZ, R96 ;  /* 0x000000ffff025224 */ /* 0x000fe400078e0060 */
[----:B------:R-:W-:Y:S02]  /*7680*/  @P5 IMAD.MOV.U32 R3, RZ, RZ, R99 ;  /* 0x000000ffff035224 */ /* 0x000fe400078e0063 */
[C---:B------:R-:W-:Y:S02]  /*7690*/  @P5 IMAD R4, R6.reuse, c[0x0][0x25c], R4 ;  /* 0x0000970006045a24 */ /* 0x040fe400078e0204 */
[----:B------:R-:W-:Y:S04]  /*76a0*/  @P5 IMAD.WIDE.U32 R2, R6, c[0x0][0x258], R2 ;  /* 0x0000960006025a25 */ /* 0x000fe800078e0002 */
[----:B------:R-:W-:Y:S01]  /*76b0*/  @P0 IMAD R6, R28, c[0x0][0x258], RZ ;  /* 0x000096001c060a24 */ /* 0x000fe200078e02ff */
[C---:B------:R-:W-:Y:S02]  /*76c0*/  @P5 LEA R14, P6, R2.reuse, c[0x0][0x250], 0x1 ;  /* 0x00009400020e5a11 */ /* 0x040fe400078c08ff */
[----:B------:R-:W-:Y:S01]  /*76d0*/  @P5 IADD3 R4, R3, R4, RZ ;  /* 0x0000000403045210 */ /* 0x000fe20007ffe0ff */
[----:B------:R-:W-:Y:S02]  /*76e0*/  @P4 IMAD.MOV.U32 R3, RZ, RZ, R99 ;  /* 0x000000ffff034224 */ /* 0x000fe400078e0063 */
[----:B------:R-:W-:Y:S01]  /*76f0*/  @P0 IMAD R6, R23, c[0x0][0x25c], R6 ;  /* 0x0000970017060a24 */ /* 0x000fe200078e0206 */
[----:B------:R-:W-:Y:S01]  /*7700*/  @P5 LEA.HI.X R15, R2, c[0x0][0x254], R4, 0x1, P6 ;  /* 0x00009500020f5a11 */ /* 0x000fe200030f0c04 */
[----:B------:R-:W-:Y:S02]  /*7710*/  @P4 IMAD R4, R11, c[0x0][0x258], RZ ;  /* 0x000096000b044a24 */ /* 0x000fe400078e02ff */
[----:B------:R-:W-:Y:S02]  /*7720*/  @P4 IMAD.MOV.U32 R2, RZ, RZ, R96 ;  /* 0x000000ffff024224 */ /* 0x000fe400078e0060 */
[C---:B------:R-:W-:Y:S02]  /*7730*/  @P4 IMAD R4, R9.reuse, c[0x0][0x25c], R4 ;  /* 0x0000970009044a24 */ /* 0x040fe400078e0204 */
[----:B------:R-:W-:Y:S05]  /*7740*/  @P4 IMAD.WIDE.U32 R2, R9, c[0x0][0x258], R2 ;  /* 0x0000960009024a25 */ /* 0x000fea00078e0002 */
[C---:B------:R-:W-:Y:S02]  /*7750*/  @P4 LEA R12, P6, R2.reuse, c[0x0][0x250], 0x1 ;  /* 0x00009400020c4a11 */ /* 0x040fe400078c08ff */
[----:B------:R-:W-:Y:S01]  /*7760*/  @P4 IADD3 R4, R3, R4, RZ ;  /* 0x0000000403044210 */ /* 0x000fe20007ffe0ff */
[----:B------:R-:W-:Y:S03]  /*7770*/  @P3 IMAD.MOV.U32 R3, RZ, RZ, R99 ;  /* 0x000000ffff033224 */ /* 0x000fe600078e0063 */
        /* <DEDUP_REMOVED lines=9> */
[----:B------:R-:W-:Y:S01]  /*7810*/  @P2 IMAD.MOV.U32 R2, RZ, RZ, R96 ;  /* 0x000000ffff022224 */ /* 0x000fe200078e0060 */
[----:B------:R-:W-:Y:S01]  /*7820*/  ISETP.NE.AND P5, PT, R122, RZ, PT ;  /* 0x000000ff7a00720c */ /* 0x000fe20003fa5270 */
[----:B------:R-:W-:Y:S02]  /*7830*/  @P2 IMAD R4, R24, c[0x0][0x258], RZ ;  /* 0x0000960018042a24 */ /* 0x000fe400078e02ff */
[C---:B------:R-:W-:Y:S04]  /*7840*/  @P2 IMAD.WIDE.U32 R2, R20.reuse, c[0x0][0x258], R2 ;  /* 0x0000960014022a25 */ /* 0x040fe800078e0002 */
[----:B------:R-:W-:Y:S01]  /*7850*/  @P2 IMAD R4, R20, c[0x0][0x25c], R4 ;  /* 0x0000970014042a24 */ /* 0x000fe200078e0204 */
[C---:B------:R-:W-:Y:S04]  /*7860*/  @P2 LEA R8, P6, R2.reuse, c[0x0][0x250], 0x1 ;  /* 0x0000940002082a11 */ /* 0x040fe800078c08ff */
[----:B------:R-:W-:Y:S01]  /*7870*/  @P2 IADD3 R4, R3, R4, RZ ;  /* 0x0000000403042210 */ /* 0x000fe20007ffe0ff */
[----:B------:R-:W-:Y:S03]  /*7880*/  @P1 IMAD.MOV.U32 R3, RZ, RZ, R99 ;  /* 0x000000ffff031224 */ /* 0x000fe600078e0063 */
[----:B------:R-:W-:Y:S01]  /*7890*/  @P2 LEA.HI.X R9, R2, c[0x0][0x254], R4, 0x1, P6 ;  /* 0x0000950002092a11 */ /* 0x000fe200030f0c04 */
[----:B------:R-:W-:Y:S02]  /*78a0*/  @P1 IMAD R4, R26, c[0x0][0x258], RZ ;  /* 0x000096001a041a24 */ /* 0x000fe400078e02ff */
[----:B------:R-:W-:Y:S02]  /*78b0*/  @P1 IMAD.MOV.U32 R2, RZ, RZ, R96 ;  /* 0x000000ffff021224 */ /* 0x000fe400078e0060 */
[C---:B------:R-:W-:Y:S02]  /*78c0*/  @P1 IMAD R4, R22.reuse, c[0x0][0x25c], R4 ;  /* 0x0000970016041a24 */ /* 0x040fe400078e0204 */
[----:B------:R-:W-:Y:S05]  /*78d0*/  @P1 IMAD.WIDE.U32 R2, R22, c[0x0][0x258], R2 ;  /* 0x0000960016021a25 */ /* 0x000fea00078e0002 */
[----:B------:R-:W-:Y:S02]  /*78e0*/  @P1 IADD3 R3, R3, R4, RZ ;  /* 0x0000000403031210 */ /* 0x000fe40007ffe0ff */
[C---:B------:R-:W-:Y:S04]  /*78f0*/  @P1 LEA R4, P6, R2.reuse, c[0x0][0x250], 0x1 ;  /* 0x0000940002041a11 */ /* 0x040fe800078c08ff */
[----:B------:R-:W-:Y:S01]  /*7900*/  @P1 LEA.HI.X R5, R2, c[0x0][0x254], R3, 0x1, P6 ;  /* 0x0000950002051a11 */ /* 0x000fe200030f0c03 */
[----:B------:R-:W-:Y:S02]  /*7910*/  @P0 IMAD.MOV.U32 R2, RZ, RZ, R96 ;  /* 0x000000ffff020224 */ /* 0x000fe400078e0060 */
[----:B------:R-:W-:Y:S04]  /*7920*/  @P0 IMAD.MOV.U32 R3, RZ, RZ, R99 ;  /* 0x000000ffff030224 */ /* 0x000fe800078e0063 */
[----:B------:R-:W-:Y:S05]  /*7930*/  @P0 IMAD.WIDE.U32 R2, R23, c[0x0][0x258], R2 ;  /* 0x0000960017020a25 */ /* 0x000fea00078e0002 */
[----:B------:R-:W-:Y:S02]  /*7940*/  @P0 IADD3 R3, R3, R6, RZ ;  /* 0x0000000603030210 */ /* 0x000fe40007ffe0ff */
[C---:B------:R-:W-:Y:S04]  /*7950*/  @P0 LEA R6, P6, R2.reuse, c[0x0][0x250], 0x1 ;  /* 0x0000940002060a11 */ /* 0x040fe800078c08ff */
[----:B------:R-:W-:Y:S01]  /*7960*/  @P0 LEA.HI.X R7, R2, c[0x0][0x254], R3, 0x1, P6 ;  /* 0x0000950002070a11 */ /* 0x000fe200030f0c03 */
[----:B------:R-:W-:Y:S01]  /*7970*/  IMAD R2, R118, c[0x0][0x208], RZ ;  /* 0x0000820076027a24 */ /* 0x000fe200078e02ff */
[----:B------:R-:W-:Y:S11]  /*7980*/  ISETP.NE.AND P6, PT, R27, RZ, PT ;  /* 0x000000ff1b00720c */ /* 0x000ff60003fc5270 */
[----:B------:R-:W-:Y:S02]  /*7990*/  @!UPT UIADD3 URZ, URZ, URZ, URZ ;  /* 0x0000003f3f3ff290 */ /* 0x000fe4000fffe03f */
[----:B------:R-:W-:Y:S01]  /*79a0*/  @!PT LDS RZ, [RZ] ;  /* 0x00000000fffff984 */ /* 0x000fe20000000800 */
[----:B------:R-:W-:Y:S01]  /*79b0*/  @!PT LDS RZ, [RZ] ;  /* 0x00000000fffff984 */ /* 0x000fe20000000800 */
[----:B------:R-:W-:Y:S01]  /*79c0*/  @!PT LDS RZ, [RZ] ;  /* 0x00000000fffff984 */ /* 0x000fe20000000800 */
[----:B------:R1:W-:Y:S01]  /*79d0*/  @P6 LDGSTS.E.BYPASS.LTC128B.128 [R91+0x100], [R16.64], !P5 ;  /* 0x00100000105b6fae */ /* 0x0003e2000e901d56 */
[----:B------:R-:W-:Y:S02]  /*79e0*/  ISETP.NE.AND P5, PT, R25, RZ, PT ;  /* 0x000000ff1900720c */ /* 0x000fe40003fa5270 */
[----:B------:R-:W-:Y:S11]  /*79f0*/  ISETP.NE.AND P6, PT, R122, RZ, PT ;  /* 0x000000ff7a00720c */ /* 0x000ff60003fc5270 */
[----:B------:R-:W-:Y:S02]  /*7a00*/  @!UPT UIADD3 URZ, URZ, URZ, URZ ;  /* 0x0000003f3f3ff290 */ /* 0x000fe4000fffe03f */
[----:B------:R2:W-:Y:S08]  /*7a10*/  @P5 LDGSTS.E.BYPASS.LTC128B.128 [R91+0x900], [R14.64], !P6 ;  /* 0x009000000e5b5fae */ /* 0x0005f0000f101d56 */
[----:B------:R4:W-:Y:S08]  /*7a20*/  @P4 LDGSTS.E.BYPASS.LTC128B.128 [R91+0x1100], [R12.64], !P6 ;  /* 0x011000000c5b4fae */ /* 0x0009f0000f101d56 */
[----:B------:R1:W-:Y:S08]  /*7a30*/  @P3 LDGSTS.E.BYPASS.LTC128B.128 [R91+0x1900], [R10.64], !P6 ;  /* 0x019000000a5b3fae */ /* 0x0003f0000f101d56 */
[----:B------:R1:W-:Y:S08]  /*7a40*/  @P2 LDGSTS.E.BYPASS.LTC128B.128 [R91+0x2100], [R8.64], !P6 ;  /* 0x02100000085b2fae */ /* 0x0003f0000f101d56 */
[----:B------:R3:W-:Y:S01]  /*7a50*/  @P1 LDGSTS.E.BYPASS.LTC128B.128 [R91+0x2900], [R4.64], !P6 ;  /* 0x02900000045b1fae */ /* 0x0007e2000f101d56 */
[----:B----4-:R-:W-:Y:S07]  /*7a60*/  IADD3 R12, -R35, UR5, RZ ;  /* 0x00000005230c7c10 */ /* 0x010fee000fffe1ff */
[----:B------:R1:W-:Y:S08]  /*7a70*/  @P0 LDGSTS.E.BYPASS.LTC128B.128 [R91+0x3100], [R6.64], !P6 ;  /* 0x03100000065b0fae */ /* 0x0003f0000f101d56 */
[----:B------:R-:W0:Y:S01]  /*7a80*/  LDGDEPBAR ;  /* 0x00000000000079af */ /* 0x000e220000000000 */
[C---:B---3--:R-:W-:Y:S02]  /*7a90*/  IMAD R4, R101.reuse, c[0x0][0x20c], R2 ;  /* 0x0000830065047a24 */ /* 0x048fe400078e0202 */
[----:B------:R-:W-:Y:S04]  /*7aa0*/  IMAD.WIDE.U32 R2, R101, c[0x0][0x208], RZ ;  /* 0x0000820065027a25 */ /* 0x000fe800078e00ff */
[----:B------:R-:W-:Y:S02]  /*7ab0*/  IMAD.IADD R3, R3, 0x1, R4 ;  /* 0x0000000103037824 */ /* 0x000fe400078e0204 */
[----:B------:R-:W-:Y:S02]  /*7ac0*/  IMAD R4, R119, c[0x0][0x218], RZ ;  /* 0x0000860077047a24 */ /* 0x000fe400078e02ff */
[C---:B------:R-:W-:Y:S01]  /*7ad0*/  IMAD.WIDE.U32 R2, R100.reuse, c[0x0][0x218], R2 ;  /* 0x0000860064027a25 */ /* 0x040fe200078e0002 */
[----:B------:R-:W-:Y:S04]  /*7ae0*/  DEPBAR.LE SB0, 0x0 ;  /* 0x000080000000791a */ /* 0x000fe80000000000 */
[----:B------:R-:W-:Y:S01]  /*7af0*/  BAR.SYNC.DEFER_BLOCKING 0x0 ;  /* 0x0000000000007b1d */ /* 0x000fe20000010000 */
[----:B------:R-:W-:Y:S01]  /*7b00*/  IMAD R4, R100, c[0x0][0x21c], R4 ;  /* 0x0000870064047a24 */ /* 0x000fe200078e0204 */
[----:B------:R-:W-:Y:S04]  /*7b10*/  IADD3 R2, P0, R2, UR30, RZ ;  /* 0x0000001e02027c10 */ /* 0x000fe8000ff1e0ff */
[----:B------:R-:W-:Y:S02]  /*7b20*/  IADD3.X R3, R3, UR29, R4, P0, !PT ;  /* 0x0000001d03037c10 */ /* 0x000fe400087fe404 */
[C---:B--2---:R-:W-:Y:S04]  /*7b30*/  LEA R14, P0, R2.reuse, c[0x0][0x1f8], 0x1 ;  /* 0x00007e00020e7a11 */ /* 0x044fe800078008ff */
[----:B------:R-:W-:Y:S02]  /*7b40*/  LEA.HI.X R13, R2, c[0x0][0x1fc], R3, 0x1, P0 ;  /* 0x00007f00020d7a11 */ /* 0x000fe400000f0c03 */
[----:B------:R1:W2:Y:S01]  /*7b50*/  SHFL.IDX PT, R2, R14, RZ, 0x1c1f ;  /* 0x001c1fff0e027589 */ /* 0x0002a200000e0000 */
[----:B------:R-:W-:Y:S07]  /*7b60*/  ISETP.GE.AND P0, PT, R12, 0x1, PT ;  /* 0x000000010c00780c */ /* 0x000fee0003f06270 */
[----:B------:R1:W3:Y:S06]  /*7b70*/  SHFL.IDX PT, R3, R13, RZ, 0x1c1f ;  /* 0x001c1fff0d037589 */ /* 0x0002ec00000e0000 */
[----:B------:R-:W-:-:S05]  /*7b80*/  @!P0 BRA `(.L_x_95) ;  /* 0x000000c000008947 */ /* 0x000fca0003800000 */
[C---:B------:R-:W-:Y:S11]  /*7b90*/  ISETP.GE.AND P1, PT, R18.reuse, c[0x0][0x1d4], PT ;  /* 0x0000750012007a0c */ /* 0x040ff60003f26270 */
[----:B------:R-:W-:Y:S02]  /*7ba0*/  @!UPT UIADD3 URZ, URZ, URZ, URZ ;  /* 0x0000003f3f3ff290 */ /* 0x000fe4000fffe03f */
[----:B-1----:R-:W1:Y:S01]  /*7bb0*/  @!P1 LDS.128 R8, [R92] ;  /* 0x000000005c089984 */ /* 0x002e620000000c00 */
[CC--:B--2---:R-:W-:Y:S04]  /*7bc0*/  @!P1 LEA R4, P0, R18.reuse, R2.reuse, 0x1 ;  /* 0x0000000212049211 */ /* 0x0c4fe800078008ff */
[-C--:B---3--:R-:W-:Y:S02]  /*7bd0*/  @!P1 LEA.HI.X R5, R18, R3.reuse, R19, 0x1, P0 ;  /* 0x0000000312059211 */ /* 0x088fe400000f0c13 */
[----:B------:R-:W-:Y:S11]  /*7be0*/  ISETP.GE.AND P0, PT, R95, c[0x0][0x1d4], PT ;  /* 0x000075005f007a0c */ /* 0x000ff60003f06270 */
[----:B------:R-:W-:Y:S02]  /*7bf0*/  @!UPT UIADD3 URZ, URZ, URZ, URZ ;  /* 0x0000003f3f3ff290 */ /* 0x000fe4000fffe03f */
[C---:B------:R-:W-:Y:S04]  /*7c00*/  @!P0 LEA R2, P2, R83.reuse, R2, 0x1 ;  /* 0x0000000253028211 */ /* 0x040fe800078408ff */
[----:B------:R-:W-:Y:S01]  /*7c10*/  @!P0 LEA.HI.X R3, R83, R3, R94, 0x1, P2 ;  /* 0x0000000353038211 */ /* 0x000fe200010f0c5e */
[----:B-1----:R-:W-:Y:S04]  /*7c20*/  @!P1 ST.E.128 [R4.64], R8 ;  /* 0x0000000804009985 */ /* 0x002fe8000c101d16 */
[----:B------:R-:W1:Y:S04]  /*7c30*/  @!P0 LDS.128 R4, [R93] ;  /* 0x000000005d048984 */ /* 0x000e680000000c00 */
[----:B-1----:R1:W-:Y:S02]  /*7c40*/  @!P0 ST.E.128 [R2.64], R4 ;  /* 0x0000000402008985 */ /* 0x0023e4000c101d16 */
.L_x_95:
[----:B------:R-:W-:Y:S05]  /*7c50*/  BSYNC B0 ;  /* 0x0000000000007941 */ /* 0x000fea0003800000 */
.L_x_94:
[----:B-1-3--:R1:W3:Y:S01]  /*7c60*/  SHFL.IDX PT, R3, R13, 0x1, 0x1c1f ;  /* 0x003c1f000d037f89 */ /* 0x00a2e200000e0000 */
[----:B------:R-:W-:Y:S01]  /*7c70*/  ISETP.GE.AND P0, PT, R12, 0x21, PT ;  /* 0x000000210c00780c */ /* 0x000fe20003f06270 */
[----:B------:R-:W-:Y:S02]  /*7c80*/  BSSY B0, `(.L_x_96) ;  /* 0x000000f000007945 */ /* 0x000fe40003800000 */
[----:B--2---:R1:W2:Y:S10]  /*7c90*/  SHFL.IDX PT, R2, R14, 0x1, 0x1c1f ;  /* 0x003c1f000e027f89 */ /* 0x0042b400000e0000 */
[----:B------:R-:W-:-:S05]  /*7ca0*/  @!P0 BRA `(.L_x_97) ;  /* 0x000000c000008947 */ /* 0x000fca0003800000 */
[C---:B------:R-:W-:Y:S11]  /*7cb0*/  ISETP.GE.AND P1, PT, R18.reuse, c[0x0][0x1d4], PT ;  /* 0x0000750012007a0c */ /* 0x040ff60003f26270 */
[----:B------:R-:W-:Y:S02]  /*7cc0*/  @!UPT UIADD3 URZ, URZ, URZ, URZ ;  /* 0x0000003f3f3ff290 */ /* 0x000fe4000fffe03f */
[----:B------:R-:W4:Y:S01]  /*7cd0*/  @!P1 LDS.128 R8, [R92+0x1000] ;  /* 0x001000005c089984 */ /* 0x000f220000000c00 */
[CC--:B--2---:R-:W-:Y:S04]  /*7ce0*/  @!P1 LEA R4, P0, R18.reuse, R2.reuse, 0x1 ;  /* 0x0000000212049211 */ /* 0x0c4fe800078008ff */
[-C--:B---3--:R-:W-:Y:S02]  /*7cf0*/  @!P1 LEA.HI.X R5, R18, R3.reuse, R19, 0x1, P0 ;  /* 0x0000000312059211 */ /* 0x088fe400000f0c13 */
[----:B------:R-:W-:Y:S11]  /*7d00*/  ISETP.GE.AND P0, PT, R95, c[0x0][0x1d4], PT ;  /* 0x000075005f007a0c */ /* 0x000ff60003f06270 */
[----:B------:R-:W-:Y:S02]  /*7d10*/  @!UPT UIADD3 URZ, URZ, URZ, URZ ;  /* 0x0000003f3f3ff290 */ /* 0x000fe4000fffe03f */
[C---:B------:R-:W-:Y:S04]  /*7d20*/  @!P0 LEA R2, P2, R83.reuse, R2, 0x1 ;  /* 0x0000000253028211 */ /* 0x040fe800078408ff */
[----:B------:R-:W-:Y:S01]  /*7d30*/  @!P0 LEA.HI.X R3, R83, R3, R94, 0x1, P2 ;  /* 0x0000000353038211 */ /* 0x000fe200010f0c5e */
[----:B----4-:R-:W-:Y:S04]  /*7d40*/  @!P1 ST.E.128 [R4.64], R8 ;  /* 0x0000000804009985 */ /* 0x010fe8000c101d16 */
[----:B------:R-:W2:Y:S04]  /*7d50*/  @!P0 LDS.128 R4, [R93+0x1000] ;  /* 0x001000005d048984 */ /* 0x000ea80000000c00 */
[----:B--2---:R2:W-:Y:S02]  /*7d60*/  @!P0 ST.E.128 [R2.64], R4 ;  /* 0x0000000402008985 */ /* 0x0045e4000c101d16 */
.L_x_97:
[----:B------:R-:W-:Y:S05]  /*7d70*/  BSYNC B0 ;  /* 0x0000000000007941 */ /* 0x000fea0003800000 */
.L_x_96:
[----:B--23--:R2:W3:Y:S01]  /*7d80*/  SHFL.IDX PT, R3, R13, 0x2, 0x1c1f ;  /* 0x005c1f000d037f89 */ /* 0x00c4e200000e0000 */
[----:B------:R-:W-:Y:S01]  /*7d90*/  ISETP.GE.AND P0, PT, R12, 0x41, PT ;  /* 0x000000410c00780c */ /* 0x000fe20003f06270 */
[----:B------:R-:W-:Y:S02]  /*7da0*/  BSSY B0, `(.L_x_98) ;  /* 0x000000f000007945 */ /* 0x000fe40003800000 */
[----:B------:R2:W4:Y:S10]  /*7db0*/  SHFL.IDX PT, R2, R14, 0x2, 0x1c1f ;  /* 0x005c1f000e027f89 */ /* 0x00053400000e0000 */
[----:B------:R-:W-:-:S05]  /*7dc0*/  @!P0 BRA `(.L_x_99) ;  /* 0x000000c000008947 */ /* 0x000fca0003800000 */
[C---:B------:R-:W-:Y:S11]  /*7dd0*/  ISETP.GE.AND P1, PT, R18.reuse, c[0x0][0x1d4], PT ;  /* 0x0000750012007a0c */ /* 0x040ff60003f26270 */
[----:B------:R-:W-:Y:S02]  /*7de0*/  @!UPT UIADD3 URZ, URZ, URZ, URZ ;  /* 0x0000003f3f3ff290 */ /* 0x000fe4000fffe03f */
[----:B------:R-:W5:Y:S01]  /*7df0*/  @!P1 LDS.128 R8, [R92+0x2000] ;  /* 0x002000005c089984 */ /* 0x000f620000000c00 */
[CC--:B----4-:R-:W-:Y:S04]  /*7e00*/  @!P1 LEA R4, P0, R18.reuse, R2.reuse, 0x1 ;  /* 0x0000000212049211 */ /* 0x0d0fe800078008ff */
[-C--:B---3--:R-:W-:Y:S02]  /*7e10*/  @!P1 LEA.HI.X R5, R18, R3.reuse, R19, 0x1, P0 ;  /* 0x0000000312059211 */ /* 0x088fe400000f0c13 */
[----:B------:R-:W-:Y:S11]  /*7e20*/  ISETP.GE.AND P0, PT, R95, c[0x0][0x1d4], PT ;  /* 0x000075005f007a0c */ /* 0x000ff60003f06270 */
[----:B------:R-:W-:Y:S02]  /*7e30*/  @!UPT UIADD3 URZ, URZ, URZ, URZ ;  /* 0x0000003f3f3ff290 */ /* 0x000fe4000fffe03f */
[C---:B------:R-:W-:Y:S04]  /*7e40*/  @!P0 LEA R2, P2, R83.reuse, R2, 0x1 ;  /* 0x0000000253028211 */ /* 0x040fe800078408ff */
[----:B------:R-:W-:Y:S01]  /*7e50*/  @!P0 LEA.HI.X R3, R83, R3, R94, 0x1, P2 ;  /* 0x0000000353038211 */ /* 0x000fe200010f0c5e */
[----:B-----5:R-:W-:Y:S04]  /*7e60*/  @!P1 ST.E.128 [R4.64], R8 ;  /* 0x0000000804009985 */ /* 0x020fe8000c101d16 */
[----:B------:R-:W3:Y:S04]  /*7e70*/  @!P0 LDS.128 R4, [R93+0x2000] ;  /* 0x002000005d048984 */ /* 0x000ee80000000c00 */
[----:B---3--:R3:W-:Y:S02]  /*7e80*/  @!P0 ST.E.128 [R2.64], R4 ;  /* 0x0000000402008985 */ /* 0x0087e4000c101d16 */
.L_x_99:
[----:B------:R-:W-:Y:S05]  /*7e90*/  BSYNC B0 ;  /* 0x0000000000007941 */ /* 0x000fea0003800000 */
.L_x_98:
[----:B---3--:R3:W1:Y:S01]  /*7ea0*/  SHFL.IDX PT, R3, R13, 0x3, 0x1c1f ;  /* 0x007c1f000d037f89 */ /* 0x00866200000e0000 */
[----:B------:R-:W-:Y:S01]  /*7eb0*/  ISETP.GE.AND P0, PT, R12, 0x61, PT ;  /* 0x000000610c00780c */ /* 0x000fe20003f06270 */
[----:B------:R-:W-:Y:S02]  /*7ec0*/  BSSY B0, `(.L_x_100) ;  /* 0x000000f000007945 */ /* 0x000fe40003800000 */
[----:B----4-:R3:W4:Y:S10]  /*7ed0*/  SHFL.IDX PT, R2, R14, 0x3, 0x1c1f ;  /* 0x007c1f000e027f89 */ /* 0x01073400000e0000 */
[----:B------:R-:W-:-:S05]  /*7ee0*/  @!P0 BRA `(.L_x_101) ;  /* 0x000000c000008947 */ /* 0x000fca0003800000 */
[C---:B------:R-:W-:Y:S11]  /*7ef0*/  ISETP.GE.AND P1, PT, R18.reuse, c[0x0][0x1d4], PT ;  /* 0x0000750012007a0c */ /* 0x040ff60003f26270 */
[----:B------:R-:W-:Y:S02]  /*7f00*/  @!UPT UIADD3 URZ, URZ, URZ, URZ ;  /* 0x0000003f3f3ff290 */ /* 0x000fe4000fffe03f */
[----:B------:R-:W5:Y:S01]  /*7f10*/  @!P1 LDS.128 R8, [R92+0x3000] ;  /* 0x003000005c089984 */ /* 0x000f620000000c00 */
[CC--:B----4-:R-:W-:Y:S04]  /*7f20*/  @!P1 LEA R4, P0, R18.reuse, R2.reuse, 0x1 ;  /* 0x0000000212049211 */ /* 0x0d0fe800078008ff */
[-C--:B-1----:R-:W-:Y:S02]  /*7f30*/  @!P1 LEA.HI.X R5, R18, R3.reuse, R19, 0x1, P0 ;  /* 0x0000000312059211 */ /* 0x082fe400000f0c13 */
[----:B------:R-:W-:Y:S11]  /*7f40*/  ISETP.GE.AND P0, PT, R95, c[0x0][0x1d4], PT ;  /* 0x000075005f007a0c */ /* 0x000ff60003f06270 */
[----:B------:R-:W-:Y:S02]  /*7f50*/  @!UPT UIADD3 URZ, URZ, URZ, URZ ;  /* 0x0000003f3f3ff290 */ /* 0x000fe4000fffe03f */
[C---:B------:R-:W-:Y:S04]  /*7f60*/  @!P0 LEA R2, P2, R83.reuse, R2, 0x1 ;  /* 0x0000000253028211 */ /* 0x040fe800078408ff */
[----:B------:R-:W-:Y:S01]  /*7f70*/  @!P0 LEA.HI.X R3, R83, R3, R94, 0x1, P2 ;  /* 0x0000000353038211 */ /* 0x000fe200010f0c5e */
[----:B-----5:R-:W-:Y:S04]  /*7f80*/  @!P1 ST.E.128 [R4.64], R8 ;  /* 0x0000000804009985 */ /* 0x020fe8000c101d16 */
[----:B------:R-:W1:Y:S04]  /*7f90*/  @!P0 LDS.128 R4, [R93+0x3000] ;  /* 0x003000005d048984 */ /* 0x000e680000000c00 */
[----:B-1----:R1:W-:Y:S02]  /*7fa0*/  @!P0 ST.E.128 [R2.64], R4 ;  /* 0x0000000402008985 */ /* 0x0023e4000c101d16 */
.L_x_101:
[----:B------:R-:W-:Y:S05]  /*7fb0*/  BSYNC B0 ;  /* 0x0000000000007941 */ /* 0x000fea0003800000 */
.L_x_100:
[----:B------:R-:W-:Y:S02]  /*7fc0*/  UISETP.GT.AND UP0, UPT, UR6, UR7, UPT ;  /* 0x000000070600728c */ /* 0x000fe4000bf04270 */
[----:B------:R-:W-:Y:S04]  /*7fd0*/  UIADD3 UR6, UR6, -0x1, URZ ;  /* 0xffffffff06067890 */ /* 0x000fe8000fffe03f */
[----:B------:R-:W-:Y:S05]  /*7fe0*/  PLOP3.LUT P0, PT, PT, PT, UP0, 0x80, 0x0 ;  /* 0x000000000000781c */ /* 0x000fea0003f0f008 */
[----:B------:R-:W-:Y:S02]  /*7ff0*/  @UP0 USHF.R.S32.HI UR9, URZ, 0x1f, UR6 ;  /* 0x0000001f3f090899 */ /* 0x000fe40008011406 */
[----:B------:R-:W-:Y:S04]  /*8000*/  @UP0 UIMAD UR5, UR11, UR6, URZ ;  /* 0x000000060b0502a4 */ /* 0x000fe8000f8e023f */
[----:B------:R-:W-:Y:S02]  /*8010*/  @UP0 UIMAD UR5, UR9, UR24, UR5 ;  /* 0x00000018090502a4 */ /* 0x000fe4000f8e0205 */
[----:B-1--4-:R-:W-:Y:S02]  /*8020*/  @P0 IMAD.MOV.U32 R2, RZ, RZ, R130 ;  /* 0x000000ffff020224 */ /* 0x012fe400078e0082 */
[----:B------:R-:W-:Y:S04]  /*8030*/  @P0 IMAD.MOV.U32 R3, RZ, RZ, R127 ;  /* 0x000000ffff030224 */ /* 0x000fe800078e007f */
[----:B------:R-:W-:Y:S05]  /*8040*/  @P0 IMAD.WIDE.U32 R2, R146, UR6, R2 ;  /* 0x0000000692020c25 */ /* 0x000fea000f8e0002 */
[C---:B------:R-:W-:Y:S02]  /*8050*/  @P0 LEA R12, P1, R2.reuse, c[0x0][0x220], 0x1 ;  /* 0x00008800020c0a11 */ /* 0x040fe400078208ff */
[----:B------:R-:W-:Y:S04]  /*8060*/  @P0 IADD3 R3, R3, UR5, RZ ;  /* 0x0000000503030c10 */ /* 0x000fe8000fffe0ff */
[----:B--23--:R-:W-:Y:S02]  /*8070*/  @P0 LEA.HI.X R13, R2, c[0x0][0x224], R3, 0x1, P1 ;  /* 0x00008900020d0a11 */ /* 0x00cfe400008f0c03 */
[-C--:B------:R-:W-:Y:S03]  /*8080*/  @P0 IADD3 R10, P1, R12, R151.reuse, RZ ;  /* 0x000000970c0a0210 */ /* 0x080fe60007f3e0ff */
[----:B------:R-:W-:Y:S01]  /*8090*/  @!PT LDS RZ, [RZ] ;  /* 0x00000000fffff984 */ /* 0x000fe20000000800 */
[----:B------:R-:W-:Y:S01]  /*80a0*/  @!PT LDS RZ, [RZ] ;  /* 0x00000000fffff984 */ /* 0x000fe20000000800 */
[----:B------:R-:W-:Y:S01]  /*80b0*/  @!PT LDS RZ, [RZ] ;  /* 0x00000000fffff984 */ /* 0x000fe20000000800 */
[----:B------:R1:W-:Y:S02]  /*80c0*/  @P0 LDGSTS.E.BYPASS.LTC128B.128 [R91+0x3900], [R12.64], !P6 ;  /* 0x039000000c5b0fae */ /* 0x0003e4000f101d56 */
[--C-:B------:R-:W-:Y:S01]  /*80d0*/  @P0 IMAD.X R11, R13, 0x1, R150.reuse, P1 ;  /* 0x000000010d0b0824 */ /* 0x100fe200008e0696 */
[-C--:B------:R-:W-:Y:S04]  /*80e0*/  @P0 IADD3 R8, P1, R10, R151.reuse, RZ ;  /* 0x000000970a080210 */ /* 0x080fe80007f3e0ff */
[----:B------:R1:W-:Y:S01]  /*80f0*/  @P0 LDGSTS.E.BYPASS.LTC128B.128 [R91+0x4100], [R10.64], !P6 ;  /* 0x041000000a5b0fae */ /* 0x0003e2000f101d56 */
        /* <DEDUP_REMOVED lines=10> */
[----:B------:R-:W-:Y:S04]  /*81a0*/  @P0 IADD3 R14, P1, R2, R151, RZ ;  /* 0x00000097020e0210 */ /* 0x000fe80007f3e0ff */
[----:B------:R1:W-:Y:S01]  /*81b0*/  @P0 LDGSTS.E.BYPASS.LTC128B.128 [R91+0x6100], [R2.64], !P6 ;  /* 0x06100000025b0fae */ /* 0x0003e2000f101d56 */
[----:B------:R-:W-:Y:S05]  /*81c0*/  @P0 IMAD.X R15, R3, 0x1, R150, P1 ;  /* 0x00000001030f0824 */ /* 0x000fea00008e0696 */
[----:B------:R1:W-:Y:S04]  /*81d0*/  @P0 LDGSTS.E.BYPASS.LTC128B.128 [R91+0x6900], [R14.64], !P6 ;  /* 0x069000000e5b0fae */ /* 0x0003e8000f101d56 */
[----:B------:R-:W0:Y:S01]  /*81e0*/  LDGDEPBAR ;  /* 0x00000000000079af */ /* 0x000e220000000000 */
[----:B------:R-:W-:-:S05]  /*81f0*/  @P0 BRA `(.L_x_102) ;  /* 0xffff9cf000000947 */ /* 0x000fca000383ffff */
[----:B------:R-:W-:Y:S06]  /*8200*/  BAR.SYNC.DEFER_BLOCKING 0x0 ;  /* 0x0000000000007b1d */ /* 0x000fec0000010000 */
.L_x_55:
[----:B------:R-:W-:Y:S01]  /*8210*/  UISETP.GE.AND UP0, UPT, UR13, 0x1, UPT ;  /* 0x000000010d00788c */ /* 0x000fe2000bf06270 */
[----:B------:R-:W-:Y:S01]  /*8220*/  PLOP3.LUT P4, PT, PT, PT, PT, 0x80, 0x0 ;  /* 0x000000000000781c */ /* 0x000fe20003f8f070 */
[----:B------:R-:W-:Y:S01]  /*8230*/  CS2R R178, SRZ ;  /* 0x0000000000b27805 */ /* 0x000fe2000001ff00 */
[----:B------:R-:W-:Y:S01]  /*8240*/  CS2R R176, SRZ ;  /* 0x0000000000b07805 */ /* 0x000fe2000001ff00 */
[----:B------:R-:W-:Y:S01]  /*8250*/  CS2R R182, SRZ ;  /* 0x0000000000b67805 */ /* 0x000fe2000001ff00 */
[----:B------:R-:W-:Y:S01]  /*8260*/  CS2R R180, SRZ ;  /* 0x0000000000b47805 */ /* 0x000fe2000001ff00 */
[----:B------:R-:W-:Y:S01]  /*8270*/  PLOP3.LUT P0, PT, PT, PT, UP0, 0x80, 0x0 ;  /* 0x000000000000781c */ /* 0x000fe20003f0f008 */
[----:B-1----:R-:W-:Y:S01]  /*8280*/  IMAD.MOV.U32 R15, RZ, RZ, RZ ;  /* 0x000000ffff0f7224 */ /* 0x002fe200078e00ff */
[----:B------:R-:W-:Y:S01]  /*8290*/  CS2R R172, SRZ ;  /* 0x0000000000ac7805 */ /* 0x000fe2000001ff00 */
[----:B------:R-:W-:Y:S01]  /*82a0*/  IMAD.MOV.U32 R174, RZ, RZ, RZ ;  /* 0x000000ffffae7224 */ /* 0x000fe200078e00ff */
        /* <DEDUP_REMOVED lines=30> */
[----:B-----5:R-:W-:Y:S01]  /*8490*/  CS2R R26, SRZ ;  /* 0x00000000001a7805 */ /* 0x020fe2000001ff00 */
        /* <DEDUP_REMOVED lines=9> */
[----:B------:R-:W-:-:S02]  /*8530*/  UISETP.NE.U32.AND UP1, UPT, URZ, UR4, UPT ;  /* 0x000000043f00728c */ /* 0x000fc4000bf25070 */
[----:B------:R-:W-:Y:S02]  /*8540*/  ULDC.64 UR6, c[0x0][0x340] ;  /* 0x0000d00000067ab9 */ /* 0x000fe40000000a00 */
[----:B------:R-:W-:-:S06]  /*8550*/  UISETP.NE.AND.EX UP1, UPT, URZ, UR5, UPT, UP1 ;  /* 0x000000053f00728c */ /* 0x000fcc000bf25310 */
[----:B------:R-:W-:-:S05]  /*8560*/  PLOP3.LUT P6, PT, PT, PT, UP1, 0x80, 0x0 ;  /* 0x000000000000781c */ /* 0x000fca0003fcf018 */
[----:B------:R-:W-:Y:S02]  /*8570*/  @UP1 UMOV UR4, 0x4 ;  /* 0x0000000400041882 */ /* 0x000fe40000000000 */
[----:B------:R-:W-:-:S06]  /*8580*/  @UP1 UIMAD.WIDE UR4, UR20, UR4, UR6 ;  /* 0x00000004140412a5 */ /* 0x000fcc000f8e0206 */
[----:B------:R-:W-:Y:S02]  /*8590*/  IMAD.U32 R2, RZ, RZ, UR4 ;  /* 0x00000004ff027e24 */ /* 0x000fe4000f8e00ff */
[----:B------:R-:W-:Y:S01]  /*85a0*/  IMAD.U32 R3, RZ, RZ, UR5 ;  /* 0x00000005ff037e24 */ /* 0x000fe2000f8e00ff */
[----:B------:R-:W1:Y:S01]  /*85b0*/  S2R R20, SR_CTAID.X ;  /* 0x0000000000147919 */ /* 0x000e620000002500 */
[----:B------:R-:W-:Y:S01]  /*85c0*/  SHF.R.S32.HI R17, RZ, 0x1f, R194 ;  /* 0x0000001fff117819 */ /* 0x000fe200000114c2 */
[----:B------:R-:W-:Y:S02]  /*85d0*/  USHF.R.S32.HI UR6, URZ, 0x1f, UR18 ;  /* 0x0000001f3f067899 */ /* 0x000fe40008011412 */
[----:B------:R3:W4:Y:S01]  /*85e0*/  @P6 LDG.E R16, [R2.64] ;  /* 0x0000001602106981 */ /* 0x000722000c1e1900 */
[----:B------:R-:W-:Y:S01]  /*85f0*/  ULDC.64 UR4, c[0x0][0x178] ;  /* 0x00005e0000047ab9 */ /* 0x000fe20000000a00 */
[----:B------:R-:W-:Y:S01]  /*8600*/  LEA.HI R9, R17, R194, RZ, 0x6 ;  /* 0x000000c211097211 */ /* 0x000fe200078f30ff */
[----:B------:R-:W-:Y:S01]  /*8610*/  UIMAD UR6, UR6, UR4, URZ ;  /* 0x00000004060672a4 */ /* 0x000fe2000f8e023f */
[----:B------:R-:W-:Y:S01]  /*8620*/  IMAD.MOV.U32 R197, RZ, RZ, c[0x0][0x2b8] ;  /* 0x0000ae00ffc57624 */ /* 0x000fe200078e00ff */
[----:B------:R-:W-:Y:S01]  /*8630*/  UIMAD.WIDE.U32 UR8, UR18, UR4, URZ ;  /* 0x00000004120872a5 */ /* 0x000fe2000f8e003f */
[----:B------:R-:W-:Y:S01]  /*8640*/  IMAD.MOV.U32 R54, RZ, RZ, RZ ;  /* 0x000000ffff367224 */ /* 0x000fe200078e00ff */
[----:B------:R-:W-:-:S03]  /*8650*/  UIMAD UR18, UR18, UR5, UR6 ;  /* 0x00000005121272a4 */ /* 0x000fc6000f8e0206 */
[----:B------:R-:W-:Y:S02]  /*8660*/  ULDC.64 UR6, c[0x0][0x348] ;  /* 0x0000d20000067ab9 */ /* 0x000fe40000000a00 */
[----:B------:R-:W-:Y:S02]  /*8670*/  UISETP.NE.U32.AND UP0, UPT, URZ, UR6, UPT ;  /* 0x000000063f00728c */ /* 0x000fe4000bf05070 */
[----:B------:R-:W-:Y:S02]  /*8680*/  ULDC.64 UR4, c[0x0][0x1b8] ;  /* 0x00006e0000047ab9 */ /* 0x000fe40000000a00 */
[----:B------:R-:W-:Y:S02]  /*8690*/  UISETP.NE.AND.EX UP0, UPT, URZ, UR7, UPT, UP0 ;  /* 0x000000073f00728c */ /* 0x000fe4000bf05300 */
[----:B------:R-:W-:Y:S02]  /*86a0*/  USHF.R.S32.HI UR7, URZ, 0x1f, UR20 ;  /* 0x0000001f3f077899 */ /* 0x000fe40008011414 */
[----:B------:R-:W-:-:S02]  /*86b0*/  UIMAD UR6, UR14, UR4, URZ ;  /* 0x000000040e0672a4 */ /* 0x000fc4000f8e023f */
[----:B------:R-:W-:Y:S02]  /*86c0*/  UIADD3 UR9, UR9, UR18, URZ ;  /* 0x0000001209097290 */ /* 0x000fe4000fffe03f */
[----:B------:R-:W-:Y:S01]  /*86d0*/  USEL UR7, UR7, URZ, !UP0 ;  /* 0x0000003f07077287 */ /* 0x000fe2000c000000 */
[----:B---3--:R-:W-:Y:S01]  /*86e0*/  LEA.HI R2, R17, R194, RZ, 0x3 ;  /* 0x000000c211027211 */ /* 0x008fe200078f18ff */
[----:B------:R-:W-:Y:S01]  /*86f0*/  IMAD.MOV.U32 R3, RZ, RZ, c[0x0][0x2c4] ;  /* 0x0000b100ff037624 */ /* 0x000fe200078e00ff */
[----:B------:R-:W-:Y:S02]  /*8700*/  UIMAD UR6, UR15, UR5, UR6 ;  /* 0x000000050f0672a4 */ /* 0x000fe4000f8e0206 */
[----:B------:R-:W-:Y:S01]  /*8710*/  LOP3.LUT R0, R2, 0xfffffff8, RZ, 0xc0, !PT ;  /* 0xfffffff802007812 */ /* 0x000fe200078ec0ff */
[----:B------:R-:W-:Y:S01]  /*8720*/  UIMAD.WIDE.U32 UR10, UR15, UR4, UR8 ;  /* 0x000000040f0a72a5 */ /* 0x000fe2000f8e0008 */
[----:B------:R-:W-:Y:S01]  /*8730*/  ISETP.NE.AND P0, PT, R3, 0x1, PT ;  /* 0x000000010300780c */ /* 0x000fe20003f05270 */
[----:B------:R-:W-:Y:S01]  /*8740*/  USEL UR8, UR20, URZ, !UP0 ;  /* 0x0000003f14087287 */ /* 0x000fe2000c000000 */
[----:B------:R-:W-:Y:S01]  /*8750*/  SHF.R.S32.HI R47, RZ, 0x3, R2 ;  /* 0x00000003ff2f7819 */ /* 0x000fe20000011402 */
[----:B------:R-:W-:Y:S01]  /*8760*/  IMAD.IADD R56, R194, 0x1, -R0 ;  /* 0x00000001c2387824 */ /* 0x000fe200078e0a00 */
[----:B------:R-:W-:-:S02]  /*8770*/  ULDC.64 UR4, c[0x0][0x1c0] ;  /* 0x0000700000047ab9 */ /* 0x000fc40000000a00 */
[----:B------:R-:W-:Y:S01]  /*8780*/  UIMAD UR7, UR7, UR4, URZ ;  /* 0x00000004070772a4 */ /* 0x000fe2000f8e023f */
[--C-:B------:R-:W-:Y:S01]  /*8790*/  IMAD R196, R56, 0x10, R47.reuse ;  /* 0x0000001038c47824 */ /* 0x100fe200078e022f */
[----:B------:R-:W-:Y:S01]  /*87a0*/  UIADD3 UR11, UR11, UR6, URZ ;  /* 0x000000060b0b7290 */ /* 0x000fe2000fffe03f */
[C---:B-1----:R-:W-:Y:S01]  /*87b0*/  IMAD R15, R20.reuse, 0x80, R47 ;  /* 0x00000080140f7824 */ /* 0x042fe200078e022f */
[----:B------:R-:W-:Y:S01]  /*87c0*/  UIMAD UR5, UR8, UR5, UR7 ;  /* 0x00000005080572a4 */ /* 0x000fe2000f8e0207 */
[----:B------:R-:W-:Y:S01]  /*87d0*/  IMAD R4, R20, 0x80, R196 ;  /* 0x0000008014047824 */ /* 0x000fe200078e02c4 */
[----:B------:R-:W-:Y:S01]  /*87e0*/  UIMAD.WIDE.U32 UR8, UR8, UR4, UR10 ;  /* 0x00000004080872a5 */ /* 0x000fe2000f8e000a */
[----:B------:R-:W-:Y:S01]  /*87f0*/  IMAD.SHL.U32 R242, R56, 0x8, RZ ;  /* 0x0000000838f27824 */ /* 0x000fe200078e00ff */
[----:B------:R-:W-:Y:S01]  /*8800*/  UMOV UR6, 0x70 ;  /* 0x0000007000067882 */ /* 0x000fe20000000000 */
[----:B------:R-:W-:Y:S01]  /*8810*/  @P0 IMAD.HI.U32 R2, R4, c[0x0][0x2c8], RZ ;  /* 0x0000b20004020a27 */ /* 0x000fe200078e00ff */
[----:B------:R-:W-:Y:S01]  /*8820*/  UIADD3 UR5, UR9, UR5, URZ ;  /* 0x0000000509057290 */ /* 0x000fe2000fffe03f */
[----:B------:R-:W-:Y:S01]  /*8830*/  LEA.HI R52, R17, R194, RZ, 0x4 ;  /* 0x000000c211347211 */ /* 0x000fe200078f20ff */
[----:B------:R-:W-:Y:S01]  /*8840*/  ULDC UR4, c[0x0][0x2c4] ;  /* 0x0000b10000047ab9 */ /* 0x000fe20000000800 */
[----:B------:R-:W-:Y:S01]  /*8850*/  IMAD.MOV.U32 R0, RZ, RZ, R4 ;  /* 0x000000ffff007224 */ /* 0x000fe200078e0004 */
[----:B------:R-:W-:Y:S01]  /*8860*/  @P0 SHF.R.U32.HI R0, RZ, c[0x0][0x2cc], R2 ;  /* 0x0000b300ff000a19 */ /* 0x000fe20000011602 */
[----:B------:R-:W-:Y:S01]  /*8870*/  IMAD.U32 R3, RZ, RZ, UR9 ;  /* 0x00000009ff037e24 */ /* 0x000fe2000f8e00ff */
[----:B--2---:R-:W-:Y:S01]  /*8880*/  UIMAD UR19, UR19, UR4, URZ ;  /* 0x00000004131372a4 */ /* 0x004fe2000f8e023f */
[----:B------:R-:W-:Y:S01]  /*8890*/  IMAD.U32 R2, RZ, RZ, UR8 ;  /* 0x00000008ff027e24 */ /* 0x000fe2000f8e00ff */
[--C-:B------:R-:W-:Y:S01]  /*88a0*/  SHF.R.S32.HI R6, RZ, 0x1f, R0.reuse ;  /* 0x0000001fff067819 */ /* 0x100fe20000011400 */
[----:B------:R-:W-:Y:S01]  /*88b0*/  IMAD.MOV R5, RZ, RZ, -R0 ;  /* 0x000000ffff057224 */ /* 0x000fe200078e0a00 */
[----:B------:R-:W-:Y:S01]  /*88c0*/  ISETP.GE.AND P4, PT, R242, c[0x0][0x198], PT ;  /* 0x00006600f2007a0c */ /* 0x000fe20003f86270 */
[----:B------:R-:W-:Y:S01]  /*88d0*/  IMAD.U32 R3, RZ, RZ, UR5 ;  /* 0x00000005ff037e24 */ /* 0x000fe2000f8e00ff */
[----:B------:R-:W-:Y:S01]  /*88e0*/  ISETP.GE.AND P2, PT, R15, UR19, PT ;  /* 0x000000130f007c0c */ /* 0x000fe2000bf46270 */
[----:B------:R-:W-:Y:S01]  /*88f0*/  IMAD R4, R5, c[0x0][0x2c4], R4 ;  /* 0x0000b10005047a24 */ /* 0x000fe200078e0204 */
[----:B------:R-:W-:Y:S01]  /*8900*/  SHF.R.S32.HI R241, RZ, 0x1f, R242 ;  /* 0x0000001ffff17819 */ /* 0x000fe200000114f2 */
[----:B------:R-:W-:Y:S01]  /*8910*/  IMAD R5, R6, c[0x0][0x1b0], RZ ;  /* 0x00006c0006057a24 */ /* 0x000fe200078e02ff */
[----:B------:R-:W-:Y:S01]  /*8920*/  UIMAD UR6, UR12, UR6, -0x70 ;  /* 0xffffff900c0674a4 */ /* 0x000fe2000f8e0206 */
[C---:B------:R-:W-:Y:S01]  /*8930*/  IMAD.WIDE.U32 R2, R0.reuse, c[0x0][0x1b0], R2 ;  /* 0x00006c0000027a25 */ /* 0x040fe200078e0002 */
[----:B------:R-:W-:Y:S01]  /*8940*/  ULDC.64 UR4, c[0x0][0x2b0] ;  /* 0x0000ac0000047ab9 */ /* 0x000fe20000000a00 */
[----:B------:R-:W-:Y:S02]  /*8950*/  STL [R1+0x20], R196 ;  /* 0x000020c401007387 */ /* 0x000fe40000100800 */
[----:B------:R-:W-:Y:S01]  /*8960*/  IMAD R6, R0, c[0x0][0x1b4], R5 ;  /* 0x00006d0000067a24 */ /* 0x000fe200078e0205 */
[----:B------:R-:W-:-:S03]  /*8970*/  SHF.R.S32.HI R5, RZ, 0x1f, R4 ;  /* 0x0000001fff057819 */ /* 0x000fc60000011404 */
[----:B------:R-:W-:Y:S02]  /*8980*/  IMAD.IADD R3, R3, 0x1, R6 ;  /* 0x0000000103037824 */ /* 0x000fe400078e0206 */
[----:B------:R-:W-:Y:S02]  /*8990*/  IMAD R0, R5, c[0x0][0x1a8], RZ ;  /* 0x00006a0005007a24 */ /* 0x000fe400078e02ff */
[----:B------:R-:W-:-:S04]  /*89a0*/  IMAD.WIDE.U32 R2, R4, c[0x0][0x1a8], R2 ;  /* 0x00006a0004027a25 */ /* 0x000fc800078e0002 */
[----:B------:R-:W-:Y:S01]  /*89b0*/  IMAD R0, R4, c[0x0][0x1ac], R0 ;  /* 0x00006b0004007a24 */ /* 0x000fe200078e0200 */
[----:B------:R-:W-:-:S03]  /*89c0*/  LEA R7, P0, R2, c[0x0][0x160], 0x1 ;  /* 0x0000580002077a11 */ /* 0x000fc600078008ff */
[----:B------:R-:W-:Y:S01]  /*89d0*/  IMAD.IADD R6, R3, 0x1, R0 ;  /* 0x0000000103067824 */ /* 0x000fe200078e0200 */
[----:B------:R-:W-:Y:S01]  /*89e0*/  IADD3 R3, R15, 0x10, RZ ;  /* 0x000000100f037810 */ /* 0x000fe20007ffe0ff */
[----:B------:R-:W1:Y:S01]  /*89f0*/  SHFL.IDX PT, R4, R7, RZ, 0x181f ;  /* 0x00181fff07047589 */ /* 0x000e6200000e0000 */
[----:B------:R-:W-:Y:S02]  /*8a00*/  IMAD.SHL.U32 R0, R47, 0x40, RZ ;  /* 0x000000402f007824 */ /* 0x000fe400078e00ff */
[----:B------:R-:W-:Y:S01]  /*8a10*/  LEA.HI.X R6, R2, c[0x0][0x164], R6, 0x1, P0 ;  /* 0x0000590002067a11 */ /* 0x000fe200000f0c06 */
[----:B------:R-:W-:Y:S01]  /*8a20*/  SHFL.IDX PT, R5, R7, 0x1, 0x181f ;  /* 0x00381f0007057f89 */ /* 0x000fe200000e0000 */
[----:B------:R-:W-:Y:S02]  /*8a30*/  ISETP.GE.AND P1, PT, R3, UR19, PT ;  /* 0x0000001303007c0c */ /* 0x000fe4000bf26270 */
[----:B------:R-:W-:Y:S01]  /*8a40*/  LOP3.LUT R0, R0, 0x1c0, RZ, 0xc0, !PT ;  /* 0x000001c000007812 */ /* 0x000fe200078ec0ff */
[----:B------:R-:W2:Y:S03]  /*8a50*/  SHFL.IDX PT, R8, R6, RZ, 0x181f ;  /* 0x00181fff06087589 */ /* 0x000ea600000e0000 */
[----:B------:R-:W-:Y:S01]  /*8a60*/  SHF.R.U32.HI R2, RZ, 0x3, R0 ;  /* 0x00000003ff027819 */ /* 0x000fe20000011600 */
[----:B------:R-:W3:Y:S01]  /*8a70*/  SHFL.IDX PT, R11, R6, 0x1, 0x181f ;  /* 0x00381f00060b7f89 */ /* 0x000ee200000e0000 */
[----:B------:R-:W-:-:S03]  /*8a80*/  LOP3.LUT R0, R0, 0x38, R242, 0xf8, !PT ;  /* 0x0000003800007812 */ /* 0x000fc600078ef8f2 */
[----:B------:R-:W5:Y:S01]  /*8a90*/  SHFL.IDX PT, R12, R7, 0x2, 0x181f ;  /* 0x00581f00070c7f89 */ /* 0x000f6200000e0000 */
[----:B------:R-:W-:Y:S01]  /*8aa0*/  LOP3.LUT R3, R0, R2, RZ, 0x3c, !PT ;  /* 0x0000000200037212 */ /* 0x000fe200078e3cff */
[----:B------:R-:W-:Y:S01]  /*8ab0*/  IMAD.SHL.U32 R0, R9, 0x8, RZ ;  /* 0x0000000809007824 */ /* 0x000fe200078e00ff */
[----:B------:R-:W-:Y:S01]  /*8ac0*/  IADD3 R9, R15, 0x20, RZ ;  /* 0x000000200f097810 */ /* 0x000fe20007ffe0ff */
[----:B------:R-:W3:Y:S03]  /*8ad0*/  SHFL.IDX PT, R13, R6, 0x2, 0x181f ;  /* 0x00581f00060d7f89 */ /* 0x000ee600000e0000 */
[----:B------:R-:W-:Y:S01]  /*8ae0*/  LOP3.LUT R45, R3, 0xfffffe00, R0, 0xf8, !PT ;  /* 0xfffffe00032d7812 */ /* 0x000fe200078ef800 */
[----:B------:R-:W5:Y:S01]  /*8af0*/  SHFL.IDX PT, R10, R7, 0x3, 0x181f ;  /* 0x00781f00070a7f89 */ /* 0x000f6200000e0000 */
[----:B-1----:R-:W-:Y:S02]  /*8b00*/  @!P2 LEA R2, P0, R242, R4, 0x1 ;  /* 0x00000004f202a211 */ /* 0x002fe400078008ff */
[----:B------:R-:W-:Y:S01]  /*8b10*/  IADD3 R4, R15, 0x30, RZ ;  /* 0x000000300f047810 */ /* 0x000fe20007ffe0ff */
[----:B------:R-:W-:Y:S01]  /*8b20*/  @!P2 IMAD.SHL.U32 R0, R45, 0x2, RZ ;  /* 0x000000022d00a824 */ /* 0x000fe200078e00ff */
[----:B------:R-:W-:Y:S02]  /*8b30*/  SHFL.IDX PT, R14, R6, 0x5, 0x181f ;  /* 0x00b81f00060e7f89 */ /* 0x000fe400000e0000 */
[----:B------:R-:W-:-:S02]  /*8b40*/  ISETP.GE.AND P3, PT, R4, UR19, PT ;  /* 0x0000001304007c0c */ /* 0x000fc4000bf66270 */
[C---:B--2---:R-:W-:Y:S02]  /*8b50*/  @!P2 LEA.HI.X R3, R242.reuse, R8, R241, 0x1, P0 ;  /* 0x00000008f203a211 */ /* 0x044fe400000f0cf1 */
[----:B------:R-:W-:Y:S01]  /*8b60*/  ISETP.GE.AND P0, PT, R9, UR19, PT ;  /* 0x0000001309007c0c */ /* 0x000fe2000bf06270 */
[----:B------:R-:W-:Y:S04]  /*8b70*/  SHFL.IDX PT, R8, R7, 0x4, 0x181f ;  /* 0x00981f0007087f89 */ /* 0x000fe800000e0000 */
[----:B------:R1:W-:Y:S01]  /*8b80*/  @!P2 LDGSTS.E.BYPASS.LTC128B.128 [R0+0x7100], [R2.64], !P4 ;  /* 0x071000000200afae */ /* 0x0003e2000e101d56 */
[----:B------:R-:W-:-:S03]  /*8b90*/  @!P1 LEA R4, P2, R242, R5, 0x1 ;  /* 0x00000005f2049211 */ /* 0x000fc600078408ff */
[----:B------:R-:W2:Y:S01]  /*8ba0*/  SHFL.IDX PT, R9, R6, 0x3, 0x181f ;  /* 0x00781f0006097f89 */ /* 0x000ea200000e0000 */
[----:B---3--:R-:W-:-:S03]  /*8bb0*/  @!P1 LEA.HI.X R5, R242, R11, R241, 0x1, P2 ;  /* 0x0000000bf2059211 */ /* 0x008fc600010f0cf1 */
[----:B------:R-:W-:Y:S01]  /*8bc0*/  SHFL.IDX PT, R11, R6, 0x4, 0x181f ;  /* 0x00981f00060b7f89 */ /* 0x000fe200000e0000 */
[----:B-1----:R-:W-:Y:S01]  /*8bd0*/  IADD3 R2, R15, 0x40, RZ ;  /* 0x000000400f027810 */ /* 0x002fe20007ffe0ff */
[----:B------:R-:W-:-:S03]  /*8be0*/  @!P1 IMAD.SHL.U32 R0, R45, 0x2, RZ ;  /* 0x000000022d009824 */ /* 0x000fc600078e00ff */
[----:B------:R-:W-:Y:S02]  /*8bf0*/  ISETP.GE.AND P2, PT, R2, UR19, PT ;  /* 0x0000001302007c0c */ /* 0x000fe4000bf46270 */
[C---:B-----5:R-:W-:Y:S01]  /*8c00*/  @!P0 LEA R2, P5, R242.reuse, R12, 0x1 ;  /* 0x0000000cf2028211 */ /* 0x060fe200078a08ff */
[----:B------:R1:W-:Y:S01]  /*8c10*/  @!P1 LDGSTS.E.BYPASS.LTC128B.128 [R0+0x7900], [R4.64], !P4 ;  /* 0x0790000004009fae */ /* 0x0003e2000e101d56 */
[----:B------:R-:W-:Y:S02]  /*8c20*/  ISETP.NE.AND P1, PT, R197, 0x1, PT ;  /* 0x00000001c500780c */ /* 0x000fe40003f25270 */
[----:B------:R-:W-:Y:S01]  /*8c30*/  @!P0 LEA.HI.X R3, R242, R13, R241, 0x1, P5 ;  /* 0x0000000df2038211 */ /* 0x000fe200028f0cf1 */
[----:B------:R-:W-:Y:S04]  /*8c40*/  SHFL.IDX PT, R12, R7, 0x7, 0x181f ;  /* 0x00f81f00070c7f89 */ /* 0x000fe800000e0000 */
[----:B------:R-:W3:Y:S01]  /*8c50*/  SHFL.IDX PT, R13, R7, 0x5, 0x181f ;  /* 0x00b81f00070d7f89 */ /* 0x000ee200000e0000 */
[----:B-1----:R-:W-:Y:S01]  /*8c60*/  @!P0 IMAD.SHL.U32 R0, R45, 0x2, RZ ;  /* 0x000000022d008824 */ /* 0x002fe200078e00ff */
[----:B------:R-:W-:-:S04]  /*8c70*/  IADD3 R4, R15, 0x50, RZ ;  /* 0x000000500f047810 */ /* 0x000fc80007ffe0ff */
[----:B------:R1:W-:Y:S01]  /*8c80*/  @!P0 LDGSTS.E.BYPASS.LTC128B.128 [R0+0x8100], [R2.64], !P4 ;  /* 0x0810000002008fae */ /* 0x0003e2000e101d56 */
[----:B------:R-:W-:Y:S02]  /*8c90*/  ISETP.GE.AND P5, PT, R4, UR19, PT ;  /* 0x0000001304007c0c */ /* 0x000fe4000bfa6270 */
[----:B------:R-:W-:Y:S02]  /*8ca0*/  IADD3 R4, R15, 0x60, RZ ;  /* 0x000000600f047810 */ /* 0x000fe40007ffe0ff */
[C---:B-1----:R-:W-:Y:S01]  /*8cb0*/  @!P3 LEA R2, P0, R242.reuse, R10, 0x1 ;  /* 0x0000000af202b211 */ /* 0x042fe200078008ff */
[----:B------:R-:W-:Y:S01]  /*8cc0*/  @!P3 IMAD.SHL.U32 R0, R45, 0x2, RZ ;  /* 0x000000022d00b824 */ /* 0x000fe200078e00ff */
[----:B------:R-:W1:Y:S02]  /*8cd0*/  SHFL.IDX PT, R10, R7, 0x6, 0x181f ;  /* 0x00d81f00070a7f89 */ /* 0x000e6400000e0000 */
[----:B--2---:R-:W-:-:S05]  /*8ce0*/  @!P3 LEA.HI.X R3, R242, R9, R241, 0x1, P0 ;  /* 0x00000009f203b211 */ /* 0x004fca00000f0cf1 */
[----:B------:R2:W-:Y:S01]  /*8cf0*/  @!P3 LDGSTS.E.BYPASS.LTC128B.128 [R0+0x8900], [R2.64], !P4 ;  /* 0x089000000200bfae */ /* 0x0005e2000e101d56 */
[----:B------:R-:W-:Y:S02]  /*8d00*/  ISETP.NE.AND P3, PT, R197, 0x1, PT ;  /* 0x00000001c500780c */ /* 0x000fe40003f65270 */
[----:B--2---:R-:W-:Y:S02]  /*8d10*/  IADD3 R0, R196, UR6, RZ ;  /* 0x00000006c4007c10 */ /* 0x004fe4000fffe0ff */
[----:B---3--:R-:W-:Y:S02]  /*8d20*/  @!P5 LEA R2, P1, R242, R13, 0x1 ;  /* 0x0000000df202d211 */ /* 0x008fe400078208ff */
[----:B------:R-:W-:Y:S01]  /*8d30*/  SHFL.IDX PT, R13, R6, 0x7, 0x181f ;  /* 0x00f81f00060d7f89 */ /* 0x000fe200000e0000 */
[----:B------:R-:W-:Y:S02]  /*8d40*/  IADD3 R9, R0, UR17, RZ ;  /* 0x0000001100097c10 */ /* 0x000fe4000fffe0ff */
[----:B------:R-:W-:Y:S01]  /*8d50*/  @!P5 LEA.HI.X R3, R242, R14, R241, 0x1, P1 ;  /* 0x0000000ef203d211 */ /* 0x000fe200008f0cf1 */
[----:B----4-:R2:W3:Y:S01]  /*8d60*/  @P6 R2UR UR10, R16 ;  /* 0x00000000100a63c2 */ /* 0x0104e200000e0000 */
[----:B------:R-:W-:Y:S01]  /*8d70*/  ISETP.GE.AND P6, PT, R4, UR19, PT ;  /* 0x0000001304007c0c */ /* 0x000fe2000bfc6270 */
[----:B---3--:R-:W-:Y:S01]  /*8d80*/  @!UP1 UMOV UR10, UR20 ;  /* 0x00000014000a9c82 */ /* 0x008fe20008000000 */
[----:B------:R-:W-:Y:S01]  /*8d90*/  @!P2 LEA R4, P0, R242, R8, 0x1 ;  /* 0x00000008f204a211 */ /* 0x000fe200078008ff */
[----:B------:R-:W-:Y:S01]  /*8da0*/  @!P2 IMAD.SHL.U32 R8, R45, 0x2, RZ ;  /* 0x000000022d08a824 */ /* 0x000fe200078e00ff */
[----:B------:R-:W-:-:S02]  /*8db0*/  USHF.R.S32.HI UR7, URZ, 0x1f, UR10 ;  /* 0x0000001f3f077899 */ /* 0x000fc4000801140a */
[----:B------:R-:W-:Y:S01]  /*8dc0*/  @!P2 LEA.HI.X R5, R242, R11, R241, 0x1, P0 ;  /* 0x0000000bf205a211 */ /* 0x000fe200000f0cf1 */
[----:B------:R-:W-:Y:S01]  /*8dd0*/  UIMAD.WIDE.U32 UR8, UR10, UR4, URZ ;  /* 0x000000040a0872a5 */ /* 0x000fe2000f8e003f */
[----:B------:R1:W3:Y:S01]  /*8de0*/  SHFL.IDX PT, R11, R6, 0x6, 0x181f ;  /* 0x00d81f00060b7f89 */ /* 0x0002e200000e0000 */
[----:B------:R-:W-:Y:S01]  /*8df0*/  ISETP.GE.AND P0, PT, R0, UR13, PT ;  /* 0x0000000d00007c0c */ /* 0x000fe2000bf06270 */
[----:B------:R-:W-:Y:S01]  /*8e00*/  UIMAD UR7, UR7, UR4, URZ ;  /* 0x00000004070772a4 */ /* 0x000fe2000f8e023f */
[----:B------:R-:W-:Y:S01]  /*8e10*/  @!P5 IMAD.SHL.U32 R0, R45, 0x2, RZ ;  /* 0x000000022d00d824 */ /* 0x000fe200078e00ff */
[----:B------:R4:W-:Y:S01]  /*8e20*/  @!P2 LDGSTS.E.BYPASS.LTC128B.128 [R8+0x9100], [R4.64], !P4 ;  /* 0x091000000408afae */ /* 0x0009e2000e101d56 */
[----:B------:R-:W-:Y:S01]  /*8e30*/  ISETP.GT.OR P0, PT, R196, 0x6f, P0 ;  /* 0x0000006fc400780c */ /* 0x000fe20000704670 */
[----:B------:R-:W-:Y:S02]  /*8e40*/  UIMAD UR7, UR10, UR5, UR7 ;  /* 0x000000050a0772a4 */ /* 0x000fe4000f8e0207 */
[----:B------:R5:W-:Y:S01]  /*8e50*/  @!P5 LDGSTS.E.BYPASS.LTC128B.128 [R0+0x9900], [R2.64], !P4 ;  /* 0x099000000200dfae */ /* 0x000be2000e101d56 */
[----:B------:R-:W-:-:S02]  /*8e60*/  ULDC.64 UR4, c[0x0][0x1e8] ;  /* 0x00007a0000047ab9 */ /* 0x000fc40000000a00 */
[----:B------:R-:W-:Y:S01]  /*8e70*/  UIADD3 UR7, UR9, UR7, URZ ;  /* 0x0000000709077290 */ /* 0x000fe2000fffe03f */
[----:B-1----:R-:W-:Y:S01]  /*8e80*/  @!P6 LEA R6, P2, R242, R10, 0x1 ;  /* 0x0000000af206e211 */ /* 0x002fe200078408ff */
[----:B------:R-:W-:-:S03]  /*8e90*/  @!P6 IMAD.SHL.U32 R10, R45, 0x2, RZ ;  /* 0x000000022d0ae824 */ /* 0x000fc600078e00ff */
[----:B---3--:R-:W-:Y:S02]  /*8ea0*/  @!P6 LEA.HI.X R7, R242, R11, R241, 0x1, P2 ;  /* 0x0000000bf207e211 */ /* 0x008fe400010f0cf1 */
[----:B----4-:R-:W-:Y:S01]  /*8eb0*/  IADD3 R5, R15, 0x70, RZ ;  /* 0x000000700f057810 */ /* 0x010fe20007ffe0ff */
[----:B------:R-:W-:Y:S02]  /*8ec0*/  @P3 IMAD.HI.U32 R4, R9, c[0x0][0x2bc], RZ ;  /* 0x0000af0009043a27 */ /* 0x000fe400078e00ff */
[----:B------:R1:W-:Y:S01]  /*8ed0*/  @!P6 LDGSTS.E.BYPASS.LTC128B.128 [R10+0xa100], [R6.64], !P4 ;  /* 0x0a100000060aefae */ /* 0x0003e2000e101d56 */
[----:B------:R-:W-:Y:S01]  /*8ee0*/  ISETP.GE.AND P1, PT, R5, UR19, PT ;  /* 0x0000001305007c0c */ /* 0x000fe2000bf26270 */
[----:B------:R-:W-:Y:S01]  /*8ef0*/  IMAD.MOV.U32 R8, RZ, RZ, R9 ;  /* 0x000000ffff087224 */ /* 0x000fe200078e0009 */
[----:B------:R-:W-:-:S04]  /*8f00*/  @P3 SHF.R.U32.HI R8, RZ, c[0x0][0x2c0], R4 ;  /* 0x0000b000ff083a19 */ /* 0x000fc80000011604 */
[----:B-----5:R-:W-:-:S04]  /*8f10*/  @!P0 IADD3 R0, P3, R8, UR8, RZ ;  /* 0x0000000808008c10 */ /* 0x020fc8000ff7e0ff */
[----:B------:R-:W-:Y:S02]  /*8f20*/  @!P0 LEA R2, P2, R0, c[0x0][0x2a0], 0x2 ;  /* 0x0000a80000028a11 */ /* 0x000fe400078410ff */
[----:B------:R-:W-:Y:S02]  /*8f30*/  @!P0 LEA.HI.X.SX32 R3, R8, UR7, 0x1, P3 ;  /* 0x0000000708038c11 */ /* 0x000fe400098f0eff */
[----:B------:R-:W-:Y:S02]  /*8f40*/  @!P1 LEA R4, P3, R242, R12, 0x1 ;  /* 0x0000000cf2049211 */ /* 0x000fe400078608ff */
[----:B------:R-:W-:Y:S01]  /*8f50*/  @!P0 LEA.HI.X R3, R0, c[0x0][0x2a4], R3, 0x2, P2 ;  /* 0x0000a90000038a11 */ /* 0x000fe200010f1403 */
[----:B------:R-:W-:Y:S01]  /*8f60*/  @!P1 IMAD.SHL.U32 R0, R45, 0x2, RZ ;  /* 0x000000022d009824 */ /* 0x000fe200078e00ff */
[----:B------:R-:W-:-:S05]  /*8f70*/  @!P1 LEA.HI.X R5, R242, R13, R241, 0x1, P3 ;  /* 0x0000000df2059211 */ /* 0x000fca00018f0cf1 */
[----:B------:R3:W-:Y:S04]  /*8f80*/  @!P1 LDGSTS.E.BYPASS.LTC128B.128 [R0+0xa900], [R4.64], !P4 ;  /* 0x0a90000004009fae */ /* 0x0007e8000e101d56 */
[----:B------:R-:W0:Y:S04]  /*8f90*/  LDGDEPBAR ;  /* 0x00000000000079af */ /* 0x000e280000000000 */
[----:B------:R-:W-:Y:S06]  /*8fa0*/  BAR.SYNC.DEFER_BLOCKING 0x0 ;  /* 0x0000000000007b1d */ /* 0x000fec0000010000 */
[----:B------:R4:W5:Y:S01]  /*8fb0*/  @!P0 LDG.E R54, [R2.64] ;  /* 0x0000001602368981 */ /* 0x000962000c1e1900 */
[----:B---3--:R-:W-:Y:S01]  /*8fc0*/  IMAD.MOV R0, RZ, RZ, -R8 ;  /* 0x000000ffff007224 */ /* 0x008fe200078e0a08 */
[----:B------:R-:W-:Y:S01]  /*8fd0*/  UIMAD UR10, UR14, UR4, URZ ;  /* 0x000000040e0a72a4 */ /* 0x000fe2000f8e023f */
[----:B------:R-:W-:Y:S01]  /*8fe0*/  ISETP.GE.AND P3, PT, R242, c[0x0][0x1d4], PT ;  /* 0x00007500f2007a0c */ /* 0x000fe20003f66270 */
[----:B------:R-:W-:Y:S01]  /*8ff0*/  UIMAD.WIDE.U32 UR24, UR15, UR4, URZ ;  /* 0x000000040f1872a5 */ /* 0x000fe2000f8e003f */
[----:B------:R-:W-:Y:S01]  /*9000*/  IMAD R55, R0, c[0x0][0x2b8], R9 ;  /* 0x0000ae0000377a24 */ /* 0x000fe200078e0209 */
[----:B------:R-:W-:Y:S01]  /*9010*/  UIMAD UR10, UR15, UR5, UR10 ;  /* 0x000000050f0a72a4 */ /* 0x000fe2000f8e020a */
[----:B------:R-:W-:Y:S01]  /*9020*/  IMAD.U32 R9, RZ, RZ, UR15 ;  /* 0x0000000fff097e24 */ /* 0x000fe2000f8e00ff */
[----:B------:R-:W-:Y:S01]  /*9030*/  UIADD3 UR11, UR12, -0x1, URZ ;  /* 0xffffffff0c0b7890 */ /* 0x000fe2000fffe03f */
[----:B------:R-:W-:Y:S01]  /*9040*/  LEA.HI R193, R17, R194, RZ, 0x5 ;  /* 0x000000c211c17211 */ /* 0x000fe200078f28ff */
[----:B------:R-:W-:Y:S01]  /*9050*/  UIADD3 UR10, UR25, UR10, URZ ;  /* 0x0000000a190a7290 */ /* 0x000fe2000fffe03f */
[----:B------:R-:W-:Y:S01]  /*9060*/  SHF.R.S32.HI R49, RZ, 0x1f, R55 ;  /* 0x0000001fff317819 */ /* 0x000fe20000011437 */
[----:B------:R-:W-:Y:S01]  /*9070*/  UIMAD UR11, UR11, -0x70, UR13 ;  /* 0xffffff900b0b78a4 */ /* 0x000fe2000f8e020d */
[----:B------:R-:W-:Y:S01]  /*9080*/  STL [R1+0xc], R55 ;  /* 0x00000c3701007387 */ /* 0x000fe20000100800 */
[----:B------:R-:W-:Y:S01]  /*9090*/  ULDC.64 UR4, c[0x0][0x210] ;  /* 0x0000840000047ab9 */ /* 0x000fe20000000a00 */
[----:B------:R-:W-:Y:S01]  /*90a0*/  SHF.R.S32.HI R53, RZ, 0x5, R193 ;  /* 0x00000005ff357819 */ /* 0x000fe200000114c1 */
[----:B------:R-:W-:Y:S01]  /*90b0*/  IMAD R0, R49, c[0x0][0x1e0], RZ ;  /* 0x0000780031007a24 */ /* 0x000fe200078e02ff */
[----:B------:R-:W-:Y:S01]  /*90c0*/  UIMAD UR14, UR14, UR4, URZ ;  /* 0x000000040e0e72a4 */ /* 0x000fe2000f8e023f */
[----:B------:R-:W-:Y:S01]  /*90d0*/  IADD3 R46, -R47, UR11, RZ ;  /* 0x0000000b2f2e7c10 */ /* 0x000fe2000fffe1ff */
[----:B------:R-:W-:Y:S01]  /*90e0*/  UIMAD.WIDE.U32 UR26, UR15, UR4, URZ ;  /* 0x000000040f1a72a5 */ /* 0x000fe2000f8e003f */
[----:B------:R-:W-:Y:S01]  /*90f0*/  IMAD R0, R55, c[0x0][0x1e4], R0 ;  /* 0x0000790037007a24 */ /* 0x000fe200078e0200 */
[----:B------:R-:W-:Y:S01]  /*9100*/  UIMAD UR5, UR15, UR5, UR14 ;  /* 0x000000050f0572a4 */ /* 0x000fe2000f8e020e */
[----:B------:R-:W-:-:S02]  /*9110*/  ISETP.GE.AND P4, PT, R46, 0x11, PT ;  /* 0x000000112e00780c */ /* 0x000fc40003f86270 */
[C---:B------:R-:W-:Y:S01]  /*9120*/  ISETP.GE.AND P2, PT, R46.reuse, 0x21, PT ;  /* 0x000000212e00780c */ /* 0x040fe20003f46270 */
[----:B----4-:R-:W-:Y:S01]  /*9130*/  IMAD.WIDE.U32 R2, R55, c[0x0][0x1e0], RZ ;  /* 0x0000780037027a25 */ /* 0x010fe200078e00ff */
[C---:B------:R-:W-:Y:S01]  /*9140*/  ISETP.GE.AND P5, PT, R46.reuse, 0x31, PT ;  /* 0x000000312e00780c */ /* 0x040fe20003fa6270 */
[----:B------:R-:W-:Y:S01]  /*9150*/  UIADD3 UR5, UR27, UR5, URZ ;  /* 0x000000051b057290 */ /* 0x000fe2000fffe03f */
[----:B------:R-:W-:Y:S01]  /*9160*/  ISETP.GE.AND P6, PT, R46, 0x41, PT ;  /* 0x000000412e00780c */ /* 0x000fe20003fc6270 */
[----:B------:R-:W-:Y:S01]  /*9170*/  IMAD.IADD R3, R3, 0x1, R0 ;  /* 0x0000000103037824 */ /* 0x000fe200078e0200 */
[----:B-----5:R-:W-:-:S03]  /*9180*/  SHF.R.S32.HI R51, RZ, 0x1f, R54 ;  /* 0x0000001fff337819 */ /* 0x020fc60000011436 */
[----:B------:R-:W-:Y:S01]  /*9190*/  IMAD.WIDE.U32 R2, R54, c[0x0][0x1f0], R2 ;  /* 0x00007c0036027a25 */ /* 0x000fe200078e0002 */
[----:B------:R-:W-:Y:S03]  /*91a0*/  STL [R1+0x8], R54 ;  /* 0x0000083601007387 */ /* 0x000fe60000100800 */
[----:B------:R-:W-:Y:S01]  /*91b0*/  IMAD R0, R51, c[0x0][0x1f0], RZ ;  /* 0x00007c0033007a24 */ /* 0x000fe200078e02ff */
[----:B------:R-:W-:-:S03]  /*91c0*/  IADD3 R4, P1, R2, UR24, RZ ;  /* 0x0000001802047c10 */ /* 0x000fc6000ff3e0ff */
[----:B------:R-:W-:Y:S01]  /*91d0*/  IMAD R0, R54, c[0x0][0x1f4], R0 ;  /* 0x00007d0036007a24 */ /* 0x000fe200078e0200 */
[----:B------:R-:W-:-:S04]  /*91e0*/  LEA R2, P0, R4, c[0x0][0x1c8], 0x1 ;  /* 0x0000720004027a11 */ /* 0x000fc800078008ff */
[----:B------:R-:W-:Y:S01]  /*91f0*/  IADD3.X R0, R3, UR10, R0, P1, !PT ;  /* 0x0000000a03007c10 */ /* 0x000fe20008ffe400 */
[----:B------:R-:W3:Y:S01]  /*9200*/  SHFL.IDX PT, R5, R2, RZ, 0x181f ;  /* 0x00181fff02057589 */ /* 0x000ee200000e0000 */
[----:B------:R-:W-:Y:S02]  /*9210*/  IMAD R3, R55, c[0x0][0x1e0], RZ ;  /* 0x0000780037037a24 */ /* 0x000fe400078e02ff */
[----:B------:R-:W-:Y:S01]  /*9220*/  LEA.HI.X R0, R4, c[0x0][0x1cc], R0, 0x1, P0 ;  /* 0x0000730004007a11 */ /* 0x000fe200000f0c00 */
[----:B-1----:R-:W-:Y:S01]  /*9230*/  SHFL.IDX PT, R7, R2, 0x1, 0x181f ;  /* 0x00381f0002077f89 */ /* 0x002fe200000e0000 */
[----:B------:R-:W-:Y:S01]  /*9240*/  ISETP.GE.AND P0, PT, R46, 0x1, PT ;  /* 0x000000012e00780c */ /* 0x000fe20003f06270 */
[----:B------:R-:W-:Y:S02]  /*9250*/  IMAD R3, R54, c[0x0][0x1f0], R3 ;  /* 0x00007c0036037a24 */ /* 0x000fe400078e0203 */
[----:B------:R-:W1:Y:S02]  /*9260*/  SHFL.IDX PT, R6, R0, RZ, 0x181f ;  /* 0x00181fff00067589 */ /* 0x000e6400000e0000 */
[----:B------:R-:W-:-:S02]  /*9270*/  IMAD R12, R9, c[0x0][0x1e8], R3 ;  /* 0x00007a00090c7a24 */ /* 0x000fc400078e0203 */
[----:B------:R-:W4:Y:S04]  /*9280*/  SHFL.IDX PT, R8, R0, 0x1, 0x181f ;  /* 0x00381f0000087f89 */ /* 0x000f2800000e0000 */
[----:B------:R-:W5:Y:S02]  /*9290*/  SHFL.IDX PT, R10, R2, 0x2, 0x181f ;  /* 0x00581f00020a7f89 */ /* 0x000f6400000e0000 */
[----:B------:R-:W-:Y:S02]  /*92a0*/  @P0 IMAD.SHL.U32 R3, R45, 0x2, RZ ;  /* 0x000000022d030824 */ /* 0x000fe400078e00ff */
[----:B------:R-:W2:Y:S04]  /*92b0*/  SHFL.IDX PT, R11, R0, 0x2, 0x181f ;  /* 0x00581f00000b7f89 */ /* 0x000ea800000e0000 */
[----:B------:R-:W5:Y:S01]  /*92c0*/  SHFL.IDX PT, R9, R2, 0x3, 0x181f ;  /* 0x00781f0002097f89 */ /* 0x000f6200000e0000 */
[----:B---3--:R-:W-:-:S03]  /*92d0*/  @P0 LEA R4, P1, R242, R5, 0x1 ;  /* 0x00000005f2040211 */ /* 0x008fc600078208ff */
[----:B------:R-:W-:Y:S04]  /*92e0*/  SHFL.IDX PT, R15, R0, 0x3, 0x181f ;  /* 0x00781f00000f7f89 */ /* 0x000fe800000e0000 */
[----:B------:R-:W3:Y:S01]  /*92f0*/  SHFL.IDX PT, R13, R2, 0x4, 0x181f ;  /* 0x00981f00020d7f89 */ /* 0x000ee200000e0000 */
[----:B-1----:R-:W-:Y:S02]  /*9300*/  @P0 LEA.HI.X R5, R242, R6, R241, 0x1, P1 ;  /* 0x00000006f2050211 */ /* 0x002fe400008f0cf1 */
[----:B------:R-:W-:Y:S01]  /*9310*/  ISETP.GE.AND P1, PT, R46, 0x51, PT ;  /* 0x000000512e00780c */ /* 0x000fe20003f26270 */
[----:B------:R-:W1:Y:S04]  /*9320*/  SHFL.IDX PT, R14, R0, 0x4, 0x181f ;  /* 0x00981f00000e7f89 */ /* 0x000e6800000e0000 */
[----:B------:R1:W-:Y:S01]  /*9330*/  @P0 LDGSTS.E.BYPASS.LTC128B.128 [R3+0x3900], [R4.64], !P3 ;  /* 0x0390000004030fae */ /* 0x0003e2000d901d56 */
[----:B------:R-:W-:-:S03]  /*9340*/  @P4 LEA R6, P0, R242, R7, 0x1 ;  /* 0x00000007f2064211 */ /* 0x000fc600078008ff */
[----:B--2---:R-:W-:Y:S01]  /*9350*/  SHFL.IDX PT, R16, R0, 0x5, 0x181f ;  /* 0x00b81f0000107f89 */ /* 0x004fe200000e0000 */
[----:B----4-:R-:W-:Y:S02]  /*9360*/  @P4 LEA.HI.X R7, R242, R8, R241, 0x1, P0 ;  /* 0x00000008f2074211 */ /* 0x010fe400000f0cf1 */
[----:B-1----:R-:W-:Y:S02]  /*9370*/  LEA R3, R12, c[0x0][0x1c8], 0x1 ;  /* 0x000072000c037a11 */ /* 0x002fe400078e08ff */
[----:B------:R1:W2:Y:S01]  /*9380*/  SHFL.IDX PT, R12, R2, 0x5, 0x181f ;  /* 0x00b81f00020c7f89 */ /* 0x0002a200000e0000 */
[----:B-----5:R-:W-:-:S03]  /*9390*/  @P2 LEA R4, P0, R242, R10, 0x1 ;  /* 0x0000000af2042211 */ /* 0x020fc600078008ff */
[----:B------:R4:W5:Y:S01]  /*93a0*/  SHFL.IDX PT, R8, R3, 0x6, 0x181f ;  /* 0x00d81f0003087f89 */ /* 0x00096200000e0000 */
[----:B------:R-:W-:Y:S02]  /*93b0*/  @P2 LEA.HI.X R5, R242, R11, R241, 0x1, P0 ;  /* 0x0000000bf2052211 */ /* 0x000fe400000f0cf1 */
[----:B------:R-:W-:Y:S01]  /*93c0*/  ISETP.GE.AND P0, PT, R46, 0x61, PT ;  /* 0x000000612e00780c */ /* 0x000fe20003f06270 */
[----:B------:R2:W3:Y:S01]  /*93d0*/  SHFL.IDX PT, R10, R0, 0x6, 0x181f ;  /* 0x00d81f00000a7f89 */ /* 0x0004e200000e0000 */
[C---:B-1----:R-:W-:Y:S02]  /*93e0*/  @P4 IMAD.SHL.U32 R2, R45.reuse, 0x2, RZ ;  /* 0x000000022d024824 */ /* 0x042fe400078e00ff */
[----:B----4-:R-:W-:-:S03]  /*93f0*/  @P2 IMAD.SHL.U32 R3, R45, 0x2, RZ ;  /* 0x000000022d032824 */ /* 0x010fc600078e00ff */
[----:B------:R1:W-:Y:S01]  /*9400*/  @P4 LDGSTS.E.BYPASS.LTC128B.128 [R2+0x4100], [R6.64], !P3 ;  /* 0x0410000006024fae */ /* 0x0003e2000d901d56 */
[----:B--2---:R-:W-:-:S03]  /*9410*/  @P5 IMAD.SHL.U32 R0, R45, 0x2, RZ ;  /* 0x000000022d005824 */ /* 0x004fc600078e00ff */
[----:B------:R2:W-:Y:S01]  /*9420*/  @P2 LDGSTS.E.BYPASS.LTC128B.128 [R3+0x4900], [R4.64], !P3 ;  /* 0x0490000004032fae */ /* 0x0005e2000d901d56 */
[C---:B-1----:R-:W-:Y:S02]  /*9430*/  @P5 LEA R2, P4, R242.reuse, R9, 0x1 ;  /* 0x00000009f2025211 */ /* 0x042fe400078808ff */
[C---:B---3--:R-:W-:Y:S02]  /*9440*/  @P6 LEA R6, P2, R242.reuse, R13, 0x1 ;  /* 0x0000000df2066211 */ /* 0x048fe400078408ff */
[C-C-:B--2---:R-:W-:Y:S01]  /*9450*/  @P5 LEA.HI.X R3, R242.reuse, R15, R241.reuse, 0x1, P4 ;  /* 0x0000000ff2035211 */ /* 0x144fe200020f0cf1 */
[----:B------:R-:W-:Y:S01]  /*9460*/  @P6 IMAD.SHL.U32 R5, R45, 0x2, RZ ;  /* 0x000000022d056824 */ /* 0x000fe200078e00ff */
[C---:B------:R-:W-:Y:S02]  /*9470*/  @P6 LEA.HI.X R7, R242.reuse, R14, R241, 0x1, P2 ;  /* 0x0000000ef2076211 */ /* 0x040fe400010f0cf1 */
[----:B------:R-:W-:Y:S01]  /*9480*/  @P1 LEA R4, P4, R242, R12, 0x1 ;  /* 0x0000000cf2041211 */ /* 0x000fe200078808ff */
[----:B------:R1:W-:Y:S01]  /*9490*/  @P5 LDGSTS.E.BYPASS.LTC128B.128 [R0+0x5100], [R2.64], !P3 ;  /* 0x0510000002005fae */ /* 0x0003e2000d901d56 */
[----:B------:R-:W-:-:S03]  /*94a0*/  ISETP.GT.AND P5, PT, R196, 0x6f, PT ;  /* 0x0000006fc400780c */ /* 0x000fc60003fa4270 */
[----:B------:R2:W-:Y:S01]  /*94b0*/  @P6 LDGSTS.E.BYPASS.LTC128B.128 [R5+0x5900], [R6.64], !P3 ;  /* 0x0590000006056fae */ /* 0x0005e2000d901d56 */
[----:B-1----:R-:W-:Y:S02]  /*94c0*/  LOP3.LUT R0, R52, 0xfffffff0, RZ, 0xc0, !PT ;  /* 0xfffffff034007812 */ /* 0x002fe400078ec0ff */
[C---:B-----5:R-:W-:Y:S02]  /*94d0*/  @P0 LEA R2, P2, R242.reuse, R8, 0x1 ;  /* 0x00000008f2020211 */ /* 0x060fe400078408ff */
[--C-:B--2---:R-:W-:Y:S01]  /*94e0*/  @P1 LEA.HI.X R5, R242, R16, R241.reuse, 0x1, P4 ;  /* 0x00000010f2051211 */ /* 0x104fe200020f0cf1 */
[----:B------:R-:W-:Y:S01]  /*94f0*/  IMAD.IADD R6, R194, 0x1, -R0 ;  /* 0x00000001c2067824 */ /* 0x000fe200078e0a00 */
[----:B------:R-:W-:Y:S01]  /*9500*/  @P0 LEA.HI.X R3, R242, R10, R241, 0x1, P2 ;  /* 0x0000000af2030211 */ /* 0x000fe200010f0cf1 */
[C---:B------:R-:W-:Y:S02]  /*9510*/  @P1 IMAD.SHL.U32 R7, R45.reuse, 0x2, RZ ;  /* 0x000000022d071824 */ /* 0x040fe400078e00ff */
[----:B------:R-:W-:Y:S01]  /*9520*/  @P0 IMAD.SHL.U32 R0, R45, 0x2, RZ ;  /* 0x000000022d000824 */ /* 0x000fe200078e00ff */
[----:B------:R-:W-:-:S02]  /*9530*/  SHF.R.S32.HI R8, RZ, 0x1f, R6 ;  /* 0x0000001fff087819 */ /* 0x000fc40000011406 */
[----:B------:R1:W-:Y:S02]  /*9540*/  @P1 LDGSTS.E.BYPASS.LTC128B.128 [R7+0x6100], [R4.64], !P3 ;  /* 0x0610000004071fae */ /* 0x0003e4000d901d56 */
[----:B------:R-:W-:Y:S02]  /*9550*/  LEA.HI R50, R8, R6, RZ, 0x3 ;  /* 0x0000000608327211 */ /* 0x000fe400078f18ff */
[----:B------:R2:W-:Y:S01]  /*9560*/  @P0 LDGSTS.E.BYPASS.LTC128B.128 [R0+0x6900], [R2.64], !P3 ;  /* 0x0690000002000fae */ /* 0x0005e2000d901d56 */
[----:B------:R-:W-:-:S03]  /*9570*/  ISETP.LT.AND P0, PT, RZ, c[0x0][0x27c], PT ;  /* 0x00009f00ff007a0c */ /* 0x000fc60003f01270 */
[----:B------:R-:W0:Y:S01]  /*9580*/  LDGDEPBAR ;  /* 0x00000000000079af */ /* 0x000e220000000000 */
[----:B-1----:R-:W-:Y:S01]  /*9590*/  IMAD.MOV.U32 R4, RZ, RZ, 0x20 ;  /* 0x00000020ff047424 */ /* 0x002fe200078e00ff */
[----:B--2---:R-:W-:Y:S01]  /*95a0*/  LOP3.LUT R0, R50, 0xfffffff8, RZ, 0xc0, !PT ;  /* 0xfffffff832007812 */ /* 0x004fe200078ec0ff */
[----:B------:R-:W-:-:S04]  /*95b0*/  IMAD.MOV.U32 R3, RZ, RZ, 0x10 ;  /* 0x00000010ff037424 */ /* 0x000fc800078e00ff */
[----:B------:R-:W-:-:S05]  /*95c0*/  IMAD.IADD R48, R6, 0x1, -R0 ;  /* 0x0000000106307824 */ /* 0x000fca00078e0a00 */
[----:B------:R-:W-:-:S05]  /*95d0*/  R2P PR, R48, 0x6 ;  /* 0x0000000630007804 */ /* 0x000fca0000000000 */
[----:B------:R-:W-:Y:S02]  /*95e0*/  SEL R3, R3, 0xfffffff0, !P1 ;  /* 0xfffffff003037807 */ /* 0x000fe40004800000 */
[----:B------:R-:W-:Y:S01]  /*95f0*/  SEL R4, R4, 0xffffffe0, !P2 ;  /* 0xffffffe004047807 */ /* 0x000fe20005000000 */
[----:B------:R-:W-:Y:S05]  /*9600*/  @P0 BRA `(.L_x_104) ;  /* 0x0000002000000947 */ /* 0x000fea0003800000 */
[----:B------:R-:W-:-:S04]  /*9610*/  DEPBAR.LE SB0, 0x1 ;  /* 0x000080400000791a */ /* 0x000fc80000000000 */
[----:B------:R-:W-:Y:S05]  /*9620*/  BRA `(.L_x_105) ;  /* 0x000035e000007947 */ /* 0x000fea0003800000 */
.L_x_104:
[----:B------:R-:W-:Y:S01]  /*9630*/  SHF.R.S32.HI R0, RZ, 0x1f, R149 ;  /* 0x0000001fff007819 */ /* 0x000fe20000011495 */
[----:B------:R-:W-:Y:S01]  /*9640*/  ULDC.U8 UR4, c[0x0][0x298] ;  /* 0x0000a60000047ab9 */ /* 0x000fe20000000000 */
[----:B------:R-:W-:Y:S01]  /*9650*/  LEA.HI R10, R17, R194, RZ, 0x2 ;  /* 0x000000c2110a7211 */ /* 0x000fe200078f10ff */
[C---:B------:R-:W-:Y:S01]  /*9660*/  IMAD.WIDE.U32 R6, R149.reuse, c[0x0][0x290], RZ ;  /* 0x0000a40095067a25 */ /* 0x040fe200078e00ff */
[----:B------:R-:W-:Y:S01]  /*9670*/  ISETP.NE.AND P2, PT, RZ, UR4, PT ;  /* 0x00000004ff007c0c */ /* 0x000fe2000bf45270 */
[----:B------:R-:W-:Y:S01]  /*9680*/  BSSY B2, `(.L_x_105) ;  /* 0x0000358000027945 */ /* 0x000fe20003800000 */
[----:B------:R-:W-:Y:S01]  /*9690*/  SHF.R.S32.HI R39, RZ, 0x2, R10 ;  /* 0x00000002ff277819 */ /* 0x000fe2000001140a */
[----:B------:R-:W-:Y:S01]  /*96a0*/  IMAD R2, R0, c[0x0][0x280], RZ ;  /* 0x0000a00000027a24 */ /* 0x000fe200078e02ff */
[----:B------:R-:W-:Y:S01]  /*96b0*/  LEA R16, P0, R6, c[0x0][0x288], 0x1 ;  /* 0x0000a20006107a11 */ /* 0x000fe200078008ff */
[----:B------:R-:W-:Y:S02]  /*96c0*/  IMAD R0, R0, c[0x0][0x290], RZ ;  /* 0x0000a40000007a24 */ /* 0x000fe400078e02ff */
[----:B------:R-:W-:-:S02]  /*96d0*/  IMAD R5, R149, c[0x0][0x284], R2 ;  /* 0x0000a10095057a24 */ /* 0x000fc400078e0202 */
[C---:B------:R-:W-:Y:S01]  /*96e0*/  IMAD R2, R149.reuse, c[0x0][0x294], R0 ;  /* 0x0000a50095027a24 */ /* 0x040fe200078e0200 */
[----:B------:R-:W-:Y:S01]  /*96f0*/  LOP3.LUT R0, R10, 0xfffffffc, RZ, 0xc0, !PT ;  /* 0xfffffffc0a007812 */ /* 0x000fe200078ec0ff */
[----:B------:R-:W-:-:S03]  /*9700*/  IMAD.WIDE.U32 R8, R149, c[0x0][0x280], RZ ;  /* 0x0000a00095087a25 */ /* 0x000fc600078e00ff */
[----:B------:R-:W-:Y:S01]  /*9710*/  IADD3 R0, -R0, R194, RZ ;  /* 0x000000c200007210 */ /* 0x000fe20007ffe1ff */
[----:B------:R-:W-:Y:S01]  /*9720*/  IMAD.IADD R2, R2, 0x1, R7 ;  /* 0x0000000102027824 */ /* 0x000fe200078e0207 */
[----:B------:R-:W-:Y:S01]  /*9730*/  LEA R18, P1, R8, c[0x0][0x270], 0x1 ;  /* 0x00009c0008127a11 */ /* 0x000fe200078208ff */
[----:B------:R-:W-:Y:S01]  /*9740*/  IMAD.IADD R5, R5, 0x1, R9 ;  /* 0x0000000105057824 */ /* 0x000fe200078e0209 */
[----:B------:R-:W-:Y:S02]  /*9750*/  SHF.L.U32 R25, R0, 0x3, RZ ;  /* 0x0000000300197819 */ /* 0x000fe400000006ff */
[----:B------:R-:W-:Y:S01]  /*9760*/  LEA.HI.X R17, R6, c[0x0][0x28c], R2, 0x1, P0 ;  /* 0x0000a30006117a11 */ /* 0x000fe200000f0c02 */
[----:B------:R-:W-:Y:S01]  /*9770*/  IMAD R2, R20, 0x80, R39 ;  /* 0x0000008014027824 */ /* 0x000fe200078e0227 */
[----:B------:R-:W-:Y:S01]  /*9780*/  LEA.HI.X R19, R8, c[0x0][0x274], R5, 0x1, P1 ;  /* 0x00009d0008137a11 */ /* 0x000fe200008f0c05 */
[----:B------:R-:W-:Y:S05]  /*9790*/  @!P2 BRA `(.L_x_106) ;  /* 0x00001a300000a947 */ /* 0x000fea0003800000 */
[----:B------:R-:W-:Y:S01]  /*97a0*/  ISETP.GE.AND P0, PT, R2, UR19, PT ;  /* 0x0000001302007c0c */ /* 0x000fe2000bf06270 */
[----:B------:R-:W-:Y:S01]  /*97b0*/  BSSY B0, `(.L_x_107) ;  /* 0x0000017000007945 */ /* 0x000fe20003800000 */
[----:B------:R-:W-:Y:S01]  /*97c0*/  SHF.L.U32 R24, R0, 0x2, RZ ;  /* 0x0000000200187819 */ /* 0x000fe200000006ff */
[----:B------:R-:W-:Y:S01]  /*97d0*/  CS2R R8, SRZ ;  /* 0x0000000000087805 */ /* 0x000fe2000001ff00 */
[----:B------:R-:W-:Y:S01]  /*97e0*/  CS2R R12, SRZ ;  /* 0x00000000000c7805 */ /* 0x000fe2000001ff00 */
[----:B------:R-:W-:Y:S01]  /*97f0*/  CS2R R6, SRZ ;  /* 0x0000000000067805 */ /* 0x000fe2000001ff00 */
[----:B------:R-:W-:-:S07]  /*9800*/  CS2R R10, SRZ ;  /* 0x00000000000a7805 */ /* 0x000fce000001ff00 */
[----:B------:R-:W-:Y:S05]  /*9810*/  @P0 BRA `(.L_x_108) ;  /* 0x0000010000000947 */ /* 0x000fea0003800000 */
[C---:B------:R-:W-:Y:S01]  /*9820*/  IADD3 R2, R24.reuse, 0x10, RZ ;  /* 0x0000001018027810 */ /* 0x040fe20007ffe0ff */
[----:B------:R-:W-:Y:S01]  /*9830*/  CS2R R8, SRZ ;  /* 0x0000000000087805 */ /* 0x000fe2000001ff00 */
[----:B------:R-:W-:Y:S01]  /*9840*/  ISETP.GE.AND P1, PT, R24, c[0x0][0x27c], PT ;  /* 0x00009f0018007a0c */ /* 0x000fe20003f26270 */
[----:B------:R-:W-:Y:S01]  /*9850*/  CS2R R6, SRZ ;  /* 0x0000000000067805 */ /* 0x000fe2000001ff00 */
[----:B------:R-:W-:-:S11]  /*9860*/  ISETP.GE.AND P0, PT, R2, c[0x0][0x27c], PT ;  /* 0x00009f0002007a0c */ /* 0x000fd60003f06270 */
[----:B------:R-:W-:Y:S02]  /*9870*/  @!P1 IMAD.WIDE R20, R24, 0x2, R18 ;  /* 0x0000000218149825 */ /* 0x000fe400078e0212 */
[----:B------:R-:W-:-:S03]  /*9880*/  @!P0 SHF.R.S32.HI R0, RZ, 0x1f, R2 ;  /* 0x0000001fff008819 */ /* 0x000fc60000011402 */
[----:B------:R1:W5:Y:S01]  /*9890*/  @!P1 LD.E.64 R12, [R20.64] ;  /* 0x00000016140c9980 */ /* 0x000362000c101b00 */
[----:B------:R-:W-:-:S04]  /*98a0*/  @!P0 LEA.HI R0, R0, R2, RZ, 0x2 ;  /* 0x0000000200008211 */ /* 0x000fc800078f10ff */
[----:B------:R-:W-:-:S05]  /*98b0*/  @!P0 LOP3.LUT R0, R0, 0xfffffffc, RZ, 0xc0, !PT ;  /* 0xfffffffc00008812 */ /* 0x000fca00078ec0ff */
[----:B------:R-:W-:-:S04]  /*98c0*/  @!P0 IMAD.WIDE R14, R0, 0x2, R16 ;  /* 0x00000002000e8825 */ /* 0x000fc800078e0210 */
[----:B------:R-:W-:Y:S01]  /*98d0*/  @!P0 IMAD.WIDE R18, R0, 0x2, R18 ;  /* 0x0000000200128825 */ /* 0x000fe200078e0212 */
[----:B------:R1:W5:Y:S03]  /*98e0*/  @!P0 LD.E.64 R6, [R14.64] ;  /* 0x000000160e068980 */ /* 0x000366000c101b00 */
[----:B------:R-:W-:Y:S01]  /*98f0*/  @!P1 IMAD.WIDE R16, R24, 0x2, R16 ;  /* 0x0000000218109825 */ /* 0x000fe200078e0210 */
[----:B------:R1:W5:Y:S04]  /*9900*/  @!P0 LD.E.64 R8, [R18.64] ;  /* 0x0000001612088980 */ /* 0x000368000c101b00 */
[----:B------:R1:W5:Y:S02]  /*9910*/  @!P1 LD.E.64 R10, [R16.64] ;  /* 0x00000016100a9980 */ /* 0x000364000c101b00 */
.L_x_108:
[----:B------:R-:W-:Y:S05]  /*9920*/  BSYNC B0 ;  /* 0x0000000000007941 */ /* 0x000fea0003800000 */
.L_x_107:
[----:B-1----:R-:W-:Y:S01]  /*9930*/  SHF.R.S32.HI R14, RZ, 0x1f, R39 ;  /* 0x0000001fff0e7819 */ /* 0x002fe20000011427 */
[----:B------:R-:W-:Y:S01]  /*9940*/  UIMAD UR4, UR16, -0x80, UR19 ;  /* 0xffffff80100478a4 */ /* 0x000fe2000f8e0213 */
[--C-:B-----5:R-:W-:Y:S01]  /*9950*/  SHF.R.U64 R21, R12, 0x10, R13.reuse ;  /* 0x000000100c157819 */ /* 0x120fe2000000120d */
[--C-:B------:R-:W-:Y:S01]  /*9960*/  IMAD.MOV.U32 R22, RZ, RZ, R13.reuse ;  /* 0x000000ffff167224 */ /* 0x100fe200078e000d */
[----:B------:R-:W-:Y:S01]  /*9970*/  LEA.HI R14, R14, R39, RZ, 0x3 ;  /* 0x000000270e0e7211 */ /* 0x000fe200078f18ff */
[----:B------:R-:W-:Y:S01]  /*9980*/  UISETP.LT.AND UP0, UPT, UR4, 0x80, UPT ;  /* 0x000000800400788c */ /* 0x000fe2000bf01270 */
[----:B------:R-:W-:Y:S01]  /*9990*/  SHF.R.U32.HI R17, RZ, 0x10, R13 ;  /* 0x00000010ff117819 */ /* 0x000fe2000001160d */
[----:B------:R-:W-:Y:S01]  /*99a0*/  IMAD.MOV.U32 R23, RZ, RZ, R12 ;  /* 0x000000ffff177224 */ /* 0x000fe200078e000c */
[----:B------:R-:W-:Y:S01]  /*99b0*/  LOP3.LUT R14, R14, 0xfffffff8, RZ, 0xc0, !PT ;  /* 0xfffffff80e0e7812 */ /* 0x000fe200078ec0ff */
[----:B------:R-:W-:Y:S01]  /*99c0*/  USEL UR4, UR4, 0x80, UP0 ;  /* 0x0000008004047887 */ /* 0x000fe20008000000 */
[----:B------:R-:W-:Y:S01]  /*99d0*/  IMAD.MOV.U32 R20, RZ, RZ, R8 ;  /* 0x000000ffff147224 */ /* 0x000fe200078e0008 */
[--C-:B------:R-:W-:Y:S01]  /*99e0*/  SHF.R.U64 R18, R8, 0x10, R9.reuse ;  /* 0x0000001008127819 */ /* 0x100fe20000001209 */
[--C-:B------:R-:W-:Y:S01]  /*99f0*/  IMAD.MOV.U32 R19, RZ, RZ, R9.reuse ;  /* 0x000000ffff137224 */ /* 0x100fe200078e0009 */
[----:B------:R-:W-:Y:S01]  /*9a00*/  SHF.R.U32.HI R13, RZ, 0x10, R9 ;  /* 0x00000010ff0d7819 */ /* 0x000fe20000011609 */
[C---:B------:R-:W-:Y:S01]  /*9a10*/  IMAD.IADD R14, R39.reuse, 0x1, -R14 ;  /* 0x00000001270e7824 */ /* 0x040fe200078e0a0e */
[----:B------:R-:W-:Y:S01]  /*9a20*/  ISETP.GE.AND P0, PT, R39, UR4, PT ;  /* 0x0000000427007c0c */ /* 0x000fe2000bf06270 */
[----:B------:R-:W-:Y:S01]  /*9a30*/  IMAD.MOV.U32 R16, RZ, RZ, R10 ;  /* 0x000000ffff107224 */ /* 0x000fe200078e000a */
[--C-:B------:R-:W-:Y:S01]  /*9a40*/  SHF.R.U64 R15, R10, 0x10, R11.reuse ;  /* 0x000000100a0f7819 */ /* 0x100fe2000000120b */
[C---:B------:R-:W-:Y:S01]  /*9a50*/  IMAD.SHL.U32 R0, R14.reuse, 0x40, RZ ;  /* 0x000000400e007824 */ /* 0x040fe200078e00ff */
[----:B------:R-:W-:Y:S01]  /*9a60*/  LOP3.LUT P1, RZ, R14, 0x4, RZ, 0xc0, !PT ;  /* 0x000000040eff7812 */ /* 0x000fe2000782c0ff */
[--C-:B------:R-:W-:Y:S01]  /*9a70*/  IMAD.MOV.U32 R12, RZ, RZ, R11.reuse ;  /* 0x000000ffff0c7224 */ /* 0x100fe200078e000b */
[----:B------:R-:W-:Y:S01]  /*9a80*/  SHF.R.U32.HI R10, RZ, 0x10, R11 ;  /* 0x00000010ff0a7819 */ /* 0x000fe2000001160b */
[----:B------:R-:W-:Y:S01]  /*9a90*/  IMAD.MOV.U32 R9, RZ, RZ, R6 ;  /* 0x000000ffff097224 */ /* 0x000fe200078e0006 */
[----:B------:R-:W-:Y:S01]  /*9aa0*/  LOP3.LUT R0, R0, 0x1c0, RZ, 0xc0, !PT ;  /* 0x000001c000007812 */ /* 0x000fe200078ec0ff */
[----:B------:R-:W-:Y:S01]  /*9ab0*/  IMAD.MOV.U32 R8, RZ, RZ, R7 ;  /* 0x000000ffff087224 */ /* 0x000fe200078e0007 */
[----:B------:R-:W-:-:S04]  /*9ac0*/  DEPBAR.LE SB0, 0x1 ;  /* 0x000080400000791a */ /* 0x000fc80000000000 */
[----:B------:R-:W-:Y:S01]  /*9ad0*/  LOP3.LUT R5, R0, 0x18, R25, 0xf8, !PT ;  /* 0x0000001800057812 */ /* 0x000fe200078ef819 */
[----:B------:R-:W-:Y:S01]  /*9ae0*/  BSSY B1, `(.L_x_109) ;  /* 0x0000067000017945 */ /* 0x000fe20003800000 */
[----:B------:R-:W-:Y:S02]  /*9af0*/  SHF.R.U32.HI R2, RZ, 0x3, R0 ;  /* 0x00000003ff027819 */ /* 0x000fe40000011600 */
[--C-:B------:R-:W-:Y:S02]  /*9b00*/  SHF.R.U64 R6, R6, 0x10, R7.reuse ;  /* 0x0000001006067819 */ /* 0x100fe40000001207 */
[----:B------:R-:W-:Y:S02]  /*9b10*/  LOP3.LUT R2, R5, R2, RZ, 0x3c, !PT ;  /* 0x0000000205027212 */ /* 0x000fe400078e3cff */
[----:B------:R-:W-:Y:S02]  /*9b20*/  SHF.R.U32.HI R5, RZ, 0x10, R7 ;  /* 0x00000010ff057819 */ /* 0x000fe40000011607 */
[----:B------:R-:W-:Y:S01]  /*9b30*/  PRMT R21, R23, 0x5410, R21 ;  /* 0x0000541017157816 */ /* 0x000fe20000000015 */
[----:B------:R-:W-:Y:S01]  /*9b40*/  IMAD R2, R53, 0x200, R2 ;  /* 0x0000020035027824 */ /* 0x000fe200078e0202 */
[----:B------:R-:W-:-:S02]  /*9b50*/  PRMT R25, R20, 0x5410, R18 ;  /* 0x0000541014197816 */ /* 0x000fc40000000012 */
[----:B------:R-:W-:Y:S02]  /*9b60*/  PRMT R28, R19, 0x5410, R13 ;  /* 0x00005410131c7816 */ /* 0x000fe4000000000d */
[C---:B------:R-:W-:Y:S02]  /*9b70*/  IADD3 R0, R2.reuse, 0x20, RZ ;  /* 0x0000002002007810 */ /* 0x040fe40007ffe0ff */
[----:B------:R-:W-:Y:S02]  /*9b80*/  @P1 IADD3 R0, R2, -0x20, RZ ;  /* 0xffffffe002001810 */ /* 0x000fe40007ffe0ff */
[----:B------:R-:W-:Y:S02]  /*9b90*/  PRMT R22, R22, 0x5410, R17 ;  /* 0x0000541016167816 */ /* 0x000fe40000000011 */
[----:B------:R-:W-:Y:S02]  /*9ba0*/  PRMT R19, R16, 0x5410, R15 ;  /* 0x0000541010137816 */ /* 0x000fe4000000000f */
[----:B------:R-:W-:-:S02]  /*9bb0*/  PRMT R20, R12, 0x5410, R10 ;  /* 0x000054100c147816 */ /* 0x000fc4000000000a */
[----:B------:R-:W-:Y:S02]  /*9bc0*/  LEA R26, R2, 0x7100, 0x1 ;  /* 0x00007100021a7811 */ /* 0x000fe400078e08ff */
[----:B------:R-:W-:Y:S02]  /*9bd0*/  LEA R29, R0, 0x7100, 0x1 ;  /* 0x00007100001d7811 */ /* 0x000fe400078e08ff */
[----:B------:R-:W-:Y:S02]  /*9be0*/  PRMT R23, R9, 0x5410, R6 ;  /* 0x0000541009177816 */ /* 0x000fe40000000006 */
[----:B------:R-:W-:Y:S01]  /*9bf0*/  PRMT R27, R8, 0x5410, R5 ;  /* 0x00005410081b7816 */ /* 0x000fe20000000005 */
[----:B------:R-:W-:Y:S06]  /*9c00*/  BAR.SYNC.DEFER_BLOCKING 0x0 ;  /* 0x0000000000007b1d */ /* 0x000fec0000010000 */
[----:B------:R-:W-:Y:S05]  /*9c10*/  @P0 BRA `(.L_x_110) ;  /* 0x0000053000000947 */ /* 0x000fea0003800000 */
[----:B------:R-:W-:Y:S01]  /*9c20*/  ISETP.GE.AND P0, PT, R24, c[0x0][0x27c], PT ;  /* 0x00009f0018007a0c */ /* 0x000fe20003f06270 */
[----:B------:R-:W-:-:S12]  /*9c30*/  BSSY B0, `(.L_x_111) ;  /* 0x0000028000007945 */ /* 0x000fd80003800000 */
[----:B------:R-:W-:Y:S05]  /*9c40*/  @P0 BRA `(.L_x_112) ;  /* 0x0000026000000947 */ /* 0x000fea0003800000 */
[----:B------:R-:W1:Y:S01]  /*9c50*/  LDS.128 R8, [R26] ;  /* 0x000000001a087984 */ /* 0x000e620000000c00 */
[----:B------:R-:W-:Y:S01]  /*9c60*/  SHF.L.U32 R5, R21, 0x10, RZ ;  /* 0x0000001015057819 */ /* 0x000fe200000006ff */
[----:B------:R-:W-:Y:S01]  /*9c70*/  IMAD.U32 R0, R19, 0x10000, RZ ;  /* 0x0001000013007824 */ /* 0x000fe200078e00ff */
[----:B------:R-:W-:Y:S02]  /*9c80*/  LOP3.LUT R2, R21, 0xffff0000, RZ, 0xc0, !PT ;  /* 0xffff000015027812 */ /* 0x000fe400078ec0ff */
[C---:B-1----:R-:W-:Y:S01]  /*9c90*/  SHF.L.U32 R7, R8.reuse, 0x10, RZ ;  /* 0x0000001008077819 */ /* 0x042fe200000006ff */
[----:B------:R-:W-:Y:S01]  /*9ca0*/  IMAD.U32 R16, R11, 0x10000, RZ ;  /* 0x000100000b107824 */ /* 0x000fe200078e00ff */
[----:B------:R-:W-:Y:S02]  /*9cb0*/  LOP3.LUT R6, R8, 0xffff0000, RZ, 0xc0, !PT ;  /* 0xffff000008067812 */ /* 0x000fe400078ec0ff */
[C---:B------:R-:W-:Y:S02]  /*9cc0*/  SHF.L.U32 R13, R9.reuse, 0x10, RZ ;  /* 0x00000010090d7819 */ /* 0x040fe400000006ff */
[----:B------:R-:W-:Y:S01]  /*9cd0*/  LOP3.LUT R8, R9, 0xffff0000, RZ, 0xc0, !PT ;  /* 0xffff000009087812 */ /* 0x000fe200078ec0ff */
[----:B------:R-:W-:Y:S01]  /*9ce0*/  FMUL.FTZ R14, R6, R0 ;  /* 0x00000000060e7220 */ /* 0x000fe20000410000 */
[----:B------:R-:W-:-:S02]  /*9cf0*/  LOP3.LUT R9, R19, 0xffff0000, RZ, 0xc0, !PT ;  /* 0xffff000013097812 */ /* 0x000fc400078ec0ff */
[C---:B------:R-:W-:Y:S01]  /*9d00*/  SHF.L.U32 R15, R10.reuse, 0x10, RZ ;  /* 0x000000100a0f7819 */ /* 0x040fe200000006ff */
[-C--:B------:R-:W-:Y:S01]  /*9d10*/  FFMA.FTZ R18, R7, R5.reuse, -R14 ;  /* 0x0000000507127223 */ /* 0x080fe2000001080e */
[----:B------:R-:W-:Y:S01]  /*9d20*/  LOP3.LUT R12, R10, 0xffff0000, RZ, 0xc0, !PT ;  /* 0xffff00000a0c7812 */ /* 0x000fe200078ec0ff */
[----:B------:R-:W-:Y:S01]  /*9d30*/  FMUL.FTZ R10, R6, R5 ;  /* 0x00000005060a7220 */ /* 0x000fe20000410000 */
[----:B------:R-:W-:Y:S01]  /*9d40*/  LOP3.LUT R11, R11, 0xffff0000, RZ, 0xc0, !PT ;  /* 0xffff00000b0b7812 */ /* 0x000fe200078ec0ff */
[-C--:B------:R-:W-:Y:S01]  /*9d50*/  FMUL.FTZ R6, R8, R9.reuse ;  /* 0x0000000908067220 */ /* 0x080fe20000410000 */
[----:B------:R-:W-:Y:S01]  /*9d60*/  LOP3.LUT R5, R22, 0xffff0000, RZ, 0xc0, !PT ;  /* 0xffff000016057812 */ /* 0x000fe200078ec0ff */
[----:B------:R-:W-:Y:S01]  /*9d70*/  FFMA.FTZ R17, R7, R0, R10 ;  /* 0x0000000007117223 */ /* 0x000fe2000001000a */
[----:B------:R-:W-:Y:S01]  /*9d80*/  LOP3.LUT R0, R20, 0xffff0000, RZ, 0xc0, !PT ;  /* 0xffff000014007812 */ /* 0x000fe200078ec0ff */
[-C--:B------:R-:W-:Y:S02]  /*9d90*/  FMUL.FTZ R8, R8, R2.reuse ;  /* 0x0000000208087220 */ /* 0x080fe40000410000 */
[C---:B------:R-:W-:Y:S01]  /*9da0*/  FFMA.FTZ R14, R13.reuse, R2, -R6 ;  /* 0x000000020d0e7223 */ /* 0x040fe20000010806 */
[----:B------:R-:W-:Y:S01]  /*9db0*/  SHF.L.U32 R2, R20, 0x10, RZ ;  /* 0x0000001014027819 */ /* 0x000fe200000006ff */
[----:B------:R-:W-:Y:S01]  /*9dc0*/  FFMA.FTZ R13, R13, R9, R8 ;  /* 0x000000090d0d7223 */ /* 0x000fe20000010008 */
[----:B------:R-:W-:Y:S01]  /*9dd0*/  SHF.L.U32 R6, R22, 0x10, RZ ;  /* 0x0000001016067819 */ /* 0x000fe200000006ff */
[----:B------:R-:W-:-:S02]  /*9de0*/  FMUL.FTZ R7, R11, R0 ;  /* 0x000000000b077220 */ /* 0x000fc40000410000 */
[C---:B------:R-:W-:Y:S02]  /*9df0*/  FMUL.FTZ R9, R12.reuse, R2 ;  /* 0x000000020c097220 */ /* 0x040fe40000410000 */
[-C--:B------:R-:W-:Y:S02]  /*9e00*/  FMUL.FTZ R8, R12, R6.reuse ;  /* 0x000000060c087220 */ /* 0x080fe40000410000 */
[-C--:B------:R-:W-:Y:S02]  /*9e10*/  FMUL.FTZ R11, R11, R5.reuse ;  /* 0x000000050b0b7220 */ /* 0x080fe40000410000 */
[----:B------:R-:W-:Y:S01]  /*9e20*/  FFMA.FTZ R6, R15, R6, -R9 ;  /* 0x000000060f067223 */ /* 0x000fe20000010809 */
[----:B------:R-:W-:Y:S01]  /*9e30*/  F2FP.BF16.PACK_AB R9, R13, R14 ;  /* 0x0000000e0d09723e */ /* 0x000fe200000010ff */
[----:B------:R-:W-:Y:S01]  /*9e40*/  FFMA.FTZ R10, R15, R2, R8 ;  /* 0x000000020f0a7223 */ /* 0x000fe20000010008 */
[----:B------:R-:W-:Y:S01]  /*9e50*/  F2FP.BF16.PACK_AB R8, R17, R18 ;  /* 0x000000121108723e */ /* 0x000fe200000010ff */
[----:B------:R-:W-:-:S02]  /*9e60*/  FFMA.FTZ R7, R16, R5, -R7 ;  /* 0x0000000510077223 */ /* 0x000fc40000010807 */
[----:B------:R-:W-:Y:S01]  /*9e70*/  FFMA.FTZ R11, R16, R0, R11 ;  /* 0x00000000100b7223 */ /* 0x000fe2000001000b */
[----:B------:R-:W-:-:S04]  /*9e80*/  F2FP.BF16.PACK_AB R10, R10, R6 ;  /* 0x000000060a0a723e */ /* 0x000fc800000010ff */
[----:B------:R-:W-:-:S05]  /*9e90*/  F2FP.BF16.PACK_AB R11, R11, R7 ;  /* 0x000000070b0b723e */ /* 0x000fca00000010ff */
[----:B------:R1:W-:Y:S02]  /*9ea0*/  STS.128 [R26], R8 ;  /* 0x000000081a007388 */ /* 0x0003e40000000c00 */
.L_x_112:
[----:B------:R-:W-:Y:S05]  /*9eb0*/  BSYNC B0 ;  /* 0x0000000000007941 */ /* 0x000fea0003800000 */
.L_x_111:
[----:B------:R-:W-:-:S04]  /*9ec0*/  IADD3 R0, R24, 0x10, RZ ;  /* 0x0000001018007810 */ /* 0x000fc80007ffe0ff */
[----:B------:R-:W-:-:S13]  /*9ed0*/  ISETP.GE.AND P0, PT, R0, c[0x0][0x27c], PT ;  /* 0x00009f0000007a0c */ /* 0x000fda0003f06270 */
[----:B------:R-:W-:Y:S05]  /*9ee0*/  @P0 BRA `(.L_x_110) ;  /* 0x0000026000000947 */ /* 0x000fea0003800000 */
[----:B-1----:R-:W1:Y:S01]  /*9ef0*/  LDS.128 R8, [R29] ;  /* 0x000000001d087984 */ /* 0x002e620000000c00 */
        /* <DEDUP_REMOVED lines=20> */
[----:B------:R-:W-:Y:S01]  /*a040*/  FFMA.FTZ R14, R13, R2, -R6 ;  /* 0x000000020d0e7223 */ /* 0x000fe20000010806 */
        /* <DEDUP_REMOVED lines=16> */
.L_x_110:
[----:B------:R-:W-:Y:S05]  /*a150*/  BSYNC B1 ;  /* 0x0000000000017941 */ /* 0x000fea0003800000 */
.L_x_109:
[----:B------:R-:W-:Y:S01]  /*a160*/  IADD3 R0, R39, 0x20, RZ ;  /* 0x0000002027007810 */ /* 0x000fe20007ffe0ff */
[----:B------:R-:W-:Y:S03]  /*a170*/  BSSY B1, `(.L_x_113) ;  /* 0x0000056000017945 */ /* 0x000fe60003800000 */
[----:B------:R-:W-:-:S13]  /*a180*/  ISETP.GE.AND P0, PT, R0, UR4, PT ;  /* 0x0000000400007c0c */ /* 0x000fda000bf06270 */
[----:B------:R-:W-:Y:S05]  /*a190*/  @P0 BRA `(.L_x_114) ;  /* 0x0000053000000947 */ /* 0x000fea0003800000 */
[----:B------:R-:W-:Y:S01]  /*a1a0*/  ISETP.GE.AND P0, PT, R24, c[0x0][0x27c], PT ;  /* 0x00009f0018007a0c */ /* 0x000fe20003f06270 */
[----:B------:R-:W-:-:S12]  /*a1b0*/  BSSY B0, `(.L_x_115) ;  /* 0x0000028000007945 */ /* 0x000fd80003800000 */
[----:B------:R-:W-:Y:S05]  /*a1c0*/  @P0 BRA `(.L_x_116) ;  /* 0x0000026000000947 */ /* 0x000fea0003800000 */
[----:B-1----:R-:W1:Y:S01]  /*a1d0*/  LDS.128 R8, [R26+0x1000] ;  /* 0x001000001a087984 */ /* 0x002e620000000c00 */
        /* <DEDUP_REMOVED lines=11> */
[CC--:B------:R-:W-:Y:S01]  /*a290*/  FFMA.FTZ R18, R5.reuse, R7.reuse, -R14 ;  /* 0x0000000705127223 */ /* 0x0c0fe2000001080e */
[----:B------:R-:W-:Y:S01]  /*a2a0*/  LOP3.LUT R12, R10, 0xffff0000, RZ, 0xc0, !PT ;  /* 0xffff00000a0c7812 */ /* 0x000fe200078ec0ff */
[----:B------:R-:W-:Y:S01]  /*a2b0*/  FMUL.FTZ R10, R5, R6 ;  /* 0x00000006050a7220 */ /* 0x000fe20000410000 */
[----:B------:R-:W-:Y:S01]  /*a2c0*/  LOP3.LUT R11, R11, 0xffff0000, RZ, 0xc0, !PT ;  /* 0xffff00000b0b7812 */ /* 0x000fe200078ec0ff */
[CC--:B------:R-:W-:Y:S01]  /*a2d0*/  FMUL.FTZ R6, R9.reuse, R8.reuse ;  /* 0x0000000809067220 */ /* 0x0c0fe20000410000 */
[----:B------:R-:W-:Y:S01]  /*a2e0*/  LOP3.LUT R5, R22, 0xffff0000, RZ, 0xc0, !PT ;  /* 0xffff000016057812 */ /* 0x000fe200078ec0ff */
[----:B------:R-:W-:Y:S01]  /*a2f0*/  FFMA.FTZ R17, R0, R7, R10 ;  /* 0x0000000700117223 */ /* 0x000fe2000001000a */
[----:B------:R-:W-:Y:S01]  /*a300*/  LOP3.LUT R0, R20, 0xffff0000, RZ, 0xc0, !PT ;  /* 0xffff000014007812 */ /* 0x000fe200078ec0ff */
[C---:B------:R-:W-:Y:S02]  /*a310*/  FMUL.FTZ R8, R2.reuse, R8 ;  /* 0x0000000802087220 */ /* 0x040fe40000410000 */
[-C--:B------:R-:W-:Y:S01]  /*a320*/  FFMA.FTZ R14, R2, R13.reuse, -R6 ;  /* 0x0000000d020e7223 */ /* 0x080fe20000010806 */
[----:B------:R-:W-:Y:S01]  /*a330*/  SHF.L.U32 R2, R20, 0x10, RZ ;  /* 0x0000001014027819 */ /* 0x000fe200000006ff */
[----:B------:R-:W-:Y:S01]  /*a340*/  FFMA.FTZ R13, R9, R13, R8 ;  /* 0x0000000d090d7223 */ /* 0x000fe20000010008 */
[----:B------:R-:W-:Y:S01]  /*a350*/  SHF.L.U32 R6, R22, 0x10, RZ ;  /* 0x0000001016067819 */ /* 0x000fe200000006ff */
[----:B------:R-:W-:-:S02]  /*a360*/  FMUL.FTZ R7, R0, R11 ;  /* 0x0000000b00077220 */ /* 0x000fc40000410000 */
[-C--:B------:R-:W-:Y:S02]  /*a370*/  FMUL.FTZ R9, R2, R12.reuse ;  /* 0x0000000c02097220 */ /* 0x080fe40000410000 */
[C---:B------:R-:W-:Y:S02]  /*a380*/  FMUL.FTZ R8, R6.reuse, R12 ;  /* 0x0000000c06087220 */ /* 0x040fe40000410000 */
[----:B------:R-:W-:Y:S02]  /*a390*/  FMUL.FTZ R11, R5, R11 ;  /* 0x0000000b050b7220 */ /* 0x000fe40000410000 */
[-C--:B------:R-:W-:Y:S01]  /*a3a0*/  FFMA.FTZ R6, R6, R15.reuse, -R9 ;  /* 0x0000000f06067223 */ /* 0x080fe20000010809 */
[----:B------:R-:W-:Y:S01]  /*a3b0*/  F2FP.BF16.PACK_AB R9, R13, R14 ;  /* 0x0000000e0d09723e */ /* 0x000fe200000010ff */
[----:B------:R-:W-:Y:S01]  /*a3c0*/  FFMA.FTZ R10, R2, R15, R8 ;  /* 0x0000000f020a7223 */ /* 0x000fe20000010008 */
[----:B------:R-:W-:Y:S01]  /*a3d0*/  F2FP.BF16.PACK_AB R8, R17, R18 ;  /* 0x000000121108723e */ /* 0x000fe200000010ff */
[----:B------:R-:W-:-:S02]  /*a3e0*/  FFMA.FTZ R7, R5, R16, -R7 ;  /* 0x0000001005077223 */ /* 0x000fc40000010807 */
[----:B------:R-:W-:Y:S01]  /*a3f0*/  FFMA.FTZ R11, R0, R16, R11 ;  /* 0x00000010000b7223 */ /* 0x000fe2000001000b */
[----:B------:R-:W-:-:S04]  /*a400*/  F2FP.BF16.PACK_AB R10, R10, R6 ;  /* 0x000000060a0a723e */ /* 0x000fc800000010ff */
[----:B------:R-:W-:-:S05]  /*a410*/  F2FP.BF16.PACK_AB R11, R11, R7 ;  /* 0x000000070b0b723e */ /* 0x000fca00000010ff */
[----:B------:R1:W-:Y:S02]  /*a420*/  STS.128 [R26+0x1000], R8 ;  /* 0x001000081a007388 */ /* 0x0003e40000000c00 */
.L_x_116:
[----:B------:R-:W-:Y:S05]  /*a430*/  BSYNC B0 ;  /* 0x0000000000007941 */ /* 0x000fea0003800000 */
.L_x_115:
[----:B------:R-:W-:-:S04]  /*a440*/  IADD3 R0, R24, 0x10, RZ ;  /* 0x0000001018007810 */ /* 0x000fc80007ffe0ff */
[----:B------:R-:W-:-:S13]  /*a450*/  ISETP.GE.AND P0, PT, R0, c[0x0][0x27c], PT ;  /* 0x00009f0000007a0c */ /* 0x000fda0003f06270 */
        /* <DEDUP_REMOVED lines=17> */
[-C--:B------:R-:W-:Y:S01]  /*a570*/  FMUL.FTZ R6, R9, R8.reuse ;  /* 0x0000000809067220 */ /* 0x080fe20000410000 */
[----:B------:R-:W-:Y:S01]  /*a580*/  LOP3.LUT R5, R28, 0xffff0000, RZ, 0xc0, !PT ;  /* 0xffff00001c057812 */ /* 0x000fe200078ec0ff */
[----:B------:R-:W-:Y:S01]  /*a590*/  FFMA.FTZ R17, R0, R7, R10 ;  /* 0x0000000700117223 */ /* 0x000fe2000001000a */
[C---:B------:R-:W-:Y:S01]  /*a5a0*/  LOP3.LUT R0, R27.reuse, 0xffff0000, RZ, 0xc0, !PT ;  /* 0xffff00001b007812 */ /* 0x040fe200078ec0ff */
        /* <DEDUP_REMOVED lines=18> */
.L_x_114:
[----:B------:R-:W-:Y:S05]  /*a6d0*/  BSYNC B1 ;  /* 0x0000000000017941 */ /* 0x000fea0003800000 */
.L_x_113:
        /* <DEDUP_REMOVED lines=45> */
.L_x_120:
[----:B------:R-:W-:Y:S05]  /*a9b0*/  BSYNC B0 ;  /* 0x0000000000007941 */ /* 0x000fea0003800000 */
.L_x_119:
        /* <DEDUP_REMOVED lines=41> */
.L_x_118:
[----:B------:R-:W-:Y:S05]  /*ac50*/  BSYNC B1 ;  /* 0x0000000000017941 */ /* 0x000fea0003800000 */
.L_x_117:
[----:B------:R-:W-:-:S04]  /*ac60*/  IADD3 R0, R39, 0x60, RZ ;  /* 0x0000006027007810 */ /* 0x000fc80007ffe0ff */
        /* <DEDUP_REMOVED lines=43> */
.L_x_123:
[----:B------:R-:W-:Y:S05]  /*af20*/  BSYNC B0 ;  /* 0x0000000000007941 */ /* 0x000fea0003800000 */
.L_x_122:
        /* <DEDUP_REMOVED lines=40> */
[----:B------:R1:W-:Y:S01]  /*b1b0*/  STS.128 [R29+0x3000], R8 ;  /* 0x003000081d007388 */ /* 0x0003e20000000c00 */
[----:B------:R-:W-:Y:S05]  /*b1c0*/  BRA `(.L_x_121) ;  /* 0x00001a3000007947 */ /* 0x000fea0003800000 */
.L_x_106:
[----:B------:R-:W-:Y:S01]  /*b1d0*/  ISETP.GE.AND P0, PT, R2, UR19, PT ;  /* 0x0000001302007c0c */ /* 0x000fe2000bf06270 */
[----:B------:R-:W-:Y:S01]  /*b1e0*/  BSSY B0, `(.L_x_124) ;  /* 0x000000d000007945 */ /* 0x000fe20003800000 */
[----:B------:R-:W-:Y:S01]  /*b1f0*/  CS2R R10, SRZ ;  /* 0x00000000000a7805 */ /* 0x000fe2000001ff00 */
[----:B------:R-:W-:Y:S01]  /*b200*/  CS2R R8, SRZ ;  /* 0x0000000000087805 */ /* 0x000fe2000001ff00 */
[----:B------:R-:W-:Y:S01]  /*b210*/  CS2R R14, SRZ ;  /* 0x00000000000e7805 */ /* 0x000fe2000001ff00 */
[----:B------:R-:W-:-:S08]  /*b220*/  CS2R R12, SRZ ;  /* 0x00000000000c7805 */ /* 0x000fd0000001ff00 */
[----:B------:R-:W-:Y:S05]  /*b230*/  @P0 BRA `(.L_x_125) ;  /* 0x0000007000000947 */ /* 0x000fea0003800000 */
[----:B------:R-:W-:Y:S01]  /*b240*/  ISETP.GE.AND P0, PT, R25, c[0x0][0x27c], PT ;  /* 0x00009f0019007a0c */ /* 0x000fe20003f06270 */
[----:B------:R-:W-:-:S12]  /*b250*/  CS2R R10, SRZ ;  /* 0x00000000000a7805 */ /* 0x000fd8000001ff00 */
[----:B------:R-:W-:Y:S05]  /*b260*/  @P0 BRA `(.L_x_125) ;  /* 0x0000004000000947 */ /* 0x000fea0003800000 */
[----:B------:R-:W-:-:S04]  /*b270*/  IMAD.WIDE R12, R25, 0x2, R18 ;  /* 0x00000002190c7825 */ /* 0x000fc800078e0212 */
[----:B------:R-:W-:Y:S02]  /*b280*/  IMAD.WIDE R8, R25, 0x2, R16 ;  /* 0x0000000219087825 */ /* 0x000fe400078e0210 */
[----:B------:R-:W5:Y:S04]  /*b290*/  LD.E.128 R12, [R12.64] ;  /* 0x000000160c0c7980 */ /* 0x000f68000c101d00 */
[----:B------:R-:W5:Y:S02]  /*b2a0*/  LD.E.128 R8, [R8.64] ;  /* 0x0000001608087980 */ /* 0x000f64000c101d00 */
.L_x_125:
[----:B------:R-:W-:Y:S05]  /*b2b0*/  BSYNC B0 ;  /* 0x0000000000007941 */ /* 0x000fea0003800000 */
.L_x_124:
[----:B------:R-:W-:Y:S01]  /*b2c0*/  UIMAD UR4, UR16, -0x80, UR19 ;  /* 0xffffff80100478a4 */ /* 0x000fe2000f8e0213 */
[----:B------:R-:W-:Y:S01]  /*b2d0*/  ISETP.GE.AND P0, PT, R25, c[0x0][0x27c], PT ;  /* 0x00009f0019007a0c */ /* 0x000fe20003f06270 */
[--C-:B-----5:R-:W-:Y:S01]  /*b2e0*/  IMAD.MOV.U32 R21, RZ, RZ, R13.reuse ;  /* 0x000000ffff157224 */ /* 0x120fe200078e000d */
[--C-:B------:R-:W-:Y:S01]  /*b2f0*/  SHF.R.U64 R20, R12, 0x10, R13.reuse ;  /* 0x000000100c147819 */ /* 0x100fe2000000120d */
[----:B------:R-:W-:Y:S01]  /*b300*/  UISETP.LT.AND UP0, UPT, UR4, 0x80, UPT ;  /* 0x000000800400788c */ /* 0x000fe2000bf01270 */
[----:B------:R-:W-:Y:S01]  /*b310*/  SHF.R.U32.HI R16, RZ, 0x10, R13 ;  /* 0x00000010ff107819 */ /* 0x000fe2000001160d */
[----:B------:R-:W-:Y:S01]  /*b320*/  IMAD.MOV.U32 R19, RZ, RZ, R14 ;  /* 0x000000ffff137224 */ /* 0x000fe200078e000e */
[--C-:B------:R-:W-:Y:S01]  /*b330*/  SHF.R.U64 R17, R14, 0x10, R15.reuse ;  /* 0x000000100e117819 */ /* 0x100fe2000000120f */
[----:B------:R-:W-:Y:S01]  /*b340*/  USEL UR4, UR4, 0x80, UP0 ;  /* 0x0000008004047887 */ /* 0x000fe20008000000 */
[----:B------:R-:W-:Y:S01]  /*b350*/  IMAD.MOV.U32 R22, RZ, RZ, R12 ;  /* 0x000000ffff167224 */ /* 0x000fe200078e000c */
[--C-:B------:R-:W-:Y:S01]  /*b360*/  SHF.R.U32.HI R12, RZ, 0x10, R15.reuse ;  /* 0x00000010ff0c7819 */ /* 0x100fe2000001160f */
[----:B------:R-:W-:Y:S01]  /*b370*/  IMAD.MOV.U32 R18, RZ, RZ, R15 ;  /* 0x000000ffff127224 */ /* 0x000fe200078e000f */
[----:B------:R-:W-:-:S04]  /*b380*/  DEPBAR.LE SB0, 0x1 ;  /* 0x000080400000791a */ /* 0x000fc80000000000 */
[----:B------:R-:W-:Y:S01]  /*b390*/  ISETP.GE.OR P1, PT, R39, UR4, P0 ;  /* 0x0000000427007c0c */ /* 0x000fe20008726670 */
[----:B------:R-:W-:Y:S01]  /*b3a0*/  IMAD.MOV.U32 R14, RZ, RZ, R8 ;  /* 0x000000ffff0e7224 */ /* 0x000fe200078e0008 */
[--C-:B------:R-:W-:Y:S01]  /*b3b0*/  SHF.R.U64 R8, R8, 0x10, R9.reuse ;  /* 0x0000001008087819 */ /* 0x100fe20000001209 */
[--C-:B------:R-:W-:Y:S01]  /*b3c0*/  IMAD.MOV.U32 R13, RZ, RZ, R9.reuse ;  /* 0x000000ffff0d7224 */ /* 0x100fe200078e0009 */
[----:B------:R-:W-:Y:S01]  /*b3d0*/  SHF.R.U32.HI R2, RZ, 0x10, R9 ;  /* 0x00000010ff027819 */ /* 0x000fe20000011609 */
[----:B------:R-:W-:Y:S01]  /*b3e0*/  IMAD.MOV.U32 R7, RZ, RZ, R10 ;  /* 0x000000ffff077224 */ /* 0x000fe200078e000a */
[--C-:B------:R-:W-:Y:S01]  /*b3f0*/  SHF.R.U64 R5, R10, 0x10, R11.reuse ;  /* 0x000000100a057819 */ /* 0x100fe2000000120b */
[--C-:B------:R-:W-:Y:S01]  /*b400*/  IMAD.MOV.U32 R6, RZ, RZ, R11.reuse ;  /* 0x000000ffff067224 */ /* 0x100fe200078e000b */
[----:B------:R-:W-:Y:S01]  /*b410*/  SHF.R.U32.HI R0, RZ, 0x10, R11 ;  /* 0x00000010ff007819 */ /* 0x000fe2000001160b */
[----:B------:R-:W-:Y:S01]  /*b420*/  BSSY B0, `(.L_x_126) ;  /* 0x0000062000007945 */ /* 0x000fe20003800000 */
[----:B------:R-:W-:-:S02]  /*b430*/  PRMT R40, R22, 0x5410, R20 ;  /* 0x0000541016287816 */ /* 0x000fc40000000014 */
[----:B------:R-:W-:Y:S02]  /*b440*/  PRMT R44, R21, 0x5410, R16 ;  /* 0x00005410152c7816 */ /* 0x000fe40000000010 */
[----:B------:R-:W-:Y:S02]  /*b450*/  PRMT R36, R19, 0x5410, R17 ;  /* 0x0000541013247816 */ /* 0x000fe40000000011 */
[----:B------:R-:W-:Y:S02]  /*b460*/  PRMT R43, R18, 0x5410, R12 ;  /* 0x00005410122b7816 */ /* 0x000fe4000000000c */
[----:B------:R-:W-:Y:S02]  /*b470*/  PRMT R38, R14, 0x5410, R8 ;  /* 0x000054100e267816 */ /* 0x000fe40000000008 */
[----:B------:R-:W-:Y:S02]  /*b480*/  PRMT R41, R13, 0x5410, R2 ;  /* 0x000054100d297816 */ /* 0x000fe40000000002 */
[----:B------:R-:W-:-:S02]  /*b490*/  PRMT R35, R7, 0x5410, R5 ;  /* 0x0000541007237816 */ /* 0x000fc40000000005 */
[----:B------:R-:W-:Y:S01]  /*b4a0*/  PRMT R42, R6, 0x5410, R0 ;  /* 0x00005410062a7816 */ /* 0x000fe20000000000 */
[----:B------:R-:W-:Y:S06]  /*b4b0*/  BAR.SYNC.DEFER_BLOCKING 0x0 ;  /* 0x0000000000007b1d */ /* 0x000fec0000010000 */
[----:B------:R-:W-:Y:S05]  /*b4c0*/  @P1 BRA `(.L_x_127) ;  /* 0x0000057000001947 */ /* 0x000fea0003800000 */
[----:B------:R-:W-:Y:S01]  /*b4d0*/  SHF.L.U32 R0, R39, 0x6, RZ ;  /* 0x0000000627007819 */ /* 0x000fe200000006ff */
[----:B------:R-:W-:Y:S01]  /*b4e0*/  IMAD.SHL.U32 R7, R53, 0x200, RZ ;  /* 0x0000020035077824 */ /* 0x000fe200078e00ff */
[----:B------:R-:W-:Y:S02]  /*b4f0*/  IADD3 R6, R25, c[0x0][0x27c], RZ ;  /* 0x00009f0019067a10 */ /* 0x000fe40007ffe0ff */
[----:B------:R-:W-:-:S04]  /*b500*/  LOP3.LUT R0, R0, 0x1c0, RZ, 0xc0, !PT ;  /* 0x000001c000007812 */ /* 0x000fc800078ec0ff */
[C---:B------:R-:W-:Y:S02]  /*b510*/  LOP3.LUT R2, R0.reuse, 0x38, R25, 0xf8, !PT ;  /* 0x0000003800027812 */ /* 0x040fe400078ef819 */
[----:B------:R-:W-:Y:S02]  /*b520*/  SHF.R.U32.HI R5, RZ, 0x3, R0 ;  /* 0x00000003ff057819 */ /* 0x000fe40000011600 */
[----:B------:R-:W-:Y:S02]  /*b530*/  LOP3.LUT R0, R0, 0x38, R6, 0xf8, !PT ;  /* 0x0000003800007812 */ /* 0x000fe400078ef806 */
[C-C-:B------:R-:W-:Y:S02]  /*b540*/  LOP3.LUT R2, R7.reuse, R2, R5.reuse, 0xf6, !PT ;  /* 0x0000000207027212 */ /* 0x140fe400078ef605 */
[----:B------:R-:W-:Y:S02]  /*b550*/  LOP3.LUT R0, R7, R0, R5, 0xf6, !PT ;  /* 0x0000000007007212 */ /* 0x000fe400078ef605 */
[----:B------:R-:W-:-:S02]  /*b560*/  SHF.L.U32 R32, R2, 0x1, RZ ;  /* 0x0000000102207819 */ /* 0x000fc400000006ff */
[----:B------:R-:W-:Y:S01]  /*b570*/  SHF.L.U32 R6, R38, 0x10, RZ ;  /* 0x0000001026067819 */ /* 0x000fe200000006ff */
[----:B------:R-:W-:Y:S02]  /*b580*/  IMAD.SHL.U32 R30, R0, 0x2, RZ ;  /* 0x00000002001e7824 */ /* 0x000fe400078e00ff */
[----:B------:R-:W1:Y:S01]  /*b590*/  LDS.128 R12, [R32+0x7100] ;  /* 0x00710000200c7984 */ /* 0x000e620000000c00 */
[----:B------:R-:W-:-:S03]  /*b5a0*/  IMAD.U32 R0, R40, 0x10000, RZ ;  /* 0x0001000028007824 */ /* 0x000fc600078e00ff */
[----:B------:R-:W2:Y:S01]  /*b5b0*/  LDS.128 R8, [R30+0x7100] ;  /* 0x007100001e087984 */ /* 0x000ea20000000c00 */
[C---:B-1----:R-:W-:Y:S01]  /*b5c0*/  SHF.L.U32 R16, R12.reuse, 0x10, RZ ;  /* 0x000000100c107819 */ /* 0x042fe200000006ff */
[----:B------:R-:W-:Y:S01]  /*b5d0*/  IMAD.U32 R21, R13, 0x10000, RZ ;  /* 0x000100000d157824 */ /* 0x000fe200078e00ff */
[----:B------:R-:W-:Y:S01]  /*b5e0*/  LOP3.LUT R18, R12, 0xffff0000, RZ, 0xc0, !PT ;  /* 0xffff00000c127812 */ /* 0x000fe200078ec0ff */
[----:B------:R-:W-:Y:S01]  /*b5f0*/  IMAD.U32 R24, R15, 0x10000, RZ ;  /* 0x000100000f187824 */ /* 0x000fe200078e00ff */
[C---:B--2---:R-:W-:Y:S01]  /*b600*/  SHF.L.U32 R2, R8.reuse, 0x10, RZ ;  /* 0x0000001008027819 */ /* 0x044fe200000006ff */
[C---:B------:R-:W-:Y:S01]  /*b610*/  IMAD.U32 R19, R9.reuse, 0x10000, RZ ;  /* 0x0001000009137824 */ /* 0x040fe200078e00ff */
[----:B------:R-:W-:Y:S02]  /*b620*/  LOP3.LUT R23, R9, 0xffff0000, RZ, 0xc0, !PT ;  /* 0xffff000009177812 */ /* 0x000fe400078ec0ff */
[----:B------:R-:W-:Y:S01]  /*b630*/  LOP3.LUT R12, R8, 0xffff0000, RZ, 0xc0, !PT ;  /* 0xffff0000080c7812 */ /* 0x000fe200078ec0ff */
[----:B------:R-:W-:Y:S01]  /*b640*/  FMUL.FTZ R5, R2, R6 ;  /* 0x0000000602057220 */ /* 0x000fe20000410000 */
[----:B------:R-:W-:Y:S01]  /*b650*/  LOP3.LUT R9, R38, 0xffff0000, RZ, 0xc0, !PT ;  /* 0xffff000026097812 */ /* 0x000fe200078ec0ff */
[-C--:B------:R-:W-:Y:S01]  /*b660*/  FMUL.FTZ R7, R2, R0.reuse ;  /* 0x0000000002077220 */ /* 0x080fe20000410000 */
[----:B------:R-:W-:Y:S01]  /*b670*/  LOP3.LUT R2, R40, 0xffff0000, RZ, 0xc0, !PT ;  /* 0xffff000028027812 */ /* 0x000fe200078ec0ff */
[----:B------:R-:W-:Y:S01]  /*b680*/  FFMA.FTZ R34, R16, R0, -R5 ;  /* 0x0000000010227223 */ /* 0x000fe20000010805 */
[----:B------:R-:W-:Y:S01]  /*b690*/  LOP3.LUT R27, R13, 0xffff0000, RZ, 0xc0, !PT ;  /* 0xffff00000d1b7812 */ /* 0x000fe200078ec0ff */
[----:B------:R-:W-:Y:S01]  /*b6a0*/  FMUL.FTZ R8, R12, R9 ;  /* 0x000000090c087220 */ /* 0x000fe20000410000 */
[----:B------:R-:W-:Y:S01]  /*b6b0*/  SHF.L.U32 R13, R10, 0x10, RZ ;  /* 0x000000100a0d7819 */ /* 0x000fe200000006ff */
[----:B------:R-:W-:Y:S01]  /*b6c0*/  FFMA.FTZ R33, R16, R6, R7 ;  /* 0x0000000610217223 */ /* 0x000fe20000010007 */
[----:B------:R-:W-:Y:S01]  /*b6d0*/  SHF.L.U32 R5, R35, 0x10, RZ ;  /* 0x0000001023057819 */ /* 0x000fe200000006ff */
[-C--:B------:R-:W-:Y:S01]  /*b6e0*/  FMUL.FTZ R7, R12, R2.reuse ;  /* 0x000000020c077220 */ /* 0x080fe20000410000 */
[----:B------:R-:W-:Y:S01]  /*b6f0*/  SHF.L.U32 R17, R14, 0x10, RZ ;  /* 0x000000100e117819 */ /* 0x000fe200000006ff */
[----:B------:R-:W-:Y:S01]  /*b700*/  FFMA.FTZ R12, R18, R2, -R8 ;  /* 0x00000002120c7223 */ /* 0x000fe20000010808 */
[----:B------:R-:W-:Y:S01]  /*b710*/  LOP3.LUT R20, R14, 0xffff0000, RZ, 0xc0, !PT ;  /* 0xffff00000e147812 */ /* 0x000fe200078ec0ff */
[----:B------:R-:W-:Y:S01]  /*b720*/  IMAD.U32 R0, R36, 0x10000, RZ ;  /* 0x0001000024007824 */ /* 0x000fe200078e00ff */
[----:B------:R-:W-:Y:S01]  /*b730*/  LOP3.LUT R14, R10, 0xffff0000, RZ, 0xc0, !PT ;  /* 0xffff00000a0e7812 */ /* 0x000fe200078ec0ff */
[-C--:B------:R-:W-:Y:S01]  /*b740*/  FMUL.FTZ R2, R13, R5.reuse ;  /* 0x000000050d027220 */ /* 0x080fe20000410000 */
[----:B------:R-:W-:Y:S01]  /*b750*/  LOP3.LUT R10, R35, 0xffff0000, RZ, 0xc0, !PT ;  /* 0xffff0000230a7812 */ /* 0x000fe200078ec0ff */
[-C--:B------:R-:W-:Y:S01]  /*b760*/  FMUL.FTZ R6, R13, R0.reuse ;  /* 0x000000000d067220 */ /* 0x080fe20000410000 */
[----:B------:R-:W-:Y:S01]  /*b770*/  LOP3.LUT R26, R15, 0xffff0000, RZ, 0xc0, !PT ;  /* 0xffff00000f1a7812 */ /* 0x000fe200078ec0ff */
[C---:B------:R-:W-:Y:S01]  /*b780*/  FFMA.FTZ R29, R17.reuse, R0, -R2 ;  /* 0x00000000111d7223 */ /* 0x040fe20000010802 */
[----:B------:R-:W-:Y:S01]  /*b790*/  LOP3.LUT R0, R36, 0xffff0000, RZ, 0xc0, !PT ;  /* 0xffff000024007812 */ /* 0x000fe200078ec0ff */
[----:B------:R-:W-:Y:S01]  /*b7a0*/  FFMA.FTZ R28, R17, R5, R6 ;  /* 0x00000005111c7223 */ /* 0x000fe20000010006 */
[----:B------:R-:W-:Y:S01]  /*b7b0*/  SHF.L.U32 R5, R44, 0x10, RZ ;  /* 0x000000102c057819 */ /* 0x000fe200000006ff */
[----:B------:R-:W-:Y:S01]  /*b7c0*/  FFMA.FTZ R31, R18, R9, R7 ;  /* 0x00000009121f7223 */ /* 0x000fe20000010007 */
[----:B------:R-:W-:Y:S01]  /*b7d0*/  SHF.L.U32 R8, R42, 0x10, RZ ;  /* 0x000000102a087819 */ /* 0x000fe200000006ff */
[----:B------:R-:W-:Y:S01]  /*b7e0*/  FMUL.FTZ R6, R14, R10 ;  /* 0x0000000a0e067220 */ /* 0x000fe20000410000 */
[----:B------:R-:W-:Y:S01]  /*b7f0*/  LOP3.LUT R22, R11, 0xffff0000, RZ, 0xc0, !PT ;  /* 0xffff00000b167812 */ /* 0x000fe200078ec0ff */
[----:B------:R-:W-:Y:S01]  /*b800*/  IMAD.U32 R2, R41, 0x10000, RZ ;  /* 0x0001000029027824 */ /* 0x000fe200078e00ff */
[----:B------:R-:W-:Y:S01]  /*b810*/  F2FP.BF16.PACK_AB R12, R12, R34 ;  /* 0x000000220c0c723e */ /* 0x000fe200000010ff */
[----:B------:R-:W-:-:S02]  /*b820*/  FMUL.FTZ R9, R14, R0 ;  /* 0x000000000e097220 */ /* 0x000fc40000410000 */
[----:B------:R-:W-:Y:S02]  /*b830*/  IMAD.U32 R15, R11, 0x10000, RZ ;  /* 0x000100000b0f7824 */ /* 0x000fe400078e00ff */
[C---:B------:R-:W-:Y:S01]  /*b840*/  FFMA.FTZ R14, R20.reuse, R0, -R6 ;  /* 0x00000000140e7223 */ /* 0x040fe20000010806 */
[----:B------:R-:W-:Y:S01]  /*b850*/  SHF.L.U32 R0, R43, 0x10, RZ ;  /* 0x000000102b007819 */ /* 0x000fe200000006ff */
[C---:B------:R-:W-:Y:S02]  /*b860*/  FMUL.FTZ R7, R19.reuse, R2 ;  /* 0x0000000213077220 */ /* 0x040fe40000410000 */
[----:B------:R-:W-:Y:S01]  /*b870*/  FFMA.FTZ R20, R20, R10, R9 ;  /* 0x0000000a14147223 */ /* 0x000fe20000010009 */
[----:B------:R-:W-:Y:S01]  /*b880*/  F2FP.BF16.PACK_AB R14, R14, R29 ;  /* 0x0000001d0e0e723e */ /* 0x000fe200000010ff */
[----:B------:R-:W-:Y:S02]  /*b890*/  FMUL.FTZ R6, R19, R5 ;  /* 0x0000000513067220 */ /* 0x000fe40000410000 */
[----:B------:R-:W-:-:S02]  /*b8a0*/  FMUL.FTZ R9, R15, R8 ;  /* 0x000000080f097220 */ /* 0x000fc40000410000 */
[----:B------:R-:W-:Y:S01]  /*b8b0*/  FFMA.FTZ R18, R21, R5, -R7 ;  /* 0x0000000515127223 */ /* 0x000fe20000010807 */
[----:B------:R-:W-:Y:S01]  /*b8c0*/  LOP3.LUT R5, R43, 0xffff0000, RZ, 0xc0, !PT ;  /* 0xffff00002b057812 */ /* 0x000fe200078ec0ff */
[----:B------:R-:W-:Y:S01]  /*b8d0*/  FFMA.FTZ R17, R21, R2, R6 ;  /* 0x0000000215117223 */ /* 0x000fe20000010006 */
[----:B------:R-:W-:Y:S01]  /*b8e0*/  LOP3.LUT R2, R41, 0xffff0000, RZ, 0xc0, !PT ;  /* 0xffff000029027812 */ /* 0x000fe200078ec0ff */
[-C--:B------:R-:W-:Y:S01]  /*b8f0*/  FMUL.FTZ R7, R15, R0.reuse ;  /* 0x000000000f077220 */ /* 0x080fe20000410000 */
[----:B------:R-:W-:Y:S01]  /*b900*/  LOP3.LUT R6, R44, 0xffff0000, RZ, 0xc0, !PT ;  /* 0xffff00002c067812 */ /* 0x000fe200078ec0ff */
[----:B------:R-:W-:Y:S01]  /*b910*/  FFMA.FTZ R16, R24, R0, -R9 ;  /* 0x0000000018107223 */ /* 0x000fe20000010809 */
[----:B------:R-:W-:Y:S01]  /*b920*/  LOP3.LUT R0, R42, 0xffff0000, RZ, 0xc0, !PT ;  /* 0xffff00002a007812 */ /* 0x000fe200078ec0ff */
[----:B------:R-:W-:Y:S02]  /*b930*/  FFMA.FTZ R11, R24, R8, R7 ;  /* 0x00000008180b7223 */ /* 0x000fe40000010007 */
[----:B------:R-:W-:-:S02]  /*b940*/  FMUL.FTZ R10, R23, R2 ;  /* 0x00000002170a7220 */ /* 0x000fc40000410000 */
[C---:B------:R-:W-:Y:S02]  /*b950*/  FMUL.FTZ R8, R22.reuse, R0 ;  /* 0x0000000016087220 */ /* 0x040fe40000410000 */
[-C--:B------:R-:W-:Y:S02]  /*b960*/  FMUL.FTZ R9, R23, R6.reuse ;  /* 0x0000000617097220 */ /* 0x080fe40000410000 */
[-C--:B------:R-:W-:Y:S02]  /*b970*/  FMUL.FTZ R7, R22, R5.reuse ;  /* 0x0000000516077220 */ /* 0x080fe40000410000 */
[----:B------:R-:W-:Y:S01]  /*b980*/  FFMA.FTZ R13, R27, R6, -R10 ;  /* 0x000000061b0d7223 */ /* 0x000fe2000001080a */
[----:B------:R-:W-:Y:S01]  /*b990*/  F2FP.BF16.PACK_AB R10, R20, R28 ;  /* 0x0000001c140a723e */ /* 0x000fe200000010ff */
[C---:B------:R-:W-:Y:S01]  /*b9a0*/  FFMA.FTZ R15, R26.reuse, R5, -R8 ;  /* 0x000000051a0f7223 */ /* 0x040fe20000010808 */
[----:B------:R-:W-:Y:S01]  /*b9b0*/  F2FP.BF16.PACK_AB R8, R31, R33 ;  /* 0x000000211f08723e */ /* 0x000fe200000010ff */
[----:B------:R-:W-:Y:S01]  /*b9c0*/  FFMA.FTZ R9, R27, R2, R9 ;  /* 0x000000021b097223 */ /* 0x000fe20000010009 */
[----:B------:R-:W-:Y:S01]  /*b9d0*/  F2FP.BF16.PACK_AB R13, R13, R18 ;  /* 0x000000120d0d723e */ /* 0x000fe200000010ff */
[----:B------:R-:W-:Y:S01]  /*b9e0*/  FFMA.FTZ R7, R26, R0, R7 ;  /* 0x000000001a077223 */ /* 0x000fe20000010007 */
[----:B------:R-:W-:-:S02]  /*b9f0*/  F2FP.BF16.PACK_AB R15, R15, R16 ;  /* 0x000000100f0f723e */ /* 0x000fc400000010ff */
[----:B------:R-:W-:Y:S02]  /*ba00*/  F2FP.BF16.PACK_AB R9, R9, R17 ;  /* 0x000000110909723e */ /* 0x000fe400000010ff */
[----:B------:R-:W-:Y:S01]  /*ba10*/  F2FP.BF16.PACK_AB R11, R7, R11 ;  /* 0x0000000b070b723e */ /* 0x000fe200000010ff */
[----:B------:R1:W-:Y:S04]  /*ba20*/  STS.128 [R32+0x7100], R12 ;  /* 0x0071000c20007388 */ /* 0x0003e80000000c00 */
[----:B------:R1:W-:Y:S02]  /*ba30*/  STS.128 [R30+0x7100], R8 ;  /* 0x007100081e007388 */ /* 0x0003e40000000c00 */
.L_x_127:
[----:B------:R-:W-:Y:S05]  /*ba40*/  BSYNC B0 ;  /* 0x0000000000007941 */ /* 0x000fea0003800000 */
.L_x_126:
[----:B------:R-:W-:Y:S01]  /*ba50*/  IADD3 R0, R39, 0x20, RZ ;  /* 0x0000002027007810 */ /* 0x000fe20007ffe0ff */
[----:B------:R-:W-:Y:S03]  /*ba60*/  BSSY B0, `(.L_x_128) ;  /* 0x000005d000007945 */ /* 0x000fe60003800000 */
[----:B------:R-:W-:-:S13]  /*ba70*/  ISETP.GE.OR P1, PT, R0, UR4, P0 ;  /* 0x0000000400007c0c */ /* 0x000fda0008726670 */
[----:B------:R-:W-:Y:S05]  /*ba80*/  @P1 BRA `(.L_x_129) ;  /* 0x000005a000001947 */ /* 0x000fea0003800000 */
[----:B------:R-:W-:Y:S01]  /*ba90*/  SHF.R.S32.HI R2, RZ, 0x1f, R0 ;  /* 0x0000001fff027819 */ /* 0x000fe20000011400 */
[----:B------:R-:W-:Y:S01]  /*baa0*/  IMAD.SHL.U32 R5, R0, 0x40, RZ ;  /* 0x0000004000057824 */ /* 0x000fe200078e00ff */
[----:B------:R-:W-:Y:S02]  /*bab0*/  IADD3 R7, R25, c[0x0][0x27c], RZ ;  /* 0x00009f0019077a10 */ /* 0x000fe40007ffe0ff */
[----:B------:R-:W-:Y:S02]  /*bac0*/  LEA.HI R2, R2, R0, RZ, 0x3 ;  /* 0x0000000002027211 */ /* 0x000fe400078f18ff */
[----:B------:R-:W-:-:S03]  /*bad0*/  LOP3.LUT R0, R5, 0x1c0, RZ, 0xc0, !PT ;  /* 0x000001c005007812 */ /* 0x000fc600078ec0ff */
[----:B------:R-:W-:Y:S01]  /*bae0*/  IMAD.SHL.U32 R2, R2, 0x40, RZ ;  /* 0x0000004002027824 */ /* 0x000fe200078e00ff */
[----:B------:R-:W-:Y:S02]  /*baf0*/  LOP3.LUT R5, R0, 0x38, R25, 0xf8, !PT ;  /* 0x0000003800057812 */ /* 0x000fe400078ef819 */
[----:B------:R-:W-:Y:S02]  /*bb00*/  SHF.R.U32.HI R6, RZ, 0x3, R0 ;  /* 0x00000003ff067819 */ /* 0x000fe40000011600 */
[----:B------:R-:W-:Y:S02]  /*bb10*/  LOP3.LUT R2, R2, 0xfffffe00, RZ, 0xc0, !PT ;  /* 0xfffffe0002027812 */ /* 0x000fe400078ec0ff */
[----:B------:R-:W-:Y:S02]  /*bb20*/  LOP3.LUT R0, R0, 0x38, R7, 0xf8, !PT ;  /* 0x0000003800007812 */ /* 0x000fe400078ef807 */
[C-C-:B------:R-:W-:Y:S02]  /*bb30*/  LOP3.LUT R5, R2.reuse, R5, R6.reuse, 0xf6, !PT ;  /* 0x0000000502057212 */ /* 0x140fe400078ef606 */
[----:B------:R-:W-:-:S02]  /*bb40*/  LOP3.LUT R0, R2, R0, R6, 0xf6, !PT ;  /* 0x0000000002007212 */ /* 0x000fc400078ef606 */
[----:B-1----:R-:W-:Y:S02]  /*bb50*/  SHF.L.U32 R32, R5, 0x1, RZ ;  /* 0x0000000105207819 */ /* 0x002fe400000006ff */
[----:B------:R-:W-:Y:S01]  /*bb60*/  SHF.L.U32 R2, R36, 0x10, RZ ;  /* 0x0000001024027819 */ /* 0x000fe200000006ff */
[----:B------:R-:W-:Y:S01]  /*bb70*/  IMAD.SHL.U32 R30, R0, 0x2, RZ ;  /* 0x00000002001e7824 */ /* 0x000fe200078e00ff */
[----:B------:R-:W-:Y:S01]  /*bb80*/  LOP3.LUT R0, R35, 0xffff0000, RZ, 0xc0, !PT ;  /* 0xffff000023007812 */ /* 0x000fe200078ec0ff */
[----:B------:R-:W1:Y:S04]  /*bb90*/  LDS.128 R12, [R32+0x7100] ;  /* 0x00710000200c7984 */ /* 0x000e680000000c00 */
[----:B------:R-:W2:Y:S01]  /*bba0*/  LDS.128 R8, [R30+0x7100] ;  /* 0x007100001e087984 */ /* 0x000ea20000000c00 */
[C---:B-1----:R-:W-:Y:S01]  /*bbb0*/  SHF.L.U32 R17, R12.reuse, 0x10, RZ ;  /* 0x000000100c117819 */ /* 0x042fe200000006ff */
[----:B------:R-:W-:Y:S01]  /*bbc0*/  IMAD.U32 R21, R13, 0x10000, RZ ;  /* 0x000100000d157824 */ /* 0x000fe200078e00ff */
[----:B------:R-:W-:Y:S01]  /*bbd0*/  LOP3.LUT R20, R12, 0xffff0000, RZ, 0xc0, !PT ;  /* 0xffff00000c147812 */ /* 0x000fe200078ec0ff */
[----:B------:R-:W-:Y:S01]  /*bbe0*/  IMAD.U32 R24, R15, 0x10000, RZ ;  /* 0x000100000f187824 */ /* 0x000fe200078e00ff */
[----:B------:R-:W-:Y:S01]  /*bbf0*/  SHF.L.U32 R12, R35, 0x10, RZ ;  /* 0x00000010230c7819 */ /* 0x000fe200000006ff */
[----:B--2---:R-:W-:Y:S01]  /*bc00*/  IMAD.U32 R5, R10, 0x10000, RZ ;  /* 0x000100000a057824 */ /* 0x004fe200078e00ff */
[----:B------:R-:W-:Y:S01]  /*bc10*/  LOP3.LUT R27, R13, 0xffff0000, RZ, 0xc0, !PT ;  /* 0xffff00000d1b7812 */ /* 0x000fe200078ec0ff */
[----:B------:R-:W-:Y:S01]  /*bc20*/  IMAD.U32 R19, R9, 0x10000, RZ ;  /* 0x0001000009137824 */ /* 0x000fe200078e00ff */
[----:B------:R-:W-:Y:S01]  /*bc30*/  SHF.L.U32 R13, R14, 0x10, RZ ;  /* 0x000000100e0d7819 */ /* 0x000fe200000006ff */
[-C--:B------:R-:W-:Y:S01]  /*bc40*/  FMUL.FTZ R6, R12, R5.reuse ;  /* 0x000000050c067220 */ /* 0x080fe20000410000 */
[----:B------:R-:W-:Y:S01]  /*bc50*/  LOP3.LUT R7, R10, 0xffff0000, RZ, 0xc0, !PT ;  /* 0xffff00000a077812 */ /* 0x000fe200078ec0ff */
[----:B------:R-:W-:Y:S01]  /*bc60*/  FMUL.FTZ R5, R2, R5 ;  /* 0x0000000502057220 */ /* 0x000fe20000410000 */
[----:B------:R-:W-:Y:S01]  /*bc70*/  LOP3.LUT R16, R14, 0xffff0000, RZ, 0xc0, !PT ;  /* 0xffff00000e107812 */ /* 0x000fe200078ec0ff */
[-C--:B------:R-:W-:Y:S01]  /*bc80*/  FFMA.FTZ R37, R2, R13.reuse, -R6 ;  /* 0x0000000d02257223 */ /* 0x080fe20000010806 */
[----:B------:R-:W-:Y:S01]  /*bc90*/  LOP3.LUT R2, R36, 0xffff0000, RZ, 0xc0, !PT ;  /* 0xffff000024027812 */ /* 0x000fe200078ec0ff */
[----:B------:R-:W-:Y:S01]  /*bca0*/  FFMA.FTZ R34, R12, R13, R5 ;  /* 0x0000000d0c227223 */ /* 0x000fe20000010005 */
[----:B------:R-:W-:Y:S01]  /*bcb0*/  LOP3.LUT R26, R15, 0xffff0000, RZ, 0xc0, !PT ;  /* 0xffff00000f1a7812 */ /* 0x000fe200078ec0ff */
[----:B------:R-:W-:Y:S01]  /*bcc0*/  IMAD.U32 R5, R40, 0x10000, RZ ;  /* 0x0001000028057824 */ /* 0x000fe200078e00ff */
[C---:B------:R-:W-:Y:S01]  /*bcd0*/  SHF.L.U32 R14, R8.reuse, 0x10, RZ ;  /* 0x00000010080e7819 */ /* 0x040fe200000006ff */
[----:B------:R-:W-:Y:S01]  /*bce0*/  IMAD.U32 R18, R11, 0x10000, RZ ;  /* 0x000100000b127824 */ /* 0x000fe200078e00ff */
[----:B------:R-:W-:Y:S01]  /*bcf0*/  LOP3.LUT R15, R8, 0xffff0000, RZ, 0xc0, !PT ;  /* 0xffff0000080f7812 */ /* 0x000fe200078ec0ff */
[-C--:B------:R-:W-:Y:S01]  /*bd00*/  FMUL.FTZ R8, R0, R7.reuse ;  /* 0x0000000700087220 */ /* 0x080fe20000410000 */
[----:B------:R-:W-:Y:S01]  /*bd10*/  SHF.L.U32 R6, R38, 0x10, RZ ;  /* 0x0000001026067819 */ /* 0x000fe200000006ff */
[C---:B------:R-:W-:Y:S01]  /*bd20*/  FMUL.FTZ R7, R2.reuse, R7 ;  /* 0x0000000702077220 */ /* 0x040fe20000410000 */
[----:B------:R-:W-:Y:S01]  /*bd30*/  LOP3.LUT R23, R9, 0xffff0000, RZ, 0xc0, !PT ;  /* 0xffff000009177812 */ /* 0x000fe200078ec0ff */
[----:B------:R-:W-:Y:S01]  /*bd40*/  FFMA.FTZ R33, R2, R16, -R8 ;  /* 0x0000001002217223 */ /* 0x000fe20000010808 */
[----:B------:R-:W-:Y:S01]  /*bd50*/  LOP3.LUT R9, R38, 0xffff0000, RZ, 0xc0, !PT ;  /* 0xffff000026097812 */ /* 0x000fe200078ec0ff */
[----:B------:R-:W-:Y:S01]  /*bd60*/  FMUL.FTZ R8, R5, R14 ;  /* 0x0000000e05087220 */ /* 0x000fe20000410000 */
[----:B------:R-:W-:Y:S01]  /*bd70*/  LOP3.LUT R22, R11, 0xffff0000, RZ, 0xc0, !PT ;  /* 0xffff00000b167812 */ /* 0x000fe200078ec0ff */
[----:B------:R-:W-:Y:S01]  /*bd80*/  FFMA.FTZ R31, R0, R16, R7 ;  /* 0x00000010001f7223 */ /* 0x000fe20000010007 */
[----:B------:R-:W-:Y:S01]  /*bd90*/  LOP3.LUT R0, R40, 0xffff0000, RZ, 0xc0, !PT ;  /* 0xffff000028007812 */ /* 0x000fe200078ec0ff */
[----:B------:R-:W-:Y:S01]  /*bda0*/  FMUL.FTZ R2, R6, R14 ;  /* 0x0000000e06027220 */ /* 0x000fe20000410000 */
[----:B------:R-:W-:Y:S01]  /*bdb0*/  SHF.L.U32 R7, R42, 0x10, RZ ;  /* 0x000000102a077819 */ /* 0x000fe200000006ff */
[----:B------:R-:W-:Y:S01]  /*bdc0*/  FFMA.FTZ R28, R6, R17, R8 ;  /* 0x00000011061c7223 */ /* 0x000fe20000010008 */
[----:B------:R-:W-:Y:S01]  /*bdd0*/  F2FP.BF16.PACK_AB R14, R33, R37 ;  /* 0x00000025210e723e */ /* 0x000fe200000010ff */
[----:B------:R-:W-:Y:S01]  /*bde0*/  FFMA.FTZ R29, R5, R17, -R2 ;  /* 0x00000011051d7223 */ /* 0x000fe20000010802 */
[----:B------:R-:W-:Y:S01]  /*bdf0*/  SHF.L.U32 R5, R44, 0x10, RZ ;  /* 0x000000102c057819 */ /* 0x000fe200000006ff */
[----:B------:R-:W-:-:S02]  /*be00*/  FMUL.FTZ R6, R9, R15 ;  /* 0x0000000f09067220 */ /* 0x000fc40000410000 */
[----:B------:R-:W-:Y:S02]  /*be10*/  IMAD.U32 R2, R41, 0x10000, RZ ;  /* 0x0001000029027824 */ /* 0x000fe400078e00ff */
[C---:B------:R-:W-:Y:S02]  /*be20*/  FMUL.FTZ R10, R0.reuse, R15 ;  /* 0x0000000f000a7220 */ /* 0x040fe40000410000 */
[-C--:B------:R-:W-:Y:S02]  /*be30*/  FFMA.FTZ R12, R0, R20.reuse, -R6 ;  /* 0x00000014000c7223 */ /* 0x080fe40000010806 */
[----:B------:R-:W-:Y:S02]  /*be40*/  FMUL.FTZ R8, R2, R19 ;  /* 0x0000001302087220 */ /* 0x000fe40000410000 */
[----:B------:R-:W-:Y:S01]  /*be50*/  FFMA.FTZ R20, R9, R20, R10 ;  /* 0x0000001409147223 */ /* 0x000fe2000001000a */
[----:B------:R-:W-:Y:S01]  /*be60*/  F2FP.BF16.PACK_AB R12, R12, R29 ;  /* 0x0000001d0c0c723e */ /* 0x000fe200000010ff */
[----:B------:R-:W-:-:S02]  /*be70*/  IMAD.U32 R0, R43, 0x10000, RZ ;  /* 0x000100002b007824 */ /* 0x000fc400078e00ff */
[----:B------:R-:W-:Y:S02]  /*be80*/  FMUL.FTZ R6, R5, R19 ;  /* 0x0000001305067220 */ /* 0x000fe40000410000 */
[-C--:B------:R-:W-:Y:S02]  /*be90*/  FMUL.FTZ R9, R7, R18.reuse ;  /* 0x0000001207097220 */ /* 0x080fe40000410000 */
[-C--:B------:R-:W-:Y:S01]  /*bea0*/  FFMA.FTZ R19, R5, R21.reuse, -R8 ;  /* 0x0000001505137223 */ /* 0x080fe20000010808 */
[----:B------:R-:W-:Y:S01]  /*beb0*/  LOP3.LUT R5, R43, 0xffff0000, RZ, 0xc0, !PT ;  /* 0xffff00002b057812 */ /* 0x000fe200078ec0ff */
[----:B------:R-:W-:Y:S01]  /*bec0*/  FFMA.FTZ R17, R2, R21, R6 ;  /* 0x0000001502117223 */ /* 0x000fe20000010006 */
[----:B------:R-:W-:Y:S01]  /*bed0*/  LOP3.LUT R2, R41, 0xffff0000, RZ, 0xc0, !PT ;  /* 0xffff000029027812 */ /* 0x000fe200078ec0ff */
[----:B------:R-:W-:Y:S01]  /*bee0*/  FMUL.FTZ R8, R0, R18 ;  /* 0x0000001200087220 */ /* 0x000fe20000410000 */
[----:B------:R-:W-:Y:S01]  /*bef0*/  LOP3.LUT R6, R44, 0xffff0000, RZ, 0xc0, !PT ;  /* 0xffff00002c067812 */ /* 0x000fe200078ec0ff */
[-C--:B------:R-:W-:Y:S01]  /*bf00*/  FFMA.FTZ R16, R0, R24.reuse, -R9 ;  /* 0x0000001800107223 */ /* 0x080fe20000010809 */
[----:B------:R-:W-:Y:S01]  /*bf10*/  LOP3.LUT R0, R42, 0xffff0000, RZ, 0xc0, !PT ;  /* 0xffff00002a007812 */ /* 0x000fe200078ec0ff */
[----:B------:R-:W-:-:S02]  /*bf20*/  FFMA.FTZ R11, R7, R24, R8 ;  /* 0x00000018070b7223 */ /* 0x000fc40000010008 */
[-C--:B------:R-:W-:Y:S02]  /*bf30*/  FMUL.FTZ R10, R2, R23.reuse ;  /* 0x00000017020a7220 */ /* 0x080fe40000410000 */
[-C--:B------:R-:W-:Y:S02]  /*bf40*/  FMUL.FTZ R8, R0, R22.reuse ;  /* 0x0000001600087220 */ /* 0x080fe40000410000 */
[C---:B------:R-:W-:Y:S02]  /*bf50*/  FMUL.FTZ R9, R6.reuse, R23 ;  /* 0x0000001706097220 */ /* 0x040fe40000410000 */
[----:B------:R-:W-:Y:S02]  /*bf60*/  FMUL.FTZ R7, R5, R22 ;  /* 0x0000001605077220 */ /* 0x000fe40000410000 */
[-C--:B------:R-:W-:Y:S01]  /*bf70*/  FFMA.FTZ R13, R6, R27.reuse, -R10 ;  /* 0x0000001b060d7223 */ /* 0x080fe2000001080a */
[----:B------:R-:W-:Y:S01]  /*bf80*/  F2FP.BF16.PACK_AB R10, R31, R34 ;  /* 0x000000221f0a723e */ /* 0x000fe200000010ff */
[----:B------:R-:W-:Y:S01]  /*bf90*/  FFMA.FTZ R15, R5, R26, -R8 ;  /* 0x0000001a050f7223 */ /* 0x000fe20000010808 */
        /* <DEDUP_REMOVED lines=9> */
.L_x_129:
[----:B------:R-:W-:Y:S05]  /*c030*/  BSYNC B0 ;  /* 0x0000000000007941 */ /* 0x000fea0003800000 */
.L_x_128:
        /* <DEDUP_REMOVED lines=94> */
.L_x_131:
[----:B------:R-:W-:Y:S05]  /*c620*/  BSYNC B0 ;  /* 0x0000000000007941 */ /* 0x000fea0003800000 */
.L_x_130:
[----:B------:R-:W-:-:S04]  /*c630*/  IADD3 R0, R39, 0x60, RZ ;  /* 0x0000006027007810 */ /* 0x000fc80007ffe0ff */
        /* <DEDUP_REMOVED lines=14> */
[----:B------:R-:W-:Y:S02]  /*c720*/  SHF.L.U32 R31, R5, 0x1, RZ ;  /* 0x00000001051f7819 */ /* 0x000fe400000006ff */
[----:B------:R-:W-:Y:S01]  /*c730*/  SHF.L.U32 R2, R36, 0x10, RZ ;  /* 0x0000001024027819 */ /* 0x000fe200000006ff */
[----:B-1----:R-:W-:Y:S01]  /*c740*/  IMAD.SHL.U32 R30, R0, 0x2, RZ ;  /* 0x00000002001e7824 */ /* 0x002fe200078e00ff */
        /* <DEDUP_REMOVED lines=36> */
[-C--:B------:R-:W-:Y:S01]  /*c990*/  FFMA.FTZ R27, R6, R17.reuse, R8 ;  /* 0x00000011061b7223 */ /* 0x080fe20000010008 */
        /* <DEDUP_REMOVED lines=38> */
.L_x_121:
[----:B------:R-:W-:Y:S05]  /*cc00*/  BSYNC B2 ;  /* 0x0000000000027941 */ /* 0x000fea0003800000 */
.L_x_105:
[----:B------:R-:W-:Y:S01]  /*cc10*/  IMAD R0, R49, c[0x0][0x208], RZ ;  /* 0x0000820031007a24 */ /* 0x000fe200078e02ff */
[----:B------:R-:W-:Y:S01]  /*cc20*/  SHF.L.U32 R5, R56, 0x6, RZ ;  /* 0x0000000638057819 */ /* 0x000fe200000006ff */
[----:B------:R-:W-:Y:S01]  /*cc30*/  IMAD.WIDE.U32 R6, R55, c[0x0][0x208], RZ ;  /* 0x0000820037067a25 */ /* 0x000fe200078e00ff */
[----:B-1----:R-:W-:Y:S01]  /*cc40*/  SHF.R.S32.HI R10, RZ, 0x4, R52 ;  /* 0x00000004ff0a7819 */ /* 0x002fe20000011434 */
[----:B------:R-:W-:-:S04]  /*cc50*/  DEPBAR.LE SB0, 0x0 ;  /* 0x000080000000791a */ /* 0x000fc80000000000 */
[----:B------:R-:W-:Y:S01]  /*cc60*/  IMAD R2, R55, c[0x0][0x20c], R0 ;  /* 0x0000830037027a24 */ /* 0x000fe200078e0200 */
[----:B------:R-:W-:Y:S01]  /*cc70*/  SHF.L.U32 R9, R47, 0x3, RZ ;  /* 0x000000032f097819 */ /* 0x000fe200000006ff */
[----:B------:R-:W-:Y:S01]  /*cc80*/  IMAD R8, R51, c[0x0][0x218], RZ ;  /* 0x0000860033087a24 */ /* 0x000fe200078e02ff */
[----:B------:R-:W-:Y:S01]  /*cc90*/  LOP3.LUT R0, R5, 0x1c0, RZ, 0xc0, !PT ;  /* 0x000001c005007812 */ /* 0x000fe200078ec0ff */
[----:B------:R-:W-:Y:S01]  /*cca0*/  UISETP.GE.AND UP0, UPT, UR13, 0x71, UPT ;  /* 0x000000710d00788c */ /* 0x000fe2000bf06270 */
[----:B------:R-:W-:Y:S02]  /*ccb0*/  LEA.HI R5, R52, R10, RZ, 0x1 ;  /* 0x0000000a34057211 */ /* 0x000fe400078f08ff */
[----:B------:R-:W-:Y:S02]  /*ccc0*/  IADD3 R7, R7, R2, RZ ;  /* 0x0000000207077210 */ /* 0x000fe40007ffe0ff */
[----:B------:R-:W-:Y:S02]  /*ccd0*/  LOP3.LUT R9, R0, 0x8, R9, 0xf8, !PT ;  /* 0x0000000800097812 */ /* 0x000fe400078ef809 */
[----:B------:R-:W-:Y:S01]  /*cce0*/  SHF.R.U32.HI R0, RZ, 0x3, R0 ;  /* 0x00000003ff007819 */ /* 0x000fe20000011600 */
[----:B------:R-:W-:Y:S01]  /*ccf0*/  IMAD.WIDE.U32 R6, R54, c[0x0][0x218], R6 ;  /* 0x0000860036067a25 */ /* 0x000fe200078e0006 */
[----:B------:R-:W-:-:S02]  /*cd00*/  LOP3.LUT R5, R5, 0xfffffffe, RZ, 0xc0, !PT ;  /* 0xfffffffe05057812 */ /* 0x000fc400078ec0ff */
[----:B------:R-:W-:Y:S02]  /*cd10*/  LOP3.LUT R9, R9, R0, RZ, 0x3c, !PT ;  /* 0x0000000009097212 */ /* 0x000fe400078e3cff */
[----:B------:R-:W-:Y:S02]  /*cd20*/  SHF.L.U32 R2, R48, 0x6, RZ ;  /* 0x0000000630027819 */ /* 0x000fe400000006ff */
[----:B------:R-:W-:Y:S01]  /*cd30*/  IADD3 R0, R10, -R5, RZ ;  /* 0x800000050a007210 */ /* 0x000fe20007ffe0ff */
[----:B------:R-:W-:Y:S01]  /*cd40*/  IMAD R5, R54, c[0x0][0x21c], R8 ;  /* 0x0000870036057a24 */ /* 0x000fe200078e0208 */
[----:B------:R-:W-:Y:S01]  /*cd50*/  BAR.SYNC.DEFER_BLOCKING 0x0 ;  /* 0x0000000000007b1d */ /* 0x000fe20000010000 */
[----:B------:R-:W-:Y:S02]  /*cd60*/  IADD3 R6, P0, R6, UR26, RZ ;  /* 0x0000001a06067c10 */ /* 0x000fe4000ff1e0ff */
[----:B------:R-:W-:Y:S02]  /*cd70*/  LOP3.LUT R2, R2, 0x1c0, RZ, 0xc0, !PT ;  /* 0x000001c002027812 */ /* 0x000fe400078ec0ff */
[----:B------:R-:W-:-:S02]  /*cd80*/  SHF.L.U32 R8, R0, 0x3, RZ ;  /* 0x0000000300087819 */ /* 0x000fc400000006ff */
[----:B------:R-:W-:Y:S02]  /*cd90*/  LEA R0, R0, R9, 0x9 ;  /* 0x0000000900007211 */ /* 0x000fe400078e48ff */
[----:B------:R-:W-:Y:S02]  /*cda0*/  LOP3.LUT P1, RZ, R56, 0x2, RZ, 0xc0, !PT ;  /* 0x0000000238ff7812 */ /* 0x000fe4000782c0ff */
[----:B------:R-:W-:Y:S02]  /*cdb0*/  IADD3.X R7, R7, UR5, R5, P0, !PT ;  /* 0x0000000507077c10 */ /* 0x000fe400087fe405 */
[----:B------:R-:W-:Y:S02]  /*cdc0*/  LOP3.LUT R8, R2, 0x8, R8, 0xf8, !PT ;  /* 0x0000000802087812 */ /* 0x000fe400078ef808 */
[----:B------:R-:W-:Y:S02]  /*cdd0*/  SHF.R.U32.HI R5, RZ, 0x3, R2 ;  /* 0x00000003ff057819 */ /* 0x000fe40000011602 */
[----:B------:R-:W-:-:S02]  /*cde0*/  LEA R2, P0, R6, c[0x0][0x1f8], 0x1 ;  /* 0x00007e0006027a11 */ /* 0x000fc400078008ff */
[----:B------:R-:W-:Y:S02]  /*cdf0*/  SHF.L.U32 R119, R0, 0x1, RZ ;  /* 0x0000000100777819 */ /* 0x000fe400000006ff */
[----:B------:R-:W-:Y:S01]  /*ce00*/  LOP3.LUT R117, R8, R5, RZ, 0x3c, !PT ;  /* 0x0000000508757212 */ /* 0x000fe200078e3cff */
[----:B------:R-:W1:Y:S01]  /*ce10*/  SHFL.IDX PT, R11, R2, 0x1, 0x181f ;  /* 0x00381f00020b7f89 */ /* 0x000e6200000e0000 */
[----:B------:R-:W-:Y:S02]  /*ce20*/  LEA.HI.X R5, R6, c[0x0][0x1fc], R7, 0x1, P0 ;  /* 0x00007f0006057a11 */ /* 0x000fe400000f0c07 */
[C---:B------:R-:W-:Y:S01]  /*ce30*/  IADD3 R0, R119.reuse, 0x3900, RZ ;  /* 0x0000390077007810 */ /* 0x040fe20007ffe0ff */
[----:B------:R-:W2:Y:S01]  /*ce40*/  SHFL.IDX PT, R12, R2, RZ, 0x181f ;  /* 0x00181fff020c7589 */ /* 0x000ea200000e0000 */
[----:B------:R-:W-:Y:S02]  /*ce50*/  IADD3 R234, R119, 0x3920, RZ ;  /* 0x0000392077ea7810 */ /* 0x000fe40007ffe0ff */
[----:B------:R-:W-:Y:S01]  /*ce60*/  @P1 IADD3 R234, R0, -0x20, RZ ;  /* 0xffffffe000ea1810 */ /* 0x000fe20007ffe0ff */
[----:B------:R-:W3:Y:S01]  /*ce70*/  SHFL.IDX PT, R8, R5, 0x1, 0x181f ;  /* 0x00381f0005087f89 */ /* 0x000ee200000e0000 */
[----:B------:R-:W-:-:S02]  /*ce80*/  SHF.L.U64.HI R241, R242, 0x1, R241 ;  /* 0x00000001f2f17819 */ /* 0x000fc400000102f1 */
[C---:B------:R-:W-:Y:S01]  /*ce90*/  ISETP.GE.AND P0, PT, R242.reuse, c[0x0][0x1d4], PT ;  /* 0x00007500f2007a0c */ /* 0x040fe20003f06270 */
[----:B------:R-:W4:Y:S01]  /*cea0*/  SHFL.IDX PT, R13, R5, RZ, 0x181f ;  /* 0x00181fff050d7589 */ /* 0x000f2200000e0000 */
[----:B------:R-:W-:Y:S02]  /*ceb0*/  SHF.L.U32 R242, R242, 0x1, RZ ;  /* 0x00000001f2f27819 */ /* 0x000fe400000006ff */
[----:B------:R-:W-:Y:S01]  /*cec0*/  SHF.L.U32 R9, R50, 0x6, RZ ;  /* 0x0000000632097819 */ /* 0x000fe200000006ff */
[----:B------:R-:W5:Y:S01]  /*ced0*/  SHFL.IDX PT, R6, R2, 0x3, 0x181f ;  /* 0x00781f0002067f89 */ /* 0x000f6200000e0000 */
[----:B------:R-:W-:Y:S02]  /*cee0*/  ISETP.LT.OR P6, PT, R46, 0x1, P0 ;  /* 0x000000012e00780c */ /* 0x000fe400007c1670 */
[----:B------:R-:W-:Y:S01]  /*cef0*/  LOP3.LUT R116, R9, 0xfffffe00, RZ, 0xc0, !PT ;  /* 0xfffffe0009747812 */ /* 0x000fe200078ec0ff */
[----:B------:R-:W5:Y:S01]  /*cf00*/  SHFL.IDX PT, R0, R2, 0x4, 0x181f ;  /* 0x00981f0002007f89 */ /* 0x000f6200000e0000 */
[----:B------:R-:W-:-:S02]  /*cf10*/  SHF.L.U32 R195, R45, 0x1, RZ ;  /* 0x000000012dc37819 */ /* 0x000fc400000006ff */
[C---:B------:R-:W-:Y:S01]  /*cf20*/  IADD3 R240, R234.reuse, 0x800, RZ ;  /* 0x00000800eaf07810 */ /* 0x040fe20007ffe0ff */
[----:B------:R-:W5:Y:S01]  /*cf30*/  SHFL.IDX PT, R10, R2, 0x2, 0x181f ;  /* 0x00581f00020a7f89 */ /* 0x000f6200000e0000 */
[-C--:B-1----:R-:W-:Y:S02]  /*cf40*/  IADD3 R14, P1, R11, R242.reuse, RZ ;  /* 0x000000f20b0e7210 */ /* 0x082fe40007f3e0ff */
[----:B------:R-:W-:Y:S01]  /*cf50*/  IADD3 R239, R234, 0x1000, RZ ;  /* 0x00001000eaef7810 */ /* 0x000fe20007ffe0ff */
[----:B------:R-:W1:Y:S01]  /*cf60*/  SHFL.IDX PT, R19, R5, 0x3, 0x181f ;  /* 0x00781f0005137f89 */ /* 0x000e6200000e0000 */
[----:B--2---:R-:W-:Y:S02]  /*cf70*/  IADD3 R16, P2, R12, R242, RZ ;  /* 0x000000f20c107210 */ /* 0x004fe40007f5e0ff */
[----:B------:R-:W-:Y:S01]  /*cf80*/  IADD3 R238, R234, 0x1800, RZ ;  /* 0x00001800eaee7810 */ /* 0x000fe20007ffe0ff */
[----:B------:R-:W2:Y:S01]  /*cf90*/  SHFL.IDX PT, R18, R2, 0x5, 0x181f ;  /* 0x00b81f0002127f89 */ /* 0x000ea200000e0000 */
[----:B---3--:R-:W-:-:S02]  /*cfa0*/  IADD3.X R15, R8, R241, RZ, P1, !PT ;  /* 0x000000f1080f7210 */ /* 0x008fc40000ffe4ff */
[C---:B------:R-:W-:Y:S01]  /*cfb0*/  IADD3 R237, R234.reuse, 0x2000, RZ ;  /* 0x00002000eaed7810 */ /* 0x040fe20007ffe0ff */
[----:B------:R-:W3:Y:S01]  /*cfc0*/  SHFL.IDX PT, R7, R5, 0x2, 0x181f ;  /* 0x00581f0005077f89 */ /* 0x000ee200000e0000 */
[----:B----4-:R-:W-:Y:S02]  /*cfd0*/  IADD3.X R17, R13, R241, RZ, P2, !PT ;  /* 0x000000f10d117210 */ /* 0x010fe400017fe4ff */
[----:B------:R-:W-:Y:S01]  /*cfe0*/  IADD3 R236, R234, 0x2800, RZ ;  /* 0x00002800eaec7810 */ /* 0x000fe20007ffe0ff */
[----:B------:R-:W4:Y:S01]  /*cff0*/  SHFL.IDX PT, R20, R5, 0x4, 0x181f ;  /* 0x00981f0005147f89 */ /* 0x000f2200000e0000 */
[-C--:B-----5:R-:W-:Y:S02]  /*d000*/  IADD3 R8, P1, R6, R242.reuse, RZ ;  /* 0x000000f206087210 */ /* 0x0a0fe40007f3e0ff */
[----:B------:R-:W-:Y:S01]  /*d010*/  IADD3 R235, R234, 0x3000, RZ ;  /* 0x00003000eaeb7810 */ /* 0x000fe20007ffe0ff */
[----:B------:R-:W5:Y:S01]  /*d020*/  SHFL.IDX PT, R21, R5, 0x5, 0x181f ;  /* 0x00b81f0005157f89 */ /* 0x000f6200000e0000 */
[----:B------:R-:W-:-:S02]  /*d030*/  IADD3 R6, P2, R0, R242, RZ ;  /* 0x000000f200067210 */ /* 0x000fc40007f5e0ff */
[----:B------:R-:W-:Y:S01]  /*d040*/  LEA R0, R53, R116, 0xa ;  /* 0x0000007435007211 */ /* 0x000fe200078e50ff */
[----:B------:R-:W-:Y:S01]  /*d050*/  LDSM.16.M88.4 R48, [R119+0x3900] ;  /* 0x003900007730783b */ /* 0x000fe20000000200 */
[----:B------:R-:W-:Y:S02]  /*d060*/  IADD3 R12, P4, R10, R242, RZ ;  /* 0x000000f20a0c7210 */ /* 0x000fe40007f9e0ff */
[----:B------:R-:W-:Y:S01]  /*d070*/  IADD3 R0, R117, R0, RZ ;  /* 0x0000000075007210 */ /* 0x000fe20007ffe0ff */
[----:B------:R-:W-:Y:S01]  /*d080*/  SHFL.IDX PT, R2, R2, 0x6, 0x181f ;  /* 0x00d81f0002027f89 */ /* 0x000fe200000e0000 */
[----:B-1----:R-:W-:Y:S02]  /*d090*/  IADD3.X R9, R19, R241, RZ, P1, !PT ;  /* 0x000000f113097210 */ /* 0x002fe40000ffe4ff */
[----:B------:R-:W-:Y:S01]  /*d0a0*/  SHF.L.U32 R230, R0, 0x1, RZ ;  /* 0x0000000100e67819 */ /* 0x000fe200000006ff */
[----:B------:R-:W-:Y:S01]  /*d0b0*/  SHFL.IDX PT, R5, R5, 0x6, 0x181f ;  /* 0x00d81f0005057f89 */ /* 0x000fe200000e0000 */
[----:B--2---:R-:W-:-:S02]  /*d0c0*/  IADD3 R10, P1, R18, R242, RZ ;  /* 0x000000f2120a7210 */ /* 0x004fc40007f3e0ff */
[----:B------:R-:W-:Y:S01]  /*d0d0*/  LEA R233, R3, R230, 0x1 ;  /* 0x000000e603e97211 */ /* 0x000fe200078e08ff */
[----:B------:R-:W1:Y:S01]  /*d0e0*/  LDSM.16.M88.4 R36, [R230+0x7100] ;  /* 0x00710000e624783b */ /* 0x000e620000000200 */
[-C--:B---3--:R-:W-:Y:S02]  /*d0f0*/  IADD3.X R13, R7, R241.reuse, RZ, P4, !PT ;  /* 0x000000f1070d7210 */ /* 0x088fe400027fe4ff */
[----:B------:R-:W-:Y:S01]  /*d100*/  ISETP.LT.OR P4, PT, R46, 0x11, P0 ;  /* 0x000000112e00780c */ /* 0x000fe20000781670 */
[----:B------:R-:W2:Y:S01]  /*d110*/  LDSM.16.M88.4 R32, [R230+0x9100] ;  /* 0x00910000e620783b */ /* 0x000ea20000000200 */
[-C--:B----4-:R-:W-:Y:S02]  /*d120*/  IADD3.X R7, R20, R241.reuse, RZ, P2, !PT ;  /* 0x000000f114077210 */ /* 0x090fe400017fe4ff */
[----:B------:R-:W-:Y:S01]  /*d130*/  ISETP.LT.OR P2, PT, R46, 0x21, P0 ;  /* 0x000000212e00780c */ /* 0x000fe20000741670 */
[----:B------:R-:W-:Y:S01]  /*d140*/  LDSM.16.M88.4 R80, [R119+0x4100] ;  /* 0x004100007750783b */ /* 0x000fe20000000200 */
[----:B-----5:R-:W-:-:S02]  /*d150*/  IADD3.X R11, R21, R241, RZ, P1, !PT ;  /* 0x000000f1150b7210 */ /* 0x020fc40000ffe4ff */
[----:B------:R-:W-:Y:S01]  /*d160*/  ISETP.LT.OR P1, PT, R46, 0x31, P0 ;  /* 0x000000312e00780c */ /* 0x000fe20000721670 */
[----:B------:R-:W-:Y:S01]  /*d170*/  LDSM.16.M88.4 R88, [R119+0x4900] ;  /* 0x004900007758783b */ /* 0x000fe20000000200 */
[----:B------:R-:W-:Y:S02]  /*d180*/  MOV R0, 0x40 ;  /* 0x0000004000007802 */ /* 0x000fe40000000f00 */
[----:B------:R-:W-:Y:S01]  /*d190*/  LEA R231, R4, R230, 0x1 ;  /* 0x000000e604e77211 */ /* 0x000fe200078e08ff */
[----:B------:R-:W-:Y:S03]  /*d1a0*/  LDSM.16.M88.4 R96, [R119+0x5100] ;  /* 0x005100007760783b */ /* 0x000fe60000000200 */
[----:B------:R-:W-:Y:S01]  /*d1b0*/  LEA R232, R3, R231, 0x1 ;  /* 0x000000e703e87211 */ /* 0x000fe200078e08ff */
[----:B------:R-:W-:Y:S04]  /*d1c0*/  LDSM.16.M88.4 R104, [R119+0x5900] ;  /* 0x005900007768783b */ /* 0x000fe80000000200 */
[----:B------:R-:W-:Y:S04]  /*d1d0*/  LDSM.16.M88.4 R112, [R119+0x6100] ;  /* 0x006100007770783b */ /* 0x000fe80000000200 */
[----:B------:R-:W-:Y:S04]  /*d1e0*/  LDSM.16.M88.4 R124, [R119+0x6900] ;  /* 0x00690000777c783b */ /* 0x000fe80000000200 */
[----:B------:R-:W-:Y:S04]  /*d1f0*/  LDSM.16.M88.4 R52, [R234] ;  /* 0x00000000ea34783b */ /* 0x000fe80000000200 */
[----:B------:R-:W-:Y:S04]  /*d200*/  LDSM.16.M88.4 R84, [R234+0x800] ;  /* 0x00080000ea54783b */ /* 0x000fe80000000200 */
[----:B------:R-:W-:Y:S01]  /*d210*/  LDSM.16.M88.4 R92, [R234+0x1000] ;  /* 0x00100000ea5c783b */ /* 0x000fe20000000200 */
[----:B-1----:R-:W-:Y:S03]  /*d220*/  HMMA.16816.F32.BF16 R68, R36, R50, RZ ;  /* 0x000000322444723c */ /* 0x002fe600000418ff */
[----:B------:R-:W-:Y:S04]  /*d230*/  LDSM.16.M88.4 R100, [R234+0x1800] ;  /* 0x00180000ea64783b */ /* 0x000fe80000000200 */
[----:B------:R-:W-:Y:S04]  /*d240*/  LDSM.16.M88.4 R108, [R234+0x2000] ;  /* 0x00200000ea6c783b */ /* 0x000fe80000000200 */
[----:B------:R-:W-:Y:S04]  /*d250*/  LDSM.16.M88.4 R120, [R234+0x2800] ;  /* 0x00280000ea78783b */ /* 0x000fe80000000200 */
[----:B------:R-:W-:Y:S04]  /*d260*/  LDSM.16.M88.4 R128, [R234+0x3000] ;  /* 0x00300000ea80783b */ /* 0x000fe80000000200 */
[----:B------:R-:W-:Y:S04]  /*d270*/  LDSM.16.M88.4 R28, [R233+0x7100] ;  /* 0x00710000e91c783b */ /* 0x000fe80000000200 */
[----:B------:R-:W1:Y:S04]  /*d280*/  LDSM.16.M88.4 R24, [R233+0x9100] ;  /* 0x00910000e918783b */ /* 0x000e680000000200 */
[----:B------:R-:W-:Y:S01]  /*d290*/  @!PT LDS RZ, [RZ] ;  /* 0x00000000fffff984 */ /* 0x000fe20000000800 */
[----:B------:R-:W-:Y:S01]  /*d2a0*/  @!PT LDS RZ, [RZ] ;  /* 0x00000000fffff984 */ /* 0x000fe20000000800 */
[----:B------:R-:W-:Y:S01]  /*d2b0*/  @!PT LDS RZ, [RZ] ;  /* 0x00000000fffff984 */ /* 0x000fe20000000800 */
[----:B------:R3:W-:Y:S01]  /*d2c0*/  LDGSTS.E.BYPASS.LTC128B.128 [R195+0x100], [R16.64], !P6 ;  /* 0x0010000010c37fae */ /* 0x0007e2000f101d56 */
[----:B------:R-:W-:-:S03]  /*d2d0*/  ISETP.LT.OR P6, PT, R46, 0x41, P0 ;  /* 0x000000412e00780c */ /* 0x000fc600007c1670 */
[----:B------:R4:W-:Y:S01]  /*d2e0*/  LDGSTS.E.BYPASS.LTC128B.128 [R195+0x900], [R14.64], !P4 ;  /* 0x009000000ec37fae */ /* 0x0009e2000e101d56 */
[----:B------:R-:W-:Y:S02]  /*d2f0*/  LOP3.LUT P4, RZ, R56, 0x4, RZ, 0xc0, !PT ;  /* 0x0000000438ff7812 */ /* 0x000fe4000788c0ff */
[----:B--2---:R-:W-:Y:S01]  /*d300*/  HMMA.16816.F32.BF16 R56, R32, R48, RZ ;  /* 0x000000302038723c */ /* 0x004fe200000418ff */
[----:B------:R4:W-:Y:S01]  /*d310*/  LDGSTS.E.BYPASS.LTC128B.128 [R195+0x1100], [R12.64], !P2 ;  /* 0x011000000cc37fae */ /* 0x0009e2000d101d56 */
[----:B------:R-:W-:Y:S02]  /*d320*/  ISETP.LT.OR P2, PT, R46, 0x51, P0 ;  /* 0x000000512e00780c */ /* 0x000fe40000741670 */
[----:B------:R-:W-:Y:S01]  /*d330*/  SEL R0, R0, 0xffffffc0, !P4 ;  /* 0xffffffc000007807 */ /* 0x000fe20006000000 */
[----:B------:R2:W-:Y:S01]  /*d340*/  LDGSTS.E.BYPASS.LTC128B.128 [R195+0x1900], [R8.64], !P1 ;  /* 0x0190000008c37fae */ /* 0x0005e2000c901d56 */
[----:B------:R-:W-:Y:S02]  /*d350*/  ISETP.LT.OR P1, PT, R46, 0x61, P0 ;  /* 0x000000612e00780c */ /* 0x000fe40000721670 */
[----:B------:R-:W-:Y:S01]  /*d360*/  IADD3 R229, R119, R0, RZ ;  /* 0x0000000077e57210 */ /* 0x000fe20007ffe0ff */
[----:B------:R5:W-:Y:S01]  /*d370*/  LDGSTS.E.BYPASS.LTC128B.128 [R195+0x2100], [R6.64], !P6 ;  /* 0x0210000006c37fae */ /* 0x000be2000f101d56 */
[----:B------:R-:W-:-:S02]  /*d380*/  IADD3 R228, R0, R234, RZ ;  /* 0x000000ea00e47210 */ /* 0x000fc40007ffe0ff */
[----:B------:R-:W-:Y:S01]  /*d390*/  PLOP3.LUT P6, PT, PT, PT, UP0, 0x80, 0x0 ;  /* 0x000000000000781c */ /* 0x000fe20003fcf008 */
[----:B------:R-:W-:Y:S04]  /*d3a0*/  STL [R1], R195 ;  /* 0x000000c301007387 */ /* 0x000fe80000100800 */
[----:B------:R2:W-:Y:S01]  /*d3b0*/  LDGSTS.E.BYPASS.LTC128B.128 [R195+0x2900], [R10.64], !P2 ;  /* 0x029000000ac37fae */ /* 0x0005e2000d101d56 */
[----:B----4-:R-:W-:Y:S01]  /*d3c0*/  HMMA.16816.F32.BF16 R12, R36, R48, RZ ;  /* 0x00000030240c723c */ /* 0x010fe200000418ff */
[----:B-----5:R-:W-:-:S07]  /*d3d0*/  IADD3 R6, P0, R2, R242, RZ ;  /* 0x000000f202067210 */ /* 0x020fce0007f1e0ff */
[----:B-1----:R-:W-:Y:S01]  /*d3e0*/  HMMA.16816.F32.BF16 R56, R24, R52, R56 ;  /* 0x000000341838723c */ /* 0x002fe20000041838 */
[----:B------:R-:W-:-:S05]  /*d3f0*/  IADD3.X R7, R5, R241, RZ, P0, !PT ;  /* 0x000000f105077210 */ /* 0x000fca00007fe4ff */
[----:B------:R1:W-:Y:S04]  /*d400*/  LDGSTS.E.BYPASS.LTC128B.128 [R195+0x3100], [R6.64], !P1 ;  /* 0x0310000006c37fae */ /* 0x0003e8000c901d56 */
[----:B------:R-:W-:Y:S06]  /*d410*/  LDSM.16.M88.4 R40, [R229+0x3900] ;  /* 0x00390000e528783b */ /* 0x000fec0000000200 */
[----:B------:R-:W-:Y:S01]  /*d420*/  HMMA.16816.F32.BF16 R60, R28, R52, R12 ;  /* 0x000000341c3c723c */ /* 0x000fe2000004180c */
[----:B------:R-:W4:Y:S04]  /*d430*/  LDSM.16.M88.4 R20, [R231+0x7100] ;  /* 0x00710000e714783b */ /* 0x000f280000000200 */
[----:B---3--:R-:W3:Y:S04]  /*d440*/  LDSM.16.M88.4 R16, [R231+0x9100] ;  /* 0x00910000e710783b */ /* 0x008ee80000000200 */
[----:B------:R-:W-:Y:S04]  /*d450*/  LDSM.16.M88.4 R44, [R228] ;  /* 0x00000000e42c783b */ /* 0x000fe80000000200 */
[----:B------:R-:W5:Y:S04]  /*d460*/  LDSM.16.M88.4 R12, [R232+0x7100] ;  /* 0x00710000e80c783b */ /* 0x000f680000000200 */
[----:B--2---:R-:W2:Y:S04]  /*d470*/  LDSM.16.M88.4 R8, [R232+0x9100] ;  /* 0x00910000e808783b */ /* 0x004ea80000000200 */
[----:B------:R-:W0:Y:S03]  /*d480*/  LDGDEPBAR ;  /* 0x00000000000079af */ /* 0x000e260000000000 */
[----:B----4-:R-:W-:Y:S08]  /*d490*/  HMMA.16816.F32.BF16 R64, R20, R40, R60 ;  /* 0x000000281440723c */ /* 0x010ff0000004183c */
[----:B------:R-:W-:Y:S08]  /*d4a0*/  HMMA.16816.F32.BF16 R60, R32, R50, RZ ;  /* 0x00000032203c723c */ /* 0x000ff000000418ff */
[----:B---3--:R-:W-:Y:S08]  /*d4b0*/  HMMA.16816.F32.BF16 R48, R16, R40, R56 ;  /* 0x000000281030723c */ /* 0x008ff00000041838 */
[----:B------:R-:W-:Y:S08]  /*d4c0*/  HMMA.16816.F32.BF16 R56, R28, R54, R68 ;  /* 0x000000361c38723c */ /* 0x000ff00000041844 */
[----:B-----5:R-:W-:Y:S08]  /*d4d0*/  HMMA.16816.F32.BF16 R68, R12, R44, R64 ;  /* 0x0000002c0c44723c */ /* 0x020ff00000041840 */
[----:B------:R-:W-:Y:S08]  /*d4e0*/  HMMA.16816.F32.BF16 R64, R24, R54, R60 ;  /* 0x000000361840723c */ /* 0x000ff0000004183c */
[----:B------:R-:W-:Y:S08]  /*d4f0*/  HMMA.16816.F32.BF16 R60, R36, R80, RZ ;  /* 0x00000050243c723c */ /* 0x000ff000000418ff */
[----:B--2---:R-:W-:Y:S01]  /*d500*/  HMMA.16816.F32.BF16 R76, R8, R44, R48 ;  /* 0x0000002c084c723c */ /* 0x004fe20000041830 */
[----:B------:R-:W2:Y:S01]  /*d510*/  LDSM.16.M88.4 R48, [R229+0x4100] ;  /* 0x00410000e530783b */ /* 0x000ea20000000200 */
        /* <DEDUP_REMOVED lines=10> */
[----:B------:R3:W1:Y:S10]  /*d5c0*/  MUFU.TANH R190, R0 ;  /* 0x0000000000be7308 */ /* 0x0006740000002400 */
[----:B--2---:R-:W-:Y:S08]  /*d5d0*/  HMMA.16816.F32.BF16 R60, R20, R48, R60 ;  /* 0x00000030143c723c */ /* 0x004ff0000004183c */
[----:B------:R-:W-:Y:S01]  /*d5e0*/  HMMA.16816.F32.BF16 R72, R8, R46, R64 ;  /* 0x0000002e0848723c */ /* 0x000fe20000041840 */
[----:B---3--:R-:W-:-:S07]  /*d5f0*/  FMUL.FTZ R0, R71, c[0x0][0x320] ;  /* 0x0000c80047007a20 */ /* 0x008fce0000410000 */
[----:B------:R-:W-:Y:S01]  /*d600*/  HMMA.16816.F32.BF16 R68, R12, R46, R52 ;  /* 0x0000002e0c44723c */ /* 0x000fe20000041834 */
[----:B------:R2:W3:Y:S07]  /*d610*/  MUFU.TANH R189, R0 ;  /* 0x0000000000bd7308 */ /* 0x0004ee0000002400 */
[----:B------:R-:W-:Y:S08]  /*d620*/  HMMA.16816.F32.BF16 R52, R24, R84, R56 ;  /* 0x000000541834723c */ /* 0x000ff00000041838 */
[----:B------:R-:W-:Y:S01]  /*d630*/  HMMA.16816.F32.BF16 R56, R36, R82, RZ ;  /* 0x000000522438723c */ /* 0x000fe200000418ff */
[----:B--2---:R-:W-:-:S04]  /*d640*/  FMUL.FTZ R0, R76, c[0x0][0x320] ;  /* 0x0000c8004c007a20 */ /* 0x004fc80000410000 */
[----:B------:R2:W1:Y:S03]  /*d650*/  MUFU.TANH R188, R0 ;  /* 0x0000000000bc7308 */ /* 0x0004660000002400 */
[----:B------:R-:W-:Y:S08]  /*d660*/  HMMA.16816.F32.BF16 R64, R32, R82, RZ ;  /* 0x000000522040723c */ /* 0x000ff000000418ff */
[----:B------:R-:W-:Y:S01]  /*d670*/  HMMA.16816.F32.BF16 R44, R16, R48, R52 ;  /* 0x00000030102c723c */ /* 0x000fe20000041834 */
[----:B--2---:R-:W-:-:S07]  /*d680*/  FMUL.FTZ R0, R77, c[0x0][0x320] ;  /* 0x0000c8004d007a20 */ /* 0x004fce0000410000 */
[-C--:B------:R-:W-:Y:S01]  /*d690*/  HMMA.16816.F32.BF16 R52, R28, R86.reuse, R56 ;  /* 0x000000561c34723c */ /* 0x080fe20000041838 */
[----:B------:R2:W1:Y:S07]  /*d6a0*/  MUFU.TANH R187, R0 ;  /* 0x0000000000bb7308 */ /* 0x00046e0000002400 */
[----:B------:R-:W-:Y:S08]  /*d6b0*/  HMMA.16816.F32.BF16 R64, R24, R86, R64 ;  /* 0x000000561840723c */ /* 0x000ff00000041840 */
[----:B------:R-:W-:Y:S01]  /*d6c0*/  HMMA.16816.F32.BF16 R56, R32, R88, RZ ;  /* 0x000000582038723c */ /* 0x000fe200000418ff */
[----:B--2---:R-:W-:-:S04]  /*d6d0*/  FMUL.FTZ R0, R78, c[0x0][0x320] ;  /* 0x0000c8004e007a20 */ /* 0x004fc80000410000 */
[----:B------:R2:W1:Y:S03]  /*d6e0*/  MUFU.TANH R183, R0 ;  /* 0x0000000000b77308 */ /* 0x0004660000002400 */
[-C--:B------:R-:W-:Y:S08]  /*d6f0*/  HMMA.16816.F32.BF16 R52, R20, R50.reuse, R52 ;  /* 0x000000321434723c */ /* 0x080ff00000041834 */
[----:B------:R-:W-:Y:S01]  /*d700*/  HMMA.16816.F32.BF16 R64, R16, R50, R64 ;  /* 0x000000321040723c */ /* 0x000fe20000041840 */
[----:B------:R-:W-:Y:S01]  /*d710*/  LDSM.16.M88.4 R48, [R228+0x1000] ;  /* 0x00100000e430783b */ /* 0x000fe20000000200 */
[----:B--2---:R-:W-:-:S06]  /*d720*/  FMUL.FTZ R0, R79, c[0x0][0x320] ;  /* 0x0000c8004f007a20 */ /* 0x004fcc0000410000 */
[----:B-----5:R-:W-:Y:S01]  /*d730*/  HMMA.16816.F32.BF16 R76, R8, R40, R44 ;  /* 0x00000028084c723c */ /* 0x020fe2000004182c */
[----:B------:R-:W2:Y:S01]  /*d740*/  LDSM.16.M88.4 R44, [R229+0x4900] ;  /* 0x00490000e52c783b */ /* 0x000ea20000000200 */
        /* <DEDUP_REMOVED lines=18> */
[----:B--2---:R-:W-:Y:S01]  /*d870*/  HMMA.16816.F32.BF16 R60, R20, R44, R60 ;  /* 0x0000002c143c723c */ /* 0x004fe2000004183c */
[----:B-----5:R-:W-:-:S04]  /*d880*/  FMUL.FTZ R0, R74, c[0x0][0x320] ;  /* 0x0000c8004a007a20 */ /* 0x020fc80000410000 */
[----:B------:R2:W1:Y:S02]  /*d890*/  MUFU.TANH R175, R0 ;  /* 0x0000000000af7308 */ /* 0x0004640000002400 */
[----:B--2---:R-:W-:Y:S02]  /*d8a0*/  FMUL.FTZ R0, R75, c[0x0][0x320] ;  /* 0x0000c8004b007a20 */ /* 0x004fe40000410000 */
[----:B------:R-:W-:Y:S04]  /*d8b0*/  HMMA.16816.F32.BF16 R72, R8, R42, R64 ;  /* 0x0000002a0848723c */ /* 0x000fe80000041840 */
[----:B------:R2:W1:Y:S04]  /*d8c0*/  MUFU.TANH R176, R0 ;  /* 0x0000000000b07308 */ /* 0x0004680000002400 */
[----:B------:R-:W-:Y:S01]  /*d8d0*/  HMMA.16816.F32.BF16 R64, R32, R90, RZ ;  /* 0x0000005a2040723c */ /* 0x000fe200000418ff */
[----:B--2---:R-:W-:-:S04]  /*d8e0*/  FMUL.FTZ R0, R68, c[0x0][0x320] ;  /* 0x0000c80044007a20 */ /* 0x004fc80000410000 */
[----:B------:R2:W1:Y:S11]  /*d8f0*/  MUFU.TANH R178, R0 ;  /* 0x0000000000b27308 */ /* 0x0004760000002400 */
[----:B------:R-:W-:Y:S08]  /*d900*/  @!UPT UIADD3 URZ, URZ, URZ, URZ ;  /* 0x0000003f3f3ff290 */ /* 0x000ff0000fffe03f */
[----:B------:R-:W-:Y:S01]  /*d910*/  HMMA.16816.F32.BF16 R64, R24, R94, R64 ;  /* 0x0000005e1840723c */ /* 0x000fe20000041840 */
[----:B--2---:R-:W-:-:S04]  /*d920*/  FMUL.FTZ R0, R69, c[0x0][0x320] ;  /* 0x0000c80045007a20 */ /* 0x004fc80000410000 */
[----:B------:R2:W1:Y:S11]  /*d930*/  MUFU.TANH R177, R0 ;  /* 0x0000000000b17308 */ /* 0x0004760000002400 */
[----:B------:R-:W-:Y:S08]  /*d940*/  @!UPT UIADD3 URZ, URZ, URZ, URZ ;  /* 0x0000003f3f3ff290 */ /* 0x000ff0000fffe03f */
[----:B------:R-:W-:Y:S01]  /*d950*/  HMMA.16816.F32.BF16 R64, R16, R46, R64 ;  /* 0x0000002e1040723c */ /* 0x000fe20000041840 */
[----:B--2---:R-:W-:-:S04]  /*d960*/  FMUL.FTZ R0, R70, c[0x0][0x320] ;  /* 0x0000c80046007a20 */ /* 0x004fc80000410000 */
[----:B------:R2:W1:Y:S02]  /*d970*/  MUFU.TANH R174, R0 ;  /* 0x0000000000ae7308 */ /* 0x0004640000002400 */
[----:B--2---:R-:W-:Y:S02]  /*d980*/  FMUL.FTZ R0, R71, c[0x0][0x320] ;  /* 0x0000c80047007a20 */ /* 0x004fe40000410000 */
[----:B------:R-:W-:Y:S04]  /*d990*/  HMMA.16816.F32.BF16 R68, R12, R42, R52 ;  /* 0x0000002a0c44723c */ /* 0x000fe80000041834 */
[----:B------:R2:W1:Y:S04]  /*d9a0*/  MUFU.TANH R173, R0 ;  /* 0x0000000000ad7308 */ /* 0x0004680000002400 */
[----:B------:R-:W-:Y:S08]  /*d9b0*/  HMMA.16816.F32.BF16 R52, R24, R92, R56 ;  /* 0x0000005c1834723c */ /* 0x000ff00000041838 */
[----:B------:R-:W-:Y:S01]  /*d9c0*/  HMMA.16816.F32.BF16 R56, R36, R90, RZ ;  /* 0x0000005a2438723c */ /* 0x000fe200000418ff */
[----:B--2---:R-:W-:-:S04]  /*d9d0*/  FMUL.FTZ R0, R76, c[0x0][0x320] ;  /* 0x0000c8004c007a20 */ /* 0x004fc80000410000 */
[----:B------:R2:W1:Y:S11]  /*d9e0*/  MUFU.TANH R172, R0 ;  /* 0x0000000000ac7308 */ /* 0x0004760000002400 */
[----:B------:R-:W-:Y:S01]  /*d9f0*/  HMMA.16816.F32.BF16 R40, R16, R44, R52 ;  /* 0x0000002c1028723c */ /* 0x000fe20000041834 */
[----:B--2---:R-:W-:-:S07]  /*da00*/  FMUL.FTZ R0, R77, c[0x0][0x320] ;  /* 0x0000c8004d007a20 */ /* 0x004fce0000410000 */
[----:B------:R-:W-:Y:S01]  /*da10*/  HMMA.16816.F32.BF16 R52, R28, R94, R56 ;  /* 0x0000005e1c34723c */ /* 0x000fe20000041838 */
[----:B------:R2:W1:Y:S07]  /*da20*/  MUFU.TANH R171, R0 ;  /* 0x0000000000ab7308 */ /* 0x00046e0000002400 */
[----:B------:R-:W-:Y:S01]  /*da30*/  HMMA.16816.F32.BF16 R56, R32, R96, RZ ;  /* 0x000000602038723c */ /* 0x000fe200000418ff */
[----:B--2---:R-:W-:-:S04]  /*da40*/  FMUL.FTZ R0, R78, c[0x0][0x320] ;  /* 0x0000c8004e007a20 */ /* 0x004fc80000410000 */
[----:B------:R2:W1:Y:S02]  /*da50*/  MUFU.TANH R93, R0 ;  /* 0x00000000005d7308 */ /* 0x0004640000002400 */
[----:B--2---:R-:W-:Y:S02]  /*da60*/  FMUL.FTZ R0, R79, c[0x0][0x320] ;  /* 0x0000c8004f007a20 */ /* 0x004fe40000410000 */
[----:B------:R-:W-:Y:S04]  /*da70*/  HMMA.16816.F32.BF16 R76, R8, R48, R40 ;  /* 0x00000030084c723c */ /* 0x000fe80000041828 */
[----:B------:R2:W1:Y:S04]  /*da80*/  MUFU.TANH R168, R0 ;  /* 0x0000000000a87308 */ /* 0x0004680000002400 */
[----:B------:R-:W-:Y:S01]  /*da90*/  HMMA.16816.F32.BF16 R40, R20, R46, R52 ;  /* 0x0000002e1428723c */ /* 0x000fe20000041834 */
[----:B------:R-:W5:Y:S07]  /*daa0*/  LDSM.16.M88.4 R52, [R229+0x5100] ;  /* 0x00510000e534783b */ /* 0x000f6e0000000200 */
[----:B------:R-:W-:Y:S01]  /*dab0*/  HMMA.16816.F32.BF16 R44, R24, R100, R56 ;  /* 0x00000064182c723c */ /* 0x000fe20000041838 */
[----:B--2---:R-:W-:-:S04]  /*dac0*/  FMUL.FTZ R0, R68, c[0x0][0x320] ;  /* 0x0000c80044007a20 */ /* 0x004fc80000410000 */
[----:B------:R2:W1:Y:S02]  /*dad0*/  MUFU.TANH R170, R0 ;  /* 0x0000000000aa7308 */ /* 0x0004640000002400 */
[----:B--2---:R-:W-:-:S06]  /*dae0*/  FMUL.FTZ R0, R69, c[0x0][0x320] ;  /* 0x0000c80045007a20 */ /* 0x004fcc0000410000 */
[----:B------:R2:W1:Y:S11]  /*daf0*/  MUFU.TANH R169, R0 ;  /* 0x0000000000a97308 */ /* 0x0004760000002400 */
[----:B-----5:R-:W-:Y:S01]  /*db00*/  HMMA.16816.F32.BF16 R44, R16, R52, R44 ;  /* 0x00000034102c723c */ /* 0x020fe2000004182c */
[----:B--2---:R-:W-:-:S04]  /*db10*/  FMUL.FTZ R0, R70, c[0x0][0x320] ;  /* 0x0000c80046007a20 */ /* 0x004fc80000410000 */
        /* <DEDUP_REMOVED lines=14> */
[----:B------:R2:W1:Y:S03]  /*dc00*/  MUFU.TANH R92, R0 ;  /* 0x00000000005c7308 */ /* 0x0004660000002400 */
[----:B------:R-:W-:Y:S01]  /*dc10*/  HMMA.16816.F32.BF16 R60, R32, R98, RZ ;  /* 0x00000062203c723c */ /* 0x000fe200000418ff */
[----:B--2---:R-:W-:-:S07]  /*dc20*/  FMUL.FTZ R0, R75, c[0x0][0x320] ;  /* 0x0000c8004b007a20 */ /* 0x004fce0000410000 */
[----:B------:R-:W-:Y:S01]  /*dc30*/  HMMA.16816.F32.BF16 R72, R8, R50, R64 ;  /* 0x000000320848723c */ /* 0x000fe20000041840 */
[----:B------:R2:W1:Y:S11]  /*dc40*/  MUFU.TANH R118, R0 ;  /* 0x0000000000767308 */ /* 0x0004760000002400 */
[----:B------:R-:W-:Y:S04]  /*dc50*/  @!UPT UIADD3 URZ, URZ, URZ, URZ ;  /* 0x0000003f3f3ff290 */ /* 0x000fe8000fffe03f */
[----:B------:R-:W-:Y:S08]  /*dc60*/  HMMA.16816.F32.BF16 R64, R24, R102, R60 ;  /* 0x000000661840723c */ /* 0x000ff0000004183c */
[----:B------:R-:W-:Y:S01]  /*dc70*/  HMMA.16816.F32.BF16 R60, R36, R104, RZ ;  /* 0x00000068243c723c */ /* 0x000fe200000418ff */
[----:B--2---:R-:W-:-:S04]  /*dc80*/  FMUL.FTZ R0, R68, c[0x0][0x320] ;  /* 0x0000c80044007a20 */ /* 0x004fc80000410000 */
[----:B------:R2:W1:Y:S11]  /*dc90*/  MUFU.TANH R161, R0 ;  /* 0x0000000000a17308 */ /* 0x0004760000002400 */
[----:B------:R-:W-:Y:S01]  /*dca0*/  HMMA.16816.F32.BF16 R64, R16, R54, R64 ;  /* 0x000000361040723c */ /* 0x000fe20000041840 */
[----:B--2---:R-:W-:-:S07]  /*dcb0*/  FMUL.FTZ R0, R69, c[0x0][0x320] ;  /* 0x0000c80045007a20 */ /* 0x004fce0000410000 */
[----:B------:R-:W-:Y:S01]  /*dcc0*/  HMMA.16816.F32.BF16 R60, R28, R108, R60 ;  /* 0x0000006c1c3c723c */ /* 0x000fe2000004183c */
[----:B------:R2:W1:Y:S02]  /*dcd0*/  MUFU.TANH R158, R0 ;  /* 0x00000000009e7308 */ /* 0x0004640000002400 */
[----:B--2---:R-:W-:-:S06]  /*dce0*/  FMUL.FTZ R0, R70, c[0x0][0x320] ;  /* 0x0000c80046007a20 */ /* 0x004fcc0000410000 */
[----:B------:R2:W1:Y:S02]  /*dcf0*/  MUFU.TANH R157, R0 ;  /* 0x00000000009d7308 */ /* 0x0004640000002400 */
[----:B--2---:R-:W-:Y:S02]  /*dd00*/  FMUL.FTZ R0, R71, c[0x0][0x320] ;  /* 0x0000c80047007a20 */ /* 0x004fe40000410000 */
[----:B------:R-:W-:Y:S01]  /*dd10*/  HMMA.16816.F32.BF16 R68, R12, R50, R40 ;  /* 0x000000320c44723c */ /* 0x000fe20000041828 */
[----:B------:R-:W2:Y:S03]  /*dd20*/  LDSM.16.M88.4 R40, [R228+0x1800] ;  /* 0x00180000e428783b */ /* 0x000ea60000000200 */
        /* <DEDUP_REMOVED lines=13> */
[----:B--2---:R-:W-:Y:S01]  /*de00*/  HMMA.16816.F32.BF16 R76, R8, R40, R44 ;  /* 0x00000028084c723c */ /* 0x004fe2000004182c */
[----:B------:R-:W2:Y:S03]  /*de10*/  LDSM.16.M88.4 R44, [R229+0x5900] ;  /* 0x00590000e52c783b */ /* 0x000ea60000000200 */
[----:B------:R5:W1:Y:S02]  /*de20*/  MUFU.TANH R134, R0 ;  /* 0x0000000000867308 */ /* 0x000a640000002400 */
[----:B-----5:R-:W-:-:S06]  /*de30*/  FMUL.FTZ R0, R68, c[0x0][0x320] ;  /* 0x0000c80044007a20 */ /* 0x020fcc0000410000 */
[----:B------:R5:W1:Y:S02]  /*de40*/  MUFU.TANH R153, R0 ;  /* 0x0000000000997308 */ /* 0x000a640000002400 */
[----:B-----5:R-:W-:Y:S01]  /*de50*/  FMUL.FTZ R0, R69, c[0x0][0x320] ;  /* 0x0000c80045007a20 */ /* 0x020fe20000410000 */
[----:B--2---:R-:W-:Y:S05]  /*de60*/  HMMA.16816.F32.BF16 R60, R20, R44, R60 ;  /* 0x0000002c143c723c */ /* 0x004fea000004183c */
[----:B------:R2:W1:Y:S02]  /*de70*/  MUFU.TANH R139, R0 ;  /* 0x00000000008b7308 */ /* 0x0004640000002400 */
[----:B--2---:R-:W-:-:S06]  /*de80*/  FMUL.FTZ R0, R70, c[0x0][0x320] ;  /* 0x0000c80046007a20 */ /* 0x004fcc0000410000 */
        /* <DEDUP_REMOVED lines=9> */
[----:B--2---:R-:W-:-:S07]  /*df20*/  FMUL.FTZ R0, R73, c[0x0][0x320] ;  /* 0x0000c80049007a20 */ /* 0x004fce0000410000 */
[----:B------:R-:W-:Y:S01]  /*df30*/  HMMA.16816.F32.BF16 R56, R36, R106, RZ ;  /* 0x0000006a2438723c */ /* 0x000fe200000418ff */
        /* <DEDUP_REMOVED lines=18> */
[----:B------:R-:W-:Y:S01]  /*e060*/  HMMA.16816.F32.BF16 R68, R12, R42, R48 ;  /* 0x0000002a0c44723c */ /* 0x000fe20000041830 */
[----:B------:R-:W2:Y:S03]  /*e070*/  LDSM.16.M88.4 R48, [R228+0x2000] ;  /* 0x00200000e430783b */ /* 0x000ea60000000200 */
        /* <DEDUP_REMOVED lines=11> */
[----:B--2---:R-:W-:Y:S04]  /*e130*/  HMMA.16816.F32.BF16 R76, R8, R48, R40 ;  /* 0x00000030084c723c */ /* 0x004fe80000041828 */
        /* <DEDUP_REMOVED lines=33> */
[----:B------:R2:W1:Y:S02]  /*e350*/  MUFU.TANH R156, R0 ;  /* 0x00000000009c7308 */ /* 0x0004640000002400 */
[----:B--2---:R-:W-:Y:S11]  /*e360*/  FMUL.FTZ R0, R69, c[0x0][0x320] ;  /* 0x0000c80045007a20 */ /* 0x004ff60000410000 */
[----:B------:R-:W-:Y:S06]  /*e370*/  @!UPT UIADD3 URZ, URZ, URZ, URZ ;  /* 0x0000003f3f3ff290 */ /* 0x000fec000fffe03f */
        /* <DEDUP_REMOVED lines=22> */
[C---:B--2---:R-:W-:Y:S01]  /*e4e0*/  HMMA.16816.F32.BF16 R76, R8.reuse, R40, R44 ;  /* 0x00000028084c723c */ /* 0x044fe2000004182c */
[----:B------:R-:W2:Y:S01]  /*e4f0*/  LDSM.16.M88.4 R44, [R229+0x6900] ;  /* 0x00690000e52c783b */ /* 0x000ea20000000200 */
        /* <DEDUP_REMOVED lines=32> */
[----:B------:R5:W1:Y:S11]  /*e700*/  MUFU.TANH R85, R0 ;  /* 0x0000000000557308 */ /* 0x000a760000002400 */
[----:B------:R-:W-:Y:S08]  /*e710*/  @!UPT UIADD3 URZ, URZ, URZ, URZ ;  /* 0x0000003f3f3ff290 */ /* 0x000ff0000fffe03f */
[----:B--2---:R-:W-:Y:S01]  /*e720*/  HMMA.16816.F32.BF16 R32, R16, R44, R56 ;  /* 0x0000002c1020723c */ /* 0x004fe20000041838 */
[----:B-----5:R-:W-:-:S07]  /*e730*/  FMUL.FTZ R0, R74, c[0x0][0x320] ;  /* 0x0000c8004a007a20 */ /* 0x020fce0000410000 */
[----:B------:R-:W-:Y:S01]  /*e740*/  HMMA.16816.F32.BF16 R16, R16, R46, R36 ;  /* 0x0000002e1010723c */ /* 0x000fe20000041824 */
[----:B------:R2:W1:Y:S02]  /*e750*/  MUFU.TANH R84, R0 ;  /* 0x0000000000547308 */ /* 0x0004640000002400 */
[----:B--2---:R-:W-:-:S06]  /*e760*/  FMUL.FTZ R0, R75, c[0x0][0x320] ;  /* 0x0000c8004b007a20 */ /* 0x004fcc0000410000 */
[----:B------:R2:W1:Y:S02]  /*e770*/  MUFU.TANH R83, R0 ;  /* 0x0000000000537308 */ /* 0x0004640000002400 */
[----:B--2---:R-:W-:-:S06]  /*e780*/  FMUL.FTZ R0, R68, c[0x0][0x320] ;  /* 0x0000c80044007a20 */ /* 0x004fcc0000410000 */
[----:B------:R2:W1:Y:S02]  /*e790*/  MUFU.TANH R82, R0 ;  /* 0x0000000000527308 */ /* 0x0004640000002400 */
[----:B--2---:R-:W-:-:S06]  /*e7a0*/  FMUL.FTZ R0, R69, c[0x0][0x320] ;  /* 0x0000c80045007a20 */ /* 0x004fcc0000410000 */
[----:B------:R2:W1:Y:S02]  /*e7b0*/  MUFU.TANH R81, R0 ;  /* 0x0000000000517308 */ /* 0x0004640000002400 */
[----:B--2---:R-:W-:-:S06]  /*e7c0*/  FMUL.FTZ R0, R70, c[0x0][0x320] ;  /* 0x0000c80046007a20 */ /* 0x004fcc0000410000 */
[----:B------:R2:W1:Y:S02]  /*e7d0*/  MUFU.TANH R80, R0 ;  /* 0x0000000000507308 */ /* 0x0004640000002400 */
[----:B--2---:R-:W-:Y:S02]  /*e7e0*/  FMUL.FTZ R0, R71, c[0x0][0x320] ;  /* 0x0000c80047007a20 */ /* 0x004fe40000410000 */
[----:B------:R-:W-:Y:S01]  /*e7f0*/  HMMA.16816.F32.BF16 R68, R12, R42, R48 ;  /* 0x0000002a0c44723c */ /* 0x000fe20000041830 */
[----:B------:R-:W2:Y:S03]  /*e800*/  LDSM.16.M88.4 R48, [R228+0x3000] ;  /* 0x00300000e430783b */ /* 0x000ea60000000200 */
        /* <DEDUP_REMOVED lines=10> */
[----:B------:R-:W1:Y:S01]  /*e8b0*/  MUFU.TANH R62, R68 ;  /* 0x00000044003e7308 */ /* 0x000e620000002400 */
[----:B-----5:R-:W-:-:S07]  /*e8c0*/  FMUL.FTZ R0, R67, c[0x0][0x320] ;  /* 0x0000c80043007a20 */ /* 0x020fce0000410000 */
[----:B------:R-:W1:Y:S01]  /*e8d0*/  MUFU.TANH R61, R69 ;  /* 0x00000045003d7308 */ /* 0x000e620000002400 */
[-C--:B--2---:R-:W-:Y:S07]  /*e8e0*/  HMMA.16816.F32.BF16 R40, R12, R48.reuse, R40 ;  /* 0x000000300c28723c */ /* 0x084fee0000041828 */
[----:B------:R-:W2:Y:S01]  /*e8f0*/  MUFU.TANH R60, R70 ;  /* 0x00000046003c7308 */ /* 0x000ea20000002400 */
        /* <DEDUP_REMOVED lines=10> */
[----:B------:R-:W-:Y:S01]  /*e9a0*/  FMUL.FTZ R24, R24, c[0x0][0x320] ;  /* 0x0000c80018187a20 */ /* 0x000fe20000410000 */
[----:B------:R-:W-:Y:S01]  /*e9b0*/  P2R R19, PR, RZ, 0x40 ;  /* 0x00000040ff137803 */ /* 0x000fe20000000000 */
        /* <DEDUP_REMOVED lines=14> */
[----:B------:R1:W1:Y:S08]  /*eaa0*/  MUFU.TANH R48, R41 ;  /* 0x0000002900307308 */ /* 0x0002700000002400 */
[----:B------:R-:W1:Y:S08]  /*eab0*/  MUFU.TANH R43, R43 ;  /* 0x0000002b002b7308 */ /* 0x000e700000002400 */
[----:B------:R-:W1:Y:S08]  /*eac0*/  MUFU.TANH R24, R24 ;  /* 0x0000001800187308 */ /* 0x000e700000002400 */
        /* <DEDUP_REMOVED lines=12> */
[----:B--234-:R-:W-:Y:S01]  /*eb90*/  IMAD.U32 R2, RZ, RZ, UR17 ;  /* 0x00000011ff027e24 */ /* 0x01cfe2000f8e00ff */
[----:B------:R-:W-:Y:S01]  /*eba0*/  ISETP.NE.AND P6, PT, R197, 0x1, PT ;  /* 0x00000001c500780c */ /* 0x000fe20003fc5270 */
[----:B-1----:R-:W-:-:S03]  /*ebb0*/  IMAD.MOV.U32 R9, RZ, RZ, RZ ;  /* 0x000000ffff097224 */ /* 0x002fc600078e00ff */
[----:B------:R-:W-:-:S04]  /*ebc0*/  IADD3 R2, R196, UR6, R2 ;  /* 0x00000006c4027c10 */ /* 0x000fc8000fffe002 */
[----:B------:R-:W-:-:S05]  /*ebd0*/  IADD3 R5, R2, -0x70, RZ ;  /* 0xffffff9002057810 */ /* 0x000fca0007ffe0ff */
[----:B------:R-:W-:-:S04]  /*ebe0*/  @P6 IMAD.HI.U32 R6, R5, c[0x0][0x2bc], RZ ;  /* 0x0000af0005066a27 */ /* 0x000fc800078e00ff */
[----:B------:R-:W-:Y:S01]  /*ebf0*/  IMAD.MOV.U32 R2, RZ, RZ, R5 ;  /* 0x000000ffff027224 */ /* 0x000fe200078e0005 */
[----:B------:R-:W-:-:S04]  /*ec00*/  @P6 SHF.R.U32.HI R2, RZ, c[0x0][0x2c0], R6 ;  /* 0x0000b000ff026a19 */ /* 0x000fc80000011606 */
[----:B------:R-:W-:-:S04]  /*ec10*/  @!P5 IADD3 R7, P0, R2, UR8, RZ ;  /* 0x000000080207dc10 */ /* 0x000fc8000ff1e0ff */
[----:B------:R-:W-:Y:S02]  /*ec20*/  @!P5 LEA.HI.X.SX32 R8, R2, UR7, 0x1, P0 ;  /* 0x000000070208dc11 */ /* 0x000fe400080f0eff */
        /* <DEDUP_REMOVED lines=12> */
[----:B------:R-:W-:Y:S01]  /*ecf0*/  IMAD.WIDE.U32 R6, R9, c[0x0][0x1f0], R6 ;  /* 0x00007c0009067a25 */ /* 0x000fe200078e0006 */
[----:B------:R-:W-:Y:S03]  /*ed00*/  STL [R1+0x8], R9 ;  /* 0x0000080901007387 */ /* 0x000fe60000100800 */
        /* <DEDUP_REMOVED lines=18> */
[----:B---3--:R-:W-:-:S03]  /*ee30*/  IMAD.X R9, R9, 0x1, R241, P1 ;  /* 0x0000000109097824 */ /* 0x008fc600008e06f1 */
[----:B------:R-:W-:Y:S01]  /*ee40*/  SHFL.IDX PT, R18, R2, 0x3, 0x181f ;  /* 0x00781f0002127f89 */ /* 0x000fe200000e0000 */
[----:B----4-:R-:W-:Y:S01]  /*ee50*/  IMAD.X R7, R7, 0x1, R241, P0 ;  /* 0x0000000107077824 */ /* 0x010fe200000e06f1 */
[-C--:B------:R-:W-:Y:S02]  /*ee60*/  IADD3 R14, P0, R14, R242.reuse, RZ ;  /* 0x000000f20e0e7210 */ /* 0x080fe40007f1e0ff */
[----:B------:R-:W2:Y:S01]  /*ee70*/  SHFL.IDX PT, R17, R2, 0x4, 0x181f ;  /* 0x00981f0002117f89 */ /* 0x000ea200000e0000 */
[----:B-----5:R-:W-:-:S03]  /*ee80*/  IADD3 R12, P4, R12, R242, RZ ;  /* 0x000000f20c0c7210 */ /* 0x020fc60007f9e0ff */
[----:B------:R-:W3:Y:S01]  /*ee90*/  SHFL.IDX PT, R16, R2, 0x5, 0x181f ;  /* 0x00b81f0002107f89 */ /* 0x000ee200000e0000 */
[----:B------:R-:W-:-:S03]  /*eea0*/  IADD3 R10, P2, R10, R242, RZ ;  /* 0x000000f20a0a7210 */ /* 0x000fc60007f5e0ff */
[----:B------:R-:W4:Y:S01]  /*eeb0*/  SHFL.IDX PT, R2, R2, 0x6, 0x181f ;  /* 0x00d81f0002027f89 */ /* 0x000f2200000e0000 */
[----:B-1----:R-:W-:-:S03]  /*eec0*/  IMAD.X R15, R11, 0x1, R241, P0 ;  /* 0x000000010b0f7824 */ /* 0x002fc600000e06f1 */
        /* <DEDUP_REMOVED lines=13> */
.L_x_132:
        /* <DEDUP_REMOVED lines=13> */
[C---:B------:R-:W-:Y:S02]  /*f070*/  ISETP.GT.AND P0, PT, R2.reuse, RZ, PT ;  /* 0x000000ff0200720c */ /* 0x040fe40003f04270 */
[C---:B------:R-:W-:Y:S02]  /*f080*/  ISETP.GT.AND P1, PT, R2.reuse, 0x1, PT ;  /* 0x000000010200780c */ /* 0x040fe40003f24270 */
[----:B------:R-:W-:Y:S02]  /*f090*/  ISETP.GT.AND P2, PT, R2, 0x8, PT ;  /* 0x000000080200780c */ /* 0x000fe40003f44270 */
[----:B------:R-:W-:Y:S02]  /*f0a0*/  FSEL R10, R192, -INF , P0 ;  /* 0xff800000c00a7808 */ /* 0x000fe40000000000 */
[----:B------:R-:W-:Y:S02]  /*f0b0*/  FSEL R29, R191, -INF , P1 ;  /* 0xff800000bf1d7808 */ /* 0x000fe40000800000 */
[----:B------:R-:W-:-:S02]  /*f0c0*/  FSEL R16, R183, -INF , P0 ;  /* 0xff800000b7107808 */ /* 0x000fc40000000000 */
[----:B------:R-:W-:Y:S02]  /*f0d0*/  FSEL R12, R188, -INF , P0 ;  /* 0xff800000bc0c7808 */ /* 0x000fe40000000000 */
[----:B------:R-:W-:Y:S02]  /*f0e0*/  FSEL R32, R190, -INF , P0 ;  /* 0xff800000be207808 */ /* 0x000fe40000000000 */
[----:B------:R-:W-:Y:S02]  /*f0f0*/  ISETP.GT.AND P0, PT, R2, 0x9, PT ;  /* 0x000000090200780c */ /* 0x000fe40003f04270 */
[----:B------:R-:W-:Y:S02]  /*f100*/  FSEL R13, R187, -INF , P1 ;  /* 0xff800000bb0d7808 */ /* 0x000fe40000800000 */
[----:B------:R-:W-:Y:S02]  /*f110*/  FSEL R30, R186, -INF , P2 ;  /* 0xff800000ba1e7808 */ /* 0x000fe40001000000 */
[----:B------:R-:W-:-:S02]  /*f120*/  FMNMX.FTZ R5, R10, R29, !PT ;  /* 0x0000001d0a057209 */ /* 0x000fc40007810000 */
[----:B------:R-:W-:Y:S02]  /*f130*/  FSEL R17, R184, -INF , P1 ;  /* 0xff800000b8117808 */ /* 0x000fe40000800000 */
[----:B------:R-:W-:Y:S02]  /*f140*/  FSEL R33, R189, -INF , P1 ;  /* 0xff800000bd217808 */ /* 0x000fe40000800000 */
[----:B------:R-:W-:Y:S02]  /*f150*/  ISETP.GT.AND P1, PT, R2, 0x10, PT ;  /* 0x000000100200780c */ /* 0x000fe40003f24270 */
[----:B------:R-:W-:Y:S02]  /*f160*/  FSEL R14, R180, -INF , P2 ;  /* 0xff800000b40e7808 */ /* 0x000fe40001000000 */
[----:B------:R-:W-:Y:S02]  /*f170*/  FSEL R31, R185, -INF , P0 ;  /* 0xff800000b91f7808 */ /* 0x000fe40000000000 */
[----:B------:R-:W-:-:S02]  /*f180*/  FMNMX.FTZ R6, R12, R13, !PT ;  /* 0x0000000d0c067209 */ /* 0x000fc40007810000 */
[----:B------:R-:W-:Y:S02]  /*f190*/  FMNMX.FTZ R5, R30, R5, !PT ;  /* 0x000000051e057209 */ /* 0x000fe40007810000 */
[----:B------:R-:W-:Y:S02]  /*f1a0*/  FSEL R18, R175, -INF , P2 ;  /* 0xff800000af127808 */ /* 0x000fe40001000000 */
[----:B------:R-:W-:Y:S02]  /*f1b0*/  FSEL R34, R182, -INF , P2 ;  /* 0xff800000b6227808 */ /* 0x000fe40001000000 */
[----:B------:R-:W-:Y:S02]  /*f1c0*/  FSEL R70, R93, -INF , P1 ;  /* 0xff8000005d467808 */ /* 0x000fe40000800000 */
[----:B------:R-:W-:Y:S02]  /*f1d0*/  ISETP.GT.AND P2, PT, R2, 0x11, PT ;  /* 0x000000110200780c */ /* 0x000fe40003f44270 */
[----:B------:R-:W-:-:S02]  /*f1e0*/  FSEL R15, R179, -INF , P0 ;  /* 0xff800000b30f7808 */ /* 0x000fc40000000000 */
[----:B------:R-:W-:Y:S02]  /*f1f0*/  FSEL R93, R178, -INF , P1 ;  /* 0xff800000b25d7808 */ /* 0x000fe40000800000 */
[----:B------:R-:W-:Y:S02]  /*f200*/  FMNMX.FTZ R6, R14, R6, !PT ;  /* 0x000000060e067209 */ /* 0x000fe40007810000 */
[----:B------:R-:W-:Y:S02]  /*f210*/  FMNMX.FTZ R5, R31, R5, !PT ;  /* 0x000000051f057209 */ /* 0x000fe40007810000 */
[----:B------:R-:W-:Y:S02]  /*f220*/  FSEL R28, R176, -INF , P0 ;  /* 0xff800000b01c7808 */ /* 0x000fe40000000000 */
[----:B------:R-:W-:Y:S02]  /*f230*/  FSEL R35, R181, -INF , P0 ;  /* 0xff800000b5237808 */ /* 0x000fe40000000000 */
[----:B------:R-:W-:-:S02]  /*f240*/  ISETP.GT.AND P0, PT, R2, 0x18, PT ;  /* 0x000000180200780c */ /* 0x000fc40003f04270 */
[----:B------:R-:W-:Y:S02]  /*f250*/  FSEL R40, R172, -INF , P1 ;  /* 0xff800000ac287808 */ /* 0x000fe40000800000 */
[----:B------:R-:W-:Y:S02]  /*f260*/  FSEL R94, R177, -INF , P2 ;  /* 0xff800000b15e7808 */ /* 0x000fe40001000000 */
[----:B------:R-:W-:Y:S02]  /*f270*/  FMNMX.FTZ R6, R15, R6, !PT ;  /* 0x000000060f067209 */ /* 0x000fe40007810000 */
[----:B------:R-:W-:Y:S02]  /*f280*/  FMNMX.FTZ R5, R93, R5, !PT ;  /* 0x000000055d057209 */ /* 0x000fe40007810000 */
[----:B------:R-:W-:Y:S02]  /*f290*/  FSEL R97, R174, -INF , P1 ;  /* 0xff800000ae617808 */ /* 0x000fe40000800000 */
[----:B------:R-:W-:-:S02]  /*f2a0*/  ISETP.GT.AND P1, PT, R2, 0x19, PT ;  /* 0x000000190200780c */ /* 0x000fc40003f24270 */
[----:B------:R-:W-:Y:S02]  /*f2b0*/  FSEL R41, R171, -INF , P2 ;  /* 0xff800000ab297808 */ /* 0x000fe40001000000 */
[----:B------:R-:W-:Y:S02]  /*f2c0*/  FSEL R95, R170, -INF , P0 ;  /* 0xff800000aa5f7808 */ /* 0x000fe40000000000 */
[----:B------:R-:W-:Y:S02]  /*f2d0*/  FMNMX.FTZ R6, R40, R6, !PT ;  /* 0x0000000628067209 */ /* 0x000fe40007810000 */
[----:B------:R-:W-:Y:S02]  /*f2e0*/  FMNMX.FTZ R5, R94, R5, !PT ;  /* 0x000000055e057209 */ /* 0x000fe40007810000 */
[----:B------:R-:W-:Y:S02]  /*f2f0*/  FSEL R74, R168, -INF , P2 ;  /* 0xff800000a84a7808 */ /* 0x000fe40001000000 */
[----:B------:R-:W-:-:S02]  /*f300*/  FSEL R116, R173, -INF , P2 ;  /* 0xff800000ad747808 */ /* 0x000fc40001000000 */
[----:B------:R-:W-:Y:S02]  /*f310*/  ISETP.GT.AND P2, PT, R2, 0x20, PT ;  /* 0x000000200200780c */ /* 0x000fe40003f44270 */
[----:B------:R-:W-:Y:S02]  /*f320*/  FSEL R68, R165, -INF , P0 ;  /* 0xff800000a5447808 */ /* 0x000fe40000000000 */
[----:B------:R-:W-:Y:S02]  /*f330*/  FSEL R96, R169, -INF , P1 ;  /* 0xff800000a9607808 */ /* 0x000fe40000800000 */
[----:B------:R-:W-:Y:S02]  /*f340*/  FMNMX.FTZ R6, R41, R6, !PT ;  /* 0x0000000629067209 */ /* 0x000fe40007810000 */
[----:B------:R-:W-:Y:S02]  /*f350*/  FMNMX.FTZ R5, R95, R5, !PT ;  /* 0x000000055f057209 */ /* 0x000fe40007810000 */
[----:B------:R-:W-:-:S02]  /*f360*/  FSEL R75, R92, -INF , P0 ;  /* 0xff8000005c4b7808 */ /* 0x000fc40000000000 */
[----:B------:R-:W-:Y:S02]  /*f370*/  FSEL R117, R167, -INF , P0 ;  /* 0xff800000a7757808 */ /* 0x000fe40000000000 */
[----:B------:R-:W-:Y:S02]  /*f380*/  ISETP.GT.AND P0, PT, R2, 0x21, PT ;  /* 0x000000210200780c */ /* 0x000fe40003f04270 */
[----:B------:R-:W-:Y:S02]  /*f390*/  FSEL R69, R164, -INF , P1 ;  /* 0xff800000a4457808 */ /* 0x000fe40000800000 */
[----:B------:R-:W-:Y:S02]  /*f3a0*/  FSEL R128, R161, -INF , P2 ;  /* 0xff800000a1807808 */ /* 0x000fe40001000000 */
[----:B------:R-:W-:Y:S02]  /*f3b0*/  FMNMX.FTZ R6, R68, R6, !PT ;  /* 0x0000000644067209 */ /* 0x000fe40007810000 */
[----:B------:R-:W-:-:S02]  /*f3c0*/  FMNMX.FTZ R5, R96, R5, !PT ;  /* 0x0000000560057209 */ /* 0x000fc40007810000 */
[----:B------:R-:W-:Y:S02]  /*f3d0*/  FSEL R92, R118, -INF , P1 ;  /* 0xff800000765c7808 */ /* 0x000fe40000800000 */
[----:B------:R-:W-:Y:S02]  /*f3e0*/  FSEL R118, R166, -INF , P1 ;  /* 0xff800000a6767808 */ /* 0x000fe40000800000 */
[----:B------:R-:W-:Y:S02]  /*f3f0*/  ISETP.GT.AND P1, PT, R2, 0x28, PT ;  /* 0x000000280200780c */ /* 0x000fe40003f24270 */
[----:B------:R-:W-:Y:S02]  /*f400*/  FSEL R130, R137, -INF , P0 ;  /* 0xff80000089827808 */ /* 0x000fe40000000000 */
[----:B------:R-:W-:Y:S02]  /*f410*/  FSEL R129, R141, -INF , P2 ;  /* 0xff8000008d817808 */ /* 0x000fe40001000000 */
[----:B------:R-:W-:-:S02]  /*f420*/  FSEL R137, R158, -INF , P0 ;  /* 0xff8000009e897808 */ /* 0x000fc40000000000 */
[----:B------:R-:W-:Y:S02]  /*f430*/  FMNMX.FTZ R6, R69, R6, !PT ;  /* 0x0000000645067209 */ /* 0x000fe40007810000 */
[----:B------:R-:W-:Y:S02]  /*f440*/  FMNMX.FTZ R5, R128, R5, !PT ;  /* 0x0000000580057209 */ /* 0x000fe40007810000 */
[----:B------:R-:W-:Y:S02]  /*f450*/  FSEL R134, R134, -INF , P0 ;  /* 0xff80000086867808 */ /* 0x000fe40000000000 */
[----:B------:R-:W-:Y:S02]  /*f460*/  FSEL R142, R142, -INF , P0 ;  /* 0xff8000008e8e7808 */ /* 0x000fe40000000000 */
[----:B------:R-:W-:Y:S02]  /*f470*/  FMNMX.FTZ R7, R16, R17, !PT ;  /* 0x0000001110077209 */ /* 0x000fe40007810000 */
[----:B------:R-:W-:-:S02]  /*f480*/  FSEL R133, R133, -INF , P2 ;  /* 0xff80000085857808 */ /* 0x000fc40001000000 */
[----:B------:R-:W-:Y:S02]  /*f490*/  FSEL R141, R157, -INF , P2 ;  /* 0xff8000009d8d7808 */ /* 0x000fe40001000000 */
[----:B------:R-:W-:Y:S02]  /*f4a0*/  ISETP.GT.AND P0, PT, R2, 0x30, PT ;  /* 0x000000300200780c */ /* 0x000fe40003f04270 */
[----:B------:R-:W-:Y:S02]  /*f4b0*/  FSEL R131, R138, -INF , P1 ;  /* 0xff8000008a837808 */ /* 0x000fe40000800000 */
[----:B------:R-:W-:Y:S02]  /*f4c0*/  ISETP.GT.AND P2, PT, R2, 0x29, PT ;  /* 0x000000290200780c */ /* 0x000fe40003f44270 */
[----:B------:R-:W-:Y:S02]  /*f4d0*/  FSEL R138, R153, -INF , P1 ;  /* 0xff800000998a7808 */ /* 0x000fe40000800000 */
        /* <DEDUP_REMOVED lines=26> */
[----:B------:R-:W-:Y:S02]  /*f680*/  FMNMX.FTZ R6, R131, R6, !PT ;  /* 0x0000000683067209 */ /* 0x000fe40007810000 */
[----:B------:R-:W-:Y:S02]  /*f690*/  FMNMX.FTZ R5, R139, R5, !PT ;  /* 0x000000058b057209 */ /* 0x000fe40007810000 */
[C---:B------:R-:W-:Y:S02]  /*f6a0*/  ISETP.GT.AND P2, PT, R2.reuse, 0x38, PT ;  /* 0x000000380200780c */ /* 0x040fe40003f44270 */
[C---:B------:R-:W-:Y:S02]  /*f6b0*/  ISETP.GT.AND P1, PT, R2.reuse, 0x40, PT ;  /* 0x000000400200780c */ /* 0x040fe40003f24270 */
[----:B------:R-:W-:-:S02]  /*f6c0*/  ISETP.GT.AND P4, PT, R2, 0x41, PT ;  /* 0x000000410200780c */ /* 0x000fc40003f84270 */
[----:B------:R-:W-:Y:S02]  /*f6d0*/  ISETP.GT.AND P0, PT, R2, 0x48, PT ;  /* 0x000000480200780c */ /* 0x000fe40003f04270 */
[----:B------:R-:W-:Y:S02]  /*f6e0*/  FMNMX.FTZ R7, R70, R7, !PT ;  /* 0x0000000746077209 */ /* 0x000fe40007810000 */
        /* <DEDUP_REMOVED lines=18> */
[C---:B------:R-:W-:Y:S02]  /*f810*/  ISETP.GT.AND P2, PT, R2.reuse, 0x49, PT ;  /* 0x000000490200780c */ /* 0x040fe40003f44270 */
[C---:B------:R-:W-:Y:S02]  /*f820*/  ISETP.GT.AND P4, PT, R2.reuse, 0x50, PT ;  /* 0x000000500200780c */ /* 0x040fe40003f84270 */
        /* <DEDUP_REMOVED lines=22> */
[C---:B------:R-:W-:Y:S02]  /*f990*/  ISETP.GT.AND P6, PT, R2.reuse, 0x59, PT ;  /* 0x000000590200780c */ /* 0x040fe40003fc4270 */
[C---:B------:R-:W-:Y:S02]  /*f9a0*/  ISETP.GT.AND P4, PT, R2.reuse, 0x60, PT ;  /* 0x000000600200780c */ /* 0x040fe40003f84270 */
[C---:B------:R-:W-:Y:S02]  /*f9b0*/  ISETP.GT.AND P2, PT, R2.reuse, 0x61, PT ;  /* 0x000000610200780c */ /* 0x040fe40003f44270 */
[----:B------:R-:W-:-:S02]  /*f9c0*/  ISETP.GT.AND P1, PT, R2, 0x68, PT ;  /* 0x000000680200780c */ /* 0x000fc40003f24270 */
[----:B------:R-:W-:Y:S02]  /*f9d0*/  ISETP.GT.AND P0, PT, R2, 0x69, PT ;  /* 0x000000690200780c */ /* 0x000fe40003f04270 */
        /* <DEDUP_REMOVED lines=41> */
[----:B------:R-:W-:Y:S01]  /*fc70*/  FMNMX.FTZ R5, R185, R5, !PT ;  /* 0x00000005b9057209 */ /* 0x000fe20007810000 */
[----:B------:R-:W-:Y:S01]  /*fc80*/  IMAD.MOV.U32 R4, RZ, RZ, R110 ;  /* 0x000000ffff047224 */ /* 0x000fe200078e006e */
        /* <DEDUP_REMOVED lines=25> */
[----:B------:R-:W-:-:S02]  /*fe20*/  FSEL R181, R44, -INF , P6 ;  /* 0xff8000002cb57808 */ /* 0x000fc40003000000 */
[----:B------:R-:W-:Y:S02]  /*fe30*/  FMNMX.FTZ R6, R182, R6, !PT ;  /* 0x00000006b6067209 */ /* 0x000fe40007810000 */
[----:B------:R-:W-:Y:S02]  /*fe40*/  FMNMX.FTZ R7, R144, R7, !PT ;  /* 0x0000000790077209 */ /* 0x000fe40007810000 */
[----:B------:R-:W-:Y:S02]  /*fe50*/  FSEL R107, R26, -INF , P4 ;  /* 0xff8000001a6b7808 */ /* 0x000fe40002000000 */
[----:B------:R-:W-:Y:S02]  /*fe60*/  FMNMX.FTZ R6, R181, R6, !PT ;  /* 0x00000006b5067209 */ /* 0x000fe40007810000 */
[----:B------:R-:W-:Y:S02]  /*fe70*/  FMNMX.FTZ R7, R159, R7, !PT ;  /* 0x000000079f077209 */ /* 0x000fe40007810000 */
[----:B------:R-:W-:-:S02]  /*fe80*/  FSEL R211, R37, -INF , P2 ;  /* 0xff80000025d37808 */ /* 0x000fc40001000000 */
[----:B------:R-:W-:Y:S02]  /*fe90*/  FMNMX.FTZ R6, R107, R6, !PT ;  /* 0x000000066b067209 */ /* 0x000fe40007810000 */
[----:B------:R-:W-:Y:S02]  /*fea0*/  FMNMX.FTZ R7, R160, R7, !PT ;  /* 0x00000007a0077209 */ /* 0x000fe40007810000 */
[----:B------:R-:W-:Y:S02]  /*feb0*/  FSEL R217, R36, -INF , P1 ;  /* 0xff80000024d97808 */ /* 0x000fe40000800000 */
[----:B------:R-:W-:Y:S02]  /*fec0*/  FMNMX.FTZ R6, R211, R6, !PT ;  /* 0x00000006d3067209 */ /* 0x000fe40007810000 */
[----:B------:R-:W-:Y:S02]  /*fed0*/  FMNMX.FTZ R7, R162, R7, !PT ;  /* 0x00000007a2077209 */ /* 0x000fe40007810000 */
[----:B------:R-:W-:-:S02]  /*fee0*/  FSEL R213, R27, -INF , P0 ;  /* 0xff8000001bd57808 */ /* 0x000fc40000000000 */
[----:B------:R-:W-:Y:S01]  /*fef0*/  FMNMX.FTZ R6, R217, R6, !PT ;  /* 0x00000006d9067209 */ /* 0x000fe20007810000 */
[----:B------:R-:W-:Y:S01]  /*ff00*/  LDSM.16.MT88.4 R24, [R225+0x100] ;  /* 0x00010000e118783b */ /* 0x000fe20000004200 */
[----:B------:R-:W-:Y:S02]  /*ff10*/  FMNMX.FTZ R7, R163, R7, !PT ;  /* 0x00000007a3077209 */ /* 0x000fe40007810000 */
[----:B-1----:R-:W-:Y:S02]  /*ff20*/  FMNMX.FTZ R5, R5, R8, !PT ;  /* 0x0000000805057209 */ /* 0x002fe40007810000 */
[----:B------:R-:W-:Y:S02]  /*ff30*/  FMNMX.FTZ R6, R213, R6, !PT ;  /* 0x00000006d5067209 */ /* 0x000fe40007810000 */
[----:B------:R-:W-:Y:S01]  /*ff40*/  FMNMX.FTZ R7, R173, R7, !PT ;  /* 0x00000007ad077209 */ /* 0x000fe20007810000 */
[----:B------:R-:W1:Y:S01]  /*ff50*/  SHFL.BFLY PT, R73, R5, 0x1, 0x1f ;  /* 0x0c201f0005497f89 */ /* 0x000e6200000e0000 */
[----:B--2---:R-:W-:-:S02]  /*ff60*/  FMNMX.FTZ R2, R2, R9, !PT ;  /* 0x0000000902027209 */ /* 0x004fc40007810000 */
[----:B------:R-:W-:Y:S01]  /*ff70*/  FMNMX.FTZ R7, R172, R7, !PT ;  /* 0x00000007ac077209 */ /* 0x000fe20007810000 */
[----:B------:R-:W2:Y:S01]  /*ff80*/  SHFL.BFLY PT, R9, R6, 0x2, 0x1f ;  /* 0x0c401f0006097f89 */ /* 0x000ea200000e0000 */
[----:B------:R-:W-:Y:S02]  /*ff90*/  FSEL R184, R71, -INF , P6 ;  /* 0xff80000047b87808 */ /* 0x000fe40003000000 */
[----:B------:R-:W-:Y:S01]  /*ffa0*/  FMNMX.FTZ R7, R174, R7, !PT ;  /* 0x00000007ae077209 */ /* 0x000fe20007810000 */
[----:B------:R-:W3:Y:S01]  /*ffb0*/  SHFL.BFLY PT, R71, R2, 0x1, 0x1f ;  /* 0x0c201f0002477f89 */ /* 0x000ee200000e0000 */
[----:B------:R-:W-:Y:S02]  /*ffc0*/  FSEL R190, R42, -INF , P4 ;  /* 0xff8000002abe7808 */ /* 0x000fe40002000000 */
[----:B------:R-:W-:Y:S02]  /*ffd0*/  FMNMX.FTZ R7, R175, R7, !PT ;  /* 0x00000007af077209 */ /* 0x000fe40007810000 */
[----:B------:R-:W-:-:S02]  /*ffe0*/  FSEL R251, R43, -INF , P2 ;  /* 0xff8000002bfb7808 */ /* 0x000fc40001000000 */
[----:B------:R-:W-:Y:S02]  /*fff0*/  FMNMX.FTZ R7, R194, R7, !PT ;  /* 0x00000007c2077209 */ /* 0x000fe40007810000 */
[----:B------:R-:W-:Y:S02]  /*10000*/  FSEL R199, R38, -INF , P1 ;  /* 0xff80000026c77808 */ /* 0x000fe40000800000 */
[----:B------:R-:W-:Y:S02]  /*10010*/  FMNMX.FTZ R7, R187, R7, !PT ;  /* 0x00000007bb077209 */ /* 0x000fe40007810000 */
[----:B------:R-:W-:Y:S02]  /*10020*/  FSEL R109, R39, -INF , P0 ;  /* 0xff800000276d7808 */ /* 0x000fe40000000000 */
[----:B------:R-:W-:Y:S01]  /*10030*/  FMNMX.FTZ R7, R192, R7, !PT ;  /* 0x00000007c0077209 */ /* 0x000fe20007810000 */
[----:B------:R-:W-:Y:S01]  /*10040*/  LDSM.16.MT88.4 R36, [R226+0x100] ;  /* 0x00010000e224783b */ /* 0x000fe20000004200 */
[----:B-1----:R-:W-:-:S02]  /*10050*/  FMNMX.FTZ R73, R5, R73, !PT ;  /* 0x0000004905497209 */ /* 0x002fc40007810000 */
[----:B------:R-:W-:Y:S02]  /*10060*/  FMNMX.FTZ R5, R184, R7, !PT ;  /* 0x00000007b8057209 */ /* 0x000fe40007810000 */
[----:B--2---:R-:W-:Y:S01]  /*10070*/  FMNMX.FTZ R9, R6, R9, !PT ;  /* 0x0000000906097209 */ /* 0x004fe20007810000 */
[C---:B------:R-:W-:Y:S01]  /*10080*/  FMUL.FTZ R7, R73.reuse, c[0x0][0x2d0] ;  /* 0x0000b40049077a20 */ /* 0x040fe20000410000 */
[----:B------:R-:W-:Y:S02]  /*10090*/  FSETP.NEU.FTZ.AND P2, PT, R73, -INF , PT ;  /* 0xff8000004900780b */ /* 0x000fe40003f5d000 */
[----:B---3--:R-:W-:Y:S01]  /*100a0*/  FMNMX.FTZ R71, R2, R71, !PT ;  /* 0x0000004702477209 */ /* 0x008fe20007810000 */
[----:B------:R-:W-:Y:S01]  /*100b0*/  SHFL.BFLY PT, R11, R9, 0x1, 0x1f ;  /* 0x0c201f00090b7f89 */ /* 0x000fe200000e0000 */
[----:B------:R-:W-:Y:S02]  /*100c0*/  FMNMX.FTZ R2, R190, R5, !PT ;  /* 0x00000005be027209 */ /* 0x000fe40007810000 */
[----:B------:R-:W-:Y:S01]  /*100d0*/  FSEL R7, R7, RZ, P2 ;  /* 0x000000ff07077208 */ /* 0x000fe20001000000 */
[----:B------:R-:W-:Y:S01]  /*100e0*/  FMUL.FTZ R6, R71, c[0x0][0x2d0] ;  /* 0x0000b40047067a20 */ /* 0x000fe20000410000 */
[----:B------:R-:W-:-:S02]  /*100f0*/  FMNMX.FTZ R2, R251, R2, !PT ;  /* 0x00000002fb027209 */ /* 0x000fc40007810000 */
[----:B------:R-:W-:Y:S02]  /*10100*/  FSETP.NEU.FTZ.AND P1, PT, R71, -INF , PT ;  /* 0xff8000004700780b */ /* 0x000fe40003f3d000 */
[----:B------:R-:W-:Y:S01]  /*10110*/  FMNMX.FTZ R8, R199, R2, !PT ;  /* 0x00000002c7087209 */ /* 0x000fe20007810000 */
[----:B------:R-:W-:Y:S01]  /*10120*/  FFMA.FTZ R2, R10, c[0x0][0x2d0], -R7 ;  /* 0x0000b4000a027a23 */ /* 0x000fe20000010807 */
[----:B------:R-:W-:Y:S02]  /*10130*/  FSEL R6, R6, RZ, P1 ;  /* 0x000000ff06067208 */ /* 0x000fe40000800000 */
[----:B------:R-:W-:Y:S01]  /*10140*/  FMNMX.FTZ R8, R109, R8, !PT ;  /* 0x000000086d087209 */ /* 0x000fe20007810000 */
[----:B------:R1:W-:Y:S01]  /*10150*/  MUFU.EX2 R106, R2 ;  /* 0x00000002006a7308 */ /* 0x0003e20000000800 */
[----:B------:R-:W-:Y:S01]  /*10160*/  ISETP.NE.AND P6, PT, R19, RZ, PT ;  /* 0x000000ff1300720c */ /* 0x000fe20003fc5270 */
[--C-:B------:R-:W-:Y:S02]  /*10170*/  FFMA.FTZ R5, R13, c[0x0][0x2d0], -R6.reuse ;  /* 0x0000b4000d057a23 */ /* 0x100fe40000010806 */
[----:B------:R-:W2:Y:S04]  /*10180*/  SHFL.BFLY PT, R10, R8, 0x2, 0x1f ;  /* 0x0c401f00080a7f89 */ /* 0x000ea800000e0000 */
[----:B------:R-:W-:Y:S01]  /*10190*/  MUFU.EX2 R105, R5 ;  /* 0x0000000500697308 */ /* 0x000fe20000000800 */
[----:B-1----:R-:W-:-:S07]  /*101a0*/  FFMA.FTZ R2, R12, c[0x0][0x2d0], -R6 ;  /* 0x0000b4000c027a23 */ /* 0x002fce0000010806 */
[----:B------:R1:W-:Y:S01]  /*101b0*/  MUFU.EX2 R111, R2 ;  /* 0x00000002006f7308 */ /* 0x0003e20000000800 */
[----:B--2---:R-:W-:Y:S02]  /*101c0*/  FMNMX.FTZ R8, R8, R10, !PT ;  /* 0x0000000a08087209 */ /* 0x004fe40007810000 */
[----:B-1----:R-:W-:Y:S01]  /*101d0*/  FMNMX.FTZ R2, R11, R9, !PT ;  /* 0x000000090b027209 */ /* 0x002fe20007810000 */
[----:B------:R-:W-:-:S03]  /*101e0*/  FFMA.FTZ R9, R14, c[0x0][0x2d0], -R6 ;  /* 0x0000b4000e097a23 */ /* 0x000fc60000010806 */
[C---:B------:R-:W-:Y:S01]  /*101f0*/  FSETP.NEU.FTZ.AND P0, PT, R2.reuse, -INF , PT ;  /* 0xff8000000200780b */ /* 0x040fe20003f1d000 */
[----:B------:R-:W-:Y:S01]  /*10200*/  FMUL.FTZ R5, R2, c[0x0][0x2d0] ;  /* 0x0000b40002057a20 */ /* 0x000fe20000410000 */
[----:B------:R1:W-:Y:S04]  /*10210*/  MUFU.EX2 R201, R9 ;  /* 0x0000000900c97308 */ /* 0x0003e80000000800 */
[----:B------:R-:W-:-:S05]  /*10220*/  FSEL R5, R5, RZ, P0 ;  /* 0x000000ff05057208 */ /* 0x000fca0000000000 */
[----:B------:R-:W-:-:S04]  /*10230*/  FFMA.FTZ R0, R17, c[0x0][0x2d0], -R5 ;  /* 0x0000b40011007a23 */ /* 0x000fc80000010805 */
[----:B------:R2:W-:Y:S01]  /*10240*/  MUFU.EX2 R246, R0 ;  /* 0x0000000000f67308 */ /* 0x0005e20000000800 */
[----:B-1----:R-:W-:-:S07]  /*10250*/  FFMA.FTZ R9, R15, c[0x0][0x2d0], -R6 ;  /* 0x0000b4000f097a23 */ /* 0x002fce0000010806 */
[----:B------:R1:W3:Y:S01]  /*10260*/  MUFU.EX2 R197, R9 ;  /* 0x0000000900c57308 */ /* 0x0002e20000000800 */
[----:B--2---:R-:W-:-:S07]  /*10270*/  FFMA.FTZ R0, R18, c[0x0][0x2d0], -R5 ;  /* 0x0000b40012007a23 */ /* 0x004fce0000010805 */
[----:B------:R2:W-:Y:S01]  /*10280*/  MUFU.EX2 R108, R0 ;  /* 0x00000000006c7308 */ /* 0x0005e20000000800 */
[--C-:B-1----:R-:W-:Y:S01]  /*10290*/  FFMA.FTZ R9, R16, c[0x0][0x2d0], -R5.reuse ;  /* 0x0000b40010097a23 */ /* 0x102fe20000010805 */
[----:B---3--:R-:W-:Y:S01]  /*102a0*/  F2FP.BF16.PACK_AB R10, R197, R201 ;  /* 0x000000c9c50a723e */ /* 0x008fe200000010ff */
[----:B------:R-:W-:Y:S05]  /*102b0*/  LDSM.16.MT88.4 R16, [R227+0x100] ;  /* 0x00010000e310783b */ /* 0x000fea0000004200 */
[----:B------:R1:W-:Y:S01]  /*102c0*/  MUFU.EX2 R202, R9 ;  /* 0x0000000900ca7308 */ /* 0x0003e20000000800 */
[----:B--2---:R-:W-:-:S07]  /*102d0*/  FFMA.FTZ R0, R28, c[0x0][0x2d0], -R5 ;  /* 0x0000b4001c007a23 */ /* 0x004fce0000010805 */
[----:B------:R2:W3:Y:S01]  /*102e0*/  MUFU.EX2 R198, R0 ;  /* 0x0000000000c67308 */ /* 0x0004e20000000800 */
[----:B-1----:R-:W1:Y:S01]  /*102f0*/  SHFL.BFLY PT, R9, R8, 0x1, 0x1f ;  /* 0x0c201f0008097f89 */ /* 0x002e6200000e0000 */
[----:B--2---:R-:W-:Y:S01]  /*10300*/  FFMA.FTZ R0, R29, c[0x0][0x2d0], -R7 ;  /* 0x0000b4001d007a23 */ /* 0x004fe20000010807 */
[----:B---3--:R-:W-:-:S05]  /*10310*/  F2FP.BF16.PACK_AB R11, R198, R108 ;  /* 0x0000006cc60b723e */ /* 0x008fca00000010ff */
[----:B------:R2:W3:Y:S01]  /*10320*/  MUFU.EX2 R245, R0 ;  /* 0x0000000000f57308 */ /* 0x0004e20000000800 */
[----:B-1----:R-:W-:Y:S02]  /*10330*/  FMNMX.FTZ R72, R8, R9, !PT ;  /* 0x0000000908487209 */ /* 0x002fe40007810000 */
[----:B------:R-:W-:Y:S02]  /*10340*/  F2FP.BF16.PACK_AB R8, R105, R111 ;  /* 0x0000006f6908723e */ /* 0x000fe400000010ff */
[C---:B------:R-:W-:Y:S01]  /*10350*/  FSETP.NEU.FTZ.AND P0, PT, R72.reuse, -INF , PT ;  /* 0xff8000004800780b */ /* 0x040fe20003f1d000 */
[----:B------:R-:W-:Y:S01]  /*10360*/  FMUL.FTZ R3, R72, c[0x0][0x2d0] ;  /* 0x0000b40048037a20 */ /* 0x000fe20000410000 */
[----:B------:R-:W-:Y:S01]  /*10370*/  F2FP.BF16.PACK_AB R9, R246, R202 ;  /* 0x000000caf609723e */ /* 0x000fe200000010ff */
[----:B--2---:R-:W-:Y:S01]  /*10380*/  FFMA.FTZ R0, R30, c[0x0][0x2d0], -R7 ;  /* 0x0000b4001e007a23 */ /* 0x004fe20000010807 */
[----:B---3--:R-:W-:-:S03]  /*10390*/  F2FP.BF16.PACK_AB R12, R245, R106 ;  /* 0x0000006af50c723e */ /* 0x008fc600000010ff */
[----:B------:R1:W-:Y:S02]  /*103a0*/  MUFU.EX2 R244, R0 ;  /* 0x0000000000f47308 */ /* 0x0003e40000000800 */
        /* <DEDUP_REMOVED lines=11> */
[----:B------:R1:W-:Y:S03]  /*10460*/  MUFU.EX2 R220, R3 ;  /* 0x0000000300dc7308 */ /* 0x0003e60000000800 */
[C---:B------:R-:W-:Y:S08]  /*10470*/  HMMA.16816.F32.BF16 R52, R8.reuse, R24, RZ ;  /* 0x000000180834723c */ /* 0x040ff000000418ff */
        /* <DEDUP_REMOVED lines=11> */
[----:B------:R1:W2:Y:S02]  /*10530*/  MUFU.EX2 R113, R3 ;  /* 0x0000000300717308 */ /* 0x0002a40000000800 */
[C---:B------:R-:W-:Y:S08]  /*10540*/  HMMA.16816.F32.BF16 R88, R12.reuse, R20, RZ ;  /* 0x000000140c58723c */ /* 0x040ff000000418ff */
[----:B------:R-:W-:Y:S01]  /*10550*/  HMMA.16816.F32.BF16 R100, R12, R22, RZ ;  /* 0x000000160c64723c */ /* 0x000fe200000418ff */
[----:B------:R-:W3:Y:S01]  /*10560*/  LDSM.16.MT88.4 R20, [R224+0x900] ;  /* 0x00090000e014783b */ /* 0x000ee20000004200 */
[----:B-1----:R-:W-:-:S04]  /*10570*/  FFMA.FTZ R3, R41, c[0x0][0x2d0], -R6 ;  /* 0x0000b40029037a23 */ /* 0x002fc80000010806 */
[----:B------:R1:W4:Y:S02]  /*10580*/  MUFU.EX2 R112, R3 ;  /* 0x0000000300707308 */ /* 0x0003240000000800 */
[----:B------:R-:W-:Y:S08]  /*10590*/  HMMA.16816.F32.BF16 R84, R12, R16, RZ ;  /* 0x000000100c54723c */ /* 0x000ff000000418ff */
[----:B------:R-:W-:Y:S01]  /*105a0*/  HMMA.16816.F32.BF16 R40, R8, R38, RZ ;  /* 0x000000260828723c */ /* 0x000fe200000418ff */
[----:B-1----:R-:W-:-:S07]  /*105b0*/  FFMA.FTZ R3, R68, c[0x0][0x2d0], -R6 ;  /* 0x0000b40044037a23 */ /* 0x002fce0000010806 */
[C---:B------:R-:W-:Y:S01]  /*105c0*/  HMMA.16816.F32.BF16 R80, R12.reuse, R24, RZ ;  /* 0x000000180c50723c */ /* 0x040fe200000418ff */
[----:B--2---:R-:W-:Y:S01]  /*105d0*/  IMAD.MOV.U32 R68, RZ, RZ, R113 ;  /* 0x000000ffff447224 */ /* 0x004fe200078e0071 */
[----:B------:R1:W-:Y:S06]  /*105e0*/  MUFU.EX2 R200, R3 ;  /* 0x0000000300c87308 */ /* 0x0003ec0000000800 */
[C---:B------:R-:W-:Y:S08]  /*105f0*/  HMMA.16816.F32.BF16 R124, R12.reuse, R26, RZ ;  /* 0x0000001a0c7c723c */ /* 0x040ff000000418ff */
[----:B------:R-:W-:Y:S01]  /*10600*/  HMMA.16816.F32.BF16 R24, R12, R36, RZ ;  /* 0x000000240c18723c */ /* 0x000fe200000418ff */
[----:B-1----:R-:W-:-:S04]  /*10610*/  FFMA.FTZ R3, R69, c[0x0][0x2d0], -R6 ;  /* 0x0000b40045037a23 */ /* 0x002fc80000010806 */
[----:B------:R1:W2:Y:S02]  /*10620*/  MUFU.EX2 R196, R3 ;  /* 0x0000000300c47308 */ /* 0x0002a40000000800 */
[----:B------:R-:W-:Y:S02]  /*10630*/  IMAD.MOV.U32 R37, RZ, RZ, R109 ;  /* 0x000000ffff257224 */ /* 0x000fe400078e006d */
[----:B------:R-:W-:Y:S02]  /*10640*/  IMAD.MOV.U32 R36, RZ, RZ, R107 ;  /* 0x000000ffff247224 */ /* 0x000fe400078e006b */
[----:B-1----:R-:W-:Y:S01]  /*10650*/  FFMA.FTZ R3, R70, c[0x0][0x2d0], -R5 ;  /* 0x0000b40046037a23 */ /* 0x002fe20000010805 */
[----:B----4-:R-:W-:Y:S02]  /*10660*/  MOV R70, R112 ;  /* 0x0000007000467202 */ /* 0x010fe40000000f00 */
[----:B------:R-:W-:Y:S01]  /*10670*/  HMMA.16816.F32.BF16 R112, R12, R18, RZ ;  /* 0x000000120c70723c */ /* 0x000fe200000418ff */
[----:B------:R1:W-:Y:S01]  /*10680*/  MUFU.EX2 R249, R3 ;  /* 0x0000000300f97308 */ /* 0x0003e20000000800 */
[----:B------:R-:W4:Y:S01]  /*10690*/  LDSM.16.MT88.4 R16, [R225+0x900] ;  /* 0x00090000e110783b */ /* 0x000f220000004200 */
[----:B------:R-:W-:-:S02]  /*106a0*/  F2FP.BF16.PACK_AB R8, R70, R68 ;  /* 0x000000444608723e */ /* 0x000fc400000010ff */
[----:B--2---:R-:W-:Y:S01]  /*106b0*/  F2FP.BF16.PACK_AB R10, R196, R200 ;  /* 0x000000c8c40a723e */ /* 0x004fe200000010ff */
[----:B-1----:R-:W-:Y:S02]  /*106c0*/  FFMA.FTZ R3, R74, c[0x0][0x2d0], -R5 ;  /* 0x0000b4004a037a23 */ /* 0x002fe40000010805 */
[----:B------:R-:W-:Y:S02]  /*106d0*/  IMAD.MOV.U32 R74, RZ, RZ, R111 ;  /* 0x000000ffff4a7224 */ /* 0x000fe400078e006f */
[----:B------:R1:W2:Y:S02]  /*106e0*/  MUFU.EX2 R248, R3 ;  /* 0x0000000300f87308 */ /* 0x0002a40000000800 */
[----:B-1----:R-:W-:Y:S01]  /*106f0*/  FFMA.FTZ R3, R75, c[0x0][0x2d0], -R5 ;  /* 0x0000b4004b037a23 */ /* 0x002fe20000010805 */
[----:B--2---:R-:W-:Y:S01]  /*10700*/  F2FP.BF16.PACK_AB R9, R248, R249 ;  /* 0x000000f9f809723e */ /* 0x004fe200000010ff */
[----:B------:R-:W-:-:S04]  /*10710*/  IMAD.MOV.U32 R75, RZ, RZ, R108 ;  /* 0x000000ffff4b7224 */ /* 0x000fc800078e006c */
[----:B------:R1:W-:Y:S01]  /*10720*/  MUFU.EX2 R69, R3 ;  /* 0x0000000300457308 */ /* 0x0003e20000000800 */
[----:B------:R-:W-:Y:S01]  /*10730*/  HMMA.16816.F32.BF16 R108, R12, R38, RZ ;  /* 0x000000260c6c723c */ /* 0x000fe200000418ff */
[----:B------:R-:W2:Y:S06]  /*10740*/  LDSM.16.MT88.4 R12, [R224+0x1100] ;  /* 0x00110000e00c783b */ /* 0x000eac0000004200 */
[----:B------:R-:W-:Y:S02]  /*10750*/  IMAD.MOV.U32 R39, RZ, RZ, R106 ;  /* 0x000000ffff277224 */ /* 0x000fe400078e006a */
[----:B------:R-:W-:-:S02]  /*10760*/  IMAD.MOV.U32 R38, RZ, RZ, R105 ;  /* 0x000000ffff267224 */ /* 0x000fc400078e0069 */
[----:B-1----:R-:W-:-:S04]  /*10770*/  FFMA.FTZ R3, R92, c[0x0][0x2d0], -R5 ;  /* 0x0000b4005c037a23 */ /* 0x002fc80000010805 */
[----:B------:R1:W5:Y:S02]  /*10780*/  MUFU.EX2 R193, R3 ;  /* 0x0000000300c17308 */ /* 0x0003640000000800 */
[----:B-1----:R-:W-:Y:S01]  /*10790*/  FFMA.FTZ R3, R93, c[0x0][0x2d0], -R7 ;  /* 0x0000b4005d037a23 */ /* 0x002fe20000010807 */
[----:B-----5:R-:W-:-:S05]  /*107a0*/  F2FP.BF16.PACK_AB R11, R193, R69 ;  /* 0x00000045c10b723e */ /* 0x020fca00000010ff */
[----:B------:R1:W-:Y:S02]  /*107b0*/  MUFU.EX2 R216, R3 ;  /* 0x0000000300d87308 */ /* 0x0003e40000000800 */
[C---:B---3--:R-:W-:Y:S08]  /*107c0*/  HMMA.16816.F32.BF16 R120, R8.reuse, R20, R76 ;  /* 0x000000140878723c */ /* 0x048ff0000004184c */
[----:B------:R-:W-:Y:S01]  /*107d0*/  HMMA.16816.F32.BF16 R104, R8, R32, R60 ;  /* 0x000000200868723c */ /* 0x000fe2000004183c */
[----:B-1----:R-:W-:-:S04]  /*107e0*/  FFMA.FTZ R3, R94, c[0x0][0x2d0], -R7 ;  /* 0x0000b4005e037a23 */ /* 0x002fc80000010807 */
[----:B------:R1:W3:Y:S03]  /*107f0*/  MUFU.EX2 R215, R3 ;  /* 0x0000000300d77308 */ /* 0x0002e60000000800 */
[C---:B------:R-:W-:Y:S08]  /*10800*/  HMMA.16816.F32.BF16 R76, R8.reuse, R22, R64 ;  /* 0x00000016084c723c */ /* 0x040ff00000041840 */
[----:B------:R-:W-:Y:S01]  /*10810*/  HMMA.16816.F32.BF16 R64, R8, R34, R56 ;  /* 0x000000220840723c */ /* 0x000fe20000041838 */
[----:B-1----:R-:W-:-:S07]  /*10820*/  FFMA.FTZ R3, R95, c[0x0][0x2d0], -R7 ;  /* 0x0000b4005f037a23 */ /* 0x002fce0000010807 */
[C---:B----4-:R-:W-:Y:S01]  /*10830*/  HMMA.16816.F32.BF16 R60, R8.reuse, R18, R48 ;  /* 0x00000012083c723c */ /* 0x050fe20000041830 */
[----:B------:R1:W-:Y:S07]  /*10840*/  MUFU.EX2 R212, R3 ;  /* 0x0000000300d47308 */ /* 0x0003ee0000000800 */
[C---:B------:R-:W-:Y:S08]  /*10850*/  HMMA.16816.F32.BF16 R92, R8.reuse, R28, R44 ;  /* 0x0000001c085c723c */ /* 0x040ff0000004182c */
[----:B------:R-:W-:Y:S01]  /*10860*/  HMMA.16816.F32.BF16 R44, R8, R30, R40 ;  /* 0x0000001e082c723c */ /* 0x000fe20000041828 */
[----:B-1----:R-:W-:-:S04]  /*10870*/  FFMA.FTZ R3, R96, c[0x0][0x2d0], -R7 ;  /* 0x0000b40060037a23 */ /* 0x002fc80000010807 */
[----:B------:R1:W4:Y:S02]  /*10880*/  MUFU.EX2 R214, R3 ;  /* 0x0000000300d67308 */ /* 0x0003240000000800 */
[----:B-1----:R-:W-:Y:S02]  /*10890*/  FFMA.FTZ R3, R97, c[0x0][0x2d0], -R0 ;  /* 0x0000b40061037a23 */ /* 0x002fe40000010800 */
[----:B------:R-:W-:Y:S04]  /*108a0*/  HMMA.16816.F32.BF16 R96, R8, R16, R52 ;  /* 0x000000100860723c */ /* 0x000fe80000041834 */
[----:B------:R1:W-:Y:S03]  /*108b0*/  MUFU.EX2 R206, R3 ;  /* 0x0000000300ce7308 */ /* 0x0003e60000000800 */
[----:B---3--:R-:W-:-:S02]  /*108c0*/  F2FP.BF16.PACK_AB R8, R215, R216 ;  /* 0x000000d8d708723e */ /* 0x008fc400000010ff */
[----:B----4-:R-:W-:Y:S01]  /*108d0*/  F2FP.BF16.PACK_AB R10, R214, R212 ;  /* 0x000000d4d60a723e */ /* 0x010fe200000010ff */
[--C-:B-1----:R-:W-:Y:S02]  /*108e0*/  FFMA.FTZ R3, R116, c[0x0][0x2d0], -R0.reuse ;  /* 0x0000b40074037a23 */ /* 0x102fe40000010800 */
[----:B------:R-:W-:Y:S02]  /*108f0*/  IMAD.MOV.U32 R116, RZ, RZ, R37 ;  /* 0x000000ffff747224 */ /* 0x000fe400078e0025 */
[----:B------:R1:W3:Y:S02]  /*10900*/  MUFU.EX2 R208, R3 ;  /* 0x0000000300d07308 */ /* 0x0002e40000000800 */
[----:B-1----:R-:W-:Y:S01]  /*10910*/  FFMA.FTZ R3, R117, c[0x0][0x2d0], -R0 ;  /* 0x0000b40075037a23 */ /* 0x002fe20000010800 */
[----:B---3--:R-:W-:Y:S01]  /*10920*/  F2FP.BF16.PACK_AB R9, R208, R206 ;  /* 0x000000ced009723e */ /* 0x008fe200000010ff */
[----:B------:R-:W-:-:S04]  /*10930*/  IMAD.MOV.U32 R117, RZ, RZ, R202 ;  /* 0x000000ffff757224 */ /* 0x000fc800078e00ca */
[----:B------:R1:W-:Y:S02]  /*10940*/  MUFU.EX2 R210, R3 ;  /* 0x0000000300d27308 */ /* 0x0003e40000000800 */
[----:B-1----:R-:W-:Y:S02]  /*10950*/  FFMA.FTZ R3, R118, c[0x0][0x2d0], -R0 ;  /* 0x0000b40076037a23 */ /* 0x002fe40000010800 */
[----:B------:R-:W-:-:S04]  /*10960*/  IMAD.MOV.U32 R118, RZ, RZ, R201 ;  /* 0x000000ffff767224 */ /* 0x000fc800078e00c9 */
[----:B------:R1:W3:Y:S02]  /*10970*/  MUFU.EX2 R207, R3 ;  /* 0x0000000300cf7308 */ /* 0x0002e40000000800 */
[----:B-1----:R-:W-:Y:S01]  /*10980*/  FFMA.FTZ R3, R128, c[0x0][0x2d0], -R7 ;  /* 0x0000b40080037a23 */ /* 0x002fe20000010807 */
[----:B---3--:R-:W-:-:S05]  /*10990*/  F2FP.BF16.PACK_AB R11, R207, R210 ;  /* 0x000000d2cf0b723e */ /* 0x008fca00000010ff */
[----:B------:R1:W-:Y:S02]  /*109a0*/  MUFU.EX2 R209, R3 ;  /* 0x0000000300d17308 */ /* 0x0003e40000000800 */
[C---:B------:R-:W-:Y:S07]  /*109b0*/  HMMA.16816.F32.BF16 R52, R8.reuse, R32, R84 ;  /* 0x000000200834723c */ /* 0x040fee0000041854 */
[----:B------:R-:W-:Y:S01]  /*109c0*/  IMAD.MOV.U32 R84, RZ, RZ, R200 ;  /* 0x000000ffff547224 */ /* 0x000fe200078e00c8 */
[----:B------:R-:W-:Y:S01]  /*109d0*/  HMMA.16816.F32.BF16 R80, R8, R16, R80 ;  /* 0x000000100850723c */ /* 0x000fe20000041850 */
[----:B------:R-:W-:Y:S01]  /*109e0*/  MOV R87, R38 ;  /* 0x0000002600577202 */ /* 0x000fe20000000f00 */
[----:B------:R-:W-:-:S02]  /*109f0*/  IMAD.MOV.U32 R86, RZ, RZ, R39 ;  /* 0x000000ffff567224 */ /* 0x000fc400078e0027 */
[----:B-1----:R-:W-:Y:S02]  /*10a00*/  FFMA.FTZ R3, R129, c[0x0][0x2d0], -R6 ;  /* 0x0000b40081037a23 */ /* 0x002fe40000010806 */
[----:B------:R-:W-:Y:S01]  /*10a10*/  IMAD.MOV.U32 R85, RZ, RZ, R36 ;  /* 0x000000ffff557224 */ /* 0x000fe200078e0024 */
[----:B------:R-:W-:Y:S01]  /*10a20*/  MOV R16, R198 ;  /* 0x000000c600107202 */ /* 0x000fe20000000f00 */
[----:B------:R1:W-:Y:S01]  /*10a30*/  MUFU.EX2 R204, R3 ;  /* 0x0000000300cc7308 */ /* 0x0003e20000000800 */
[----:B------:R-:W-:Y:S01]  /*10a40*/  IMAD.MOV.U32 R17, RZ, RZ, R197 ;  /* 0x000000ffff117224 */ /* 0x000fe200078e00c5 */
[C---:B------:R-:W-:Y:S01]  /*10a50*/  HMMA.16816.F32.BF16 R36, R8.reuse, R34, R112 ;  /* 0x000000220824723c */ /* 0x040fe20000041870 */
[----:B------:R-:W-:Y:S06]  /*10a60*/  LDSM.16.MT88.4 R32, [R226+0x1100] ;  /* 0x00110000e220783b */ /* 0x000fec0000004200 */
[----:B------:R-:W-:Y:S01]  /*10a70*/  IMAD.MOV.U32 R114, RZ, RZ, R196 ;  /* 0x000000ffff727224 */ /* 0x000fe200078e00c4 */
[----:B------:R-:W-:Y:S01]  /*10a80*/  MOV R113, R195 ;  /* 0x000000c300717202 */ /* 0x000fe20000000f00 */
[----:B------:R-:W-:Y:S01]  /*10a90*/  HMMA.16816.F32.BF16 R48, R8, R20, R88 ;  /* 0x000000140830723c */ /* 0x000fe20000041858 */
[----:B------:R-:W-:-:S02]  /*10aa0*/  IMAD.MOV.U32 R115, RZ, RZ, R193 ;  /* 0x000000ffff737224 */ /* 0x000fc400078e00c1 */
[----:B-1----:R-:W-:-:S05]  /*10ab0*/  FFMA.FTZ R3, R130, c[0x0][0x2d0], -R6 ;  /* 0x0000b40082037a23 */ /* 0x002fca0000010806 */
[C---:B------:R-:W-:Y:S01]  /*10ac0*/  HMMA.16816.F32.BF16 R40, R8.reuse, R22, R100 ;  /* 0x000000160828723c */ /* 0x040fe20000041864 */
[----:B------:R1:W3:Y:S01]  /*10ad0*/  MUFU.EX2 R205, R3 ;  /* 0x0000000300cd7308 */ /* 0x0002e20000000800 */
[----:B------:R-:W4:Y:S06]  /*10ae0*/  LDSM.16.MT88.4 R20, [R227+0x1100] ;  /* 0x00110000e314783b */ /* 0x000f2c0000004200 */
[C---:B------:R-:W-:Y:S07]  /*10af0*/  HMMA.16816.F32.BF16 R88, R8.reuse, R30, R108 ;  /* 0x0000001e0858723c */ /* 0x040fee000004186c */
[----:B------:R-:W-:Y:S01]  /*10b00*/  IMAD.MOV.U32 R110, RZ, RZ, R16 ;  /* 0x000000ffff6e7224 */ /* 0x000fe200078e0010 */
[----:B------:R-:W-:Y:S01]  /*10b10*/  HMMA.16816.F32.BF16 R56, R8, R18, R124 ;  /* 0x000000120838723c */ /* 0x000fe2000004187c */
[----:B-1----:R-:W-:-:S02]  /*10b20*/  FFMA.FTZ R3, R131, c[0x0][0x2d0], -R6 ;  /* 0x0000b40083037a23 */ /* 0x002fc40000010806 */
[----:B------:R-:W-:Y:S02]  /*10b30*/  IMAD.MOV.U32 R16, RZ, RZ, R85 ;  /* 0x000000ffff107224 */ /* 0x000fe400078e0055 */
[----:B------:R1:W-:Y:S01]  /*10b40*/  MUFU.EX2 R203, R3 ;  /* 0x0000000300cb7308 */ /* 0x0003e20000000800 */
[----:B------:R-:W-:Y:S02]  /*10b50*/  IMAD.MOV.U32 R108, RZ, RZ, R17 ;  /* 0x000000ffff6c7224 */ /* 0x000fe400078e0011 */
[----:B------:R-:W-:Y:S01]  /*10b60*/  HMMA.16816.F32.BF16 R128, R8, R28, R24 ;  /* 0x0000001c0880723c */ /* 0x000fe20000041818 */
[----:B------:R-:W5:Y:S01]  /*10b70*/  LDSM.16.MT88.4 R24, [R225+0x1100] ;  /* 0x00110000e118783b */ /* 0x000f620000004200 */
[----:B------:R-:W-:Y:S02]  /*10b80*/  IMAD.MOV.U32 R127, RZ, RZ, R115 ;  /* 0x000000ffff7f7224 */ /* 0x000fe400078e0073 */
[----:B------:R-:W-:-:S03]  /*10b90*/  IMAD.MOV.U32 R17, RZ, RZ, R84 ;  /* 0x000000ffff117224 */ /* 0x000fc600078e0054 */
[----:B------:R-:W-:Y:S01]  /*10ba0*/  MOV R28, R74 ;  /* 0x0000004a001c7202 */ /* 0x000fe20000000f00 */
[----:B------:R-:W-:Y:S01]  /*10bb0*/  IMAD.MOV.U32 R74, RZ, RZ, R191 ;  /* 0x000000ffff4a7224 */ /* 0x000fe200078e00bf */
[----:B---3--:R-:W-:Y:S01]  /*10bc0*/  F2FP.BF16.PACK_AB R8, R205, R204 ;  /* 0x000000cccd08723e */ /* 0x008fe200000010ff */
[----:B------:R-:W-:Y:S02]  /*10bd0*/  IMAD.MOV.U32 R29, RZ, RZ, R87 ;  /* 0x000000ffff1d7224 */ /* 0x000fe400078e0057 */
[----:B-1----:R-:W-:Y:S02]  /*10be0*/  FFMA.FTZ R3, R132, c[0x0][0x2d0], -R6 ;  /* 0x0000b40084037a23 */ /* 0x002fe40000010806 */
        /* <DEDUP_REMOVED lines=8> */
[----:B------:R1:W3:Y:S01]  /*10c70*/  MUFU.EX2 R200, R3 ;  /* 0x0000000300c87308 */ /* 0x0002e20000000800 */
[----:B------:R-:W-:Y:S01]  /*10c80*/  IMAD.MOV.U32 R70, RZ, RZ, R192 ;  /* 0x000000ffff467224 */ /* 0x000fe200078e00c0 */
[----:B------:R-:W-:Y:S01]  /*10c90*/  MOV R115, R134 ;  /* 0x0000008600737202 */ /* 0x000fe20000000f00 */
[----:B------:R-:W-:Y:S02]  /*10ca0*/  IMAD.MOV.U32 R134, RZ, RZ, R29 ;  /* 0x000000ffff867224 */ /* 0x000fe400078e001d */
[----:B------:R-:W-:Y:S02]  /*10cb0*/  IMAD.MOV.U32 R29, RZ, RZ, R16 ;  /* 0x000000ffff1d7224 */ /* 0x000fe400078e0010 */
[----:B------:R-:W-:Y:S01]  /*10cc0*/  IMAD.MOV.U32 R16, RZ, RZ, R132 ;  /* 0x000000ffff107224 */ /* 0x000fe200078e0084 */
[----:B------:R-:W-:Y:S01]  /*10cd0*/  MOV R132, R117 ;  /* 0x0000007500847202 */ /* 0x000fe20000000f00 */
[----:B------:R-:W-:Y:S02]  /*10ce0*/  IMAD.MOV.U32 R117, RZ, RZ, R75 ;  /* 0x000000ffff757224 */ /* 0x000fe400078e004b */
[----:B------:R-:W-:-:S02]  /*10cf0*/  IMAD.MOV.U32 R75, RZ, RZ, R188 ;  /* 0x000000ffff4b7224 */ /* 0x000fc400078e00bc */
[----:B------:R-:W-:Y:S02]  /*10d00*/  IMAD.MOV.U32 R124, RZ, RZ, R16 ;  /* 0x000000ffff7c7224 */ /* 0x000fe400078e0010 */
[--C-:B-1----:R-:W-:Y:S01]  /*10d10*/  FFMA.FTZ R3, R135, c[0x0][0x2d0], -R5.reuse ;  /* 0x0000b40087037a23 */ /* 0x102fe20000010805 */
[----:B---3--:R-:W-:Y:S01]  /*10d20*/  F2FP.BF16.PACK_AB R9, R200, R201 ;  /* 0x000000c9c809723e */ /* 0x008fe200000010ff */
[----:B------:R-:W-:Y:S02]  /*10d30*/  IMAD.MOV.U32 R135, RZ, RZ, R68 ;  /* 0x000000ffff877224 */ /* 0x000fe400078e0044 */
[----:B------:R1:W-:Y:S01]  /*10d40*/  MUFU.EX2 R199, R3 ;  /* 0x0000000300c77308 */ /* 0x0003e20000000800 */
[----:B------:R-:W-:Y:S02]  /*10d50*/  IMAD.MOV.U32 R68, RZ, RZ, R194 ;  /* 0x000000ffff447224 */ /* 0x000fe400078e00c2 */
[----:B-1----:R-:W-:Y:S02]  /*10d60*/  FFMA.FTZ R3, R136, c[0x0][0x2d0], -R5 ;  /* 0x0000b40088037a23 */ /* 0x002fe40000010805 */
[----:B------:R-:W-:-:S03]  /*10d70*/  IMAD.MOV.U32 R136, RZ, RZ, R114 ;  /* 0x000000ffff887224 */ /* 0x000fc600078e0072 */
[----:B------:R-:W1:Y:S01]  /*10d80*/  MUFU.EX2 R198, R3 ;  /* 0x0000000300c67308 */ /* 0x000e620000000800 */
[----:B------:R-:W-:Y:S02]  /*10d90*/  IMAD.MOV.U32 R114, RZ, RZ, R135 ;  /* 0x000000ffff727224 */ /* 0x000fe400078e0087 */
[----:B------:R-:W-:Y:S02]  /*10da0*/  IMAD.MOV.U32 R135, RZ, RZ, R28 ;  /* 0x000000ffff877224 */ /* 0x000fe400078e001c */
[----:B------:R-:W-:Y:S02]  /*10db0*/  IMAD.MOV.U32 R28, RZ, RZ, R133 ;  /* 0x000000ffff1c7224 */ /* 0x000fe400078e0085 */
[----:B------:R-:W-:Y:S02]  /*10dc0*/  IMAD.MOV.U32 R133, RZ, RZ, R17 ;  /* 0x000000ffff857224 */ /* 0x000fe400078e0011 */
[----:B------:R-:W-:Y:S02]  /*10dd0*/  IMAD.MOV.U32 R17, RZ, RZ, R118 ;  /* 0x000000ffff117224 */ /* 0x000fe400078e0076 */
[----:B------:R-:W-:-:S02]  /*10de0*/  IMAD.MOV.U32 R118, RZ, RZ, R116 ;  /* 0x000000ffff767224 */ /* 0x000fc400078e0074 */
[----:B------:R-:W-:Y:S02]  /*10df0*/  IMAD.MOV.U32 R116, RZ, RZ, R186 ;  /* 0x000000ffff747224 */ /* 0x000fe400078e00ba */
[----:B------:R-:W-:Y:S01]  /*10e00*/  IMAD.MOV.U32 R125, RZ, RZ, R133 ;  /* 0x000000ffff7d7224 */ /* 0x000fe200078e0085 */
[----:B-1----:R-:W-:Y:S01]  /*10e10*/  F2FP.BF16.PACK_AB R11, R198, R199 ;  /* 0x000000c7c60b723e */ /* 0x002fe200000010ff */
[----:B------:R-:W-:Y:S02]  /*10e20*/  FFMA.FTZ R3, R137, c[0x0][0x2d0], -R7 ;  /* 0x0000b40089037a23 */ /* 0x000fe40000010807 */
[----:B------:R-:W-:Y:S02]  /*10e30*/  IMAD.MOV.U32 R133, RZ, RZ, R117 ;  /* 0x000000ffff857224 */ /* 0x000fe400078e0075 */
[----:B------:R1:W3:Y:S01]  /*10e40*/  MUFU.EX2 R197, R3 ;  /* 0x0000000300c57308 */ /* 0x0002e20000000800 */
[----:B------:R-:W-:Y:S01]  /*10e50*/  IMAD.MOV.U32 R137, RZ, RZ, R29 ;  /* 0x000000ffff897224 */ /* 0x000fe200078e001d */
[----:B--2---:R-:W-:Y:S01]  /*10e60*/  HMMA.16816.F32.BF16 R84, R8, R14, R76 ;  /* 0x0000000e0854723c */ /* 0x004fe2000004184c */
[----:B------:R-:W-:-:S02]  /*10e70*/  IMAD.MOV.U32 R126, RZ, RZ, R17 ;  /* 0x000000ffff7e7224 */ /* 0x000fc400078e0011 */
[----:B------:R-:W-:Y:S05]  /*10e80*/  LDSM.16.MT88.4 R16, [R224+0x1900] ;  /* 0x00190000e010783b */ /* 0x000fea0000004200 */
[----:B----4-:R-:W-:Y:S01]  /*10e90*/  HMMA.16816.F32.BF16 R76, R8, R22, R64 ;  /* 0x00000016084c723c */ /* 0x010fe20000041840 */
[----:B-1----:R-:W-:Y:S01]  /*10ea0*/  FFMA.FTZ R3, R138, c[0x0][0x2d0], -R7 ;  /* 0x0000b4008a037a23 */ /* 0x002fe20000010807 */
[----:B------:R-:W-:-:S06]  /*10eb0*/  MOV R138, R115 ;  /* 0x00000073008a7202 */ /* 0x000fcc0000000f00 */
[C---:B-----5:R-:W-:Y:S01]  /*10ec0*/  HMMA.16816.F32.BF16 R64, R8.reuse, R26, R60 ;  /* 0x0000001a0840723c */ /* 0x060fe2000004183c */
[----:B------:R1:W-:Y:S07]  /*10ed0*/  MUFU.EX2 R196, R3 ;  /* 0x0000000300c47308 */ /* 0x0003ee0000000800 */
[C---:B------:R-:W-:Y:S08]  /*10ee0*/  HMMA.16816.F32.BF16 R120, R8.reuse, R12, R120 ;  /* 0x0000000c0878723c */ /* 0x040ff00000041878 */
[----:B------:R-:W-:Y:S01]  /*10ef0*/  HMMA.16816.F32.BF16 R104, R8, R20, R104 ;  /* 0x000000140868723c */ /* 0x000fe20000041868 */
[----:B-1----:R-:W-:-:S02]  /*10f00*/  FFMA.FTZ R3, R139, c[0x0][0x2d0], -R7 ;  /* 0x0000b4008b037a23 */ /* 0x002fc40000010807 */
[----:B------:R-:W-:Y:S01]  /*10f10*/  IMAD.MOV.U32 R139, RZ, RZ, R135 ;  /* 0x000000ffff8b7224 */ /* 0x000fe200078e0087 */
[----:B------:R-:W-:Y:S01]  /*10f20*/  MOV R135, R132 ;  /* 0x0000008400877202 */ /* 0x000fe20000000f00 */
[----:B------:R1:W2:Y:S01]  /*10f30*/  MUFU.EX2 R195, R3 ;  /* 0x0000000300c37308 */ /* 0x0002a20000000800 */
[----:B------:R-:W-:Y:S02]  /*10f40*/  IMAD.MOV.U32 R132, RZ, RZ, R116 ;  /* 0x000000ffff847224 */ /* 0x000fe400078e0074 */
[C---:B------:R-:W-:Y:S08]  /*10f50*/  HMMA.16816.F32.BF16 R96, R8.reuse, R24, R96 ;  /* 0x000000180860723c */ /* 0x040ff00000041860 */
[----:B------:R-:W-:Y:S01]  /*10f60*/  HMMA.16816.F32.BF16 R100, R8, R32, R92 ;  /* 0x000000200864723c */ /* 0x000fe2000004185c */
[----:B-1----:R-:W-:-:S07]  /*10f70*/  FFMA.FTZ R3, R140, c[0x0][0x2d0], -R7 ;  /* 0x0000b4008c037a23 */ /* 0x002fce0000010807 */
[----:B------:R-:W-:Y:S01]  /*10f80*/  HMMA.16816.F32.BF16 R60, R8, R34, R44 ;  /* 0x00000022083c723c */ /* 0x000fe2000004182c */
[----:B------:R1:W-:Y:S06]  /*10f90*/  MUFU.EX2 R194, R3 ;  /* 0x0000000300c27308 */ /* 0x0003ec0000000800 */
[----:B---3--:R-:W-:Y:S02]  /*10fa0*/  F2FP.BF16.PACK_AB R8, R197, R209 ;  /* 0x000000d1c508723e */ /* 0x008fe400000010ff */
        /* <DEDUP_REMOVED lines=8> */
[----:B-1----:R-:W-:Y:S02]  /*11030*/  FFMA.FTZ R3, R144, c[0x0][0x2d0], -R0 ;  /* 0x0000b40090037a23 */ /* 0x002fe40000010800 */
[----:B------:R-:W-:Y:S02]  /*11040*/  IMAD.MOV.U32 R144, RZ, RZ, R4 ;  /* 0x000000ffff907224 */ /* 0x000fe400078e0004 */
[----:B------:R-:W-:Y:S02]  /*11050*/  IMAD.MOV.U32 R4, RZ, RZ, R189 ;  /* 0x000000ffff047224 */ /* 0x000fe400078e00bd */
[----:B------:R1:W2:Y:S02]  /*11060*/  MUFU.EX2 R189, R3 ;  /* 0x0000000300bd7308 */ /* 0x0002a40000000800 */
[----:B------:R-:W-:-:S02]  /*11070*/  FFMA.FTZ R4, R4, c[0x0][0x2d0], -R7 ;  /* 0x0000b40004047a23 */ /* 0x000fc40000010807 */
[--C-:B-1----:R-:W-:Y:S01]  /*11080*/  FFMA.FTZ R3, R145, c[0x0][0x2d0], -R7.reuse ;  /* 0x0000b40091037a23 */ /* 0x102fe20000010807 */
[----:B--2---:R-:W-:Y:S01]  /*11090*/  F2FP.BF16.PACK_AB R11, R189, R191 ;  /* 0x000000bfbd0b723e */ /* 0x004fe200000010ff */
[----:B------:R-:W-:Y:S02]  /*110a0*/  IMAD.MOV.U32 R145, RZ, RZ, R190 ;  /* 0x000000ffff917224 */ /* 0x000fe400078e00be */
[----:B------:R1:W-:Y:S04]  /*110b0*/  MUFU.EX2 R190, R3 ;  /* 0x0000000300be7308 */ /* 0x0003e80000000800 */
[C---:B------:R-:W-:Y:S08]  /*110c0*/  HMMA.16816.F32.BF16 R44, R8.reuse, R14, R40 ;  /* 0x0000000e082c723c */ /* 0x040ff00000041828 */
[----:B------:R-:W-:Y:S01]  /*110d0*/  HMMA.16816.F32.BF16 R40, R8, R20, R52 ;  /* 0x000000140828723c */ /* 0x000fe20000041834 */
[----:B-1----:R-:W-:-:S02]  /*110e0*/  FFMA.FTZ R3, R146, c[0x0][0x2d0], -R7 ;  /* 0x0000b40092037a23 */ /* 0x002fc40000010807 */
[----:B------:R-:W-:Y:S02]  /*110f0*/  IMAD.MOV.U32 R146, RZ, RZ, R113 ;  /* 0x000000ffff927224 */ /* 0x000fe400078e0071 */
[----:B------:R1:W-:Y:S02]  /*11100*/  MUFU.EX2 R188, R3 ;  /* 0x0000000300bc7308 */ /* 0x0003e40000000800 */
[----:B------:R-:W-:Y:S01]  /*11110*/  IMAD.MOV.U32 R53, RZ, RZ, R184 ;  /* 0x000000ffff357224 */ /* 0x000fe200078e00b8 */
[----:B------:R-:W-:Y:S01]  /*11120*/  HMMA.16816.F32.BF16 R48, R8, R12, R48 ;  /* 0x0000000c0830723c */ /* 0x000fe20000041830 */
[----:B------:R-:W-:Y:S01]  /*11130*/  IMAD.MOV.U32 R55, RZ, RZ, R134 ;  /* 0x000000ffff377224 */ /* 0x000fe200078e0086 */
[----:B------:R-:W2:Y:S01]  /*11140*/  LDSM.16.MT88.4 R12, [R227+0x1900] ;  /* 0x00190000e30c783b */ /* 0x000ea20000004200 */
[----:B------:R-:W-:Y:S02]  /*11150*/  IMAD.MOV.U32 R134, RZ, RZ, R118 ;  /* 0x000000ffff867224 */ /* 0x000fe400078e0076 */
[----:B------:R-:W-:-:S02]  /*11160*/  IMAD.MOV.U32 R54, RZ, RZ, R114 ;  /* 0x000000ffff367224 */ /* 0x000fc400078e0072 */
[----:B------:R-:W-:Y:S01]  /*11170*/  IMAD.MOV.U32 R52, RZ, RZ, R110 ;  /* 0x000000ffff347224 */ /* 0x000fe200078e006e */
[----:B------:R-:W-:Y:S01]  /*11180*/  HMMA.16816.F32.BF16 R56, R8, R26, R56 ;  /* 0x0000001a0838723c */ /* 0x000fe20000041838 */
[----:B-1----:R-:W-:Y:S02]  /*11190*/  FFMA.FTZ R3, R147, c[0x0][0x2d0], -R6 ;  /* 0x0000b40093037a23 */ /* 0x002fe40000010806 */
[----:B------:R-:W-:-:S05]  /*111a0*/  IMAD.MOV.U32 R147, RZ, RZ, R187 ;  /* 0x000000ffff937224 */ /* 0x000fca00078e00bb */
[C---:B------:R-:W-:Y:S01]  /*111b0*/  HMMA.16816.F32.BF16 R36, R8.reuse, R22, R36 ;  /* 0x000000160824723c */ /* 0x040fe20000041824 */
[----:B------:R1:W-:Y:S01]  /*111c0*/  MUFU.EX2 R187, R3 ;  /* 0x0000000300bb7308 */ /* 0x0003e20000000800 */
[----:B------:R-:W-:Y:S06]  /*111d0*/  LDSM.16.MT88.4 R20, [R225+0x1900] ;  /* 0x00190000e114783b */ /* 0x000fec0000004200 */
[C---:B------:R-:W-:Y:S08]  /*111e0*/  HMMA.16816.F32.BF16 R92, R8.reuse, R32, R128 ;  /* 0x00000020085c723c */ /* 0x040ff00000041880 */
[----:B------:R-:W-:Y:S01]  /*111f0*/  HMMA.16816.F32.BF16 R88, R8, R34, R88 ;  /* 0x000000220858723c */ /* 0x000fe20000041858 */
[----:B-1----:R-:W-:-:S02]  /*11200*/  FFMA.FTZ R3, R148, c[0x0][0x2d0], -R6 ;  /* 0x0000b40094037a23 */ /* 0x002fc40000010806 */
[----:B------:R-:W-:Y:S02]  /*11210*/  IMAD.MOV.U32 R148, RZ, RZ, R28 ;  /* 0x000000ffff947224 */ /* 0x000fe400078e001c */
[----:B------:R1:W3:Y:S03]  /*11220*/  MUFU.EX2 R186, R3 ;  /* 0x0000000300ba7308 */ /* 0x0002e60000000800 */
[----:B------:R-:W-:Y:S01]  /*11230*/  HMMA.16816.F32.BF16 R28, R8, R24, R80 ;  /* 0x00000018081c723c */ /* 0x000fe20000041850 */
[----:B------:R-:W4:Y:S01]  /*11240*/  LDSM.16.MT88.4 R24, [R226+0x1900] ;  /* 0x00190000e218783b */ /* 0x000f220000004200 */
[----:B-1----:R-:W-:-:S05]  /*11250*/  FFMA.FTZ R3, R149, c[0x0][0x2d0], -R6 ;  /* 0x0000b40095037a23 */ /* 0x002fca0000010806 */
[----:B---3--:R-:W-:Y:S01]  /*11260*/  F2FP.BF16.PACK_AB R8, R186, R187 ;  /* 0x000000bbba08723e */ /* 0x008fe200000010ff */
[----:B------:R-:W-:Y:S02]  /*11270*/  IMAD.MOV.U32 R149, RZ, RZ, R185 ;  /* 0x000000ffff957224 */ /* 0x000fe400078e00b9 */
[----:B------:R1:W-:Y:S02]  /*11280*/  MUFU.EX2 R185, R3 ;  /* 0x0000000300b97308 */ /* 0x0003e40000000800 */
[----:B-1----:R-:W-:Y:S02]  /*11290*/  FFMA.FTZ R3, R150, c[0x0][0x2d0], -R6 ;  /* 0x0000b40096037a23 */ /* 0x002fe40000010806 */
[----:B------:R-:W-:-:S04]  /*112a0*/  IMAD.MOV.U32 R150, RZ, RZ, R145 ;  /* 0x000000ffff967224 */ /* 0x000fc800078e0091 */
        /* <DEDUP_REMOVED lines=19> */
[C---:B--2---:R-:W-:Y:S08]  /*113e0*/  HMMA.16816.F32.BF16 R140, R8.reuse, R12, R104 ;  /* 0x0000000c088c723c */ /* 0x044ff00000041868 */
[----:B----4-:R-:W-:Y:S01]  /*113f0*/  HMMA.16816.F32.BF16 R80, R8, R24, R100 ;  /* 0x000000180850723c */ /* 0x010fe20000041864 */
[----:B-1----:R-:W-:-:S04]  /*11400*/  FFMA.FTZ R3, R156, c[0x0][0x2d0], -R7 ;  /* 0x0000b4009c037a23 */ /* 0x002fc80000010807 */
[----:B------:R1:W-:Y:S03]  /*11410*/  MUFU.EX2 R113, R3 ;  /* 0x0000000300717308 */ /* 0x0003e60000000800 */
[C---:B------:R-:W-:Y:S08]  /*11420*/  HMMA.16816.F32.BF16 R128, R8.reuse, R18, R84 ;  /* 0x000000120880723c */ /* 0x040ff00000041854 */
[----:B------:R-:W-:Y:S01]  /*11430*/  HMMA.16816.F32.BF16 R120, R8, R16, R120 ;  /* 0x000000100878723c */ /* 0x000fe20000041878 */
[----:B-1----:R-:W-:-:S07]  /*11440*/  FFMA.FTZ R3, R157, c[0x0][0x2d0], -R7 ;  /* 0x0000b4009d037a23 */ /* 0x002fce0000010807 */
[----:B------:R-:W-:Y:S01]  /*11450*/  HMMA.16816.F32.BF16 R84, R8, R22, R64 ;  /* 0x000000160854723c */ /* 0x000fe20000041840 */
[----:B------:R1:W-:Y:S02]  /*11460*/  MUFU.EX2 R112, R3 ;  /* 0x0000000300707308 */ /* 0x0003e40000000800 */
[----:B-1----:R-:W-:-:S06]  /*11470*/  FFMA.FTZ R3, R158, c[0x0][0x2d0], -R7 ;  /* 0x0000b4009e037a23 */ /* 0x002fcc0000010807 */
[----:B------:R1:W-:Y:S02]  /*11480*/  MUFU.EX2 R111, R3 ;  /* 0x00000003006f7308 */ /* 0x0003e40000000800 */
[--C-:B-1----:R-:W-:Y:S02]  /*11490*/  FFMA.FTZ R3, R159, c[0x0][0x2d0], -R0.reuse ;  /* 0x0000b4009f037a23 */ /* 0x102fe40000010800 */
[----:B------:R-:W-:Y:S04]  /*114a0*/  HMMA.16816.F32.BF16 R156, R8, R20, R96 ;  /* 0x00000014089c723c */ /* 0x000fe80000041860 */
[----:B------:R1:W-:Y:S02]  /*114b0*/  MUFU.EX2 R109, R3 ;  /* 0x00000003006d7308 */ /* 0x0003e40000000800 */
[----:B-1----:R-:W-:-:S02]  /*114c0*/  FFMA.FTZ R3, R160, c[0x0][0x2d0], -R0 ;  /* 0x0000b400a0037a23 */ /* 0x002fc40000010800 */
[----:B------:R-:W-:-:S04]  /*114d0*/  IMAD.MOV.U32 R160, RZ, RZ, R53 ;  /* 0x000000ffffa07224 */ /* 0x000fc800078e0035 */
[----:B------:R1:W2:Y:S01]  /*114e0*/  MUFU.EX2 R108, R3 ;  /* 0x00000003006c7308 */ /* 0x0002a20000000800 */
[----:B------:R-:W-:Y:S01]  /*114f0*/  IMAD.MOV.U32 R53, RZ, RZ, R149 ;  /* 0x000000ffff357224 */ /* 0x000fe200078e0095 */
[----:B------:R-:W-:Y:S02]  /*11500*/  MOV R149, R146 ;  /* 0x0000009200957202 */ /* 0x000fe40000000f00 */
[C---:B------:R-:W-:Y:S08]  /*11510*/  HMMA.16816.F32.BF16 R144, R8.reuse, R14, R76 ;  /* 0x0000000e0890723c */ /* 0x040ff0000004184c */
[----:B------:R-:W-:Y:S01]  /*11520*/  HMMA.16816.F32.BF16 R76, R8, R26, R60 ;  /* 0x0000001a084c723c */ /* 0x000fe2000004183c */
[----:B-1----:R-:W-:-:S02]  /*11530*/  FFMA.FTZ R3, R162, c[0x0][0x2d0], -R0 ;  /* 0x0000b400a2037a23 */ /* 0x002fc40000010800 */
[----:B------:R-:W-:-:S04]  /*11540*/  IMAD.MOV.U32 R162, RZ, RZ, R152 ;  /* 0x000000ffffa27224 */ /* 0x000fc800078e0098 */
[----:B------:R-:W-:Y:S01]  /*11550*/  F2FP.BF16.PACK_AB R8, R190, R194 ;  /* 0x000000c2be08723e */ /* 0x000fe200000010ff */
[----:B------:R1:W-:Y:S01]  /*11560*/  MUFU.EX2 R107, R3 ;  /* 0x00000003006b7308 */ /* 0x0003e20000000800 */
[----:B--2---:R-:W-:Y:S01]  /*11570*/  F2FP.BF16.PACK_AB R9, R108, R109 ;  /* 0x0000006d6c09723e */ /* 0x004fe200000010ff */
[----:B------:R-:W-:Y:S01]  /*11580*/  IMAD.MOV.U32 R152, RZ, RZ, R55 ;  /* 0x000000ffff987224 */ /* 0x000fe200078e0037 */
[----:B------:R-:W-:Y:S01]  /*11590*/  F2FP.BF16.PACK_AB R10, R114, R188 ;  /* 0x000000bc720a723e */ /* 0x000fe200000010ff */
[----:B-1----:R-:W-:Y:S01]  /*115a0*/  FFMA.FTZ R3, R163, c[0x0][0x2d0], -R0 ;  /* 0x0000b400a3037a23 */ /* 0x002fe20000010800 */
[----:B------:R-:W-:-:S03]  /*115b0*/  MOV R163, R53 ;  /* 0x0000003500a37202 */ /* 0x000fc60000000f00 */
[----:B------:R1:W2:Y:S02]  /*115c0*/  MUFU.EX2 R106, R3 ;  /* 0x00000003006a7308 */ /* 0x0002a40000000800 */
[----:B-1----:R-:W-:Y:S01]  /*115d0*/  FFMA.FTZ R3, R161, c[0x0][0x2d0], -R7 ;  /* 0x0000b400a1037a23 */ /* 0x002fe20000010807 */
[----:B--2---:R-:W-:Y:S01]  /*115e0*/  F2FP.BF16.PACK_AB R11, R106, R107 ;  /* 0x0000006b6a0b723e */ /* 0x004fe200000010ff */
[----:B------:R-:W-:Y:S01]  /*115f0*/  IMAD.MOV.U32 R161, RZ, RZ, R137 ;  /* 0x000000ffffa17224 */ /* 0x000fe200078e0089 */
[----:B------:R-:W-:-:S03]  /*11600*/  MOV R137, R135 ;  /* 0x0000008700897202 */ /* 0x000fc60000000f00 */
[----:B------:R1:W-:Y:S01]  /*11610*/  MUFU.EX2 R110, R3 ;  /* 0x00000003006e7308 */ /* 0x0003e20000000800 */
[----:B------:R-:W-:Y:S02]  /*11620*/  IMAD.MOV.U32 R135, RZ, RZ, R134 ;  /* 0x000000ffff877224 */ /* 0x000fe400078e0086 */
[----:B------:R-:W-:Y:S01]  /*11630*/  IMAD.MOV.U32 R134, RZ, RZ, R133 ;  /* 0x000000ffff867224 */ /* 0x000fe200078e0085 */
[----:B------:R-:W-:Y:S01]  /*11640*/  HMMA.16816.F32.BF16 R60, R8, R18, R44 ;  /* 0x00000012083c723c */ /* 0x000fe2000004182c */
[----:B------:R-:W-:Y:S02]  /*11650*/  IMAD.MOV.U32 R133, RZ, RZ, R132 ;  /* 0x000000ffff857224 */ /* 0x000fe400078e0084 */
[----:B------:R-:W-:-:S05]  /*11660*/  IMAD.MOV.U32 R132, RZ, RZ, R75 ;  /* 0x000000ffff847224 */ /* 0x000fca00078e004b */
[C---:B------:R-:W-:Y:S01]  /*11670*/  HMMA.16816.F32.BF16 R44, R8.reuse, R24, R92 ;  /* 0x00000018082c723c */ /* 0x040fe2000004185c */
[----:B-1----:R-:W-:Y:S02]  /*11680*/  FFMA.FTZ R3, R164, c[0x0][0x2d0], -R6 ;  /* 0x0000b400a4037a23 */ /* 0x002fe40000010806 */
[----:B------:R-:W-:Y:S02]  /*11690*/  IMAD.MOV.U32 R164, RZ, RZ, R74 ;  /* 0x000000ffffa47224 */ /* 0x000fe400078e004a */
[----:B------:R1:W-:Y:S03]  /*116a0*/  MUFU.EX2 R104, R3 ;  /* 0x0000000300687308 */ /* 0x0003e60000000800 */
[C---:B------:R-:W-:Y:S01]  /*116b0*/  HMMA.16816.F32.BF16 R64, R8.reuse, R16, R48 ;  /* 0x000000100840723c */ /* 0x040fe20000041830 */
[----:B------:R-:W2:Y:S07]  /*116c0*/  LDSM.16.MT88.4 R16, [R224+0x2100] ;  /* 0x00210000e010783b */ /* 0x000eae0000004200 */
[----:B------:R-:W-:Y:S01]  /*116d0*/  HMMA.16816.F32.BF16 R48, R8, R14, R36 ;  /* 0x0000000e0830723c */ /* 0x000fe20000041824 */
[----:B-1----:R-:W-:-:S07]  /*116e0*/  FFMA.FTZ R3, R165, c[0x0][0x2d0], -R6 ;  /* 0x0000b400a5037a23 */ /* 0x002fce0000010806 */
[C---:B------:R-:W-:Y:S01]  /*116f0*/  HMMA.16816.F32.BF16 R52, R8.reuse, R12, R40 ;  /* 0x0000000c0834723c */ /* 0x040fe20000041828 */
[----:B------:R-:W1:Y:S01]  /*11700*/  LDSM.16.MT88.4 R12, [R227+0x2100] ;  /* 0x00210000e30c783b */ /* 0x000e620000004200 */
[----:B------:R-:W-:Y:S01]  /*11710*/  IMAD.MOV.U32 R165, RZ, RZ, R70 ;  /* 0x000000ffffa57224 */ /* 0x000fe200078e0046 */
[----:B------:R3:W4:Y:S05]  /*11720*/  MUFU.EX2 R105, R3 ;  /* 0x0000000300697308 */ /* 0x00072a0000000800 */
[C---:B------:R-:W-:Y:S01]  /*11730*/  HMMA.16816.F32.BF16 R32, R8.reuse, R20, R28 ;  /* 0x000000140820723c */ /* 0x040fe2000004181c */
[----:B------:R-:W-:Y:S07]  /*11740*/  LDSM.16.MT88.4 R28, [R226+0x2100] ;  /* 0x00210000e21c783b */ /* 0x000fee0000004200 */
[----:B------:R-:W-:Y:S01]  /*11750*/  HMMA.16816.F32.BF16 R36, R8, R22, R56 ;  /* 0x000000160824723c */ /* 0x000fe20000041838 */
[----:B------:R-:W5:Y:S01]  /*11760*/  LDSM.16.MT88.4 R20, [R225+0x2100] ;  /* 0x00210000e114783b */ /* 0x000f620000004200 */
[----:B---3--:R-:W-:-:S02]  /*11770*/  FFMA.FTZ R3, R166, c[0x0][0x2d0], -R6 ;  /* 0x0000b400a6037a23 */ /* 0x008fc40000010806 */
[----:B------:R-:W-:Y:S02]  /*11780*/  IMAD.MOV.U32 R166, RZ, RZ, R153 ;  /* 0x000000ffffa67224 */ /* 0x000fe400078e0099 */
[----:B------:R3:W-:Y:S02]  /*11790*/  MUFU.EX2 R103, R3 ;  /* 0x0000000300677308 */ /* 0x0007e40000000800 */
[----:B------:R-:W-:Y:S01]  /*117a0*/  HMMA.16816.F32.BF16 R40, R8, R26, R88 ;  /* 0x0000001a0828723c */ /* 0x000fe20000041858 */
[----:B------:R-:W-:Y:S01]  /*117b0*/  IMAD.MOV.U32 R153, RZ, RZ, R148 ;  /* 0x000000ffff997224 */ /* 0x000fe200078e0094 */
[----:B------:R-:W1:Y:S01]  /*117c0*/  LDSM.16.MT88.4 R24, [R224+0x2900] ;  /* 0x00290000e018783b */ /* 0x000e620000004200 */
[----:B------:R-:W-:Y:S02]  /*117d0*/  IMAD.MOV.U32 R148, RZ, RZ, R124 ;  /* 0x000000ffff947224 */ /* 0x000fe400078e007c */
[----:B------:R-:W-:Y:S01]  /*117e0*/  IMAD.MOV.U32 R124, RZ, RZ, R126 ;  /* 0x000000ffff7c7224 */ /* 0x000fe200078e007e */
[----:B------:R-:W-:-:S02]  /*117f0*/  MOV R126, R69 ;  /* 0x00000045007e7202 */ /* 0x000fc40000000f00 */
[----:B----4-:R-:W-:Y:S01]  /*11800*/  F2FP.BF16.PACK_AB R8, R105, R104 ;  /* 0x000000686908723e */ /* 0x010fe200000010ff */
[----:B---3--:R-:W-:Y:S02]  /*11810*/  FFMA.FTZ R3, R167, c[0x0][0x2d0], -R6 ;  /* 0x0000b400a7037a23 */ /* 0x008fe40000010806 */
[----:B------:R-:W-:Y:S02]  /*11820*/  IMAD.MOV.U32 R167, RZ, RZ, R68 ;  /* 0x000000ffffa77224 */ /* 0x000fe400078e0044 */
[----:B------:R3:W4:Y:S02]  /*11830*/  MUFU.EX2 R102, R3 ;  /* 0x0000000300667308 */ /* 0x0007240000000800 */
[----:B---3--:R-:W-:Y:S01]  /*11840*/  FFMA.FTZ R3, R168, c[0x0][0x2d0], -R5 ;  /* 0x0000b400a8037a23 */ /* 0x008fe20000010805 */
[----:B----4-:R-:W-:-:S05]  /*11850*/  F2FP.BF16.PACK_AB R10, R102, R103 ;  /* 0x00000067660a723e */ /* 0x010fca00000010ff */
[----:B------:R3:W-:Y:S02]  /*11860*/  MUFU.EX2 R101, R3 ;  /* 0x0000000300657308 */ /* 0x0007e40000000800 */
[----:B---3--:R-:W-:Y:S02]  /*11870*/  FFMA.FTZ R3, R169, c[0x0][0x2d0], -R5 ;  /* 0x0000b400a9037a23 */ /* 0x008fe40000010805 */
[----:B------:R-:W-:-:S04]  /*11880*/  IMAD.MOV.U32 R169, RZ, RZ, R132 ;  /* 0x000000ffffa97224 */ /* 0x000fc800078e0084 */
[----:B------:R3:W4:Y:S02]  /*11890*/  MUFU.EX2 R100, R3 ;  /* 0x0000000300647308 */ /* 0x0007240000000800 */
[----:B---3--:R-:W-:Y:S01]  /*118a0*/  FFMA.FTZ R3, R170, c[0x0][0x2d0], -R5 ;  /* 0x0000b400aa037a23 */ /* 0x008fe20000010805 */
[----:B----4-:R-:W-:Y:S02]  /*118b0*/  F2FP.BF16.PACK_AB R9, R100, R101 ;  /* 0x000000656409723e */ /* 0x010fe400000010ff */
[----:B------:R-:W-:-:S03]  /*118c0*/  MOV R170, R133 ;  /* 0x0000008500aa7202 */ /* 0x000fc60000000f00 */
[----:B------:R3:W-:Y:S02]  /*118d0*/  MUFU.EX2 R99, R3 ;  /* 0x0000000300637308 */ /* 0x0007e40000000800 */
[----:B---3--:R-:W-:Y:S02]  /*118e0*/  FFMA.FTZ R3, R171, c[0x0][0x2d0], -R5 ;  /* 0x0000b400ab037a23 */ /* 0x008fe40000010805 */
[----:B------:R-:W-:-:S04]  /*118f0*/  IMAD.MOV.U32 R171, RZ, RZ, R134 ;  /* 0x000000ffffab7224 */ /* 0x000fc800078e0086 */
[----:B------:R3:W4:Y:S02]  /*11900*/  MUFU.EX2 R98, R3 ;  /* 0x0000000300627308 */ /* 0x0007240000000800 */
[----:B---3--:R-:W-:Y:S01]  /*11910*/  FFMA.FTZ R3, R173, c[0x0][0x2d0], -R0 ;  /* 0x0000b400ad037a23 */ /* 0x008fe20000010800 */
[----:B----4-:R-:W-:Y:S01]  /*11920*/  F2FP.BF16.PACK_AB R11, R98, R99 ;  /* 0x00000063620b723e */ /* 0x010fe200000010ff */
[----:B------:R-:W-:-:S04]  /*11930*/  IMAD.MOV.U32 R173, RZ, RZ, R135 ;  /* 0x000000ffffad7224 */ /* 0x000fc800078e0087 */
[----:B------:R3:W-:Y:S01]  /*11940*/  MUFU.EX2 R97, R3 ;  /* 0x0000000300617308 */ /* 0x0007e20000000800 */
[----:B------:R-:W-:Y:S01]  /*11950*/  LDSM.16.MT88.4 R132, [R224+0x3100] ;  /* 0x00310000e084783b */ /* 0x000fe20000004200 */
[C---:B--2---:R-:W-:Y:S08]  /*11960*/  HMMA.16816.F32.BF16 R120, R8.reuse, R16, R120 ;  /* 0x000000100878723c */ /* 0x044ff00000041878 */
[----:B------:R-:W-:Y:S01]  /*11970*/  HMMA.16816.F32.BF16 R128, R8, R18, R128 ;  /* 0x000000120880723c */ /* 0x000fe20000041880 */
[----:B---3--:R-:W-:-:S02]  /*11980*/  FFMA.FTZ R3, R172, c[0x0][0x2d0], -R0 ;  /* 0x0000b400ac037a23 */ /* 0x008fc40000010800 */
[----:B------:R-:W-:Y:S02]  /*11990*/  IMAD.MOV.U32 R172, RZ, RZ, R148 ;  /* 0x000000ffffac7224 */ /* 0x000fe400078e0094 */
[----:B------:R2:W3:Y:S03]  /*119a0*/  MUFU.EX2 R96, R3 ;  /* 0x0000000300607308 */ /* 0x0004e60000000800 */
[C---:B-1----:R-:W-:Y:S08]  /*119b0*/  HMMA.16816.F32.BF16 R140, R8.reuse, R12, R140 ;  /* 0x0000000c088c723c */ /* 0x042ff0000004188c */
[----:B------:R-:W-:Y:S01]  /*119c0*/  HMMA.16816.F32.BF16 R144, R8, R14, R144 ;  /* 0x0000000e0890723c */ /* 0x000fe20000041890 */
[----:B--2---:R-:W-:-:S07]  /*119d0*/  FFMA.FTZ R3, R174, c[0x0][0x2d0], -R0 ;  /* 0x0000b400ae037a23 */ /* 0x004fce0000010800 */
[C---:B-----5:R-:W-:Y:S01]  /*119e0*/  HMMA.16816.F32.BF16 R156, R8.reuse, R20, R156 ;  /* 0x00000014089c723c */ /* 0x060fe2000004189c */
[----:B------:R-:W-:Y:S01]  /*119f0*/  IMAD.MOV.U32 R174, RZ, RZ, R150 ;  /* 0x000000ffffae7224 */ /* 0x000fe200078e0096 */
[----:B------:R1:W-:Y:S06]  /*11a00*/  MUFU.EX2 R95, R3 ;  /* 0x00000003005f7308 */ /* 0x0003ec0000000800 */
[C---:B------:R-:W-:Y:S08]  /*11a10*/  HMMA.16816.F32.BF16 R84, R8.reuse, R22, R84 ;  /* 0x000000160854723c */ /* 0x040ff00000041854 */
[----:B------:R-:W-:Y:S01]  /*11a20*/  HMMA.16816.F32.BF16 R80, R8, R28, R80 ;  /* 0x0000001c0850723c */ /* 0x000fe20000041850 */
[----:B-1----:R-:W-:-:S02]  /*11a30*/  FFMA.FTZ R3, R175, c[0x0][0x2d0], -R0 ;  /* 0x0000b400af037a23 */ /* 0x002fc40000010800 */
[----:B------:R-:W-:Y:S02]  /*11a40*/  IMAD.MOV.U32 R175, RZ, RZ, R149 ;  /* 0x000000ffffaf7224 */ /* 0x000fe400078e0095 */
[----:B------:R1:W2:Y:S03]  /*11a50*/  MUFU.EX2 R94, R3 ;  /* 0x00000003005e7308 */ /* 0x0002a60000000800 */
[----:B------:R-:W-:Y:S07]  /*11a60*/  HMMA.16816.F32.BF16 R76, R8, R30, R76 ;  /* 0x0000001e084c723c */ /* 0x000fee000004184c */
[----:B------:R-:W-:-:S02]  /*11a70*/  F2FP.BF16.PACK_AB R8, R112, R113 ;  /* 0x000000717008723e */ /* 0x000fc400000010ff */
[----:B---3--:R-:W-:Y:S02]  /*11a80*/  F2FP.BF16.PACK_AB R9, R96, R97 ;  /* 0x000000616009723e */ /* 0x008fe400000010ff */
[----:B------:R-:W-:Y:S01]  /*11a90*/  F2FP.BF16.PACK_AB R10, R110, R111 ;  /* 0x0000006f6e0a723e */ /* 0x000fe200000010ff */
[--C-:B-1----:R-:W-:Y:S01]  /*11aa0*/  FFMA.FTZ R3, R178, c[0x0][0x2d0], -R6.reuse ;  /* 0x0000b400b2037a23 */ /* 0x102fe20000010806 */
[----:B--2---:R-:W-:Y:S01]  /*11ab0*/  F2FP.BF16.PACK_AB R11, R94, R95 ;  /* 0x0000005f5e0b723e */ /* 0x004fe200000010ff */
[----:B------:R-:W-:Y:S02]  /*11ac0*/  IMAD.MOV.U32 R178, RZ, RZ, R151 ;  /* 0x000000ffffb27224 */ /* 0x000fe400078e0097 */
[----:B------:R1:W-:Y:S01]  /*11ad0*/  MUFU.EX2 R93, R3 ;  /* 0x00000003005d7308 */ /* 0x0003e20000000800 */
[----:B------:R-:W-:Y:S03]  /*11ae0*/  LDSM.16.MT88.4 R148, [R227+0x3100] ;  /* 0x00310000e394783b */ /* 0x000fe60000004200 */
[C---:B------:R-:W-:Y:S08]  /*11af0*/  HMMA.16816.F32.BF16 R64, R8.reuse, R16, R64 ;  /* 0x000000100840723c */ /* 0x040ff00000041840 */
[----:B------:R-:W-:Y:S01]  /*11b00*/  HMMA.16816.F32.BF16 R60, R8, R18, R60 ;  /* 0x00000012083c723c */ /* 0x000fe2000004183c */
[----:B------:R-:W-:Y:S01]  /*11b10*/  LDSM.16.MT88.4 R16, [R225+0x2900] ;  /* 0x00290000e110783b */ /* 0x000fe20000004200 */
[----:B-1----:R-:W-:-:S04]  /*11b20*/  FFMA.FTZ R3, R179, c[0x0][0x2d0], -R6 ;  /* 0x0000b400b3037a23 */ /* 0x002fc80000010806 */
[----:B------:R1:W2:Y:S02]  /*11b30*/  MUFU.EX2 R92, R3 ;  /* 0x00000003005c7308 */ /* 0x0002a40000000800 */
[C---:B------:R-:W-:Y:S08]  /*11b40*/  HMMA.16816.F32.BF16 R52, R8.reuse, R12, R52 ;  /* 0x0000000c0834723c */ /* 0x040ff00000041834 */
[----:B------:R-:W-:Y:S01]  /*11b50*/  HMMA.16816.F32.BF16 R48, R8, R14, R48 ;  /* 0x0000000e0830723c */ /* 0x000fe20000041830 */
[----:B------:R-:W-:Y:S01]  /*11b60*/  LDSM.16.MT88.4 R12, [R226+0x2900] ;  /* 0x00290000e20c783b */ /* 0x000fe20000004200 */
[----:B-1----:R-:W-:-:S06]  /*11b70*/  FFMA.FTZ R3, R177, c[0x0][0x2d0], -R6 ;  /* 0x0000b400b1037a23 */ /* 0x002fcc0000010806 */
[C---:B------:R-:W-:Y:S01]  /*11b80*/  HMMA.16816.F32.BF16 R32, R8.reuse, R20, R32 ;  /* 0x000000140820723c */ /* 0x040fe20000041820 */
[----:B------:R1:W-:Y:S07]  /*11b90*/  MUFU.EX2 R91, R3 ;  /* 0x00000003005b7308 */ /* 0x0003ee0000000800 */
[C---:B------:R-:W-:Y:S01]  /*11ba0*/  HMMA.16816.F32.BF16 R36, R8.reuse, R22, R36 ;  /* 0x000000160824723c */ /* 0x040fe20000041824 */
[----:B------:R-:W3:Y:S07]  /*11bb0*/  LDSM.16.MT88.4 R20, [R227+0x2900] ;  /* 0x00290000e314783b */ /* 0x000eee0000004200 */
[----:B------:R-:W-:Y:S01]  /*11bc0*/  HMMA.16816.F32.BF16 R40, R8, R30, R40 ;  /* 0x0000001e0828723c */ /* 0x000fe20000041828 */
[----:B-1----:R-:W-:-:S04]  /*11bd0*/  FFMA.FTZ R3, R176, c[0x0][0x2d0], -R6 ;  /* 0x0000b400b0037a23 */ /* 0x002fc80000010806 */
[----:B------:R1:W4:Y:S03]  /*11be0*/  MUFU.EX2 R90, R3 ;  /* 0x00000003005a7308 */ /* 0x0003260000000800 */
[----:B------:R-:W-:Y:S07]  /*11bf0*/  HMMA.16816.F32.BF16 R44, R8, R28, R44 ;  /* 0x0000001c082c723c */ /* 0x000fee000004182c */
[----:B--2---:R-:W-:Y:S01]  /*11c00*/  F2FP.BF16.PACK_AB R8, R92, R93 ;  /* 0x0000005d5c08723e */ /* 0x004fe200000010ff */
[----:B-1----:R-:W-:Y:S01]  /*11c10*/  FFMA.FTZ R3, R180, c[0x0][0x2d0], -R5 ;  /* 0x0000b400b4037a23 */ /* 0x002fe20000010805 */
[----:B----4-:R-:W-:-:S03]  /*11c20*/  F2FP.BF16.PACK_AB R10, R90, R91 ;  /* 0x0000005b5a0a723e */ /* 0x010fc600000010ff */
        /* <DEDUP_REMOVED lines=16> */
[----:B------:R1:W2:Y:S03]  /*11d30*/  MUFU.EX2 R69, R3 ;  /* 0x0000000300457308 */ /* 0x0002a60000000800 */
[C---:B---3--:R-:W-:Y:S08]  /*11d40*/  HMMA.16816.F32.BF16 R140, R8.reuse, R20, R140 ;  /* 0x00000014088c723c */ /* 0x048ff0000004188c */
        /* <DEDUP_REMOVED lines=11> */
[----:B------:R-:W-:-:S04]  /*11e00*/  IMAD.MOV.U32 R167, RZ, RZ, R164 ;  /* 0x000000ffffa77224 */ /* 0x000fc800078e00a4 */
[----:B------:R1:W-:Y:S01]  /*11e10*/  MUFU.EX2 R58, R3 ;  /* 0x00000003003a7308 */ /* 0x0003e20000000800 */
[----:B------:R-:W-:-:S05]  /*11e20*/  IMAD.MOV.U32 R164, RZ, RZ, R162 ;  /* 0x000000ffffa47224 */ /* 0x000fca00078e00a2 */
[----:B------:R-:W-:Y:S01]  /*11e30*/  MOV R168, R164 ;  /* 0x000000a400a87202 */ /* 0x000fe20000000f00 */
[--C-:B-1----:R-:W-:Y:S02]  /*11e40*/  FFMA.FTZ R3, R166, c[0x0][0x2d0], -R0.reuse ;  /* 0x0000b400a6037a23 */ /* 0x102fe40000010800 */
[----:B------:R-:W-:Y:S02]  /*11e50*/  IMAD.MOV.U32 R166, RZ, RZ, R161 ;  /* 0x000000ffffa67224 */ /* 0x000fe400078e00a1 */
[----:B------:R1:W3:Y:S02]  /*11e60*/  MUFU.EX2 R57, R3 ;  /* 0x0000000300397308 */ /* 0x0002e40000000800 */
[----:B-1----:R-:W-:Y:S02]  /*11e70*/  FFMA.FTZ R3, R165, c[0x0][0x2d0], -R0 ;  /* 0x0000b400a5037a23 */ /* 0x002fe40000010800 */
[----:B------:R-:W-:-:S04]  /*11e80*/  IMAD.MOV.U32 R165, RZ, RZ, R163 ;  /* 0x000000ffffa57224 */ /* 0x000fc800078e00a3 */
[----:B------:R1:W-:Y:S01]  /*11e90*/  MUFU.EX2 R56, R3 ;  /* 0x0000000300387308 */ /* 0x0003e20000000800 */
[----:B------:R-:W-:Y:S02]  /*11ea0*/  IMAD.MOV.U32 R179, RZ, RZ, R165 ;  /* 0x000000ffffb37224 */ /* 0x000fe400078e00a5 */
[----:B-1----:R-:W-:Y:S02]  /*11eb0*/  FFMA.FTZ R3, R160, c[0x0][0x2d0], -R0 ;  /* 0x0000b400a0037a23 */ /* 0x002fe40000010800 */
[----:B------:R-:W-:Y:S03]  /*11ec0*/  HMMA.16816.F32.BF16 R160, R8, R18, R84 ;  /* 0x0000001208a0723c */ /* 0x000fe60000041854 */
[----:B------:R1:W4:Y:S04]  /*11ed0*/  MUFU.EX2 R31, R3 ;  /* 0x00000003001f7308 */ /* 0x0003280000000800 */
[----:B--2---:R-:W-:Y:S01]  /*11ee0*/  F2FP.BF16.PACK_AB R8, R69, R70 ;  /* 0x000000464508723e */ /* 0x004fe200000010ff */
[----:B------:R-:W-:Y:S01]  /*11ef0*/  IMAD.MOV.U32 R85, RZ, RZ, R171 ;  /* 0x000000ffff557224 */ /* 0x000fe200078e00ab */
[----:B---3--:R-:W-:Y:S01]  /*11f00*/  F2FP.BF16.PACK_AB R9, R57, R58 ;  /* 0x0000003a3909723e */ /* 0x008fe200000010ff */
[----:B------:R-:W-:Y:S01]  /*11f10*/  IMAD.MOV.U32 R86, RZ, RZ, R170 ;  /* 0x000000ffff567224 */ /* 0x000fe200078e00aa */
[----:B------:R-:W-:Y:S01]  /*11f20*/  F2FP.BF16.PACK_AB R10, R59, R68 ;  /* 0x000000443b0a723e */ /* 0x000fe200000010ff */
[----:B------:R-:W-:Y:S01]  /*11f30*/  IMAD.MOV.U32 R87, RZ, RZ, R169 ;  /* 0x000000ffff577224 */ /* 0x000fe200078e00a9 */
[----:B------:R-:W-:Y:S01]  /*11f40*/  MOV R169, R154 ;  /* 0x0000009a00a97202 */ /* 0x000fe20000000f00 */
[----:B------:R-:W-:-:S02]  /*11f50*/  IMAD.MOV.U32 R171, RZ, RZ, R168 ;  /* 0x000000ffffab7224 */ /* 0x000fc400078e00a8 */
[----:B------:R-:W-:Y:S02]  /*11f60*/  IMAD.MOV.U32 R170, RZ, RZ, R155 ;  /* 0x000000ffffaa7224 */ /* 0x000fe400078e009b */
[----:B-1----:R-:W-:Y:S01]  /*11f70*/  FFMA.FTZ R3, R167, c[0x0][0x2d0], -R6 ;  /* 0x0000b400a7037a23 */ /* 0x002fe20000010806 */
[----:B----4-:R-:W-:Y:S01]  /*11f80*/  F2FP.BF16.PACK_AB R11, R31, R56 ;  /* 0x000000381f0b723e */ /* 0x010fe200000010ff */
[----:B------:R-:W-:Y:S02]  /*11f90*/  IMAD.MOV.U32 R168, RZ, RZ, R138 ;  /* 0x000000ffffa87224 */ /* 0x000fe400078e008a */
[----:B------:R1:W-:Y:S04]  /*11fa0*/  MUFU.EX2 R29, R3 ;  /* 0x00000003001d7308 */ /* 0x0003e80000000800 */
[C---:B------:R-:W-:Y:S08]  /*11fb0*/  HMMA.16816.F32.BF16 R64, R8.reuse, R24, R64 ;  /* 0x000000180840723c */ /* 0x040ff00000041840 */
[----:B------:R-:W-:Y:S01]  /*11fc0*/  HMMA.16816.F32.BF16 R48, R8, R22, R48 ;  /* 0x000000160830723c */ /* 0x000fe20000041830 */
[----:B-1----:R-:W-:-:S04]  /*11fd0*/  FFMA.FTZ R3, R252, c[0x0][0x2d0], -R6 ;  /* 0x0000b400fc037a23 */ /* 0x002fc80000010806 */
[----:B------:R1:W2:Y:S03]  /*11fe0*/  MUFU.EX2 R30, R3 ;  /* 0x00000003001e7308 */ /* 0x0002a60000000800 */
[C---:B------:R-:W-:Y:S08]  /*11ff0*/  HMMA.16816.F32.BF16 R52, R8.reuse, R20, R52 ;  /* 0x000000140834723c */ /* 0x040ff00000041834 */
[----:B------:R-:W-:Y:S01]  /*12000*/  HMMA.16816.F32.BF16 R40, R8, R14, R40 ;  /* 0x0000000e0828723c */ /* 0x000fe20000041828 */
[----:B------:R3:W-:Y:S01]  /*12010*/  MUFU.EX2 R14, R4 ;  /* 0x00000004000e7308 */ /* 0x0007e20000000800 */
[----:B-1----:R-:W-:-:S06]  /*12020*/  FFMA.FTZ R3, R250, c[0x0][0x2d0], -R6 ;  /* 0x0000b400fa037a23 */ /* 0x002fcc0000010806 */
[C---:B------:R-:W-:Y:S01]  /*12030*/  HMMA.16816.F32.BF16 R60, R8.reuse, R26, R60 ;  /* 0x0000001a083c723c */ /* 0x040fe2000004183c */
[----:B--2---:R-:W-:Y:S01]  /*12040*/  F2FP.BF16.PACK_AB R176, R30, R29 ;  /* 0x0000001d1eb0723e */ /* 0x004fe200000010ff */
[----:B------:R1:W-:Y:S06]  /*12050*/  MUFU.EX2 R28, R3 ;  /* 0x00000003001c7308 */ /* 0x0003ec0000000800 */
[----:B------:R-:W-:Y:S01]  /*12060*/  HMMA.16816.F32.BF16 R32, R8, R16, R32 ;  /* 0x000000100820723c */ /* 0x000fe20000041820 */
[----:B---3--:R-:W-:-:S07]  /*12070*/  FADD.FTZ R4, R153, R245 ;  /* 0x000000f599047221 */ /* 0x008fce0000010000 */
[----:B------:R-:W-:Y:S01]  /*12080*/  HMMA.16816.F32.BF16 R36, R8, R18, R36 ;  /* 0x000000120824723c */ /* 0x000fe20000041824 */
[----:B------:R-:W-:Y:S01]  /*12090*/  LDSM.16.MT88.4 R16, [R226+0x3100] ;  /* 0x00310000e210783b */ /* 0x000fe20000004200 */
[----:B-1----:R-:W-:-:S04]  /*120a0*/  FFMA.FTZ R3, R247, c[0x0][0x2d0], -R6 ;  /* 0x0000b400f7037a23 */ /* 0x002fc80000010806 */
[----:B------:R1:W-:Y:S02]  /*120b0*/  MUFU.EX2 R25, R3 ;  /* 0x0000000300197308 */ /* 0x0003e40000000800 */
[----:B------:R-:W-:Y:S07]  /*120c0*/  HMMA.16816.F32.BF16 R44, R8, R12, R44 ;  /* 0x0000000c082c723c */ /* 0x000fee000004182c */
[----:B------:R-:W-:Y:S02]  /*120d0*/  FADD.FTZ R8, R137, R246 ;  /* 0x000000f689087221 */ /* 0x000fe40000010000 */
[----:B-1----:R-:W-:-:S02]  /*120e0*/  FFMA.FTZ R3, R166, c[0x0][0x2d0], -R5 ;  /* 0x0000b400a6037a23 */ /* 0x002fc40000010805 */
[----:B------:R-:W1:Y:S02]  /*120f0*/  LDSM.16.MT88.4 R164, [R225+0x3100] ;  /* 0x00310000e1a4783b */ /* 0x000e640000004200 */
[----:B------:R2:W-:Y:S02]  /*12100*/  MUFU.EX2 R24, R3 ;  /* 0x0000000300187308 */ /* 0x0005e40000000800 */
[----:B--2---:R-:W-:-:S06]  /*12110*/  FFMA.FTZ R3, R211, c[0x0][0x2d0], -R5 ;  /* 0x0000b400d3037a23 */ /* 0x004fcc0000010805 */
[----:B------:R2:W3:Y:S02]  /*12120*/  MUFU.EX2 R23, R3 ;  /* 0x0000000300177308 */ /* 0x0004e40000000800 */
[----:B--2---:R-:W-:Y:S01]  /*12130*/  FFMA.FTZ R3, R217, c[0x0][0x2d0], -R5 ;  /* 0x0000b400d9037a23 */ /* 0x004fe20000010805 */
[----:B---3--:R-:W-:-:S05]  /*12140*/  F2FP.BF16.PACK_AB R177, R23, R24 ;  /* 0x0000001817b1723e */ /* 0x008fca00000010ff */
[----:B------:R2:W-:Y:S02]  /*12150*/  MUFU.EX2 R22, R3 ;  /* 0x0000000300167308 */ /* 0x0005e40000000800 */
[----:B--2---:R-:W-:-:S06]  /*12160*/  FFMA.FTZ R3, R213, c[0x0][0x2d0], -R5 ;  /* 0x0000b400d5037a23 */ /* 0x004fcc0000010805 */
[----:B------:R2:W3:Y:S02]  /*12170*/  MUFU.EX2 R21, R3 ;  /* 0x0000000300157308 */ /* 0x0004e40000000800 */
[----:B--2---:R-:W-:Y:S01]  /*12180*/  FFMA.FTZ R3, R179, c[0x0][0x2d0], -R7 ;  /* 0x0000b400b3037a23 */ /* 0x004fe20000010807 */
[----:B---3--:R-:W-:-:S05]  /*12190*/  F2FP.BF16.PACK_AB R179, R21, R22 ;  /* 0x0000001615b3723e */ /* 0x008fca00000010ff */
[----:B------:R2:W-:Y:S02]  /*121a0*/  MUFU.EX2 R20, R3 ;  /* 0x0000000300147308 */ /* 0x0005e40000000800 */
[--C-:B--2---:R-:W-:Y:S01]  /*121b0*/  FFMA.FTZ R3, R178, c[0x0][0x2d0], -R7.reuse ;  /* 0x0000b400b2037a23 */ /* 0x104fe20000010807 */
[----:B------:R-:W-:Y:S01]  /*121c0*/  F2FP.BF16.PACK_AB R178, R25, R28 ;  /* 0x0000001c19b2723e */ /* 0x000fe200000010ff */
[----:B------:R-:W-:-:S04]  /*121d0*/  FFMA.FTZ R7, R175, c[0x0][0x2d0], -R7 ;  /* 0x0000b400af077a23 */ /* 0x000fc80000010807 */
[----:B------:R2:W3:Y:S02]  /*121e0*/  MUFU.EX2 R15, R3 ;  /* 0x00000003000f7308 */ /* 0x0004e40000000800 */
[C---:B------:R-:W-:Y:S06]  /*121f0*/  HMMA.16816.F32.BF16 R120, R176.reuse, R132, R120 ;  /* 0x00000084b078723c */ /* 0x040fec0000041878 */
[----:B------:R4:W5:Y:S02]  /*12200*/  MUFU.EX2 R13, R7 ;  /* 0x00000007000d7308 */ /* 0x0009640000000800 */
[----:B------:R-:W-:Y:S01]  /*12210*/  HMMA.16816.F32.BF16 R128, R176, R134, R128 ;  /* 0x00000086b080723c */ /* 0x000fe20000041880 */
[----:B--2---:R-:W-:Y:S01]  /*12220*/  FFMA.FTZ R3, R174, c[0x0][0x2d0], -R0 ;  /* 0x0000b400ae037a23 */ /* 0x004fe20000010800 */
[----:B---3--:R-:W-:-:S04]  /*12230*/  F2FP.BF16.PACK_AB R180, R15, R20 ;  /* 0x000000140fb4723e */ /* 0x008fc800000010ff */
[----:B------:R2:W-:Y:S02]  /*12240*/  MUFU.EX2 R10, R3 ;  /* 0x00000003000a7308 */ /* 0x0005e40000000800 */
[----:B------:R-:W-:Y:S01]  /*12250*/  HMMA.16816.F32.BF16 R140, R176, R148, R140 ;  /* 0x00000094b08c723c */ /* 0x000fe2000004188c */
[----:B----4-:R-:W-:Y:S01]  /*12260*/  FADD.FTZ R7, R244, R4 ;  /* 0x00000004f4077221 */ /* 0x010fe20000010000 */
[----:B-----5:R-:W-:Y:S01]  /*12270*/  F2FP.BF16.PACK_AB R182, R13, R14 ;  /* 0x0000000e0db6723e */ /* 0x020fe200000010ff */
[----:B------:R-:W-:-:S05]  /*12280*/  FADD.FTZ R4, R85, R8 ;  /* 0x0000000855047221 */ /* 0x000fca0000010000 */
[----:B------:R-:W-:Y:S01]  /*12290*/  HMMA.16816.F32.BF16 R144, R176, R150, R144 ;  /* 0x00000096b090723c */ /* 0x000fe20000041890 */
[----:B--2---:R-:W-:-:S07]  /*122a0*/  FFMA.FTZ R3, R251, c[0x0][0x2d0], -R0 ;  /* 0x0000b400fb037a23 */ /* 0x004fce0000010800 */
[C---:B-1----:R-:W-:Y:S01]  /*122b0*/  HMMA.16816.F32.BF16 R156, R176.reuse, R164, R156 ;  /* 0x000000a4b09c723c */ /* 0x042fe2000004189c */
[----:B------:R1:W2:Y:S07]  /*122c0*/  MUFU.EX2 R9, R3 ;  /* 0x0000000300097308 */ /* 0x0002ae0000000800 */
[----:B------:R-:W-:Y:S01]  /*122d0*/  HMMA.16816.F32.BF16 R160, R176, R166, R160 ;  /* 0x000000a6b0a0723c */ /* 0x000fe200000418a0 */
[--C-:B-1----:R-:W-:Y:S01]  /*122e0*/  FFMA.FTZ R3, R172, c[0x0][0x2d0], -R0.reuse ;  /* 0x0000b400ac037a23 */ /* 0x102fe20000010800 */
[----:B--2---:R-:W-:Y:S01]  /*122f0*/  F2FP.BF16.PACK_AB R181, R9, R10 ;  /* 0x0000000a09b5723e */ /* 0x004fe200000010ff */
[----:B------:R-:W-:-:S02]  /*12300*/  FFMA.FTZ R0, R173, c[0x0][0x2d0], -R0 ;  /* 0x0000b400ad007a23 */ /* 0x000fc40000010800 */
[----:B------:R1:W-:Y:S03]  /*12310*/  MUFU.EX2 R11, R3 ;  /* 0x00000003000b7308 */ /* 0x0003e60000000800 */
[C---:B------:R-:W-:Y:S05]  /*12320*/  HMMA.16816.F32.BF16 R172, R176.reuse, R16, R80 ;  /* 0x00000010b0ac723c */ /* 0x040fea0000041850 */
[----:B------:R2:W3:Y:S03]  /*12330*/  MUFU.EX2 R12, R0 ;  /* 0x00000000000c7308 */ /* 0x0004e60000000800 */
[----:B------:R-:W-:Y:S01]  /*12340*/  HMMA.16816.F32.BF16 R176, R176, R18, R76 ;  /* 0x00000012b0b0723c */ /* 0x000fe2000004184c */
[----:B-1----:R-:W-:-:S04]  /*12350*/  FADD.FTZ R3, R220, R218 ;  /* 0x000000dadc037221 */ /* 0x002fc80000010000 */
[----:B------:R-:W-:Y:S02]  /*12360*/  FADD.FTZ R6, R219, R3 ;  /* 0x00000003db067221 */ /* 0x000fe40000010000 */
[----:B------:R-:W-:Y:S02]  /*12370*/  FADD.FTZ R3, R86, R7 ;  /* 0x0000000756037221 */ /* 0x000fe40000010000 */
[----:B--2---:R-:W-:Y:S01]  /*12380*/  FADD.FTZ R0, R139, R152 ;  /* 0x000000988b007221 */ /* 0x004fe20000010000 */
[----:B---3--:R-:W-:Y:S01]  /*12390*/  F2FP.BF16.PACK_AB R183, R12, R11 ;  /* 0x0000000b0cb7723e */ /* 0x008fe200000010ff */
        /* <DEDUP_REMOVED lines=113> */
[----:B------:R-:W2:Y:S01]  /*12ab0*/  LDL R223, [R1] ;  /* 0x0000000001df7983 */ /* 0x000ea20000100800 */
[----:B------:R-:W-:Y:S01]  /*12ac0*/  IMAD.MOV.U32 R116, RZ, RZ, R72 ;  /* 0x000000ffff747224 */ /* 0x000fe200078e0048 */
[----:B------:R-:W-:Y:S01]  /*12ad0*/  MOV R118, R2 ;  /* 0x0000000200767202 */ /* 0x000fe20000000f00 */
[----:B-1----:R-:W-:Y:S01]  /*12ae0*/  IMAD.MOV.U32 R3, RZ, RZ, R73 ;  /* 0x000000ffff037224 */ /* 0x002fe200078e0049 */
[----:B------:R-:W-:Y:S01]  /*12af0*/  MOV R117, R71 ;  /* 0x0000004700757202 */ /* 0x000fe20000000f00 */
[----:B------:R-:W-:-:S02]  /*12b00*/  ULDC UR6, c[0x0][0x210] ;  /* 0x0000840000067ab9 */ /* 0x000fc40000000800 */
[----:B------:R-:W-:Y:S02]  /*12b10*/  ULDC UR4, c[0x0][0x1e8] ;  /* 0x00007a0000047ab9 */ /* 0x000fe40000000800 */
[----:B------:R-:W-:Y:S02]  /*12b20*/  UIADD3 UR12, UR12, -0x2, URZ ;  /* 0xfffffffe0c0c7890 */ /* 0x000fe4000fffe03f */
[----:B------:R-:W-:Y:S02]  /*12b30*/  UIMAD UR6, UR15, UR6, URZ ;  /* 0x000000060f0672a4 */ /* 0x000fe4000f8e023f */
[----:B------:R-:W-:Y:S02]  /*12b40*/  UIMAD UR4, UR15, UR4, URZ ;  /* 0x000000040f0472a4 */ /* 0x000fe4000f8e023f */
[----:B------:R-:W-:Y:S02]  /*12b50*/  ULDC.64 UR22, c[0x0][0x118] ;  /* 0x0000460000167ab9 */ /* 0x000fe40000000a00 */
[----:B------:R-:W-:Y:S01]  /*12b60*/  ULDC.64 UR18, c[0x0][0x118] ;  /* 0x0000460000127ab9 */ /* 0x000fe20000000a00 */
[----:B--2---:R-:W-:Y:S01]  /*12b70*/  IADD3 R251, R223, 0x100, RZ ;  /* 0x00000100dffb7810 */ /* 0x004fe20007ffe0ff */
[----:B------:R-:W-:Y:S05]  /*12b80*/  BRA `(.L_x_134) ;  /* 0x0000045000007947 */ /* 0x000fea0003800000 */
.L_x_136:
[----:B------:R-:W2:Y:S01]  /*12b90*/  LDL R4, [R1+0x20] ;  /* 0x0000200001047983 */ /* 0x000ea20000100800 */
[----:B------:R-:W-:Y:S01]  /*12ba0*/  IMAD.MOV.U32 R2, RZ, RZ, c[0x0][0x2b8] ;  /* 0x0000ae00ff027624 */ /* 0x000fe200078e00ff */
[----:B------:R-:W-:Y:S01]  /*12bb0*/  UIMAD UR11, UR12, 0x70, UR17 ;  /* 0x000000700c0b78a4 */ /* 0x000fe2000f8e0211 */
[----:B------:R-:W-:Y:S01]  /*12bc0*/  IMAD.MOV.U32 R7, RZ, RZ, RZ ;  /* 0x000000ffff077224 */ /* 0x000fe200078e00ff */
[----:B------:R-:W3:Y:S02]  /*12bd0*/  LDL R65, [R1] ;  /* 0x0000000001417983 */ /* 0x000ee40000100800 */
[----:B------:R-:W-:Y:S02]  /*12be0*/  ISETP.NE.AND P2, PT, R2, 0x1, PT ;  /* 0x000000010200780c */ /* 0x000fe40003f45270 */
[----:B------:R-:W-:Y:S05]  /*12bf0*/  IMAD.U32 R2, RZ, RZ, UR11 ;  /* 0x0000000bff027e24 */ /* 0x000fea000f8e00ff */
[----:B--2---:R-:W-:Y:S06]  /*12c00*/  IADD3 R2, R2, -0x70, R4 ;  /* 0xffffff9002027810 */ /* 0x004fec0007ffe004 */
        /* <DEDUP_REMOVED lines=16> */
[----:B--2---:R-:W-:Y:S01]  /*12d10*/  STL [R1+0x8], R7 ;  /* 0x0000080701007387 */ /* 0x004fe20000100800 */
[----:B------:R-:W-:Y:S02]  /*12d20*/  SHF.R.S32.HI R2, RZ, 0x1f, R7 ;  /* 0x0000001fff027819 */ /* 0x000fe40000011407 */
        /* <DEDUP_REMOVED lines=17> */
[-C--:B--2---:R-:W-:Y:S03]  /*12e40*/  IADD3.X R7, R7, R241.reuse, RZ, P1, !PT ;  /* 0x000000f107077210 */ /* 0x084fe60000ffe4ff */
[----:B------:R-:W2:Y:S01]  /*12e50*/  SHFL.IDX PT, R16, R0, 0x3, 0x181f ;  /* 0x00781f0000107f89 */ /* 0x000ea200000e0000 */
[-C--:B----4-:R-:W-:Y:S03]  /*12e60*/  IADD3 R4, P0, R4, R242.reuse, RZ ;  /* 0x000000f204047210 */ /* 0x090fe60007f1e0ff */
[----:B---3--:R3:W-:Y:S02]  /*12e70*/  LDGSTS.E.BYPASS.LTC128B.128 [R65+0x3900], [R6.64], !P3 ;  /* 0x0390000006417fae */ /* 0x0087e4000d901d52 */
[--C-:B-----5:R-:W-:Y:S01]  /*12e80*/  IMAD.X R5, R5, 0x1, R241.reuse, P0 ;  /* 0x0000000105057824 */ /* 0x120fe200000e06f1 */
        /* <DEDUP_REMOVED lines=11> */
[--C-:B--2---:R-:W-:Y:S01]  /*12f40*/  IMAD.X R11, R16, 0x1, R241.reuse, P4 ;  /* 0x00000001100b7824 */ /* 0x104fe200020e06f1 */
[----:B----4-:R-:W-:Y:S04]  /*12f50*/  IADD3.X R9, R15, R241, RZ, P2, !PT ;  /* 0x000000f10f097210 */ /* 0x010fe800017fe4ff */
[----:B------:R2:W-:Y:S01]  /*12f60*/  LDGSTS.E.BYPASS.LTC128B.128 [R65+0x5100], [R10.64], !P3 ;  /* 0x051000000a417fae */ /* 0x0005e2000d901d52 */
[----:B-----5:R-:W-:Y:S03]  /*12f70*/  IADD3 R4, P0, R2, R242, RZ ;  /* 0x000000f202047210 */ /* 0x020fe60007f1e0ff */
[----:B------:R2:W-:Y:S01]  /*12f80*/  LDGSTS.E.BYPASS.LTC128B.128 [R65+0x5900], [R8.64], !P3 ;  /* 0x0590000008417fae */ /* 0x0005e2000d901d52 */
[--C-:B-1----:R-:W-:Y:S02]  /*12f90*/  IMAD.X R7, R14, 0x1, R241.reuse, P1 ;  /* 0x000000010e077824 */ /* 0x102fe400008e06f1 */
[----:B------:R-:W-:Y:S03]  /*12fa0*/  IMAD.X R5, R0, 0x1, R241, P0 ;  /* 0x0000000100057824 */ /* 0x000fe600000e06f1 */
[----:B------:R2:W-:Y:S04]  /*12fb0*/  LDGSTS.E.BYPASS.LTC128B.128 [R65+0x6100], [R6.64], !P3 ;  /* 0x0610000006417fae */ /* 0x0005e8000d901d52 */
[----:B------:R2:W-:Y:S01]  /*12fc0*/  LDGSTS.E.BYPASS.LTC128B.128 [R65+0x6900], [R4.64], !P3 ;  /* 0x0690000004417fae */ /* 0x0005e2000d901d52 */
[----:B------:R-:W-:-:S05]  /*12fd0*/  BRA `(.L_x_135) ;  /* 0x00001b0000007947 */ /* 0x000fca0003800000 */
.L_x_134:
        /* <DEDUP_REMOVED lines=36> */
[----:B--2---:R-:W-:Y:S03]  /*13220*/  SHF.R.S32.HI R0, RZ, 0x1f, R56 ;  /* 0x0000001fff007819 */ /* 0x004fe60000011438 */
[----:B------:R-:W-:Y:S04]  /*13230*/  IMAD.WIDE.U32 R68, R56, c[0x0][0x208], RZ ;  /* 0x0000820038447a25 */ /* 0x000fe800078e00ff */
[----:B------:R-:W-:Y:S04]  /*13240*/  IMAD R0, R0, c[0x0][0x208], RZ ;  /* 0x0000820000007a24 */ /* 0x000fe800078e02ff */
[----:B------:R-:W-:Y:S02]  /*13250*/  IMAD R0, R56, c[0x0][0x20c], R0 ;  /* 0x0000830038007a24 */ /* 0x000fe400078e0200 */
[C---:B------:R-:W-:Y:S07]  /*13260*/  HMMA.16816.F32.BF16 R56, R108.reuse, R64, RZ ;  /* 0x000000406c38723c */ /* 0x040fee00000418ff */
[----:B------:R-:W-:Y:S01]  /*13270*/  IADD3 R65, R69, R0, RZ ;  /* 0x0000000045417210 */ /* 0x000fe20007ffe0ff */
[-C--:B------:R-:W-:Y:S01]  /*13280*/  HMMA.16816.F32.BF16 R60, R108, R66.reuse, RZ ;  /* 0x000000426c3c723c */ /* 0x080fe200000418ff */
[----:B------:R-:W-:Y:S03]  /*13290*/  MOV R64, R68 ;  /* 0x0000004400407202 */ /* 0x000fe60000000f00 */
[----:B---3--:R-:W-:Y:S02]  /*132a0*/  SHF.R.S32.HI R0, RZ, 0x1f, R2 ;  /* 0x0000001fff007819 */ /* 0x008fe40000011402 */
[----:B------:R-:W-:Y:S02]  /*132b0*/  IMAD.WIDE.U32 R72, R2, c[0x0][0x218], R64 ;  /* 0x0000860002487a25 */ /* 0x000fe400078e0040 */
[C---:B------:R-:W-:Y:S04]  /*132c0*/  HMMA.16816.F32.BF16 R64, R112.reuse, R66, RZ ;  /* 0x000000427040723c */ /* 0x040fe800000418ff */
[----:B------:R-:W-:Y:S04]  /*132d0*/  IMAD R0, R0, c[0x0][0x218], RZ ;  /* 0x0000860000007a24 */ /* 0x000fe800078e02ff */
[-C--:B------:R-:W-:Y:S01]  /*132e0*/  HMMA.16816.F32.BF16 R68, R112, R80.reuse, RZ ;  /* 0x000000507044723c */ /* 0x080fe200000418ff */
[----:B------:R-:W-:Y:S03]  /*132f0*/  IMAD R2, R2, c[0x0][0x21c], R0 ;  /* 0x0000870002027a24 */ /* 0x000fe600078e0200 */
[----:B------:R-:W-:Y:S04]  /*13300*/  IADD3 R0, P0, R72, UR6, RZ ;  /* 0x0000000648007c10 */ /* 0x000fe8000ff1e0ff */
[----:B------:R-:W-:Y:S04]  /*13310*/  IADD3.X R72, R73, UR5, R2, P0, !PT ;  /* 0x0000000549487c10 */ /* 0x000fe800087fe402 */
[C---:B------:R-:W-:Y:S04]  /*13320*/  LEA R2, P0, R0.reuse, c[0x0][0x1f8], 0x1 ;  /* 0x00007e0000027a11 */ /* 0x040fe800078008ff */
[----:B------:R-:W-:Y:S01]  /*13330*/  LEA.HI.X R0, R0, c[0x0][0x1fc], R72, 0x1, P0 ;  /* 0x00007f0000007a11 */ /* 0x000fe200000f0c48 */
[----:B------:R-:W1:Y:S01]  /*13340*/  SHFL.IDX PT, R94, R2, RZ, 0x181f ;  /* 0x00181fff025e7589 */ /* 0x000e6200000e0000 */
[C---:B------:R-:W-:Y:S07]  /*13350*/  HMMA.16816.F32.BF16 R72, R108.reuse, R80, RZ ;  /* 0x000000506c48723c */ /* 0x040fee00000418ff */
[----:B------:R-:W2:Y:S01]  /*13360*/  SHFL.IDX PT, R88, R0, RZ, 0x181f ;  /* 0x00181fff00587589 */ /* 0x000ea200000e0000 */
[-C--:B------:R-:W-:Y:S07]  /*13370*/  HMMA.16816.F32.BF16 R76, R108, R82.reuse, RZ ;  /* 0x000000526c4c723c */ /* 0x080fee00000418ff */
[----:B------:R-:W3:Y:S01]  /*13380*/  SHFL.IDX PT, R92, R2, 0x1, 0x181f ;  /* 0x00381f00025c7f89 */ /* 0x000ee200000e0000 */
[C---:B------:R-:W-:Y:S04]  /*13390*/  HMMA.16816.F32.BF16 R80, R112.reuse, R82, RZ ;  /* 0x000000527050723c */ /* 0x040fe800000418ff */
[-C--:B-1----:R-:W-:Y:S03]  /*133a0*/  IADD3 R94, P0, R94, R242.reuse, RZ ;  /* 0x000000f25e5e7210 */ /* 0x082fe60007f1e0ff */
[----:B------:R-:W1:Y:S01]  /*133b0*/  SHFL.IDX PT, R93, R0, 0x1, 0x181f ;  /* 0x00381f00005d7f89 */ /* 0x000e6200000e0000 */
[-C--:B------:R-:W-:Y:S01]  /*133c0*/  HMMA.16816.F32.BF16 R84, R112, R96.reuse, RZ ;  /* 0x000000607054723c */ /* 0x080fe200000418ff */
[-C--:B--2---:R-:W-:Y:S06]  /*133d0*/  IADD3.X R95, R88, R241.reuse, RZ, P0, !PT ;  /* 0x000000f1585f7210 */ /* 0x084fec00007fe4ff */
[----:B------:R-:W2:Y:S01]  /*133e0*/  SHFL.IDX PT, R100, R2, 0x2, 0x181f ;  /* 0x00581f0002647f89 */ /* 0x000ea200000e0000 */
[C---:B------:R-:W-:Y:S04]  /*133f0*/  HMMA.16816.F32.BF16 R88, R108.reuse, R96, RZ ;  /* 0x000000606c58723c */ /* 0x040fe800000418ff */
[-C--:B---3--:R-:W-:Y:S03]  /*13400*/  IADD3 R92, P1, R92, R242.reuse, RZ ;  /* 0x000000f25c5c7210 */ /* 0x088fe60007f3e0ff */
[----:B------:R3:W-:Y:S01]  /*13410*/  LDGSTS.E.BYPASS.LTC128B.128 [R251], [R94.64], !P3 ;  /* 0x000000005efb7fae */ /* 0x0007e2000d901d56 */
[-C--:B-1----:R-:W-:Y:S07]  /*13420*/  IADD3.X R93, R93, R241.reuse, RZ, P1, !PT ;  /* 0x000000f15d5d7210 */ /* 0x082fee0000ffe4ff */
        /* <DEDUP_REMOVED lines=363> */
.L_x_135:
        /* <DEDUP_REMOVED lines=872> */
.L_x_133:
        /* <DEDUP_REMOVED lines=121> */
.L_x_103:
[----:B------:R-:W-:Y:S02]  /*188f0*/  USHF.R.S32.HI UR8, URZ, 0x1f, UR15 ;  /* 0x0000001f3f087899 */ /* 0x000fe4000801140f */
[----:B------:R-:W-:Y:S01]  /*18900*/  ULDC.64 UR10, c[0x0][0x118] ;  /* 0x00004600000a7ab9 */ /* 0x000fe20000000a00 */
[----:B------:R-:W-:Y:S05]  /*18910*/  @P4 BRA `(.L_x_137) ;  /* 0x0000149000004947 */ /* 0x000fea0003800000 */
[----:B------:R-:W1:Y:S01]  /*18920*/  S2R R40, SR_TID.X ;  /* 0x0000000000287919 */ /* 0x000e620000002100 */
[----:B------:R-:W-:Y:S01]  /*18930*/  F2FP.BF16.PACK_AB R6, R125, R124 ;  /* 0x0000007c7d06723e */ /* 0x000fe200000010ff */
[----:B------:R-:W-:Y:S01]  /*18940*/  IMAD.MOV.U32 R5, RZ, RZ, -0x10 ;  /* 0xfffffff0ff057424 */ /* 0x000fe200078e00ff */
[----:B------:R-:W-:Y:S01]  /*18950*/  F2FP.BF16.PACK_AB R27, R27, R126 ;  /* 0x0000007e1b1b723e */ /* 0x000fe200000010ff */
[----:B------:R-:W-:Y:S01]  /*18960*/  BAR.SYNC.DEFER_BLOCKING 0x1, 0x80 ;  /* 0x0042000000007b1d */ /* 0x000fe20000010000 */
[----:B------:R-:W-:Y:S02]  /*18970*/  F2FP.BF16.PACK_AB R26, R26, R132 ;  /* 0x000000841a1a723e */ /* 0x000fe400000010ff */
[----:B------:R-:W-:-:S02]  /*18980*/  F2FP.BF16.PACK_AB R31, R31, R134 ;  /* 0x000000861f1f723e */ /* 0x000fc400000010ff */
        /* <DEDUP_REMOVED lines=8> */
[----:B------:R-:W-:Y:S02]  /*18a10*/  F2FP.BF16.PACK_AB R30, R30, R136 ;  /* 0x000000881e1e723e */ /* 0x000fe400000010ff */
[----:B------:R-:W-:Y:S01]  /*18a20*/  F2FP.BF16.PACK_AB R29, R29, R138 ;  /* 0x0000008a1d1d723e */ /* 0x000fe200000010ff */
[----:B------:R-:W-:Y:S01]  /*18a30*/  ULDC.64 UR4, c[0x0][0x500] ;  /* 0x0001400000047ab9 */ /* 0x000fe20000000a00 */
[----:B------:R-:W-:Y:S01]  /*18a40*/  F2FP.BF16.PACK_AB R21, R21, R148 ;  /* 0x000000941515723e */ /* 0x000fe200000010ff */
[----:B------:R-:W-:Y:S01]  /*18a50*/  UIMAD.WIDE UR4, UR20, UR6, UR4 ;  /* 0x00000006140472a5 */ /* 0x000fe2000f8e0204 */
[----:B------:R-:W-:-:S02]  /*18a60*/  F2FP.BF16.PACK_AB R20, R20, R150 ;  /* 0x000000961414723e */ /* 0x000fc400000010ff */
[----:B-1----:R-:W-:Y:S02]  /*18a70*/  SHF.R.S32.HI R41, RZ, 0x1f, R40 ;  /* 0x0000001fff297819 */ /* 0x002fe40000011428 */
[----:B------:R-:W-:Y:S02]  /*18a80*/  F2FP.BF16.PACK_AB R28, R28, R140 ;  /* 0x0000008c1c1c723e */ /* 0x000fe400000010ff */
[CC--:B------:R-:W-:Y:S02]  /*18a90*/  LEA.HI R2, R41.reuse, R40.reuse, RZ, 0x2 ;  /* 0x0000002829027211 */ /* 0x0c0fe400078f10ff */
[----:B------:R-:W-:Y:S02]  /*18aa0*/  LEA.HI R35, R41, R40, RZ, 0x5 ;  /* 0x0000002829237211 */ /* 0x000fe400078f28ff */
[--C-:B------:R-:W-:Y:S02]  /*18ab0*/  SHF.R.S32.HI R3, RZ, 0x2, R2.reuse ;  /* 0x00000002ff037819 */ /* 0x100fe40000011402 */
[----:B------:R-:W-:-:S02]  /*18ac0*/  SHF.R.S32.HI R0, RZ, 0x1f, R2 ;  /* 0x0000001fff007819 */ /* 0x000fc40000011402 */
[----:B------:R-:W-:Y:S02]  /*18ad0*/  SHF.R.S32.HI R34, RZ, 0x5, R35 ;  /* 0x00000005ff227819 */ /* 0x000fe40000011423 */
[----:B------:R-:W-:Y:S02]  /*18ae0*/  LEA.HI R0, R0, R3, RZ, 0x3 ;  /* 0x0000000300007211 */ /* 0x000fe400078f18ff */
[----:B------:R-:W-:Y:S02]  /*18af0*/  F2FP.BF16.PACK_AB R142, R143, R142 ;  /* 0x0000008e8f8e723e */ /* 0x000fe400000010ff */
[----:B------:R-:W-:Y:S02]  /*18b00*/  LOP3.LUT R0, R0, 0xfffffff8, RZ, 0xc0, !PT ;  /* 0xfffffff800007812 */ /* 0x000fe400078ec0ff */
[----:B------:R-:W-:Y:S02]  /*18b10*/  F2FP.BF16.PACK_AB R25, R25, R144 ;  /* 0x000000901919723e */ /* 0x000fe400000010ff */
[----:B------:R-:W-:Y:S01]  /*18b20*/  F2FP.BF16.PACK_AB R146, R147, R146 ;  /* 0x000000929392723e */ /* 0x000fe200000010ff */
[----:B------:R-:W-:Y:S01]  /*18b30*/  IMAD.IADD R3, R3, 0x1, -R0 ;  /* 0x0000000103037824 */ /* 0x000fe200078e0a00 */
[----:B------:R-:W-:-:S02]  /*18b40*/  LOP3.LUT R0, R2, 0xfffffffc, RZ, 0xc0, !PT ;  /* 0xfffffffc02007812 */ /* 0x000fc400078ec0ff */
[----:B------:R-:W-:Y:S01]  /*18b50*/  F2FP.BF16.PACK_AB R24, R24, R152 ;  /* 0x000000981818723e */ /* 0x000fe200000010ff */
[C---:B------:R-:W-:Y:S01]  /*18b60*/  IMAD.SHL.U32 R2, R3.reuse, 0x40, RZ ;  /* 0x0000004003027824 */ /* 0x040fe200078e00ff */
[----:B------:R-:W-:Y:S01]  /*18b70*/  LOP3.LUT R4, R3, 0x1, RZ, 0xc0, !PT ;  /* 0x0000000103047812 */ /* 0x000fe200078ec0ff */
[----:B------:R-:W-:Y:S01]  /*18b80*/  IMAD.IADD R14, R40, 0x1, -R0 ;  /* 0x00000001280e7824 */ /* 0x000fe200078e0a00 */
[----:B------:R-:W-:Y:S02]  /*18b90*/  F2FP.BF16.PACK_AB R23, R23, R154 ;  /* 0x0000009a1717723e */ /* 0x000fe400000010ff */
[----:B------:R-:W-:Y:S01]  /*18ba0*/  LOP3.LUT R0, R2, 0x1c0, RZ, 0xc0, !PT ;  /* 0x000001c002007812 */ /* 0x000fe200078ec0ff */
[----:B------:R-:W-:Y:S01]  /*18bb0*/  IMAD R2, R34, 0x200, R14 ;  /* 0x0000020022027824 */ /* 0x000fe200078e020e */
[----:B------:R-:W-:Y:S02]  /*18bc0*/  ISETP.NE.U32.AND P0, PT, R4, 0x1, PT ;  /* 0x000000010400780c */ /* 0x000fe40003f05070 */
[----:B------:R-:W-:-:S02]  /*18bd0*/  LEA.HI R0, R0, R0, RZ, 0x1d ;  /* 0x0000000000007211 */ /* 0x000fc400078fe8ff */
[----:B------:R-:W-:Y:S02]  /*18be0*/  R2P PR, R3, 0x6 ;  /* 0x0000000603007804 */ /* 0x000fe40000000000 */
[----:B------:R-:W-:Y:S01]  /*18bf0*/  SEL R5, R5, 0x10, !P0 ;  /* 0x0000001005057807 */ /* 0x000fe20004000000 */
[----:B------:R-:W-:Y:S01]  /*18c00*/  IMAD.U32 R0, R2, 0x2, R0 ;  /* 0x0000000202007824 */ /* 0x000fe200078e0000 */
[----:B------:R-:W-:Y:S02]  /*18c10*/  F2FP.BF16.PACK_AB R18, R18, R164 ;  /* 0x000000a41212723e */ /* 0x000fe400000010ff */
[----:B------:R-:W-:Y:S01]  /*18c20*/  F2FP.BF16.PACK_AB R13, R13, R166 ;  /* 0x000000a60d0d723e */ /* 0x000fe200000010ff */
[----:B------:R-:W-:Y:S01]  /*18c30*/  IMAD.SHL.U32 R0, R0, 0x2, RZ ;  /* 0x0000000200007824 */ /* 0x000fe200078e00ff */
[----:B------:R-:W-:Y:S02]  /*18c40*/  F2FP.BF16.PACK_AB R22, R22, R156 ;  /* 0x0000009c1616723e */ /* 0x000fe400000010ff */
[----:B------:R-:W-:Y:S01]  /*18c50*/  F2FP.BF16.PACK_AB R158, R159, R158 ;  /* 0x0000009e9f9e723e */ /* 0x000fe200000010ff */
[C---:B------:R-:W-:Y:S01]  /*18c60*/  IMAD.IADD R3, R0.reuse, 0x1, R5 ;  /* 0x0000000100037824 */ /* 0x040fe200078e0205 */
[----:B------:R1:W-:Y:S01]  /*18c70*/  STS [R0+0x80], R6 ;  /* 0x0000800600007388 */ /* 0x0003e20000000800 */
[----:B------:R-:W-:-:S02]  /*18c80*/  IADD3 R4, R0, 0x80, RZ ;  /* 0x0000008000047810 */ /* 0x000fc40007ffe0ff */
[----:B------:R-:W-:Y:S01]  /*18c90*/  IADD3 R2, R0, 0xc0, RZ ;  /* 0x000000c000027810 */ /* 0x000fe20007ffe0ff */
[----:B------:R-:W-:Y:S01]  /*18ca0*/  STS [R0+0x480], R27 ;  /* 0x0004801b00007388 */ /* 0x000fe20000000800 */
[----:B------:R-:W-:Y:S02]  /*18cb0*/  @P2 IADD3 R2, R4, -0x40, RZ ;  /* 0xffffffc004022810 */ /* 0x000fe40007ffe0ff */
[----:B------:R-:W-:Y:S01]  /*18cc0*/  F2FP.BF16.PACK_AB R12, R12, R160 ;  /* 0x000000a00c0c723e */ /* 0x000fe200000010ff */
[----:B------:R-:W-:Y:S01]  /*18cd0*/  STS [R3+0x80], R26 ;  /* 0x0000801a03007388 */ /* 0x000fe20000000800 */
[----:B------:R-:W-:Y:S02]  /*18ce0*/  F2FP.BF16.PACK_AB R19, R19, R162 ;  /* 0x000000a21313723e */ /* 0x000fe400000010ff */
[----:B------:R-:W-:Y:S01]  /*18cf0*/  F2FP.BF16.PACK_AB R17, R17, R168 ;  /* 0x000000a81111723e */ /* 0x000fe200000010ff */
[----:B------:R-:W-:Y:S01]  /*18d00*/  STS [R3+0x480], R31 ;  /* 0x0004801f03007388 */ /* 0x000fe20000000800 */
[----:B------:R-:W-:-:S02]  /*18d10*/  F2FP.BF16.PACK_AB R16, R16, R170 ;  /* 0x000000aa1010723e */ /* 0x000fc400000010ff */
[----:B------:R-:W-:Y:S01]  /*18d20*/  F2FP.BF16.PACK_AB R9, R181, R180 ;  /* 0x000000b4b509723e */ /* 0x000fe200000010ff */
[----:B------:R-:W-:Y:S01]  /*18d30*/  STS [R0+0x2080], R33 ;  /* 0x0020802100007388 */ /* 0x000fe20000000800 */
[----:B------:R-:W-:Y:S02]  /*18d40*/  F2FP.BF16.PACK_AB R8, R183, R182 ;  /* 0x000000b6b708723e */ /* 0x000fe400000010ff */
[----:B------:R-:W-:Y:S01]  /*18d50*/  F2FP.BF16.PACK_AB R11, R173, R172 ;  /* 0x000000acad0b723e */ /* 0x000fe200000010ff */
[----:B------:R3:W-:Y:S01]  /*18d60*/  STS [R0+0x2480], R122 ;  /* 0x0024807a00007388 */ /* 0x0007e20000000800 */
[----:B------:R-:W-:Y:S02]  /*18d70*/  F2FP.BF16.PACK_AB R15, R15, R174 ;  /* 0x000000ae0f0f723e */ /* 0x000fe400000010ff */
[----:B------:R-:W-:Y:S01]  /*18d80*/  F2FP.BF16.PACK_AB R10, R177, R176 ;  /* 0x000000b0b10a723e */ /* 0x000fe200000010ff */
[----:B------:R-:W-:Y:S01]  /*18d90*/  STS [R3+0x2080], R32 ;  /* 0x0020802003007388 */ /* 0x000fe20000000800 */
[----:B-1----:R-:W-:Y:S01]  /*18da0*/  IMAD.MOV.U32 R6, RZ, RZ, 0x20 ;  /* 0x00000020ff067424 */ /* 0x002fe200078e00ff */
[----:B------:R-:W-:-:S02]  /*18db0*/  F2FP.BF16.PACK_AB R7, R179, R178 ;  /* 0x000000b2b307723e */ /* 0x000fc400000010ff */
[----:B------:R1:W-:Y:S01]  /*18dc0*/  STS [R3+0x2480], R130 ;  /* 0x0024808203007388 */ /* 0x0003e20000000800 */
[----:B------:R-:W-:Y:S02]  /*18dd0*/  PLOP3.LUT P0, PT, PT, PT, UP1, 0x80, 0x0 ;  /* 0x000000000000781c */ /* 0x000fe40003f0f018 */
[----:B------:R-:W-:-:S05]  /*18de0*/  SEL R6, R6, 0xffffffe0, !P1 ;  /* 0xffffffe006067807 */ /* 0x000fca0004800000 */
[----:B------:R-:W-:-:S05]  /*18df0*/  IMAD.IADD R4, R0, 0x1, R6 ;  /* 0x0000000100047824 */ /* 0x000fca00078e0206 */
[----:B------:R-:W-:Y:S01]  /*18e00*/  STS [R4+0x80], R30 ;  /* 0x0000801e04007388 */ /* 0x000fe20000000800 */
[----:B---3--:R-:W-:-:S03]  /*18e10*/  IMAD.IADD R0, R6, 0x1, R3 ;  /* 0x0000000106007824 */ /* 0x008fc600078e0203 */
[----:B------:R-:W-:Y:S04]  /*18e20*/  STS [R4+0x480], R29 ;  /* 0x0004801d04007388 */ /* 0x000fe80000000800 */
        /* <DEDUP_REMOVED lines=10> */
[----:B---3--:R-:W-:-:S04]  /*18ed0*/  IMAD.IADD R0, R5, 0x1, R2 ;  /* 0x0000000105007824 */ /* 0x008fc800078e0202 */
        /* <DEDUP_REMOVED lines=17> */
[----:B---3--:R-:W-:Y:S01]  /*18ff0*/  IMAD.U32 R8, RZ, RZ, UR4 ;  /* 0x00000004ff087e24 */ /* 0x008fe2000f8e00ff */
[----:B------:R-:W-:Y:S06]  /*19000*/  BAR.SYNC.DEFER_BLOCKING 0x1, 0x80 ;  /* 0x0042000000007b1d */ /* 0x000fec0000010000 */
[----:B------:R-:W-:Y:S02]  /*19010*/  ULDC.64 UR4, c[0x0][0x508] ;  /* 0x0001420000047ab9 */ /* 0x000fe40000000a00 */
[----:B------:R-:W-:Y:S01]  /*19020*/  UISETP.NE.U32.AND UP0, UPT, URZ, UR4, UPT ;  /* 0x000000043f00728c */ /* 0x000fe2000bf05070 */
[----:B------:R-:W3:Y:S03]  /*19030*/  @P0 LDG.E R0, [R8.64] ;  /* 0x0000000a08000981 */ /* 0x000ee6000c1e1900 */
[----:B------:R-:W-:Y:S01]  /*19040*/  UISETP.NE.AND.EX UP0, UPT, URZ, UR5, UPT, UP0 ;  /* 0x000000053f00728c */ /* 0x000fe2000bf05300 */
[----:B------:R-:W-:-:S02]  /*19050*/  IMAD.MOV.U32 R12, RZ, RZ, c[0x0][0x388] ;  /* 0x0000e200ff0c7624 */ /* 0x000fc400078e00ff */
[----:B------:R-:W-:-:S03]  /*19060*/  ULDC.64 UR4, c[0x0][0x508] ;  /* 0x0001420000047ab9 */ /* 0x000fc60000000a00 */
[----:B------:R-:W-:-:S05]  /*19070*/  PLOP3.LUT P1, PT, PT, PT, UP0, 0x80, 0x0 ;  /* 0x000000000000781c */ /* 0x000fca0003f2f008 */
[----:B------:R-:W-:-:S06]  /*19080*/  @UP0 UIMAD.WIDE UR4, UR20, UR6, UR4 ;  /* 0x00000006140402a5 */ /* 0x000fcc000f8e0204 */
[----:B----4-:R-:W-:Y:S02]  /*19090*/  IMAD.U32 R2, RZ, RZ, UR4 ;  /* 0x00000004ff027e24 */ /* 0x010fe4000f8e00ff */
[----:B--2---:R-:W-:-:S05]  /*190a0*/  IMAD.U32 R3, RZ, RZ, UR5 ;  /* 0x00000005ff037e24 */ /* 0x004fca000f8e00ff */
[----:B------:R1:W5:Y:S01]  /*190b0*/  @P1 LDG.E R12, [R2.64] ;  /* 0x0000000a020c1981 */ /* 0x000362000c1e1900 */
[----:B------:R-:W-:Y:S02]  /*190c0*/  UMOV UR6, URZ ;  /* 0x0000003f00067c82 */ /* 0x000fe40008000000 */
[----:B------:R-:W-:Y:S01]  /*190d0*/  UMOV UR7, URZ ;  /* 0x0000003f00077c82 */ /* 0x000fe20008000000 */
[----:B---3--:R-:W2:Y:S02]  /*190e0*/  @P0 R2UR UR5, R0 ;  /* 0x00000000000503c2 */ /* 0x008ea400000e0000 */
        /* <DEDUP_REMOVED lines=8> */
.L_x_138:
        /* <DEDUP_REMOVED lines=25> */
[----:B------:R-:W-:Y:S01]  /*19300*/  USEL UR9, UR9, URZ, !UP1 ;  /* 0x0000003f09097287 */ /* 0x000fe2000c800000 */
[----:B------:R-:W-:Y:S01]  /*19310*/  LEA.HI R0, R3, R5, RZ, 0x2 ;  /* 0x0000000503007211 */ /* 0x000fe200078f10ff */
[----:B------:R-:W-:-:S02]  /*19320*/  UMOV UR18, UR6 ;  /* 0x0000000600127c82 */ /* 0x000fc40008000000 */
[----:B------:R-:W-:Y:S01]  /*19330*/  IMAD.IADD R2, R34, 0x1, -R2 ;  /* 0x0000000122027824 */ /* 0x000fe200078e0a02 */
[----:B------:R-:W-:Y:S01]  /*19340*/  SHF.R.S32.HI R0, RZ, 0x2, R0 ;  /* 0x00000002ff007819 */ /* 0x000fe20000011400 */
[----:B------:R-:W-:Y:S02]  /*19350*/  UMOV UR19, UR7 ;  /* 0x0000000700137c82 */ /* 0x000fe40008000000 */
[----:B------:R-:W-:Y:S02]  /*19360*/  UIMAD.WIDE.U32 UR22, UR6, UR4, URZ ;  /* 0x00000004061672a5 */ /* 0x000fe4000f8e003f */
[----:B------:R-:W-:Y:S01]  /*19370*/  IMAD R11, R2, 0x10, R0 ;  /* 0x00000010020b7824 */ /* 0x000fe200078e0200 */
[----:B------:R-:W-:Y:S01]  /*19380*/  LOP3.LUT R0, R6, 0xfffffff8, RZ, 0xc0, !PT ;  /* 0xfffffff806007812 */ /* 0x000fe200078ec0ff */
[----:B------:R-:W-:Y:S02]  /*19390*/  UIMAD UR16, UR6, UR5, UR16 ;  /* 0x00000005061072a4 */ /* 0x000fe4000f8e0210 */
[----:B------:R-:W-:Y:S01]  /*193a0*/  IMAD.IADD R3, R11, 0x1, R4 ;  /* 0x000000010b037824 */ /* 0x000fe200078e0204 */
[----:B------:R-:W-:Y:S01]  /*193b0*/  ULDC.64 UR6, c[0x0][0x498] ;  /* 0x0001260000067ab9 */ /* 0x000fe20000000a00 */
[----:B------:R-:W-:Y:S01]  /*193c0*/  IMAD.IADD R0, R40, 0x1, -R0 ;  /* 0x0000000128007824 */ /* 0x000fe200078e0a00 */
[----:B------:R-:W-:Y:S01]  /*193d0*/  UIMAD.WIDE.U32 UR18, UR15, UR12, UR18 ;  /* 0x0000000c0f1272a5 */ /* 0x000fe2000f8e0012 */
[----:B-1----:R-:W-:Y:S01]  /*193e0*/  IMAD R3, R22, 0x80, R3 ;  /* 0x0000008016037824 */ /* 0x002fe200078e0203 */
[----:B------:R-:W-:Y:S01]  /*193f0*/  USEL UR12, UR20, URZ, !UP1 ;  /* 0x0000003f140c7287 */ /* 0x000fe2000c800000 */
[----:B------:R-:W-:Y:S01]  /*19400*/  IMAD R6, R0, 0x10, R19 ;  /* 0x0000001000067824 */ /* 0x000fe200078e0213 */
[----:B------:R-:W-:Y:S01]  /*19410*/  UIMAD UR17, UR9, UR6, URZ ;  /* 0x00000006091172a4 */ /* 0x000fe2000f8e023f */
[----:B------:R-:W-:Y:S01]  /*19420*/  @P0 IMAD.HI.U32 R4, R3, c[0x0][0x4ec], RZ ;  /* 0x00013b0003040a27 */ /* 0x000fe200078e00ff */
[----:B------:R-:W-:-:S02]  /*19430*/  ULDC.64 UR4, c[0x0][0x3e8] ;  /* 0x0000fa0000047ab9 */ /* 0x000fc40000000a00 */
[----:B------:R-:W-:Y:S01]  /*19440*/  UIADD3 UR19, UR19, UR13, URZ ;  /* 0x0000000d13137290 */ /* 0x000fe2000fffe03f */
[----:B------:R-:W-:Y:S01]  /*19450*/  IMAD R9, R22, 0x80, R6 ;  /* 0x0000008016097824 */ /* 0x000fe200078e0206 */
[----:B------:R-:W-:Y:S01]  /*19460*/  UIMAD UR7, UR12, UR7, UR17 ;  /* 0x000000070c0772a4 */ /* 0x000fe2000f8e0211 */
[----:B------:R-:W-:Y:S01]  /*19470*/  IMAD.MOV.U32 R2, RZ, RZ, R3 ;  /* 0x000000ffff027224 */ /* 0x000fe200078e0003 */
[----:B------:R-:W-:Y:S01]  /*19480*/  @P0 SHF.R.U32.HI R2, RZ, c[0x0][0x4f0], R4 ;  /* 0x00013c00ff020a19 */ /* 0x000fe20000011604 */
[----:B------:R-:W-:Y:S01]  /*19490*/  @P0 IMAD.HI.U32 R4, R9, c[0x0][0x4ec], RZ ;  /* 0x00013b0009040a27 */ /* 0x000fe200078e00ff */
[----:B------:R-:W-:Y:S02]  /*194a0*/  UIMAD UR14, UR8, UR4, URZ ;  /* 0x00000004080e72a4 */ /* 0x000fe4000f8e023f */
[----:B------:R-:W-:Y:S01]  /*194b0*/  UIADD3 UR17, UR23, UR16, URZ ;  /* 0x0000001017117290 */ /* 0x000fe2000fffe03f */
[----:B------:R-:W-:Y:S01]  /*194c0*/  IMAD.MOV.U32 R7, RZ, RZ, R9 ;  /* 0x000000ffff077224 */ /* 0x000fe200078e0009 */
[----:B------:R-:W-:Y:S01]  /*194d0*/  @P0 SHF.R.U32.HI R7, RZ, c[0x0][0x4f0], R4 ;  /* 0x00013c00ff070a19 */ /* 0x000fe20000011604 */
[----:B------:R-:W-:Y:S01]  /*194e0*/  IMAD.SHL.U32 R4, R19, 0x40, RZ ;  /* 0x0000004013047824 */ /* 0x000fe200078e00ff */
[----:B------:R-:W-:Y:S01]  /*194f0*/  UMOV UR16, UR22 ;  /* 0x0000001600107c82 */ /* 0x000fe20008000000 */
[--C-:B------:R-:W-:Y:S01]  /*19500*/  IMAD.MOV R6, RZ, RZ, -R2.reuse ;  /* 0x000000ffff067224 */ /* 0x100fe200078e0a02 */
[----:B------:R-:W-:Y:S01]  /*19510*/  UIMAD.WIDE.U32 UR18, UR12, UR6, UR18 ;  /* 0x000000060c1272a5 */ /* 0x000fe2000f8e0012 */
[----:B------:R-:W-:Y:S01]  /*19520*/  IMAD.SHL.U32 R0, R0, 0x8, RZ ;  /* 0x0000000800007824 */ /* 0x000fe200078e00ff */
[----:B------:R-:W-:Y:S01]  /*19530*/  UIMAD UR14, UR15, UR5, UR14 ;  /* 0x000000050f0e72a4 */ /* 0x000fe2000f8e020e */
[----:B------:R-:W-:Y:S01]  /*19540*/  LOP3.LUT R4, R4, 0x1c0, RZ, 0xc0, !PT ;  /* 0x000001c004047812 */ /* 0x000fe200078ec0ff */
[----:B------:R-:W-:Y:S01]  /*19550*/  UIMAD.WIDE.U32 UR16, UR15, UR4, UR16 ;  /* 0x000000040f1072a5 */ /* 0x000fe2000f8e0010 */
[----:B------:R-:W-:Y:S01]  /*19560*/  IMAD R6, R6, c[0x0][0x4e8], R3 ;  /* 0x00013a0006067a24 */ /* 0x000fe200078e0203 */
[----:B------:R-:W-:Y:S01]  /*19570*/  SHF.R.S32.HI R8, RZ, 0x1f, R2 ;  /* 0x0000001fff087819 */ /* 0x000fe20000011402 */
[----:B------:R-:W-:Y:S01]  /*19580*/  ULDC.64 UR4, c[0x0][0x3f0] ;  /* 0x0000fc0000047ab9 */ /* 0x000fe20000000a00 */
[----:B------:R-:W-:Y:S01]  /*19590*/  LOP3.LUT R10, R4, 0x38, R0, 0xf8, !PT ;  /* 0x00000038040a7812 */ /* 0x000fe200078ef800 */
[----:B------:R-:W-:Y:S01]  /*195a0*/  UIMAD UR9, UR9, UR4, URZ ;  /* 0x00000004090972a4 */ /* 0x000fe2000f8e023f */
[----:B------:R-:W-:Y:S01]  /*195b0*/  SHF.R.U32.HI R5, RZ, 0x3, R4 ;  /* 0x00000003ff057819 */ /* 0x000fe20000011604 */
[----:B------:R-:W-:Y:S01]  /*195c0*/  UIADD3 UR17, UR17, UR14, URZ ;  /* 0x0000000e11117290 */ /* 0x000fe2000fffe03f */
[----:B------:R-:W-:Y:S01]  /*195d0*/  IMAD.U32 R3, RZ, RZ, UR7 ;  /* 0x00000007ff037e24 */ /* 0x000fe2000f8e00ff */
[----:B------:R-:W-:Y:S01]  /*195e0*/  IADD3 R2, P0, R2, UR18, RZ ;  /* 0x0000001202027c10 */ /* 0x000fe2000ff1e0ff */
[----:B------:R-:W-:Y:S01]  /*195f0*/  UIMAD UR5, UR12, UR5, UR9 ;  /* 0x000000050c0572a4 */ /* 0x000fe2000f8e0209 */
[----:B------:R-:W-:Y:S01]  /*19600*/  SHF.R.S32.HI R4, RZ, 0x1f, R6 ;  /* 0x0000001fff047819 */ /* 0x000fe20000011406 */
[----:B------:R-:W-:Y:S01]  /*19610*/  UIMAD.WIDE.U32 UR12, UR12, UR4, UR16 ;  /* 0x000000040c0c72a5 */ /* 0x000fe2000f8e0010 */
[----:B------:R-:W-:Y:S01]  /*19620*/  IADD3.X R3, R8, UR19, R3, P0, !PT ;  /* 0x0000001308037c10 */ /* 0x000fe200087fe403 */
[--C-:B------:R-:W-:Y:S01]  /*19630*/  IMAD.MOV R18, RZ, RZ, -R7.reuse ;  /* 0x000000ffff127224 */ /* 0x100fe200078e0a07 */
[----:B------:R-:W-:Y:S01]  /*19640*/  LOP3.LUT R20, R10, R5, RZ, 0x3c, !PT ;  /* 0x000000050a147212 */ /* 0x000fe200078e3cff */
[----:B------:R-:W-:Y:S01]  /*19650*/  IMAD R8, R4, c[0x0][0x488], RZ ;  /* 0x0001220004087a24 */ /* 0x000fe200078e02ff */
[----:B------:R-:W-:Y:S01]  /*19660*/  UIADD3 UR5, UR13, UR5, URZ ;  /* 0x000000050d057290 */ /* 0x000fe2000fffe03f */
[----:B------:R-:W-:Y:S01]  /*19670*/  SHF.R.S32.HI R10, RZ, 0x1f, R7 ;  /* 0x0000001fff0a7819 */ /* 0x000fe20000011407 */
[----:B------:R-:W-:Y:S01]  /*19680*/  IMAD.WIDE.U32 R4, R6, c[0x0][0x488], R2 ;  /* 0x0001220006047a25 */ /* 0x000fe200078e0002 */
[----:B------:R-:W-:-:S03]  /*19690*/  SHF.R.S32.HI R53, RZ, 0x1f, R0 ;  /* 0x0000001fff357819 */ /* 0x000fc60000011400 */
        /* <DEDUP_REMOVED lines=15> */
[----:B------:R-:W-:Y:S02]  /*19790*/  IMAD.MOV.U32 R4, RZ, RZ, R6 ;  /* 0x000000ffff047224 */ /* 0x000fe400078e0006 */
[----:B------:R-:W-:Y:S01]  /*197a0*/  IMAD R8, R22, 0x80, R11 ;  /* 0x0000008016087824 */ /* 0x000fe200078e020b */
[----:B------:R-:W-:Y:S01]  /*197b0*/  SHFL.IDX PT, R14, R9, 0x1, 0x1c1f ;  /* 0x003c1f00090e7f89 */ /* 0x000fe200000e0000 */
[----:B------:R-:W-:-:S02]  /*197c0*/  IMAD R6, R10, c[0x0][0x3d8], RZ ;  /* 0x0000f6000a067a24 */ /* 0x000fc400078e02ff */
[----:B------:R-:W-:Y:S01]  /*197d0*/  IMAD.IADD R5, R7, 0x1, R5 ;  /* 0x0000000107057824 */ /* 0x000fe200078e0205 */
[----:B------:R-:W2:Y:S01]  /*197e0*/  SHFL.IDX PT, R15, R3, 0x1, 0x1c1f ;  /* 0x003c1f00030f7f89 */ /* 0x000ea200000e0000 */
[----:B------:R-:W-:Y:S01]  /*197f0*/  IADD3 R7, R8, 0x8, RZ ;  /* 0x0000000808077810 */ /* 0x000fe20007ffe0ff */
[----:B------:R-:W-:Y:S01]  /*19800*/  IMAD R6, R18, c[0x0][0x3dc], R6 ;  /* 0x0000f70012067a24 */ /* 0x000fe200078e0206 */
[-C--:B------:R-:W-:Y:S01]  /*19810*/  ISETP.GE.OR P5, PT, R8, R2.reuse, P1 ;  /* 0x000000020800720c */ /* 0x080fe20000fa6670 */
[----:B------:R-:W-:Y:S01]  /*19820*/  SHFL.IDX PT, R12, R9, 0x2, 0x1c1f ;  /* 0x005c1f00090c7f89 */ /* 0x000fe200000e0000 */
[----:B------:R-:W-:Y:S01]  /*19830*/  IMAD.WIDE.U32 R4, R18, c[0x0][0x3d8], R4 ;  /* 0x0000f60012047a25 */ /* 0x000fe200078e0004 */
[----:B------:R-:W-:Y:S02]  /*19840*/  ISETP.GE.OR P4, PT, R7, R2, P1 ;  /* 0x000000020700720c */ /* 0x000fe40000f86670 */
[----:B------:R-:W3:Y:S01]  /*19850*/  SHFL.IDX PT, R13, R3, 0x2, 0x1c1f ;  /* 0x005c1f00030d7f89 */ /* 0x000ee200000e0000 */
[----:B------:R-:W-:Y:S01]  /*19860*/  IMAD.IADD R6, R5, 0x1, R6 ;  /* 0x0000000105067824 */ /* 0x000fe200078e0206 */
[C---:B------:R-:W-:Y:S01]  /*19870*/  LEA R5, P2, R4.reuse, c[0x0][0x380], 0x1 ;  /* 0x0000e00004057a11 */ /* 0x040fe200078408ff */
[----:B------:R-:W-:Y:S01]  /*19880*/  IMAD.SHL.U32 R7, R21, 0x8, RZ ;  /* 0x0000000815077824 */ /* 0x000fe200078e00ff */
[----:B------:R-:W-:Y:S02]  /*19890*/  SHFL.IDX PT, R10, R9, 0x3, 0x1c1f ;  /* 0x007c1f00090a7f89 */ /* 0x000fe400000e0000 */
[----:B------:R-:W-:-:S02]  /*198a0*/  LEA.HI.X R4, R4, c[0x0][0x384], R6, 0x1, P2 ;  /* 0x0000e10004047a11 */ /* 0x000fc400010f0c06 */
[----:B------:R4:W3:Y:S01]  /*198b0*/  SHFL.IDX PT, R11, R3, 0x3, 0x1c1f ;  /* 0x007c1f00030b7f89 */ /* 0x0008e200000e0000 */
[----:B------:R-:W-:-:S03]  /*198c0*/  LOP3.LUT R7, R20, 0x7ffffe00, R7, 0xf8, !PT ;  /* 0x7ffffe0014077812 */ /* 0x000fc600078ef807 */
[----:B-1----:R-:W-:Y:S02]  /*198d0*/  @!P5 ST.E [R16.64], R36 ;  /* 0x000000241000d985 */ /* 0x002fe4000c10190a */
[----:B------:R-:W-:Y:S02]  /*198e0*/  IMAD.SHL.U32 R6, R7, 0x2, RZ ;  /* 0x0000000207067824 */ /* 0x000fe400078e00ff */
[----:B--2---:R-:W-:Y:S04]  /*198f0*/  @!P4 ST.E [R14.64], R37 ;  /* 0x000000250e00c985 */ /* 0x004fe8000c10190a */
[----:B------:R-:W-:Y:S04]  /*19900*/  SHFL.IDX PT, R9, R4, RZ, 0x181f ;  /* 0x00181fff04097589 */ /* 0x000fe800000e0000 */
[----:B------:R-:W-:Y:S04]  /*19910*/  SHFL.IDX PT, R14, R5, 0x2, 0x181f ;  /* 0x00581f00050e7f89 */ /* 0x000fe800000e0000 */
[----:B------:R-:W-:Y:S01]  /*19920*/  SHFL.IDX PT, R44, R4, 0x2, 0x181f ;  /* 0x00581f00042c7f89 */ /* 0x000fe200000e0000 */
[----:B----4-:R-:W-:-:S03]  /*19930*/  IADD3 R3, R8, 0x40, RZ ;  /* 0x0000004008037810 */ /* 0x010fc60007ffe0ff */
[----:B------:R-:W-:Y:S01]  /*19940*/  SHFL.IDX PT, R15, R5, 0x3, 0x181f ;  /* 0x00781f00050f7f89 */ /* 0x000fe200000e0000 */
[----:B------:R-:W-:Y:S02]  /*19950*/  IADD3 R8, R8, 0x48, RZ ;  /* 0x0000004808087810 */ /* 0x000fe40007ffe0ff */
[-C--:B------:R-:W-:Y:S01]  /*19960*/  ISETP.GE.OR P3, PT, R3, R2.reuse, P1 ;  /* 0x000000020300720c */ /* 0x080fe20000f66670 */
[----:B------:R-:W-:Y:S01]  /*19970*/  IMAD R3, R22, 0x80, R19 ;  /* 0x0000008016037824 */ /* 0x000fe200078e0213 */
[----:B------:R-:W-:Y:S01]  /*19980*/  ISETP.GE.OR P0, PT, R8, R2, P1 ;  /* 0x000000020800720c */ /* 0x000fe20000f06670 */
[----:B------:R-:W-:Y:S03]  /*19990*/  SHFL.IDX PT, R45, R4, 0x3, 0x181f ;  /* 0x00781f00042d7f89 */ /* 0x000fe600000e0000 */
[C---:B------:R-:W-:Y:S01]  /*199a0*/  IADD3 R7, R3.reuse, 0x10, RZ ;  /* 0x0000001003077810 */ /* 0x040fe20007ffe0ff */
[----:B------:R-:W1:Y:S01]  /*199b0*/  SHFL.IDX PT, R8, R5, 0x1, 0x181f ;  /* 0x00381f0005087f89 */ /* 0x000e6200000e0000 */
[----:B------:R-:W-:-:S02]  /*199c0*/  IADD3 R32, R3, 0x40, RZ ;  /* 0x0000004003207810 */ /* 0x000fc40007ffe0ff */
[----:B------:R-:W-:Y:S01]  /*199d0*/  IADD3 R54, R3, 0x60, RZ ;  /* 0x0000006003367810 */ /* 0x000fe20007ffe0ff */
[----:B------:R-:W-:Y:S04]  /*199e0*/  SHFL.IDX PT, R48, R5, 0x4, 0x181f ;  /* 0x00981f0005307f89 */ /* 0x000fe800000e0000 */
[----:B---3--:R-:W-:Y:S04]  /*199f0*/  @!P3 ST.E [R12.64], R38 ;  /* 0x000000260c00b985 */ /* 0x008fe8000c10190a */
[----:B------:R1:W-:Y:S01]  /*19a00*/  @!P0 ST.E [R10.64], R39 ;  /* 0x000000270a008985 */ /* 0x0003e2000c10190a */
[----:B------:R-:W-:-:S03]  /*19a10*/  ISETP.GE.AND P0, PT, R0, c[0x0][0x3c8], PT ;  /* 0x0000f20000007a0c */ /* 0x000fc60003f06270 */
[----:B------:R-:W2:Y:S01]  /*19a20*/  SHFL.IDX PT, R12, R5, RZ, 0x181f ;  /* 0x00181fff050c7589 */ /* 0x000ea200000e0000 */
[-C--:B------:R-:W-:Y:S02]  /*19a30*/  ISETP.GE.OR P4, PT, R7, R2.reuse, P0 ;  /* 0x000000020700720c */ /* 0x080fe40000786670 */
[C---:B------:R-:W-:Y:S01]  /*19a40*/  ISETP.GE.OR P1, PT, R3.reuse, R2, P0 ;  /* 0x000000020300720c */ /* 0x040fe20000726670 */
[----:B------:R-:W-:Y:S01]  /*19a50*/  LDS.128 R24, [R6+0x80] ;  /* 0x0000800006187984 */ /* 0x000fe20000000c00 */
[----:B------:R-:W-:-:S03]  /*19a60*/  IADD3 R7, R3, 0x20, RZ ;  /* 0x0000002003077810 */ /* 0x000fc60007ffe0ff */
[----:B------:R-:W3:Y:S01]  /*19a70*/  SHFL.IDX PT, R11, R4, 0x1, 0x181f ;  /* 0x00381f00040b7f89 */ /* 0x000ee200000e0000 */
[-C--:B------:R-:W-:Y:S02]  /*19a80*/  ISETP.GE.OR P3, PT, R7, R2.reuse, P0 ;  /* 0x000000020700720c */ /* 0x080fe40000766670 */
[----:B------:R-:W-:Y:S01]  /*19a90*/  IADD3 R7, R3, 0x30, RZ ;  /* 0x0000003003077810 */ /* 0x000fe20007ffe0ff */
[----:B------:R-:W4:Y:S03]  /*19aa0*/  LDS.128 R20, [R6+0x880] ;  /* 0x0008800006147984 */ /* 0x000f260000000c00 */
[----:B------:R-:W-:Y:S01]  /*19ab0*/  ISETP.GE.OR P2, PT, R7, R2, P0 ;  /* 0x000000020700720c */ /* 0x000fe20000746670 */
[----:B------:R-:W4:Y:S04]  /*19ac0*/  LDS.128 R16, [R6+0x1080] ;  /* 0x0010800006107984 */ /* 0x000f280000000c00 */
[----:B------:R-:W4:Y:S01]  /*19ad0*/  LDS.128 R28, [R6+0x1880] ;  /* 0x00188000061c7984 */ /* 0x000f220000000c00 */
[----:B-1----:R-:W-:-:S03]  /*19ae0*/  @!P4 LEA R10, P6, R0, R8, 0x1 ;  /* 0x00000008000ac211 */ /* 0x002fc600078c08ff */
[----:B------:R-:W-:Y:S01]  /*19af0*/  LDS.128 R36, [R6+0x2880] ;  /* 0x0028800006247984 */ /* 0x000fe20000000c00 */
[----:B--2---:R-:W-:-:S03]  /*19b00*/  @!P1 LEA R12, P5, R0, R12, 0x1 ;  /* 0x0000000c000c9211 */ /* 0x004fc600078a08ff */
[----:B------:R-:W-:Y:S01]  /*19b10*/  LDS.128 R40, [R6+0x3080] ;  /* 0x0030800006287984 */ /* 0x000fe20000000c00 */
[----:B------:R-:W-:-:S03]  /*19b20*/  @!P1 LEA.HI.X R13, R0, R9, R53, 0x1, P5 ;  /* 0x00000009000d9211 */ /* 0x000fc600028f0c35 */
[----:B------:R-:W1:Y:S02]  /*19b30*/  SHFL.IDX PT, R49, R5, 0x6, 0x181f ;  /* 0x00d81f0005317f89 */ /* 0x000e6400000e0000 */
[----:B------:R-:W-:Y:S02]  /*19b40*/  P2R R7, PR, RZ, 0x40 ;  /* 0x00000040ff077803 */ /* 0x000fe40000000000 */
[----:B------:R-:W-:Y:S01]  /*19b50*/  SHFL.IDX PT, R52, R4, 0x4, 0x181f ;  /* 0x00981f0004347f89 */ /* 0x000fe200000e0000 */
[----:B------:R-:W-:Y:S02]  /*19b60*/  ISETP.GE.OR P6, PT, R32, R2, P0 ;  /* 0x000000022000720c */ /* 0x000fe400007c6670 */
[----:B------:R-:W-:Y:S01]  /*19b70*/  ISETP.NE.AND P5, PT, R7, RZ, PT ;  /* 0x000000ff0700720c */ /* 0x000fe20003fa5270 */
[----:B------:R-:W-:Y:S03]  /*19b80*/  LDS.128 R32, [R6+0x2080] ;  /* 0x0020800006207984 */ /* 0x000fe60000000c00 */
[C---:B---3--:R-:W-:Y:S01]  /*19b90*/  @!P4 LEA.HI.X R11, R0.reuse, R11, R53, 0x1, P5 ;  /* 0x0000000b000bc211 */ /* 0x048fe200028f0c35 */
[----:B------:R-:W2:Y:S01]  /*19ba0*/  SHFL.IDX PT, R7, R5, 0x5, 0x181f ;  /* 0x00b81f0005077f89 */ /* 0x000ea200000e0000 */
[----:B------:R-:W-:-:S03]  /*19bb0*/  @!P3 LEA R8, P5, R0, R14, 0x1 ;  /* 0x0000000e0008b211 */ /* 0x000fc600078a08ff */
[----:B------:R-:W3:Y:S01]  /*19bc0*/  SHFL.IDX PT, R51, R4, 0x5, 0x181f ;  /* 0x00b81f0004337f89 */ /* 0x000ee200000e0000 */
[C-C-:B------:R-:W-:Y:S02]  /*19bd0*/  @!P3 LEA.HI.X R9, R0.reuse, R44, R53.reuse, 0x1, P5 ;  /* 0x0000002c0009b211 */ /* 0x140fe400028f0c35 */
[C---:B------:R-:W-:Y:S01]  /*19be0*/  @!P2 LEA R14, P5, R0.reuse, R15, 0x1 ;  /* 0x0000000f000ea211 */ /* 0x040fe200078a08ff */
[----:B------:R-:W1:Y:S01]  /*19bf0*/  SHFL.IDX PT, R50, R4, 0x6, 0x181f ;  /* 0x00d81f0004327f89 */ /* 0x000e6200000e0000 */
[C---:B------:R-:W-:Y:S02]  /*19c00*/  IADD3 R44, R3.reuse, 0x50, RZ ;  /* 0x00000050032c7810 */ /* 0x040fe40007ffe0ff */
[----:B------:R-:W-:Y:S01]  /*19c10*/  @!P2 LEA.HI.X R15, R0, R45, R53, 0x1, P5 ;  /* 0x0000002d000fa211 */ /* 0x000fe200028f0c35 */
[----:B------:R-:W1:Y:S01]  /*19c20*/  SHFL.IDX PT, R5, R5, 0x7, 0x181f ;  /* 0x00f81f0005057f89 */ /* 0x000e6200000e0000 */
[-C--:B------:R-:W-:Y:S02]  /*19c30*/  ISETP.GE.OR P5, PT, R44, R2.reuse, P0 ;  /* 0x000000022c00720c */ /* 0x080fe400007a6670 */
[----:B------:R-:W-:Y:S01]  /*19c40*/  IADD3 R3, R3, 0x70, RZ ;  /* 0x0000007003037810 */ /* 0x000fe20007ffe0ff */
[----:B------:R1:W2:Y:S04]  /*19c50*/  LDS.128 R44, [R6+0x3880] ;  /* 0x00388000062c7984 */ /* 0x0002a80000000c00 */
[----:B------:R-:W-:Y:S01]  /*19c60*/  @!P1 ST.E.128 [R12.64], R24 ;  /* 0x000000180c009985 */ /* 0x000fe2000c101d0a */
[----:B------:R-:W-:-:S02]  /*19c70*/  ISETP.GE.OR P1, PT, R54, R2, P0 ;  /* 0x000000023600720c */ /* 0x000fc40000726670 */
[----:B------:R-:W-:Y:S01]  /*19c80*/  ISETP.GE.OR P0, PT, R3, R2, P0 ;  /* 0x000000020300720c */ /* 0x000fe20000706670 */
[----:B----4-:R4:W-:Y:S04]  /*19c90*/  @!P4 ST.E.128 [R10.64], R20 ;  /* 0x000000140a00c985 */ /* 0x0109e8000c101d0a */
[----:B------:R2:W-:Y:S04]  /*19ca0*/  @!P3 ST.E.128 [R8.64], R16 ;  /* 0x000000100800b985 */ /* 0x0005e8000c101d0a */
[----:B------:R3:W-:Y:S04]  /*19cb0*/  @!P2 ST.E.128 [R14.64], R28 ;  /* 0x0000001c0e00a985 */ /* 0x0007e8000c101d0a */
[----:B------:R-:W2:Y:S01]  /*19cc0*/  SHFL.IDX PT, R4, R4, 0x7, 0x181f ;  /* 0x00f81f0004047f89 */ /* 0x000ea200000e0000 */
[----:B-1----:R-:W-:-:S02]  /*19cd0*/  @!P1 LEA R6, P2, R0, R49, 0x1 ;  /* 0x0000003100069211 */ /* 0x002fc400078408ff */
[C---:B----4-:R-:W-:Y:S02]  /*19ce0*/  @!P6 LEA R10, P4, R0.reuse, R48, 0x1 ;  /* 0x00000030000ae211 */ /* 0x050fe400078808ff */
[C---:B--2---:R-:W-:Y:S02]  /*19cf0*/  @!P5 LEA R8, P3, R0.reuse, R7, 0x1 ;  /* 0x000000070008d211 */ /* 0x044fe400078608ff */
[C-C-:B------:R-:W-:Y:S02]  /*19d00*/  @!P6 LEA.HI.X R11, R0.reuse, R52, R53.reuse, 0x1, P4 ;  /* 0x00000034000be211 */ /* 0x140fe400020f0c35 */
[C-C-:B---3--:R-:W-:Y:S02]  /*19d10*/  @!P5 LEA.HI.X R9, R0.reuse, R51, R53.reuse, 0x1, P3 ;  /* 0x000000330009d211 */ /* 0x148fe400018f0c35 */
[----:B------:R-:W-:Y:S01]  /*19d20*/  @!P1 LEA.HI.X R7, R0, R50, R53, 0x1, P2 ;  /* 0x0000003200079211 */ /* 0x000fe200010f0c35 */
[----:B------:R1:W-:Y:S04]  /*19d30*/  @!P6 ST.E.128 [R10.64], R32 ;  /* 0x000000200a00e985 */ /* 0x0003e8000c101d0a */
[----:B------:R1:W-:Y:S04]  /*19d40*/  @!P5 ST.E.128 [R8.64], R36 ;  /* 0x000000240800d985 */ /* 0x0003e8000c101d0a */
[----:B------:R1:W-:Y:S01]  /*19d50*/  @!P1 ST.E.128 [R6.64], R40 ;  /* 0x0000002806009985 */ /* 0x0003e2000c101d0a */
[----:B------:R-:W-:Y:S05]  /*19d60*/  @P0 EXIT ;  /* 0x000000000000094d */ /* 0x000fea0003800000 */
[----:B------:R-:W-:-:S04]  /*19d70*/  LEA R2, P0, R0, R5, 0x1 ;  /* 0x0000000500027211 */ /* 0x000fc800078008ff */
[----:B------:R-:W-:-:S05]  /*19d80*/  LEA.HI.X R3, R0, R4, R53, 0x1, P0 ;  /* 0x0000000400037211 */ /* 0x000fca00000f0c35 */
[----:B------:R-:W-:Y:S01]  /*19d90*/  ST.E.128 [R2.64], R44 ;  /* 0x0000002c02007985 */ /* 0x000fe2000c101d0a */
[----:B------:R-:W-:Y:S05]  /*19da0*/  EXIT ;  /* 0x000000000000794d */ /* 0x000fea0003800000 */
.L_x_137:
        /* <DEDUP_REMOVED lines=10> */
[----:B------:R-:W3:Y:S01]  /*19e50*/  @P0 LDG.E R0, [R4.64] ;  /* 0x0000000a04000981 */ /* 0x000ee2000c1e1900 */
        /* <DEDUP_REMOVED lines=11> */
[----:B---3--:R-:W3:Y:S02]  /*19f10*/  @P0 R2UR UR5, R0 ;  /* 0x00000000000503c2 */ /* 0x008ee400000e0000 */
[----:B---3--:R-:W-:Y:S02]  /*19f20*/  @UP1 USHF.R.S32.HI UR4, URZ, 0x1f, UR5 ;  /* 0x0000001f3f041899 */ /* 0x008fe40008011405 */
[----:B------:R-:W-:-:S05]  /*19f30*/  @UP1 UMOV UR12, UR5 ;  /* 0x00000005000c1c82 */ /* 0x000fca0008000000 */
[----:B------:R-:W-:Y:S01]  /*19f40*/  @UP1 UMOV UR13, UR4 ;  /* 0x00000004000d1c82 */ /* 0x000fe20008000000 */
[----:B------:R-:W-:Y:S05]  /*19f50*/  @P1 BRA `(.L_x_139) ;  /* 0x0000004000001947 */ /* 0x000fea0003800000 */
[----:B-1----:R-:W-:Y:S05]  /*19f60*/  @!P0 BRA `(.L_x_139) ;  /* 0x0000003000008947 */ /* 0x002fea0003800000 */
[----:B------:R-:W3:Y:S04]  /*19f70*/  LDG.E R0, [R4.64] ;  /* 0x0000000a04007981 */ /* 0x000ee8000c1e1900 */
[----:B------:R-:W3:Y:S02]  /*19f80*/  LDG.E R2, [R4.64+0x4] ;  /* 0x0000040a04027981 */ /* 0x000ee4000c1e1900 */
[----:B---3-5:R-:W-:Y:S02]  /*19f90*/  IADD3 R9, -R0, R2, RZ ;  /* 0x0000000200097210 */ /* 0x028fe40007ffe1ff */
.L_x_139:
        /* <DEDUP_REMOVED lines=43> */
.L_x_141:
[----:B------:R-:W-:Y:S05]  /*1a250*/  BSYNC B0 ;  /* 0x0000000000007941 */ /* 0x000fea0003800000 */
.L_x_140:
[----:B------:R-:W3:Y:S01]  /*1a260*/  S2R R10, SR_CTAID.X ;  /* 0x00000000000a7919 */ /* 0x000ee20000002500 */
        /* <DEDUP_REMOVED lines=18> */
[----:B---3--:R-:W-:Y:S02]  /*1a390*/  IMAD R0, R10, 0x80, R0 ;  /* 0x000000800a007824 */ /* 0x008fe400078e0200 */
        /* <DEDUP_REMOVED lines=30> */
[----:B------:R-:W3:Y:S01]  /*1a580*/  SHFL.IDX PT, R7, R3, RZ, 0x181f ;  /* 0x00181fff03077589 */ /* 0x000ee200000e0000 */
[----:B------:R-:W-:Y:S02]  /*1a590*/  SHF.R.S32.HI R20, RZ, 0x1f, R0 ;  /* 0x0000001fff147819 */ /* 0x000fe40000011400 */
[C---:B------:R-:W-:Y:S01]  /*1a5a0*/  IADD3 R8, R2.reuse, 0x10, RZ ;  /* 0x0000001002087810 */ /* 0x040fe20007ffe0ff */
[----:B------:R-:W4:Y:S01]  /*1a5b0*/  SHFL.IDX PT, R5, R4, 0x1, 0x181f ;  /* 0x00381f0004057f89 */ /* 0x000f2200000e0000 */
[----:B------:R-:W-:-:S02]  /*1a5c0*/  ISETP.GE.OR P1, PT, R2, R19, P0 ;  /* 0x000000130200720c */ /* 0x000fc40000726670 */
[-C--:B------:R-:W-:Y:S01]  /*1a5d0*/  ISETP.GE.OR P5, PT, R8, R19.reuse, P0 ;  /* 0x000000130800720c */ /* 0x080fe200007a6670 */
[----:B------:R-:W2:Y:S01]  /*1a5e0*/  SHFL.IDX PT, R9, R3, 0x1, 0x181f ;  /* 0x00381f0003097f89 */ /* 0x000ea200000e0000 */
[C---:B------:R-:W-:Y:S02]  /*1a5f0*/  IADD3 R14, R2.reuse, 0x20, RZ ;  /* 0x00000020020e7810 */ /* 0x040fe40007ffe0ff */
[----:B------:R-:W-:Y:S01]  /*1a600*/  IADD3 R10, R2, 0x40, RZ ;  /* 0x00000040020a7810 */ /* 0x000fe20007ffe0ff */
[----:B------:R-:W2:Y:S01]  /*1a610*/  SHFL.IDX PT, R8, R4, 0x2, 0x181f ;  /* 0x00581f0004087f89 */ /* 0x000ea200000e0000 */
[-C--:B------:R-:W-:Y:S02]  /*1a620*/  ISETP.GE.OR P4, PT, R14, R19.reuse, P0 ;  /* 0x000000130e00720c */ /* 0x080fe40000786670 */
[----:B------:R-:W-:Y:S01]  /*1a630*/  IADD3 R13, R2, 0x30, RZ ;  /* 0x00000030020d7810 */ /* 0x000fe20007ffe0ff */
[----:B------:R-:W2:Y:S01]  /*1a640*/  SHFL.IDX PT, R12, R3, 0x2, 0x181f ;  /* 0x00581f00030c7f89 */ /* 0x000ea200000e0000 */
[----:B------:R-:W-:-:S02]  /*1a650*/  ISETP.GE.OR P6, PT, R10, R19, P0 ;  /* 0x000000130a00720c */ /* 0x000fc400007c6670 */
[----:B------:R-:W-:Y:S01]  /*1a660*/  ISETP.GE.OR P3, PT, R13, R19, P0 ;  /* 0x000000130d00720c */ /* 0x000fe20000766670 */
[----:B------:R-:W2:Y:S01]  /*1a670*/  SHFL.IDX PT, R11, R4, 0x3, 0x181f ;  /* 0x00781f00040b7f89 */ /* 0x000ea200000e0000 */
[----:B-1----:R-:W-:-:S03]  /*1a680*/  @!P1 LEA R6, P2, R0, R6, 0x1 ;  /* 0x0000000600069211 */ /* 0x002fc600078408ff */
[----:B------:R-:W1:Y:S01]  /*1a690*/  SHFL.IDX PT, R14, R3, 0x3, 0x181f ;  /* 0x00781f00030e7f89 */ /* 0x000e6200000e0000 */
[----:B---3--:R-:W-:-:S03]  /*1a6a0*/  @!P1 LEA.HI.X R7, R0, R7, R20, 0x1, P2 ;  /* 0x0000000700079211 */ /* 0x008fc600010f0c14 */
[----:B------:R-:W3:Y:S04]  /*1a6b0*/  SHFL.IDX PT, R10, R4, 0x4, 0x181f ;  /* 0x00981f00040a7f89 */ /* 0x000ee800000e0000 */
[----:B------:R1:W-:Y:S04]  /*1a6c0*/  @!P1 ST.E.128 [R6.64], RZ ;  /* 0x000000ff06009985 */ /* 0x0003e8000c101d0a */
[----:B------:R-:W-:Y:S04]  /*1a6d0*/  SHFL.IDX PT, R13, R4, 0x5, 0x181f ;  /* 0x00b81f00040d7f89 */ /* 0x000fe800000e0000 */
[----:B------:R-:W-:Y:S04]  /*1a6e0*/  SHFL.IDX PT, R15, R4, 0x6, 0x181f ;  /* 0x00d81f00040f7f89 */ /* 0x000fe800000e0000 */
[----:B------:R-:W3:Y:S04]  /*1a6f0*/  SHFL.IDX PT, R18, R3, 0x4, 0x181f ;  /* 0x00981f0003127f89 */ /* 0x000ee800000e0000 */
[----:B------:R-:W3:Y:S04]  /*1a700*/  SHFL.IDX PT, R17, R3, 0x5, 0x181f ;  /* 0x00b81f0003117f89 */ /* 0x000ee800000e0000 */
[----:B------:R-:W3:Y:S04]  /*1a710*/  SHFL.IDX PT, R16, R3, 0x6, 0x181f ;  /* 0x00d81f0003107f89 */ /* 0x000ee800000e0000 */
[----:B------:R-:W3:Y:S01]  /*1a720*/  SHFL.IDX PT, R4, R4, 0x7, 0x181f ;  /* 0x00f81f0004047f89 */ /* 0x000ee200000e0000 */
[----:B-1----:R-:W-:-:S02]  /*1a730*/  IADD3 R7, R2, 0x50, RZ ;  /* 0x0000005002077810 */ /* 0x002fc40007ffe0ff */
[C---:B----4-:R-:W-:Y:S01]  /*1a740*/  @!P5 LEA R6, P1, R0.reuse, R5, 0x1 ;  /* 0x000000050006d211 */ /* 0x050fe200078208ff */
[----:B------:R-:W1:Y:S01]  /*1a750*/  SHFL.IDX PT, R3, R3, 0x7, 0x181f ;  /* 0x00f81f0003037f89 */ /* 0x000e6200000e0000 */
[----:B------:R-:W-:Y:S02]  /*1a760*/  ISETP.GE.OR P2, PT, R7, R19, P0 ;  /* 0x000000130700720c */ /* 0x000fe40000746670 */
[C---:B--2---:R-:W-:Y:S02]  /*1a770*/  @!P5 LEA.HI.X R7, R0.reuse, R9, R20, 0x1, P1 ;  /* 0x000000090007d211 */ /* 0x044fe400008f0c14 */
[----:B------:R-:W-:Y:S02]  /*1a780*/  @!P4 LEA R8, P1, R0, R8, 0x1 ;  /* 0x000000080008c211 */ /* 0x000fe400078208ff */
[C---:B------:R-:W-:Y:S01]  /*1a790*/  IADD3 R9, R2.reuse, 0x60, RZ ;  /* 0x0000006002097810 */ /* 0x040fe20007ffe0ff */
[----:B------:R2:W-:Y:S01]  /*1a7a0*/  @!P5 ST.E.128 [R6.64], RZ ;  /* 0x000000ff0600d985 */ /* 0x0005e2000c101d0a */
[----:B------:R-:W-:-:S09]  /*1a7b0*/  IADD3 R2, R2, 0x70, RZ ;  /* 0x0000007002027810 */ /* 0x000fd20007ffe0ff */
[----:B------:R-:W-:Y:S02]  /*1a7c0*/  P2R R5, PR, RZ, 0x2 ;  /* 0x00000002ff057803 */ /* 0x000fe40000000000 */
[-C--:B------:R-:W-:Y:S02]  /*1a7d0*/  ISETP.GE.OR P1, PT, R9, R19.reuse, P0 ;  /* 0x000000130900720c */ /* 0x080fe40000726670 */
[----:B------:R-:W-:Y:S02]  /*1a7e0*/  ISETP.NE.AND P5, PT, R5, RZ, PT ;  /* 0x000000ff0500720c */ /* 0x000fe40003fa5270 */
[----:B------:R-:W-:Y:S02]  /*1a7f0*/  ISETP.GE.OR P0, PT, R2, R19, P0 ;  /* 0x000000130200720c */ /* 0x000fe40000706670 */
[----:B------:R-:W-:-:S05]  /*1a800*/  @!P4 LEA.HI.X R9, R0, R12, R20, 0x1, P5 ;  /* 0x0000000c0009c211 */ /* 0x000fca00028f0c14 */
[----:B------:R4:W-:Y:S01]  /*1a810*/  @!P4 ST.E.128 [R8.64], RZ ;  /* 0x000000ff0800c985 */ /* 0x0009e2000c101d0a */
[----:B--2---:R-:W-:-:S04]  /*1a820*/  @!P3 LEA R6, P5, R0, R11, 0x1 ;  /* 0x0000000b0006b211 */ /* 0x004fc800078a08ff */
[C---:B------:R-:W-:Y:S02]  /*1a830*/  @!P3 LEA.HI.X R7, R0.reuse, R14, R20, 0x1, P5 ;  /* 0x0000000e0007b211 */ /* 0x040fe400028f0c14 */
[----:B---3--:R-:W-:-:S03]  /*1a840*/  @!P6 LEA R10, P5, R0, R10, 0x1 ;  /* 0x0000000a000ae211 */ /* 0x008fc600078a08ff */
[----:B------:R2:W-:Y:S01]  /*1a850*/  @!P3 ST.E.128 [R6.64], RZ ;  /* 0x000000ff0600b985 */ /* 0x0005e2000c101d0a */
[----:B------:R-:W-:-:S05]  /*1a860*/  @!P6 LEA.HI.X R11, R0, R18, R20, 0x1, P5 ;  /* 0x00000012000be211 */ /* 0x000fca00028f0c14 */
[----:B------:R3:W-:Y:S01]  /*1a870*/  @!P6 ST.E.128 [R10.64], RZ ;  /* 0x000000ff0a00e985 */ /* 0x0007e2000c101d0a */
[----:B----4-:R-:W-:-:S04]  /*1a880*/  @!P2 LEA R8, P4, R0, R13, 0x1 ;  /* 0x0000000d0008a211 */ /* 0x010fc800078808ff */
[----:B------:R-:W-:-:S05]  /*1a890*/  @!P2 LEA.HI.X R9, R0, R17, R20, 0x1, P4 ;  /* 0x000000110009a211 */ /* 0x000fca00020f0c14 */
[----:B------:R3:W-:Y:S01]  /*1a8a0*/  @!P2 ST.E.128 [R8.64], RZ ;  /* 0x000000ff0800a985 */ /* 0x0007e2000c101d0a */
[----:B--2---:R-:W-:-:S04]  /*1a8b0*/  @!P1 LEA R6, P3, R0, R15, 0x1 ;  /* 0x0000000f00069211 */ /* 0x004fc800078608ff */
[----:B------:R-:W-:-:S05]  /*1a8c0*/  @!P1 LEA.HI.X R7, R0, R16, R20, 0x1, P3 ;  /* 0x0000001000079211 */ /* 0x000fca00018f0c14 */
[----:B------:R3:W-:Y:S01]  /*1a8d0*/  @!P1 ST.E.128 [R6.64], RZ ;  /* 0x000000ff06009985 */ /* 0x0007e2000c101d0a */
[----:B------:R-:W-:Y:S05]  /*1a8e0*/  @P0 EXIT ;  /* 0x000000000000094d */ /* 0x000fea0003800000 */
[----:B-1----:R-:W-:-:S04]  /*1a8f0*/  LEA R2, P0, R0, R4, 0x1 ;  /* 0x0000000400027211 */ /* 0x002fc800078008ff */
[----:B------:R-:W-:-:S05]  /*1a900*/  LEA.HI.X R3, R0, R3, R20, 0x1, P0 ;  /* 0x0000000300037211 */ /* 0x000fca00000f0c14 */
[----:B------:R-:W-:Y:S01]  /*1a910*/  ST.E.128 [R2.64], RZ ;  /* 0x000000ff02007985 */ /* 0x000fe2000c101d0a */
[----:B------:R-:W-:Y:S05]  /*1a920*/  EXIT ;  /* 0x000000000000794d */ /* 0x000fea0003800000 */
.L_x_142:
        /* <DEDUP_REMOVED lines=13> */
.L_x_1598:


//--------------------- .text._ZN7cutlass13device_kernelIN5flash19enable_sm80_to_sm89INS1_16FlashAttnFwdSm80INS1_25CollectiveMainloopFwdSm80ILi4ELi1ELb0EN4cute5tupleIJNS5_1CILi128EEENS7_ILi96EEENS7_ILi64EEEEEELi64ENS_10bfloat16_tEfNS_4arch4Sm80ELb0ELb1ELb1ELb0ELb1ELb0ELb1ELb0EEENS1_21CollectiveEpilogueFwdINS6_IJS8_SA_S9_EEENS6_IJNS7_ILi1EEESI_SI_EEESC_SE_Li128ELb0ELb1ELb0ELb0EEENS1_19SingleTileSchedulerILb0ELb0ELb1ELi128EEEEEEEEEvNT_6ParamsE --------------------------
	.section	.text._ZN7cutlass13device_kernelIN5flash19enable_sm80_to_sm89INS1_16FlashAttnFwdSm80INS1_25CollectiveMainloopFwdSm80ILi4ELi1ELb0EN4cute5tupleIJNS5_1CILi128EEENS7_ILi96EEENS7_ILi64EEEEEELi64ENS_10bfloat16_tEfNS_4arch4Sm80ELb0ELb1ELb1ELb0ELb1ELb0ELb1ELb0EEENS1_21CollectiveEpilogueFwdINS6_IJS8_SA_S9_EEENS6_IJNS7_ILi1EEESI_SI_EEESC_SE_Li128ELb0ELb1ELb0ELb0EEENS1_19SingleTileSchedulerILb0ELb0ELb1ELi128EEEEEEEEEvNT_6ParamsE,"ax",@progbits
	.sectioninfo	@"SHI_REGISTERS=255"
	.align	128
.text._ZN7cutlass13device_kernelIN5flash19enable_sm80_to_sm89INS1_16FlashAttnFwdSm80INS1_25CollectiveMainloopFwdSm80ILi4ELi1ELb0EN4cute5tupleIJNS5_1CILi128EEENS7_ILi96EEENS7_ILi64EEEEEELi64ENS_10bfloat16_tEfNS_4arch4Sm80ELb0ELb1ELb1ELb0ELb1ELb0ELb1ELb0EEENS1_21CollectiveEpilogueFwdINS6_IJS8_SA_S9_EEENS6_IJNS7_ILi1EEESI_SI_EEESC_SE_Li128ELb0ELb1ELb0ELb0EEENS1_19SingleTileSchedulerILb0ELb0ELb1ELi128EEEEEEEEEvNT_6ParamsE:
        .type           _ZN7cutlass13device_kernelIN5flash19enable_sm80_to_sm89INS1_16FlashAttnFwdSm80INS1_25CollectiveMainloopFwdSm80ILi4ELi1ELb0EN4cute5tupleIJNS5_1CILi128EEENS7_ILi96EEENS7_ILi64EEEEEELi64ENS_10bfloat16_tEfNS_4arch4Sm80ELb0ELb1ELb1ELb0ELb1ELb0ELb1ELb0EEENS1_21CollectiveEpilogueFwdINS6_IJS8_SA_S9_EEENS6_IJNS7_ILi1EEESI_SI_EEESC_SE_Li128ELb0ELb1ELb0ELb0EEENS1_19SingleTileSchedulerILb0ELb0ELb1ELi128EEEEEEEEEvNT_6ParamsE,@function
        .size           _ZN7cutlass13device_kernelIN5flash19enable_sm80_to_sm89INS1_16FlashAttnFwdSm80INS1_25CollectiveMainloopFwdSm80ILi4ELi1ELb0EN4cute5tupleIJNS5_1CILi128EEENS7_ILi96EEENS7_ILi64EEEEEELi64ENS_10bfloat16_tEfNS_4arch4Sm80ELb0ELb1ELb1ELb0ELb1ELb0ELb1ELb0EEENS1_21CollectiveEpilogueFwdINS6_IJS8_SA_S9_EEENS6_IJNS7_ILi1EEESI_SI_EEESC_SE_Li128ELb0ELb1ELb0ELb0EEENS1_19SingleTileSchedulerILb0ELb0ELb1ELi128EEEEEEEEEvNT_6ParamsE,(.L_x_1599 - _ZN7cutlass13device_kernelIN5flash19enable_sm80_to_sm89INS1_16FlashAttnFwdSm80INS1_25CollectiveMainloopFwdSm80ILi4ELi1ELb0EN4cute5tupleIJNS5_1CILi128EEENS7_ILi96EEENS7_ILi64EEEEEELi64ENS_10bfloat16_tEfNS_4arch4Sm80ELb0ELb1ELb1ELb0ELb1ELb0ELb1ELb0EEENS1_21CollectiveEpilogueFwdINS6_IJS8_SA_S9_EEENS6_IJNS7_ILi1EEESI_SI_EEESC_SE_Li128ELb0ELb1ELb0ELb0EEENS1_19SingleTileSchedulerILb0ELb0ELb1ELi128EEEEEEEEEvNT_6ParamsE)
        .other          _ZN7cutlass13device_kernelIN5flash19enable_sm80_to_sm89INS1_16FlashAttnFwdSm80INS1_25CollectiveMainloopFwdSm80ILi4ELi1ELb0EN4cute5tupleIJNS5_1CILi128EEENS7_ILi96EEENS7_ILi64EEEEEELi64ENS_10bfloat16_tEfNS_4arch4Sm80ELb0ELb1ELb1ELb0ELb1ELb0ELb1ELb0EEENS1_21CollectiveEpilogueFwdINS6_IJS8_SA_S9_EEENS6_IJNS7_ILi1EEESI_SI_EEESC_SE_Li128ELb0ELb1ELb0ELb0EEENS1_19SingleTileSchedulerILb0ELb0ELb1ELi128EEEEEEEEEvNT_6ParamsE,@"STO_CUDA_ENTRY STV_DEFAULT"
_ZN7cutlass13device_kernelIN5flash19enable_sm80_to_sm89INS1_16FlashAttnFwdSm80INS1_25CollectiveMainloopFwdSm80ILi4ELi1ELb0EN4cute5tupleIJNS5_1CILi128EEENS7_ILi96EEENS7_ILi64EEEEEELi64ENS_10bfloat16_tEfNS_4arch4Sm80ELb0ELb1ELb1ELb0ELb1ELb0ELb1ELb0EEENS1_21CollectiveEpilogueFwdINS6_IJS8_SA_S9_EEENS6_IJNS7_ILi1EEESI_SI_EEESC_SE_Li128ELb0ELb1ELb0ELb0EEENS1_19SingleTileSchedulerILb0ELb0ELb1ELi128EEEEEEEEEvNT_6ParamsE:
[----:B------:R-:W-:-:S03]  /*0000*/  MOV R1, c[0x0][0x28] ;  /* 0x00000a0000017a02 */ /* 0x000fc60000000f00 */
[----:B------:R-:W1:Y:S01]  /*0010*/  S2UR UR16, SR_CTAID.Z ;  /* 0x00000000001079c3 */ /* 0x000e620000002700 */
[----:B------:R-:W-:Y:S02]  /*0020*/  IADD3 R1, R1, -0x40, RZ ;  /* 0xffffffc001017810 */ /* 0x000fe40007ffe0ff */
[----:B-1----:R-:W-:-:S13]  /*0030*/  ISETP.LE.AND P0, PT, RZ, UR16, PT ;  /* 0x00000010ff007c0c */ /* 0x002fda000bf03270 */
[----:B------:R-:W-:Y:S05]  /*0040*/  @!P0 EXIT ;  /* 0x000000000000894d */ /* 0x000fea0003800000 */
[----:B------:R-:W-:Y:S01]  /*0050*/  ULDC.64 UR4, c[0x0][0x370] ;  /* 0x0000dc0000047ab9 */ /* 0x000fe20000000a00 */
[----:B------:R-:W-:Y:S01]  /*0060*/  IMAD.MOV.U32 R204, RZ, RZ, RZ ;  /* 0x000000ffffcc7224 */ /* 0x000fe200078e00ff */
[----:B------:R-:W-:Y:S02]  /*0070*/  UISETP.NE.U32.AND UP0, UPT, URZ, UR4, UPT ;  /* 0x000000043f00728c */ /* 0x000fe4000bf05070 */
[----:B------:R-:W-:Y:S02]  /*0080*/  ULDC.64 UR6, c[0x0][0x370] ;  /* 0x0000dc0000067ab9 */ /* 0x000fe40000000a00 */
[----:B------:R-:W-:Y:S02]  /*0090*/  UISETP.NE.AND.EX UP0, UPT, URZ, UR5, UPT, UP0 ;  /* 0x000000053f00728c */ /* 0x000fe4000bf05300 */
[----:B------:R-:W-:-:S04]  /*00a0*/  ULDC.64 UR48, c[0x0][0x118] ;  /* 0x0000460000307ab9 */ /* 0x000fc80000000a00 */
[----:B------:R-:W-:-:S05]  /*00b0*/  PLOP3.LUT P0, PT, PT, PT, UP0, 0x80, 0x0 ;  /* 0x000000000000781c */ /* 0x000fca0003f0f008 */
[----:B------:R-:W-:Y:S02]  /*00c0*/  @UP0 UMOV UR4, 0x4 ;  /* 0x0000000400040882 */ /* 0x000fe40000000000 */
[----:B------:R-:W-:-:S06]  /*00d0*/  @UP0 UIMAD.WIDE UR4, UR16, UR4, UR6 ;  /* 0x00000004100402a5 */ /* 0x000fcc000f8e0206 */
[----:B------:R-:W-:Y:S01]  /*00e0*/  MOV R2, UR4 ;  /* 0x0000000400027c02 */ /* 0x000fe20008000f00 */
[----:B------:R-:W-:Y:S01]  /*00f0*/  IMAD.U32 R3, RZ, RZ, UR5 ;  /* 0x00000005ff037e24 */ /* 0x000fe2000f8e00ff */
[----:B------:R-:W1:Y:S01]  /*0100*/  S2UR UR14, SR_CTAID.X ;  /* 0x00000000000e79c3 */ /* 0x000e620000002500 */
[----:B------:R-:W-:Y:S02]  /*0110*/  ULDC UR12, c[0x0][0x2c4] ;  /* 0x0000b100000c7ab9 */ /* 0x000fe40000000800 */
[----:B------:R-:W-:Y:S01]  /*0120*/  ULDC.64 UR4, c[0x0][0x2c8] ;  /* 0x0000b20000047ab9 */ /* 0x000fe20000000a00 */
[----:B------:R-:W2:Y:S01]  /*0130*/  @P0 LDG.E R204, [R2.64] ;  /* 0x0000003002cc0981 */ /* 0x000ea2000c1e1900 */
[----:B------:R-:W-:Y:S02]  /*0140*/  UISETP.NE.AND UP2, UPT, UR12, 0x1, UPT ;  /* 0x000000010c00788c */ /* 0x000fe4000bf45270 */
[----:B------:R-:W-:Y:S01]  /*0150*/  ULDC UR10, c[0x0][0x1d0] ;  /* 0x00007400000a7ab9 */ /* 0x000fe20000000800 */
[----:B------:R-:W3:Y:S01]  /*0160*/  S2UR UR11, SR_CTAID.Y ;  /* 0x00000000000b79c3 */ /* 0x000ee20000002600 */
[----:B------:R-:W4:Y:S01]  /*0170*/  S2R R200, SR_TID.X ;  /* 0x0000000000c87919 */ /* 0x000f220000002100 */
[----:B-1----:R-:W-:-:S06]  /*0180*/  USHF.L.U32 UR14, UR14, 0x7, URZ ;  /* 0x000000070e0e7899 */ /* 0x002fcc000800063f */
[----:B------:R-:W-:Y:S02]  /*0190*/  @UP2 UIADD3 UR8, UR14, 0x7f, URZ ;  /* 0x0000007f0e082890 */ /* 0x000fe4000fffe03f */
[----:B------:R-:W-:Y:S02]  /*01a0*/  UIADD3 UR6, UR14, 0x7f, URZ ;  /* 0x0000007f0e067890 */ /* 0x000fe4000fffe03f */
[----:B------:R-:W-:Y:S02]  /*01b0*/  UIMAD.WIDE.U32 UR8, UR8, UR4, URZ ;  /* 0x00000004080872a5 */ /* 0x000fe4000f8e003f */
[----:B---3--:R-:W-:-:S05]  /*01c0*/  USHF.R.S32.HI UR15, URZ, 0x1f, UR11 ;  /* 0x0000001f3f0f7899 */ /* 0x008fca000801140b */
[----:B------:R-:W-:Y:S02]  /*01d0*/  @UP2 UMOV UR7, UR9 ;  /* 0x0000000900072c82 */ /* 0x000fe40008000000 */
[----:B------:R-:W-:Y:S02]  /*01e0*/  @UP2 USHF.R.U32.HI UR6, URZ, UR5, UR7 ;  /* 0x000000053f062299 */ /* 0x000fe40008011607 */
[----:B------:R-:W-:Y:S02]  /*01f0*/  UMOV UR8, 0x1 ;  /* 0x0000000100087882 */ /* 0x000fe40000000000 */
[----:B------:R-:W-:Y:S02]  /*0200*/  ULDC.64 UR4, c[0x0][0x328] ;  /* 0x0000ca0000047ab9 */ /* 0x000fe40000000a00 */
[----:B------:R-:W-:Y:S02]  /*0210*/  UISETP.LE.AND UP0, UPT, UR8, UR5, UPT ;  /* 0x000000050800728c */ /* 0x000fe4000bf03270 */
[----:B------:R-:W-:-:S02]  /*0220*/  ULDC UR7, c[0x0][0x2ac] ;  /* 0x0000ab0000077ab9 */ /* 0x000fc40000000800 */
[----:B------:R-:W-:Y:S02]  /*0230*/  UIMAD UR10, UR7, UR10, URZ ;  /* 0x0000000a070a72a4 */ /* 0x000fe4000f8e023f */
[----:B------:R-:W-:Y:S01]  /*0240*/  PLOP3.LUT P0, PT, PT, PT, UP0, 0x40, 0x0 ;  /* 0x000000000000781c */ /* 0x000fe20003f0e808 */
[----:B------:R-:W-:Y:S02]  /*0250*/  ULDC UR9, c[0x0][0x168] ;  /* 0x00005a0000097ab9 */ /* 0x000fe40000000800 */
[----:B------:R-:W-:-:S04]  /*0260*/  UIADD3 UR9, UR10, -UR9, UR8 ;  /* 0x800000090a097290 */ /* 0x000fc8000fffe008 */
[----:B------:R-:W-:-:S04]  /*0270*/  UIADD3 UR5, UR9, UR6, URZ ;  /* 0x0000000609057290 */ /* 0x000fc8000fffe03f */
[----:B------:R-:W-:Y:S01]  /*0280*/  UIADD3 UR6, UR5, UR4, URZ ;  /* 0x0000000405067290 */ /* 0x000fe2000fffe03f */
[----:B--2---:R1:W-:Y:S01]  /*0290*/  STL [R1+0x2c], R204 ;  /* 0x00002ccc01007387 */ /* 0x0043e20000100800 */
[----:B------:R-:W-:Y:S05]  /*02a0*/  @P0 BRA `(.L_x_143) ;  /* 0x0000016000000947 */ /* 0x000fea0003800000 */
[----:B----4-:R-:W-:Y:S01]  /*02b0*/  ISETP.LT.AND P0, PT, RZ, UR5, PT ;  /* 0x00000005ff007c0c */ /* 0x010fe2000bf01270 */
[----:B------:R-:W-:-:S12]  /*02c0*/  UIADD3 UR9, UR5, -0x1, URZ ;  /* 0xffffffff05097890 */ /* 0x000fd8000fffe03f */
[----:B------:R-:W-:Y:S05]  /*02d0*/  @P0 BRA `(.L_x_144) ;  /* 0x0000009000000947 */ /* 0x000fea0003800000 */
[----:B------:R-:W-:Y:S02]  /*02e0*/  ULDC UR4, c[0x0][0x32c] ;  /* 0x0000cb0000047ab9 */ /* 0x000fe40000000800 */
[----:B------:R-:W-:Y:S02]  /*02f0*/  UISETP.NE.AND UP1, UPT, UR8, UR4, UPT ;  /* 0x000000040800728c */ /* 0x000fe4000bf25270 */
[----:B------:R-:W-:-:S03]  /*0300*/  UIADD3 UR9, -UR5, URZ, URZ ;  /* 0x0000003f05097290 */ /* 0x000fc6000fffe13f */
[----:B------:R-:W-:Y:S02]  /*0310*/  ULDC.64 UR4, c[0x0][0x330] ;  /* 0x0000cc0000047ab9 */ /* 0x000fe40000000a00 */
[----:B------:R-:W-:-:S07]  /*0320*/  UIMAD.WIDE.U32 UR18, UR9, UR4, URZ ;  /* 0x00000004091272a5 */ /* 0x000fce000f8e003f */
[----:B------:R-:W-:Y:S02]  /*0330*/  @UP1 UMOV UR13, UR19 ;  /* 0x00000013000d1c82 */ /* 0x000fe40008000000 */
[----:B------:R-:W-:-:S04]  /*0340*/  @UP1 USHF.R.U32.HI UR9, URZ, UR5, UR13 ;  /* 0x000000053f091299 */ /* 0x000fc8000801160d */
[----:B------:R-:W-:Y:S01]  /*0350*/  ULOP3.LUT UR9, URZ, UR9, URZ, 0x33, !UPT ;  /* 0x000000093f097292 */ /* 0x000fe2000f8e333f */
[----:B------:R-:W-:Y:S05]  /*0360*/  BRA `(.L_x_145) ;  /* 0x0000006000007947 */ /* 0x000fea0003800000 */
.L_x_144:
[----:B------:R-:W-:Y:S02]  /*0370*/  ULDC UR4, c[0x0][0x32c] ;  /* 0x0000cb0000047ab9 */ /* 0x000fe40000000800 */
[----:B------:R-:W-:-:S03]  /*0380*/  UISETP.NE.AND UP1, UPT, UR8, UR4, UPT ;  /* 0x000000040800728c */ /* 0x000fc6000bf25270 */
[----:B------:R-:W-:Y:S02]  /*0390*/  ULDC.64 UR4, c[0x0][0x330] ;  /* 0x0000cc0000047ab9 */ /* 0x000fe40000000a00 */
[----:B------:R-:W-:-:S07]  /*03a0*/  UIMAD.WIDE.U32 UR18, UR9, UR4, URZ ;  /* 0x00000004091272a5 */ /* 0x000fce000f8e003f */
[----:B------:R-:W-:Y:S02]  /*03b0*/  @UP1 UMOV UR13, UR19 ;  /* 0x00000013000d1c82 */ /* 0x000fe40008000000 */
[----:B------:R-:W-:Y:S02]  /*03c0*/  @UP1 USHF.R.U32.HI UR9, URZ, UR5, UR13 ;  /* 0x000000053f091299 */ /* 0x000fe4000801160d */
.L_x_145:
[----:B------:R-:W-:Y:S02]  /*03d0*/  ULDC UR4, c[0x0][0x32c] ;  /* 0x0000cb0000047ab9 */ /* 0x000fe40000000800 */
[----:B------:R-:W-:-:S04]  /*03e0*/  UIMAD UR4, UR9, UR4, UR4 ;  /* 0x00000004090472a4 */ /* 0x000fc8000f8e0204 */
[----:B------:R-:W-:-:S04]  /*03f0*/  UISETP.LT.AND UP1, UPT, UR6, UR4, UPT ;  /* 0x000000040600728c */ /* 0x000fc8000bf21270 */
[----:B------:R-:W-:Y:S02]  /*0400*/  USEL UR6, UR6, UR4, UP1 ;  /* 0x0000000406067287 */ /* 0x000fe40008800000 */
.L_x_143:
[----:B----4-:R-:W-:Y:S01]  /*0410*/  UIADD3 UR8, UR10, 0x5f, URZ ;  /* 0x0000005f0a087890 */ /* 0x010fe2000fffe03f */
[----:B------:R-:W-:Y:S01]  /*0420*/  PLOP3.LUT P0, PT, PT, PT, UP0, 0x40, 0x0 ;  /* 0x000000000000781c */ /* 0x000fe20003f0e808 */
[----:B------:R-:W-:Y:S02]  /*0430*/  UIADD3 UR18, UR6, 0x5f, URZ ;  /* 0x0000005f06127890 */ /* 0x000fe4000fffe03f */
[----:B------:R-:W-:Y:S02]  /*0440*/  UIMAD.WIDE UR8, UR8, 0x2aaaaaab, URZ ;  /* 0x2aaaaaab080878a5 */ /* 0x000fe4000f8e023f */
[----:B------:R-:W-:Y:S02]  /*0450*/  UIMAD.WIDE UR18, UR18, 0x2aaaaaab, URZ ;  /* 0x2aaaaaab121278a5 */ /* 0x000fe4000f8e023f */
[----:B------:R-:W-:Y:S02]  /*0460*/  ULDC.64 UR4, c[0x0][0x2c8] ;  /* 0x0000b20000047ab9 */ /* 0x000fe40000000a00 */
[----:B------:R-:W-:-:S02]  /*0470*/  UIMAD.WIDE.U32 UR20, UR14, UR4, URZ ;  /* 0x000000040e1472a5 */ /* 0x000fc4000f8e003f */
[----:B------:R-:W-:Y:S02]  /*0480*/  UMOV UR17, UR9 ;  /* 0x0000000900117c82 */ /* 0x000fe40008000000 */
[----:B------:R-:W-:Y:S02]  /*0490*/  UMOV UR9, UR19 ;  /* 0x0000001300097c82 */ /* 0x000fe40008000000 */
[----:B------:R-:W-:Y:S02]  /*04a0*/  USHF.R.U32.HI UR8, URZ, 0x1f, UR17 ;  /* 0x0000001f3f087899 */ /* 0x000fe40008011611 */
[----:B------:R-:W-:Y:S02]  /*04b0*/  USHF.R.U32.HI UR6, URZ, 0x1f, UR9 ;  /* 0x0000001f3f067899 */ /* 0x000fe40008011609 */
[----:B------:R-:W-:Y:S02]  /*04c0*/  ULDC UR13, c[0x0][0x168] ;  /* 0x00005a00000d7ab9 */ /* 0x000fe40000000800 */
[----:B------:R-:W-:-:S02]  /*04d0*/  UMOV UR4, UR14 ;  /* 0x0000000e00047c82 */ /* 0x000fc40008000000 */
[----:B------:R-:W-:Y:S02]  /*04e0*/  @UP2 USHF.R.U32.HI UR4, URZ, UR5, UR21 ;  /* 0x000000053f042299 */ /* 0x000fe40008011615 */
[----:B------:R-:W-:Y:S02]  /*04f0*/  UIADD3 UR13, UR10, -UR13, URZ ;  /* 0x8000000d0a0d7290 */ /* 0x000fe4000fffe03f */
[----:B------:R-:W-:Y:S02]  /*0500*/  ULEA.HI.SX32 UR17, UR17, UR8, 0x1c ;  /* 0x0000000811117291 */ /* 0x000fe4000f8fe23f */
[----:B------:R-:W-:Y:S02]  /*0510*/  ULEA.HI.SX32 UR6, UR9, UR6, 0x1c ;  /* 0x0000000609067291 */ /* 0x000fe4000f8fe23f */
[----:B------:R-:W-:Y:S02]  /*0520*/  UIADD3 UR4, UR13, UR4, URZ ;  /* 0x000000040d047290 */ /* 0x000fe4000fffe03f */
[----:B------:R-:W-:-:S02]  /*0530*/  UISETP.LT.AND UP1, UPT, UR17, UR6, UPT ;  /* 0x000000061100728c */ /* 0x000fc4000bf21270 */
[----:B------:R-:W-:Y:S02]  /*0540*/  ULDC UR5, c[0x0][0x324] ;  /* 0x0000c90000057ab9 */ /* 0x000fe40000000800 */
[----:B------:R-:W-:Y:S02]  /*0550*/  UIADD3 UR8, UR4, -UR5, URZ ;  /* 0x8000000504087290 */ /* 0x000fe4000fffe03f */
[----:B------:R-:W-:Y:S01]  /*0560*/  USEL UR6, UR17, UR6, UP1 ;  /* 0x0000000611067287 */ /* 0x000fe20008800000 */
[----:B------:R-:W-:Y:S05]  /*0570*/  @P0 BRA `(.L_x_146) ;  /* 0x0000017000000947 */ /* 0x000fea0003800000 */
[----:B------:R-:W-:Y:S02]  /*0580*/  UMOV UR9, UR4 ;  /* 0x0000000400097c82 */ /* 0x000fe40008000000 */
[----:B------:R-:W-:-:S06]  /*0590*/  UISETP.GT.AND UP1, UPT, UR9, -0x1, UPT ;  /* 0xffffffff0900788c */ /* 0x000fcc000bf24270 */
[----:B------:R-:W-:-:S13]  /*05a0*/  PLOP3.LUT P0, PT, PT, PT, UP1, 0x80, 0x0 ;  /* 0x000000000000781c */ /* 0x000fda0003f0f018 */
[----:B------:R-:W-:Y:S05]  /*05b0*/  @P0 BRA `(.L_x_147) ;  /* 0x0000009000000947 */ /* 0x000fea0003800000 */
[----:B------:R-:W-:Y:S02]  /*05c0*/  ULDC UR4, c[0x0][0x32c] ;  /* 0x0000cb0000047ab9 */ /* 0x000fe40000000800 */
[----:B------:R-:W-:Y:S02]  /*05d0*/  UISETP.NE.AND UP1, UPT, UR4, 0x1, UPT ;  /* 0x000000010400788c */ /* 0x000fe4000bf25270 */
[----:B------:R-:W-:Y:S02]  /*05e0*/  ULOP3.LUT UR9, URZ, UR9, URZ, 0x33, !UPT ;  /* 0x000000093f097292 */ /* 0x000fe4000f8e333f */
[----:B------:R-:W-:Y:S02]  /*05f0*/  ULDC.64 UR4, c[0x0][0x330] ;  /* 0x0000cc0000047ab9 */ /* 0x000fe40000000a00 */
[----:B------:R-:W-:-:S07]  /*0600*/  UIMAD.WIDE.U32 UR18, UR9, UR4, URZ ;  /* 0x00000004091272a5 */ /* 0x000fce000f8e003f */
[----:B------:R-:W-:Y:S02]  /*0610*/  @UP1 UMOV UR17, UR19 ;  /* 0x0000001300111c82 */ /* 0x000fe40008000000 */
[----:B------:R-:W-:-:S04]  /*0620*/  @UP1 USHF.R.U32.HI UR9, URZ, UR5, UR17 ;  /* 0x000000053f091299 */ /* 0x000fc80008011611 */
[----:B------:R-:W-:Y:S01]  /*0630*/  ULOP3.LUT UR9, URZ, UR9, URZ, 0x33, !UPT ;  /* 0x000000093f097292 */ /* 0x000fe2000f8e333f */
[----:B------:R-:W-:Y:S05]  /*0640*/  BRA `(.L_x_148) ;  /* 0x0000006000007947 */ /* 0x000fea0003800000 */
.L_x_147:
[----:B------:R-:W-:Y:S02]  /*0650*/  ULDC UR4, c[0x0][0x32c] ;  /* 0x0000cb0000047ab9 */ /* 0x000fe40000000800 */
[----:B------:R-:W-:-:S03]  /*0660*/  UISETP.NE.AND UP1, UPT, UR4, 0x1, UPT ;  /* 0x000000010400788c */ /* 0x000fc6000bf25270 */
[----:B------:R-:W-:Y:S02]  /*0670*/  ULDC.64 UR4, c[0x0][0x330] ;  /* 0x0000cc0000047ab9 */ /* 0x000fe40000000a00 */
[----:B------:R-:W-:-:S07]  /*0680*/  UIMAD.WIDE.U32 UR18, UR9, UR4, URZ ;  /* 0x00000004091272a5 */ /* 0x000fce000f8e003f */
[----:B------:R-:W-:Y:S02]  /*0690*/  @UP1 UMOV UR17, UR19 ;  /* 0x0000001300111c82 */ /* 0x000fe40008000000 */
[----:B------:R-:W-:Y:S02]  /*06a0*/  @UP1 USHF.R.U32.HI UR9, URZ, UR5, UR17 ;  /* 0x000000053f091299 */ /* 0x000fe40008011611 */
.L_x_148:
[----:B------:R-:W-:Y:S02]  /*06b0*/  ULDC UR4, c[0x0][0x32c] ;  /* 0x0000cb0000047ab9 */ /* 0x000fe40000000800 */
[----:B------:R-:W-:-:S04]  /*06c0*/  UIMAD UR4, UR9, UR4, URZ ;  /* 0x00000004090472a4 */ /* 0x000fc8000f8e023f */
[----:B------:R-:W-:-:S04]  /*06d0*/  UISETP.LT.AND UP1, UPT, UR8, UR4, UPT ;  /* 0x000000040800728c */ /* 0x000fc8000bf21270 */
[----:B------:R-:W-:-:S04]  /*06e0*/  USEL UR8, UR8, UR4, !UP1 ;  /* 0x0000000408087287 */ /* 0x000fc8000c800000 */
.L_x_146:
[----:B------:R-:W-:Y:S01]  /*06f0*/  UIMAD.WIDE UR4, UR8, 0x2aaaaaab, URZ ;  /* 0x2aaaaaab080478a5 */ /* 0x000fe2000f8e023f */
[----:B------:R-:W-:Y:S01]  /*0700*/  PLOP3.LUT P4, PT, PT, PT, PT, 0x80, 0x0 ;  /* 0x000000000000781c */ /* 0x000fe20003f8f070 */
[----:B------:R-:W-:Y:S01]  /*0710*/  CS2R R162, SRZ ;  /* 0x0000000000a27805 */ /* 0x000fe2000001ff00 */
[----:B------:R-:W-:Y:S01]  /*0720*/  CS2R R160, SRZ ;  /* 0x0000000000a07805 */ /* 0x000fe2000001ff00 */
[----:B------:R-:W-:Y:S01]  /*0730*/  USHF.R.U32.HI UR4, URZ, 0x1f, UR5 ;  /* 0x0000001f3f047899 */ /* 0x000fe20008011605 */
[----:B------:R-:W-:Y:S01]  /*0740*/  CS2R R166, SRZ ;  /* 0x0000000000a67805 */ /* 0x000fe2000001ff00 */
[----:B------:R-:W-:Y:S01]  /*0750*/  CS2R R164, SRZ ;  /* 0x0000000000a47805 */ /* 0x000fe2000001ff00 */
[----:B------:R-:W-:Y:S01]  /*0760*/  CS2R R158, SRZ ;  /* 0x00000000009e7805 */ /* 0x000fe2000001ff00 */
[----:B------:R-:W-:Y:S01]  /*0770*/  ULEA.HI.SX32 UR4, UR5, UR4, 0x1c ;  /* 0x0000000405047291 */ /* 0x000fe2000f8fe23f */
[----:B------:R-:W-:Y:S01]  /*0780*/  CS2R R156, SRZ ;  /* 0x00000000009c7805 */ /* 0x000fe2000001ff00 */
[----:B------:R-:W-:Y:S01]  /*0790*/  CS2R R154, SRZ ;  /* 0x00000000009a7805 */ /* 0x000fe2000001ff00 */
[----:B------:R-:W-:Y:S01]  /*07a0*/  CS2R R152, SRZ ;  /* 0x0000000000987805 */ /* 0x000fe2000001ff00 */
[----:B------:R-:W-:Y:S01]  /*07b0*/  UISETP.LT.AND UP1, UPT, URZ, UR4, UPT ;  /* 0x000000043f00728c */ /* 0x000fe2000bf21270 */
[----:B------:R-:W-:Y:S01]  /*07c0*/  CS2R R146, SRZ ;  /* 0x0000000000927805 */ /* 0x000fe2000001ff00 */
[----:B------:R-:W-:Y:S01]  /*07d0*/  CS2R R144, SRZ ;  /* 0x0000000000907805 */ /* 0x000fe2000001ff00 */
[----:B------:R-:W-:Y:S01]  /*07e0*/  CS2R R150, SRZ ;  /* 0x0000000000967805 */ /* 0x000fe2000001ff00 */
[----:B------:R-:W-:Y:S01]  /*07f0*/  USEL UR5, URZ, UR4, !UP1 ;  /* 0x000000043f057287 */ /* 0x000fe2000c800000 */
[----:B------:R-:W-:Y:S01]  /*0800*/  CS2R R148, SRZ ;  /* 0x0000000000947805 */ /* 0x000fe2000001ff00 */
[----:B------:R-:W-:Y:S01]  /*0810*/  CS2R R142, SRZ ;  /* 0x00000000008e7805 */ /* 0x000fe2000001ff00 */
[----:B------:R-:W-:Y:S01]  /*0820*/  CS2R R140, SRZ ;  /* 0x00000000008c7805 */ /* 0x000fe2000001ff00 */
[----:B------:R-:W-:Y:S01]  /*0830*/  UISETP.GT.AND UP1, UPT, UR6, UR5, UPT ;  /* 0x000000050600728c */ /* 0x000fe2000bf24270 */
[----:B------:R-:W-:Y:S01]  /*0840*/  CS2R R138, SRZ ;  /* 0x00000000008a7805 */ /* 0x000fe2000001ff00 */
[----:B------:R-:W-:Y:S01]  /*0850*/  CS2R R136, SRZ ;  /* 0x0000000000887805 */ /* 0x000fe2000001ff00 */
[----:B------:R-:W-:Y:S01]  /*0860*/  CS2R R130, SRZ ;  /* 0x0000000000827805 */ /* 0x000fe2000001ff00 */
[----:B------:R-:W-:Y:S01]  /*0870*/  CS2R R128, SRZ ;  /* 0x0000000000807805 */ /* 0x000fe2000001ff00 */
[----:B------:R-:W-:Y:S01]  /*0880*/  CS2R R134, SRZ ;  /* 0x0000000000867805 */ /* 0x000fe2000001ff00 */
[----:B------:R-:W-:Y:S01]  /*0890*/  PLOP3.LUT P0, PT, PT, PT, UP1, 0x80, 0x0 ;  /* 0x000000000000781c */ /* 0x000fe20003f0f018 */
        /* <DEDUP_REMOVED lines=9> */
[----:B------:R-:W-:Y:S01]  /*0930*/  IMAD.MOV.U32 R116, RZ, RZ, RZ ;  /* 0x000000ffff747224 */ /* 0x000fe200078e00ff */
[----:B------:R-:W-:Y:S01]  /*0940*/  CS2R R110, SRZ ;  /* 0x00000000006e7805 */ /* 0x000fe2000001ff00 */
[----:B------:R-:W-:Y:S01]  /*0950*/  CS2R R108, SRZ ;  /* 0x00000000006c7805 */ /* 0x000fe2000001ff00 */
[----:B------:R-:W-:Y:S01]  /*0960*/  CS2R R106, SRZ ;  /* 0x00000000006a7805 */ /* 0x000fe2000001ff00 */
[----:B------:R-:W-:Y:S01]  /*0970*/  CS2R R104, SRZ ;  /* 0x0000000000687805 */ /* 0x000fe2000001ff00 */
[----:B------:R-:W-:Y:S01]  /*0980*/  IMAD.MOV.U32 R28, RZ, RZ, RZ ;  /* 0x000000ffff1c7224 */ /* 0x000fe200078e00ff */
[----:B------:R-:W-:Y:S01]  /*0990*/  CS2R R26, SRZ ;  /* 0x00000000001a7805 */ /* 0x000fe2000001ff00 */
[----:B------:R-:W-:Y:S05]  /*09a0*/  @!P0 BRA `(.L_x_149) ;  /* 0x0001b29000008947 */ /* 0x000fea0003800000 */
[----:B------:R-:W-:Y:S02]  /*09b0*/  ULDC.64 UR8, c[0x0][0x340] ;  /* 0x0000d00000087ab9 */ /* 0x000fe40000000a00 */
[----:B------:R-:W-:-:S04]  /*09c0*/  UISETP.NE.U32.AND UP3, UPT, URZ, UR8, UPT ;  /* 0x000000083f00728c */ /* 0x000fc8000bf65070 */
[----:B------:R-:W-:-:S03]  /*09d0*/  UISETP.NE.AND.EX UP3, UPT, URZ, UR9, UPT, UP3 ;  /* 0x000000093f00728c */ /* 0x000fc6000bf65330 */
[----:B------:R-:W-:-:S03]  /*09e0*/  ULDC.64 UR8, c[0x0][0x340] ;  /* 0x0000d00000087ab9 */ /* 0x000fc60000000a00 */
[----:B------:R-:W-:-:S05]  /*09f0*/  PLOP3.LUT P2, PT, PT, PT, UP3, 0x80, 0x0 ;  /* 0x000000000000781c */ /* 0x000fca0003f4f038 */
[----:B------:R-:W-:Y:S02]  /*0a00*/  @UP3 UMOV UR4, 0x4 ;  /* 0x0000000400043882 */ /* 0x000fe40000000000 */
[----:B------:R-:W-:-:S06]  /*0a10*/  @UP3 UIMAD.WIDE UR8, UR16, UR4, UR8 ;  /* 0x00000004100832a5 */ /* 0x000fcc000f8e0208 */
[----:B------:R-:W-:Y:S02]  /*0a20*/  IMAD.U32 R2, RZ, RZ, UR8 ;  /* 0x00000008ff027e24 */ /* 0x000fe4000f8e00ff */
[----:B------:R-:W-:Y:S01]  /*0a30*/  IMAD.U32 R3, RZ, RZ, UR9 ;  /* 0x00000009ff037e24 */ /* 0x000fe2000f8e00ff */
[----:B------:R-:W-:Y:S01]  /*0a40*/  SHF.R.S32.HI R201, RZ, 0x1f, R200 ;  /* 0x0000001fffc97819 */ /* 0x000fe200000114c8 */
[----:B------:R-:W-:Y:S02]  /*0a50*/  ULDC.64 UR8, c[0x0][0x1b8] ;  /* 0x00006e0000087ab9 */ /* 0x000fe40000000a00 */
[----:B------:R-:W-:Y:S01]  /*0a60*/  UIMAD UR4, UR15, UR8, URZ ;  /* 0x000000080f0472a4 */ /* 0x000fe2000f8e023f */
[----:B------:R2:W3:Y:S01]  /*0a70*/  @P2 LDG.E R16, [R2.64] ;  /* 0x0000003002102981 */ /* 0x0004e2000c1e1900 */
[----:B------:R-:W-:Y:S01]  /*0a80*/  PLOP3.LUT P1, PT, PT, PT, UP2, 0x80, 0x0 ;  /* 0x000000000000781c */ /* 0x000fe20003f2f028 */
[----:B------:R-:W-:Y:S01]  /*0a90*/  UIMAD.WIDE.U32 UR18, UR11, UR8, URZ ;  /* 0x000000080b1272a5 */ /* 0x000fe2000f8e003f */
[----:B------:R-:W-:Y:S01]  /*0aa0*/  PLOP3.LUT P0, PT, PT, PT, UP2, 0x80, 0x0 ;  /* 0x000000000000781c */ /* 0x000fe20003f0f028 */
[----:B------:R-:W-:Y:S01]  /*0ab0*/  UIMAD UR4, UR11, UR9, UR4 ;  /* 0x000000090b0472a4 */ /* 0x000fe2000f8e0204 */
[----:B------:R-:W-:Y:S01]  /*0ac0*/  IMAD.MOV.U32 R228, RZ, RZ, RZ ;  /* 0x000000ffffe47224 */ /* 0x000fe200078e00ff */
[----:B------:R-:W-:-:S02]  /*0ad0*/  USHF.R.S32.HI UR17, URZ, 0x1f, UR16 ;  /* 0x0000001f3f117899 */ /* 0x000fc40008011410 */
[----:B------:R-:W-:Y:S02]  /*0ae0*/  ULDC.64 UR8, c[0x0][0x1c0] ;  /* 0x0000700000087ab9 */ /* 0x000fe40000000a00 */
[----:B------:R-:W-:Y:S02]  /*0af0*/  UIADD3 UR19, UR19, UR4, URZ ;  /* 0x0000000413137290 */ /* 0x000fe4000fffe03f */
[----:B------:R-:W-:Y:S02]  /*0b00*/  UIMAD UR17, UR17, UR8, URZ ;  /* 0x00000008111172a4 */ /* 0x000fe4000f8e023f */
[----:B------:R-:W-:Y:S02]  /*0b10*/  UIMAD.WIDE.U32 UR18, UR16, UR8, UR18 ;  /* 0x00000008101272a5 */ /* 0x000fe4000f8e0012 */
[----:B------:R-:W-:Y:S02]  /*0b20*/  UIMAD UR9, UR16, UR9, UR17 ;  /* 0x00000009100972a4 */ /* 0x000fe4000f8e0211 */
[----:B------:R-:W-:-:S02]  /*0b30*/  ULDC UR4, c[0x0][0x168] ;  /* 0x00005a0000047ab9 */ /* 0x000fc40000000800 */
[----:B------:R-:W-:Y:S02]  /*0b40*/  UIADD3 UR9, UR19, UR9, URZ ;  /* 0x0000000913097290 */ /* 0x000fe4000fffe03f */
[----:B------:R-:W-:Y:S02]  /*0b50*/  UIMAD UR4, UR12, UR4, URZ ;  /* 0x000000040c0472a4 */ /* 0x000fe4000f8e023f */
[----:B------:R-:W-:Y:S01]  /*0b60*/  ULDC UR8, c[0x0][0x2b8] ;  /* 0x0000ae0000087ab9 */ /* 0x000fe20000000800 */
[----:B--2---:R-:W-:Y:S01]  /*0b70*/  LEA.HI R2, R201, R200, RZ, 0x3 ;  /* 0x000000c8c9027211 */ /* 0x004fe200078f18ff */
[----:B------:R-:W-:Y:S01]  /*0b80*/  IMAD.U32 R3, RZ, RZ, UR19 ;  /* 0x00000013ff037e24 */ /* 0x000fe2000f8e00ff */
[----:B------:R-:W-:Y:S01]  /*0b90*/  UMOV UR35, 0x60 ;  /* 0x0000006000237882 */ /* 0x000fe20000000000 */
[----:B------:R-:W-:Y:S01]  /*0ba0*/  IMAD.U32 R3, RZ, RZ, UR9 ;  /* 0x00000009ff037e24 */ /* 0x000fe2000f8e00ff */
[----:B------:R-:W-:Y:S01]  /*0bb0*/  LOP3.LUT R0, R2, 0xfffffff8, RZ, 0xc0, !PT ;  /* 0xfffffff802007812 */ /* 0x000fe200078ec0ff */
[----:B------:R-:W-:Y:S01]  /*0bc0*/  UISETP.NE.AND UP1, UPT, UR8, 0x1, UPT ;  /* 0x000000010800788c */ /* 0x000fe2000bf25270 */
[----:B------:R-:W-:Y:S01]  /*0bd0*/  SHF.R.S32.HI R18, RZ, 0x3, R2 ;  /* 0x00000003ff127819 */ /* 0x000fe20000011402 */
[----:B------:R-:W-:Y:S01]  /*0be0*/  IMAD.U32 R2, RZ, RZ, UR18 ;  /* 0x00000012ff027e24 */ /* 0x000fe2000f8e00ff */
[----:B------:R-:W-:Y:S01]  /*0bf0*/  UIMAD UR12, UR6, UR35, -0x60 ;  /* 0xffffffa0060c74a4 */ /* 0x000fe2000f8e0223 */
[----:B------:R-:W-:Y:S01]  /*0c00*/  IMAD.IADD R28, R200, 0x1, -R0 ;  /* 0x00000001c81c7824 */ /* 0x000fe200078e0a00 */
[----:B------:R-:W-:Y:S01]  /*0c10*/  IADD3 R9, R18, UR14, RZ ;  /* 0x0000000e12097c10 */ /* 0x000fe2000fffe0ff */
[----:B------:R-:W-:-:S02]  /*0c20*/  ULDC.64 UR8, c[0x0][0x2b0] ;  /* 0x0000ac0000087ab9 */ /* 0x000fc40000000a00 */
[C---:B------:R-:W-:Y:S01]  /*0c30*/  IMAD R203, R28.reuse, 0x10, R18 ;  /* 0x000000101ccb7824 */ /* 0x040fe200078e0212 */
[----:B------:R-:W-:Y:S01]  /*0c40*/  ISETP.GE.AND P3, PT, R9, UR4, PT ;  /* 0x0000000409007c0c */ /* 0x000fe2000bf66270 */
[----:B------:R-:W-:-:S03]  /*0c50*/  IMAD.SHL.U32 R24, R28, 0x8, RZ ;  /* 0x000000081c187824 */ /* 0x000fc600078e00ff */
[----:B------:R-:W-:Y:S01]  /*0c60*/  IADD3 R5, R203, UR14, RZ ;  /* 0x0000000ecb057c10 */ /* 0x000fe2000fffe0ff */
[----:B---3--:R2:W3:Y:S04]  /*0c70*/  @P2 R2UR UR17, R16 ;  /* 0x00000000101123c2 */ /* 0x0084e800000e0000 */
[----:B------:R-:W-:Y:S01]  /*0c80*/  @P1 IMAD.HI.U32 R0, R5, c[0x0][0x2c8], RZ ;  /* 0x0000b20005001a27 */ /* 0x000fe200078e00ff */
[----:B------:R-:W-:Y:S01]  /*0c90*/  ISETP.GE.AND P5, PT, R24, c[0x0][0x198], PT ;  /* 0x0000660018007a0c */ /* 0x000fe20003fa6270 */
[----:B---3--:R-:W-:Y:S01]  /*0ca0*/  @!UP3 UMOV UR17, UR16 ;  /* 0x000000100011bc82 */ /* 0x008fe20008000000 */
[----:B------:R-:W-:Y:S01]  /*0cb0*/  SHF.R.S32.HI R30, RZ, 0x1f, R24 ;  /* 0x0000001fff1e7819 */ /* 0x000fe20000011418 */
[----:B------:R-:W-:Y:S01]  /*0cc0*/  IMAD.MOV.U32 R4, RZ, RZ, R5 ;  /* 0x000000ffff047224 */ /* 0x000fe200078e0005 */
[----:B------:R-:W-:Y:S01]  /*0cd0*/  @P0 SHF.R.U32.HI R4, RZ, c[0x0][0x2cc], R0 ;  /* 0x0000b300ff040a19 */ /* 0x000fe20000011600 */
[----:B------:R-:W-:Y:S01]  /*0ce0*/  USHF.R.S32.HI UR16, URZ, 0x1f, UR17 ;  /* 0x0000001f3f107899 */ /* 0x000fe20008011411 */
[----:B------:R-:W-:Y:S01]  /*0cf0*/  LEA.HI R199, R201, R200, RZ, 0x5 ;  /* 0x000000c8c9c77211 */ /* 0x000fe200078f28ff */
[----:B------:R-:W-:Y:S01]  /*0d00*/  UIMAD.WIDE.U32 UR42, UR17, UR8, URZ ;  /* 0x00000008112a72a5 */ /* 0x000fe2000f8e003f */
[--C-:B------:R-:W-:Y:S01]  /*0d10*/  SHF.R.S32.HI R6, RZ, 0x1f, R4.reuse ;  /* 0x0000001fff067819 */ /* 0x100fe20000011404 */
[----:B------:R-:W-:Y:S01]  /*0d20*/  IMAD.MOV R0, RZ, RZ, -R4 ;  /* 0x000000ffff007224 */ /* 0x000fe200078e0a04 */
[----:B------:R-:W-:Y:S01]  /*0d30*/  UIMAD UR16, UR16, UR8, URZ ;  /* 0x00000008101072a4 */ /* 0x000fe2000f8e023f */
[----:B------:R-:W-:Y:S01]  /*0d40*/  IMAD.WIDE.U32 R2, R4, c[0x0][0x1b0], R2 ;  /* 0x00006c0004027a25 */ /* 0x000fe200078e0002 */
[----:B------:R-:W-:Y:S01]  /*0d50*/  UIMAD UR35, UR6, -0x60, UR35 ;  /* 0xffffffa0062378a4 */ /* 0x000fe2000f8e0223 */
[----:B------:R-:W-:Y:S02]  /*0d60*/  STL [R1+0x10], R203 ;  /* 0x000010cb01007387 */ /* 0x000fe40000100800 */
[----:B------:R-:W-:-:S02]  /*0d70*/  IMAD R5, R0, c[0x0][0x2c4], R5 ;  /* 0x0000b10000057a24 */ /* 0x000fc400078e0205 */
[----:B------:R-:W-:-:S03]  /*0d80*/  IMAD R6, R6, c[0x0][0x1b0], RZ ;  /* 0x00006c0006067a24 */ /* 0x000fc600078e02ff */
[----:B------:R-:W-:Y:S01]  /*0d90*/  SHF.R.S32.HI R0, RZ, 0x1f, R5 ;  /* 0x0000001fff007819 */ /* 0x000fe20000011405 */
[----:B------:R-:W-:-:S04]  /*0da0*/  IMAD R4, R4, c[0x0][0x1b4], R6 ;  /* 0x00006d0004047a24 */ /* 0x000fc800078e0206 */
[----:B------:R-:W-:Y:S01]  /*0db0*/  IMAD.IADD R3, R3, 0x1, R4 ;  /* 0x0000000103037824 */ /* 0x000fe200078e0204 */
[----:B------:R-:W-:Y:S01]  /*0dc0*/  IADD3 R4, R9, 0x10, RZ ;  /* 0x0000001009047810 */ /* 0x000fe20007ffe0ff */
[----:B------:R-:W-:Y:S02]  /*0dd0*/  IMAD R0, R0, c[0x0][0x1a8], RZ ;  /* 0x00006a0000007a24 */ /* 0x000fe400078e02ff */
[----:B------:R-:W-:Y:S01]  /*0de0*/  IMAD.WIDE.U32 R2, R5, c[0x0][0x1a8], R2 ;  /* 0x00006a0005027a25 */ /* 0x000fe200078e0002 */
[----:B------:R-:W-:Y:S02]  /*0df0*/  ISETP.GE.AND P6, PT, R4, UR4, PT ;  /* 0x0000000404007c0c */ /* 0x000fe4000bfc6270 */
[----:B------:R-:W-:Y:S01]  /*0e00*/  IADD3 R4, R9, 0x30, RZ ;  /* 0x0000003009047810 */ /* 0x000fe20007ffe0ff */
[----:B------:R-:W-:Y:S01]  /*0e10*/  IMAD R0, R5, c[0x0][0x1ac], R0 ;  /* 0x00006b0005007a24 */ /* 0x000fe200078e0200 */
[----:B------:R-:W-:-:S03]  /*0e20*/  LEA R7, P0, R2, c[0x0][0x160], 0x1 ;  /* 0x0000580002077a11 */ /* 0x000fc600078008ff */
[----:B------:R-:W-:Y:S02]  /*0e30*/  IMAD.IADD R0, R3, 0x1, R0 ;  /* 0x0000000103007824 */ /* 0x000fe400078e0200 */
[----:B------:R-:W-:Y:S01]  /*0e40*/  IMAD.SHL.U32 R3, R18, 0x40, RZ ;  /* 0x0000004012037824 */ /* 0x000fe200078e00ff */
[----:B------:R-:W3:Y:S02]  /*0e50*/  SHFL.IDX PT, R5, R7, RZ, 0x181f ;  /* 0x00181fff07057589 */ /* 0x000ee400000e0000 */
[----:B------:R-:W-:Y:S02]  /*0e60*/  LEA.HI.X R6, R2, c[0x0][0x164], R0, 0x1, P0 ;  /* 0x0000590002067a11 */ /* 0x000fe400000f0c00 */
[----:B------:R-:W-:Y:S01]  /*0e70*/  LOP3.LUT R0, R3, 0x1c0, RZ, 0xc0, !PT ;  /* 0x000001c003007812 */ /* 0x000fe200078ec0ff */
[----:B------:R-:W-:Y:S01]  /*0e80*/  SHFL.IDX PT, R8, R7, 0x1, 0x181f ;  /* 0x00381f0007087f89 */ /* 0x000fe200000e0000 */
[----:B------:R-:W-:Y:S02]  /*0e90*/  IADD3 R3, R9, 0x20, RZ ;  /* 0x0000002009037810 */ /* 0x000fe40007ffe0ff */
[----:B------:R-:W-:Y:S01]  /*0ea0*/  SHF.R.U32.HI R2, RZ, 0x3, R0 ;  /* 0x00000003ff027819 */ /* 0x000fe20000011600 */
[----:B------:R-:W4:Y:S01]  /*0eb0*/  SHFL.IDX PT, R11, R6, RZ, 0x181f ;  /* 0x00181fff060b7589 */ /* 0x000f2200000e0000 */
[----:B------:R-:W-:-:S02]  /*0ec0*/  LOP3.LUT R0, R0, 0x38, R24, 0xf8, !PT ;  /* 0x0000003800007812 */ /* 0x000fc400078ef818 */
[----:B------:R-:W-:Y:S01]  /*0ed0*/  ISETP.GE.AND P1, PT, R3, UR4, PT ;  /* 0x0000000403007c0c */ /* 0x000fe2000bf26270 */
[----:B------:R-:W5:Y:S01]  /*0ee0*/  SHFL.IDX PT, R12, R6, 0x1, 0x181f ;  /* 0x00381f00060c7f89 */ /* 0x000f6200000e0000 */
[----:B------:R-:W-:Y:S02]  /*0ef0*/  LOP3.LUT R0, R0, R2, RZ, 0x3c, !PT ;  /* 0x0000000200007212 */ /* 0x000fe400078e3cff */
[----:B------:R-:W-:Y:S01]  /*0f00*/  LEA.HI R2, R201, R200, RZ, 0x6 ;  /* 0x000000c8c9027211 */ /* 0x000fe200078f30ff */
[----:B------:R-:W1:Y:S04]  /*0f10*/  SHFL.IDX PT, R10, R7, 0x2, 0x181f ;  /* 0x00581f00070a7f89 */ /* 0x000e6800000e0000 */
[----:B------:R-:W-:Y:S01]  /*0f20*/  IMAD.SHL.U32 R2, R2, 0x8, RZ ;  /* 0x0000000802027824 */ /* 0x000fe200078e00ff */
[----:B------:R-:W-:Y:S04]  /*0f30*/  SHFL.IDX PT, R15, R6, 0x2, 0x181f ;  /* 0x00581f00060f7f89 */ /* 0x000fe800000e0000 */
[----:B------:R-:W-:Y:S01]  /*0f40*/  LOP3.LUT R0, R0, 0xfffffe00, R2, 0xf8, !PT ;  /* 0xfffffe0000007812 */ /* 0x000fe200078ef802 */
[----:B------:R-:W-:Y:S01]  /*0f50*/  SHFL.IDX PT, R14, R6, 0x3, 0x181f ;  /* 0x00781f00060e7f89 */ /* 0x000fe200000e0000 */
[----:B---3--:R-:W-:-:S03]  /*0f60*/  @!P3 LEA R2, P0, R24, R5, 0x1 ;  /* 0x000000051802b211 */ /* 0x008fc600078008ff */
[----:B------:R-:W3:Y:S01]  /*0f70*/  SHFL.IDX PT, R5, R7, 0x3, 0x181f ;  /* 0x00781f0007057f89 */ /* 0x000ee200000e0000 */
[----:B------:R-:W-:Y:S01]  /*0f80*/  IMAD.SHL.U32 R202, R0, 0x2, RZ ;  /* 0x0000000200ca7824 */ /* 0x000fe200078e00ff */
[--C-:B----4-:R-:W-:Y:S02]  /*0f90*/  @!P3 LEA.HI.X R3, R24, R11, R30.reuse, 0x1, P0 ;  /* 0x0000000b1803b211 */ /* 0x110fe400000f0c1e */
[----:B------:R-:W-:Y:S01]  /*0fa0*/  SHFL.IDX PT, R11, R7, 0x5, 0x181f ;  /* 0x00b81f00070b7f89 */ /* 0x000fe200000e0000 */
[----:B------:R-:W-:Y:S02]  /*0fb0*/  ISETP.GE.AND P0, PT, R4, UR4, PT ;  /* 0x0000000404007c0c */ /* 0x000fe4000bf06270 */
[C---:B------:R-:W-:Y:S01]  /*0fc0*/  IADD3 R0, R9.reuse, 0x40, RZ ;  /* 0x0000004009007810 */ /* 0x040fe20007ffe0ff */
[----:B------:R4:W-:Y:S03]  /*0fd0*/  @!P3 LDGSTS.E.BYPASS.LTC128B.128 [R202+0x6100], [R2.64], !P5 ;  /* 0x0610000002cabfae */ /* 0x0009e6000e901d70 */
[----:B------:R-:W-:Y:S01]  /*0fe0*/  ISETP.GE.AND P4, PT, R0, UR4, PT ;  /* 0x0000000400007c0c */ /* 0x000fe2000bf86270 */
[----:B------:R-:W-:Y:S01]  /*0ff0*/  SHFL.IDX PT, R13, R6, 0x4, 0x181f ;  /* 0x00981f00060d7f89 */ /* 0x000fe200000e0000 */
[----:B------:R-:W-:Y:S01]  /*1000*/  IADD3 R0, R9, 0x50, RZ ;  /* 0x0000005009007810 */ /* 0x000fe20007ffe0ff */
[----:B------:R-:W-:Y:S01]  /*1010*/  UIADD3 UR18, UR35, UR10, URZ ;  /* 0x0000000a23127290 */ /* 0x000fe2000fffe03f */
[----:B------:R-:W-:Y:S01]  /*1020*/  SHF.R.S32.HI R198, RZ, 0x5, R199 ;  /* 0x00000005ffc67819 */ /* 0x000fe200000114c7 */
[C---:B------:R-:W-:Y:S01]  /*1030*/  IMAD.SHL.U32 R226, R24.reuse, 0x2, RZ ;  /* 0x0000000218e27824 */ /* 0x040fe200078e00ff */
[C---:B------:R-:W-:Y:S01]  /*1040*/  SHF.L.U64.HI R225, R24.reuse, 0x1, R30 ;  /* 0x0000000118e17819 */ /* 0x040fe2000001021e */
[----:B------:R-:W-:Y:S01]  /*1050*/  STL [R1+0x8], R202 ;  /* 0x000008ca01007387 */ /* 0x000fe20000100800 */
[----:B----4-:R-:W-:-:S03]  /*1060*/  @!P6 LEA R2, P3, R24, R8, 0x1 ;  /* 0x000000081802e211 */ /* 0x010fc600078608ff */
[----:B------:R-:W4:Y:S01]  /*1070*/  SHFL.IDX PT, R8, R7, 0x4, 0x181f ;  /* 0x00981f0007087f89 */ /* 0x000f2200000e0000 */
[----:B-----5:R-:W-:-:S03]  /*1080*/  @!P6 LEA.HI.X R3, R24, R12, R30, 0x1, P3 ;  /* 0x0000000c1803e211 */ /* 0x020fc600018f0c1e */
[----:B------:R-:W5:Y:S01]  /*1090*/  SHFL.IDX PT, R12, R6, 0x5, 0x181f ;  /* 0x00b81f00060c7f89 */ /* 0x000f6200000e0000 */
[----:B------:R-:W-:Y:S02]  /*10a0*/  ISETP.GE.AND P3, PT, R0, UR4, PT ;  /* 0x0000000400007c0c */ /* 0x000fe4000bf66270 */
[----:B------:R-:W-:Y:S01]  /*10b0*/  IADD3 R0, R9, 0x60, RZ ;  /* 0x0000006009007810 */ /* 0x000fe20007ffe0ff */
[----:B------:R3:W-:Y:S01]  /*10c0*/  @!P6 LDGSTS.E.BYPASS.LTC128B.128 [R202+0x6900], [R2.64], !P5 ;  /* 0x0690000002caefae */ /* 0x0007e2000e901d70 */
[----:B-1----:R-:W-:-:S03]  /*10d0*/  @!P1 LEA R4, P6, R24, R10, 0x1 ;  /* 0x0000000a18049211 */ /* 0x002fc600078c08ff */
[----:B------:R-:W1:Y:S01]  /*10e0*/  SHFL.IDX PT, R10, R7, 0x6, 0x181f ;  /* 0x00d81f00070a7f89 */ /* 0x000e6200000e0000 */
[C---:B---3--:R-:W-:Y:S02]  /*10f0*/  @!P0 LEA R2, P2, R24.reuse, R5, 0x1 ;  /* 0x0000000518028211 */ /* 0x048fe400078408ff */
[C-C-:B------:R-:W-:Y:S02]  /*1100*/  @!P1 LEA.HI.X R5, R24.reuse, R15, R30.reuse, 0x1, P6 ;  /* 0x0000000f18059211 */ /* 0x140fe400030f0c1e */
[----:B------:R-:W-:Y:S02]  /*1110*/  @!P0 LEA.HI.X R3, R24, R14, R30, 0x1, P2 ;  /* 0x0000000e18038211 */ /* 0x000fe400010f0c1e */
[----:B------:R-:W-:Y:S01]  /*1120*/  ISETP.GE.AND P2, PT, R0, UR4, PT ;  /* 0x0000000400007c0c */ /* 0x000fe2000bf46270 */
[----:B------:R4:W-:Y:S01]  /*1130*/  @!P1 LDGSTS.E.BYPASS.LTC128B.128 [R202+0x7100], [R4.64], !P5 ;  /* 0x0710000004ca9fae */ /* 0x0009e2000e901d70 */
[----:B------:R-:W-:Y:S02]  /*1140*/  PLOP3.LUT P1, PT, PT, PT, UP1, 0x80, 0x0 ;  /* 0x000000000000781c */ /* 0x000fe40003f2f018 */
[----:B------:R-:W-:Y:S01]  /*1150*/  IADD3 R0, R203, UR12, RZ ;  /* 0x0000000ccb007c10 */ /* 0x000fe2000fffe0ff */
[----:B------:R3:W-:Y:S01]  /*1160*/  @!P0 LDGSTS.E.BYPASS.LTC128B.128 [R202+0x7900], [R2.64], !P5 ;  /* 0x0790000002ca8fae */ /* 0x0007e2000e901d70 */
[----:B----4-:R-:W-:-:S03]  /*1170*/  @!P4 LEA R4, P0, R24, R8, 0x1 ;  /* 0x000000081804c211 */ /* 0x010fc600078008ff */
[----:B------:R-:W-:Y:S01]  /*1180*/  IMAD.IADD R8, R0, 0x1, R204 ;  /* 0x0000000100087824 */ /* 0x000fe200078e02cc */
[C---:B---3--:R-:W-:Y:S02]  /*1190*/  @!P3 LEA R2, P6, R24.reuse, R11, 0x1 ;  /* 0x0000000b1802b211 */ /* 0x048fe400078c08ff */
[----:B------:R3:W-:Y:S01]  /*11a0*/  SHFL.IDX PT, R11, R7, 0x7, 0x181f ;  /* 0x00f81f00070b7f89 */ /* 0x0007e200000e0000 */
[C-C-:B------:R-:W-:Y:S02]  /*11b0*/  @!P4 LEA.HI.X R5, R24.reuse, R13, R30.reuse, 0x1, P0 ;  /* 0x0000000d1805c211 */ /* 0x140fe400000f0c1e */
[----:B-----5:R-:W-:Y:S01]  /*11c0*/  @!P3 LEA.HI.X R3, R24, R12, R30, 0x1, P6 ;  /* 0x0000000c1803b211 */ /* 0x020fe200030f0c1e */
[----:B------:R-:W4:Y:S01]  /*11d0*/  SHFL.IDX PT, R13, R6, 0x6, 0x181f ;  /* 0x00d81f00060d7f89 */ /* 0x000f2200000e0000 */
[----:B------:R-:W-:Y:S02]  /*11e0*/  PLOP3.LUT P0, PT, PT, PT, UP1, 0x80, 0x0 ;  /* 0x000000000000781c */ /* 0x000fe40003f0f018 */
[----:B------:R-:W-:Y:S01]  /*11f0*/  ISETP.GE.AND P6, PT, R0, UR10, PT ;  /* 0x0000000a00007c0c */ /* 0x000fe2000bfc6270 */
[----:B------:R5:W1:Y:S01]  /*1200*/  SHFL.IDX PT, R12, R6, 0x7, 0x181f ;  /* 0x00f81f00060c7f89 */ /* 0x000a6200000e0000 */
[----:B------:R-:W-:-:S02]  /*1210*/  IMAD.MOV.U32 R0, RZ, RZ, R8 ;  /* 0x000000ffff007224 */ /* 0x000fc400078e0008 */
[----:B------:R-:W-:Y:S01]  /*1220*/  ISETP.GT.OR P6, PT, R203, 0x5f, P6 ;  /* 0x0000005fcb00780c */ /* 0x000fe200037c4670 */
[----:B------:R2:W-:Y:S04]  /*1230*/  @!P4 LDGSTS.E.BYPASS.LTC128B.128 [R202+0x8100], [R4.64], !P5 ;  /* 0x0810000004cacfae */ /* 0x0005e8000e901d70 */
[----:B------:R4:W-:Y:S01]  /*1240*/  @!P3 LDGSTS.E.BYPASS.LTC128B.128 [R202+0x8900], [R2.64], !P5 ;  /* 0x0890000002cabfae */ /* 0x0009e2000e901d70 */
[----:B---3--:R-:W-:Y:S01]  /*1250*/  IADD3 R7, R9, 0x70, RZ ;  /* 0x0000007009077810 */ /* 0x008fe20007ffe0ff */
[----:B-----5:R-:W-:-:S03]  /*1260*/  @P1 IMAD.HI.U32 R6, R8, c[0x0][0x2bc], RZ ;  /* 0x0000af0008061a27 */ /* 0x020fc600078e00ff */
[----:B------:R-:W-:Y:S01]  /*1270*/  ISETP.GE.AND P1, PT, R7, UR4, PT ;  /* 0x0000000407007c0c */ /* 0x000fe2000bf26270 */
[----:B------:R-:W-:Y:S01]  /*1280*/  UIMAD UR4, UR17, UR9, UR16 ;  /* 0x00000009110472a4 */ /* 0x000fe2000f8e0210 */
[----:B------:R-:W-:-:S03]  /*1290*/  @P0 SHF.R.U32.HI R0, RZ, c[0x0][0x2c0], R6 ;  /* 0x0000b000ff000a19 */ /* 0x000fc60000011606 */
[----:B------:R-:W-:Y:S01]  /*12a0*/  UIADD3 UR4, UR43, UR4, URZ ;  /* 0x000000042b047290 */ /* 0x000fe2000fffe03f */
[----:B-1----:R-:W-:Y:S01]  /*12b0*/  @!P2 LEA R6, P4, R24, R10, 0x1 ;  /* 0x0000000a1806a211 */ /* 0x002fe200078808ff */
[----:B------:R-:W-:Y:S01]  /*12c0*/  ULDC.64 UR8, c[0x0][0x1e8] ;  /* 0x00007a0000087ab9 */ /* 0x000fe20000000a00 */
[----:B--2---:R-:W-:Y:S02]  /*12d0*/  @!P6 IADD3 R5, P0, R0, UR42, RZ ;  /* 0x0000002a0005ec10 */ /* 0x004fe4000ff1e0ff */
[----:B----4-:R-:W-:Y:S02]  /*12e0*/  @!P2 LEA.HI.X R7, R24, R13, R30, 0x1, P4 ;  /* 0x0000000d1807a211 */ /* 0x010fe400020f0c1e */
[----:B------:R-:W-:Y:S02]  /*12f0*/  @!P6 LEA R2, P3, R5, c[0x0][0x2a0], 0x2 ;  /* 0x0000a8000502ea11 */ /* 0x000fe400078610ff */
[----:B------:R-:W-:Y:S01]  /*1300*/  @!P6 LEA.HI.X.SX32 R3, R0, UR4, 0x1, P0 ;  /* 0x000000040003ec11 */ /* 0x000fe200080f0eff */
[----:B------:R1:W-:Y:S01]  /*1310*/  @!P2 LDGSTS.E.BYPASS.LTC128B.128 [R202+0x9100], [R6.64], !P5 ;  /* 0x0910000006caafae */ /* 0x0003e2000e901d70 */
[----:B------:R-:W-:-:S02]  /*1320*/  @!P1 LEA R4, P0, R24, R11, 0x1 ;  /* 0x0000000b18049211 */ /* 0x000fc400078008ff */
[----:B------:R-:W-:Y:S02]  /*1330*/  @!P6 LEA.HI.X R3, R5, c[0x0][0x2a4], R3, 0x2, P3 ;  /* 0x0000a9000503ea11 */ /* 0x000fe400018f1403 */
[----:B------:R-:W-:-:S05]  /*1340*/  @!P1 LEA.HI.X R5, R24, R12, R30, 0x1, P0 ;  /* 0x0000000c18059211 */ /* 0x000fca00000f0c1e */
[----:B------:R2:W-:Y:S04]  /*1350*/  @!P1 LDGSTS.E.BYPASS.LTC128B.128 [R202+0x9900], [R4.64], !P5 ;  /* 0x0990000004ca9fae */ /* 0x0005e8000e901d70 */
[----:B------:R-:W0:Y:S04]  /*1360*/  LDGDEPBAR ;  /* 0x00000000000079af */ /* 0x000e280000000000 */
[----:B------:R-:W-:Y:S06]  /*1370*/  BAR.SYNC.DEFER_BLOCKING 0x0 ;  /* 0x0000000000007b1d */ /* 0x000fec0000010000 */
[----:B------:R3:W4:Y:S01]  /*1380*/  @!P6 LDG.E R228, [R2.64] ;  /* 0x0000003002e4e981 */ /* 0x000722000c1e1900 */
[----:B------:R-:W-:Y:S01]  /*1390*/  IMAD.MOV R0, RZ, RZ, -R0 ;  /* 0x000000ffff007224 */ /* 0x000fe200078e0a00 */
[----:B------:R-:W-:Y:S01]  /*13a0*/  UIMAD UR16, UR15, UR8, URZ ;  /* 0x000000080f1072a4 */ /* 0x000fe2000f8e023f */
[----:B------:R-:W-:Y:S01]  /*13b0*/  IADD3 R29, -R18, UR18, RZ ;  /* 0x00000012121d7c10 */ /* 0x000fe2000fffe1ff */
[----:B------:R-:W-:Y:S01]  /*13c0*/  UIMAD.WIDE.U32 UR46, UR11, UR8, URZ ;  /* 0x000000080b2e72a5 */ /* 0x000fe2000f8e003f */
[----:B------:R-:W-:Y:S01]  /*13d0*/  IMAD R234, R0, c[0x0][0x2b8], R8 ;  /* 0x0000ae0000ea7a24 */ /* 0x000fe200078e0208 */
[----:B------:R-:W-:Y:S01]  /*13e0*/  UIMAD UR8, UR11, UR9, UR16 ;  /* 0x000000090b0872a4 */ /* 0x000fe2000f8e0210 */
[----:B------:R-:W-:-:S02]  /*13f0*/  ISETP.GE.AND P3, PT, R24, c[0x0][0x1d4], PT ;  /* 0x0000750018007a0c */ /* 0x000fc40003f66270 */
[C---:B------:R-:W-:Y:S01]  /*1400*/  ISETP.GE.AND P6, PT, R29.reuse, 0x21, PT ;  /* 0x000000211d00780c */ /* 0x040fe20003fc6270 */
[----:B------:R-:W-:Y:S01]  /*1410*/  UIADD3 UR8, UR47, UR8, URZ ;  /* 0x000000082f087290 */ /* 0x000fe2000fffe03f */
[----:B------:R-:W-:Y:S01]  /*1420*/  SHF.R.S32.HI R26, RZ, 0x1f, R234 ;  /* 0x0000001fff1a7819 */ /* 0x000fe200000114ea */
[----:B------:R-:W-:Y:S01]  /*1430*/  ULDC.64 UR16, c[0x0][0x210] ;  /* 0x0000840000107ab9 */ /* 0x000fe20000000a00 */
[C---:B------:R-:W-:Y:S01]  /*1440*/  ISETP.GE.AND P5, PT, R29.reuse, 0x31, PT ;  /* 0x000000311d00780c */ /* 0x040fe20003fa6270 */
[----:B------:R-:W-:Y:S01]  /*1450*/  UIMAD UR15, UR15, UR16, URZ ;  /* 0x000000100f0f72a4 */ /* 0x000fe2000f8e023f */
[C---:B------:R-:W-:Y:S01]  /*1460*/  ISETP.GE.AND P4, PT, R29.reuse, 0x41, PT ;  /* 0x000000411d00780c */ /* 0x040fe20003f86270 */
[----:B------:R-:W-:Y:S01]  /*1470*/  IMAD R0, R26, c[0x0][0x1e0], RZ ;  /* 0x000078001a007a24 */ /* 0x000fe200078e02ff */
[----:B------:R-:W-:Y:S01]  /*1480*/  ISETP.GE.AND P2, PT, R29, 0x51, PT ;  /* 0x000000511d00780c */ /* 0x000fe20003f46270 */
[----:B------:R-:W-:Y:S02]  /*1490*/  UIMAD.WIDE.U32 UR44, UR11, UR16, URZ ;  /* 0x000000100b2c72a5 */ /* 0x000fe4000f8e003f */
[----:B------:R-:W-:Y:S01]  /*14a0*/  IMAD R0, R234, c[0x0][0x1e4], R0 ;  /* 0x00007900ea007a24 */ /* 0x000fe200078e0200 */
[----:B------:R-:W-:-:S02]  /*14b0*/  UIMAD UR9, UR11, UR17, UR15 ;  /* 0x000000110b0972a4 */ /* 0x000fc4000f8e020f */
[----:B------:R-:W-:Y:S01]  /*14c0*/  UIADD3 UR15, UR6, -0x1, URZ ;  /* 0xffffffff060f7890 */ /* 0x000fe2000fffe03f */
[----:B---3--:R-:W-:Y:S01]  /*14d0*/  IMAD.WIDE.U32 R2, R234, c[0x0][0x1e0], RZ ;  /* 0x00007800ea027a25 */ /* 0x008fe200078e00ff */
[----:B------:R-:W-:Y:S02]  /*14e0*/  UIADD3 UR9, UR45, UR9, URZ ;  /* 0x000000092d097290 */ /* 0x000fe4000fffe03f */
[----:B------:R-:W-:Y:S01]  /*14f0*/  UISETP.GT.AND UP3, UPT, UR15, UR5, UPT ;  /* 0x000000050f00728c */ /* 0x000fe2000bf64270 */
[----:B------:R-:W-:Y:S01]  /*1500*/  IMAD.IADD R3, R3, 0x1, R0 ;  /* 0x0000000103037824 */ /* 0x000fe200078e0200 */
[----:B----4-:R-:W-:-:S03]  /*1510*/  SHF.R.S32.HI R27, RZ, 0x1f, R228 ;  /* 0x0000001fff1b7819 */ /* 0x010fc600000114e4 */
[----:B------:R-:W-:-:S04]  /*1520*/  IMAD.WIDE.U32 R2, R228, c[0x0][0x1f0], R2 ;  /* 0x00007c00e4027a25 */ /* 0x000fc800078e0002 */
[----:B------:R-:W-:Y:S01]  /*1530*/  IMAD R0, R27, c[0x0][0x1f0], RZ ;  /* 0x00007c001b007a24 */ /* 0x000fe200078e02ff */
[----:B--2---:R-:W-:-:S03]  /*1540*/  IADD3 R4, P1, R2, UR46, RZ ;  /* 0x0000002e02047c10 */ /* 0x004fc6000ff3e0ff */
[----:B------:R-:W-:Y:S01]  /*1550*/  IMAD R0, R228, c[0x0][0x1f4], R0 ;  /* 0x00007d00e4007a24 */ /* 0x000fe200078e0200 */
[----:B------:R-:W-:-:S04]  /*1560*/  LEA R2, P0, R4, c[0x0][0x1c8], 0x1 ;  /* 0x0000720004027a11 */ /* 0x000fc800078008ff */
[----:B------:R-:W-:Y:S01]  /*1570*/  IADD3.X R0, R3, UR8, R0, P1, !PT ;  /* 0x0000000803007c10 */ /* 0x000fe20008ffe400 */
[----:B-1----:R-:W-:Y:S01]  /*1580*/  SHFL.IDX PT, R6, R2, 0x1, 0x181f ;  /* 0x00381f0002067f89 */ /* 0x002fe200000e0000 */
[----:B------:R-:W-:Y:S02]  /*1590*/  ISETP.GE.AND P1, PT, R29, 0x1, PT ;  /* 0x000000011d00780c */ /* 0x000fe40003f26270 */
[----:B------:R-:W-:Y:S01]  /*15a0*/  LEA.HI.X R0, R4, c[0x0][0x1cc], R0, 0x1, P0 ;  /* 0x0000730004007a11 */ /* 0x000fe200000f0c00 */
[----:B------:R-:W-:Y:S04]  /*15b0*/  SHFL.IDX PT, R8, R2, 0x2, 0x181f ;  /* 0x00581f0002087f89 */ /* 0x000fe800000e0000 */
[----:B------:R-:W1:Y:S04]  /*15c0*/  SHFL.IDX PT, R4, R2, RZ, 0x181f ;  /* 0x00181fff02047589 */ /* 0x000e6800000e0000 */
[----:B------:R-:W2:Y:S04]  /*15d0*/  SHFL.IDX PT, R3, R0, RZ, 0x181f ;  /* 0x00181fff00037589 */ /* 0x000ea800000e0000 */
[----:B------:R-:W3:Y:S04]  /*15e0*/  SHFL.IDX PT, R7, R0, 0x1, 0x181f ;  /* 0x00381f0000077f89 */ /* 0x000ee800000e0000 */
[----:B------:R-:W4:Y:S04]  /*15f0*/  SHFL.IDX PT, R9, R2, 0x3, 0x181f ;  /* 0x00781f0002097f89 */ /* 0x000f2800000e0000 */
[----:B------:R-:W5:Y:S04]  /*1600*/  SHFL.IDX PT, R14, R0, 0x2, 0x181f ;  /* 0x00581f00000e7f89 */ /* 0x000f6800000e0000 */
[----:B------:R-:W3:Y:S01]  /*1610*/  SHFL.IDX PT, R13, R2, 0x4, 0x181f ;  /* 0x00981f00020d7f89 */ /* 0x000ee200000e0000 */
[----:B-1----:R-:W-:-:S03]  /*1620*/  @P1 LEA R4, P0, R24, R4, 0x1 ;  /* 0x0000000418041211 */ /* 0x002fc600078008ff */
[----:B------:R-:W1:Y:S01]  /*1630*/  SHFL.IDX PT, R16, R0, 0x3, 0x181f ;  /* 0x00781f0000107f89 */ /* 0x000e6200000e0000 */
[----:B--2---:R-:W-:-:S03]  /*1640*/  @P1 LEA.HI.X R5, R24, R3, R30, 0x1, P0 ;  /* 0x0000000318051211 */ /* 0x004fc600000f0c1e */
[----:B------:R2:W-:Y:S01]  /*1650*/  SHFL.IDX PT, R12, R2, 0x5, 0x181f ;  /* 0x00b81f00020c7f89 */ /* 0x0005e200000e0000 */
[----:B------:R-:W-:Y:S02]  /*1660*/  ISETP.GE.AND P0, PT, R29, 0x11, PT ;  /* 0x000000111d00780c */ /* 0x000fe40003f06270 */
[----:B------:R-:W-:Y:S01]  /*1670*/  LEA.HI R3, R201, R200, RZ, 0x4 ;  /* 0x000000c8c9037211 */ /* 0x000fe200078f20ff */
[----:B------:R1:W-:Y:S04]  /*1680*/  @P1 LDGSTS.E.BYPASS.LTC128B.128 [R202+0x3100], [R4.64], !P3 ;  /* 0x0310000004ca1fae */ /* 0x0003e8000d901d70 */
[----:B------:R-:W3:Y:S04]  /*1690*/  SHFL.IDX PT, R17, R0, 0x4, 0x181f ;  /* 0x00981f0000117f89 */ /* 0x000ee800000e0000 */
[----:B------:R3:W3:Y:S02]  /*16a0*/  SHFL.IDX PT, R15, R0, 0x5, 0x181f ;  /* 0x00b81f00000f7f89 */ /* 0x0006e400000e0000 */
[----:B--2---:R-:W-:-:S02]  /*16b0*/  @P0 LEA R2, P1, R24, R6, 0x1 ;  /* 0x0000000618020211 */ /* 0x004fc400078208ff */
[----:B-1----:R-:W-:Y:S02]  /*16c0*/  LOP3.LUT R5, R3, 0xfffffff0, RZ, 0xc0, !PT ;  /* 0xfffffff003057812 */ /* 0x002fe400078ec0ff */
[----:B------:R-:W-:-:S03]  /*16d0*/  SHF.R.S32.HI R4, RZ, 0x4, R3 ;  /* 0x00000004ff047819 */ /* 0x000fc60000011403 */
[----:B------:R-:W-:Y:S01]  /*16e0*/  IMAD.IADD R5, R200, 0x1, -R5 ;  /* 0x00000001c8057824 */ /* 0x000fe200078e0a05 */
[----:B------:R-:W-:-:S04]  /*16f0*/  LEA.HI R3, R3, R4, RZ, 0x1 ;  /* 0x0000000403037211 */ /* 0x000fc800078f08ff */
[----:B---3--:R-:W-:Y:S02]  /*1700*/  LOP3.LUT R0, R3, 0xfffffffe, RZ, 0xc0, !PT ;  /* 0xfffffffe03007812 */ /* 0x008fe400078ec0ff */
[----:B------:R-:W-:Y:S02]  /*1710*/  SHF.R.S32.HI R10, RZ, 0x1f, R5 ;  /* 0x0000001fff0a7819 */ /* 0x000fe40000011405 */
[----:B------:R-:W-:Y:S01]  /*1720*/  @P0 LEA.HI.X R3, R24, R7, R30, 0x1, P1 ;  /* 0x0000000718030211 */ /* 0x000fe200008f0c1e */
[----:B------:R-:W-:Y:S01]  /*1730*/  IMAD.IADD R11, R4, 0x1, -R0 ;  /* 0x00000001040b7824 */ /* 0x000fe200078e0a00 */
[----:B------:R-:W-:Y:S02]  /*1740*/  LEA.HI R10, R10, R5, RZ, 0x3 ;  /* 0x000000050a0a7211 */ /* 0x000fe400078f18ff */
[C---:B------:R-:W-:Y:S01]  /*1750*/  @P6 LEA R8, P1, R24.reuse, R8, 0x1 ;  /* 0x0000000818086211 */ /* 0x040fe200078208ff */
[----:B------:R1:W-:Y:S01]  /*1760*/  @P0 LDGSTS.E.BYPASS.LTC128B.128 [R202+0x3900], [R2.64], !P3 ;  /* 0x0390000002ca0fae */ /* 0x0003e2000d901d70 */
[----:B----4-:R-:W-:-:S02]  /*1770*/  @P5 LEA R6, P0, R24, R9, 0x1 ;  /* 0x0000000918065211 */ /* 0x010fc400078008ff */
[----:B------:R-:W-:Y:S02]  /*1780*/  LOP3.LUT R0, R10, 0xfffffff8, RZ, 0xc0, !PT ;  /* 0xfffffff80a007812 */ /* 0x000fe400078ec0ff */
[C---:B-----5:R-:W-:Y:S02]  /*1790*/  @P6 LEA.HI.X R9, R24.reuse, R14, R30, 0x1, P1 ;  /* 0x0000000e18096211 */ /* 0x060fe400008f0c1e */
[C---:B------:R-:W-:Y:S01]  /*17a0*/  @P4 LEA R4, P1, R24.reuse, R13, 0x1 ;  /* 0x0000000d18044211 */ /* 0x040fe200078208ff */
[----:B------:R-:W-:Y:S01]  /*17b0*/  IMAD.IADD R25, R5, 0x1, -R0 ;  /* 0x0000000105197824 */ /* 0x000fe200078e0a00 */
[C-C-:B------:R-:W-:Y:S01]  /*17c0*/  @P5 LEA.HI.X R7, R24.reuse, R16, R30.reuse, 0x1, P0 ;  /* 0x0000001018075211 */ /* 0x140fe200000f0c1e */
[----:B------:R2:W-:Y:S01]  /*17d0*/  @P6 LDGSTS.E.BYPASS.LTC128B.128 [R202+0x4100], [R8.64], !P3 ;  /* 0x0410000008ca6fae */ /* 0x0005e2000d901d70 */
[----:B------:R-:W-:Y:S01]  /*17e0*/  @P4 LEA.HI.X R5, R24, R17, R30, 0x1, P1 ;  /* 0x0000001118054211 */ /* 0x000fe200008f0c1e */
[----:B------:R-:W-:Y:S02]  /*17f0*/  IMAD.SHL.U32 R0, R28, 0x40, RZ ;  /* 0x000000401c007824 */ /* 0x000fe400078e00ff */
[----:B------:R3:W-:Y:S03]  /*1800*/  @P5 LDGSTS.E.BYPASS.LTC128B.128 [R202+0x4900], [R6.64], !P3 ;  /* 0x0490000006ca5fae */ /* 0x0007e6000d901d70 */
[----:B------:R-:W-:Y:S01]  /*1810*/  LOP3.LUT R0, R0, 0x1c0, RZ, 0xc0, !PT ;  /* 0x000001c000007812 */ /* 0x000fe200078ec0ff */
[----:B------:R4:W-:Y:S01]  /*1820*/  @P4 LDGSTS.E.BYPASS.LTC128B.128 [R202+0x5100], [R4.64], !P3 ;  /* 0x0510000004ca4fae */ /* 0x0009e2000d901d70 */
[----:B-1----:R-:W-:-:S04]  /*1830*/  @P2 LEA R2, P0, R24, R12, 0x1 ;  /* 0x0000000c18022211 */ /* 0x002fc800078008ff */
[----:B------:R-:W-:-:S05]  /*1840*/  @P2 LEA.HI.X R3, R24, R15, R30, 0x1, P0 ;  /* 0x0000000f18032211 */ /* 0x000fca00000f0c1e */
[----:B------:R1:W-:Y:S04]  /*1850*/  @P2 LDGSTS.E.BYPASS.LTC128B.128 [R202+0x5900], [R2.64], !P3 ;  /* 0x0590000002ca2fae */ /* 0x0003e8000d901d70 */
[----:B------:R-:W0:Y:S01]  /*1860*/  LDGDEPBAR ;  /* 0x00000000000079af */ /* 0x000e220000000000 */
[----:B----4-:R-:W-:Y:S02]  /*1870*/  IMAD.SHL.U32 R4, R11, 0x8, RZ ;  /* 0x000000080b047824 */ /* 0x010fe400078e00ff */
[----:B------:R-:W-:-:S05]  /*1880*/  IMAD.SHL.U32 R5, R10, 0x40, RZ ;  /* 0x000000400a057824 */ /* 0x000fca00078e00ff */
[----:B------:R-:W-:Y:S01]  /*1890*/  LOP3.LUT R197, R5, 0xfffffe00, RZ, 0xc0, !PT ;  /* 0xfffffe0005c57812 */ /* 0x000fe200078ec0ff */
[----:B-1----:R-:W-:Y:S01]  /*18a0*/  IMAD.SHL.U32 R2, R25, 0x40, RZ ;  /* 0x0000004019027824 */ /* 0x002fe200078e00ff */
[----:B------:R-:W-:-:S04]  /*18b0*/  DEPBAR.LE SB0, 0x1 ;  /* 0x000080400000791a */ /* 0x000fc80000000000 */
[----:B------:R-:W-:-:S04]  /*18c0*/  DEPBAR.LE SB0, 0x0 ;  /* 0x000080000000791a */ /* 0x000fc80000000000 */
[----:B------:R-:W-:Y:S01]  /*18d0*/  IMAD.SHL.U32 R3, R18, 0x8, RZ ;  /* 0x0000000812037824 */ /* 0x000fe200078e00ff */
[----:B------:R-:W-:-:S04]  /*18e0*/  LOP3.LUT R2, R2, 0x1c0, RZ, 0xc0, !PT ;  /* 0x000001c002027812 */ /* 0x000fc800078ec0ff */
[----:B------:R-:W-:Y:S02]  /*18f0*/  LOP3.LUT R3, R0, 0x8, R3, 0xf8, !PT ;  /* 0x0000000800037812 */ /* 0x000fe400078ef803 */
[----:B------:R-:W-:Y:S02]  /*1900*/  LOP3.LUT R4, R2, 0x8, R4, 0xf8, !PT ;  /* 0x0000000802047812 */ /* 0x000fe400078ef804 */
[----:B------:R-:W-:Y:S02]  /*1910*/  SHF.R.U32.HI R0, RZ, 0x3, R0 ;  /* 0x00000003ff007819 */ /* 0x000fe40000011600 */
[----:B------:R-:W-:Y:S02]  /*1920*/  SHF.R.U32.HI R2, RZ, 0x3, R2 ;  /* 0x00000003ff027819 */ /* 0x000fe40000011602 */
[----:B------:R-:W-:Y:S02]  /*1930*/  LOP3.LUT R0, R3, R0, RZ, 0x3c, !PT ;  /* 0x0000000003007212 */ /* 0x000fe400078e3cff */
[----:B------:R-:W-:Y:S01]  /*1940*/  LOP3.LUT R196, R4, R2, RZ, 0x3c, !PT ;  /* 0x0000000204c47212 */ /* 0x000fe200078e3cff */
[----:B------:R-:W-:-:S02]  /*1950*/  IMAD R2, R198, 0x400, R197 ;  /* 0x00000400c6027824 */ /* 0x000fc400078e02c5 */
[----:B------:R-:W-:Y:S02]  /*1960*/  IMAD R0, R11, 0x200, R0 ;  /* 0x000002000b007824 */ /* 0x000fe400078e0200 */
[----:B------:R-:W-:Y:S02]  /*1970*/  IMAD.IADD R2, R196, 0x1, R2 ;  /* 0x00000001c4027824 */ /* 0x000fe400078e0202 */
[----:B------:R-:W-:Y:S01]  /*1980*/  IMAD.SHL.U32 R208, R0, 0x2, RZ ;  /* 0x0000000200d07824 */ /* 0x000fe200078e00ff */
[----:B------:R-:W-:Y:S01]  /*1990*/  BAR.SYNC.DEFER_BLOCKING 0x0 ;  /* 0x0000000000007b1d */ /* 0x000fe20000010000 */
[----:B------:R-:W-:Y:S02]  /*19a0*/  IMAD.SHL.U32 R215, R2, 0x2, RZ ;  /* 0x0000000202d77824 */ /* 0x000fe400078e00ff */
[----:B------:R-:W-:Y:S01]  /*19b0*/  IMAD R0, R26, c[0x0][0x208], RZ ;  /* 0x000082001a007a24 */ /* 0x000fe200078e02ff */
[----:B------:R-:W-:Y:S01]  /*19c0*/  IADD3 R219, R208, 0x3120, RZ ;  /* 0x00003120d0db7810 */ /* 0x000fe20007ffe0ff */
[----:B------:R-:W-:-:S04]  /*19d0*/  IMAD.WIDE.U32 R2, R234, c[0x0][0x208], RZ ;  /* 0x00008200ea027a25 */ /* 0x000fc800078e00ff */
[----:B------:R-:W-:-:S04]  /*19e0*/  IMAD R0, R234, c[0x0][0x20c], R0 ;  /* 0x00008300ea007a24 */ /* 0x000fc800078e0200 */
[----:B------:R-:W-:Y:S02]  /*19f0*/  IMAD.IADD R3, R3, 0x1, R0 ;  /* 0x0000000103037824 */ /* 0x000fe400078e0200 */
[----:B------:R-:W-:Y:S02]  /*1a00*/  IMAD R0, R27, c[0x0][0x218], RZ ;  /* 0x000086001b007a24 */ /* 0x000fe400078e02ff */
[C---:B------:R-:W-:Y:S01]  /*1a10*/  IMAD.WIDE.U32 R2, R228.reuse, c[0x0][0x218], R2 ;  /* 0x00008600e4027a25 */ /* 0x040fe200078e0002 */
[----:B---3--:R-:W-:Y:S04]  /*1a20*/  LDSM.16.M88.4 R4, [R208+0x3100] ;  /* 0x00310000d004783b */ /* 0x008fe80000000200 */
[----:B------:R-:W1:Y:S04]  /*1a30*/  LDSM.16.M88.4 R16, [R215+0x6100] ;  /* 0x00610000d710783b */ /* 0x000e680000000200 */
[----:B------:R-:W3:Y:S04]  /*1a40*/  LDSM.16.M88.4 R12, [R215+0x8100] ;  /* 0x00810000d70c783b */ /* 0x000ee80000000200 */
[----:B--2---:R-:W2:Y:S04]  /*1a50*/  LDSM.16.M88.4 R8, [R208+0x3900] ;  /* 0x00390000d008783b */ /* 0x004ea80000000200 */
[----:B------:R-:W-:Y:S04]  /*1a60*/  LDSM.16.M88.4 R20, [R208+0x4100] ;  /* 0x00410000d014783b */ /* 0x000fe80000000200 */
[----:B------:R-:W-:Y:S04]  /*1a70*/  LDSM.16.M88.4 R36, [R208+0x4900] ;  /* 0x00490000d024783b */ /* 0x000fe80000000200 */
[----:B------:R-:W-:Y:S04]  /*1a80*/  LDSM.16.M88.4 R40, [R208+0x5900] ;  /* 0x00590000d028783b */ /* 0x000fe80000000200 */
[----:B------:R-:W-:Y:S01]  /*1a90*/  LDSM.16.M88.4 R32, [R208+0x5100] ;  /* 0x00510000d020783b */ /* 0x000fe20000000200 */
[-C--:B-1----:R-:W-:Y:S08]  /*1aa0*/  HMMA.16816.F32.BF16 R160, R16, R4.reuse, RZ ;  /* 0x0000000410a0723c */ /* 0x082ff000000418ff */
[C---:B---3--:R-:W-:Y:S07]  /*1ab0*/  HMMA.16816.F32.BF16 R132, R12.reuse, R4, RZ ;  /* 0x000000040c84723c */ /* 0x048fee00000418ff */
[----:B------:R-:W-:Y:S01]  /*1ac0*/  IMAD R4, R228, c[0x0][0x21c], R0 ;  /* 0x00008700e4047a24 */ /* 0x000fe200078e0200 */
[----:B------:R-:W-:Y:S01]  /*1ad0*/  IADD3 R0, P0, R2, UR44, RZ ;  /* 0x0000002c02007c10 */ /* 0x000fe2000ff1e0ff */
[----:B------:R-:W-:Y:S03]  /*1ae0*/  HMMA.16816.F32.BF16 R156, R12, R6, RZ ;  /* 0x000000060c9c723c */ /* 0x000fe600000418ff */
[----:B------:R-:W-:-:S02]  /*1af0*/  IADD3.X R2, R3, UR9, R4, P0, !PT ;  /* 0x0000000903027c10 */ /* 0x000fc400087fe404 */
[----:B------:R-:W-:-:S03]  /*1b00*/  LEA R3, P0, R0, c[0x0][0x1f8], 0x1 ;  /* 0x00007e0000037a11 */ /* 0x000fc600078008ff */
[C---:B------:R-:W-:Y:S01]  /*1b10*/  HMMA.16816.F32.BF16 R192, R16.reuse, R6, RZ ;  /* 0x0000000610c0723c */ /* 0x040fe200000418ff */
[----:B------:R-:W-:Y:S01]  /*1b20*/  LEA.HI.X R0, R0, c[0x0][0x1fc], R2, 0x1, P0 ;  /* 0x00007f0000007a11 */ /* 0x000fe200000f0c02 */
[----:B------:R-:W1:Y:S01]  /*1b30*/  SHFL.IDX PT, R4, R3, RZ, 0x181f ;  /* 0x00181fff03047589 */ /* 0x000e6200000e0000 */
[----:B------:R-:W-:Y:S02]  /*1b40*/  LOP3.LUT P0, RZ, R28, 0x2, RZ, 0xc0, !PT ;  /* 0x000000021cff7812 */ /* 0x000fe4000780c0ff */
[----:B------:R-:W-:Y:S01]  /*1b50*/  IADD3 R2, R208, 0x3100, RZ ;  /* 0x00003100d0027810 */ /* 0x000fe20007ffe0ff */
[----:B------:R-:W-:Y:S01]  /*1b60*/  SHFL.IDX PT, R5, R3, 0x1, 0x181f ;  /* 0x00381f0003057f89 */ /* 0x000fe200000e0000 */
[----:B------:R-:W-:Y:S01]  /*1b70*/  R2P PR, R25, 0x6 ;  /* 0x0000000619007804 */ /* 0x000fe20000000000 */
[-C--:B--2---:R-:W-:Y:S01]  /*1b80*/  HMMA.16816.F32.BF16 R168, R16, R8.reuse, RZ ;  /* 0x0000000810a8723c */ /* 0x084fe200000418ff */
[----:B------:R-:W-:Y:S01]  /*1b90*/  ISETP.GE.AND P4, PT, R24, c[0x0][0x1d4], PT ;  /* 0x0000750018007a0c */ /* 0x000fe20003f86270 */
[----:B------:R-:W2:Y:S03]  /*1ba0*/  SHFL.IDX PT, R7, R0, RZ, 0x181f ;  /* 0x00181fff00077589 */ /* 0x000ea600000e0000 */
[C---:B------:R-:W-:Y:S01]  /*1bb0*/  ISETP.LT.OR P6, PT, R29.reuse, 0x11, P4 ;  /* 0x000000111d00780c */ /* 0x040fe200027c1670 */
[----:B------:R-:W3:Y:S02]  /*1bc0*/  SHFL.IDX PT, R6, R3, 0x2, 0x181f ;  /* 0x00581f0003067f89 */ /* 0x000ee400000e0000 */
[----:B------:R-:W-:Y:S01]  /*1bd0*/  HMMA.16816.F32.BF16 R128, R12, R8, RZ ;  /* 0x000000080c80723c */ /* 0x000fe200000418ff */
[----:B------:R-:W-:Y:S01]  /*1be0*/  @P0 IADD3 R219, R2, -0x20, RZ ;  /* 0xffffffe002db0810 */ /* 0x000fe20007ffe0ff */
[----:B------:R-:W-:Y:S01]  /*1bf0*/  SHFL.IDX PT, R9, R0, 0x1, 0x181f ;  /* 0x00381f0000097f89 */ /* 0x000fe200000e0000 */
[----:B------:R-:W-:-:S02]  /*1c00*/  ISETP.LT.OR P0, PT, R29, 0x1, P4 ;  /* 0x000000011d00780c */ /* 0x000fc40002701670 */
[C---:B------:R-:W-:Y:S01]  /*1c10*/  IADD3 R224, R219.reuse, 0x800, RZ ;  /* 0x00000800dbe07810 */ /* 0x040fe20007ffe0ff */
[----:B------:R-:W-:Y:S01]  /*1c20*/  SHFL.IDX PT, R8, R3, 0x3, 0x181f ;  /* 0x00781f0003087f89 */ /* 0x000fe200000e0000 */
[C---:B------:R-:W-:Y:S01]  /*1c30*/  IADD3 R223, R219.reuse, 0x1000, RZ ;  /* 0x00001000dbdf7810 */ /* 0x040fe20007ffe0ff */
[-C--:B------:R-:W-:Y:S01]  /*1c40*/  HMMA.16816.F32.BF16 R152, R12, R10.reuse, RZ ;  /* 0x0000000a0c98723c */ /* 0x080fe200000418ff */
[C---:B------:R-:W-:Y:S01]  /*1c50*/  IADD3 R222, R219.reuse, 0x1800, RZ ;  /* 0x00001800dbde7810 */ /* 0x040fe20007ffe0ff */
[----:B------:R-:W-:Y:S01]  /*1c60*/  SHFL.IDX PT, R30, R3, 0x4, 0x181f ;  /* 0x00981f00031e7f89 */ /* 0x000fe200000e0000 */
[----:B-1----:R-:W-:Y:S02]  /*1c70*/  IADD3 R24, P5, R4, R226, RZ ;  /* 0x000000e204187210 */ /* 0x002fe40007fbe0ff */
[C---:B------:R-:W-:Y:S01]  /*1c80*/  IADD3 R221, R219.reuse, 0x2000, RZ ;  /* 0x00002000dbdd7810 */ /* 0x040fe20007ffe0ff */
[----:B------:R-:W-:Y:S01]  /*1c90*/  SHFL.IDX PT, R3, R3, 0x5, 0x181f ;  /* 0x00b81f0003037f89 */ /* 0x000fe200000e0000 */
[----:B------:R-:W-:Y:S01]  /*1ca0*/  IADD3 R220, R219, 0x2800, RZ ;  /* 0x00002800dbdc7810 */ /* 0x000fe20007ffe0ff */
[----:B------:R-:W-:Y:S02]  /*1cb0*/  HMMA.16816.F32.BF16 R188, R16, R10, RZ ;  /* 0x0000000a10bc723c */ /* 0x000fe400000418ff */
[----:B------:R-:W1:Y:S01]  /*1cc0*/  SHFL.IDX PT, R11, R0, 0x2, 0x181f ;  /* 0x00581f00000b7f89 */ /* 0x000e6200000e0000 */
[----:B--2---:R-:W-:-:S03]  /*1cd0*/  IMAD.X R25, R7, 0x1, R225, P5 ;  /* 0x0000000107197824 */ /* 0x004fc600028e06e1 */
[----:B------:R-:W2:Y:S02]  /*1ce0*/  SHFL.IDX PT, R10, R0, 0x3, 0x181f ;  /* 0x00781f00000a7f89 */ /* 0x000ea400000e0000 */
[-C--:B------:R-:W-:Y:S02]  /*1cf0*/  HMMA.16816.F32.BF16 R172, R16, R20.reuse, RZ ;  /* 0x0000001410ac723c */ /* 0x080fe400000418ff */
[----:B------:R-:W-:Y:S04]  /*1d00*/  SHFL.IDX PT, R31, R0, 0x4, 0x181f ;  /* 0x00981f00001f7f89 */ /* 0x000fe800000e0000 */
[----:B------:R4:W5:Y:S02]  /*1d10*/  SHFL.IDX PT, R64, R0, 0x5, 0x181f ;  /* 0x00b81f0000407f89 */ /* 0x00096400000e0000 */
[C---:B------:R-:W-:Y:S02]  /*1d20*/  HMMA.16816.F32.BF16 R120, R12.reuse, R20, RZ ;  /* 0x000000140c78723c */ /* 0x040fe400000418ff */
[----:B------:R-:W-:Y:S04]  /*1d30*/  LDSM.16.M88.4 R60, [R219] ;  /* 0x00000000db3c783b */ /* 0x000fe80000000200 */
[----:B------:R-:W-:Y:S01]  /*1d40*/  LDSM.16.M88.4 R56, [R219+0x800] ;  /* 0x00080000db38783b */ /* 0x000fe20000000200 */
[----:B------:R-:W-:Y:S01]  /*1d50*/  IMAD.MOV.U32 R20, RZ, RZ, 0x10 ;  /* 0x00000010ff147424 */ /* 0x000fe200078e00ff */
[----:B------:R-:W-:Y:S02]  /*1d60*/  HMMA.16816.F32.BF16 R148, R12, R22, RZ ;  /* 0x000000160c94723c */ /* 0x000fe400000418ff */
[----:B------:R-:W-:Y:S02]  /*1d70*/  LDSM.16.M88.4 R52, [R219+0x1000] ;  /* 0x00100000db34783b */ /* 0x000fe40000000200 */
[----:B------:R-:W-:-:S02]  /*1d80*/  SEL R2, R20, 0xfffffff0, !P1 ;  /* 0xfffffff014027807 */ /* 0x000fc40004800000 */
[-C--:B---3--:R-:W-:Y:S01]  /*1d90*/  IADD3 R20, P5, R6, R226.reuse, RZ ;  /* 0x000000e206147210 */ /* 0x088fe20007fbe0ff */
[----:B------:R-:W-:Y:S01]  /*1da0*/  LDSM.16.M88.4 R48, [R219+0x1800] ;  /* 0x00180000db30783b */ /* 0x000fe20000000200 */
[C---:B------:R-:W-:Y:S01]  /*1db0*/  HMMA.16816.F32.BF16 R164, R16.reuse, R22, RZ ;  /* 0x0000001610a4723c */ /* 0x040fe200000418ff */
[----:B------:R-:W-:Y:S02]  /*1dc0*/  IMAD R218, R2, 0x2, R215 ;  /* 0x0000000202da7824 */ /* 0x000fe400078e02d7 */
[--C-:B-1----:R-:W-:Y:S01]  /*1dd0*/  IMAD.X R21, R11, 0x1, R225.reuse, P5 ;  /* 0x000000010b157824 */ /* 0x102fe200028e06e1 */
[----:B------:R-:W-:Y:S01]  /*1de0*/  ISETP.LT.OR P5, PT, R29, 0x21, P4 ;  /* 0x000000211d00780c */ /* 0x000fe200027a1670 */
[----:B------:R-:W-:Y:S01]  /*1df0*/  LDSM.16.M88.4 R44, [R219+0x2000] ;  /* 0x00200000db2c783b */ /* 0x000fe20000000200 */
[----:B----4-:R-:W-:Y:S01]  /*1e00*/  IMAD.MOV.U32 R0, RZ, RZ, 0x40 ;  /* 0x00000040ff007424 */ /* 0x010fe200078e00ff */
[-C--:B------:R-:W-:Y:S01]  /*1e10*/  IADD3 R22, P1, R5, R226.reuse, RZ ;  /* 0x000000e205167210 */ /* 0x080fe20007f3e0ff */
[----:B------:R-:W-:Y:S01]  /*1e20*/  HMMA.16816.F32.BF16 R144, R16, R36, RZ ;  /* 0x000000241090723c */ /* 0x000fe200000418ff */
[----:B------:R-:W-:Y:S03]  /*1e30*/  LDSM.16.M88.4 R4, [R218+0x8100] ;  /* 0x00810000da04783b */ /* 0x000fe60000000200 */
[----:B------:R-:W-:Y:S01]  /*1e40*/  IMAD.X R23, R9, 0x1, R225, P1 ;  /* 0x0000000109177824 */ /* 0x000fe200008e06e1 */
[----:B------:R-:W-:-:S03]  /*1e50*/  IADD3 R26, P1, R8, R226, RZ ;  /* 0x000000e2081a7210 */ /* 0x000fc60007f3e0ff */
[C---:B------:R-:W-:Y:S02]  /*1e60*/  HMMA.16816.F32.BF16 R100, R12.reuse, R36, RZ ;  /* 0x000000240c64723c */ /* 0x040fe400000418ff */
[----:B--2---:R-:W-:Y:S01]  /*1e70*/  IMAD.X R27, R10, 0x1, R225, P1 ;  /* 0x000000010a1b7824 */ /* 0x004fe200008e06e1 */
[----:B------:R-:W-:Y:S01]  /*1e80*/  ISETP.LT.OR P1, PT, R29, 0x31, P4 ;  /* 0x000000311d00780c */ /* 0x000fe20002721670 */
[----:B------:R-:W-:Y:S04]  /*1e90*/  LDSM.16.M88.4 R8, [R218+0x6100] ;  /* 0x00610000da08783b */ /* 0x000fe80000000200 */
[-C--:B------:R-:W-:Y:S08]  /*1ea0*/  HMMA.16816.F32.BF16 R136, R12, R38.reuse, RZ ;  /* 0x000000260c88723c */ /* 0x080ff000000418ff */
[----:B------:R-:W-:Y:S01]  /*1eb0*/  HMMA.16816.F32.BF16 R140, R16, R38, RZ ;  /* 0x00000026108c723c */ /* 0x000fe200000418ff */
[----:B------:R-:W1:Y:S04]  /*1ec0*/  LDSM.16.M88.4 R36, [R219+0x2800] ;  /* 0x00280000db24783b */ /* 0x000e680000000200 */
[----:B------:R-:W-:Y:S01]  /*1ed0*/  @!PT LDS RZ, [RZ] ;  /* 0x00000000fffff984 */ /* 0x000fe20000000800 */
[----:B------:R-:W-:Y:S01]  /*1ee0*/  @!PT LDS RZ, [RZ] ;  /* 0x00000000fffff984 */ /* 0x000fe20000000800 */
[----:B------:R-:W-:Y:S01]  /*1ef0*/  @!PT LDS RZ, [RZ] ;  /* 0x00000000fffff984 */ /* 0x000fe20000000800 */
[----:B------:R2:W-:Y:S01]  /*1f00*/  LDGSTS.E.BYPASS.LTC128B.128 [R202+0x100], [R24.64], !P0 ;  /* 0x0010000018ca7fae */ /* 0x0005e2000c101d70 */
[----:B------:R-:W-:-:S02]  /*1f10*/  LOP3.LUT P0, RZ, R28, 0x4, RZ, 0xc0, !PT ;  /* 0x000000041cff7812 */ /* 0x000fc4000780c0ff */
[C---:B------:R-:W-:Y:S01]  /*1f20*/  HMMA.16816.F32.BF16 R76, R12.reuse, R40, RZ ;  /* 0x000000280c4c723c */ /* 0x040fe200000418ff */
[----:B------:R3:W-:Y:S01]  /*1f30*/  LDGSTS.E.BYPASS.LTC128B.128 [R202+0x900], [R22.64], !P6 ;  /* 0x0090000016ca7fae */ /* 0x0007e2000f101d70 */
[C---:B------:R-:W-:Y:S02]  /*1f40*/  ISETP.LT.OR P6, PT, R29.reuse, 0x41, P4 ;  /* 0x000000411d00780c */ /* 0x040fe400027c1670 */
[----:B------:R-:W-:Y:S01]  /*1f50*/  ISETP.LT.OR P4, PT, R29, 0x51, P4 ;  /* 0x000000511d00780c */ /* 0x000fe20002781670 */
[----:B------:R4:W-:Y:S01]  /*1f60*/  LDGSTS.E.BYPASS.LTC128B.128 [R202+0x1100], [R20.64], !P5 ;  /* 0x0110000014ca7fae */ /* 0x0009e2000e901d70 */
[----:B------:R-:W-:Y:S02]  /*1f70*/  SEL R0, R0, 0xffffffc0, !P0 ;  /* 0xffffffc000007807 */ /* 0x000fe40004000000 */
[----:B------:R-:W-:Y:S01]  /*1f80*/  HMMA.16816.F32.BF16 R92, R12, R32, RZ ;  /* 0x000000200c5c723c */ /* 0x000fe200000418ff */
[----:B------:R1:W-:Y:S01]  /*1f90*/  LDGSTS.E.BYPASS.LTC128B.128 [R202+0x1900], [R26.64], !P1 ;  /* 0x019000001aca7fae */ /* 0x0003e2000c901d70 */
[----:B------:R-:W-:Y:S01]  /*1fa0*/  PLOP3.LUT P0, PT, PT, PT, UP3, 0x80, 0x0 ;  /* 0x000000000000781c */ /* 0x000fe20003f0f038 */
[----:B------:R-:W-:-:S02]  /*1fb0*/  IMAD.IADD R214, R208, 0x1, R0 ;  /* 0x00000001d0d67824 */ /* 0x000fc400078e0200 */
[----:B------:R-:W-:Y:S01]  /*1fc0*/  IMAD.IADD R213, R0, 0x1, R219 ;  /* 0x0000000100d57824 */ /* 0x000fe200078e02db */
[----:B------:R-:W-:Y:S02]  /*1fd0*/  LOP3.LUT R0, R196, R197, RZ, 0xfc, !PT ;  /* 0x000000c5c4007212 */ /* 0x000fe400078efcff */
[----:B------:R-:W-:Y:S01]  /*1fe0*/  HMMA.16816.F32.BF16 R104, R12, R34, RZ ;  /* 0x000000220c68723c */ /* 0x000fe200000418ff */
[----:B--2---:R-:W-:-:S07]  /*1ff0*/  IMAD.MOV.U32 R24, RZ, RZ, 0x20 ;  /* 0x00000020ff187424 */ /* 0x004fce00078e00ff */
[----:B------:R-:W-:Y:S01]  /*2000*/  HMMA.16816.F32.BF16 R84, R12, R42, RZ ;  /* 0x0000002a0c54723c */ /* 0x000fe200000418ff */
[-C--:B---3--:R-:W-:Y:S02]  /*2010*/  IADD3 R22, P1, R3, R226.reuse, RZ ;  /* 0x000000e203167210 */ /* 0x088fe40007f3e0ff */
[----:B------:R-:W-:Y:S02]  /*2020*/  SEL R3, R24, 0xffffffe0, !P2 ;  /* 0xffffffe018037807 */ /* 0x000fe40005000000 */
[----:B----4-:R-:W-:Y:S01]  /*2030*/  IADD3 R20, P5, R30, R226, RZ ;  /* 0x000000e21e147210 */ /* 0x010fe20007fbe0ff */
[----:B-----5:R-:W-:Y:S02]  /*2040*/  IMAD.X R23, R64, 0x1, R225, P1 ;  /* 0x0000000140177824 */ /* 0x020fe400008e06e1 */
[----:B-1----:R-:W-:Y:S01]  /*2050*/  HMMA.16816.F32.BF16 R12, R4, R36, R76 ;  /* 0x00000024040c723c */ /* 0x002fe2000004184c */
[----:B------:R-:W-:Y:S02]  /*2060*/  IMAD R216, R3, 0x2, R215 ;  /* 0x0000000203d87824 */ /* 0x000fe400078e02d7 */
[----:B------:R-:W-:-:S02]  /*2070*/  IMAD.X R21, R31, 0x1, R225, P5 ;  /* 0x000000011f157824 */ /* 0x000fc400028e06e1 */
[----:B------:R-:W-:-:S03]  /*2080*/  IMAD R217, R2, 0x2, R216 ;  /* 0x0000000202d97824 */ /* 0x000fc600078e02d8 */
[----:B------:R1:W-:Y:S01]  /*2090*/  LDGSTS.E.BYPASS.LTC128B.128 [R202+0x2100], [R20.64], !P6 ;  /* 0x0210000014ca7fae */ /* 0x0003e2000f101d70 */
[----:B------:R-:W-:Y:S03]  /*20a0*/  HMMA.16816.F32.BF16 R112, R16, R32, RZ ;  /* 0x000000201070723c */ /* 0x000fe600000418ff */
[----:B------:R1:W-:Y:S01]  /*20b0*/  LDGSTS.E.BYPASS.LTC128B.128 [R202+0x2900], [R22.64], !P4 ;  /* 0x0290000016ca7fae */ /* 0x0003e2000e101d70 */
[----:B------:R-:W-:-:S03]  /*20c0*/  ISETP.GT.AND P4, PT, R203, 0x5f, PT ;  /* 0x0000005fcb00780c */ /* 0x000fc60003f84270 */
[----:B------:R-:W-:Y:S01]  /*20d0*/  LDSM.16.M88.4 R124, [R214+0x5900] ;  /* 0x00590000d67c783b */ /* 0x000fe20000000200 */
[C---:B------:R-:W-:Y:S03]  /*20e0*/  HMMA.16816.F32.BF16 R96, R16.reuse, R34, RZ ;  /* 0x000000221060723c */ /* 0x040fe600000418ff */
[----:B------:R-:W-:Y:S04]  /*20f0*/  LDSM.16.M88.4 R72, [R214+0x3100] ;  /* 0x00310000d648783b */ /* 0x000fe80000000200 */
[----:B------:R-:W-:Y:S01]  /*2100*/  LDSM.16.M88.4 R68, [R214+0x3900] ;  /* 0x00390000d644783b */ /* 0x000fe20000000200 */
[C---:B------:R-:W-:Y:S03]  /*2110*/  HMMA.16816.F32.BF16 R80, R16.reuse, R40, RZ ;  /* 0x000000281050723c */ /* 0x040fe600000418ff */
[----:B------:R-:W-:Y:S04]  /*2120*/  LDSM.16.M88.4 R88, [R214+0x4100] ;  /* 0x00410000d658783b */ /* 0x000fe80000000200 */
[----:B------:R-:W-:Y:S01]  /*2130*/  LDSM.16.M88.4 R108, [R214+0x4900] ;  /* 0x00490000d66c783b */ /* 0x000fe20000000200 */
[----:B------:R-:W-:Y:S03]  /*2140*/  HMMA.16816.F32.BF16 R64, R16, R42, RZ ;  /* 0x0000002a1040723c */ /* 0x000fe600000418ff */
[----:B------:R-:W-:Y:S04]  /*2150*/  LDSM.16.M88.4 R116, [R214+0x5100] ;  /* 0x00510000d674783b */ /* 0x000fe80000000200 */
[----:B-1----:R-:W1:Y:S01]  /*2160*/  LDSM.16.M88.4 R20, [R216+0x8100] ;  /* 0x00810000d814783b */ /* 0x002e620000000200 */
[C---:B------:R-:W-:Y:S03]  /*2170*/  HMMA.16816.F32.BF16 R40, R4.reuse, R60, R132 ;  /* 0x0000003c0428723c */ /* 0x040fe60000041884 */
[----:B------:R-:W0:Y:S05]  /*2180*/  LDGDEPBAR ;  /* 0x00000000000079af */ /* 0x000e2a0000000000 */
[C---:B------:R-:W-:Y:S08]  /*2190*/  HMMA.16816.F32.BF16 R32, R4.reuse, R56, R128 ;  /* 0x000000380420723c */ /* 0x040ff00000041880 */
        /* <DEDUP_REMOVED lines=8> */
[----:B------:R-:W-:Y:S01]  /*2220*/  HMMA.16816.F32.BF16 R84, R4, R38, R84 ;  /* 0x000000260454723c */ /* 0x000fe20000041854 */
[----:B------:R-:W-:Y:S07]  /*2230*/  LDSM.16.M88.4 R4, [R217+0x8100] ;  /* 0x00810000d904783b */ /* 0x000fee0000000200 */
[----:B-1----:R-:W-:Y:S01]  /*2240*/  HMMA.16816.F32.BF16 R120, R20, R124, R12 ;  /* 0x0000007c1478723c */ /* 0x002fe2000004180c */
[----:B------:R-:W1:Y:S07]  /*2250*/  LDSM.16.M88.4 R12, [R216+0x6100] ;  /* 0x00610000d80c783b */ /* 0x000e6e0000000200 */
[C---:B------:R-:W-:Y:S08]  /*2260*/  HMMA.16816.F32.BF16 R176, R8.reuse, R48, R144 ;  /* 0x0000003008b0723c */ /* 0x040ff00000041890 */
[C---:B------:R-:W-:Y:S08]  /*2270*/  HMMA.16816.F32.BF16 R184, R8.reuse, R36, R80 ;  /* 0x0000002408b8723c */ /* 0x040ff00000041850 */
[C---:B------:R-:W-:Y:S08]  /*2280*/  HMMA.16816.F32.BF16 R48, R8.reuse, R50, R140 ;  /* 0x000000320830723c */ /* 0x040ff0000004188c */
[----:B------:R-:W-:Y:S01]  /*2290*/  HMMA.16816.F32.BF16 R148, R8, R38, R64 ;  /* 0x000000260894723c */ /* 0x000fe20000041840 */
[----:B------:R-:W2:Y:S07]  /*22a0*/  LDSM.16.M88.4 R36, [R213+0x800] ;  /* 0x00080000d524783b */ /* 0x000eae0000000200 */
[C---:B------:R-:W-:Y:S01]  /*22b0*/  HMMA.16816.F32.BF16 R144, R20.reuse, R72, R40 ;  /* 0x000000481490723c */ /* 0x040fe20000041828 */
[----:B------:R-:W3:Y:S07]  /*22c0*/  LDSM.16.M88.4 R40, [R213] ;  /* 0x00000000d528783b */ /* 0x000eee0000000200 */
[C---:B------:R-:W-:Y:S01]  /*22d0*/  HMMA.16816.F32.BF16 R140, R20.reuse, R68, R32 ;  /* 0x00000044148c723c */ /* 0x040fe20000041820 */
[----:B------:R-:W4:Y:S07]  /*22e0*/  LDSM.16.M88.4 R32, [R213+0x1000] ;  /* 0x00100000d520783b */ /* 0x000f2e0000000200 */
[C---:B------:R-:W-:Y:S01]  /*22f0*/  HMMA.16816.F32.BF16 R136, R20.reuse, R88, R28 ;  /* 0x000000581488723c */ /* 0x040fe2000004181c */
[----:B------:R-:W5:Y:S07]  /*2300*/  LDSM.16.M88.4 R28, [R213+0x1800] ;  /* 0x00180000d51c783b */ /* 0x000f6e0000000200 */
[C---:B------:R-:W-:Y:S01]  /*2310*/  HMMA.16816.F32.BF16 R132, R20.reuse, R108, R24 ;  /* 0x0000006c1484723c */ /* 0x040fe20000041818 */
[----:B------:R-:W1:Y:S07]  /*2320*/  LDSM.16.M88.4 R24, [R213+0x2000] ;  /* 0x00200000d518783b */ /* 0x000e6e0000000200 */
[----:B------:R-:W-:Y:S01]  /*2330*/  HMMA.16816.F32.BF16 R128, R20, R116, R16 ;  /* 0x000000741480723c */ /* 0x000fe20000041810 */
[----:B------:R-:W1:Y:S07]  /*2340*/  LDSM.16.M88.4 R16, [R213+0x2800] ;  /* 0x00280000d510783b */ /* 0x000e6e0000000200 */
        /* <DEDUP_REMOVED lines=8> */
[----:B------:R-:W1:Y:S01]  /*23d0*/  LDSM.16.M88.4 R8, [R217+0x6100] ;  /* 0x00610000d908783b */ /* 0x000e620000000200 */
[----:B------:R-:W-:-:S06]  /*23e0*/  DEPBAR.LE SB0, 0x0 ;  /* 0x000080000000791a */ /* 0x000fcc0000000000 */
[C---:B------:R-:W-:Y:S08]  /*23f0*/  HMMA.16816.F32.BF16 R100, R20.reuse, R90, R100 ;  /* 0x0000005a1464723c */ /* 0x040ff00000041864 */
[C---:B------:R-:W-:Y:S08]  /*2400*/  HMMA.16816.F32.BF16 R112, R20.reuse, R74, R76 ;  /* 0x0000004a1470723c */ /* 0x040ff0000004184c */
[C---:B------:R-:W-:Y:S08]  /*2410*/  HMMA.16816.F32.BF16 R104, R20.reuse, R70, R92 ;  /* 0x000000461468723c */ /* 0x040ff0000004185c */
[C---:B------:R-:W-:Y:S08]  /*2420*/  HMMA.16816.F32.BF16 R96, R20.reuse, R110, R156 ;  /* 0x0000006e1460723c */ /* 0x040ff0000004189c */
[C---:B------:R-:W-:Y:S08]  /*2430*/  HMMA.16816.F32.BF16 R92, R20.reuse, R118, R152 ;  /* 0x00000076145c723c */ /* 0x040ff00000041898 */
[----:B------:R-:W-:Y:S08]  /*2440*/  HMMA.16816.F32.BF16 R84, R20, R126, R84 ;  /* 0x0000007e1454723c */ /* 0x000ff00000041854 */
[C---:B-1----:R-:W-:Y:S08]  /*2450*/  HMMA.16816.F32.BF16 R80, R12.reuse, R72, R160 ;  /* 0x000000480c50723c */ /* 0x042ff000000418a0 */
        /* <DEDUP_REMOVED lines=9> */
[----:B------:R-:W-:Y:S08]  /*24f0*/  HMMA.16816.F32.BF16 R20, R12, R124, R184 ;  /* 0x0000007c0c14723c */ /* 0x000ff000000418b8 */
[----:B--2---:R-:W-:Y:S08]  /*2500*/  HMMA.16816.F32.BF16 R152, R4, R36, R140 ;  /* 0x000000240498723c */ /* 0x004ff0000004188c */
[----:B------:R-:W-:Y:S08]  /*2510*/  HMMA.16816.F32.BF16 R12, R12, R126, R148 ;  /* 0x0000007e0c0c723c */ /* 0x000ff00000041894 */
[C---:B---3--:R-:W-:Y:S08]  /*2520*/  HMMA.16816.F32.BF16 R156, R4.reuse, R40, R144 ;  /* 0x00000028049c723c */ /* 0x048ff00000041890 */
[C---:B----4-:R-:W-:Y:S08]  /*2530*/  HMMA.16816.F32.BF16 R140, R4.reuse, R34, R100 ;  /* 0x00000022048c723c */ /* 0x050ff00000041864 */
[C---:B------:R-:W-:Y:S08]  /*2540*/  HMMA.16816.F32.BF16 R148, R4.reuse, R42, R112 ;  /* 0x0000002a0494723c */ /* 0x040ff00000041870 */
[C---:B------:R-:W-:Y:S08]  /*2550*/  HMMA.16816.F32.BF16 R144, R4.reuse, R38, R104 ;  /* 0x000000260490723c */ /* 0x040ff00000041868 */
[C---:B-----5:R-:W-:Y:S08]  /*2560*/  HMMA.16816.F32.BF16 R100, R4.reuse, R30, R96 ;  /* 0x0000001e0464723c */ /* 0x060ff00000041860 */
[C---:B------:R-:W-:Y:S08]  /*2570*/  HMMA.16816.F32.BF16 R136, R4.reuse, R32, R136 ;  /* 0x000000200488723c */ /* 0x040ff00000041888 */
[C---:B------:R-:W-:Y:S08]  /*2580*/  HMMA.16816.F32.BF16 R112, R4.reuse, R28, R132 ;  /* 0x0000001c0470723c */ /* 0x040ff00000041884 */
[C---:B------:R-:W-:Y:S08]  /*2590*/  HMMA.16816.F32.BF16 R104, R4.reuse, R24, R128 ;  /* 0x000000180468723c */ /* 0x040ff00000041880 */
[C---:B------:R-:W-:Y:S08]  /*25a0*/  HMMA.16816.F32.BF16 R96, R4.reuse, R26, R92 ;  /* 0x0000001a0460723c */ /* 0x040ff0000004185c */
[C---:B------:R-:W-:Y:S08]  /*25b0*/  HMMA.16816.F32.BF16 R120, R4.reuse, R16, R120 ;  /* 0x000000100478723c */ /* 0x040ff00000041878 */
[----:B------:R-:W-:Y:S07]  /*25c0*/  HMMA.16816.F32.BF16 R108, R4, R18, R84 ;  /* 0x00000012046c723c */ /* 0x000fee0000041854 */
[----:B------:R-:W-:Y:S01]  /*25d0*/  IADD3 R4, R202, 0x100, RZ ;  /* 0x00000100ca047810 */ /* 0x000fe20007ffe0ff */
[C---:B------:R-:W-:Y:S04]  /*25e0*/  HMMA.16816.F32.BF16 R92, R8.reuse, R40, R80 ;  /* 0x00000028085c723c */ /* 0x040fe80000041850 */
[----:B------:R1:W-:Y:S04]  /*25f0*/  STL [R1+0xc], R4 ;  /* 0x00000c0401007387 */ /* 0x0003e80000100800 */
        /* <DEDUP_REMOVED lines=11> */
[----:B------:R-:W-:Y:S06]  /*26b0*/  BAR.SYNC.DEFER_BLOCKING 0x0 ;  /* 0x0000000000007b1d */ /* 0x000fec0000010000 */
[----:B------:R-:W-:Y:S05]  /*26c0*/  @!P0 BRA `(.L_x_150) ;  /* 0x000003a000008947 */ /* 0x000fea0003800000 */
[----:B-1----:R-:W-:Y:S01]  /*26d0*/  PLOP3.LUT P1, PT, PT, PT, UP1, 0x80, 0x0 ;  /* 0x000000000000781c */ /* 0x002fe20003f2f018 */
[----:B------:R-:W-:Y:S01]  /*26e0*/  IMAD.MOV.U32 R228, RZ, RZ, RZ ;  /* 0x000000ffffe47224 */ /* 0x000fe200078e00ff */
[----:B------:R-:W-:-:S02]  /*26f0*/  IADD3 R5, R203, UR12, R204 ;  /* 0x0000000ccb057c10 */ /* 0x000fc4000fffe0cc */
[----:B------:R-:W-:Y:S02]  /*2700*/  PLOP3.LUT P0, PT, PT, PT, UP1, 0x80, 0x0 ;  /* 0x000000000000781c */ /* 0x000fe40003f0f018 */
[----:B------:R-:W-:-:S05]  /*2710*/  IADD3 R5, R5, -0x60, RZ ;  /* 0xffffffa005057810 */ /* 0x000fca0007ffe0ff */
[----:B------:R-:W-:Y:S02]  /*2720*/  IMAD.MOV.U32 R4, RZ, RZ, R5 ;  /* 0x000000ffff047224 */ /* 0x000fe400078e0005 */
[----:B------:R-:W-:-:S05]  /*2730*/  @P1 IMAD.HI.U32 R6, R5, c[0x0][0x2bc], RZ ;  /* 0x0000af0005061a27 */ /* 0x000fca00078e00ff */
        /* <DEDUP_REMOVED lines=8> */
[----:B------:R-:W-:-:S05]  /*27c0*/  SHF.R.S32.HI R4, RZ, 0x1f, R234 ;  /* 0x0000001fff047819 */ /* 0x000fca00000114ea */
[----:B-1----:R-:W-:Y:S02]  /*27d0*/  IMAD R6, R4, c[0x0][0x1e0], RZ ;  /* 0x0000780004067a24 */ /* 0x002fe400078e02ff */
[----:B------:R-:W-:-:S04]  /*27e0*/  IMAD.WIDE.U32 R4, R234, c[0x0][0x1e0], RZ ;  /* 0x00007800ea047a25 */ /* 0x000fc800078e00ff */
[----:B------:R-:W-:-:S04]  /*27f0*/  IMAD R6, R234, c[0x0][0x1e4], R6 ;  /* 0x00007900ea067a24 */ /* 0x000fc800078e0206 */
[----:B------:R-:W-:Y:S01]  /*2800*/  IMAD.IADD R5, R5, 0x1, R6 ;  /* 0x0000000105057824 */ /* 0x000fe200078e0206 */
[----:B--2---:R-:W-:-:S03]  /*2810*/  SHF.R.S32.HI R6, RZ, 0x1f, R228 ;  /* 0x0000001fff067819 */ /* 0x004fc600000114e4 */
[----:B------:R-:W-:-:S04]  /*2820*/  IMAD.WIDE.U32 R4, R228, c[0x0][0x1f0], R4 ;  /* 0x00007c00e4047a25 */ /* 0x000fc800078e0004 */
[----:B------:R-:W-:Y:S01]  /*2830*/  IMAD R6, R6, c[0x0][0x1f0], RZ ;  /* 0x00007c0006067a24 */ /* 0x000fe200078e02ff */
[----:B------:R-:W-:-:S03]  /*2840*/  IADD3 R4, P0, R4, UR46, RZ ;  /* 0x0000002e04047c10 */ /* 0x000fc6000ff1e0ff */
[----:B------:R-:W-:-:S05]  /*2850*/  IMAD R6, R228, c[0x0][0x1f4], R6 ;  /* 0x00007d00e4067a24 */ /* 0x000fca00078e0206 */
[----:B------:R-:W-:Y:S02]  /*2860*/  IADD3.X R6, R5, UR8, R6, P0, !PT ;  /* 0x0000000805067c10 */ /* 0x000fe400087fe406 */
[----:B------:R-:W-:-:S04]  /*2870*/  LEA R5, P0, R4, c[0x0][0x1c8], 0x1 ;  /* 0x0000720004057a11 */ /* 0x000fc800078008ff */
[----:B------:R-:W-:Y:S01]  /*2880*/  LEA.HI.X R4, R4, c[0x0][0x1cc], R6, 0x1, P0 ;  /* 0x0000730004047a11 */ /* 0x000fe200000f0c06 */
[----:B------:R-:W-:Y:S04]  /*2890*/  SHFL.IDX PT, R8, R5, 0x1, 0x181f ;  /* 0x00381f0005087f89 */ /* 0x000fe800000e0000 */
[----:B------:R-:W1:Y:S04]  /*28a0*/  SHFL.IDX PT, R6, R5, RZ, 0x181f ;  /* 0x00181fff05067589 */ /* 0x000e6800000e0000 */
[----:B------:R-:W2:Y:S04]  /*28b0*/  SHFL.IDX PT, R7, R4, RZ, 0x181f ;  /* 0x00181fff04077589 */ /* 0x000ea800000e0000 */
[----:B------:R-:W3:Y:S04]  /*28c0*/  SHFL.IDX PT, R10, R5, 0x2, 0x181f ;  /* 0x00581f00050a7f89 */ /* 0x000ee800000e0000 */
[----:B------:R-:W4:Y:S04]  /*28d0*/  SHFL.IDX PT, R9, R5, 0x3, 0x181f ;  /* 0x00781f0005097f89 */ /* 0x000f2800000e0000 */
[----:B------:R-:W5:Y:S04]  /*28e0*/  SHFL.IDX PT, R11, R4, 0x1, 0x181f ;  /* 0x00381f00040b7f89 */ /* 0x000f6800000e0000 */
[----:B------:R-:W-:Y:S04]  /*28f0*/  SHFL.IDX PT, R14, R5, 0x4, 0x181f ;  /* 0x00981f00050e7f89 */ /* 0x000fe800000e0000 */
[----:B------:R-:W-:Y:S01]  /*2900*/  SHFL.IDX PT, R5, R5, 0x5, 0x181f ;  /* 0x00b81f0005057f89 */ /* 0x000fe200000e0000 */
[----:B-1----:R-:W-:-:S03]  /*2910*/  IADD3 R6, P0, R6, R226, RZ ;  /* 0x000000e206067210 */ /* 0x002fc60007f1e0ff */
[----:B------:R-:W1:Y:S02]  /*2920*/  SHFL.IDX PT, R18, R4, 0x2, 0x181f ;  /* 0x00581f0004127f89 */ /* 0x000e6400000e0000 */
[----:B--2---:R-:W-:Y:S01]  /*2930*/  IMAD.X R7, R7, 0x1, R225, P0 ;  /* 0x0000000107077824 */ /* 0x004fe200000e06e1 */
[-C--:B------:R-:W-:Y:S01]  /*2940*/  IADD3 R12, P0, R8, R226.reuse, RZ ;  /* 0x000000e2080c7210 */ /* 0x080fe20007f1e0ff */
[----:B------:R-:W2:Y:S01]  /*2950*/  SHFL.IDX PT, R17, R4, 0x3, 0x181f ;  /* 0x00781f0004117f89 */ /* 0x000ea200000e0000 */
[----:B---3--:R-:W-:-:S03]  /*2960*/  IADD3 R10, P5, R10, R226, RZ ;  /* 0x000000e20a0a7210 */ /* 0x008fc60007fbe0ff */
[----:B------:R-:W-:Y:S01]  /*2970*/  SHFL.IDX PT, R16, R4, 0x4, 0x181f ;  /* 0x00981f0004107f89 */ /* 0x000fe200000e0000 */
[----:B----4-:R-:W-:-:S03]  /*2980*/  IADD3 R8, P2, R9, R226, RZ ;  /* 0x000000e209087210 */ /* 0x010fc60007f5e0ff */
[----:B------:R3:W4:Y:S01]  /*2990*/  SHFL.IDX PT, R15, R4, 0x5, 0x181f ;  /* 0x00b81f00040f7f89 */ /* 0x00072200000e0000 */
[----:B-----5:R-:W-:-:S03]  /*29a0*/  IMAD.X R13, R11, 0x1, R225, P0 ;  /* 0x000000010b0d7824 */ /* 0x020fc600000e06e1 */
[----:B------:R5:W-:Y:S04]  /*29b0*/  LDGSTS.E.BYPASS.LTC128B.128 [R202+0x3100], [R6.64], !P3 ;  /* 0x0310000006ca7fae */ /* 0x000be8000d901d70 */
[----:B------:R5:W-:Y:S01]  /*29c0*/  LDGSTS.E.BYPASS.LTC128B.128 [R202+0x3900], [R12.64], !P3 ;  /* 0x039000000cca7fae */ /* 0x000be2000d901d70 */
[--C-:B-1----:R-:W-:Y:S02]  /*29d0*/  IMAD.X R11, R18, 0x1, R225.reuse, P5 ;  /* 0x00000001120b7824 */ /* 0x102fe400028e06e1 */
[----:B--2---:R-:W-:-:S03]  /*29e0*/  IMAD.X R9, R17, 0x1, R225, P2 ;  /* 0x0000000111097824 */ /* 0x004fc600010e06e1 */
[----:B------:R1:W-:Y:S04]  /*29f0*/  LDGSTS.E.BYPASS.LTC128B.128 [R202+0x4100], [R10.64], !P3 ;  /* 0x041000000aca7fae */ /* 0x0003e8000d901d70 */
[----:B------:R1:W-:Y:S01]  /*2a00*/  LDGSTS.E.BYPASS.LTC128B.128 [R202+0x4900], [R8.64], !P3 ;  /* 0x0490000008ca7fae */ /* 0x0003e2000d901d70 */
[----:B---3--:R-:W-:-:S05]  /*2a10*/  IADD3 R4, P0, R5, R226, RZ ;  /* 0x000000e205047210 */ /* 0x008fca0007f1e0ff */
[----:B----4-:R-:W-:Y:S01]  /*2a20*/  IMAD.X R5, R15, 0x1, R225, P0 ;  /* 0x000000010f057824 */ /* 0x010fe200000e06e1 */
[----:B-----5:R-:W-:-:S05]  /*2a30*/  IADD3 R6, P1, R14, R226, RZ ;  /* 0x000000e20e067210 */ /* 0x020fca0007f3e0ff */
[----:B------:R-:W-:-:S05]  /*2a40*/  IMAD.X R7, R16, 0x1, R225, P1 ;  /* 0x0000000110077824 */ /* 0x000fca00008e06e1 */
[----:B------:R1:W-:Y:S04]  /*2a50*/  LDGSTS.E.BYPASS.LTC128B.128 [R202+0x5100], [R6.64], !P3 ;  /* 0x0510000006ca7fae */ /* 0x0003e8000d901d70 */
[----:B------:R1:W-:Y:S02]  /*2a60*/  LDGSTS.E.BYPASS.LTC128B.128 [R202+0x5900], [R4.64], !P3 ;  /* 0x0590000004ca7fae */ /* 0x0003e4000d901d70 */
.L_x_150:
[----:B-1----:R-:W-:Y:S01]  /*2a70*/  FMUL.FTZ R4, R93, c[0x0][0x320] ;  /* 0x0000c8005d047a20 */ /* 0x002fe20000410000 */
[----:B------:R-:W-:Y:S01]  /*2a80*/  SHF.R.S32.HI R7, RZ, 0x1f, R198 ;  /* 0x0000001fff077819 */ /* 0x000fe200000114c6 */
[----:B------:R-:W-:Y:S01]  /*2a90*/  FMUL.FTZ R5, R65, c[0x0][0x320] ;  /* 0x0000c80041057a20 */ /* 0x000fe20000410000 */
[----:B------:R-:W-:Y:S01]  /*2aa0*/  LEA.HI R6, R201, R200, RZ, 0x2 ;  /* 0x000000c8c9067211 */ /* 0x000fe200078f10ff */
[----:B------:R1:W2:Y:S01]  /*2ab0*/  MUFU.TANH R60, R4 ;  /* 0x00000004003c7308 */ /* 0x0002a20000002400 */
[----:B------:R-:W-:Y:S01]  /*2ac0*/  FMUL.FTZ R8, R72, c[0x0][0x320] ;  /* 0x0000c80048087a20 */ /* 0x000fe20000410000 */
[----:B------:R-:W-:Y:S01]  /*2ad0*/  PLOP3.LUT P1, PT, PT, PT, UP2, 0x80, 0x0 ;  /* 0x000000000000781c */ /* 0x000fe20003f2f028 */
[----:B------:R-:W-:Y:S01]  /*2ae0*/  FMUL.FTZ R10, R73, c[0x0][0x320] ;  /* 0x0000c800490a7a20 */ /* 0x000fe20000410000 */
[----:B------:R-:W-:Y:S01]  /*2af0*/  LOP3.LUT R6, R6, 0xfffffffc, RZ, 0xc0, !PT ;  /* 0xfffffffc06067812 */ /* 0x000fe200078ec0ff */
[----:B------:R-:W-:Y:S01]  /*2b00*/  ULDC UR12, c[0x0][0x324] ;  /* 0x0000c900000c7ab9 */ /* 0x000fe20000000800 */
[----:B------:R-:W-:Y:S01]  /*2b10*/  PLOP3.LUT P0, PT, PT, PT, UP2, 0x80, 0x0 ;  /* 0x000000000000781c */ /* 0x000fe20003f0f028 */
[----:B------:R-:W-:Y:S01]  /*2b20*/  ULDC UR15, c[0x0][0x1d0] ;  /* 0x00007400000f7ab9 */ /* 0x000fe20000000800 */
[----:B------:R3:W4:Y:S01]  /*2b30*/  MUFU.TANH R17, R5 ;  /* 0x0000000500117308 */ /* 0x0007220000002400 */
[----:B------:R-:W-:Y:S01]  /*2b40*/  IMAD.IADD R6, R200, 0x1, -R6 ;  /* 0x00000001c8067824 */ /* 0x000fe200078e0a06 */
[----:B------:R-:W-:Y:S01]  /*2b50*/  UIMAD UR15, UR7, UR15, UR35 ;  /* 0x0000000f070f72a4 */ /* 0x000fe2000f8e0223 */
[----:B------:R-:W0:Y:S01]  /*2b60*/  LDGDEPBAR ;  /* 0x00000000000079af */ /* 0x000e220000000000 */
[----:B------:R-:W-:Y:S01]  /*2b70*/  ULOP3.LUT UR12, URZ, UR12, URZ, 0x33, !UPT ;  /* 0x0000000c3f0c7292 */ /* 0x000fe2000f8e333f */
[----:B-1----:R-:W-:-:S03]  /*2b80*/  FMUL.FTZ R4, R84, c[0x0][0x320] ;  /* 0x0000c80054047a20 */ /* 0x002fc60000410000 */
[----:B------:R-:W1:Y:S01]  /*2b90*/  MUFU.TANH R16, R8 ;  /* 0x0000000800107308 */ /* 0x000e620000002400 */
[----:B---3--:R-:W-:-:S07]  /*2ba0*/  LEA.HI R5, R7, R198, RZ, 0x2 ;  /* 0x000000c607057211 */ /* 0x008fce00078f10ff */
[----:B------:R3:W1:Y:S01]  /*2bb0*/  MUFU.TANH R59, R4 ;  /* 0x00000004003b7308 */ /* 0x0006620000002400 */
[----:B------:R-:W-:-:S04]  /*2bc0*/  LOP3.LUT R5, R5, 0xffffffc, RZ, 0xc0, !PT ;  /* 0x0ffffffc05057812 */ /* 0x000fc800078ec0ff */
[----:B------:R-:W-:-:S03]  /*2bd0*/  IADD3 R9, -R5, R198, RZ ;  /* 0x000000c605097210 */ /* 0x000fc60007ffe1ff */
[----:B------:R5:W1:Y:S01]  /*2be0*/  MUFU.TANH R15, R10 ;  /* 0x0000000a000f7308 */ /* 0x000a620000002400 */
[----:B------:R-:W-:Y:S01]  /*2bf0*/  LEA.HI R5, R6, R6, RZ, 0x1 ;  /* 0x0000000606057211 */ /* 0x000fe200078f08ff */
[----:B---3--:R-:W-:-:S06]  /*2c00*/  FMUL.FTZ R4, R85, c[0x0][0x320] ;  /* 0x0000c80055047a20 */ /* 0x008fcc0000410000 */
[----:B------:R3:W1:Y:S01]  /*2c10*/  MUFU.TANH R58, R4 ;  /* 0x00000004003a7308 */ /* 0x0006620000002400 */
[----:B-----5:R-:W-:-:S07]  /*2c20*/  FMUL.FTZ R10, R76, c[0x0][0x320] ;  /* 0x0000c8004c0a7a20 */ /* 0x020fce0000410000 */
[----:B------:R-:W1:Y:S01]  /*2c30*/  MUFU.TANH R14, R10 ;  /* 0x0000000a000e7308 */ /* 0x000e620000002400 */
[----:B---3--:R-:W-:-:S07]  /*2c40*/  FMUL.FTZ R4, R88, c[0x0][0x320] ;  /* 0x0000c80058047a20 */ /* 0x008fce0000410000 */
[----:B------:R3:W1:Y:S02]  /*2c50*/  MUFU.TANH R57, R4 ;  /* 0x0000000400397308 */ /* 0x0006640000002400 */
[----:B---3--:R-:W-:-:S06]  /*2c60*/  FMUL.FTZ R4, R89, c[0x0][0x320] ;  /* 0x0000c80059047a20 */ /* 0x008fcc0000410000 */
        /* <DEDUP_REMOVED lines=21> */
[----:B---3--:R-:W-:-:S04]  /*2dc0*/  LOP3.LUT R4, R199, 0xffffffe0, RZ, 0xc0, !PT ;  /* 0xffffffe0c7047812 */ /* 0x008fc800078ec0ff */
[----:B------:R-:W-:-:S04]  /*2dd0*/  IADD3 R4, -R4, R200, RZ ;  /* 0x000000c804047210 */ /* 0x000fc80007ffe1ff */
[----:B------:R-:W-:-:S04]  /*2de0*/  SHF.R.S32.HI R7, RZ, 0x1f, R4 ;  /* 0x0000001fff077819 */ /* 0x000fc80000011404 */
[----:B------:R-:W-:-:S04]  /*2df0*/  LEA.HI R7, R7, R4, RZ, 0x2 ;  /* 0x0000000407077211 */ /* 0x000fc800078f10ff */
[C---:B------:R-:W-:Y:S02]  /*2e00*/  LEA.HI.SX32 R8, R7.reuse, UR14, 0x1e ;  /* 0x0000000e07087c11 */ /* 0x040fe4000f8ff2ff */
[----:B------:R-:W-:-:S03]  /*2e10*/  LOP3.LUT R7, R7, 0x7ffffffc, RZ, 0xc0, !PT ;  /* 0x7ffffffc07077812 */ /* 0x000fc600078ec0ff */
[----:B------:R-:W-:Y:S01]  /*2e20*/  IMAD R11, R9, 0x10, R8 ;  /* 0x00000010090b7824 */ /* 0x000fe200078e0208 */
[C---:B------:R-:W-:Y:S01]  /*2e30*/  SHF.L.U32 R8, R5.reuse, 0x5, RZ ;  /* 0x0000000505087819 */ /* 0x040fe200000006ff */
[----:B------:R-:W-:Y:S01]  /*2e40*/  IMAD.IADD R7, R4, 0x1, -R7 ;  /* 0x0000000104077824 */ /* 0x000fe200078e0a07 */
[----:B------:R-:W-:Y:S02]  /*2e50*/  LOP3.LUT R9, R5, 0x1ffffffe, RZ, 0xc0, !PT ;  /* 0x1ffffffe05097812 */ /* 0x000fe400078ec0ff */
[----:B------:R-:W-:Y:S01]  /*2e60*/  LOP3.LUT R5, R8, 0xffffffc0, RZ, 0xc0, !PT ;  /* 0xffffffc008057812 */ /* 0x000fe200078ec0ff */
[----:B------:R-:W-:Y:S01]  /*2e70*/  IMAD.SHL.U32 R8, R7, 0x2, RZ ;  /* 0x0000000207087824 */ /* 0x000fe200078e00ff */
[----:B------:R-:W-:Y:S01]  /*2e80*/  MOV R4, UR18 ;  /* 0x0000001200047c02 */ /* 0x000fe20008000f00 */
[----:B------:R-:W-:Y:S01]  /*2e90*/  IMAD.IADD R6, R6, 0x1, -R9 ;  /* 0x0000000106067824 */ /* 0x000fe200078e0a09 */
[----:B------:R-:W-:Y:S02]  /*2ea0*/  IADD3 R5, R5, R11, RZ ;  /* 0x0000000b05057210 */ /* 0x000fe40007ffe0ff */
[----:B------:R-:W-:-:S02]  /*2eb0*/  IADD3 R4, -R8, 0x1, R4 ;  /* 0x0000000108047810 */ /* 0x000fc40007ffe104 */
[----:B------:R-:W-:Y:S01]  /*2ec0*/  IADD3 R20, -R8, UR15, RZ ;  /* 0x0000000f08147c10 */ /* 0x000fe2000fffe1ff */
[----:B------:R-:W-:Y:S01]  /*2ed0*/  IMAD R12, R6, 0x8, R5 ;  /* 0x00000008060c7824 */ /* 0x000fe200078e0205 */
[----:B------:R-:W-:Y:S01]  /*2ee0*/  IADD3 R4, R4, -c[0x0][0x168], RZ ;  /* 0x80005a0004047a10 */ /* 0x000fe20007ffe0ff */
[----:B------:R-:W-:Y:S01]  /*2ef0*/  FMUL.FTZ R5, R77, c[0x0][0x320] ;  /* 0x0000c8004d057a20 */ /* 0x000fe20000410000 */
[----:B------:R-:W-:Y:S01]  /*2f00*/  IADD3 R23, -R8, UR35, RZ ;  /* 0x0000002308177c10 */ /* 0x000fe2000fffe1ff */
[----:B------:R-:W-:Y:S01]  /*2f10*/  @P1 IMAD.HI.U32 R6, R12, c[0x0][0x2c8], RZ ;  /* 0x0000b2000c061a27 */ /* 0x000fe200078e00ff */
[----:B------:R-:W-:Y:S01]  /*2f20*/  MOV R18, R12 ;  /* 0x0000000c00127202 */ /* 0x000fe20000000f00 */
[----:B------:R3:W1:Y:S01]  /*2f30*/  MUFU.TANH R13, R5 ;  /* 0x00000005000d7308 */ /* 0x0006620000002400 */
[----:B------:R5:W-:Y:S01]  /*2f40*/  STL [R1+0x28], R12 ;  /* 0x0000280c01007387 */ /* 0x000be20000100800 */
[----:B------:R-:W-:Y:S02]  /*2f50*/  IADD3 R19, R4, c[0x0][0x328], RZ ;  /* 0x0000ca0004137a10 */ /* 0x000fe40007ffe0ff */
[----:B------:R-:W-:Y:S01]  /*2f60*/  @P0 SHF.R.U32.HI R18, RZ, c[0x0][0x2cc], R6 ;  /* 0x0000b300ff120a19 */ /* 0x000fe20000011606 */
[----:B------:R-:W-:Y:S01]  /*2f70*/  STL [R1+0x24], R8 ;  /* 0x0000240801007387 */ /* 0x000fe20000100800 */
[----:B------:R-:W-:-:S02]  /*2f80*/  PLOP3.LUT P0, PT, PT, PT, UP0, 0x40, 0x0 ;  /* 0x000000000000781c */ /* 0x000fc40003f0e808 */
[----:B------:R-:W-:Y:S01]  /*2f90*/  IADD3 R21, R4, UR12, RZ ;  /* 0x0000000c04157c10 */ /* 0x000fe2000fffe0ff */
[----:B------:R-:W1:Y:S01]  /*2fa0*/  SHFL.IDX PT, R6, R18, RZ, 0x1c1f ;  /* 0x001c1fff12067589 */ /* 0x000e6200000e0000 */
[----:B---3--:R-:W-:-:S04]  /*2fb0*/  FMUL.FTZ R5, R68, c[0x0][0x320] ;  /* 0x0000c80044057a20 */ /* 0x008fc80000410000 */
[----:B-----5:R3:W2:Y:S01]  /*2fc0*/  MUFU.TANH R12, R5 ;  /* 0x00000005000c7308 */ /* 0x0206a20000002400 */
[----:B-1----:R-:W-:Y:S01]  /*2fd0*/  IADD3 R4, R21, R6, RZ ;  /* 0x0000000615047210 */ /* 0x002fe20007ffe0ff */
[----:B---3--:R-:W-:-:S06]  /*2fe0*/  FMUL.FTZ R5, R69, c[0x0][0x320] ;  /* 0x0000c80045057a20 */ /* 0x008fcc0000410000 */
[----:B------:R1:W3:Y:S02]  /*2ff0*/  MUFU.TANH R11, R5 ;  /* 0x00000005000b7308 */ /* 0x0002e40000002400 */
[----:B-1----:R-:W-:-:S06]  /*3000*/  FMUL.FTZ R5, R92, c[0x0][0x320] ;  /* 0x0000c8005c057a20 */ /* 0x002fcc0000410000 */
[----:B------:R1:W1:Y:S02]  /*3010*/  MUFU.TANH R10, R5 ;  /* 0x00000005000a7308 */ /* 0x0002640000002400 */
[----:B-1----:R-:W-:-:S06]  /*3020*/  FMUL.FTZ R5, R81, c[0x0][0x320] ;  /* 0x0000c80051057a20 */ /* 0x002fcc0000410000 */
[----:B------:R1:W1:Y:S02]  /*3030*/  MUFU.TANH R9, R5 ;  /* 0x0000000500097308 */ /* 0x0002640000002400 */
[----:B-1----:R-:W-:-:S04]  /*3040*/  IADD3 R5, R19, R6, RZ ;  /* 0x0000000613057210 */ /* 0x002fc80007ffe0ff */
[----:B------:R-:W-:Y:S01]  /*3050*/  IMNMX R5, R5, R20, PT ;  /* 0x0000001405057217 */ /* 0x000fe20003800200 */
[----:B------:R-:W-:Y:S05]  /*3060*/  @P0 BRA `(.L_x_151) ;  /* 0x0000015000000947 */ /* 0x000fea0003800000 */
[----:B--234-:R-:W-:Y:S01]  /*3070*/  IMAD.U32 R7, RZ, RZ, UR10 ;  /* 0x0000000aff077e24 */ /* 0x01cfe2000f8e00ff */
[----:B------:R-:W-:Y:S04]  /*3080*/  BSSY B0, `(.L_x_152) ;  /* 0x000000f000007945 */ /* 0x000fe80003800000 */
[----:B------:R-:W-:-:S04]  /*3090*/  IADD3 R6, R7, -c[0x0][0x168], R6 ;  /* 0x80005a0007067a10 */ /* 0x000fc80007ffe006 */
[----:B------:R-:W-:-:S13]  /*30a0*/  ISETP.GT.AND P0, PT, R6, -0x1, PT ;  /* 0xffffffff0600780c */ /* 0x000fda0003f04270 */
[----:B------:R-:W-:Y:S05]  /*30b0*/  @P0 BRA `(.L_x_153) ;  /* 0x0000007000000947 */ /* 0x000fea0003800000 */
[----:B------:R-:W-:Y:S01]  /*30c0*/  IMAD.MOV.U32 R7, RZ, RZ, c[0x0][0x32c] ;  /* 0x0000cb00ff077624 */ /* 0x000fe200078e00ff */
[----:B------:R-:W-:-:S04]  /*30d0*/  LOP3.LUT R6, RZ, R6, RZ, 0x33, !PT ;  /* 0x00000006ff067212 */ /* 0x000fc800078e33ff */
[----:B------:R-:W-:-:S13]  /*30e0*/  ISETP.NE.AND P0, PT, R7, 0x1, PT ;  /* 0x000000010700780c */ /* 0x000fda0003f05270 */
[----:B------:R-:W-:-:S05]  /*30f0*/  @P0 IMAD.HI.U32 R7, R6, c[0x0][0x330], RZ ;  /* 0x0000cc0006070a27 */ /* 0x000fca00078e00ff */
[----:B------:R-:W-:-:S04]  /*3100*/  @P0 SHF.R.U32.HI R6, RZ, c[0x0][0x334], R7 ;  /* 0x0000cd00ff060a19 */ /* 0x000fc80000011607 */
[----:B------:R-:W-:Y:S01]  /*3110*/  LOP3.LUT R6, RZ, R6, RZ, 0x33, !PT ;  /* 0x00000006ff067212 */ /* 0x000fe200078e33ff */
[----:B------:R-:W-:Y:S05]  /*3120*/  BRA `(.L_x_154) ;  /* 0x0000004000007947 */ /* 0x000fea0003800000 */
.L_x_153:
[----:B------:R-:W-:-:S04]  /*3130*/  MOV R7, c[0x0][0x32c] ;  /* 0x0000cb0000077a02 */ /* 0x000fc80000000f00 */
[----:B------:R-:W-:-:S13]  /*3140*/  ISETP.NE.AND P0, PT, R7, 0x1, PT ;  /* 0x000000010700780c */ /* 0x000fda0003f05270 */
[----:B------:R-:W-:-:S05]  /*3150*/  @P0 IMAD.HI.U32 R7, R6, c[0x0][0x330], RZ ;  /* 0x0000cc0006070a27 */ /* 0x000fca00078e00ff */
[----:B------:R-:W-:Y:S02]  /*3160*/  @P0 SHF.R.U32.HI R6, RZ, c[0x0][0x334], R7 ;  /* 0x0000cd00ff060a19 */ /* 0x000fe40000011607 */
.L_x_154:
[----:B------:R-:W-:Y:S05]  /*3170*/  BSYNC B0 ;  /* 0x0000000000007941 */ /* 0x000fea0003800000 */
.L_x_152:
[----:B------:R-:W-:-:S05]  /*3180*/  IMAD R6, R6, c[0x0][0x32c], R23 ;  /* 0x0000cb0006067a24 */ /* 0x000fca00078e0217 */
[----:B------:R-:W-:Y:S02]  /*3190*/  IADD3 R7, R6, c[0x0][0x32c], RZ ;  /* 0x0000cb0006077a10 */ /* 0x000fe40007ffe0ff */
[----:B------:R-:W-:Y:S02]  /*31a0*/  IMNMX R4, R4, R6, !PT ;  /* 0x0000000604047217 */ /* 0x000fe40007800200 */
[----:B------:R-:W-:Y:S02]  /*31b0*/  IMNMX R5, R5, R7, PT ;  /* 0x0000000705057217 */ /* 0x000fe40003800200 */
.L_x_151:
[----:B--234-:R-:W-:Y:S01]  /*31c0*/  FMUL.FTZ R6, R42, c[0x0][0x320] ;  /* 0x0000c8002a067a20 */ /* 0x01cfe20000410000 */
[----:B------:R-:W-:Y:S01]  /*31d0*/  UISETP.GE.AND UP3, UPT, UR35, 0xa, UPT ;  /* 0x0000000a2300788c */ /* 0x000fe2000bf66270 */
[----:B------:R-:W-:Y:S01]  /*31e0*/  FMUL.FTZ R8, R70, c[0x0][0x320] ;  /* 0x0000c80046087a20 */ /* 0x000fe20000410000 */
[----:B------:R-:W-:Y:S01]  /*31f0*/  UISETP.GE.AND UP6, UPT, UR35, 0x1, UPT ;  /* 0x000000012300788c */ /* 0x000fe2000bfc6270 */
[----:B------:R1:W2:Y:S01]  /*3200*/  MUFU.TANH R46, R6 ;  /* 0x00000006002e7308 */ /* 0x0002a20000002400 */
[----:B------:R-:W-:Y:S01]  /*3210*/  UP2UR UR31, UPR, URZ, 0x8 ;  /* 0x000000083f1f7883 */ /* 0x000fe20008000000 */
[----:B------:R-:W-:Y:S01]  /*3220*/  FMUL.FTZ R7, R71, c[0x0][0x320] ;  /* 0x0000c80047077a20 */ /* 0x000fe20000410000 */
[----:B------:R-:W-:Y:S01]  /*3230*/  PLOP3.LUT P1, PT, PT, PT, UP3, 0x40, 0x0 ;  /* 0x000000000000781c */ /* 0x000fe20003f2e838 */
[----:B------:R-:W-:Y:S01]  /*3240*/  UISETP.GE.AND UP3, UPT, UR35, 0x11, UPT ;  /* 0x000000112300788c */ /* 0x000fe2000bf66270 */
[----:B------:R-:W-:Y:S01]  /*3250*/  PLOP3.LUT P6, PT, PT, PT, UP6, 0x40, 0x0 ;  /* 0x000000000000781c */ /* 0x000fe20003fce868 */
[----:B------:R-:W-:Y:S01]  /*3260*/  UISETP.GE.AND UP5, UPT, UR35, 0x2, UPT ;  /* 0x000000022300788c */ /* 0x000fe2000bfa6270 */
[C---:B------:R-:W-:Y:S01]  /*3270*/  ISETP.GT.AND P1, PT, R4.reuse, 0x9, P1 ;  /* 0x000000090400780c */ /* 0x040fe20000f24270 */
[----:B------:R-:W-:Y:S01]  /*3280*/  UP2UR UR30, UPR, URZ, 0x8 ;  /* 0x000000083f1e7883 */ /* 0x000fe20008000000 */
[C---:B------:R-:W-:Y:S01]  /*3290*/  ISETP.GT.AND P6, PT, R4.reuse, RZ, P6 ;  /* 0x000000ff0400720c */ /* 0x040fe200037c4270 */
[----:B------:R-:W-:Y:S01]  /*32a0*/  UISETP.GE.AND UP4, UPT, UR35, 0x9, UPT ;  /* 0x000000092300788c */ /* 0x000fe2000bf86270 */
[----:B------:R-:W-:Y:S01]  /*32b0*/  PLOP3.LUT P0, PT, PT, PT, UP3, 0x40, 0x0 ;  /* 0x000000000000781c */ /* 0x000fe20003f0e838 */
[----:B------:R-:W-:Y:S01]  /*32c0*/  UISETP.GE.AND UP3, UPT, UR35, 0x12, UPT ;  /* 0x000000122300788c */ /* 0x000fe2000bf66270 */
[----:B------:R-:W-:Y:S01]  /*32d0*/  PLOP3.LUT P5, PT, PT, PT, UP5, 0x40, 0x0 ;  /* 0x000000000000781c */ /* 0x000fe20003fae858 */
[----:B------:R-:W-:Y:S01]  /*32e0*/  UP2UR UR34, UPR, URZ, 0x40 ;  /* 0x000000403f227883 */ /* 0x000fe20008000000 */
[----:B------:R-:W-:Y:S01]  /*32f0*/  ISETP.LT.OR P6, PT, R5, 0x1, P6 ;  /* 0x000000010500780c */ /* 0x000fe200037c1670 */
[----:B-1----:R-:W-:Y:S01]  /*3300*/  FMUL.FTZ R6, R43, c[0x0][0x320] ;  /* 0x0000c8002b067a20 */ /* 0x002fe20000410000 */
[C---:B------:R-:W-:Y:S01]  /*3310*/  ISETP.GT.AND P5, PT, R4.reuse, 0x1, P5 ;  /* 0x000000010400780c */ /* 0x040fe20002fa4270 */
[----:B------:R-:W-:Y:S01]  /*3320*/  UP2UR UR29, UPR, URZ, 0x8 ;  /* 0x000000083f1d7883 */ /* 0x000fe20008000000 */
[----:B------:R-:W-:Y:S01]  /*3330*/  PLOP3.LUT P2, PT, PT, PT, UP4, 0x40, 0x0 ;  /* 0x000000000000781c */ /* 0x000fe20003f4e848 */
[----:B------:R1:W3:Y:S01]  /*3340*/  MUFU.TANH R45, R6 ;  /* 0x00000006002d7308 */ /* 0x0002e20000002400 */
[C---:B------:R-:W-:Y:S01]  /*3350*/  ISETP.LT.OR P5, PT, R5.reuse, 0x2, P5 ;  /* 0x000000020500780c */ /* 0x040fe20002fa1670 */
[----:B------:R-:W-:Y:S01]  /*3360*/  UP2UR UR33, UPR, URZ, 0x20 ;  /* 0x000000203f217883 */ /* 0x000fe20008000000 */
[C---:B------:R-:W-:Y:S01]  /*3370*/  ISETP.GT.AND P2, PT, R4.reuse, 0x8, P2 ;  /* 0x000000080400780c */ /* 0x040fe20001744270 */
[----:B------:R-:W-:Y:S01]  /*3380*/  UP2UR UR32, UPR, URZ, 0x10 ;  /* 0x000000103f207883 */ /* 0x000fe20008000000 */
[C---:B------:R-:W-:Y:S01]  /*3390*/  ISETP.LT.OR P1, PT, R5.reuse, 0xa, P1 ;  /* 0x0000000a0500780c */ /* 0x040fe20000f21670 */
[----:B------:R-:W-:Y:S01]  /*33a0*/  UISETP.GE.AND UP6, UPT, UR35, 0x51, UPT ;  /* 0x000000512300788c */ /* 0x000fe2000bfc6270 */
[----:B------:R-:W-:Y:S01]  /*33b0*/  ISETP.LT.OR P2, PT, R5, 0x9, P2 ;  /* 0x000000090500780c */ /* 0x000fe20001741670 */
[----:B------:R-:W-:Y:S01]  /*33c0*/  UISETP.GE.AND UP5, UPT, UR35, 0x52, UPT ;  /* 0x000000522300788c */ /* 0x000fe2000bfa6270 */
[----:B------:R-:W-:Y:S01]  /*33d0*/  ISETP.GT.AND P0, PT, R4, 0x10, P0 ;  /* 0x000000100400780c */ /* 0x000fe20000704270 */
[----:B------:R-:W-:Y:S01]  /*33e0*/  UISETP.GE.AND UP4, UPT, UR35, 0x59, UPT ;  /* 0x000000592300788c */ /* 0x000fe2000bf86270 */
[----:B------:R-:W-:Y:S01]  /*33f0*/  FSEL R69, R59, -INF , !P2 ;  /* 0xff8000003b457808 */ /* 0x000fe20005000000 */
[----:B------:R-:W4:Y:S01]  /*3400*/  MUFU.TANH R25, R8 ;  /* 0x0000000800197308 */ /* 0x000f220000002400 */
[----:B------:R-:W-:-:S02]  /*3410*/  FSEL R68, R58, -INF , !P1 ;  /* 0xff8000003a447808 */ /* 0x000fc40004800000 */
[----:B------:R-:W-:Y:S01]  /*3420*/  ISETP.LT.OR P0, PT, R5, 0x11, P0 ;  /* 0x000000110500780c */ /* 0x000fe20000701670 */
[----:B-1----:R-:W-:-:S03]  /*3430*/  FMUL.FTZ R6, R94, c[0x0][0x320] ;  /* 0x0000c8005e067a20 */ /* 0x002fc60000410000 */
[----:B------:R-:W-:Y:S01]  /*3440*/  FSEL R70, R57, -INF , !P0 ;  /* 0xff80000039467808 */ /* 0x000fe20004000000 */
        /* <DEDUP_REMOVED lines=23> */
[----:B-1----:R-:W-:Y:S01]  /*35c0*/  FMUL.FTZ R6, R66, c[0x0][0x320] ;  /* 0x0000c80042067a20 */ /* 0x002fe20000410000 */
[----:B------:R-:W-:-:S05]  /*35d0*/  FSEL R66, R60, -INF , !P5 ;  /* 0xff8000003c427808 */ /* 0x000fca0006800000 */
[----:B------:R1:W1:Y:S02]  /*35e0*/  MUFU.TANH R31, R6 ;  /* 0x00000006001f7308 */ /* 0x0002640000002400 */
[----:B-1----:R-:W-:Y:S01]  /*35f0*/  FMUL.FTZ R6, R67, c[0x0][0x320] ;  /* 0x0000c80043067a20 */ /* 0x002fe20000410000 */
[----:B------:R-:W-:Y:S02]  /*3600*/  FSEL R67, R10, -INF , !P6 ;  /* 0xff8000000a437808 */ /* 0x000fe40007000000 */
[----:B------:R-:W-:Y:S01]  /*3610*/  PLOP3.LUT P6, PT, PT, PT, UP3, 0x40, 0x0 ;  /* 0x000000000000781c */ /* 0x000fe20003fce838 */
[----:B------:R-:W-:Y:S02]  /*3620*/  UISETP.GE.AND UP3, UPT, UR35, 0x19, UPT ;  /* 0x000000192300788c */ /* 0x000fe4000bf66270 */
[----:B------:R1:W1:Y:S01]  /*3630*/  MUFU.TANH R32, R6 ;  /* 0x0000000600207308 */ /* 0x0002620000002400 */
[----:B------:R-:W-:Y:S01]  /*3640*/  ISETP.GT.AND P6, PT, R4, 0x11, P6 ;  /* 0x000000110400780c */ /* 0x000fe200037c4270 */
[----:B------:R-:W-:-:S02]  /*3650*/  UP2UR UR28, UPR, URZ, 0x8 ;  /* 0x000000083f1c7883 */ /* 0x000fc40008000000 */
[----:B------:R-:W-:Y:S01]  /*3660*/  PLOP3.LUT P5, PT, PT, PT, UP3, 0x40, 0x0 ;  /* 0x000000000000781c */ /* 0x000fe20003fae838 */
[----:B------:R-:W-:Y:S01]  /*3670*/  UISETP.GE.AND UP3, UPT, UR35, 0x1a, UPT ;  /* 0x0000001a2300788c */ /* 0x000fe2000bf66270 */
[C---:B------:R-:W-:Y:S02]  /*3680*/  ISETP.LT.OR P6, PT, R5.reuse, 0x12, P6 ;  /* 0x000000120500780c */ /* 0x040fe400037c1670 */
[----:B------:R-:W-:Y:S01]  /*3690*/  ISETP.GT.AND P5, PT, R4, 0x18, P5 ;  /* 0x000000180400780c */ /* 0x000fe20002fa4270 */
[----:B------:R-:W-:Y:S01]  /*36a0*/  UP2UR UR27, UPR, URZ, 0x8 ;  /* 0x000000083f1b7883 */ /* 0x000fe20008000000 */
[----:B------:R-:W-:Y:S02]  /*36b0*/  FSEL R73, R56, -INF , !P6 ;  /* 0xff80000038497808 */ /* 0x000fe40007000000 */
[----:B------:R-:W-:Y:S01]  /*36c0*/  PLOP3.LUT P2, PT, PT, PT, UP3, 0x40, 0x0 ;  /* 0x000000000000781c */ /* 0x000fe20003f4e838 */
[----:B------:R-:W-:Y:S01]  /*36d0*/  UISETP.GE.AND UP3, UPT, UR35, 0x21, UPT ;  /* 0x000000212300788c */ /* 0x000fe2000bf66270 */
[----:B------:R-:W-:Y:S01]  /*36e0*/  ISETP.LT.OR P5, PT, R5, 0x19, P5 ;  /* 0x000000190500780c */ /* 0x000fe20002fa1670 */
[----:B-1----:R-:W-:Y:S01]  /*36f0*/  FMUL.FTZ R6, R90, c[0x0][0x320] ;  /* 0x0000c8005a067a20 */ /* 0x002fe20000410000 */
[----:B------:R-:W-:Y:S01]  /*3700*/  ISETP.GT.AND P2, PT, R4, 0x19, P2 ;  /* 0x000000190400780c */ /* 0x000fe20001744270 */
[----:B------:R-:W-:-:S02]  /*3710*/  UP2UR UR26, UPR, URZ, 0x8 ;  /* 0x000000083f1a7883 */ /* 0x000fc40008000000 */
[----:B------:R-:W-:Y:S01]  /*3720*/  PLOP3.LUT P1, PT, PT, PT, UP3, 0x40, 0x0 ;  /* 0x000000000000781c */ /* 0x000fe20003f2e838 */
[----:B------:R-:W-:Y:S01]  /*3730*/  UISETP.GE.AND UP3, UPT, UR35, 0x22, UPT ;  /* 0x000000222300788c */ /* 0x000fe2000bf66270 */
[----:B------:R1:W1:Y:S01]  /*3740*/  MUFU.TANH R28, R6 ;  /* 0x00000006001c7308 */ /* 0x0002620000002400 */
[C---:B------:R-:W-:Y:S02]  /*3750*/  ISETP.LT.OR P2, PT, R5.reuse, 0x1a, P2 ;  /* 0x0000001a0500780c */ /* 0x040fe40001741670 */
[----:B------:R-:W-:Y:S01]  /*3760*/  UP2UR UR25, UPR, URZ, 0x8 ;  /* 0x000000083f197883 */ /* 0x000fe20008000000 */
[----:B------:R-:W-:Y:S02]  /*3770*/  ISETP.GT.AND P1, PT, R4, 0x20, P1 ;  /* 0x000000200400780c */ /* 0x000fe40000f24270 */
[----:B------:R-:W-:Y:S01]  /*3780*/  PLOP3.LUT P0, PT, PT, PT, UP3, 0x40, 0x0 ;  /* 0x000000000000781c */ /* 0x000fe20003f0e838 */
[----:B------:R-:W-:Y:S01]  /*3790*/  UISETP.GE.AND UP3, UPT, UR35, 0x29, UPT ;  /* 0x000000292300788c */ /* 0x000fe2000bf66270 */
[----:B------:R-:W-:-:S02]  /*37a0*/  ISETP.LT.OR P1, PT, R5, 0x21, P1 ;  /* 0x000000210500780c */ /* 0x000fc40000f21670 */
[----:B------:R-:W-:Y:S01]  /*37b0*/  ISETP.GT.AND P0, PT, R4, 0x21, P0 ;  /* 0x000000210400780c */ /* 0x000fe20000704270 */
[----:B------:R-:W-:Y:S01]  /*37c0*/  UP2UR UR24, UPR, URZ, 0x8 ;  /* 0x000000083f187883 */ /* 0x000fe20008000000 */
[----:B------:R-:W-:Y:S02]  /*37d0*/  FSEL R77, R53, -INF , !P1 ;  /* 0xff800000354d7808 */ /* 0x000fe40004800000 */
[----:B------:R-:W-:Y:S01]  /*37e0*/  PLOP3.LUT P6, PT, PT, PT, UP3, 0x40, 0x0 ;  /* 0x000000000000781c */ /* 0x000fe20003fce838 */
[----:B------:R-:W-:Y:S01]  /*37f0*/  UISETP.GE.AND UP3, UPT, UR35, 0x2a, UPT ;  /* 0x0000002a2300788c */ /* 0x000fe2000bf66270 */
[----:B-1----:R-:W-:Y:S01]  /*3800*/  FMUL.FTZ R6, R74, c[0x0][0x320] ;  /* 0x0000c8004a067a20 */ /* 0x002fe20000410000 */
[----:B------:R-:W-:Y:S02]  /*3810*/  FSEL R74, R55, -INF , !P5 ;  /* 0xff800000374a7808 */ /* 0x000fe40006800000 */
[----:B------:R-:W-:Y:S01]  /*3820*/  UP2UR UR23, UPR, URZ, 0x8 ;  /* 0x000000083f177883 */ /* 0x000fe20008000000 */
[----:B------:R1:W1:Y:S01]  /*3830*/  MUFU.TANH R27, R6 ;  /* 0x00000006001b7308 */ /* 0x0002620000002400 */
[----:B------:R-:W-:Y:S01]  /*3840*/  PLOP3.LUT P5, PT, PT, PT, UP3, 0x40, 0x0 ;  /* 0x000000000000781c */ /* 0x000fe20003fae838 */
[----:B------:R-:W-:Y:S01]  /*3850*/  UISETP.GE.AND UP3, UPT, UR35, 0x31, UPT ;  /* 0x000000312300788c */ /* 0x000fe2000bf66270 */
[----:B------:R-:W-:-:S02]  /*3860*/  ISETP.LT.OR P0, PT, R5, 0x22, P0 ;  /* 0x000000220500780c */ /* 0x000fc40000701670 */
[C---:B------:R-:W-:Y:S01]  /*3870*/  ISETP.GT.AND P6, PT, R4.reuse, 0x28, P6 ;  /* 0x000000280400780c */ /* 0x040fe200037c4270 */
[----:B------:R-:W-:Y:S01]  /*3880*/  UP2UR UR22, UPR, URZ, 0x8 ;  /* 0x000000083f167883 */ /* 0x000fe20008000000 */
[----:B------:R-:W-:Y:S02]  /*3890*/  ISETP.GT.AND P5, PT, R4, 0x29, P5 ;  /* 0x000000290400780c */ /* 0x000fe40002fa4270 */
[C---:B------:R-:W-:Y:S02]  /*38a0*/  ISETP.LT.OR P6, PT, R5.reuse, 0x29, P6 ;  /* 0x000000290500780c */ /* 0x040fe400037c1670 */
[----:B------:R-:W-:Y:S02]  /*38b0*/  ISETP.LT.OR P5, PT, R5, 0x2a, P5 ;  /* 0x0000002a0500780c */ /* 0x000fe40002fa1670 */
[----:B------:R-:W-:Y:S02]  /*38c0*/  FSEL R80, R51, -INF , !P6 ;  /* 0xff80000033507808 */ /* 0x000fe40007000000 */
[----:B------:R-:W-:Y:S01]  /*38d0*/  FSEL R81, R50, -INF , !P5 ;  /* 0xff80000032517808 */ /* 0x000fe20006800000 */
[----:B-1----:R-:W-:Y:S01]  /*38e0*/  FMUL.FTZ R6, R75, c[0x0][0x320] ;  /* 0x0000c8004b067a20 */ /* 0x002fe20000410000 */
[----:B------:R-:W-:-:S02]  /*38f0*/  FSEL R75, R54, -INF , !P2 ;  /* 0xff800000364b7808 */ /* 0x000fc40005000000 */
[----:B------:R-:W-:Y:S01]  /*3900*/  PLOP3.LUT P2, PT, PT, PT, UP3, 0x40, 0x0 ;  /* 0x000000000000781c */ /* 0x000fe20003f4e838 */
[----:B------:R1:W1:Y:S01]  /*3910*/  MUFU.TANH R30, R6 ;  /* 0x00000006001e7308 */ /* 0x0002620000002400 */
[----:B------:R-:W-:Y:S02]  /*3920*/  UISETP.GE.AND UP3, UPT, UR35, 0x32, UPT ;  /* 0x000000322300788c */ /* 0x000fe4000bf66270 */
[----:B------:R-:W-:Y:S02]  /*3930*/  ISETP.GT.AND P2, PT, R4, 0x30, P2 ;  /* 0x000000300400780c */ /* 0x000fe40001744270 */
[----:B------:R-:W-:Y:S02]  /*3940*/  UP2UR UR21, UPR, URZ, 0x8 ;  /* 0x000000083f157883 */ /* 0x000fe40008000000 */
[----:B------:R-:W-:Y:S01]  /*3950*/  PLOP3.LUT P1, PT, PT, PT, UP3, 0x40, 0x0 ;  /* 0x000000000000781c */ /* 0x000fe20003f2e838 */
[----:B------:R-:W-:Y:S01]  /*3960*/  UISETP.GE.AND UP3, UPT, UR35, 0x39, UPT ;  /* 0x000000392300788c */ /* 0x000fe2000bf66270 */
[----:B------:R-:W-:-:S02]  /*3970*/  ISETP.LT.OR P2, PT, R5, 0x31, P2 ;  /* 0x000000310500780c */ /* 0x000fc40001741670 */
[----:B------:R-:W-:Y:S01]  /*3980*/  ISETP.GT.AND P1, PT, R4, 0x31, P1 ;  /* 0x000000310400780c */ /* 0x000fe20000f24270 */
[----:B------:R-:W-:Y:S01]  /*3990*/  UP2UR UR20, UPR, URZ, 0x8 ;  /* 0x000000083f147883 */ /* 0x000fe20008000000 */
[----:B------:R-:W-:Y:S02]  /*39a0*/  FSEL R82, R49, -INF , !P2 ;  /* 0xff80000031527808 */ /* 0x000fe40005000000 */
[----:B------:R-:W-:Y:S01]  /*39b0*/  ISETP.LT.OR P1, PT, R5, 0x32, P1 ;  /* 0x000000320500780c */ /* 0x000fe20000f21670 */
[----:B-1----:R-:W-:-:S03]  /*39c0*/  FMUL.FTZ R6, R91, c[0x0][0x320] ;  /* 0x0000c8005b067a20 */ /* 0x002fc60000410000 */
[----:B------:R-:W-:Y:S01]  /*39d0*/  FSEL R132, R9, -INF , !P1 ;  /* 0xff80000009847808 */ /* 0x000fe20004800000 */
[----:B------:R1:W1:Y:S02]  /*39e0*/  MUFU.TANH R24, R6 ;  /* 0x0000000600187308 */ /* 0x0002640000002400 */
[----:B-1----:R-:W-:-:S06]  /*39f0*/  FMUL.FTZ R6, R78, c[0x0][0x320] ;  /* 0x0000c8004e067a20 */ /* 0x002fcc0000410000 */
        /* <DEDUP_REMOVED lines=17> */
[----:B-1----:R-:W1:Y:S01]  /*3b10*/  SHFL.IDX PT, R6, R18, 0x1, 0x1c1f ;  /* 0x003c1f0012067f89 */ /* 0x002e6200000e0000 */
[----:B------:R-:W-:Y:S01]  /*3b20*/  ISETP.GT.AND P5, PT, R4, 0x40, P5 ;  /* 0x000000400400780c */ /* 0x000fe20002fa4270 */
[----:B------:R-:W-:Y:S01]  /*3b30*/  UP2UR UR17, UPR, URZ, 0x8 ;  /* 0x000000083f117883 */ /* 0x000fe20008000000 */
[----:B------:R-:W-:-:S02]  /*3b40*/  FSEL R134, R47, -INF , !P6 ;  /* 0xff8000002f867808 */ /* 0x000fc40007000000 */
        /* <DEDUP_REMOVED lines=9> */
[----:B------:R1:W1:Y:S01]  /*3be0*/  MUFU.TANH R22, R7 ;  /* 0x0000000700167308 */ /* 0x0002620000002400 */
[----:B------:R-:W-:Y:S01]  /*3bf0*/  ISETP.GT.AND P1, PT, R4, 0x48, P1 ;  /* 0x000000480400780c */ /* 0x000fe20000f24270 */
[----:B------:R-:W-:Y:S01]  /*3c00*/  UP2UR UR15, UPR, URZ, 0x8 ;  /* 0x000000083f0f7883 */ /* 0x000fe20008000000 */
[----:B------:R-:W-:-:S02]  /*3c10*/  FSEL R233, R17, -INF , !P2 ;  /* 0xff80000011e97808 */ /* 0x000fc40005000000 */
[----:B------:R-:W-:Y:S01]  /*3c20*/  PLOP3.LUT P0, PT, PT, PT, UP3, 0x40, 0x0 ;  /* 0x000000000000781c */ /* 0x000fe20003f0e838 */
[----:B------:R-:W-:Y:S01]  /*3c30*/  UISETP.GE.AND UP3, UPT, UR35, 0x5a, UPT ;  /* 0x0000005a2300788c */ /* 0x000fe2000bf66270 */
[C---:B------:R-:W-:Y:S02]  /*3c40*/  ISETP.LT.OR P1, PT, R5.reuse, 0x49, P1 ;  /* 0x000000490500780c */ /* 0x040fe40000f21670 */
[----:B------:R-:W-:Y:S02]  /*3c50*/  ISETP.GT.AND P0, PT, R4, 0x49, P0 ;  /* 0x000000490400780c */ /* 0x000fe40000704270 */
[----:B------:R-:W-:Y:S02]  /*3c60*/  FSEL R232, R16, -INF , !P1 ;  /* 0xff80000010e87808 */ /* 0x000fe40004800000 */
[----:B------:R-:W-:Y:S02]  /*3c70*/  ISETP.LT.OR P0, PT, R5, 0x4a, P0 ;  /* 0x0000004a0500780c */ /* 0x000fe40000701670 */
[----:B------:R-:W-:-:S02]  /*3c80*/  PLOP3.LUT P6, PT, PT, PT, UP6, 0x40, 0x0 ;  /* 0x000000000000781c */ /* 0x000fc40003fce868 */
[----:B------:R-:W-:Y:S02]  /*3c90*/  FSEL R235, R15, -INF , !P0 ;  /* 0xff8000000feb7808 */ /* 0x000fe40004000000 */
[----:B------:R-:W-:Y:S02]  /*3ca0*/  PLOP3.LUT P0, PT, PT, PT, UP0, 0x40, 0x0 ;  /* 0x000000000000781c */ /* 0x000fe40003f0e808 */
[----:B------:R-:W-:Y:S02]  /*3cb0*/  PLOP3.LUT P5, PT, PT, PT, UP5, 0x40, 0x0 ;  /* 0x000000000000781c */ /* 0x000fe40003fae858 */
[----:B------:R-:W-:Y:S02]  /*3cc0*/  PLOP3.LUT P2, PT, PT, PT, UP4, 0x40, 0x0 ;  /* 0x000000000000781c */ /* 0x000fe40003f4e848 */
[----:B------:R-:W-:Y:S02]  /*3cd0*/  PLOP3.LUT P1, PT, PT, PT, UP3, 0x40, 0x0 ;  /* 0x000000000000781c */ /* 0x000fe40003f2e838 */
[----:B------:R-:W-:-:S02]  /*3ce0*/  ISETP.GT.AND P6, PT, R4, 0x50, P6 ;  /* 0x000000500400780c */ /* 0x000fc400037c4270 */
[C---:B------:R-:W-:Y:S02]  /*3cf0*/  ISETP.GT.AND P5, PT, R4.reuse, 0x51, P5 ;  /* 0x000000510400780c */ /* 0x040fe40002fa4270 */
[C---:B------:R-:W-:Y:S02]  /*3d00*/  ISETP.GT.AND P2, PT, R4.reuse, 0x58, P2 ;  /* 0x000000580400780c */ /* 0x040fe40001744270 */
[----:B------:R-:W-:Y:S01]  /*3d10*/  ISETP.GT.AND P1, PT, R4, 0x59, P1 ;  /* 0x000000590400780c */ /* 0x000fe20000f24270 */
[----:B-1----:R-:W-:Y:S01]  /*3d20*/  IMAD.IADD R4, R21, 0x1, R6 ;  /* 0x0000000115047824 */ /* 0x002fe200078e0206 */
[C---:B------:R-:W-:Y:S02]  /*3d30*/  ISETP.LT.OR P6, PT, R5.reuse, 0x51, P6 ;  /* 0x000000510500780c */ /* 0x040fe400037c1670 */
[C---:B------:R-:W-:Y:S02]  /*3d40*/  ISETP.LT.OR P5, PT, R5.reuse, 0x52, P5 ;  /* 0x000000520500780c */ /* 0x040fe40002fa1670 */
[----:B------:R-:W-:-:S02]  /*3d50*/  ISETP.LT.OR P2, PT, R5, 0x59, P2 ;  /* 0x000000590500780c */ /* 0x000fc40001741670 */
[----:B------:R-:W-:Y:S01]  /*3d60*/  ISETP.LT.OR P1, PT, R5, 0x5a, P1 ;  /* 0x0000005a0500780c */ /* 0x000fe20000f21670 */
[----:B------:R-:W-:Y:S01]  /*3d70*/  IMAD.IADD R5, R19, 0x1, R6 ;  /* 0x0000000113057824 */ /* 0x000fe200078e0206 */
[----:B------:R-:W-:Y:S02]  /*3d80*/  FSEL R236, R14, -INF , !P6 ;  /* 0xff8000000eec7808 */ /* 0x000fe40007000000 */
[----:B------:R-:W-:Y:S02]  /*3d90*/  FSEL R237, R13, -INF , !P5 ;  /* 0xff8000000ded7808 */ /* 0x000fe40006800000 */
[----:B------:R-:W-:Y:S02]  /*3da0*/  IMNMX R5, R5, R20, PT ;  /* 0x0000001405057217 */ /* 0x000fe40003800200 */
[----:B------:R-:W-:Y:S02]  /*3db0*/  FSEL R244, R12, -INF , !P2 ;  /* 0xff8000000cf47808 */ /* 0x000fe40005000000 */
[----:B------:R-:W-:Y:S01]  /*3dc0*/  FSEL R247, R11, -INF , !P1 ;  /* 0xff8000000bf77808 */ /* 0x000fe20004800000 */
        /* <DEDUP_REMOVED lines=13> */
.L_x_157:
[----:B------:R-:W-:-:S04]  /*3ea0*/  MOV R7, c[0x0][0x32c] ;  /* 0x0000cb0000077a02 */ /* 0x000fc80000000f00 */
[----:B------:R-:W-:-:S13]  /*3eb0*/  ISETP.NE.AND P0, PT, R7, 0x1, PT ;  /* 0x000000010700780c */ /* 0x000fda0003f05270 */
[----:B------:R-:W-:-:S05]  /*3ec0*/  @P0 IMAD.HI.U32 R7, R6, c[0x0][0x330], RZ ;  /* 0x0000cc0006070a27 */ /* 0x000fca00078e00ff */
[----:B------:R-:W-:Y:S02]  /*3ed0*/  @P0 SHF.R.U32.HI R6, RZ, c[0x0][0x334], R7 ;  /* 0x0000cd00ff060a19 */ /* 0x000fe40000011607 */
.L_x_158:
[----:B------:R-:W-:Y:S05]  /*3ee0*/  BSYNC B0 ;  /* 0x0000000000007941 */ /* 0x000fea0003800000 */
.L_x_156:
[----:B------:R-:W-:-:S05]  /*3ef0*/  IMAD R6, R6, c[0x0][0x32c], R23 ;  /* 0x0000cb0006067a24 */ /* 0x000fca00078e0217 */
[----:B------:R-:W-:Y:S02]  /*3f00*/  IADD3 R7, R6, c[0x0][0x32c], RZ ;  /* 0x0000cb0006077a10 */ /* 0x000fe40007ffe0ff */
[----:B------:R-:W-:Y:S02]  /*3f10*/  IMNMX R4, R4, R6, !PT ;  /* 0x0000000604047217 */ /* 0x000fe40007800200 */
[----:B------:R-:W-:Y:S02]  /*3f20*/  IMNMX R5, R5, R7, PT ;  /* 0x0000000705057217 */ /* 0x000fe40003800200 */
.L_x_155:
[----:B--234-:R-:W-:Y:S01]  /*3f30*/  UP2UR UR40, UPR, URZ, 0x20 ;  /* 0x000000203f287883 */ /* 0x01cfe20008000000 */
[----:B------:R-:W-:Y:S01]  /*3f40*/  FMUL.FTZ R6, R100, c[0x0][0x320] ;  /* 0x0000c80064067a20 */ /* 0x000fe20000410000 */
[----:B------:R-:W-:Y:S01]  /*3f50*/  UISETP.NE.AND UP5, UPT, UR34, URZ, UPT ;  /* 0x0000003f2200728c */ /* 0x000fe2000bfa5270 */
[----:B------:R-:W-:Y:S01]  /*3f60*/  FMUL.FTZ R15, R112, c[0x0][0x320] ;  /* 0x0000c800700f7a20 */ /* 0x000fe20000410000 */
[----:B------:R-:W-:Y:S01]  /*3f70*/  UP2UR UR39, UPR, URZ, 0x10 ;  /* 0x000000103f277883 */ /* 0x000fe20008000000 */
[----:B------:R1:W2:Y:S01]  /*3f80*/  MUFU.TANH R63, R6 ;  /* 0x00000006003f7308 */ /* 0x0002a20000002400 */
[----:B------:R-:W-:Y:S01]  /*3f90*/  UP2UR UR37, UPR, URZ, 0x1 ;  /* 0x000000013f257883 */ /* 0x000fe20008000000 */
[----:B------:R-:W-:Y:S01]  /*3fa0*/  FMUL.FTZ R7, R144, c[0x0][0x320] ;  /* 0x0000c80090077a20 */ /* 0x000fe20000410000 */
[----:B------:R-:W-:Y:S01]  /*3fb0*/  UISETP.NE.AND UP4, UPT, UR32, URZ, UPT ;  /* 0x0000003f2000728c */ /* 0x000fe2000bf85270 */
[----:B------:R-:W-:Y:S01]  /*3fc0*/  PLOP3.LUT P6, PT, PT, PT, UP5, 0x40, 0x0 ;  /* 0x000000000000781c */ /* 0x000fe20003fce858 */
[----:B------:R-:W-:Y:S01]  /*3fd0*/  UISETP.NE.AND UP0, UPT, UR33, URZ, UPT ;  /* 0x0000003f2100728c */ /* 0x000fe2000bf05270 */
[----:B------:R-:W-:Y:S01]  /*3fe0*/  FMUL.FTZ R17, R96, c[0x0][0x320] ;  /* 0x0000c80060117a20 */ /* 0x000fe20000410000 */
[----:B------:R-:W-:Y:S01]  /*3ff0*/  UP2UR UR36, UPR, URZ, 0x4 ;  /* 0x000000043f247883 */ /* 0x000fe20008000000 */
[C---:B------:R-:W-:Y:S01]  /*4000*/  ISETP.GT.AND P6, PT, R4.reuse, RZ, P6 ;  /* 0x000000ff0400720c */ /* 0x040fe200037c4270 */
[----:B------:R-:W-:Y:S01]  /*4010*/  UP2UR UR35, UPR, URZ, 0x2 ;  /* 0x000000023f237883 */ /* 0x000fe20008000000 */
[----:B------:R-:W-:Y:S01]  /*4020*/  PLOP3.LUT P2, PT, PT, PT, UP4, 0x40, 0x0 ;  /* 0x000000000000781c */ /* 0x000fe20003f4e848 */
[----:B------:R-:W-:Y:S01]  /*4030*/  UP2UR UR38, UPR, URZ, 0x8 ;  /* 0x000000083f267883 */ /* 0x000fe20008000000 */
[----:B------:R-:W-:Y:S01]  /*4040*/  PLOP3.LUT P5, PT, PT, PT, UP0, 0x40, 0x0 ;  /* 0x000000000000781c */ /* 0x000fe20003fae808 */
[----:B------:R-:W-:Y:S01]  /*4050*/  UISETP.NE.AND UP2, UPT, UR30, URZ, UPT ;  /* 0x0000003f1e00728c */ /* 0x000fe2000bf45270 */
[----:B------:R-:W-:Y:S01]  /*4060*/  ISETP.LT.OR P6, PT, R5, 0x1, P6 ;  /* 0x000000010500780c */ /* 0x000fe200037c1670 */
[----:B------:R-:W-:Y:S01]  /*4070*/  UISETP.NE.AND UP1, UPT, UR31, URZ, UPT ;  /* 0x0000003f1f00728c */ /* 0x000fe2000bf25270 */
[----:B-1----:R-:W-:Y:S01]  /*4080*/  FMUL.FTZ R6, R101, c[0x0][0x320] ;  /* 0x0000c80065067a20 */ /* 0x002fe20000410000 */
[----:B------:R-:W-:Y:S01]  /*4090*/  UISETP.NE.AND UP3, UPT, UR29, URZ, UPT ;  /* 0x0000003f1d00728c */ /* 0x000fe2000bf65270 */
[C---:B------:R-:W-:Y:S01]  /*40a0*/  ISETP.GT.AND P5, PT, R4.reuse, 0x1, P5 ;  /* 0x000000010400780c */ /* 0x040fe20002fa4270 */
[----:B------:R-:W-:Y:S01]  /*40b0*/  UISETP.NE.AND UP0, UPT, UR28, URZ, UPT ;  /* 0x0000003f1c00728c */ /* 0x000fe2000bf05270 */
[----:B------:R1:W3:Y:S01]  /*40c0*/  MUFU.TANH R62, R6 ;  /* 0x00000006003e7308 */ /* 0x0002e20000002400 */
[C---:B------:R-:W-:Y:S01]  /*40d0*/  ISETP.GT.AND P2, PT, R4.reuse, 0x8, P2 ;  /* 0x000000080400780c */ /* 0x040fe20001744270 */
[----:B------:R-:W-:Y:S01]  /*40e0*/  UISETP.NE.AND UP5, UPT, UR40, URZ, UPT ;  /* 0x0000003f2800728c */ /* 0x000fe2000bfa5270 */
[----:B------:R-:W-:Y:S01]  /*40f0*/  PLOP3.LUT P1, PT, PT, PT, UP1, 0x40, 0x0 ;  /* 0x000000000000781c */ /* 0x000fe20003f2e818 */
[----:B------:R-:W-:Y:S01]  /*4100*/  UISETP.NE.AND UP1, UPT, UR26, URZ, UPT ;  /* 0x0000003f1a00728c */ /* 0x000fe2000bf25270 */
[----:B------:R-:W-:Y:S01]  /*4110*/  PLOP3.LUT P0, PT, PT, PT, UP2, 0x40, 0x0 ;  /* 0x000000000000781c */ /* 0x000fe20003f0e828 */
[----:B------:R-:W-:Y:S01]  /*4120*/  UISETP.NE.AND UP2, UPT, UR27, URZ, UPT ;  /* 0x0000003f1b00728c */ /* 0x000fe2000bf45270 */
[----:B------:R-:W-:Y:S01]  /*4130*/  FSEL R52, R43, -INF , !P6 ;  /* 0xff8000002b347808 */ /* 0x000fe20007000000 */
[----:B------:R-:W-:Y:S01]  /*4140*/  UISETP.NE.AND UP4, UPT, UR39, URZ, UPT ;  /* 0x0000003f2700728c */ /* 0x000fe2000bf85270 */
[----:B------:R-:W-:Y:S01]  /*4150*/  PLOP3.LUT P6, PT, PT, PT, UP3, 0x40, 0x0 ;  /* 0x000000000000781c */ /* 0x000fe20003fce838 */
[----:B------:R-:W-:Y:S01]  /*4160*/  UISETP.NE.AND UP3, UPT, UR25, URZ, UPT ;  /* 0x0000003f1900728c */ /* 0x000fe2000bf65270 */
[C---:B------:R-:W-:Y:S01]  /*4170*/  ISETP.LT.OR P5, PT, R5.reuse, 0x2, P5 ;  /* 0x000000020500780c */ /* 0x040fe20002fa1670 */
[----:B------:R4:W2:Y:S01]  /*4180*/  MUFU.TANH R50, R7 ;  /* 0x0000000700327308 */ /* 0x0008a20000002400 */
[----:B------:R-:W-:Y:S01]  /*4190*/  ISETP.LT.OR P2, PT, R5, 0x9, P2 ;  /* 0x000000090500780c */ /* 0x000fe20001741670 */
[----:B------:R-:W-:Y:S01]  /*41a0*/  FMUL.FTZ R16, R97, c[0x0][0x320] ;  /* 0x0000c80061107a20 */ /* 0x000fe20000410000 */
[----:B------:R-:W-:Y:S01]  /*41b0*/  ISETP.GT.AND P1, PT, R4, 0x9, P1 ;  /* 0x000000090400780c */ /* 0x000fe20000f24270 */
[----:B-1----:R-:W-:Y:S01]  /*41c0*/  FMUL.FTZ R6, R156, c[0x0][0x320] ;  /* 0x0000c8009c067a20 */ /* 0x002fe20000410000 */
[----:B------:R-:W-:Y:S01]  /*41d0*/  ISETP.GT.AND P6, PT, R4, 0x11, P6 ;  /* 0x000000110400780c */ /* 0x000fe200037c4270 */
[----:B------:R-:W-:Y:S01]  /*41e0*/  FMUL.FTZ R14, R152, c[0x0][0x320] ;  /* 0x0000c800980e7a20 */ /* 0x000fe20000410000 */
[----:B------:R-:W-:Y:S01]  /*41f0*/  FSEL R51, R41, -INF , !P5 ;  /* 0xff80000029337808 */ /* 0x000fe20006800000 */
[----:B------:R1:W1:Y:S01]  /*4200*/  MUFU.TANH R55, R6 ;  /* 0x0000000600377308 */ /* 0x0002620000002400 */
[----:B------:R-:W-:Y:S01]  /*4210*/  FSEL R56, R40, -INF , !P2 ;  /* 0xff80000028387808 */ /* 0x000fe20005000000 */
[----:B------:R-:W-:Y:S01]  /*4220*/  FMUL.FTZ R13, R113, c[0x0][0x320] ;  /* 0x0000c800710d7a20 */ /* 0x000fe20000410000 */
[----:B------:R-:W-:Y:S01]  /*4230*/  PLOP3.LUT P5, PT, PT, PT, UP0, 0x40, 0x0 ;  /* 0x000000000000781c */ /* 0x000fe20003fae808 */
[----:B------:R-:W-:Y:S01]  /*4240*/  UISETP.NE.AND UP0, UPT, UR24, URZ, UPT ;  /* 0x0000003f1800728c */ /* 0x000fe2000bf05270 */
[----:B------:R-:W-:Y:S01]  /*4250*/  PLOP3.LUT P2, PT, PT, PT, UP2, 0x40, 0x0 ;  /* 0x000000000000781c */ /* 0x000fe20003f4e828 */
[----:B------:R-:W-:Y:S01]  /*4260*/  UISETP.NE.AND UP2, UPT, UR23, URZ, UPT ;  /* 0x0000003f1700728c */ /* 0x000fe2000bf45270 */
[----:B------:R-:W-:Y:S01]  /*4270*/  ISETP.GT.AND P0, PT, R4, 0x10, P0 ;  /* 0x000000100400780c */ /* 0x000fe20000704270 */
[----:B------:R-:W-:Y:S01]  /*4280*/  FMUL.FTZ R12, R149, c[0x0][0x320] ;  /* 0x0000c800950c7a20 */ /* 0x000fe20000410000 */
[C---:B------:R-:W-:Y:S01]  /*4290*/  ISETP.LT.OR P1, PT, R5.reuse, 0xa, P1 ;  /* 0x0000000a0500780c */ /* 0x040fe20000f21670 */
[----:B------:R-:W-:Y:S01]  /*42a0*/  FMUL.FTZ R11, R120, c[0x0][0x320] ;  /* 0x0000c800780b7a20 */ /* 0x000fe20000410000 */
[----:B------:R-:W-:Y:S01]  /*42b0*/  ISETP.LT.OR P6, PT, R5, 0x12, P6 ;  /* 0x000000120500780c */ /* 0x000fe200037c1670 */
[----:B------:R-:W-:Y:S01]  /*42c0*/  FMUL.FTZ R8, R121, c[0x0][0x320] ;  /* 0x0000c80079087a20 */ /* 0x000fe20000410000 */
[----:B------:R-:W-:Y:S01]  /*42d0*/  ISETP.LT.OR P0, PT, R5, 0x11, P0 ;  /* 0x000000110500780c */ /* 0x000fe20000701670 */
[----:B----4-:R-:W-:Y:S01]  /*42e0*/  FMUL.FTZ R7, R153, c[0x0][0x320] ;  /* 0x0000c80099077a20 */ /* 0x010fe20000410000 */
[----:B------:R-:W-:Y:S01]  /*42f0*/  ISETP.GT.AND P2, PT, R4, 0x19, P2 ;  /* 0x000000190400780c */ /* 0x000fe20001744270 */
[----:B-1----:R-:W-:Y:S01]  /*4300*/  FMUL.FTZ R6, R140, c[0x0][0x320] ;  /* 0x0000c8008c067a20 */ /* 0x002fe20000410000 */
[----:B------:R-:W-:Y:S01]  /*4310*/  FSEL R57, R38, -INF , !P1 ;  /* 0xff80000026397808 */ /* 0x000fe20004800000 */
[----:B------:R-:W-:Y:S01]  /*4320*/  FMUL.FTZ R10, R137, c[0x0][0x320] ;  /* 0x0000c800890a7a20 */ /* 0x000fe20000410000 */
[----:B------:R-:W-:Y:S01]  /*4330*/  PLOP3.LUT P1, PT, PT, PT, UP1, 0x40, 0x0 ;  /* 0x000000000000781c */ /* 0x000fe20003f2e818 */
[----:B------:R1:W4:Y:S01]  /*4340*/  MUFU.TANH R60, R6 ;  /* 0x00000006003c7308 */ /* 0x0003220000002400 */
[----:B------:R-:W-:Y:S01]  /*4350*/  ISETP.GT.AND P5, PT, R4, 0x18, P5 ;  /* 0x000000180400780c */ /* 0x000fe20002fa4270 */
[----:B------:R-:W-:Y:S01]  /*4360*/  UISETP.NE.AND UP1, UPT, UR22, URZ, UPT ;  /* 0x0000003f1600728c */ /* 0x000fe2000bf25270 */
[----:B------:R-:W-:Y:S01]  /*4370*/  FSEL R65, R24, -INF , !P6 ;  /* 0xff80000018417808 */ /* 0x000fe20007000000 */
[----:B------:R-:W-:Y:S01]  /*4380*/  FMUL.FTZ R9, R108, c[0x0][0x320] ;  /* 0x0000c8006c097a20 */ /* 0x000fe20000410000 */
[----:B------:R-:W-:Y:S01]  /*4390*/  PLOP3.LUT P6, PT, PT, PT, UP0, 0x40, 0x0 ;  /* 0x000000000000781c */ /* 0x000fe20003fce808 */
[----:B------:R-:W-:Y:S01]  /*43a0*/  UISETP.NE.AND UP0, UPT, UR21, URZ, UPT ;  /* 0x0000003f1500728c */ /* 0x000fe2000bf05270 */
[----:B------:R-:W-:Y:S01]  /*43b0*/  FSEL R64, R28, -INF , !P0 ;  /* 0xff8000001c407808 */ /* 0x000fe20004000000 */
[----:B------:R-:W2:Y:S01]  /*43c0*/  MUFU.TANH R53, R17 ;  /* 0x0000001100357308 */ /* 0x000ea20000002400 */
[----:B------:R-:W-:-:S02]  /*43d0*/  ISETP.LT.OR P2, PT, R5, 0x1a, P2 ;  /* 0x0000001a0500780c */ /* 0x000fc40001741670 */
[----:B------:R-:W-:Y:S01]  /*43e0*/  PLOP3.LUT P0, PT, PT, PT, UP3, 0x40, 0x0 ;  /* 0x000000000000781c */ /* 0x000fe20003f0e838 */
[----:B------:R-:W-:Y:S01]  /*43f0*/  UISETP.NE.AND UP3, UPT, UR18, URZ, UPT ;  /* 0x0000003f1200728c */ /* 0x000fe2000bf65270 */
[----:B------:R-:W-:Y:S02]  /*4400*/  ISETP.LT.OR P5, PT, R5, 0x19, P5 ;  /* 0x000000190500780c */ /* 0x000fe40002fa1670 */
[C---:B------:R-:W-:Y:S01]  /*4410*/  ISETP.GT.AND P6, PT, R4.reuse, 0x28, P6 ;  /* 0x000000280400780c */ /* 0x040fe200037c4270 */
[----:B-1----:R-:W-:Y:S01]  /*4420*/  FMUL.FTZ R6, R141, c[0x0][0x320] ;  /* 0x0000c8008d067a20 */ /* 0x002fe20000410000 */
[----:B------:R-:W-:Y:S01]  /*4430*/  FSEL R45, R45, -INF , !P2 ;  /* 0xff8000002d2d7808 */ /* 0x000fe20005000000 */
[----:B------:R-:W1:Y:S01]  /*4440*/  MUFU.TANH R54, R16 ;  /* 0x0000001000367308 */ /* 0x000e620000002400 */
[----:B------:R-:W-:Y:S01]  /*4450*/  PLOP3.LUT P2, PT, PT, PT, UP1, 0x40, 0x0 ;  /* 0x000000000000781c */ /* 0x000fe20003f4e818 */
[----:B------:R-:W-:Y:S01]  /*4460*/  UISETP.NE.AND UP1, UPT, UR19, URZ, UPT ;  /* 0x0000003f1300728c */ /* 0x000fe2000bf25270 */
[----:B------:R-:W-:-:S02]  /*4470*/  ISETP.GT.AND P0, PT, R4, 0x21, P0 ;  /* 0x000000210400780c */ /* 0x000fc40000704270 */
[----:B------:R-:W-:Y:S02]  /*4480*/  FSEL R46, R46, -INF , !P5 ;  /* 0xff8000002e2e7808 */ /* 0x000fe40006800000 */
[----:B------:R-:W-:Y:S01]  /*4490*/  ISETP.GT.AND P1, PT, R4, 0x20, P1 ;  /* 0x000000200400780c */ /* 0x000fe20000f24270 */
[----:B------:R5:W1:Y:S01]  /*44a0*/  MUFU.TANH R58, R6 ;  /* 0x00000006003a7308 */ /* 0x000a620000002400 */
[----:B------:R-:W-:Y:S01]  /*44b0*/  PLOP3.LUT P5, PT, PT, PT, UP2, 0x40, 0x0 ;  /* 0x000000000000781c */ /* 0x000fe20003fae828 */
[----:B------:R-:W-:Y:S01]  /*44c0*/  UISETP.NE.AND UP2, UPT, UR20, URZ, UPT ;  /* 0x0000003f1400728c */ /* 0x000fe2000bf45270 */
[C---:B------:R-:W-:Y:S02]  /*44d0*/  ISETP.LT.OR P6, PT, R5.reuse, 0x29, P6 ;  /* 0x000000290500780c */ /* 0x040fe400037c1670 */
[C---:B------:R-:W-:Y:S02]  /*44e0*/  ISETP.LT.OR P0, PT, R5.reuse, 0x22, P0 ;  /* 0x000000220500780c */ /* 0x040fe40000701670 */
[----:B------:R-:W-:Y:S01]  /*44f0*/  ISETP.LT.OR P1, PT, R5, 0x21, P1 ;  /* 0x000000210500780c */ /* 0x000fe20000f21670 */
[----:B------:R-:W1:Y:S01]  /*4500*/  MUFU.TANH R43, R15 ;  /* 0x0000000f002b7308 */ /* 0x000e620000002400 */
[----:B------:R-:W-:-:S02]  /*4510*/  FSEL R112, R39, -INF , !P6 ;  /* 0xff80000027707808 */ /* 0x000fc40007000000 */
[----:B------:R-:W-:Y:S01]  /*4520*/  PLOP3.LUT P6, PT, PT, PT, UP1, 0x40, 0x0 ;  /* 0x000000000000781c */ /* 0x000fe20003fce818 */
[----:B------:R-:W-:Y:S01]  /*4530*/  UISETP.NE.AND UP1, UPT, UR15, URZ, UPT ;  /* 0x0000003f0f00728c */ /* 0x000fe2000bf25270 */
[----:B------:R-:W-:Y:S02]  /*4540*/  FSEL R78, R42, -INF , !P0 ;  /* 0xff8000002a4e7808 */ /* 0x000fe40004000000 */
[----:B------:R-:W-:Y:S01]  /*4550*/  FSEL R76, R44, -INF , !P1 ;  /* 0xff8000002c4c7808 */ /* 0x000fe20004800000 */
[----:B-----5:R-:W-:Y:S01]  /*4560*/  FMUL.FTZ R6, R104, c[0x0][0x320] ;  /* 0x0000c80068067a20 */ /* 0x020fe20000410000 */
[----:B------:R-:W-:Y:S01]  /*4570*/  PLOP3.LUT P0, PT, PT, PT, UP2, 0x40, 0x0 ;  /* 0x000000000000781c */ /* 0x000fe20003f0e828 */
[----:B------:R-:W-:Y:S01]  /*4580*/  UISETP.NE.AND UP2, UPT, UR16, URZ, UPT ;  /* 0x0000003f1000728c */ /* 0x000fe2000bf45270 */
[----:B------:R-:W-:Y:S01]  /*4590*/  PLOP3.LUT P1, PT, PT, PT, UP0, 0x40, 0x0 ;  /* 0x000000000000781c */ /* 0x000fe20003f2e808 */
[----:B------:R5:W1:Y:S01]  /*45a0*/  MUFU.TANH R61, R6 ;  /* 0x00000006003d7308 */ /* 0x000a620000002400 */
[C---:B------:R-:W-:Y:S01]  /*45b0*/  ISETP.GT.AND P6, PT, R4.reuse, 0x39, P6 ;  /* 0x000000390400780c */ /* 0x040fe200037c4270 */
[----:B------:R-:W-:Y:S01]  /*45c0*/  UISETP.NE.AND UP0, UPT, UR17, URZ, UPT ;  /* 0x0000003f1100728c */ /* 0x000fe2000bf05270 */
[----:B------:R-:W-:-:S02]  /*45d0*/  ISETP.GT.AND P0, PT, R4, 0x38, P0 ;  /* 0x000000380400780c */ /* 0x000fc40000704270 */
[C---:B------:R-:W-:Y:S02]  /*45e0*/  ISETP.GT.AND P5, PT, R4.reuse, 0x29, P5 ;  /* 0x000000290400780c */ /* 0x040fe40002fa4270 */
[C---:B------:R-:W-:Y:S01]  /*45f0*/  ISETP.GT.AND P2, PT, R4.reuse, 0x30, P2 ;  /* 0x000000300400780c */ /* 0x040fe20001744270 */
[----:B------:R-:W1:Y:S01]  /*4600*/  MUFU.TANH R41, R14 ;  /* 0x0000000e00297308 */ /* 0x000e620000002400 */
[----:B------:R-:W-:Y:S02]  /*4610*/  ISETP.GT.AND P1, PT, R4, 0x31, P1 ;  /* 0x000000310400780c */ /* 0x000fe40000f24270 */
[C---:B------:R-:W-:Y:S02]  /*4620*/  ISETP.LT.OR P6, PT, R5.reuse, 0x3a, P6 ;  /* 0x0000003a0500780c */ /* 0x040fe400037c1670 */
[C---:B------:R-:W-:Y:S02]  /*4630*/  ISETP.LT.OR P0, PT, R5.reuse, 0x39, P0 ;  /* 0x000000390500780c */ /* 0x040fe40000701670 */
[----:B------:R-:W-:Y:S01]  /*4640*/  ISETP.LT.OR P5, PT, R5, 0x2a, P5 ;  /* 0x0000002a0500780c */ /* 0x000fe20002fa1670 */
[----:B-----5:R-:W-:Y:S01]  /*4650*/  FMUL.FTZ R6, R105, c[0x0][0x320] ;  /* 0x0000c80069067a20 */ /* 0x020fe20000410000 */
[C---:B------:R-:W-:Y:S01]  /*4660*/  ISETP.LT.OR P2, PT, R5.reuse, 0x31, P2 ;  /* 0x000000310500780c */ /* 0x040fe20001741670 */
[----:B------:R-:W1:Y:S01]  /*4670*/  MUFU.TANH R40, R13 ;  /* 0x0000000d00287308 */ /* 0x000e620000002400 */
[----:B------:R-:W-:-:S02]  /*4680*/  ISETP.LT.OR P1, PT, R5, 0x32, P1 ;  /* 0x000000320500780c */ /* 0x000fc40000f21670 */
[----:B------:R-:W-:Y:S02]  /*4690*/  FSEL R131, R33, -INF , !P6 ;  /* 0xff80000021837808 */ /* 0x000fe40007000000 */
[----:B------:R-:W-:Y:S02]  /*46a0*/  FSEL R127, R34, -INF , !P0 ;  /* 0xff800000227f7808 */ /* 0x000fe40004000000 */
[----:B------:R-:W-:Y:S01]  /*46b0*/  FSEL R118, R37, -INF , !P5 ;  /* 0xff80000025767808 */ /* 0x000fe20006800000 */
[----:B------:R5:W1:Y:S01]  /*46c0*/  MUFU.TANH R59, R6 ;  /* 0x00000006003b7308 */ /* 0x000a620000002400 */
[----:B------:R-:W-:Y:S02]  /*46d0*/  FSEL R126, R36, -INF , !P2 ;  /* 0xff800000247e7808 */ /* 0x000fe40005000000 */
[----:B------:R-:W-:Y:S02]  /*46e0*/  FSEL R128, R35, -INF , !P1 ;  /* 0xff80000023807808 */ /* 0x000fe40004800000 */
[----:B------:R-:W-:Y:S01]  /*46f0*/  PLOP3.LUT P0, PT, PT, PT, UP1, 0x40, 0x0 ;  /* 0x000000000000781c */ /* 0x000fe20003f0e818 */
[----:B------:R-:W-:Y:S01]  /*4700*/  UISETP.NE.AND UP1, UPT, UR35, URZ, UPT ;  /* 0x0000003f2300728c */ /* 0x000fe2000bf25270 */
[----:B------:R-:W-:Y:S01]  /*4710*/  PLOP3.LUT P5, PT, PT, PT, UP3, 0x40, 0x0 ;  /* 0x000000000000781c */ /* 0x000fe20003fae838 */
[----:B------:R-:W-:Y:S01]  /*4720*/  UISETP.NE.AND UP3, UPT, UR38, URZ, UPT ;  /* 0x0000003f2600728c */ /* 0x000fe2000bf65270 */
[----:B------:R-:W-:Y:S01]  /*4730*/  PLOP3.LUT P2, PT, PT, PT, UP0, 0x40, 0x0 ;  /* 0x000000000000781c */ /* 0x000fe20003f4e808 */
[----:B------:R-:W-:Y:S01]  /*4740*/  UISETP.NE.AND UP0, UPT, UR37, URZ, UPT ;  /* 0x0000003f2500728c */ /* 0x000fe2000bf05270 */
[----:B------:R-:W-:Y:S01]  /*4750*/  PLOP3.LUT P1, PT, PT, PT, UP2, 0x40, 0x0 ;  /* 0x000000000000781c */ /* 0x000fe20003f2e828 */
[----:B------:R-:W1:Y:S01]  /*4760*/  MUFU.TANH R38, R12 ;  /* 0x0000000c00267308 */ /* 0x000e620000002400 */
[C---:B------:R-:W-:Y:S01]  /*4770*/  ISETP.GT.AND P0, PT, R4.reuse, 0x49, P0 ;  /* 0x000000490400780c */ /* 0x040fe20000704270 */
[----:B------:R-:W-:Y:S01]  /*4780*/  UISETP.NE.AND UP2, UPT, UR36, URZ, UPT ;  /* 0x0000003f2400728c */ /* 0x000fe2000bf45270 */
[C---:B------:R-:W-:Y:S01]  /*4790*/  ISETP.GT.AND P5, PT, R4.reuse, 0x40, P5 ;  /* 0x000000400400780c */ /* 0x040fe20002fa4270 */
[----:B-----5:R-:W-:Y:S01]  /*47a0*/  FMUL.FTZ R6, R157, c[0x0][0x320] ;  /* 0x0000c8009d067a20 */ /* 0x020fe20000410000 */
[----:B------:R-:W-:-:S02]  /*47b0*/  ISETP.GT.AND P2, PT, R4, 0x41, P2 ;  /* 0x000000410400780c */ /* 0x000fc40001744270 */
[----:B------:R-:W-:Y:S01]  /*47c0*/  ISETP.GT.AND P1, PT, R4, 0x48, P1 ;  /* 0x000000480400780c */ /* 0x000fe20000f24270 */
[----:B------:R5:W1:Y:S01]  /*47d0*/  MUFU.TANH R49, R6 ;  /* 0x0000000600317308 */ /* 0x000a620000002400 */
[C---:B------:R-:W-:Y:S02]  /*47e0*/  ISETP.LT.OR P0, PT, R5.reuse, 0x4a, P0 ;  /* 0x0000004a0500780c */ /* 0x040fe40000701670 */
[C---:B------:R-:W-:Y:S02]  /*47f0*/  ISETP.LT.OR P5, PT, R5.reuse, 0x41, P5 ;  /* 0x000000410500780c */ /* 0x040fe40002fa1670 */
[C---:B------:R-:W-:Y:S02]  /*4800*/  ISETP.LT.OR P2, PT, R5.reuse, 0x42, P2 ;  /* 0x000000420500780c */ /* 0x040fe40001741670 */
[----:B------:R-:W-:Y:S01]  /*4810*/  ISETP.LT.OR P1, PT, R5, 0x49, P1 ;  /* 0x000000490500780c */ /* 0x000fe20000f21670 */
[----:B------:R-:W1:Y:S01]  /*4820*/  MUFU.TANH R42, R11 ;  /* 0x0000000b002a7308 */ /* 0x000e620000002400 */
[----:B------:R-:W-:-:S02]  /*4830*/  FSEL R205, R30, -INF , !P0 ;  /* 0xff8000001ecd7808 */ /* 0x000fc40004000000 */
[----:B------:R-:W-:Y:S02]  /*4840*/  FSEL R200, R31, -INF , !P5 ;  /* 0xff8000001fc87808 */ /* 0x000fe40006800000 */
[----:B------:R-:W-:Y:S02]  /*4850*/  FSEL R204, R32, -INF , !P2 ;  /* 0xff80000020cc7808 */ /* 0x000fe40005000000 */
[----:B------:R-:W-:Y:S01]  /*4860*/  FSEL R203, R27, -INF , !P1 ;  /* 0xff8000001bcb7808 */ /* 0x000fe20004800000 */
[----:B-----5:R-:W-:Y:S01]  /*4870*/  FMUL.FTZ R6, R148, c[0x0][0x320] ;  /* 0x0000c80094067a20 */ /* 0x020fe20000410000 */
[----:B------:R-:W-:Y:S01]  /*4880*/  PLOP3.LUT P0, PT, PT, PT, UP0, 0x40, 0x0 ;  /* 0x000000000000781c */ /* 0x000fe20003f0e808 */
[----:B------:R-:W1:Y:S01]  /*4890*/  MUFU.TANH R37, R8 ;  /* 0x0000000800257308 */ /* 0x000e620000002400 */
[----:B------:R-:W-:Y:S02]  /*48a0*/  PLOP3.LUT P6, PT, PT, PT, UP6, 0x40, 0x0 ;  /* 0x000000000000781c */ /* 0x000fe40003fce868 */
[----:B------:R-:W-:-:S02]  /*48b0*/  PLOP3.LUT P5, PT, PT, PT, UP5, 0x40, 0x0 ;  /* 0x000000000000781c */ /* 0x000fc40003fae858 */
[----:B------:R-:W-:Y:S02]  /*48c0*/  PLOP3.LUT P2, PT, PT, PT, UP4, 0x40, 0x0 ;  /* 0x000000000000781c */ /* 0x000fe40003f4e848 */
[----:B------:R-:W-:Y:S01]  /*48d0*/  PLOP3.LUT P1, PT, PT, PT, UP3, 0x40, 0x0 ;  /* 0x000000000000781c */ /* 0x000fe20003f2e838 */
[----:B------:R5:W1:Y:S01]  /*48e0*/  MUFU.TANH R48, R6 ;  /* 0x0000000600307308 */ /* 0x000a620000002400 */
[C---:B------:R-:W-:Y:S02]  /*48f0*/  ISETP.GT.AND P6, PT, R4.reuse, 0x50, P6 ;  /* 0x000000500400780c */ /* 0x040fe400037c4270 */
[C---:B------:R-:W-:Y:S02]  /*4900*/  ISETP.GT.AND P5, PT, R4.reuse, 0x51, P5 ;  /* 0x000000510400780c */ /* 0x040fe40002fa4270 */
[C---:B------:R-:W-:Y:S02]  /*4910*/  ISETP.GT.AND P2, PT, R4.reuse, 0x58, P2 ;  /* 0x000000580400780c */ /* 0x040fe40001744270 */
[----:B------:R-:W-:Y:S01]  /*4920*/  ISETP.GT.AND P1, PT, R4, 0x59, P1 ;  /* 0x000000590400780c */ /* 0x000fe20000f24270 */
[----:B------:R-:W1:Y:S01]  /*4930*/  MUFU.TANH R35, R7 ;  /* 0x0000000700237308 */ /* 0x000e620000002400 */
[----:B------:R-:W-:Y:S01]  /*4940*/  ISETP.LT.OR P6, PT, R5, 0x51, P6 ;  /* 0x000000510500780c */ /* 0x000fe200037c1670 */
[----:B------:R-:W-:Y:S01]  /*4950*/  FMUL.FTZ R4, R109, c[0x0][0x320] ;  /* 0x0000c8006d047a20 */ /* 0x000fe20000410000 */
[----:B------:R-:W-:-:S02]  /*4960*/  ISETP.LT.OR P5, PT, R5, 0x52, P5 ;  /* 0x000000520500780c */ /* 0x000fc40002fa1670 */
[C---:B------:R-:W-:Y:S02]  /*4970*/  ISETP.LT.OR P2, PT, R5.reuse, 0x59, P2 ;  /* 0x000000590500780c */ /* 0x040fe40001741670 */
[----:B------:R-:W-:Y:S01]  /*4980*/  ISETP.LT.OR P1, PT, R5, 0x5a, P1 ;  /* 0x0000005a0500780c */ /* 0x000fe20000f21670 */
[----:B-----5:R-:W-:Y:S01]  /*4990*/  FMUL.FTZ R6, R145, c[0x0][0x320] ;  /* 0x0000c80091067a20 */ /* 0x020fe20000410000 */
[----:B------:R-:W1:Y:S01]  /*49a0*/  MUFU.TANH R31, R10 ;  /* 0x0000000a001f7308 */ /* 0x000e620000002400 */
[----:B------:R-:W-:Y:S02]  /*49b0*/  FSEL R207, R29, -INF , !P6 ;  /* 0xff8000001dcf7808 */ /* 0x000fe40007000000 */
[----:B------:R-:W-:Y:S02]  /*49c0*/  FSEL R229, R26, -INF , !P5 ;  /* 0xff8000001ae57808 */ /* 0x000fe40006800000 */
[----:B------:R-:W-:Y:S02]  /*49d0*/  FSEL R230, R25, -INF , !P2 ;  /* 0xff80000019e67808 */ /* 0x000fe40005000000 */
[----:B------:R-:W-:Y:S01]  /*49e0*/  FSEL R231, R22, -INF , !P1 ;  /* 0xff80000016e77808 */ /* 0x000fe20004800000 */
[----:B------:R5:W1:Y:S08]  /*49f0*/  MUFU.TANH R47, R6 ;  /* 0x00000006002f7308 */ /* 0x000a700000002400 */
[----:B------:R-:W1:Y:S01]  /*4a00*/  MUFU.TANH R34, R9 ;  /* 0x0000000900227308 */ /* 0x000e620000002400 */
[----:B-----5:R-:W-:-:S07]  /*4a10*/  FMUL.FTZ R6, R136, c[0x0][0x320] ;  /* 0x0000c80088067a20 */ /* 0x020fce0000410000 */
[----:B------:R-:W1:Y:S08]  /*4a20*/  MUFU.TANH R32, R4 ;  /* 0x0000000400207308 */ /* 0x000e700000002400 */
[----:B------:R5:W1:Y:S02]  /*4a30*/  MUFU.TANH R33, R6 ;  /* 0x0000000600217308 */ /* 0x000a640000002400 */
[----:B-----5:R-:W5:Y:S02]  /*4a40*/  SHFL.IDX PT, R6, R18, 0x2, 0x1c1f ;  /* 0x005c1f0012067f89 */ /* 0x020f6400000e0000 */
[----:B-----5:R-:W-:-:S02]  /*4a50*/  IMAD.IADD R5, R19, 0x1, R6 ;  /* 0x0000000113057824 */ /* 0x020fc400078e0206 */
[----:B------:R-:W-:-:S03]  /*4a60*/  IMAD.IADD R4, R21, 0x1, R6 ;  /* 0x0000000115047824 */ /* 0x000fc600078e0206 */
[----:B------:R-:W-:Y:S01]  /*4a70*/  IMNMX R5, R5, R20, PT ;  /* 0x0000001405057217 */ /* 0x000fe20003800200 */
[----:B------:R-:W-:Y:S05]  /*4a80*/  @P0 BRA `(.L_x_159) ;  /* 0x0000015000000947 */ /* 0x000fea0003800000 */
[----:B-1234-:R-:W-:Y:S01]  /*4a90*/  IMAD.U32 R7, RZ, RZ, UR10 ;  /* 0x0000000aff077e24 */ /* 0x01efe2000f8e00ff */
        /* <DEDUP_REMOVED lines=11> */
.L_x_161:
[----:B------:R-:W-:-:S04]  /*4b50*/  MOV R7, c[0x0][0x32c] ;  /* 0x0000cb0000077a02 */ /* 0x000fc80000000f00 */
[----:B------:R-:W-:-:S13]  /*4b60*/  ISETP.NE.AND P0, PT, R7, 0x1, PT ;  /* 0x000000010700780c */ /* 0x000fda0003f05270 */
[----:B------:R-:W-:-:S05]  /*4b70*/  @P0 IMAD.HI.U32 R7, R6, c[0x0][0x330], RZ ;  /* 0x0000cc0006070a27 */ /* 0x000fca00078e00ff */
[----:B------:R-:W-:Y:S02]  /*4b80*/  @P0 SHF.R.U32.HI R6, RZ, c[0x0][0x334], R7 ;  /* 0x0000cd00ff060a19 */ /* 0x000fe40000011607 */
.L_x_162:
[----:B------:R-:W-:Y:S05]  /*4b90*/  BSYNC B0 ;  /* 0x0000000000007941 */ /* 0x000fea0003800000 */
.L_x_160:
[----:B------:R-:W-:-:S05]  /*4ba0*/  IMAD R6, R6, c[0x0][0x32c], R23 ;  /* 0x0000cb0006067a24 */ /* 0x000fca00078e0217 */
[----:B------:R-:W-:Y:S02]  /*4bb0*/  IADD3 R7, R6, c[0x0][0x32c], RZ ;  /* 0x0000cb0006077a10 */ /* 0x000fe40007ffe0ff */
[----:B------:R-:W-:Y:S02]  /*4bc0*/  IMNMX R4, R4, R6, !PT ;  /* 0x0000000604047217 */ /* 0x000fe40007800200 */
[----:B------:R-:W-:Y:S02]  /*4bd0*/  IMNMX R5, R5, R7, PT ;  /* 0x0000000705057217 */ /* 0x000fe40003800200 */
.L_x_159:
[----:B-1234-:R-:W-:Y:S01]  /*4be0*/  FMUL.FTZ R6, R103, c[0x0][0x320] ;  /* 0x0000c80067067a20 */ /* 0x01efe20000410000 */
[----:B------:R-:W-:Y:S01]  /*4bf0*/  UP2UR UR37, UPR, URZ, 0x1 ;  /* 0x000000013f257883 */ /* 0x000fe20008000000 */
[----:B------:R-:W-:Y:S01]  /*4c00*/  FMUL.FTZ R16, R107, c[0x0][0x320] ;  /* 0x0000c8006b107a20 */ /* 0x000fe20000410000 */
[----:B------:R-:W-:Y:S01]  /*4c10*/  UISETP.NE.AND UP0, UPT, UR34, URZ, UPT ;  /* 0x0000003f2200728c */ /* 0x000fe2000bf05270 */
[----:B------:R1:W2:Y:S01]  /*4c20*/  MUFU.TANH R39, R6 ;  /* 0x0000000600277308 */ /* 0x0002a20000002400 */
[----:B------:R-:W-:Y:S01]  /*4c30*/  UP2UR UR40, UPR, URZ, 0x20 ;  /* 0x000000203f287883 */ /* 0x000fe20008000000 */
[----:B------:R-:W-:Y:S01]  /*4c40*/  FMUL.FTZ R15, R146, c[0x0][0x320] ;  /* 0x0000c800920f7a20 */ /* 0x000fe20000410000 */
[----:B------:R-:W-:Y:S01]  /*4c50*/  UP2UR UR39, UPR, URZ, 0x10 ;  /* 0x000000103f277883 */ /* 0x000fe20008000000 */
[----:B------:R-:W-:Y:S01]  /*4c60*/  FMUL.FTZ R14, R147, c[0x0][0x320] ;  /* 0x0000c800930e7a20 */ /* 0x000fe20000410000 */
[----:B------:R-:W-:Y:S01]  /*4c70*/  UISETP.NE.AND UP5, UPT, UR33, URZ, UPT ;  /* 0x0000003f2100728c */ /* 0x000fe2000bfa5270 */
[----:B------:R-:W-:Y:S01]  /*4c80*/  PLOP3.LUT P6, PT, PT, PT, UP0, 0x40, 0x0 ;  /* 0x000000000000781c */ /* 0x000fe20003fce808 */
[----:B------:R-:W-:Y:S01]  /*4c90*/  UISETP.NE.AND UP4, UPT, UR32, URZ, UPT ;  /* 0x0000003f2000728c */ /* 0x000fe2000bf85270 */
[----:B------:R-:W3:Y:S01]  /*4ca0*/  MUFU.TANH R36, R16 ;  /* 0x0000001000247308 */ /* 0x000ee20000002400 */
[----:B------:R-:W-:Y:S01]  /*4cb0*/  UP2UR UR38, UPR, URZ, 0x8 ;  /* 0x000000083f267883 */ /* 0x000fe20008000000 */
[C---:B------:R-:W-:Y:S01]  /*4cc0*/  ISETP.GT.AND P6, PT, R4.reuse, RZ, P6 ;  /* 0x000000ff0400720c */ /* 0x040fe200037c4270 */
[----:B------:R-:W-:Y:S01]  /*4cd0*/  UISETP.NE.AND UP3, UPT, UR30, URZ, UPT ;  /* 0x0000003f1e00728c */ /* 0x000fe2000bf65270 */
[----:B------:R-:W-:Y:S01]  /*4ce0*/  PLOP3.LUT P5, PT, PT, PT, UP5, 0x40, 0x0 ;  /* 0x000000000000781c */ /* 0x000fe20003fae858 */
[----:B------:R-:W-:Y:S01]  /*4cf0*/  UP2UR UR35, UPR, URZ, 0x2 ;  /* 0x000000023f237883 */ /* 0x000fe20008000000 */
[----:B------:R-:W-:Y:S01]  /*4d00*/  PLOP3.LUT P2, PT, PT, PT, UP4, 0x40, 0x0 ;  /* 0x000000000000781c */ /* 0x000fe20003f4e848 */
[----:B------:R-:W-:Y:S01]  /*4d10*/  UISETP.NE.AND UP1, UPT, UR31, URZ, UPT ;  /* 0x0000003f1f00728c */ /* 0x000fe2000bf25270 */
[----:B-1----:R-:W-:Y:S01]  /*4d20*/  FMUL.FTZ R6, R151, c[0x0][0x320] ;  /* 0x0000c80097067a20 */ /* 0x002fe20000410000 */
[----:B------:R-:W-:Y:S01]  /*4d30*/  UP2UR UR36, UPR, URZ, 0x4 ;  /* 0x000000043f247883 */ /* 0x000fe20008000000 */
[----:B------:R-:W-:Y:S01]  /*4d40*/  PLOP3.LUT P0, PT, PT, PT, UP3, 0x40, 0x0 ;  /* 0x000000000000781c */ /* 0x000fe20003f0e838 */
[----:B------:R-:W-:Y:S01]  /*4d50*/  UISETP.NE.AND UP2, UPT, UR29, URZ, UPT ;  /* 0x0000003f1d00728c */ /* 0x000fe2000bf45270 */
[----:B------:R1:W4:Y:S01]  /*4d60*/  MUFU.TANH R29, R6 ;  /* 0x00000006001d7308 */ /* 0x0003220000002400 */
[----:B------:R-:W-:Y:S01]  /*4d70*/  ISETP.LT.OR P6, PT, R5, 0x1, P6 ;  /* 0x000000010500780c */ /* 0x000fe200037c1670 */
[----:B------:R-:W-:Y:S01]  /*4d80*/  UISETP.NE.AND UP0, UPT, UR28, URZ, UPT ;  /* 0x0000003f1c00728c */ /* 0x000fe2000bf05270 */
[----:B------:R-:W-:Y:S01]  /*4d90*/  PLOP3.LUT P1, PT, PT, PT, UP1, 0x40, 0x0 ;  /* 0x000000000000781c */ /* 0x000fe20003f2e818 */
[----:B------:R-:W-:Y:S01]  /*4da0*/  UISETP.NE.AND UP3, UPT, UR27, URZ, UPT ;  /* 0x0000003f1b00728c */ /* 0x000fe2000bf65270 */
[C---:B------:R-:W-:Y:S01]  /*4db0*/  ISETP.GT.AND P5, PT, R4.reuse, 0x1, P5 ;  /* 0x000000010400780c */ /* 0x040fe20002fa4270 */
[----:B------:R-:W-:Y:S01]  /*4dc0*/  UISETP.NE.AND UP1, UPT, UR26, URZ, UPT ;  /* 0x0000003f1a00728c */ /* 0x000fe2000bf25270 */
[C---:B------:R-:W-:Y:S01]  /*4dd0*/  ISETP.GT.AND P2, PT, R4.reuse, 0x8, P2 ;  /* 0x000000080400780c */ /* 0x040fe20001744270 */
[----:B------:R-:W2:Y:S01]  /*4de0*/  MUFU.TANH R16, R15 ;  /* 0x0000000f00107308 */ /* 0x000ea20000002400 */
[----:B------:R-:W-:Y:S01]  /*4df0*/  ISETP.GT.AND P0, PT, R4, 0x10, P0 ;  /* 0x000000100400780c */ /* 0x000fe20000704270 */
[----:B------:R-:W-:Y:S01]  /*4e00*/  FMUL.FTZ R11, R111, c[0x0][0x320] ;  /* 0x0000c8006f0b7a20 */ /* 0x000fe20000410000 */
[----:B------:R-:W-:Y:S01]  /*4e10*/  FSEL R120, R55, -INF , !P6 ;  /* 0xff80000037787808 */ /* 0x000fe20007000000 */
[----:B------:R-:W-:Y:S01]  /*4e20*/  FMUL.FTZ R10, R155, c[0x0][0x320] ;  /* 0x0000c8009b0a7a20 */ /* 0x000fe20000410000 */
[----:B------:R-:W-:Y:S01]  /*4e30*/  PLOP3.LUT P6, PT, PT, PT, UP2, 0x40, 0x0 ;  /* 0x000000000000781c */ /* 0x000fe20003fce828 */
[----:B------:R-:W-:Y:S01]  /*4e40*/  UISETP.NE.AND UP2, UPT, UR25, URZ, UPT ;  /* 0x0000003f1900728c */ /* 0x000fe2000bf45270 */
[C---:B------:R-:W-:Y:S01]  /*4e50*/  ISETP.LT.OR P5, PT, R5.reuse, 0x2, P5 ;  /* 0x000000020500780c */ /* 0x040fe20002fa1670 */
[----:B-1----:R-:W-:Y:S01]  /*4e60*/  FMUL.FTZ R6, R98, c[0x0][0x320] ;  /* 0x0000c80062067a20 */ /* 0x002fe20000410000 */
[----:B------:R-:W-:Y:S01]  /*4e70*/  ISETP.GT.AND P1, PT, R4, 0x9, P1 ;  /* 0x000000090400780c */ /* 0x000fe20000f24270 */
[----:B------:R-:W1:Y:S01]  /*4e80*/  MUFU.TANH R15, R14 ;  /* 0x0000000e000f7308 */ /* 0x000e620000002400 */
[C---:B------:R-:W-:Y:S01]  /*4e90*/  ISETP.LT.OR P2, PT, R5.reuse, 0x9, P2 ;  /* 0x000000090500780c */ /* 0x040fe20001741670 */
[----:B------:R-:W-:Y:S01]  /*4ea0*/  FMUL.FTZ R9, R158, c[0x0][0x320] ;  /* 0x0000c8009e097a20 */ /* 0x000fe20000410000 */
[----:B------:R-:W-:Y:S01]  /*4eb0*/  ISETP.LT.OR P0, PT, R5, 0x11, P0 ;  /* 0x000000110500780c */ /* 0x000fe20000701670 */
[----:B------:R-:W-:Y:S01]  /*4ec0*/  FMUL.FTZ R13, R102, c[0x0][0x320] ;  /* 0x0000c800660d7a20 */ /* 0x000fe20000410000 */
[----:B------:R-:W-:Y:S01]  /*4ed0*/  ISETP.GT.AND P6, PT, R4, 0x11, P6 ;  /* 0x000000110400780c */ /* 0x000fe200037c4270 */
[----:B------:R-:W-:Y:S01]  /*4ee0*/  FMUL.FTZ R8, R159, c[0x0][0x320] ;  /* 0x0000c8009f087a20 */ /* 0x000fe20000410000 */
[----:B------:R-:W-:Y:S01]  /*4ef0*/  ISETP.LT.OR P1, PT, R5, 0xa, P1 ;  /* 0x0000000a0500780c */ /* 0x000fe20000f21670 */
[----:B------:R5:W1:Y:S01]  /*4f00*/  MUFU.TANH R44, R6 ;  /* 0x00000006002c7308 */ /* 0x000a620000002400 */
[----:B------:R-:W-:Y:S01]  /*4f10*/  FSEL R124, R48, -INF , !P2 ;  /* 0xff800000307c7808 */ /* 0x000fe20005000000 */
[----:B------:R-:W-:Y:S01]  /*4f20*/  UISETP.NE.AND UP5, UPT, UR40, URZ, UPT ;  /* 0x0000003f2800728c */ /* 0x000fe2000bfa5270 */
[----:B------:R-:W-:Y:S01]  /*4f30*/  PLOP3.LUT P2, PT, PT, PT, UP3, 0x40, 0x0 ;  /* 0x000000000000781c */ /* 0x000fe20003f4e838 */
[----:B------:R-:W-:Y:S01]  /*4f40*/  UISETP.NE.AND UP3, UPT, UR23, URZ, UPT ;  /* 0x0000003f1700728c */ /* 0x000fe2000bf65270 */
[----:B------:R-:W-:Y:S01]  /*4f50*/  FSEL R129, R41, -INF , !P0 ;  /* 0xff80000029817808 */ /* 0x000fe20004000000 */
[----:B------:R-:W-:Y:S01]  /*4f60*/  UISETP.NE.AND UP4, UPT, UR39, URZ, UPT ;  /* 0x0000003f2700728c */ /* 0x000fe2000bf85270 */
[----:B------:R-:W-:Y:S01]  /*4f70*/  PLOP3.LUT P0, PT, PT, PT, UP2, 0x40, 0x0 ;  /* 0x000000000000781c */ /* 0x000fe20003f0e828 */
[----:B------:R-:W-:Y:S01]  /*4f80*/  UISETP.NE.AND UP2, UPT, UR21, URZ, UPT ;  /* 0x0000003f1500728c */ /* 0x000fe2000bf45270 */
[----:B------:R-:W-:Y:S01]  /*4f90*/  ISETP.LT.OR P6, PT, R5, 0x12, P6 ;  /* 0x000000120500780c */ /* 0x000fe200037c1670 */
[----:B------:R-:W-:Y:S01]  /*4fa0*/  FMUL.FTZ R12, R110, c[0x0][0x320] ;  /* 0x0000c8006e0c7a20 */ /* 0x000fe20000410000 */
[----:B------:R-:W-:Y:S01]  /*4fb0*/  FSEL R125, R38, -INF , !P1 ;  /* 0xff800000267d7808 */ /* 0x000fe20004800000 */
[----:B------:R-:W-:Y:S01]  /*4fc0*/  FMUL.FTZ R7, R154, c[0x0][0x320] ;  /* 0x0000c8009a077a20 */ /* 0x000fe20000410000 */
[----:B------:R-:W-:Y:S01]  /*4fd0*/  PLOP3.LUT P1, PT, PT, PT, UP1, 0x40, 0x0 ;  /* 0x000000000000781c */ /* 0x000fe20003f2e818 */
[----:B------:R-:W-:Y:S01]  /*4fe0*/  UISETP.NE.AND UP1, UPT, UR22, URZ, UPT ;  /* 0x0000003f1600728c */ /* 0x000fe2000bf25270 */
[C---:B------:R-:W-:Y:S01]  /*4ff0*/  ISETP.GT.AND P2, PT, R4.reuse, 0x19, P2 ;  /* 0x000000190400780c */ /* 0x040fe20001744270 */
[----:B-----5:R-:W-:Y:S01]  /*5000*/  FMUL.FTZ R6, R99, c[0x0][0x320] ;  /* 0x0000c80063067a20 */ /* 0x020fe20000410000 */
[----:B------:R-:W-:Y:S01]  /*5010*/  ISETP.GT.AND P0, PT, R4, 0x21, P0 ;  /* 0x000000210400780c */ /* 0x000fe20000704270 */
[----:B------:R-:W-:Y:S01]  /*5020*/  FMUL.FTZ R17, R142, c[0x0][0x320] ;  /* 0x0000c8008e117a20 */ /* 0x000fe20000410000 */
[----:B------:R-:W-:Y:S01]  /*5030*/  FSEL R130, R35, -INF , !P6 ;  /* 0xff80000023827808 */ /* 0x000fe20007000000 */
[----:B------:R5:W1:Y:S01]  /*5040*/  MUFU.TANH R137, R6 ;  /* 0x0000000600897308 */ /* 0x000a620000002400 */
[----:B------:R-:W-:-:S02]  /*5050*/  ISETP.GT.AND P1, PT, R4, 0x20, P1 ;  /* 0x000000200400780c */ /* 0x000fc40000f24270 */
[C---:B------:R-:W-:Y:S02]  /*5060*/  ISETP.LT.OR P2, PT, R5.reuse, 0x1a, P2 ;  /* 0x0000001a0500780c */ /* 0x040fe40001741670 */
[C---:B------:R-:W-:Y:S02]  /*5070*/  ISETP.LT.OR P0, PT, R5.reuse, 0x22, P0 ;  /* 0x000000220500780c */ /* 0x040fe40000701670 */
[----:B------:R-:W-:Y:S01]  /*5080*/  ISETP.LT.OR P1, PT, R5, 0x21, P1 ;  /* 0x000000210500780c */ /* 0x000fe20000f21670 */
[----:B------:R-:W1:Y:S01]  /*5090*/  MUFU.TANH R22, R7 ;  /* 0x0000000700167308 */ /* 0x000e620000002400 */
[----:B------:R-:W-:Y:S02]  /*50a0*/  FSEL R140, R47, -INF , !P2 ;  /* 0xff8000002f8c7808 */ /* 0x000fe40005000000 */
[----:B------:R-:W-:Y:S01]  /*50b0*/  PLOP3.LUT P2, PT, PT, PT, UP1, 0x40, 0x0 ;  /* 0x000000000000781c */ /* 0x000fe20003f4e818 */
[----:B------:R-:W-:Y:S01]  /*50c0*/  UISETP.NE.AND UP1, UPT, UR19, URZ, UPT ;  /* 0x0000003f1300728c */ /* 0x000fe2000bf25270 */
[----:B------:R-:W-:-:S02]  /*50d0*/  FSEL R185, R31, -INF , !P0 ;  /* 0xff8000001fb97808 */ /* 0x000fc40004000000 */
[----:B------:R-:W-:Y:S01]  /*50e0*/  FSEL R186, R33, -INF , !P1 ;  /* 0xff80000021ba7808 */ /* 0x000fe20004800000 */
[----:B-----5:R-:W-:Y:S01]  /*50f0*/  FMUL.FTZ R6, R114, c[0x0][0x320] ;  /* 0x0000c80072067a20 */ /* 0x020fe20000410000 */
[----:B------:R-:W-:Y:S01]  /*5100*/  PLOP3.LUT P1, PT, PT, PT, UP2, 0x40, 0x0 ;  /* 0x000000000000781c */ /* 0x000fe20003f2e828 */
[----:B------:R-:W-:Y:S01]  /*5110*/  UISETP.NE.AND UP2, UPT, UR16, URZ, UPT ;  /* 0x0000003f1000728c */ /* 0x000fe2000bf45270 */
[C---:B------:R-:W-:Y:S01]  /*5120*/  ISETP.GT.AND P2, PT, R4.reuse, 0x30, P2 ;  /* 0x000000300400780c */ /* 0x040fe20001744270 */
[----:B------:R5:W1:Y:S01]  /*5130*/  MUFU.TANH R28, R6 ;  /* 0x00000006001c7308 */ /* 0x000a620000002400 */
[----:B------:R-:W-:Y:S02]  /*5140*/  ISETP.GT.AND P1, PT, R4, 0x31, P1 ;  /* 0x000000310400780c */ /* 0x000fe40000f24270 */
[C---:B------:R-:W-:Y:S02]  /*5150*/  ISETP.LT.OR P2, PT, R5.reuse, 0x31, P2 ;  /* 0x000000310500780c */ /* 0x040fe40001741670 */
[----:B------:R-:W-:-:S02]  /*5160*/  ISETP.LT.OR P1, PT, R5, 0x32, P1 ;  /* 0x000000320500780c */ /* 0x000fc40000f21670 */
[----:B------:R-:W-:Y:S01]  /*5170*/  FSEL R199, R43, -INF , !P2 ;  /* 0xff8000002bc77808 */ /* 0x000fe20005000000 */
[----:B------:R-:W1:Y:S01]  /*5180*/  MUFU.TANH R13, R13 ;  /* 0x0000000d000d7308 */ /* 0x000e620000002400 */
[----:B------:R-:W-:Y:S02]  /*5190*/  FSEL R201, R40, -INF , !P1 ;  /* 0xff80000028c97808 */ /* 0x000fe40004800000 */
[----:B------:R-:W-:Y:S01]  /*51a0*/  PLOP3.LUT P1, PT, PT, PT, UP2, 0x40, 0x0 ;  /* 0x000000000000781c */ /* 0x000fe20003f2e828 */
[----:B------:R-:W-:-:S03]  /*51b0*/  UISETP.NE.AND UP2, UPT, UR36, URZ, UPT ;  /* 0x0000003f2400728c */ /* 0x000fc6000bf45270 */
[----:B------:R-:W-:Y:S01]  /*51c0*/  ISETP.GT.AND P1, PT, R4, 0x48, P1 ;  /* 0x000000480400780c */ /* 0x000fe20000f24270 */
[----:B-----5:R-:W-:Y:S01]  /*51d0*/  FMUL.FTZ R6, R115, c[0x0][0x320] ;  /* 0x0000c80073067a20 */ /* 0x020fe20000410000 */
[----:B------:R-:W1:Y:S02]  /*51e0*/  MUFU.TANH R135, R12 ;  /* 0x0000000c00877308 */ /* 0x000e640000002400 */
[----:B------:R-:W-:-:S04]  /*51f0*/  ISETP.LT.OR P1, PT, R5, 0x49, P1 ;  /* 0x000000490500780c */ /* 0x000fc80000f21670 */
[----:B------:R-:W-:Y:S02]  /*5200*/  FSEL R242, R53, -INF , !P1 ;  /* 0xff80000035f27808 */ /* 0x000fe40004800000 */
[----:B------:R5:W1:Y:S02]  /*5210*/  MUFU.TANH R27, R6 ;  /* 0x00000006001b7308 */ /* 0x000a640000002400 */
[----:B-----5:R-:W-:-:S06]  /*5220*/  FMUL.FTZ R6, R138, c[0x0][0x320] ;  /* 0x0000c8008a067a20 */ /* 0x020fcc0000410000 */
[----:B------:R5:W1:Y:S02]  /*5230*/  MUFU.TANH R26, R6 ;  /* 0x00000006001a7308 */ /* 0x000a640000002400 */
[----:B-----5:R-:W-:-:S06]  /*5240*/  FMUL.FTZ R6, R150, c[0x0][0x320] ;  /* 0x0000c80096067a20 */ /* 0x020fcc0000410000 */
[----:B------:R5:W1:Y:S02]  /*5250*/  MUFU.TANH R25, R6 ;  /* 0x0000000600197308 */ /* 0x000a640000002400 */
[----:B-----5:R-:W-:-:S06]  /*5260*/  FMUL.FTZ R6, R139, c[0x0][0x320] ;  /* 0x0000c8008b067a20 */ /* 0x020fcc0000410000 */
[----:B------:R5:W1:Y:S02]  /*5270*/  MUFU.TANH R24, R6 ;  /* 0x0000000600187308 */ /* 0x000a640000002400 */
[----:B-----5:R-:W-:-:S06]  /*5280*/  FMUL.FTZ R6, R106, c[0x0][0x320] ;  /* 0x0000c8006a067a20 */ /* 0x020fcc0000410000 */
[----:B------:R5:W1:Y:S02]  /*5290*/  MUFU.TANH R30, R6 ;  /* 0x00000006001e7308 */ /* 0x000a640000002400 */
[----:B-----5:R-:W-:Y:S01]  /*52a0*/  FMUL.FTZ R6, R122, c[0x0][0x320] ;  /* 0x0000c8007a067a20 */ /* 0x020fe20000410000 */
[----:B------:R-:W-:Y:S02]  /*52b0*/  FSEL R122, R49, -INF , !P5 ;  /* 0xff800000317a7808 */ /* 0x000fe40006800000 */
[----:B------:R-:W-:Y:S01]  /*52c0*/  PLOP3.LUT P5, PT, PT, PT, UP0, 0x40, 0x0 ;  /* 0x000000000000781c */ /* 0x000fe20003fae808 */
[----:B------:R-:W-:Y:S02]  /*52d0*/  UISETP.NE.AND UP0, UPT, UR24, URZ, UPT ;  /* 0x0000003f1800728c */ /* 0x000fe4000bf05270 */
[----:B------:R5:W1:Y:S01]  /*52e0*/  MUFU.TANH R136, R6 ;  /* 0x0000000600887308 */ /* 0x000a620000002400 */
[----:B------:R-:W-:-:S03]  /*52f0*/  ISETP.GT.AND P5, PT, R4, 0x18, P5 ;  /* 0x000000180400780c */ /* 0x000fc60002fa4270 */
[----:B------:R-:W-:Y:S01]  /*5300*/  PLOP3.LUT P6, PT, PT, PT, UP0, 0x40, 0x0 ;  /* 0x000000000000781c */ /* 0x000fe20003fce808 */
[----:B------:R-:W-:Y:S01]  /*5310*/  UISETP.NE.AND UP0, UPT, UR20, URZ, UPT ;  /* 0x0000003f1400728c */ /* 0x000fe2000bf05270 */
[C---:B------:R-:W-:Y:S02]  /*5320*/  ISETP.LT.OR P5, PT, R5.reuse, 0x19, P5 ;  /* 0x000000190500780c */ /* 0x040fe40002fa1670 */
[----:B------:R-:W-:Y:S02]  /*5330*/  ISETP.GT.AND P6, PT, R4, 0x28, P6 ;  /* 0x000000280400780c */ /* 0x000fe400037c4270 */
[----:B------:R-:W-:Y:S02]  /*5340*/  FSEL R141, R50, -INF , !P5 ;  /* 0xff800000328d7808 */ /* 0x000fe40006800000 */
[----:B------:R-:W-:Y:S01]  /*5350*/  PLOP3.LUT P0, PT, PT, PT, UP0, 0x40, 0x0 ;  /* 0x000000000000781c */ /* 0x000fe20003f0e808 */
[----:B------:R-:W-:Y:S01]  /*5360*/  UISETP.NE.AND UP0, UPT, UR17, URZ, UPT ;  /* 0x0000003f1100728c */ /* 0x000fe2000bf05270 */
[----:B------:R-:W-:Y:S01]  /*5370*/  ISETP.LT.OR P6, PT, R5, 0x29, P6 ;  /* 0x000000290500780c */ /* 0x000fe200037c1670 */
[----:B-----5:R-:W-:Y:S01]  /*5380*/  FMUL.FTZ R6, R123, c[0x0][0x320] ;  /* 0x0000c8007b067a20 */ /* 0x020fe20000410000 */
[----:B------:R-:W-:Y:S01]  /*5390*/  PLOP3.LUT P5, PT, PT, PT, UP3, 0x40, 0x0 ;  /* 0x000000000000781c */ /* 0x000fe20003fae838 */
[----:B------:R-:W-:Y:S01]  /*53a0*/  UISETP.NE.AND UP3, UPT, UR18, URZ, UPT ;  /* 0x0000003f1200728c */ /* 0x000fe2000bf65270 */
[----:B------:R-:W-:Y:S01]  /*53b0*/  ISETP.GT.AND P0, PT, R4, 0x38, P0 ;  /* 0x000000380400780c */ /* 0x000fe20000704270 */
[----:B------:R5:W1:Y:S01]  /*53c0*/  MUFU.TANH R138, R6 ;  /* 0x00000006008a7308 */ /* 0x000a620000002400 */
[----:B------:R-:W-:-:S02]  /*53d0*/  FSEL R147, R60, -INF , !P6 ;  /* 0xff8000003c937808 */ /* 0x000fc40007000000 */
[----:B------:R-:W-:Y:S01]  /*53e0*/  PLOP3.LUT P6, PT, PT, PT, UP1, 0x40, 0x0 ;  /* 0x000000000000781c */ /* 0x000fe20003fce818 */
[----:B------:R-:W-:Y:S01]  /*53f0*/  UISETP.NE.AND UP1, UPT, UR15, URZ, UPT ;  /* 0x0000003f0f00728c */ /* 0x000fe2000bf25270 */
[----:B------:R-:W-:Y:S02]  /*5400*/  ISETP.GT.AND P5, PT, R4, 0x29, P5 ;  /* 0x000000290400780c */ /* 0x000fe40002fa4270 */
[C---:B------:R-:W-:Y:S02]  /*5410*/  ISETP.LT.OR P0, PT, R5.reuse, 0x39, P0 ;  /* 0x000000390500780c */ /* 0x040fe40000701670 */
[----:B------:R-:W-:Y:S02]  /*5420*/  ISETP.LT.OR P5, PT, R5, 0x2a, P5 ;  /* 0x0000002a0500780c */ /* 0x000fe40002fa1670 */
[----:B------:R-:W-:Y:S02]  /*5430*/  FSEL R202, R63, -INF , !P0 ;  /* 0xff8000003fca7808 */ /* 0x000fe40004000000 */
[----:B------:R-:W-:Y:S01]  /*5440*/  PLOP3.LUT P0, PT, PT, PT, UP1, 0x40, 0x0 ;  /* 0x000000000000781c */ /* 0x000fe20003f0e818 */
[----:B------:R-:W-:Y:S01]  /*5450*/  UISETP.NE.AND UP1, UPT, UR35, URZ, UPT ;  /* 0x0000003f2300728c */ /* 0x000fe2000bf25270 */
        /* <DEDUP_REMOVED lines=10> */
[----:B------:R-:W-:Y:S01]  /*5500*/  ISETP.GT.AND P2, PT, R4, 0x41, P2 ;  /* 0x000000410400780c */ /* 0x000fe20001744270 */
[----:B------:R1:W1:Y:S01]  /*5510*/  MUFU.TANH R58, R11 ;  /* 0x0000000b003a7308 */ /* 0x0002620000002400 */
[C---:B------:R-:W-:Y:S02]  /*5520*/  ISETP.LT.OR P0, PT, R5.reuse, 0x4a, P0 ;  /* 0x0000004a0500780c */ /* 0x040fe40000701670 */
[C---:B------:R-:W-:Y:S02]  /*5530*/  ISETP.LT.OR P6, PT, R5.reuse, 0x3a, P6 ;  /* 0x0000003a0500780c */ /* 0x040fe400037c1670 */
[C---:B------:R-:W-:Y:S02]  /*5540*/  ISETP.LT.OR P5, PT, R5.reuse, 0x41, P5 ;  /* 0x000000410500780c */ /* 0x040fe40002fa1670 */
[----:B------:R-:W-:Y:S01]  /*5550*/  ISETP.LT.OR P2, PT, R5, 0x42, P2 ;  /* 0x000000420500780c */ /* 0x000fe20001741670 */
[----:B-----5:R-:W5:Y:S01]  /*5560*/  SHFL.IDX PT, R6, R18, 0x3, 0x1c1f ;  /* 0x007c1f0012067f89 */ /* 0x020f6200000e0000 */
[----:B------:R-:W-:Y:S01]  /*5570*/  FSEL R240, R54, -INF , !P0 ;  /* 0xff80000036f07808 */ /* 0x000fe20004000000 */
[----:B------:R1:W1:Y:S01]  /*5580*/  MUFU.TANH R11, R10 ;  /* 0x0000000a000b7308 */ /* 0x0002620000002400 */
[----:B------:R-:W-:-:S02]  /*5590*/  PLOP3.LUT P0, PT, PT, PT, UP0, 0x40, 0x0 ;  /* 0x000000000000781c */ /* 0x000fc40003f0e808 */
[----:B------:R-:W-:Y:S02]  /*55a0*/  FSEL R206, R62, -INF , !P6 ;  /* 0xff8000003ece7808 */ /* 0x000fe40007000000 */
[----:B------:R-:W-:Y:S02]  /*55b0*/  FSEL R241, R61, -INF , !P5 ;  /* 0xff8000003df17808 */ /* 0x000fe40006800000 */
[----:B------:R-:W-:Y:S01]  /*55c0*/  FSEL R243, R59, -INF , !P2 ;  /* 0xff8000003bf37808 */ /* 0x000fe20005000000 */
[----:B------:R1:W1:Y:S01]  /*55d0*/  MUFU.TANH R10, R9 ;  /* 0x00000009000a7308 */ /* 0x0002620000002400 */
[----:B------:R-:W-:Y:S02]  /*55e0*/  PLOP3.LUT P6, PT, PT, PT, UP6, 0x40, 0x0 ;  /* 0x000000000000781c */ /* 0x000fe40003fce868 */
[----:B------:R-:W-:Y:S02]  /*55f0*/  PLOP3.LUT P5, PT, PT, PT, UP5, 0x40, 0x0 ;  /* 0x000000000000781c */ /* 0x000fe40003fae858 */
[----:B------:R-:W-:-:S02]  /*5600*/  PLOP3.LUT P2, PT, PT, PT, UP4, 0x40, 0x0 ;  /* 0x000000000000781c */ /* 0x000fc40003f4e848 */
[----:B------:R-:W-:Y:S01]  /*5610*/  PLOP3.LUT P1, PT, PT, PT, UP3, 0x40, 0x0 ;  /* 0x000000000000781c */ /* 0x000fe20003f2e838 */
[----:B------:R1:W1:Y:S01]  /*5620*/  MUFU.TANH R9, R8 ;  /* 0x0000000800097308 */ /* 0x0002620000002400 */
[C---:B------:R-:W-:Y:S02]  /*5630*/  ISETP.GT.AND P6, PT, R4.reuse, 0x50, P6 ;  /* 0x000000500400780c */ /* 0x040fe400037c4270 */
[C---:B------:R-:W-:Y:S02]  /*5640*/  ISETP.GT.AND P5, PT, R4.reuse, 0x51, P5 ;  /* 0x000000510400780c */ /* 0x040fe40002fa4270 */
[C---:B------:R-:W-:Y:S02]  /*5650*/  ISETP.GT.AND P2, PT, R4.reuse, 0x58, P2 ;  /* 0x000000580400780c */ /* 0x040fe40001744270 */
[----:B------:R-:W-:Y:S01]  /*5660*/  ISETP.GT.AND P1, PT, R4, 0x59, P1 ;  /* 0x000000590400780c */ /* 0x000fe20000f24270 */
[----:B------:R1:W1:Y:S01]  /*5670*/  MUFU.TANH R8, R17 ;  /* 0x0000001100087308 */ /* 0x0002620000002400 */
[----:B-----5:R-:W-:Y:S01]  /*5680*/  IMAD.IADD R4, R19, 0x1, R6 ;  /* 0x0000000113047824 */ /* 0x020fe200078e0206 */
[----:B------:R-:W-:-:S02]  /*5690*/  ISETP.LT.OR P6, PT, R5, 0x51, P6 ;  /* 0x000000510500780c */ /* 0x000fc400037c1670 */
[C---:B------:R-:W-:Y:S02]  /*56a0*/  ISETP.LT.OR P5, PT, R5.reuse, 0x52, P5 ;  /* 0x000000520500780c */ /* 0x040fe40002fa1670 */
[C---:B------:R-:W-:Y:S02]  /*56b0*/  ISETP.LT.OR P2, PT, R5.reuse, 0x59, P2 ;  /* 0x000000590500780c */ /* 0x040fe40001741670 */
[----:B------:R-:W-:Y:S02]  /*56c0*/  ISETP.LT.OR P1, PT, R5, 0x5a, P1 ;  /* 0x0000005a0500780c */ /* 0x000fe40000f21670 */
[----:B------:R-:W-:Y:S01]  /*56d0*/  IMNMX R5, R4, R20, PT ;  /* 0x0000001404057217 */ /* 0x000fe20003800200 */
[----:B------:R-:W-:Y:S01]  /*56e0*/  IMAD.IADD R4, R21, 0x1, R6 ;  /* 0x0000000115047824 */ /* 0x000fe200078e0206 */
[----:B------:R-:W-:Y:S02]  /*56f0*/  FSEL R238, R42, -INF , !P6 ;  /* 0xff8000002aee7808 */ /* 0x000fe40007000000 */
[----:B------:R-:W-:-:S02]  /*5700*/  FSEL R239, R37, -INF , !P5 ;  /* 0xff80000025ef7808 */ /* 0x000fc40006800000 */
[----:B------:R-:W-:Y:S02]  /*5710*/  FSEL R245, R34, -INF , !P2 ;  /* 0xff80000022f57808 */ /* 0x000fe40005000000 */
[----:B------:R-:W-:Y:S01]  /*5720*/  FSEL R246, R32, -INF , !P1 ;  /* 0xff80000020f67808 */ /* 0x000fe20004800000 */
        /* <DEDUP_REMOVED lines=13> */
.L_x_165:
[----:B------:R-:W-:-:S04]  /*5800*/  MOV R7, c[0x0][0x32c] ;  /* 0x0000cb0000077a02 */ /* 0x000fc80000000f00 */
[----:B------:R-:W-:-:S13]  /*5810*/  ISETP.NE.AND P0, PT, R7, 0x1, PT ;  /* 0x000000010700780c */ /* 0x000fda0003f05270 */
[----:B------:R-:W-:-:S05]  /*5820*/  @P0 IMAD.HI.U32 R7, R6, c[0x0][0x330], RZ ;  /* 0x0000cc0006070a27 */ /* 0x000fca00078e00ff */
[----:B------:R-:W-:Y:S02]  /*5830*/  @P0 SHF.R.U32.HI R6, RZ, c[0x0][0x334], R7 ;  /* 0x0000cd00ff060a19 */ /* 0x000fe40000011607 */
.L_x_166:
[----:B------:R-:W-:Y:S05]  /*5840*/  BSYNC B0 ;  /* 0x0000000000007941 */ /* 0x000fea0003800000 */
.L_x_164:
[----:B------:R-:W-:-:S05]  /*5850*/  IMAD R6, R6, c[0x0][0x32c], R23 ;  /* 0x0000cb0006067a24 */ /* 0x000fca00078e0217 */
[----:B------:R-:W-:Y:S02]  /*5860*/  IADD3 R7, R6, c[0x0][0x32c], RZ ;  /* 0x0000cb0006077a10 */ /* 0x000fe40007ffe0ff */
[----:B------:R-:W-:Y:S02]  /*5870*/  IMNMX R4, R4, R6, !PT ;  /* 0x0000000604047217 */ /* 0x000fe40007800200 */
[----:B------:R-:W-:Y:S02]  /*5880*/  IMNMX R5, R5, R7, PT ;  /* 0x0000000705057217 */ /* 0x000fe40003800200 */
.L_x_163:
[----:B-1234-:R-:W-:Y:S01]  /*5890*/  FMNMX.FTZ R7, R67, R66, !PT ;  /* 0x0000004243077209 */ /* 0x01efe20007810000 */
[----:B------:R-:W-:Y:S01]  /*58a0*/  UP2UR UR35, UPR, URZ, 0x40 ;  /* 0x000000403f237883 */ /* 0x000fe20008000000 */
[----:B------:R-:W-:Y:S01]  /*58b0*/  FMNMX.FTZ R6, R52, R51, !PT ;  /* 0x0000003334067209 */ /* 0x000fe20007810000 */
[----:B------:R-:W-:Y:S01]  /*58c0*/  UISETP.NE.AND UP6, UPT, UR34, URZ, UPT ;  /* 0x0000003f2200728c */ /* 0x000fe2000bfc5270 */
[----:B------:R-:W-:Y:S01]  /*58d0*/  FMNMX.FTZ R7, R69, R7, !PT ;  /* 0x0000000745077209 */ /* 0x000fe20007810000 */
        /* <DEDUP_REMOVED lines=20> */
[----:B------:R-:W-:Y:S01]  /*5a20*/  IMAD.SHL.U32 R209, R0, 0x2, RZ ;  /* 0x0000000200d17824 */ /* 0x000fe200078e00ff */
[----:B------:R-:W-:Y:S01]  /*5a30*/  FMNMX.FTZ R6, R45, R6, !PT ;  /* 0x000000062d067209 */ /* 0x000fe20007810000 */
[----:B------:R-:W-:Y:S01]  /*5a40*/  UP2UR UR30, UPR, URZ, 0x2 ;  /* 0x000000023f1e7883 */ /* 0x000fe20008000000 */
[----:B------:R-:W-:Y:S01]  /*5a50*/  FMNMX.FTZ R72, R77, R72, !PT ;  /* 0x000000484d487209 */ /* 0x000fe20007810000 */
[--C-:B------:R-:W-:Y:S01]  /*5a60*/  IMAD R210, R3, 0x2, R209.reuse ;  /* 0x0000000203d27824 */ /* 0x100fe200078e02d1 */
[----:B------:R-:W-:Y:S01]  /*5a70*/  FMNMX.FTZ R6, R76, R6, !PT ;  /* 0x000000064c067209 */ /* 0x000fe20007810000 */
[----:B------:R-:W-:Y:S01]  /*5a80*/  IMAD R212, R2, 0x2, R209 ;  /* 0x0000000202d47824 */ /* 0x000fe200078e02d1 */
[----:B------:R-:W-:Y:S01]  /*5a90*/  FMNMX.FTZ R72, R79, R72, !PT ;  /* 0x000000484f487209 */ /* 0x000fe20007810000 */
[----:B------:R-:W-:Y:S01]  /*5aa0*/  UISETP.NE.AND UP1, UPT, UR31, URZ, UPT ;  /* 0x0000003f1f00728c */ /* 0x000fe2000bf25270 */
[----:B------:R-:W-:Y:S01]  /*5ab0*/  FMNMX.FTZ R6, R78, R6, !PT ;  /* 0x000000064e067209 */ /* 0x000fe20007810000 */
[----:B------:R-:W-:Y:S01]  /*5ac0*/  LDSM.16.MT88.4 R60, [R209+0x100] ;  /* 0x00010000d13c783b */ /* 0x000fe20000004200 */
[----:B------:R-:W-:-:S02]  /*5ad0*/  FMNMX.FTZ R72, R80, R72, !PT ;  /* 0x0000004850487209 */ /* 0x000fc40007810000 */
[----:B------:R-:W-:Y:S01]  /*5ae0*/  FMNMX.FTZ R6, R112, R6, !PT ;  /* 0x0000000670067209 */ /* 0x000fe20007810000 */
[----:B------:R-:W-:Y:S01]  /*5af0*/  LDSM.16.MT88.4 R84, [R212+0x100] ;  /* 0x00010000d454783b */ /* 0x000fe20000004200 */
[----:B------:R-:W-:Y:S02]  /*5b00*/  FMNMX.FTZ R72, R81, R72, !PT ;  /* 0x0000004851487209 */ /* 0x000fe40007810000 */
[----:B------:R-:W-:Y:S01]  /*5b10*/  FMNMX.FTZ R6, R118, R6, !PT ;  /* 0x0000000676067209 */ /* 0x000fe20007810000 */
[----:B------:R-:W-:Y:S01]  /*5b20*/  STL [R1+0x3c], R215 ;  /* 0x00003cd701007387 */ /* 0x000fe20000100800 */
[----:B------:R-:W-:Y:S02]  /*5b30*/  FMNMX.FTZ R72, R82, R72, !PT ;  /* 0x0000004852487209 */ /* 0x000fe40007810000 */
[----:B------:R-:W-:Y:S01]  /*5b40*/  FMNMX.FTZ R6, R126, R6, !PT ;  /* 0x000000067e067209 */ /* 0x000fe20007810000 */
[----:B------:R-:W-:Y:S01]  /*5b50*/  LDSM.16.MT88.4 R100, [R210+0x100] ;  /* 0x00010000d264783b */ /* 0x000fe20000004200 */
[----:B------:R-:W-:-:S02]  /*5b60*/  FMNMX.FTZ R72, R132, R72, !PT ;  /* 0x0000004884487209 */ /* 0x000fc40007810000 */
[----:B------:R-:W-:Y:S01]  /*5b70*/  FMNMX.FTZ R6, R128, R6, !PT ;  /* 0x0000000680067209 */ /* 0x000fe20007810000 */
[----:B------:R-:W-:Y:S01]  /*5b80*/  STL [R1+0x38], R214 ;  /* 0x000038d601007387 */ /* 0x000fe20000100800 */
[----:B------:R-:W-:Y:S02]  /*5b90*/  FMNMX.FTZ R72, R133, R72, !PT ;  /* 0x0000004885487209 */ /* 0x000fe40007810000 */
[----:B------:R-:W-:Y:S01]  /*5ba0*/  FMNMX.FTZ R6, R127, R6, !PT ;  /* 0x000000067f067209 */ /* 0x000fe20007810000 */
[----:B------:R-:W-:Y:S01]  /*5bb0*/  LDSM.16.MT88.4 R104, [R209+0x900] ;  /* 0x00090000d168783b */ /* 0x000fe20000004200 */
[----:B------:R-:W-:Y:S02]  /*5bc0*/  FMNMX.FTZ R72, R134, R72, !PT ;  /* 0x0000004886487209 */ /* 0x000fe40007810000 */
[----:B------:R-:W-:Y:S01]  /*5bd0*/  FMNMX.FTZ R6, R131, R6, !PT ;  /* 0x0000000683067209 */ /* 0x000fe20007810000 */
[----:B------:R-:W-:Y:S01]  /*5be0*/  LDSM.16.MT88.4 R92, [R212+0x900] ;  /* 0x00090000d45c783b */ /* 0x000fe20000004200 */
[----:B------:R-:W-:-:S02]  /*5bf0*/  FMNMX.FTZ R72, R227, R72, !PT ;  /* 0x00000048e3487209 */ /* 0x000fc40007810000 */
[----:B------:R-:W-:Y:S01]  /*5c00*/  FMNMX.FTZ R6, R200, R6, !PT ;  /* 0x00000006c8067209 */ /* 0x000fe20007810000 */
[----:B------:R-:W-:Y:S01]  /*5c10*/  LDSM.16.MT88.4 R88, [R210+0x900] ;  /* 0x00090000d258783b */ /* 0x000fe20000004200 */
        /* <DEDUP_REMOVED lines=11> */
[----:B------:R-:W-:Y:S01]  /*5cd0*/  STL [R1+0x30], R208 ;  /* 0x000030d001007387 */ /* 0x000fe20000100800 */
[----:B------:R-:W-:Y:S02]  /*5ce0*/  FMNMX.FTZ R72, R237, R72, !PT ;  /* 0x00000048ed487209 */ /* 0x000fe40007810000 */
[----:B------:R-:W-:Y:S02]  /*5cf0*/  FMNMX.FTZ R6, R229, R6, !PT ;  /* 0x00000006e5067209 */ /* 0x000fe40007810000 */
[----:B------:R-:W-:-:S02]  /*5d00*/  FMNMX.FTZ R72, R244, R72, !PT ;  /* 0x00000048f4487209 */ /* 0x000fc40007810000 */
[----:B------:R-:W-:Y:S02]  /*5d10*/  FMNMX.FTZ R6, R230, R6, !PT ;  /* 0x00000006e6067209 */ /* 0x000fe40007810000 */
[----:B------:R-:W-:Y:S02]  /*5d20*/  FMNMX.FTZ R72, R247, R72, !PT ;  /* 0x00000048f7487209 */ /* 0x000fe40007810000 */
[----:B------:R-:W-:Y:S02]  /*5d30*/  FMNMX.FTZ R71, R231, R6, !PT ;  /* 0x00000006e7477209 */ /* 0x000fe40007810000 */
[----:B------:R-:W-:Y:S01]  /*5d40*/  PLOP3.LUT P6, PT, PT, PT, UP0, 0x40, 0x0 ;  /* 0x000000000000781c */ /* 0x000fe20003fce808 */
[----:B------:R-:W1:Y:S01]  /*5d50*/  SHFL.BFLY PT, R6, R72, 0x2, 0x1f ;  /* 0x0c401f0048067f89 */ /* 0x000e6200000e0000 */
[----:B------:R-:W-:Y:S01]  /*5d60*/  PLOP3.LUT P2, PT, PT, PT, UP5, 0x40, 0x0 ;  /* 0x000000000000781c */ /* 0x000fe20003f4e858 */
[----:B------:R-:W-:Y:S01]  /*5d70*/  UISETP.NE.AND UP0, UPT, UR25, URZ, UPT ;  /* 0x0000003f1900728c */ /* 0x000fe2000bf05270 */
[C---:B------:R-:W-:Y:S01]  /*5d80*/  ISETP.GT.AND P6, PT, R4.reuse, 0x10, P6 ;  /* 0x000000100400780c */ /* 0x040fe200037c4270 */
[----:B------:R-:W2:Y:S01]  /*5d90*/  SHFL.BFLY PT, R7, R71, 0x2, 0x1f ;  /* 0x0c401f0047077f89 */ /* 0x000ea200000e0000 */
[----:B------:R-:W-:Y:S01]  /*5da0*/  ISETP.GT.AND P2, PT, R4, 0x1, P2 ;  /* 0x000000010400780c */ /* 0x000fe20001744270 */
[----:B------:R-:W-:Y:S01]  /*5db0*/  UISETP.NE.AND UP5, UPT, UR34, URZ, UPT ;  /* 0x0000003f2200728c */ /* 0x000fe2000bfa5270 */
[----:B------:R-:W-:-:S02]  /*5dc0*/  ISETP.LT.OR P6, PT, R5, 0x11, P6 ;  /* 0x000000110500780c */ /* 0x000fc400037c1670 */
[----:B------:R-:W-:Y:S02]  /*5dd0*/  ISETP.LT.OR P2, PT, R5, 0x2, P2 ;  /* 0x000000020500780c */ /* 0x000fe40001741670 */
[----:B------:R-:W-:Y:S02]  /*5de0*/  FSEL R117, R22, -INF , !P6 ;  /* 0xff80000016757808 */ /* 0x000fe40007000000 */
[----:B------:R-:W-:Y:S01]  /*5df0*/  PLOP3.LUT P6, PT, PT, PT, UP0, 0x40, 0x0 ;  /* 0x000000000000781c */ /* 0x000fe20003fce808 */
[----:B------:R-:W-:Y:S01]  /*5e00*/  UISETP.NE.AND UP0, UPT, UR21, URZ, UPT ;  /* 0x0000003f1500728c */ /* 0x000fe2000bf05270 */
[----:B------:R-:W-:Y:S02]  /*5e10*/  FSEL R115, R9, -INF , !P2 ;  /* 0xff80000009737808 */ /* 0x000fe40005000000 */
[----:B------:R-:W-:Y:S02]  /*5e20*/  ISETP.GT.AND P6, PT, R4, 0x21, P6 ;  /* 0x000000210400780c */ /* 0x000fe400037c4270 */
[----:B------:R-:W-:Y:S01]  /*5e30*/  PLOP3.LUT P2, PT, PT, PT, UP4, 0x40, 0x0 ;  /* 0x000000000000781c */ /* 0x000fe20003f4e848 */
[----:B------:R-:W-:Y:S01]  /*5e40*/  UISETP.NE.AND UP4, UPT, UR20, URZ, UPT ;  /* 0x0000003f1400728c */ /* 0x000fe2000bf85270 */
[----:B------:R-:W-:-:S02]  /*5e50*/  ISETP.LT.OR P6, PT, R5, 0x22, P6 ;  /* 0x000000220500780c */ /* 0x000fc400037c1670 */
[----:B------:R-:W-:Y:S02]  /*5e60*/  FMNMX.FTZ R3, R120, R122, !PT ;  /* 0x0000007a78037209 */ /* 0x000fe40007810000 */
[----:B-1----:R-:W-:Y:S02]  /*5e70*/  FMNMX.FTZ R72, R72, R6, !PT ;  /* 0x0000000648487209 */ /* 0x002fe40007810000 */
[----:B------:R-:W-:Y:S02]  /*5e80*/  FSEL R143, R24, -INF , !P6 ;  /* 0xff800000188f7808 */ /* 0x000fe40007000000 */
[----:B--2---:R-:W-:Y:S01]  /*5e90*/  FMNMX.FTZ R71, R71, R7, !PT ;  /* 0x0000000747477209 */ /* 0x004fe20007810000 */
[----:B------:R-:W1:Y:S01]  /*5ea0*/  SHFL.BFLY PT, R6, R72, 0x1, 0x1f ;  /* 0x0c201f0048067f89 */ /* 0x000e6200000e0000 */
[----:B------:R-:W-:Y:S01]  /*5eb0*/  PLOP3.LUT P6, PT, PT, PT, UP4, 0x40, 0x0 ;  /* 0x000000000000781c */ /* 0x000fe20003fce848 */
[----:B------:R-:W-:Y:S01]  /*5ec0*/  UISETP.NE.AND UP4, UPT, UR33, URZ, UPT ;  /* 0x0000003f2100728c */ /* 0x000fe2000bf85270 */
[----:B------:R-:W-:Y:S01]  /*5ed0*/  LEA R211, R2, R210, 0x1 ;  /* 0x000000d202d37211 */ /* 0x000fe200078e08ff */
[----:B------:R-:W2:Y:S01]  /*5ee0*/  SHFL.BFLY PT, R7, R71, 0x1, 0x1f ;  /* 0x0c201f0047077f89 */ /* 0x000ea200000e0000 */
[----:B------:R-:W-:-:S02]  /*5ef0*/  ISETP.GT.AND P6, PT, R4, 0x38, P6 ;  /* 0x000000380400780c */ /* 0x000fc400037c4270 */
[----:B------:R-:W-:Y:S01]  /*5f00*/  FMNMX.FTZ R2, R124, R3, !PT ;  /* 0x000000037c027209 */ /* 0x000fe20007810000 */
[----:B------:R-:W3:Y:S01]  /*5f10*/  LDSM.16.MT88.4 R96, [R211+0x100] ;  /* 0x00010000d360783b */ /* 0x000ee20000004200 */
[----:B------:R-:W-:Y:S02]  /*5f20*/  ISETP.LT.OR P6, PT, R5, 0x39, P6 ;  /* 0x000000390500780c */ /* 0x000fe400037c1670 */
[----:B------:R-:W-:Y:S01]  /*5f30*/  FMNMX.FTZ R2, R125, R2, !PT ;  /* 0x000000027d027209 */ /* 0x000fe20007810000 */
[----:B------:R-:W4:Y:S01]  /*5f40*/  LDSM.16.MT88.4 R108, [R211+0x900] ;  /* 0x00090000d36c783b */ /* 0x000f220000004200 */
[----:B------:R-:W-:Y:S02]  /*5f50*/  FSEL R193, R13, -INF , !P6 ;  /* 0xff8000000dc17808 */ /* 0x000fe40007000000 */
[----:B------:R-:W-:Y:S01]  /*5f60*/  FMNMX.FTZ R2, R129, R2, !PT ;  /* 0x0000000281027209 */ /* 0x000fe20007810000 */
[----:B------:R-:W-:Y:S01]  /*5f70*/  LDSM.16.MT88.4 R172, [R211+0x1900] ;  /* 0x00190000d3ac783b */ /* 0x000fe20000004200 */
[----:B------:R-:W-:Y:S01]  /*5f80*/  PLOP3.LUT P5, PT, PT, PT, UP6, 0x40, 0x0 ;  /* 0x000000000000781c */ /* 0x000fe20003fae868 */
[----:B------:R-:W-:Y:S01]  /*5f90*/  UISETP.NE.AND UP6, UPT, UR35, URZ, UPT ;  /* 0x0000003f2300728c */ /* 0x000fe2000bfc5270 */
[----:B------:R-:W-:Y:S01]  /*5fa0*/  PLOP3.LUT P1, PT, PT, PT, UP2, 0x40, 0x0 ;  /* 0x000000000000781c */ /* 0x000fe20003f2e828 */
[----:B------:R-:W-:Y:S01]  /*5fb0*/  UISETP.NE.AND UP2, UPT, UR27, URZ, UPT ;  /* 0x0000003f1b00728c */ /* 0x000fe2000bf45270 */
[----:B------:R-:W-:-:S02]  /*5fc0*/  ISETP.GT.AND P5, PT, R4, RZ, P5 ;  /* 0x000000ff0400720c */ /* 0x000fc40002fa4270 */
[----:B------:R-:W-:Y:S01]  /*5fd0*/  PLOP3.LUT P0, PT, PT, PT, UP1, 0x40, 0x0 ;  /* 0x000000000000781c */ /* 0x000fe20003f0e818 */
[----:B------:R-:W-:Y:S01]  /*5fe0*/  UISETP.NE.AND UP1, UPT, UR26, URZ, UPT ;  /* 0x0000003f1a00728c */ /* 0x000fe2000bf25270 */
[----:B-1----:R-:W-:Y:S02]  /*5ff0*/  FMNMX.FTZ R72, R72, R6, !PT ;  /* 0x0000000648487209 */ /* 0x002fe40007810000 */
[----:B------:R-:W-:Y:S02]  /*6000*/  ISETP.LT.OR P5, PT, R5, 0x1, P5 ;  /* 0x000000010500780c */ /* 0x000fe40002fa1670 */
[----:B--2---:R-:W-:Y:S01]  /*6010*/  FMNMX.FTZ R71, R71, R7, !PT ;  /* 0x0000000747477209 */ /* 0x004fe20007810000 */
[C---:B------:R-:W-:Y:S01]  /*6020*/  FMUL.FTZ R7, R72.reuse, c[0x0][0x2d0] ;  /* 0x0000b40048077a20 */ /* 0x040fe20000410000 */
[----:B------:R-:W-:Y:S02]  /*6030*/  FSETP.NEU.FTZ.AND P6, PT, R72, -INF , PT ;  /* 0xff8000004800780b */ /* 0x000fe40003fdd000 */
[----:B------:R-:W-:Y:S01]  /*6040*/  ISETP.GT.AND P1, PT, R4, 0x8, P1 ;  /* 0x000000080400780c */ /* 0x000fe20000f24270 */
[----:B------:R-:W-:Y:S01]  /*6050*/  FMUL.FTZ R6, R71, c[0x0][0x2d0] ;  /* 0x0000b40047067a20 */ /* 0x000fe20000410000 */
[----:B------:R-:W-:-:S02]  /*6060*/  FSEL R7, R7, RZ, P6 ;  /* 0x000000ff07077208 */ /* 0x000fc40003000000 */
[----:B------:R-:W-:Y:S02]  /*6070*/  FSETP.NEU.FTZ.AND P6, PT, R71, -INF , PT ;  /* 0xff8000004700780b */ /* 0x000fe40003fdd000 */
[----:B------:R-:W-:Y:S02]  /*6080*/  FSEL R116, R10, -INF , !P5 ;  /* 0xff8000000a747808 */ /* 0x000fe40006800000 */
[----:B------:R-:W-:Y:S02]  /*6090*/  FSEL R6, R6, RZ, P6 ;  /* 0x000000ff06067208 */ /* 0x000fe40003000000 */
[----:B------:R-:W-:Y:S02]  /*60a0*/  ISETP.LT.OR P1, PT, R5, 0x9, P1 ;  /* 0x000000090500780c */ /* 0x000fe40000f21670 */
[----:B------:R-:W-:Y:S01]  /*60b0*/  ISETP.GT.AND P0, PT, R4, 0x9, P0 ;  /* 0x000000090400780c */ /* 0x000fe20000704270 */
[----:B------:R-:W-:Y:S01]  /*60c0*/  FFMA.FTZ R0, R56, c[0x0][0x2d0], -R6 ;  /* 0x0000b40038007a23 */ /* 0x000fe20000010806 */
[----:B------:R-:W-:Y:S01]  /*60d0*/  PLOP3.LUT P5, PT, PT, PT, UP3, 0x40, 0x0 ;  /* 0x000000000000781c */ /* 0x000fe20003fae838 */
[----:B------:R-:W-:Y:S01]  /*60e0*/  UISETP.NE.AND UP3, UPT, UR24, URZ, UPT ;  /* 0x0000003f1800728c */ /* 0x000fe2000bf65270 */
[----:B------:R-:W-:Y:S01]  /*60f0*/  FSEL R114, R25, -INF , !P1 ;  /* 0xff80000019727808 */ /* 0x000fe20004800000 */
[----:B------:R1:W-:Y:S01]  /*6100*/  MUFU.EX2 R167, R0 ;  /* 0x0000000000a77308 */ /* 0x0003e20000000800 */
[----:B------:R-:W-:-:S02]  /*6110*/  ISETP.LT.OR P0, PT, R5, 0xa, P0 ;  /* 0x0000000a0500780c */ /* 0x000fc40000701670 */
[----:B------:R-:W-:Y:S02]  /*6120*/  FMNMX.FTZ R3, R116, R115, !PT ;  /* 0x0000007374037209 */ /* 0x000fe40007810000 */
[----:B------:R-:W-:Y:S02]  /*6130*/  FSEL R113, R29, -INF , !P0 ;  /* 0xff8000001d717808 */ /* 0x000fe40004000000 */
[----:B------:R-:W-:Y:S02]  /*6140*/  ISETP.GT.AND P5, PT, R4, 0x11, P5 ;  /* 0x000000110400780c */ /* 0x000fe40002fa4270 */
[----:B------:R-:W-:Y:S02]  /*6150*/  FMNMX.FTZ R3, R114, R3, !PT ;  /* 0x0000000372037209 */ /* 0x000fe40007810000 */
[----:B------:R-:W-:Y:S01]  /*6160*/  PLOP3.LUT P1, PT, PT, PT, UP2, 0x40, 0x0 ;  /* 0x000000000000781c */ /* 0x000fe20003f2e828 */
[----:B------:R-:W-:Y:S01]  /*6170*/  UISETP.NE.AND UP2, UPT, UR23, URZ, UPT ;  /* 0x0000003f1700728c */ /* 0x000fe2000bf45270 */
[----:B------:R-:W-:-:S02]  /*6180*/  ISETP.LT.OR P5, PT, R5, 0x12, P5 ;  /* 0x000000120500780c */ /* 0x000fc40002fa1670 */
[C---:B------:R-:W-:Y:S01]  /*6190*/  ISETP.GT.AND P2, PT, R4.reuse, 0x18, P2 ;  /* 0x000000180400780c */ /* 0x040fe20001744270 */
[----:B-1----:R-:W-:Y:S01]  /*61a0*/  FFMA.FTZ R0, R57, c[0x0][0x2d0], -R6 ;  /* 0x0000b40039007a23 */ /* 0x002fe20000010806 */
[----:B------:R-:W-:Y:S02]  /*61b0*/  FMNMX.FTZ R3, R113, R3, !PT ;  /* 0x0000000371037209 */ /* 0x000fe40007810000 */
[----:B------:R-:W-:Y:S01]  /*61c0*/  PLOP3.LUT P0, PT, PT, PT, UP1, 0x40, 0x0 ;  /* 0x000000000000781c */ /* 0x000fe20003f0e818 */
[----:B------:R1:W2:Y:S01]  /*61d0*/  MUFU.EX2 R183, R0 ;  /* 0x0000000000b77308 */ /* 0x0002a20000000800 */
[----:B------:R-:W-:Y:S01]  /*61e0*/  FSEL R119, R11, -INF , !P5 ;  /* 0xff8000000b777808 */ /* 0x000fe20006800000 */
[----:B------:R-:W-:Y:S01]  /*61f0*/  UISETP.NE.AND UP1, UPT, UR22, URZ, UPT ;  /* 0x0000003f1600728c */ /* 0x000fe2000bf25270 */
[----:B------:R-:W-:Y:S02]  /*6200*/  ISETP.LT.OR P2, PT, R5, 0x19, P2 ;  /* 0x000000190500780c */ /* 0x000fe40001741670 */
[----:B------:R-:W-:-:S02]  /*6210*/  ISETP.GT.AND P1, PT, R4, 0x19, P1 ;  /* 0x000000190400780c */ /* 0x000fc40000f24270 */
[----:B------:R-:W-:Y:S02]  /*6220*/  FMNMX.FTZ R3, R117, R3, !PT ;  /* 0x0000000375037209 */ /* 0x000fe40007810000 */
[----:B------:R-:W-:Y:S02]  /*6230*/  FSEL R121, R16, -INF , !P2 ;  /* 0xff80000010797808 */ /* 0x000fe40005000000 */
[----:B------:R-:W-:Y:S02]  /*6240*/  ISETP.LT.OR P1, PT, R5, 0x1a, P1 ;  /* 0x0000001a0500780c */ /* 0x000fe40000f21670 */
[----:B------:R-:W-:Y:S02]  /*6250*/  ISETP.GT.AND P0, PT, R4, 0x20, P0 ;  /* 0x000000200400780c */ /* 0x000fe40000704270 */
[----:B------:R-:W-:Y:S01]  /*6260*/  FMNMX.FTZ R3, R119, R3, !PT ;  /* 0x0000000377037209 */ /* 0x000fe20007810000 */
[----:B-1----:R-:W-:Y:S01]  /*6270*/  FFMA.FTZ R0, R70, c[0x0][0x2d0], -R7 ;  /* 0x0000b40046007a23 */ /* 0x002fe20000010807 */
[----:B------:R-:W-:-:S02]  /*6280*/  FSEL R123, R15, -INF , !P1 ;  /* 0xff8000000f7b7808 */ /* 0x000fc40004800000 */
[C---:B------:R-:W-:Y:S01]  /*6290*/  ISETP.LT.OR P0, PT, R5.reuse, 0x21, P0 ;  /* 0x000000210500780c */ /* 0x040fe20000701670 */
[----:B------:R1:W-:Y:S01]  /*62a0*/  MUFU.EX2 R151, R0 ;  /* 0x0000000000977308 */ /* 0x0003e20000000800 */
[----:B------:R-:W-:Y:S01]  /*62b0*/  PLOP3.LUT P5, PT, PT, PT, UP3, 0x40, 0x0 ;  /* 0x000000000000781c */ /* 0x000fe20003fae838 */
[----:B------:R-:W-:Y:S01]  /*62c0*/  UISETP.NE.AND UP3, UPT, UR19, URZ, UPT ;  /* 0x0000003f1300728c */ /* 0x000fe2000bf65270 */
[----:B------:R-:W-:Y:S02]  /*62d0*/  FSEL R142, R26, -INF , !P0 ;  /* 0xff8000001a8e7808 */ /* 0x000fe40004000000 */
[----:B------:R-:W-:Y:S01]  /*62e0*/  PLOP3.LUT P2, PT, PT, PT, UP2, 0x40, 0x0 ;  /* 0x000000000000781c */ /* 0x000fe20003f4e828 */
[----:B------:R-:W-:Y:S01]  /*62f0*/  UISETP.NE.AND UP2, UPT, UR18, URZ, UPT ;  /* 0x0000003f1200728c */ /* 0x000fe2000bf45270 */
[----:B------:R-:W-:Y:S02]  /*6300*/  ISETP.GT.AND P5, PT, R4, 0x28, P5 ;  /* 0x000000280400780c */ /* 0x000fe40002fa4270 */
[----:B------:R-:W-:Y:S01]  /*6310*/  PLOP3.LUT P1, PT, PT, PT, UP1, 0x40, 0x0 ;  /* 0x000000000000781c */ /* 0x000fe20003f2e818 */
[----:B------:R-:W-:Y:S01]  /*6320*/  UISETP.NE.AND UP1, UPT, UR16, URZ, UPT ;  /* 0x0000003f1000728c */ /* 0x000fe2000bf25270 */
[----:B------:R-:W-:Y:S01]  /*6330*/  PLOP3.LUT P0, PT, PT, PT, UP0, 0x40, 0x0 ;  /* 0x000000000000781c */ /* 0x000fe20003f0e808 */
[----:B------:R-:W-:Y:S01]  /*6340*/  UISETP.NE.AND UP0, UPT, UR17, URZ, UPT ;  /* 0x0000003f1100728c */ /* 0x000fe2000bf05270 */
[----:B------:R-:W-:-:S02]  /*6350*/  ISETP.LT.OR P5, PT, R5, 0x29, P5 ;  /* 0x000000290500780c */ /* 0x000fc40002fa1670 */
[C---:B------:R-:W-:Y:S01]  /*6360*/  ISETP.GT.AND P2, PT, R4.reuse, 0x29, P2 ;  /* 0x000000290400780c */ /* 0x040fe20001744270 */
[--C-:B-1----:R-:W-:Y:S01]  /*6370*/  FFMA.FTZ R0, R73, c[0x0][0x2d0], -R7.reuse ;  /* 0x0000b40049007a23 */ /* 0x102fe20000010807 */
[C---:B------:R-:W-:Y:S01]  /*6380*/  ISETP.GT.AND P1, PT, R4.reuse, 0x30, P1 ;  /* 0x000000300400780c */ /* 0x040fe20000f24270 */
[----:B------:R-:W-:Y:S01]  /*6390*/  ULDC.64 UR16, c[0x0][0x2c8] ;  /* 0x0000b20000107ab9 */ /* 0x000fe20000000a00 */
[----:B------:R-:W-:Y:S01]  /*63a0*/  ISETP.GT.AND P0, PT, R4, 0x31, P0 ;  /* 0x000000310400780c */ /* 0x000fe20000704270 */
[----:B------:R1:W-:Y:S01]  /*63b0*/  MUFU.EX2 R250, R0 ;  /* 0x0000000000fa7308 */ /* 0x0003e20000000800 */
[----:B------:R-:W-:Y:S01]  /*63c0*/  FSEL R144, R8, -INF , !P5 ;  /* 0xff80000008907808 */ /* 0x000fe20006800000 */
[----:B------:R-:W-:Y:S01]  /*63d0*/  FFMA.FTZ R8, R67, c[0x0][0x2d0], -R7 ;  /* 0x0000b40043087a23 */ /* 0x000fe20000010807 */
[C---:B------:R-:W-:Y:S02]  /*63e0*/  ISETP.LT.OR P2, PT, R5.reuse, 0x2a, P2 ;  /* 0x0000002a0500780c */ /* 0x040fe40001741670 */
[----:B------:R-:W-:-:S02]  /*63f0*/  ISETP.LT.OR P1, PT, R5, 0x31, P1 ;  /* 0x000000310500780c */ /* 0x000fc40000f21670 */
[----:B------:R-:W-:Y:S01]  /*6400*/  ISETP.LT.OR P0, PT, R5, 0x32, P0 ;  /* 0x000000320500780c */ /* 0x000fe20000701670 */
[----:B------:R2:W-:Y:S01]  /*6410*/  MUFU.EX2 R149, R8 ;  /* 0x0000000800957308 */ /* 0x0005e20000000800 */
[----:B------:R-:W-:Y:S02]  /*6420*/  FSEL R145, R14, -INF , !P2 ;  /* 0xff8000000e917808 */ /* 0x000fe40005000000 */
[----:B------:R-:W-:Y:S02]  /*6430*/  FSEL R194, R28, -INF , !P1 ;  /* 0xff8000001cc27808 */ /* 0x000fe40004800000 */
[----:B------:R-:W-:Y:S02]  /*6440*/  FSEL R197, R27, -INF , !P0 ;  /* 0xff8000001bc57808 */ /* 0x000fe40004000000 */
[----:B------:R-:W-:Y:S01]  /*6450*/  PLOP3.LUT P5, PT, PT, PT, UP3, 0x40, 0x0 ;  /* 0x000000000000781c */ /* 0x000fe20003fae838 */
[--C-:B-1----:R-:W-:Y:S01]  /*6460*/  FFMA.FTZ R0, R74, c[0x0][0x2d0], -R7.reuse ;  /* 0x0000b4004a007a23 */ /* 0x102fe20000010807 */
[----:B------:R-:W-:Y:S01]  /*6470*/  PLOP3.LUT P2, PT, PT, PT, UP2, 0x40, 0x0 ;  /* 0x000000000000781c */ /* 0x000fe20003f4e828 */
[----:B------:R-:W-:Y:S01]  /*6480*/  UISETP.NE.AND UP3, UPT, UR28, URZ, UPT ;  /* 0x0000003f1c00728c */ /* 0x000fe2000bf65270 */
[----:B------:R-:W-:Y:S01]  /*6490*/  PLOP3.LUT P1, PT, PT, PT, UP0, 0x40, 0x0 ;  /* 0x000000000000781c */ /* 0x000fe20003f2e808 */
[----:B------:R1:W-:Y:S01]  /*64a0*/  MUFU.EX2 R165, R0 ;  /* 0x0000000000a57308 */ /* 0x0003e20000000800 */
[----:B------:R-:W-:Y:S01]  /*64b0*/  PLOP3.LUT P0, PT, PT, PT, UP1, 0x40, 0x0 ;  /* 0x000000000000781c */ /* 0x000fe20003f0e818 */
[----:B------:R-:W-:Y:S01]  /*64c0*/  UISETP.NE.AND UP1, UPT, UR15, URZ, UPT ;  /* 0x0000003f0f00728c */ /* 0x000fe2000bf25270 */
[----:B------:R-:W-:Y:S01]  /*64d0*/  ISETP.GT.AND P5, PT, R4, 0x39, P5 ;  /* 0x000000390400780c */ /* 0x000fe20002fa4270 */
[----:B--2---:R-:W-:Y:S01]  /*64e0*/  FFMA.FTZ R8, R66, c[0x0][0x2d0], -R7 ;  /* 0x0000b40042087a23 */ /* 0x004fe20000010807 */
[C---:B------:R-:W-:Y:S01]  /*64f0*/  ISETP.GT.AND P2, PT, R4.reuse, 0x40, P2 ;  /* 0x000000400400780c */ /* 0x040fe20001744270 */
[----:B------:R-:W-:Y:S01]  /*6500*/  UISETP.NE.AND UP2, UPT, UR29, URZ, UPT ;  /* 0x0000003f1d00728c */ /* 0x000fe2000bf45270 */
[C---:B------:R-:W-:Y:S01]  /*6510*/  ISETP.GT.AND P1, PT, R4.reuse, 0x41, P1 ;  /* 0x000000410400780c */ /* 0x040fe20000f24270 */
[----:B------:R2:W2:Y:S01]  /*6520*/  MUFU.EX2 R150, R8 ;  /* 0x0000000800967308 */ /* 0x0004a20000000800 */
[----:B------:R-:W-:Y:S01]  /*6530*/  ISETP.GT.AND P0, PT, R4, 0x48, P0 ;  /* 0x000000480400780c */ /* 0x000fe20000704270 */
[----:B------:R-:W-:Y:S01]  /*6540*/  UISETP.NE.AND UP0, UPT, UR32, URZ, UPT ;  /* 0x0000003f2000728c */ /* 0x000fe2000bf05270 */
[----:B------:R-:W-:-:S02]  /*6550*/  ISETP.LT.OR P5, PT, R5, 0x3a, P5 ;  /* 0x0000003a0500780c */ /* 0x000fc40002fa1670 */
[C---:B------:R-:W-:Y:S02]  /*6560*/  ISETP.LT.OR P2, PT, R5.reuse, 0x41, P2 ;  /* 0x000000410500780c */ /* 0x040fe40001741670 */
[----:B------:R-:W-:Y:S01]  /*6570*/  ISETP.LT.OR P1, PT, R5, 0x42, P1 ;  /* 0x000000420500780c */ /* 0x000fe20000f21670 */
[--C-:B-1----:R-:W-:Y:S01]  /*6580*/  FFMA.FTZ R0, R75, c[0x0][0x2d0], -R7.reuse ;  /* 0x0000b4004b007a23 */ /* 0x102fe20000010807 */
[----:B------:R-:W-:Y:S02]  /*6590*/  ISETP.LT.OR P0, PT, R5, 0x49, P0 ;  /* 0x000000490500780c */ /* 0x000fe40000701670 */
[----:B------:R-:W-:Y:S01]  /*65a0*/  FSEL R192, R39, -INF , !P5 ;  /* 0xff80000027c07808 */ /* 0x000fe20006800000 */
[----:B------:R1:W-:Y:S01]  /*65b0*/  MUFU.EX2 R155, R0 ;  /* 0x00000000009b7308 */ /* 0x0003e20000000800 */
[----:B------:R-:W-:Y:S02]  /*65c0*/  FSEL R198, R30, -INF , !P2 ;  /* 0xff8000001ec67808 */ /* 0x000fe40005000000 */
[----:B------:R-:W-:Y:S01]  /*65d0*/  FSEL R195, R36, -INF , !P1 ;  /* 0xff80000024c37808 */ /* 0x000fe20004800000 */
[----:B--2---:R-:W-:Y:S01]  /*65e0*/  FFMA.FTZ R8, R69, c[0x0][0x2d0], -R7 ;  /* 0x0000b40045087a23 */ /* 0x004fe20000010807 */
[----:B------:R-:W-:-:S02]  /*65f0*/  FSEL R196, R44, -INF , !P0 ;  /* 0xff8000002cc47808 */ /* 0x000fc40004000000 */
[----:B------:R-:W-:Y:S01]  /*6600*/  PLOP3.LUT P6, PT, PT, PT, UP1, 0x40, 0x0 ;  /* 0x000000000000781c */ /* 0x000fe20003fce818 */
[----:B------:R2:W-:Y:S01]  /*6610*/  MUFU.EX2 R148, R8 ;  /* 0x0000000800947308 */ /* 0x0005e20000000800 */
[----:B------:R-:W-:Y:S02]  /*6620*/  PLOP3.LUT P5, PT, PT, PT, UP6, 0x40, 0x0 ;  /* 0x000000000000781c */ /* 0x000fe40003fae868 */
[----:B------:R-:W-:Y:S01]  /*6630*/  F2FP.BF16.PACK_AB R15, R183, R167 ;  /* 0x000000a7b70f723e */ /* 0x000fe200000010ff */
[----:B------:R-:W-:Y:S01]  /*6640*/  UIMAD.WIDE.U32 UR18, UR14, UR16, URZ ;  /* 0x000000100e1272a5 */ /* 0x000fe2000f8e003f */
[----:B------:R-:W-:Y:S01]  /*6650*/  PLOP3.LUT P2, PT, PT, PT, UP5, 0x40, 0x0 ;  /* 0x000000000000781c */ /* 0x000fe20003f4e858 */
[----:B------:R-:W-:Y:S01]  /*6660*/  UIADD3 UR6, UR6, -0x2, URZ ;  /* 0xfffffffe06067890 */ /* 0x000fe2000fffe03f */
[----:B------:R-:W-:Y:S01]  /*6670*/  PLOP3.LUT P1, PT, PT, PT, UP4, 0x40, 0x0 ;  /* 0x000000000000781c */ /* 0x000fe20003f2e848 */
[----:B------:R-:W-:Y:S01]  /*6680*/  UISETP.NE.AND UP1, UPT, UR30, URZ, UPT ;  /* 0x0000003f1e00728c */ /* 0x000fe2000bf25270 */
[----:B-1----:R-:W-:Y:S01]  /*6690*/  FMNMX.FTZ R0, R130, R2, !PT ;  /* 0x0000000282007209 */ /* 0x002fe20007810000 */
[----:B------:R-:W-:Y:S01]  /*66a0*/  FFMA.FTZ R2, R64, c[0x0][0x2d0], -R6 ;  /* 0x0000b40040027a23 */ /* 0x000fe20000010806 */
[----:B------:R-:W-:-:S02]  /*66b0*/  PLOP3.LUT P0, PT, PT, PT, UP3, 0x40, 0x0 ;  /* 0x000000000000781c */ /* 0x000fc40003f0e838 */
[----:B------:R-:W-:Y:S01]  /*66c0*/  FMNMX.FTZ R0, R141, R0, !PT ;  /* 0x000000008d007209 */ /* 0x000fe20007810000 */
[----:B------:R1:W-:Y:S01]  /*66d0*/  MUFU.EX2 R74, R2 ;  /* 0x00000002004a7308 */ /* 0x0003e20000000800 */
[----:B------:R-:W-:Y:S01]  /*66e0*/  ISETP.GT.AND P6, PT, R4, 0x49, P6 ;  /* 0x000000490400780c */ /* 0x000fe200037c4270 */
[----:B--2---:R-:W-:Y:S01]  /*66f0*/  FFMA.FTZ R8, R68, c[0x0][0x2d0], -R7 ;  /* 0x0000b40044087a23 */ /* 0x004fe20000010807 */
[C---:B------:R-:W-:Y:S02]  /*6700*/  ISETP.GT.AND P5, PT, R4.reuse, 0x50, P5 ;  /* 0x000000500400780c */ /* 0x040fe40002fa4270 */
[C---:B------:R-:W-:Y:S02]  /*6710*/  ISETP.GT.AND P2, PT, R4.reuse, 0x51, P2 ;  /* 0x000000510400780c */ /* 0x040fe40001744270 */
[C---:B------:R-:W-:Y:S01]  /*6720*/  ISETP.GT.AND P1, PT, R4.reuse, 0x58, P1 ;  /* 0x000000580400780c */ /* 0x040fe20000f24270 */
[----:B------:R2:W2:Y:S01]  /*6730*/  MUFU.EX2 R180, R8 ;  /* 0x0000000800b47308 */ /* 0x0004a20000000800 */
[----:B------:R-:W-:-:S02]  /*6740*/  ISETP.GT.AND P0, PT, R4, 0x59, P0 ;  /* 0x000000590400780c */ /* 0x000fc40000704270 */
[C---:B------:R-:W-:Y:S02]  /*6750*/  ISETP.LT.OR P6, PT, R5.reuse, 0x4a, P6 ;  /* 0x0000004a0500780c */ /* 0x040fe400037c1670 */
[----:B------:R-:W-:Y:S02]  /*6760*/  ISETP.LT.OR P5, PT, R5, 0x51, P5 ;  /* 0x000000510500780c */ /* 0x000fe40002fa1670 */
[----:B------:R-:W-:Y:S02]  /*6770*/  FSEL R187, R137, -INF , !P6 ;  /* 0xff80000089bb7808 */ /* 0x000fe40007000000 */
[----:B-1----:R-:W-:Y:S01]  /*6780*/  FMNMX.FTZ R2, R140, R0, !PT ;  /* 0x000000008c027209 */ /* 0x002fe20007810000 */
[--C-:B------:R-:W-:Y:S01]  /*6790*/  FFMA.FTZ R0, R65, c[0x0][0x2d0], -R6.reuse ;  /* 0x0000b40041007a23 */ /* 0x100fe20000010806 */
[C---:B------:R-:W-:Y:S01]  /*67a0*/  ISETP.LT.OR P2, PT, R5.reuse, 0x52, P2 ;  /* 0x000000520500780c */ /* 0x040fe20001741670 */
[----:B------:R-:W-:Y:S01]  /*67b0*/  LDSM.16.MT88.4 R64, [R209+0x1100] ;  /* 0x00110000d140783b */ /* 0x000fe20000004200 */
[----:B------:R-:W-:Y:S01]  /*67c0*/  FMNMX.FTZ R2, R186, R2, !PT ;  /* 0x00000002ba027209 */ /* 0x000fe20007810000 */
[----:B------:R1:W1:Y:S01]  /*67d0*/  MUFU.EX2 R154, R0 ;  /* 0x00000000009a7308 */ /* 0x0002620000000800 */
[----:B------:R-:W-:Y:S01]  /*67e0*/  FSEL R189, R136, -INF , !P5 ;  /* 0xff80000088bd7808 */ /* 0x000fe20006800000 */
[----:B--2---:R-:W-:Y:S01]  /*67f0*/  FFMA.FTZ R8, R52, c[0x0][0x2d0], -R6 ;  /* 0x0000b40034087a23 */ /* 0x004fe20000010806 */
[----:B------:R-:W-:-:S02]  /*6800*/  ISETP.LT.OR P1, PT, R5, 0x59, P1 ;  /* 0x000000590500780c */ /* 0x000fc40000f21670 */
[----:B------:R-:W-:Y:S02]  /*6810*/  FSEL R191, R138, -INF , !P2 ;  /* 0xff8000008abf7808 */ /* 0x000fe40005000000 */
[----:B------:R-:W-:Y:S01]  /*6820*/  F2FP.BF16.PACK_AB R12, R150, R149 ;  /* 0x00000095960c723e */ /* 0x000fe200000010ff */
[----:B------:R2:W-:Y:S01]  /*6830*/  MUFU.EX2 R214, R8 ;  /* 0x0000000800d67308 */ /* 0x0005e20000000800 */
[----:B------:R-:W-:Y:S02]  /*6840*/  F2FP.BF16.PACK_AB R14, R180, R148 ;  /* 0x00000094b40e723e */ /* 0x000fe400000010ff */
[----:B------:R-:W-:Y:S02]  /*6850*/  ISETP.LT.OR P0, PT, R5, 0x5a, P0 ;  /* 0x0000005a0500780c */ /* 0x000fe40000701670 */
[----:B------:R-:W-:Y:S02]  /*6860*/  FSEL R190, R135, -INF , !P1 ;  /* 0xff80000087be7808 */ /* 0x000fe40004800000 */
[----:B------:R-:W-:-:S02]  /*6870*/  FSEL R188, R58, -INF , !P0 ;  /* 0xff8000003abc7808 */ /* 0x000fc40004000000 */
[----:B-1----:R-:W-:Y:S01]  /*6880*/  FMNMX.FTZ R0, R185, R2, !PT ;  /* 0x00000002b9007209 */ /* 0x002fe20007810000 */
[--C-:B------:R-:W-:Y:S01]  /*6890*/  FFMA.FTZ R2, R46, c[0x0][0x2d0], -R6.reuse ;  /* 0x0000b4002e027a23 */ /* 0x100fe20000010806 */
[----:B------:R-:W-:Y:S01]  /*68a0*/  F2FP.BF16.PACK_AB R9, R154, R74 ;  /* 0x0000004a9a09723e */ /* 0x000fe200000010ff */
[----:B------:R-:W-:Y:S01]  /*68b0*/  LDSM.16.MT88.4 R56, [R211+0x1100] ;  /* 0x00110000d338783b */ /* 0x000fe20000004200 */
[----:B------:R-:W-:Y:S01]  /*68c0*/  FMNMX.FTZ R0, R147, R0, !PT ;  /* 0x0000000093007209 */ /* 0x000fe20007810000 */
[----:B------:R1:W-:Y:S01]  /*68d0*/  MUFU.EX2 R158, R2 ;  /* 0x00000002009e7308 */ /* 0x0003e20000000800 */
[----:B------:R-:W-:Y:S01]  /*68e0*/  F2FP.BF16.PACK_AB R10, R155, R165 ;  /* 0x000000a59b0a723e */ /* 0x000fe200000010ff */
[----:B--2---:R-:W-:Y:S01]  /*68f0*/  FFMA.FTZ R8, R51, c[0x0][0x2d0], -R6 ;  /* 0x0000b40033087a23 */ /* 0x004fe20000010806 */
[----:B------:R-:W-:-:S04]  /*6900*/  FMNMX.FTZ R0, R146, R0, !PT ;  /* 0x0000000092007209 */ /* 0x000fc80007810000 */
[----:B------:R-:W-:Y:S01]  /*6910*/  FMNMX.FTZ R0, R199, R0, !PT ;  /* 0x00000000c7007209 */ /* 0x000fe20007810000 */
[----:B------:R-:W2:Y:S03]  /*6920*/  MUFU.EX2 R215, R8 ;  /* 0x0000000800d77308 */ /* 0x000ea60000000800 */
[----:B------:R-:W-:-:S04]  /*6930*/  FMNMX.FTZ R0, R201, R0, !PT ;  /* 0x00000000c9007209 */ /* 0x000fc80007810000 */
[----:B------:R-:W-:Y:S01]  /*6940*/  FMNMX.FTZ R0, R202, R0, !PT ;  /* 0x00000000ca007209 */ /* 0x000fe20007810000 */
[----:B-1----:R-:W-:-:S03]  /*6950*/  FFMA.FTZ R2, R45, c[0x0][0x2d0], -R6 ;  /* 0x0000b4002d027a23 */ /* 0x002fc60000010806 */
[----:B------:R-:W-:Y:S01]  /*6960*/  FMNMX.FTZ R0, R206, R0, !PT ;  /* 0x00000000ce007209 */ /* 0x000fe20007810000 */
[----:B------:R1:W1:Y:S03]  /*6970*/  MUFU.EX2 R182, R2 ;  /* 0x0000000200b67308 */ /* 0x0002660000000800 */
[----:B------:R-:W-:Y:S02]  /*6980*/  FMNMX.FTZ R0, R241, R0, !PT ;  /* 0x00000000f1007209 */ /* 0x000fe40007810000 */
[----:B--2---:R-:W-:Y:S02]  /*6990*/  F2FP.BF16.PACK_AB R13, R215, R214 ;  /* 0x000000d6d70d723e */ /* 0x004fe400000010ff */
[----:B------:R-:W-:-:S05]  /*69a0*/  F2FP.BF16.PACK_AB R8, R250, R151 ;  /* 0x00000097fa08723e */ /* 0x000fca00000010ff */
[C---:B------:R-:W-:Y:S01]  /*69b0*/  HMMA.16816.F32.BF16 R16, R12.reuse, R60, RZ ;  /* 0x0000003c0c10723c */ /* 0x040fe200000418ff */
[----:B-1----:R-:W-:Y:S01]  /*69c0*/  FMNMX.FTZ R2, R121, R3, !PT ;  /* 0x0000000379027209 */ /* 0x002fe20007810000 */
[--C-:B------:R-:W-:Y:S01]  /*69d0*/  FFMA.FTZ R3, R77, c[0x0][0x2d0], -R7.reuse ;  /* 0x0000b4004d037a23 */ /* 0x100fe20000010807 */
[----:B------:R-:W-:Y:S02]  /*69e0*/  F2FP.BF16.PACK_AB R11, R182, R158 ;  /* 0x0000009eb60b723e */ /* 0x000fe400000010ff */
[----:B------:R-:W-:Y:S01]  /*69f0*/  FMNMX.FTZ R2, R123, R2, !PT ;  /* 0x000000027b027209 */ /* 0x000fe20007810000 */
[----:B------:R1:W-:Y:S02]  /*6a00*/  MUFU.EX2 R181, R3 ;  /* 0x0000000300b57308 */ /* 0x0003e40000000800 */
[C---:B------:R-:W-:Y:S08]  /*6a10*/  HMMA.16816.F32.BF16 R20, R12.reuse, R84, RZ ;  /* 0x000000540c14723c */ /* 0x040ff000000418ff */
[----:B------:R-:W-:Y:S01]  /*6a20*/  HMMA.16816.F32.BF16 R24, R12, R100, RZ ;  /* 0x000000640c18723c */ /* 0x000fe200000418ff */
[----:B-1----:R-:W-:Y:S01]  /*6a30*/  FMNMX.FTZ R3, R142, R2, !PT ;  /* 0x000000028e037209 */ /* 0x002fe20007810000 */
[----:B------:R-:W-:-:S06]  /*6a40*/  FFMA.FTZ R2, R79, c[0x0][0x2d0], -R7 ;  /* 0x0000b4004f027a23 */ /* 0x000fcc0000010807 */
[C---:B------:R-:W-:Y:S01]  /*6a50*/  HMMA.16816.F32.BF16 R36, R12.reuse, R86, RZ ;  /* 0x000000560c24723c */ /* 0x040fe200000418ff */
[----:B------:R-:W-:Y:S01]  /*6a60*/  FMNMX.FTZ R3, R143, R3, !PT ;  /* 0x000000038f037209 */ /* 0x000fe20007810000 */
[----:B------:R1:W2:Y:S06]  /*6a70*/  MUFU.EX2 R251, R2 ;  /* 0x0000000200fb7308 */ /* 0x0002ac0000000800 */
[C---:B---3--:R-:W-:Y:S08]  /*6a80*/  HMMA.16816.F32.BF16 R28, R12.reuse, R96, RZ ;  /* 0x000000600c1c723c */ /* 0x048ff000000418ff */
[----:B------:R-:W-:Y:S01]  /*6a90*/  HMMA.16816.F32.BF16 R32, R12, R62, RZ ;  /* 0x0000003e0c20723c */ /* 0x000fe200000418ff */
[----:B-1----:R-:W-:Y:S01]  /*6aa0*/  FMNMX.FTZ R2, R243, R0, !PT ;  /* 0x00000000f3027209 */ /* 0x002fe20007810000 */
[----:B------:R-:W-:-:S04]  /*6ab0*/  FFMA.FTZ R0, R80, c[0x0][0x2d0], -R7 ;  /* 0x0000b40050007a23 */ /* 0x000fc80000010807 */
[----:B------:R1:W-:Y:S02]  /*6ac0*/  MUFU.EX2 R164, R0 ;  /* 0x0000000000a47308 */ /* 0x0003e40000000800 */
[C---:B------:R-:W-:Y:S08]  /*6ad0*/  HMMA.16816.F32.BF16 R48, R12.reuse, R102, RZ ;  /* 0x000000660c30723c */ /* 0x040ff000000418ff */
[----:B------:R-:W-:Y:S01]  /*6ae0*/  HMMA.16816.F32.BF16 R44, R12, R98, RZ ;  /* 0x000000620c2c723c */ /* 0x000fe200000418ff */
[----:B-1----:R-:W-:-:S07]  /*6af0*/  FMNMX.FTZ R0, R242, R2, !PT ;  /* 0x00000002f2007209 */ /* 0x002fce0007810000 */
[C---:B------:R-:W-:Y:S01]  /*6b00*/  HMMA.16816.F32.BF16 R52, R8.reuse, R104, R16 ;  /* 0x000000680834723c */ /* 0x040fe20000041810 */
[----:B------:R-:W-:Y:S01]  /*6b10*/  FMNMX.FTZ R2, R144, R3, !PT ;  /* 0x0000000390027209 */ /* 0x000fe20007810000 */
[----:B------:R-:W-:Y:S01]  /*6b20*/  FFMA.FTZ R3, R81, c[0x0][0x2d0], -R7 ;  /* 0x0000b40051037a23 */ /* 0x000fe20000010807 */
[----:B------:R-:W-:Y:S02]  /*6b30*/  FMNMX.FTZ R0, R240, R0, !PT ;  /* 0x00000000f0007209 */ /* 0x000fe40007810000 */
[----:B------:R-:W-:Y:S01]  /*6b40*/  FMNMX.FTZ R2, R145, R2, !PT ;  /* 0x0000000291027209 */ /* 0x000fe20007810000 */
[----:B------:R1:W3:Y:S01]  /*6b50*/  MUFU.EX2 R139, R3 ;  /* 0x00000003008b7308 */ /* 0x0002e20000000800 */
[----:B------:R-:W-:Y:S01]  /*6b60*/  FMNMX.FTZ R0, R238, R0, !PT ;  /* 0x00000000ee007209 */ /* 0x000fe20007810000 */
[----:B------:R-:W-:Y:S01]  /*6b70*/  HMMA.16816.F32.BF16 R40, R8, R92, R20 ;  /* 0x0000005c0828723c */ /* 0x000fe20000041814 */
[----:B------:R-:W-:Y:S02]  /*6b80*/  FMNMX.FTZ R2, R194, R2, !PT ;  /* 0x00000002c2027209 */ /* 0x000fe40007810000 */
[----:B------:R-:W-:-:S02]  /*6b90*/  FMNMX.FTZ R0, R239, R0, !PT ;  /* 0x00000000ef007209 */ /* 0x000fc40007810000 */
[----:B------:R-:W-:Y:S02]  /*6ba0*/  FMNMX.FTZ R2, R197, R2, !PT ;  /* 0x00000002c5027209 */ /* 0x000fe40007810000 */
[----:B------:R-:W-:Y:S01]  /*6bb0*/  FMNMX.FTZ R0, R245, R0, !PT ;  /* 0x00000000f5007209 */ /* 0x000fe20007810000 */
[----:B------:R-:W-:Y:S03]  /*6bc0*/  HMMA.16816.F32.BF16 R20, R8, R88, R24 ;  /* 0x000000580814723c */ /* 0x000fe60000041818 */
[----:B------:R-:W-:Y:S01]  /*6bd0*/  FMNMX.FTZ R0, R246, R0, !PT ;  /* 0x00000000f6007209 */ /* 0x000fe20007810000 */
[----:B-1----:R-:W-:-:S04]  /*6be0*/  FFMA.FTZ R3, R82, c[0x0][0x2d0], -R7 ;  /* 0x0000b40052037a23 */ /* 0x002fc80000010807 */
[----:B------:R-:W1:Y:S01]  /*6bf0*/  SHFL.BFLY PT, R4, R0, 0x2, 0x1f ;  /* 0x0c401f0000047f89 */ /* 0x000e6200000e0000 */
[C---:B------:R-:W-:Y:S01]  /*6c00*/  HMMA.16816.F32.BF16 R36, R8.reuse, R94, R36 ;  /* 0x0000005e0824723c */ /* 0x040fe20000041824 */
[----:B------:R2:W-:Y:S02]  /*6c10*/  MUFU.EX2 R157, R3 ;  /* 0x00000003009d7308 */ /* 0x0005e40000000800 */
[----:B------:R-:W-:Y:S05]  /*6c20*/  LDSM.16.MT88.4 R80, [R212+0x1100] ;  /* 0x00110000d450783b */ /* 0x000fea0000004200 */
[C---:B----4-:R-:W-:Y:S08]  /*6c30*/  HMMA.16816.F32.BF16 R12, R8.reuse, R108, R28 ;  /* 0x0000006c080c723c */ /* 0x050ff0000004181c */
[----:B------:R-:W-:Y:S01]  /*6c40*/  HMMA.16816.F32.BF16 R16, R8, R106, R32 ;  /* 0x0000006a0810723c */ /* 0x000fe20000041820 */
[----:B--2---:R-:W-:Y:S01]  /*6c50*/  FMNMX.FTZ R3, R193, R2, !PT ;  /* 0x00000002c1037209 */ /* 0x004fe20007810000 */
[----:B------:R-:W-:-:S03]  /*6c60*/  FFMA.FTZ R2, R76, c[0x0][0x2d0], -R6 ;  /* 0x0000b4004c027a23 */ /* 0x000fc60000010806 */
[----:B------:R-:W-:Y:S01]  /*6c70*/  FMNMX.FTZ R3, R192, R3, !PT ;  /* 0x00000003c0037209 */ /* 0x000fe20007810000 */
[----:B------:R2:W-:Y:S01]  /*6c80*/  MUFU.EX2 R73, R2 ;  /* 0x0000000200497308 */ /* 0x0005e20000000800 */
[----:B-1----:R-:W-:Y:S01]  /*6c90*/  FMNMX.FTZ R0, R0, R4, !PT ;  /* 0x0000000400007209 */ /* 0x002fe20007810000 */
[----:B------:R-:W-:Y:S01]  /*6ca0*/  HMMA.16816.F32.BF16 R24, R8, R90, R48 ;  /* 0x0000005a0818723c */ /* 0x000fe20000041830 */
[----:B------:R-:W-:-:S03]  /*6cb0*/  FMNMX.FTZ R3, R198, R3, !PT ;  /* 0x00000003c6037209 */ /* 0x000fc60007810000 */
[----:B------:R-:W1:Y:S04]  /*6cc0*/  SHFL.BFLY PT, R5, R0, 0x1, 0x1f ;  /* 0x0c201f0000057f89 */ /* 0x000e6800000e0000 */
[----:B------:R-:W-:Y:S01]  /*6cd0*/  HMMA.16816.F32.BF16 R32, R8, R110, R44 ;  /* 0x0000006e0820723c */ /* 0x000fe2000004182c */
[----:B--2---:R-:W-:-:S06]  /*6ce0*/  FFMA.FTZ R2, R78, c[0x0][0x2d0], -R6 ;  /* 0x0000b4004e027a23 */ /* 0x004fcc0000010806 */
[----:B------:R-:W-:Y:S01]  /*6cf0*/  F2FP.BF16.PACK_AB R8, R251, R181 ;  /* 0x000000b5fb08723e */ /* 0x000fe200000010ff */
[----:B------:R-:W2:Y:S01]  /*6d00*/  LDSM.16.MT88.4 R76, [R210+0x1100] ;  /* 0x00110000d24c783b */ /* 0x000ea20000004200 */
[----:B---3--:R-:W-:Y:S01]  /*6d10*/  F2FP.BF16.PACK_AB R10, R139, R164 ;  /* 0x000000a48b0a723e */ /* 0x008fe200000010ff */
[----:B------:R3:W4:Y:S01]  /*6d20*/  MUFU.EX2 R152, R2 ;  /* 0x0000000200987308 */ /* 0x0007220000000800 */
[----:B-1----:R-:W-:Y:S01]  /*6d30*/  FMNMX.FTZ R70, R0, R5, !PT ;  /* 0x0000000500467209 */ /* 0x002fe20007810000 */
[----:B------:R-:W-:Y:S02]  /*6d40*/  FFMA.FTZ R0, R127, c[0x0][0x2d0], -R6 ;  /* 0x0000b4007f007a23 */ /* 0x000fe40000010806 */
[----:B------:R-:W-:Y:S01]  /*6d50*/  IMAD.MOV.U32 R5, RZ, RZ, R167 ;  /* 0x000000ffff057224 */ /* 0x000fe200078e00a7 */
[----:B------:R-:W-:-:S03]  /*6d60*/  FSETP.NEU.FTZ.AND P0, PT, R70, -INF , PT ;  /* 0xff8000004600780b */ /* 0x000fc60003f1d000 */
[----:B------:R1:W-:Y:S01]  /*6d70*/  MUFU.EX2 R184, R0 ;  /* 0x0000000000b87308 */ /* 0x0003e20000000800 */
[----:B---3--:R-:W-:Y:S01]  /*6d80*/  FMNMX.FTZ R2, R195, R3, !PT ;  /* 0x00000003c3027209 */ /* 0x008fe20007810000 */
[----:B------:R-:W-:Y:S01]  /*6d90*/  FFMA.FTZ R3, R112, c[0x0][0x2d0], -R6 ;  /* 0x0000b40070037a23 */ /* 0x000fe20000010806 */
[----:B----4-:R-:W-:Y:S01]  /*6da0*/  F2FP.BF16.PACK_AB R9, R152, R73 ;  /* 0x000000499809723e */ /* 0x010fe200000010ff */
[----:B------:R-:W-:Y:S01]  /*6db0*/  IMAD.MOV.U32 R112, RZ, RZ, R149 ;  /* 0x000000ffff707224 */ /* 0x000fe200078e0095 */
[----:B------:R-:W-:-:S03]  /*6dc0*/  FMNMX.FTZ R2, R196, R2, !PT ;  /* 0x00000002c4027209 */ /* 0x000fc60007810000 */
[----:B------:R3:W-:Y:S01]  /*6dd0*/  MUFU.EX2 R153, R3 ;  /* 0x0000000300997308 */ /* 0x0007e20000000800 */
[----:B------:R-:W-:-:S04]  /*6de0*/  FMNMX.FTZ R2, R187, R2, !PT ;  /* 0x00000002bb027209 */ /* 0x000fc80007810000 */
[----:B------:R-:W-:Y:S01]  /*6df0*/  FMNMX.FTZ R2, R189, R2, !PT ;  /* 0x00000002bd027209 */ /* 0x000fe20007810000 */
[--C-:B-1----:R-:W-:Y:S02]  /*6e00*/  FFMA.FTZ R0, R131, c[0x0][0x2d0], -R6.reuse ;  /* 0x0000b40083007a23 */ /* 0x102fe40000010806 */
[----:B------:R-:W-:Y:S02]  /*6e10*/  IMAD.MOV.U32 R131, RZ, RZ, R181 ;  /* 0x000000ffff837224 */ /* 0x000fe400078e00b5 */
[----:B------:R-:W-:Y:S01]  /*6e20*/  MUFU.EX2 R68, R0 ;  /* 0x0000000000447308 */ /* 0x000fe20000000800 */
[----:B---3--:R-:W-:Y:S01]  /*6e30*/  FFMA.FTZ R3, R118, c[0x0][0x2d0], -R6 ;  /* 0x0000b40076037a23 */ /* 0x008fe20000010806 */
[----:B------:R-:W-:-:S06]  /*6e40*/  MOV R118, R180 ;  /* 0x000000b400767202 */ /* 0x000fcc0000000f00 */
[----:B------:R1:W3:Y:S02]  /*6e50*/  MUFU.EX2 R69, R3 ;  /* 0x0000000300457308 */ /* 0x0002e40000000800 */
[----:B-1----:R-:W-:Y:S01]  /*6e60*/  FMNMX.FTZ R3, R191, R2, !PT ;  /* 0x00000002bf037209 */ /* 0x002fe20007810000 */
[--C-:B------:R-:W-:Y:S01]  /*6e70*/  FFMA.FTZ R2, R132, c[0x0][0x2d0], -R7.reuse ;  /* 0x0000b40084027a23 */ /* 0x100fe20000010807 */
[----:B---3--:R-:W-:Y:S02]  /*6e80*/  F2FP.BF16.PACK_AB R11, R69, R153 ;  /* 0x00000099450b723e */ /* 0x008fe400000010ff */
[----:B------:R-:W-:Y:S02]  /*6e90*/  FMNMX.FTZ R3, R190, R3, !PT ;  /* 0x00000003be037209 */ /* 0x000fe40007810000 */
[----:B------:R1:W3:Y:S02]  /*6ea0*/  MUFU.EX2 R249, R2 ;  /* 0x0000000200f97308 */ /* 0x0002e40000000800 */
[----:B------:R-:W-:Y:S01]  /*6eb0*/  FMNMX.FTZ R3, R188, R3, !PT ;  /* 0x00000003bc037209 */ /* 0x000fe20007810000 */
[C---:B------:R-:W-:Y:S04]  /*6ec0*/  HMMA.16816.F32.BF16 R48, R8.reuse, R64, R52 ;  /* 0x000000400830723c */ /* 0x040fe80000041834 */
[----:B------:R-:W4:Y:S04]  /*6ed0*/  SHFL.BFLY PT, R4, R3, 0x2, 0x1f ;  /* 0x0c401f0003047f89 */ /* 0x000f2800000e0000 */
[----:B------:R-:W-:Y:S01]  /*6ee0*/  HMMA.16816.F32.BF16 R44, R8, R80, R40 ;  /* 0x00000050082c723c */ /* 0x000fe20000041828 */
[----:B-1----:R-:W-:-:S04]  /*6ef0*/  FFMA.FTZ R2, R133, c[0x0][0x2d0], -R7 ;  /* 0x0000b40085027a23 */ /* 0x002fc80000010807 */
[----:B------:R1:W-:Y:S03]  /*6f00*/  MUFU.EX2 R159, R2 ;  /* 0x00000002009f7308 */ /* 0x0003e60000000800 */
[C---:B--2---:R-:W-:Y:S08]  /*6f10*/  HMMA.16816.F32.BF16 R40, R8.reuse, R76, R20 ;  /* 0x0000004c0828723c */ /* 0x044ff00000041814 */
[----:B------:R-:W-:Y:S01]  /*6f20*/  HMMA.16816.F32.BF16 R20, R8, R82, R36 ;  /* 0x000000520814723c */ /* 0x000fe20000041824 */
[----:B----4-:R-:W-:Y:S01]  /*6f30*/  FMNMX.FTZ R3, R3, R4, !PT ;  /* 0x0000000403037209 */ /* 0x010fe20007810000 */
[----:B-1----:R-:W-:-:S04]  /*6f40*/  FFMA.FTZ R2, R134, c[0x0][0x2d0], -R7 ;  /* 0x0000b40086027a23 */ /* 0x002fc80000010807 */
[----:B------:R-:W1:Y:S01]  /*6f50*/  SHFL.BFLY PT, R4, R3, 0x1, 0x1f ;  /* 0x0c201f0003047f89 */ /* 0x000e6200000e0000 */
[----:B------:R-:W-:Y:S01]  /*6f60*/  IMAD.MOV.U32 R36, RZ, RZ, R157 ;  /* 0x000000ffff247224 */ /* 0x000fe200078e009d */
[----:B------:R-:W-:Y:S01]  /*6f70*/  HMMA.16816.F32.BF16 R28, R8, R56, R12 ;  /* 0x00000038081c723c */ /* 0x000fe2000004180c */
[----:B------:R2:W-:Y:S01]  /*6f80*/  MUFU.EX2 R248, R2 ;  /* 0x0000000200f87308 */ /* 0x0005e20000000800 */
[----:B------:R-:W-:Y:S02]  /*6f90*/  IMAD.MOV.U32 R39, RZ, RZ, R183 ;  /* 0x000000ffff277224 */ /* 0x000fe400078e00b7 */
[----:B------:R-:W-:-:S04]  /*6fa0*/  IMAD.MOV.U32 R38, RZ, RZ, R182 ;  /* 0x000000ffff267224 */ /* 0x000fc800078e00b6 */
[C---:B------:R-:W-:Y:S08]  /*6fb0*/  HMMA.16816.F32.BF16 R16, R8.reuse, R66, R16 ;  /* 0x000000420810723c */ /* 0x040ff00000041810 */
[----:B------:R-:W-:Y:S01]  /*6fc0*/  HMMA.16816.F32.BF16 R24, R8, R78, R24 ;  /* 0x0000004e0818723c */ /* 0x000fe20000041818 */
[----:B--2---:R-:W-:-:S04]  /*6fd0*/  FFMA.FTZ R2, R126, c[0x0][0x2d0], -R6 ;  /* 0x0000b4007e027a23 */ /* 0x004fc80000010806 */
[----:B------:R2:W4:Y:S01]  /*6fe0*/  MUFU.EX2 R156, R2 ;  /* 0x00000002009c7308 */ /* 0x0005220000000800 */
[----:B-1----:R-:W-:Y:S02]  /*6ff0*/  FMNMX.FTZ R3, R3, R4, !PT ;  /* 0x0000000403037209 */ /* 0x002fe40007810000 */
[----:B------:R-:W-:Y:S07]  /*7000*/  HMMA.16816.F32.BF16 R12, R8, R58, R32 ;  /* 0x0000003a080c723c */ /* 0x000fee0000041820 */
[----:B---3--:R-:W-:-:S02]  /*7010*/  F2FP.BF16.PACK_AB R8, R249, R36 ;  /* 0x00000024f908723e */ /* 0x008fc400000010ff */
[----:B------:R-:W-:Y:S01]  /*7020*/  F2FP.BF16.PACK_AB R11, R68, R184 ;  /* 0x000000b8440b723e */ /* 0x000fe200000010ff */
[----:B--2---:R-:W-:Y:S01]  /*7030*/  FFMA.FTZ R2, R128, c[0x0][0x2d0], -R6 ;  /* 0x0000b40080027a23 */ /* 0x004fe20000010806 */
[----:B----4-:R-:W-:-:S03]  /*7040*/  MOV R37, R156 ;  /* 0x0000009c00257202 */ /* 0x010fc60000000f00 */
[----:B------:R1:W2:Y:S02]  /*7050*/  MUFU.EX2 R166, R2 ;  /* 0x0000000200a67308 */ /* 0x0002a40000000800 */
[----:B-1----:R-:W-:Y:S01]  /*7060*/  FMUL.FTZ R2, R70, c[0x0][0x2d0] ;  /* 0x0000b40046027a20 */ /* 0x002fe20000410000 */
[----:B--2---:R-:W-:-:S04]  /*7070*/  F2FP.BF16.PACK_AB R9, R166, R37 ;  /* 0x00000025a609723e */ /* 0x004fc800000010ff */
[----:B------:R-:W-:Y:S02]  /*7080*/  FSEL R2, R2, RZ, P0 ;  /* 0x000000ff02027208 */ /* 0x000fe40000000000 */
[----:B------:R-:W-:-:S03]  /*7090*/  FSETP.NEU.FTZ.AND P0, PT, R3, -INF , PT ;  /* 0xff8000000300780b */ /* 0x000fc60003f1d000 */
[--C-:B------:R-:W-:Y:S02]  /*70a0*/  FFMA.FTZ R0, R120, c[0x0][0x2d0], -R2.reuse ;  /* 0x0000b40078007a23 */ /* 0x100fe40000010802 */
[----:B------:R-:W-:Y:S02]  /*70b0*/  IMAD.MOV.U32 R120, RZ, RZ, R159 ;  /* 0x000000ffff787224 */ /* 0x000fe400078e009f */
[----:B------:R1:W-:Y:S01]  /*70c0*/  MUFU.EX2 R208, R0 ;  /* 0x0000000000d07308 */ /* 0x0003e20000000800 */
[----:B------:R-:W-:Y:S02]  /*70d0*/  FFMA.FTZ R4, R130, c[0x0][0x2d0], -R2 ;  /* 0x0000b40082047a23 */ /* 0x000fe40000010802 */
[----:B------:R-:W-:Y:S01]  /*70e0*/  F2FP.BF16.PACK_AB R10, R248, R120 ;  /* 0x00000078f80a723e */ /* 0x000fe200000010ff */
[----:B------:R-:W-:-:S06]  /*70f0*/  IMAD.MOV.U32 R130, RZ, RZ, R164 ;  /* 0x000000ffff827224 */ /* 0x000fcc00078e00a4 */
[----:B------:R-:W-:Y:S01]  /*7100*/  HMMA.16816.F32.BF16 R176, R8, R168, R48 ;  /* 0x000000a808b0723c */ /* 0x000fe20000041830 */
[----:B-1----:R-:W-:-:S06]  /*7110*/  FFMA.FTZ R0, R122, c[0x0][0x2d0], -R2 ;  /* 0x0000b4007a007a23 */ /* 0x002fcc0000010802 */
[----:B------:R-:W-:Y:S01]  /*7120*/  MOV R49, R166 ;  /* 0x000000a600317202 */ /* 0x000fe20000000f00 */
[----:B------:R-:W-:Y:S01]  /*7130*/  IMAD.MOV.U32 R122, RZ, RZ, R158 ;  /* 0x000000ffff7a7224 */ /* 0x000fe200078e009e */
[C---:B------:R-:W-:Y:S01]  /*7140*/  HMMA.16816.F32.BF16 R132, R8.reuse, R162, R20 ;  /* 0x000000a20884723c */ /* 0x040fe20000041814 */
[----:B------:R1:W-:Y:S01]  /*7150*/  MUFU.EX2 R213, R0 ;  /* 0x0000000000d57308 */ /* 0x0003e20000000800 */
[----:B------:R-:W2:Y:S01]  /*7160*/  LDSM.16.MT88.4 R156, [R210+0x1900] ;  /* 0x00190000d29c783b */ /* 0x000ea20000004200 */
[----:B------:R-:W-:Y:S02]  /*7170*/  IMAD.MOV.U32 R51, RZ, RZ, R251 ;  /* 0x000000ffff337224 */ /* 0x000fe400078e00fb */
[----:B------:R-:W-:Y:S02]  /*7180*/  IMAD.MOV.U32 R50, RZ, RZ, R250 ;  /* 0x000000ffff327224 */ /* 0x000fe400078e00fa */
[----:B------:R-:W-:Y:S02]  /*7190*/  IMAD.MOV.U32 R48, RZ, RZ, R165 ;  /* 0x000000ffff307224 */ /* 0x000fe400078e00a5 */
[----:B------:R-:W-:Y:S01]  /*71a0*/  MUFU.EX2 R251, R4 ;  /* 0x0000000400fb7308 */ /* 0x000fe20000000800 */
[----:B------:R-:W-:Y:S01]  /*71b0*/  HMMA.16816.F32.BF16 R164, R8, R170, R16 ;  /* 0x000000aa08a4723c */ /* 0x000fe20000041810 */
[----:B-1----:R-:W-:-:S06]  /*71c0*/  FFMA.FTZ R0, R124, c[0x0][0x2d0], -R2 ;  /* 0x0000b4007c007a23 */ /* 0x002fcc0000010802 */
[----:B------:R-:W-:Y:S01]  /*71d0*/  MOV R17, R152 ;  /* 0x0000009800117202 */ /* 0x000fe20000000f00 */
[----:B------:R-:W-:Y:S01]  /*71e0*/  IMAD.MOV.U32 R19, RZ, RZ, R154 ;  /* 0x000000ffff137224 */ /* 0x000fe200078e009a */
[----:B------:R1:W-:Y:S01]  /*71f0*/  MUFU.EX2 R128, R0 ;  /* 0x0000000000807308 */ /* 0x0003e20000000800 */
[----:B------:R-:W-:Y:S02]  /*7200*/  IMAD.MOV.U32 R18, RZ, RZ, R153 ;  /* 0x000000ffff127224 */ /* 0x000fe400078e0099 */
[----:B------:R-:W-:Y:S02]  /*7210*/  IMAD.MOV.U32 R16, RZ, RZ, R151 ;  /* 0x000000ffff107224 */ /* 0x000fe400078e0097 */
[----:B-1----:R-:W-:Y:S02]  /*7220*/  FFMA.FTZ R0, R125, c[0x0][0x2d0], -R2 ;  /* 0x0000b4007d007a23 */ /* 0x002fe40000010802 */
[C---:B------:R-:W-:Y:S02]  /*7230*/  HMMA.16816.F32.BF16 R124, R8.reuse, R160, R44 ;  /* 0x000000a0087c723c */ /* 0x040fe4000004182c */
[----:B------:R1:W-:Y:S05]  /*7240*/  MUFU.EX2 R252, R0 ;  /* 0x0000000000fc7308 */ /* 0x0003ea0000000800 */
[----:B------:R-:W-:Y:S01]  /*7250*/  MOV R47, R184 ;  /* 0x000000b8002f7202 */ /* 0x000fe20000000f00 */
[----:B------:R-:W-:Y:S01]  /*7260*/  IMAD.MOV.U32 R46, RZ, RZ, R150 ;  /* 0x000000ffff2e7224 */ /* 0x000fe200078e0096 */
[----:B------:R-:W-:Y:S01]  /*7270*/  MOV R45, R148 ;  /* 0x00000094002d7202 */ /* 0x000fe20000000f00 */
[----:B------:R-:W-:Y:S01]  /*7280*/  IMAD.MOV.U32 R44, RZ, RZ, R139 ;  /* 0x000000ffff2c7224 */ /* 0x000fe200078e008b */
[----:B--2---:R-:W-:Y:S01]  /*7290*/  HMMA.16816.F32.BF16 R148, R8, R158, R24 ;  /* 0x0000009e0894723c */ /* 0x004fe20000041818 */
[----:B-1----:R-:W-:-:S07]  /*72a0*/  FFMA.FTZ R0, R129, c[0x0][0x2d0], -R2 ;  /* 0x0000b40081007a23 */ /* 0x002fce0000010802 */
[C---:B------:R-:W-:Y:S01]  /*72b0*/  HMMA.16816.F32.BF16 R136, R8.reuse, R156, R40 ;  /* 0x0000009c0888723c */ /* 0x040fe20000041828 */
[----:B------:R-:W-:Y:S01]  /*72c0*/  IMAD.MOV.U32 R129, RZ, RZ, R155 ;  /* 0x000000ffff817224 */ /* 0x000fe200078e009b */
[----:B------:R1:W2:Y:S06]  /*72d0*/  MUFU.EX2 R52, R0 ;  /* 0x0000000000347308 */ /* 0x0002ac0000000800 */
[----:B------:R-:W-:Y:S01]  /*72e0*/  HMMA.16816.F32.BF16 R152, R8, R172, R28 ;  /* 0x000000ac0898723c */ /* 0x000fe2000004181c */
[----:B-1----:R-:W-:-:S05]  /*72f0*/  FMUL.FTZ R0, R3, c[0x0][0x2d0] ;  /* 0x0000b40003007a20 */ /* 0x002fca0000410000 */
[----:B------:R-:W-:-:S05]  /*7300*/  FSEL R0, R0, RZ, P0 ;  /* 0x000000ff00007208 */ /* 0x000fca0000000000 */
[--C-:B------:R-:W-:Y:S02]  /*7310*/  FFMA.FTZ R4, R116, c[0x0][0x2d0], -R0.reuse ;  /* 0x0000b40074047a23 */ /* 0x100fe40000010800 */
[----:B------:R-:W-:Y:S02]  /*7320*/  IMAD.MOV.U32 R116, RZ, RZ, R249 ;  /* 0x000000ffff747224 */ /* 0x000fe400078e00f9 */
[----:B------:R1:W-:Y:S02]  /*7330*/  MUFU.EX2 R184, R4 ;  /* 0x0000000400b87308 */ /* 0x0003e40000000800 */
[----:B-1----:R-:W-:Y:S02]  /*7340*/  FFMA.FTZ R4, R115, c[0x0][0x2d0], -R0 ;  /* 0x0000b40073047a23 */ /* 0x002fe40000010800 */
[----:B--2---:R-:W-:-:S04]  /*7350*/  IMAD.MOV.U32 R115, RZ, RZ, R52 ;  /* 0x000000ffff737224 */ /* 0x004fc800078e0034 */
[----:B------:R1:W2:Y:S01]  /*7360*/  MUFU.EX2 R183, R4 ;  /* 0x0000000400b77308 */ /* 0x0002a20000000800 */
[----:B------:R-:W-:Y:S07]  /*7370*/  HMMA.16816.F32.BF16 R52, R8, R174, R12 ;  /* 0x000000ae0834723c */ /* 0x000fee000004180c */
[----:B------:R-:W-:Y:S02]  /*7380*/  F2FP.BF16.PACK_AB R8, R213, R208 ;  /* 0x000000d0d508723e */ /* 0x000fe400000010ff */
[----:B------:R-:W-:Y:S01]  /*7390*/  F2FP.BF16.PACK_AB R10, R252, R128 ;  /* 0x00000080fc0a723e */ /* 0x000fe200000010ff */
[----:B-1----:R-:W-:Y:S01]  /*73a0*/  FFMA.FTZ R4, R114, c[0x0][0x2d0], -R0 ;  /* 0x0000b40072047a23 */ /* 0x002fe20000010800 */
[----:B--2---:R-:W-:Y:S01]  /*73b0*/  F2FP.BF16.PACK_AB R9, R183, R184 ;  /* 0x000000b8b709723e */ /* 0x004fe200000010ff */
[----:B------:R-:W-:-:S02]  /*73c0*/  IMAD.MOV.U32 R114, RZ, RZ, R16 ;  /* 0x000000ffff727224 */ /* 0x000fc400078e0010 */
[----:B------:R1:W-:Y:S02]  /*73d0*/  MUFU.EX2 R181, R4 ;  /* 0x0000000400b57308 */ /* 0x0003e40000000800 */
[----:B-1----:R-:W-:Y:S01]  /*73e0*/  FFMA.FTZ R4, R113, c[0x0][0x2d0], -R0 ;  /* 0x0000b40071047a23 */ /* 0x002fe20000010800 */
[----:B------:R-:W-:-:S05]  /*73f0*/  MOV R113, R17 ;  /* 0x0000001100717202 */ /* 0x000fca0000000f00 */
[----:B------:R1:W2:Y:S02]  /*7400*/  MUFU.EX2 R182, R4 ;  /* 0x0000000400b67308 */ /* 0x0002a40000000800 */
[----:B-1----:R-:W-:Y:S01]  /*7410*/  FFMA.FTZ R4, R141, c[0x0][0x2d0], -R2 ;  /* 0x0000b4008d047a23 */ /* 0x002fe20000010802 */
[----:B--2---:R-:W-:Y:S01]  /*7420*/  F2FP.BF16.PACK_AB R11, R182, R181 ;  /* 0x000000b5b60b723e */ /* 0x004fe200000010ff */
[----:B------:R-:W-:Y:S01]  /*7430*/  IMAD.MOV.U32 R141, RZ, RZ, R122 ;  /* 0x000000ffff8d7224 */ /* 0x000fe200078e007a */
[----:B------:R-:W-:-:S03]  /*7440*/  MOV R122, R73 ;  /* 0x00000049007a7202 */ /* 0x000fc60000000f00 */
[----:B------:R1:W-:Y:S02]  /*7450*/  MUFU.EX2 R250, R4 ;  /* 0x0000000400fa7308 */ /* 0x0003e40000000800 */
[C---:B------:R-:W-:Y:S08]  /*7460*/  HMMA.16816.F32.BF16 R24, R8.reuse, R84, RZ ;  /* 0x000000540818723c */ /* 0x040ff000000418ff */
[----:B------:R-:W-:Y:S01]  /*7470*/  HMMA.16816.F32.BF16 R32, R8, R60, RZ ;  /* 0x0000003c0820723c */ /* 0x000fe200000418ff */
[----:B-1----:R-:W-:-:S02]  /*7480*/  FFMA.FTZ R4, R140, c[0x0][0x2d0], -R2 ;  /* 0x0000b4008c047a23 */ /* 0x002fc40000010802 */
[----:B------:R-:W-:Y:S02]  /*7490*/  IMAD.MOV.U32 R140, RZ, RZ, R69 ;  /* 0x000000ffff8c7224 */ /* 0x000fe400078e0045 */
[----:B------:R1:W2:Y:S03]  /*74a0*/  MUFU.EX2 R249, R4 ;  /* 0x0000000400f97308 */ /* 0x0002a60000000800 */
[----:B------:R-:W-:Y:S01]  /*74b0*/  HMMA.16816.F32.BF16 R28, R8, R62, RZ ;  /* 0x0000003e081c723c */ /* 0x000fe200000418ff */
[----:B------:R-:W-:Y:S02]  /*74c0*/  IMAD.MOV.U32 R60, RZ, RZ, R18 ;  /* 0x000000ffff3c7224 */ /* 0x000fe400078e0012 */
[----:B------:R-:W-:-:S04]  /*74d0*/  IMAD.MOV.U32 R61, RZ, RZ, R45 ;  /* 0x000000ffff3d7224 */ /* 0x000fc800078e002d */
[----:B------:R-:W-:Y:S01]  /*74e0*/  IMAD.MOV.U32 R63, RZ, RZ, R129 ;  /* 0x000000ffff3f7224 */ /* 0x000fe200078e0081 */
[----:B------:R-:W-:Y:S01]  /*74f0*/  HMMA.16816.F32.BF16 R12, R8, R96, RZ ;  /* 0x00000060080c723c */ /* 0x000fe200000418ff */
[----:B------:R-:W-:Y:S02]  /*7500*/  MOV R62, R36 ;  /* 0x00000024003e7202 */ /* 0x000fe40000000f00 */
[----:B------:R-:W-:Y:S01]  /*7510*/  MOV R129, R39 ;  /* 0x0000002700817202 */ /* 0x000fe20000000f00 */
[----:B-1----:R-:W-:-:S04]  /*7520*/  FFMA.FTZ R4, R117, c[0x0][0x2d0], -R0 ;  /* 0x0000b40075047a23 */ /* 0x002fc80000010800 */
[----:B------:R-:W-:Y:S01]  /*7530*/  HMMA.16816.F32.BF16 R20, R8, R86, RZ ;  /* 0x000000560814723c */ /* 0x000fe200000418ff */
[----:B------:R-:W-:Y:S01]  /*7540*/  IMAD.MOV.U32 R97, RZ, RZ, R37 ;  /* 0x000000ffff617224 */ /* 0x000fe200078e0025 */
[----:B------:R-:W-:Y:S01]  /*7550*/  MOV R117, R44 ;  /* 0x0000002c00757202 */ /* 0x000fe20000000f00 */
[----:B------:R1:W-:Y:S01]  /*7560*/  MUFU.EX2 R75, R4 ;  /* 0x00000004004b7308 */ /* 0x0003e20000000800 */
[----:B------:R-:W-:-:S03]  /*7570*/  IMAD.MOV.U32 R96, RZ, RZ, R38 ;  /* 0x000000ffff607224 */ /* 0x000fc600078e0026 */
[----:B------:R-:W-:Y:S01]  /*7580*/  IMAD.MOV.U32 R86, RZ, RZ, R50 ;  /* 0x000000ffff567224 */ /* 0x000fe200078e0032 */
[----:B------:R-:W-:Y:S01]  /*7590*/  HMMA.16816.F32.BF16 R36, R8, R102, RZ ;  /* 0x000000660824723c */ /* 0x000fe200000418ff */
[----:B------:R-:W-:-:S06]  /*75a0*/  MOV R87, R51 ;  /* 0x0000003300577202 */ /* 0x000fcc0000000f00 */
[----:B------:R-:W-:Y:S01]  /*75b0*/  IMAD.MOV.U32 R103, RZ, RZ, R47 ;  /* 0x000000ffff677224 */ /* 0x000fe200078e002f */
[C---:B------:R-:W-:Y:S01]  /*75c0*/  HMMA.16816.F32.BF16 R40, R8.reuse, R98, RZ ;  /* 0x000000620828723c */ /* 0x040fe200000418ff */
[----:B-1----:R-:W-:Y:S02]  /*75d0*/  FFMA.FTZ R4, R119, c[0x0][0x2d0], -R0 ;  /* 0x0000b40077047a23 */ /* 0x002fe40000010800 */
[----:B------:R-:W-:Y:S02]  /*75e0*/  IMAD.MOV.U32 R119, RZ, RZ, R19 ;  /* 0x000000ffff777224 */ /* 0x000fe400078e0013 */
[----:B------:R1:W3:Y:S03]  /*75f0*/  MUFU.EX2 R180, R4 ;  /* 0x0000000400b47308 */ /* 0x0002e60000000800 */
[----:B------:R-:W-:Y:S01]  /*7600*/  HMMA.16816.F32.BF16 R16, R8, R100, RZ ;  /* 0x000000640810723c */ /* 0x000fe200000418ff */
[----:B------:R-:W-:Y:S01]  /*7610*/  IMAD.MOV.U32 R99, RZ, RZ, R116 ;  /* 0x000000ffff637224 */ /* 0x000fe200078e0074 */
[----:B------:R-:W-:Y:S01]  /*7620*/  MOV R116, R48 ;  /* 0x0000003000747202 */ /* 0x000fe20000000f00 */
[----:B------:R-:W-:-:S04]  /*7630*/  IMAD.MOV.U32 R98, RZ, RZ, R49 ;  /* 0x000000ffff627224 */ /* 0x000fc800078e0031 */
[----:B--2---:R-:W-:Y:S01]  /*7640*/  F2FP.BF16.PACK_AB R10, R249, R250 ;  /* 0x000000faf90a723e */ /* 0x004fe200000010ff */
[----:B-1----:R-:W-:Y:S01]  /*7650*/  FFMA.FTZ R4, R121, c[0x0][0x2d0], -R0 ;  /* 0x0000b40079047a23 */ /* 0x002fe20000010800 */
[----:B---3--:R-:W-:Y:S01]  /*7660*/  F2FP.BF16.PACK_AB R9, R180, R75 ;  /* 0x0000004bb409723e */ /* 0x008fe200000010ff */
[----:B------:R-:W-:Y:S02]  /*7670*/  IMAD.MOV.U32 R121, RZ, RZ, R74 ;  /* 0x000000ffff797224 */ /* 0x000fe400078e004a */
[----:B------:R1:W-:Y:S02]  /*7680*/  MUFU.EX2 R84, R4 ;  /* 0x0000000400547308 */ /* 0x0003e40000000800 */
[----:B-1----:R-:W-:Y:S02]  /*7690*/  FFMA.FTZ R4, R123, c[0x0][0x2d0], -R0 ;  /* 0x0000b4007b047a23 */ /* 0x002fe40000010800 */
[----:B------:R-:W-:-:S04]  /*76a0*/  IMAD.MOV.U32 R123, RZ, RZ, R115 ;  /* 0x000000ffff7b7224 */ /* 0x000fc800078e0073 */
[----:B------:R-:W1:Y:S01]  /*76b0*/  MUFU.EX2 R85, R4 ;  /* 0x0000000400557308 */ /* 0x000e620000000800 */
[----:B------:R-:W-:Y:S01]  /*76c0*/  IMAD.MOV.U32 R115, RZ, RZ, R46 ;  /* 0x000000ffff737224 */ /* 0x000fe200078e002e */
[----:B------:R-:W-:Y:S02]  /*76d0*/  F2FP.BF16.PACK_AB R8, R251, R123 ;  /* 0x0000007bfb08723e */ /* 0x000fe400000010ff */
[----:B-1----:R-:W-:Y:S01]  /*76e0*/  F2FP.BF16.PACK_AB R11, R85, R84 ;  /* 0x00000054550b723e */ /* 0x002fe200000010ff */
[----:B------:R-:W-:-:S06]  /*76f0*/  FFMA.FTZ R4, R227, c[0x0][0x2d0], -R7 ;  /* 0x0000b400e3047a23 */ /* 0x000fcc0000010807 */
[C---:B------:R-:W-:Y:S07]  /*7700*/  HMMA.16816.F32.BF16 R48, R8.reuse, R104, R32 ;  /* 0x000000680830723c */ /* 0x040fee0000041820 */
[----:B------:R-:W-:Y:S01]  /*7710*/  MOV R104, R248 ;  /* 0x000000f800687202 */ /* 0x000fe20000000f00 */
[----:B------:R-:W-:Y:S01]  /*7720*/  IMAD.MOV.U32 R105, RZ, RZ, R68 ;  /* 0x000000ffff697224 */ /* 0x000fe200078e0044 */
[----:B------:R1:W-:Y:S01]  /*7730*/  MUFU.EX2 R248, R4 ;  /* 0x0000000400f87308 */ /* 0x0003e20000000800 */
[C---:B------:R-:W-:Y:S08]  /*7740*/  HMMA.16816.F32.BF16 R44, R8.reuse, R92, R24 ;  /* 0x0000005c082c723c */ /* 0x040ff00000041818 */
[----:B------:R-:W-:Y:S01]  /*7750*/  HMMA.16816.F32.BF16 R32, R8, R88, R16 ;  /* 0x000000580820723c */ /* 0x000fe20000041810 */
[----:B-1----:R-:W-:-:S07]  /*7760*/  FFMA.FTZ R4, R186, c[0x0][0x2d0], -R2 ;  /* 0x0000b400ba047a23 */ /* 0x002fce0000010802 */
[C---:B------:R-:W-:Y:S01]  /*7770*/  HMMA.16816.F32.BF16 R28, R8.reuse, R106, R28 ;  /* 0x0000006a081c723c */ /* 0x040fe2000004181c */
[----:B------:R-:W-:Y:S01]  /*7780*/  IMAD.MOV.U32 R88, RZ, RZ, R99 ;  /* 0x000000ffff587224 */ /* 0x000fe200078e0063 */
[----:B------:R-:W-:Y:S01]  /*7790*/  MOV R89, R98 ;  /* 0x0000006200597202 */ /* 0x000fe20000000f00 */
[----:B------:R1:W-:Y:S05]  /*77a0*/  MUFU.EX2 R100, R4 ;  /* 0x0000000400647308 */ /* 0x0003ea0000000800 */
[C---:B------:R-:W-:Y:S08]  /*77b0*/  HMMA.16816.F32.BF16 R20, R8.reuse, R94, R20 ;  /* 0x0000005e0814723c */ /* 0x040ff00000041814 */
[----:B------:R-:W-:Y:S01]  /*77c0*/  HMMA.16816.F32.BF16 R16, R8, R90, R36 ;  /* 0x0000005a0810723c */ /* 0x000fe20000041824 */
[----:B------:R-:W2:Y:S01]  /*77d0*/  LDSM.16.MT88.4 R36, [R209+0x2100] ;  /* 0x00210000d124783b */ /* 0x000ea20000004200 */
[----:B-1----:R-:W-:-:S04]  /*77e0*/  FFMA.FTZ R4, R185, c[0x0][0x2d0], -R2 ;  /* 0x0000b400b9047a23 */ /* 0x002fc80000010802 */
[----:B------:R1:W3:Y:S01]  /*77f0*/  MUFU.EX2 R101, R4 ;  /* 0x0000000400657308 */ /* 0x0002e20000000800 */
[----:B------:R-:W-:Y:S01]  /*7800*/  IMAD.MOV.U32 R91, RZ, RZ, R103 ;  /* 0x000000ffff5b7224 */ /* 0x000fe200078e0067 */
[----:B------:R-:W-:Y:S01]  /*7810*/  HMMA.16816.F32.BF16 R24, R8, R108, R12 ;  /* 0x0000006c0818723c */ /* 0x000fe2000004180c */
[----:B------:R-:W-:-:S07]  /*7820*/  MOV R90, R96 ;  /* 0x00000060005a7202 */ /* 0x000fce0000000f00 */
[----:B------:R-:W-:Y:S01]  /*7830*/  HMMA.16816.F32.BF16 R12, R8, R110, R40 ;  /* 0x0000006e080c723c */ /* 0x000fe20000041828 */
[----:B-1----:R-:W-:-:S06]  /*7840*/  FFMA.FTZ R4, R147, c[0x0][0x2d0], -R2 ;  /* 0x0000b40093047a23 */ /* 0x002fcc0000010802 */
[----:B---3--:R-:W-:Y:S01]  /*7850*/  F2FP.BF16.PACK_AB R8, R101, R100 ;  /* 0x000000646508723e */ /* 0x008fe200000010ff */
[----:B------:R-:W-:Y:S01]  /*7860*/  IMAD.MOV.U32 R43, RZ, RZ, R97 ;  /* 0x000000ffff2b7224 */ /* 0x000fe200078e0061 */
[----:B------:R-:W-:Y:S01]  /*7870*/  MOV R41, R63 ;  /* 0x0000003f00297202 */ /* 0x000fe20000000f00 */
[----:B------:R1:W-:Y:S01]  /*7880*/  MUFU.EX2 R102, R4 ;  /* 0x0000000400667308 */ /* 0x0003e20000000800 */
[----:B------:R-:W-:Y:S02]  /*7890*/  IMAD.MOV.U32 R42, RZ, RZ, R62 ;  /* 0x000000ffff2a7224 */ /* 0x000fe400078e003e */
[----:B------:R-:W-:Y:S02]  /*78a0*/  IMAD.MOV.U32 R40, RZ, RZ, R119 ;  /* 0x000000ffff287224 */ /* 0x000fe400078e0077 */
[----:B-1----:R-:W-:-:S04]  /*78b0*/  FFMA.FTZ R4, R146, c[0x0][0x2d0], -R2 ;  /* 0x0000b40092047a23 */ /* 0x002fc80000010802 */
[----:B------:R1:W3:Y:S02]  /*78c0*/  MUFU.EX2 R185, R4 ;  /* 0x0000000400b97308 */ /* 0x0002e40000000800 */
[----:B-1----:R-:W-:Y:S01]  /*78d0*/  FFMA.FTZ R4, R142, c[0x0][0x2d0], -R0 ;  /* 0x0000b4008e047a23 */ /* 0x002fe20000010800 */
[----:B---3--:R-:W-:-:S05]  /*78e0*/  F2FP.BF16.PACK_AB R10, R185, R102 ;  /* 0x00000066b90a723e */ /* 0x008fca00000010ff */
        /* <DEDUP_REMOVED lines=10> */
[----:B------:R1:W3:Y:S02]  /*7990*/  MUFU.EX2 R233, R4 ;  /* 0x0000000400e97308 */ /* 0x0002e40000000800 */
[C---:B------:R-:W-:Y:S07]  /*79a0*/  HMMA.16816.F32.BF16 R108, R8.reuse, R64, R48 ;  /* 0x00000040086c723c */ /* 0x040fee0000041830 */
[----:B------:R-:W-:Y:S01]  /*79b0*/  MOV R50, R113 ;  /* 0x0000007100327202 */ /* 0x000fe20000000f00 */
[----:B------:R-:W-:Y:S01]  /*79c0*/  IMAD.MOV.U32 R64, RZ, RZ, R114 ;  /* 0x000000ffff407224 */ /* 0x000fe200078e0072 */
[----:B------:R-:W-:Y:S01]  /*79d0*/  MOV R48, R112 ;  /* 0x0000007000307202 */ /* 0x000fe20000000f00 */
[----:B------:R-:W-:Y:S01]  /*79e0*/  IMAD.MOV.U32 R49, RZ, RZ, R115 ;  /* 0x000000ffff317224 */ /* 0x000fe200078e0073 */
[----:B------:R-:W-:Y:S01]  /*79f0*/  HMMA.16816.F32.BF16 R44, R8, R80, R44 ;  /* 0x00000050082c723c */ /* 0x000fe2000004182c */
[----:B-1----:R-:W-:Y:S01]  /*7a00*/  FFMA.FTZ R4, R232, c[0x0][0x2d0], -R7 ;  /* 0x0000b400e8047a23 */ /* 0x002fe20000010807 */
[----:B------:R-:W-:Y:S01]  /*7a10*/  MOV R65, R130 ;  /* 0x0000008200417202 */ /* 0x000fe20000000f00 */
[----:B------:R-:W-:-:S02]  /*7a20*/  IMAD.MOV.U32 R51, RZ, RZ, R60 ;  /* 0x000000ffff337224 */ /* 0x000fc400078e003c */
[----:B------:R1:W-:Y:S03]  /*7a30*/  MUFU.EX2 R227, R4 ;  /* 0x0000000400e37308 */ /* 0x0003e60000000800 */
[C---:B------:R-:W-:Y:S01]  /*7a40*/  HMMA.16816.F32.BF16 R112, R8.reuse, R66, R28 ;  /* 0x000000420870723c */ /* 0x040fe2000004181c */
[----:B------:R-:W-:Y:S06]  /*7a50*/  LDSM.16.MT88.4 R28, [R210+0x2100] ;  /* 0x00210000d21c783b */ /* 0x000fec0000004200 */
[----:B------:R-:W-:Y:S01]  /*7a60*/  IMAD.MOV.U32 R67, RZ, RZ, R61 ;  /* 0x000000ffff437224 */ /* 0x000fe200078e003d */
[----:B------:R-:W-:Y:S01]  /*7a70*/  HMMA.16816.F32.BF16 R80, R8, R82, R20 ;  /* 0x000000520850723c */ /* 0x000fe20000041814 */
[----:B------:R-:W-:Y:S01]  /*7a80*/  LDSM.16.MT88.4 R20, [R211+0x2100] ;  /* 0x00210000d314783b */ /* 0x000fe20000004200 */
[----:B------:R-:W-:-:S02]  /*7a90*/  IMAD.MOV.U32 R66, RZ, RZ, R117 ;  /* 0x000000ffff427224 */ /* 0x000fc400078e0075 */
[----:B-1----:R-:W-:Y:S02]  /*7aa0*/  FFMA.FTZ R4, R235, c[0x0][0x2d0], -R7 ;  /* 0x0000b400eb047a23 */ /* 0x002fe40000010807 */
[----:B------:R-:W-:Y:S02]  /*7ab0*/  IMAD.MOV.U32 R235, RZ, RZ, R105 ;  /* 0x000000ffffeb7224 */ /* 0x000fe400078e0069 */
[C---:B------:R-:W-:Y:S01]  /*7ac0*/  HMMA.16816.F32.BF16 R144, R8.reuse, R78, R16 ;  /* 0x0000004e0890723c */ /* 0x040fe20000041810 */
[----:B------:R1:W4:Y:S01]  /*7ad0*/  MUFU.EX2 R232, R4 ;  /* 0x0000000400e87308 */ /* 0x0003220000000800 */
[----:B------:R-:W-:Y:S06]  /*7ae0*/  LDSM.16.MT88.4 R16, [R209+0x2900] ;  /* 0x00290000d110783b */ /* 0x000fec0000004200 */
[C---:B------:R-:W-:Y:S01]  /*7af0*/  HMMA.16816.F32.BF16 R60, R8.reuse, R56, R24 ;  /* 0x00000038083c723c */ /* 0x040fe20000041818 */
[----:B------:R-:W-:Y:S07]  /*7b00*/  LDSM.16.MT88.4 R24, [R212+0x2900] ;  /* 0x00290000d418783b */ /* 0x000fee0000004200 */
[----:B------:R-:W-:Y:S01]  /*7b10*/  HMMA.16816.F32.BF16 R56, R8, R58, R12 ;  /* 0x0000003a0838723c */ /* 0x000fe2000004180c */
[----:B-1----:R-:W-:-:S02]  /*7b20*/  FFMA.FTZ R4, R236, c[0x0][0x2d0], -R7 ;  /* 0x0000b400ec047a23 */ /* 0x002fc40000010807 */
[----:B------:R-:W-:Y:S02]  /*7b30*/  IMAD.MOV.U32 R236, RZ, RZ, R104 ;  /* 0x000000ffffec7224 */ /* 0x000fe400078e0068 */
[----:B------:R1:W-:Y:S02]  /*7b40*/  MUFU.EX2 R186, R4 ;  /* 0x0000000400ba7308 */ /* 0x0003e40000000800 */
[----:B------:R-:W-:Y:S01]  /*7b50*/  IMAD.MOV.U32 R15, RZ, RZ, R67 ;  /* 0x000000ffff0f7224 */ /* 0x000fe200078e0043 */
[----:B------:R-:W-:Y:S01]  /*7b60*/  MOV R67, R87 ;  /* 0x0000005700437202 */ /* 0x000fe20000000f00 */
[----:B------:R-:W-:Y:S01]  /*7b70*/  IMAD.MOV.U32 R12, RZ, RZ, R122 ;  /* 0x000000ffff0c7224 */ /* 0x000fe200078e007a */
[----:B------:R-:W-:Y:S01]  /*7b80*/  MOV R13, R90 ;  /* 0x0000005a000d7202 */ /* 0x000fe20000000f00 */
[----:B------:R-:W-:Y:S01]  /*7b90*/  IMAD.MOV.U32 R14, RZ, RZ, R64 ;  /* 0x000000ffff0e7224 */ /* 0x000fe200078e0040 */
[----:B------:R-:W-:Y:S01]  /*7ba0*/  MOV R64, R41 ;  /* 0x0000002900407202 */ /* 0x000fe20000000f00 */
[----:B-1----:R-:W-:Y:S01]  /*7bb0*/  FFMA.FTZ R4, R237, c[0x0][0x2d0], -R7 ;  /* 0x0000b400ed047a23 */ /* 0x002fe20000010807 */
[----:B------:R-:W-:-:S03]  /*7bc0*/  MOV R237, R140 ;  /* 0x0000008c00ed7202 */ /* 0x000fc60000000f00 */
[----:B------:R1:W-:Y:S02]  /*7bd0*/  MUFU.EX2 R103, R4 ;  /* 0x0000000400677308 */ /* 0x0003e40000000800 */
[----:B------:R-:W-:Y:S02]  /*7be0*/  IMAD.MOV.U32 R78, RZ, RZ, R237 ;  /* 0x000000ffff4e7224 */ /* 0x000fe400078e00ed */
[----:B------:R-:W-:Y:S02]  /*7bf0*/  IMAD.MOV.U32 R237, RZ, RZ, R91 ;  /* 0x000000ffffed7224 */ /* 0x000fe400078e005b */
[----:B-1----:R-:W-:Y:S02]  /*7c00*/  FFMA.FTZ R4, R200, c[0x0][0x2d0], -R6 ;  /* 0x0000b400c8047a23 */ /* 0x002fe40000010806 */
[----:B------:R-:W-:Y:S02]  /*7c10*/  IMAD.MOV.U32 R200, RZ, RZ, R141 ;  /* 0x000000ffffc87224 */ /* 0x000fe400078e008d */
[----:B------:R1:W-:Y:S01]  /*7c20*/  MUFU.EX2 R99, R4 ;  /* 0x0000000400637308 */ /* 0x0003e20000000800 */
[----:B------:R-:W-:Y:S01]  /*7c30*/  HMMA.16816.F32.BF16 R140, R8, R76, R32 ;  /* 0x0000004c088c723c */ /* 0x000fe20000041820 */
[----:B------:R-:W-:Y:S01]  /*7c40*/  IMAD.MOV.U32 R79, RZ, RZ, R200 ;  /* 0x000000ffff4f7224 */ /* 0x000fe200078e00c8 */
[----:B------:R-:W-:-:S05]  /*7c50*/  MOV R200, R120 ;  /* 0x0000007800c87202 */ /* 0x000fca0000000f00 */
[----:B------:R-:W-:Y:S01]  /*7c60*/  IMAD.MOV.U32 R33, RZ, RZ, R131 ;  /* 0x000000ffff217224 */ /* 0x000fe200078e0083 */
[----:B------:R-:W-:Y:S01]  /*7c70*/  MOV R34, R128 ;  /* 0x0000008000227202 */ /* 0x000fe20000000f00 */
[----:B------:R-:W-:Y:S01]  /*7c80*/  IMAD.MOV.U32 R35, RZ, RZ, R118 ;  /* 0x000000ffff237224 */ /* 0x000fe200078e0076 */
[----:B---3--:R-:W-:Y:S02]  /*7c90*/  F2FP.BF16.PACK_AB R8, R233, R248 ;  /* 0x000000f8e908723e */ /* 0x008fe400000010ff */
[----:B----4-:R-:W-:Y:S01]  /*7ca0*/  F2FP.BF16.PACK_AB R10, R232, R227 ;  /* 0x000000e3e80a723e */ /* 0x010fe200000010ff */
[----:B------:R-:W-:Y:S02]  /*7cb0*/  IMAD.MOV.U32 R32, RZ, RZ, R35 ;  /* 0x000000ffff207224 */ /* 0x000fe400078e0023 */
[----:B-1----:R-:W-:Y:S02]  /*7cc0*/  FFMA.FTZ R4, R204, c[0x0][0x2d0], -R6 ;  /* 0x0000b400cc047a23 */ /* 0x002fe40000010806 */
[----:B------:R-:W-:-:S02]  /*7cd0*/  IMAD.MOV.U32 R204, RZ, RZ, R116 ;  /* 0x000000ffffcc7224 */ /* 0x000fc400078e0074 */
[----:B------:R1:W3:Y:S01]  /*7ce0*/  MUFU.EX2 R98, R4 ;  /* 0x0000000400627308 */ /* 0x0002e20000000800 */
[----:B------:R-:W-:Y:S02]  /*7cf0*/  IMAD.MOV.U32 R35, RZ, RZ, R51 ;  /* 0x000000ffff237224 */ /* 0x000fe400078e0033 */
[----:B------:R-:W-:Y:S01]  /*7d00*/  MOV R76, R204 ;  /* 0x000000cc004c7202 */ /* 0x000fe20000000f00 */
[----:B------:R-:W-:Y:S01]  /*7d10*/  IMAD.MOV.U32 R51, RZ, RZ, R86 ;  /* 0x000000ffff337224 */ /* 0x000fe200078e0056 */
[----:B------:R-:W-:Y:S01]  /*7d20*/  MOV R204, R89 ;  /* 0x0000005900cc7202 */ /* 0x000fe20000000f00 */
[----:B-1----:R-:W-:Y:S01]  /*7d30*/  FFMA.FTZ R4, R203, c[0x0][0x2d0], -R6 ;  /* 0x0000b400cb047a23 */ /* 0x002fe20000010806 */
[----:B---3--:R-:W-:Y:S01]  /*7d40*/  F2FP.BF16.PACK_AB R9, R98, R99 ;  /* 0x000000636209723e */ /* 0x008fe200000010ff */
[----:B------:R-:W-:Y:S02]  /*7d50*/  IMAD.MOV.U32 R203, RZ, RZ, R129 ;  /* 0x000000ffffcb7224 */ /* 0x000fe400078e0081 */
[----:B------:R1:W-:Y:S01]  /*7d60*/  MUFU.EX2 R97, R4 ;  /* 0x0000000400617308 */ /* 0x0003e20000000800 */
[----:B------:R-:W3:Y:S01]  /*7d70*/  LDSM.16.MT88.4 R128, [R212+0x2100] ;  /* 0x00210000d480783b */ /* 0x000ee20000004200 */
[----:B------:R-:W-:-:S02]  /*7d80*/  IMAD.MOV.U32 R77, RZ, RZ, R203 ;  /* 0x000000ffff4d7224 */ /* 0x000fc400078e00cb */
[----:B------:R-:W-:Y:S02]  /*7d90*/  IMAD.MOV.U32 R203, RZ, RZ, R88 ;  /* 0x000000ffffcb7224 */ /* 0x000fe400078e0058 */
[----:B-1----:R-:W-:Y:S02]  /*7da0*/  FFMA.FTZ R4, R205, c[0x0][0x2d0], -R6 ;  /* 0x0000b400cd047a23 */ /* 0x002fe40000010806 */
[----:B------:R-:W-:Y:S02]  /*7db0*/  IMAD.MOV.U32 R205, RZ, RZ, R43 ;  /* 0x000000ffffcd7224 */ /* 0x000fe400078e002b */
[----:B------:R1:W4:Y:S02]  /*7dc0*/  MUFU.EX2 R95, R4 ;  /* 0x00000004005f7308 */ /* 0x0003240000000800 */
[--C-:B-1----:R-:W-:Y:S01]  /*7dd0*/  FFMA.FTZ R4, R244, c[0x0][0x2d0], -R7.reuse ;  /* 0x0000b400f4047a23 */ /* 0x102fe20000010807 */
[----:B----4-:R-:W-:Y:S01]  /*7de0*/  F2FP.BF16.PACK_AB R11, R95, R97 ;  /* 0x000000615f0b723e */ /* 0x010fe200000010ff */
[----:B------:R-:W-:Y:S01]  /*7df0*/  FFMA.FTZ R7, R247, c[0x0][0x2d0], -R7 ;  /* 0x0000b400f7077a23 */ /* 0x000fe20000010807 */
[----:B------:R-:W-:-:S03]  /*7e00*/  MOV R247, R66 ;  /* 0x0000004200f77202 */ /* 0x000fc60000000f00 */
[----:B------:R1:W-:Y:S01]  /*7e10*/  MUFU.EX2 R96, R4 ;  /* 0x0000000400607308 */ /* 0x0003e20000000800 */
[----:B------:R-:W-:Y:S02]  /*7e20*/  IMAD.MOV.U32 R66, RZ, RZ, R40 ;  /* 0x000000ffff427224 */ /* 0x000fe400078e0028 */
[----:B------:R-:W-:Y:S01]  /*7e30*/  IMAD.MOV.U32 R244, RZ, RZ, R42 ;  /* 0x000000fffff47224 */ /* 0x000fe200078e002a */
[C---:B--2---:R-:W-:Y:S01]  /*7e40*/  HMMA.16816.F32.BF16 R104, R8.reuse, R36, R176 ;  /* 0x000000240868723c */ /* 0x044fe200000418b0 */
[----:B------:R-:W2:Y:S03]  /*7e50*/  LDSM.16.MT88.4 R40, [R210+0x2900] ;  /* 0x00290000d228783b */ /* 0x000ea60000004200 */
[----:B------:R4:W4:Y:S04]  /*7e60*/  MUFU.EX2 R94, R7 ;  /* 0x00000007005e7308 */ /* 0x0009280000000800 */
[----:B------:R-:W-:Y:S01]  /*7e70*/  HMMA.16816.F32.BF16 R116, R8, R38, R164 ;  /* 0x000000260874723c */ /* 0x000fe200000418a4 */
[----:B-1----:R-:W-:-:S02]  /*7e80*/  FFMA.FTZ R4, R207, c[0x0][0x2d0], -R6 ;  /* 0x0000b400cf047a23 */ /* 0x002fc40000010806 */
[----:B------:R-:W-:-:S04]  /*7e90*/  IMAD.MOV.U32 R207, RZ, RZ, R123 ;  /* 0x000000ffffcf7224 */ /* 0x000fc800078e007b */
[----:B------:R-:W-:Y:S01]  /*7ea0*/  F2FP.BF16.PACK_AB R164, R103, R186 ;  /* 0x000000ba67a4723e */ /* 0x000fe200000010ff */
[----:B------:R1:W-:Y:S01]  /*7eb0*/  MUFU.EX2 R93, R4 ;  /* 0x00000004005d7308 */ /* 0x0003e20000000800 */
[----:B---3--:R-:W-:Y:S01]  /*7ec0*/  HMMA.16816.F32.BF16 R132, R8, R130, R132 ;  /* 0x000000820884723c */ /* 0x008fe20000041884 */
[----:B----4-:R-:W-:Y:S01]  /*7ed0*/  IMAD.MOV.U32 R7, RZ, RZ, R121 ;  /* 0x000000ffff077224 */ /* 0x010fe200078e0079 */
[----:B------:R-:W-:-:S06]  /*7ee0*/  F2FP.BF16.PACK_AB R166, R94, R96 ;  /* 0x000000605ea6723e */ /* 0x000fcc00000010ff */
[----:B------:R-:W-:Y:S01]  /*7ef0*/  HMMA.16816.F32.BF16 R120, R8, R128, R124 ;  /* 0x000000800878723c */ /* 0x000fe2000004187c */
[----:B-1----:R-:W-:-:S07]  /*7f00*/  FFMA.FTZ R4, R229, c[0x0][0x2d0], -R6 ;  /* 0x0000b400e5047a23 */ /* 0x002fce0000010806 */
[C---:B------:R-:W-:Y:S01]  /*7f10*/  HMMA.16816.F32.BF16 R136, R8.reuse, R28, R136 ;  /* 0x0000001c0888723c */ /* 0x040fe20000041888 */
[----:B------:R1:W3:Y:S07]  /*7f20*/  MUFU.EX2 R92, R4 ;  /* 0x00000004005c7308 */ /* 0x0002ee0000000800 */
[C---:B------:R-:W-:Y:S08]  /*7f30*/  HMMA.16816.F32.BF16 R148, R8.reuse, R30, R148 ;  /* 0x0000001e0894723c */ /* 0x040ff00000041894 */
[----:B------:R-:W-:Y:S01]  /*7f40*/  HMMA.16816.F32.BF16 R152, R8, R20, R152 ;  /* 0x000000140898723c */ /* 0x000fe20000041898 */
[----:B-1----:R-:W-:Y:S01]  /*7f50*/  FFMA.FTZ R4, R230, c[0x0][0x2d0], -R6 ;  /* 0x0000b400e6047a23 */ /* 0x002fe20000010806 */
[----:B---3--:R-:W-:Y:S01]  /*7f60*/  F2FP.BF16.PACK_AB R165, R92, R93 ;  /* 0x0000005d5ca5723e */ /* 0x008fe200000010ff */
[----:B------:R-:W-:Y:S01]  /*7f70*/  IMAD.MOV.U32 R230, RZ, RZ, R33 ;  /* 0x000000ffffe67224 */ /* 0x000fe200078e0021 */
[----:B------:R-:W-:Y:S01]  /*7f80*/  MOV R33, R34 ;  /* 0x0000002200217202 */ /* 0x000fe20000000f00 */
[----:B------:R1:W-:Y:S01]  /*7f90*/  MUFU.EX2 R91, R4 ;  /* 0x00000004005b7308 */ /* 0x0003e20000000800 */
[----:B------:R-:W-:-:S02]  /*7fa0*/  MOV R34, R50 ;  /* 0x0000003200227202 */ /* 0x000fc40000000f00 */
[----:B------:R-:W-:Y:S01]  /*7fb0*/  HMMA.16816.F32.BF16 R8, R8, R22, R52 ;  /* 0x000000160808723c */ /* 0x000fe20000041834 */
[----:B------:R-:W3:Y:S01]  /*7fc0*/  LDSM.16.MT88.4 R52, [R211+0x2900] ;  /* 0x00290000d334783b */ /* 0x000ee20000004200 */
[----:B------:R-:W-:-:S04]  /*7fd0*/  FFMA.FTZ R6, R231, c[0x0][0x2d0], -R6 ;  /* 0x0000b400e7067a23 */ /* 0x000fc80000010806 */
[----:B------:R-:W4:Y:S01]  /*7fe0*/  MUFU.EX2 R90, R6 ;  /* 0x00000006005a7308 */ /* 0x000f220000000800 */
[----:B-1----:R-:W-:Y:S01]  /*7ff0*/  FFMA.FTZ R4, R199, c[0x0][0x2d0], -R2 ;  /* 0x0000b400c7047a23 */ /* 0x002fe20000010802 */
[----:B------:R-:W-:-:S06]  /*8000*/  MOV R199, R64 ;  /* 0x0000004000c77202 */ /* 0x000fcc0000000f00 */
[----:B------:R1:W-:Y:S01]  /*8010*/  MUFU.EX2 R89, R4 ;  /* 0x0000000400597308 */ /* 0x0003e20000000800 */
[----:B----4-:R-:W-:-:S07]  /*8020*/  F2FP.BF16.PACK_AB R167, R90, R91 ;  /* 0x0000005b5aa7723e */ /* 0x010fce00000010ff */
[----:B------:R-:W-:Y:S01]  /*8030*/  HMMA.16816.F32.BF16 R104, R164, R16, R104 ;  /* 0x00000010a468723c */ /* 0x000fe20000041868 */
[----:B-1----:R-:W-:-:S07]  /*8040*/  FFMA.FTZ R4, R201, c[0x0][0x2d0], -R2 ;  /* 0x0000b400c9047a23 */ /* 0x002fce0000010802 */
[C---:B------:R-:W-:Y:S01]  /*8050*/  HMMA.16816.F32.BF16 R116, R164.reuse, R18, R116 ;  /* 0x00000012a474723c */ /* 0x040fe20000041874 */
[----:B------:R1:W-:Y:S07]  /*8060*/  MUFU.EX2 R88, R4 ;  /* 0x0000000400587308 */ /* 0x0003ee0000000800 */
[C---:B------:R-:W-:Y:S08]  /*8070*/  HMMA.16816.F32.BF16 R120, R164.reuse, R24, R120 ;  /* 0x00000018a478723c */ /* 0x040ff00000041878 */
[----:B------:R-:W-:Y:S01]  /*8080*/  HMMA.16816.F32.BF16 R132, R164, R26, R132 ;  /* 0x0000001aa484723c */ /* 0x000fe20000041884 */
[----:B-1----:R-:W-:-:S04]  /*8090*/  FFMA.FTZ R4, R202, c[0x0][0x2d0], -R2 ;  /* 0x0000b400ca047a23 */ /* 0x002fc80000010802 */
[----:B------:R1:W-:Y:S03]  /*80a0*/  MUFU.EX2 R87, R4 ;  /* 0x0000000400577308 */ /* 0x0003e60000000800 */
[C---:B--2---:R-:W-:Y:S08]  /*80b0*/  HMMA.16816.F32.BF16 R136, R164.reuse, R40, R136 ;  /* 0x00000028a488723c */ /* 0x044ff00000041888 */
[----:B------:R-:W-:Y:S01]  /*80c0*/  HMMA.16816.F32.BF16 R148, R164, R42, R148 ;  /* 0x0000002aa494723c */ /* 0x000fe20000041894 */
[----:B-1----:R-:W-:-:S07]  /*80d0*/  FFMA.FTZ R4, R206, c[0x0][0x2d0], -R2 ;  /* 0x0000b400ce047a23 */ /* 0x002fce0000010802 */
[C---:B---3--:R-:W-:Y:S01]  /*80e0*/  HMMA.16816.F32.BF16 R152, R164.reuse, R52, R152 ;  /* 0x00000034a498723c */ /* 0x048fe20000041898 */
[----:B------:R1:W2:Y:S07]  /*80f0*/  MUFU.EX2 R86, R4 ;  /* 0x0000000400567308 */ /* 0x0002ae0000000800 */
[----:B------:R-:W-:Y:S07]  /*8100*/  HMMA.16816.F32.BF16 R164, R164, R54, R8 ;  /* 0x00000036a4a4723c */ /* 0x000fee0000041808 */
[----:B------:R-:W-:-:S02]  /*8110*/  FFMA.FTZ R8, R241, c[0x0][0x2d0], -R2 ;  /* 0x0000b400f1087a23 */ /* 0x000fc40000010802 */
[----:B-1----:R-:W-:Y:S01]  /*8120*/  FFMA.FTZ R4, R194, c[0x0][0x2d0], -R0 ;  /* 0x0000b400c2047a23 */ /* 0x002fe20000010800 */
[----:B--2---:R-:W-:-:S03]  /*8130*/  F2FP.BF16.PACK_AB R6, R86, R87 ;  /* 0x000000575606723e */ /* 0x004fc600000010ff */
[----:B------:R1:W-:Y:S02]  /*8140*/  MUFU.EX2 R50, R4 ;  /* 0x0000000400327308 */ /* 0x0003e40000000800 */
[----:B-1----:R-:W-:Y:S02]  /*8150*/  FFMA.FTZ R4, R197, c[0x0][0x2d0], -R0 ;  /* 0x0000b400c5047a23 */ /* 0x002fe40000010800 */
[----:B------:R-:W-:Y:S02]  /*8160*/  IMAD.MOV.U32 R197, RZ, RZ, R207 ;  /* 0x000000ffffc57224 */ /* 0x000fe400078e00cf */
[----:B------:R-:W-:Y:S01]  /*8170*/  IMAD.MOV.U32 R207, RZ, RZ, R7 ;  /* 0x000000ffffcf7224 */ /* 0x000fe200078e0007 */
[----:B------:R-:W-:Y:S01]  /*8180*/  MOV R7, R12 ;  /* 0x0000000c00077202 */ /* 0x000fe20000000f00 */
[----:B------:R-:W-:Y:S02]  /*8190*/  IMAD.MOV.U32 R12, RZ, RZ, R13 ;  /* 0x000000ffff0c7224 */ /* 0x000fe400078e000d */
[----:B------:R-:W-:Y:S01]  /*81a0*/  IMAD.MOV.U32 R13, RZ, RZ, R14 ;  /* 0x000000ffff0d7224 */ /* 0x000fe200078e000e */
[----:B------:R-:W-:Y:S01]  /*81b0*/  MOV R14, R15 ;  /* 0x0000000f000e7202 */ /* 0x000fe20000000f00 */
[----:B------:R-:W-:-:S02]  /*81c0*/  IMAD.MOV.U32 R15, RZ, RZ, R247 ;  /* 0x000000ffff0f7224 */ /* 0x000fc400078e00f7 */
[----:B------:R-:W-:Y:S01]  /*81d0*/  IMAD.MOV.U32 R247, RZ, RZ, R78 ;  /* 0x000000fffff77224 */ /* 0x000fe200078e004e */
[----:B------:R-:W-:Y:S01]  /*81e0*/  MOV R78, R79 ;  /* 0x0000004f004e7202 */ /* 0x000fe20000000f00 */
[----:B------:R-:W-:Y:S02]  /*81f0*/  IMAD.MOV.U32 R79, RZ, RZ, R76 ;  /* 0x000000ffff4f7224 */ /* 0x000fe400078e004c */
[----:B------:R-:W-:Y:S01]  /*8200*/  IMAD.MOV.U32 R76, RZ, RZ, R77 ;  /* 0x000000ffff4c7224 */ /* 0x000fe200078e004d */
[----:B------:R-:W-:Y:S01]  /*8210*/  MOV R77, R32 ;  /* 0x00000020004d7202 */ /* 0x000fe20000000f00 */
[----:B------:R-:W-:Y:S02]  /*8220*/  IMAD.MOV.U32 R32, RZ, RZ, R33 ;  /* 0x000000ffff207224 */ /* 0x000fe400078e0021 */
[----:B------:R-:W-:Y:S02]  /*8230*/  IMAD.MOV.U32 R33, RZ, RZ, R65 ;  /* 0x000000ffff217224 */ /* 0x000fe400078e0041 */
[----:B------:R1:W2:Y:S01]  /*8240*/  MUFU.EX2 R65, R4 ;  /* 0x0000000400417308 */ /* 0x0002a20000000800 */
[----:B------:R-:W-:Y:S01]  /*8250*/  IMAD.MOV.U32 R231, RZ, RZ, R12 ;  /* 0x000000ffffe77224 */ /* 0x000fe200078e000c */
[----:B------:R-:W-:Y:S01]  /*8260*/  MOV R12, R76 ;  /* 0x0000004c000c7202 */ /* 0x000fe20000000f00 */
[----:B------:R-:W-:Y:S01]  /*8270*/  IMAD.MOV.U32 R229, RZ, RZ, R7 ;  /* 0x000000ffffe57224 */ /* 0x000fe200078e0007 */
[----:B------:R-:W-:Y:S01]  /*8280*/  MOV R76, R66 ;  /* 0x00000042004c7202 */ /* 0x000fe20000000f00 */
[----:B------:R-:W-:-:S02]  /*8290*/  IMAD.MOV.U32 R66, RZ, RZ, R51 ;  /* 0x000000ffff427224 */ /* 0x000fc400078e0033 */
[----:B------:R-:W-:Y:S02]  /*82a0*/  IMAD.MOV.U32 R178, RZ, RZ, R78 ;  /* 0x000000ffffb27224 */ /* 0x000fe400078e004e */
[----:B------:R-:W-:Y:S01]  /*82b0*/  IMAD.MOV.U32 R206, RZ, RZ, R76 ;  /* 0x000000ffffce7224 */ /* 0x000fe200078e004c */
[----:B------:R-:W-:Y:S01]  /*82c0*/  MOV R194, R66 ;  /* 0x0000004200c27202 */ /* 0x000fe20000000f00 */
[----:B------:R-:W-:Y:S01]  /*82d0*/  IMAD.MOV.U32 R177, RZ, RZ, R14 ;  /* 0x000000ffffb17224 */ /* 0x000fe200078e000e */
[----:B------:R3:W-:Y:S01]  /*82e0*/  MUFU.EX2 R66, R8 ;  /* 0x0000000800427308 */ /* 0x0007e20000000800 */
[----:B------:R-:W-:Y:S02]  /*82f0*/  IMAD.MOV.U32 R78, RZ, RZ, R34 ;  /* 0x000000ffff4e7224 */ /* 0x000fe400078e0022 */
[----:B------:R-:W-:Y:S02]  /*8300*/  IMAD.MOV.U32 R179, RZ, RZ, R79 ;  /* 0x000000ffffb37224 */ /* 0x000fe400078e004f */
[----:B-1----:R-:W-:Y:S01]  /*8310*/  FFMA.FTZ R4, R193, c[0x0][0x2d0], -R0 ;  /* 0x0000b400c1047a23 */ /* 0x002fe20000010800 */
[----:B------:R-:W-:Y:S01]  /*8320*/  MOV R193, R207 ;  /* 0x000000cf00c17202 */ /* 0x000fe20000000f00 */
[----:B------:R-:W-:Y:S01]  /*8330*/  IMAD.MOV.U32 R14, RZ, RZ, R32 ;  /* 0x000000ffff0e7224 */ /* 0x000fe200078e0020 */
[----:B------:R-:W-:Y:S01]  /*8340*/  MOV R207, R15 ;  /* 0x0000000f00cf7202 */ /* 0x000fe20000000f00 */
[----:B------:R1:W-:Y:S01]  /*8350*/  MUFU.EX2 R64, R4 ;  /* 0x0000000400407308 */ /* 0x0003e20000000800 */
[----:B------:R-:W-:Y:S01]  /*8360*/  MOV R15, R33 ;  /* 0x00000021000f7202 */ /* 0x000fe20000000f00 */
[----:B------:R-:W-:Y:S01]  /*8370*/  IMAD.MOV.U32 R79, RZ, RZ, R35 ;  /* 0x000000ffff4f7224 */ /* 0x000fe200078e0023 */
[----:B------:R-:W-:Y:S01]  /*8380*/  MOV R202, R179 ;  /* 0x000000b300ca7202 */ /* 0x000fe20000000f00 */
[----:B------:R-:W-:-:S02]  /*8390*/  IMAD.MOV.U32 R201, RZ, RZ, R178 ;  /* 0x000000ffffc97224 */ /* 0x000fc400078e00b2 */
[----:B------:R-:W-:Y:S01]  /*83a0*/  IMAD.MOV.U32 R178, RZ, RZ, R15 ;  /* 0x000000ffffb27224 */ /* 0x000fe200078e000f */
[----:B------:R-:W-:Y:S01]  /*83b0*/  MOV R179, R79 ;  /* 0x0000004f00b37202 */ /* 0x000fe20000000f00 */
[----:B---3--:R-:W-:Y:S02]  /*83c0*/  FFMA.FTZ R8, R243, c[0x0][0x2d0], -R2 ;  /* 0x0000b400f3087a23 */ /* 0x008fe40000010802 */
[----:B-1----:R-:W-:Y:S02]  /*83d0*/  FFMA.FTZ R4, R192, c[0x0][0x2d0], -R0 ;  /* 0x0000b400c0047a23 */ /* 0x002fe40000010800 */
[----:B------:R-:W-:Y:S02]  /*83e0*/  IMAD.MOV.U32 R192, RZ, RZ, R13 ;  /* 0x000000ffffc07224 */ /* 0x000fe400078e000d */
[----:B------:R1:W3:Y:S01]  /*83f0*/  MUFU.EX2 R51, R4 ;  /* 0x0000000400337308 */ /* 0x0002e20000000800 */
[----:B------:R-:W-:Y:S02]  /*8400*/  IMAD.MOV.U32 R13, RZ, RZ, R77 ;  /* 0x000000ffff0d7224 */ /* 0x000fe400078e004d */
[----:B------:R-:W-:Y:S01]  /*8410*/  IMAD.MOV.U32 R77, RZ, RZ, R67 ;  /* 0x000000ffff4d7224 */ /* 0x000fe200078e0043 */
[----:B------:R-:W-:-:S02]  /*8420*/  MOV R67, R5 ;  /* 0x0000000500437202 */ /* 0x000fc40000000f00 */
[----:B--2---:R-:W-:Y:S01]  /*8430*/  F2FP.BF16.PACK_AB R5, R65, R50 ;  /* 0x000000324105723e */ /* 0x004fe200000010ff */
[----:B------:R-:W-:Y:S01]  /*8440*/  IMAD.MOV.U32 R176, RZ, RZ, R77 ;  /* 0x000000ffffb07224 */ /* 0x000fe200078e004d */
[----:B-1----:R-:W-:Y:S02]  /*8450*/  F2FP.BF16.PACK_AB R4, R88, R89 ;  /* 0x000000595804723e */ /* 0x002fe400000010ff */
[----:B---3--:R-:W-:-:S07]  /*8460*/  F2FP.BF16.PACK_AB R7, R51, R64 ;  /* 0x000000403307723e */ /* 0x008fce00000010ff */
[C---:B------:R-:W-:Y:S07]  /*8470*/  HMMA.16816.F32.BF16 R112, R4.reuse, R170, R112 ;  /* 0x000000aa0470723c */ /* 0x040fee0000041870 */
[----:B------:R-:W-:Y:S01]  /*8480*/  IMAD.MOV.U32 R170, RZ, RZ, R67 ;  /* 0x000000ffffaa7224 */ /* 0x000fe200078e0043 */
[----:B------:R-:W-:Y:S01]  /*8490*/  HMMA.16816.F32.BF16 R32, R4, R162, R80 ;  /* 0x000000a20420723c */ /* 0x000fe20000041850 */
[----:B------:R1:W-:Y:S01]  /*84a0*/  MUFU.EX2 R67, R8 ;  /* 0x0000000800437308 */ /* 0x0003e20000000800 */
[----:B------:R-:W-:-:S05]  /*84b0*/  MOV R171, R14 ;  /* 0x0000000e00ab7202 */ /* 0x000fca0000000f00 */
[----:B------:R-:W-:Y:S01]  /*84c0*/  IMAD.MOV.U32 R83, RZ, RZ, R177 ;  /* 0x000000ffff537224 */ /* 0x000fe200078e00b1 */
[----:B------:R-:W-:Y:S01]  /*84d0*/  HMMA.16816.F32.BF16 R124, R4, R160, R44 ;  /* 0x000000a0047c723c */ /* 0x000fe2000004182c */
[----:B------:R-:W-:Y:S01]  /*84e0*/  IMAD.MOV.U32 R177, RZ, RZ, R78 ;  /* 0x000000ffffb17224 */ /* 0x000fe200078e004e */
[----:B------:R-:W-:Y:S01]  /*84f0*/  MOV R81, R49 ;  /* 0x0000003100517202 */ /* 0x000fe20000000f00 */
[----:B------:R-:W-:-:S05]  /*8500*/  IMAD.MOV.U32 R82, RZ, RZ, R48 ;  /* 0x000000ffff527224 */ /* 0x000fca00078e0030 */
[----:B------:R-:W-:Y:S01]  /*8510*/  HMMA.16816.F32.BF16 R108, R4, R168, R108 ;  /* 0x000000a8046c723c */ /* 0x000fe2000004186c */
[----:B-1----:R-:W-:-:S04]  /*8520*/  FFMA.FTZ R8, R242, c[0x0][0x2d0], -R2 ;  /* 0x0000b400f2087a23 */ /* 0x002fc80000010802 */
[----:B------:R1:W-:Y:S02]  /*8530*/  MUFU.EX2 R76, R8 ;  /* 0x00000008004c7308 */ /* 0x0003e40000000800 */
[----:B------:R-:W-:Y:S01]  /*8540*/  IMAD.MOV.U32 R169, RZ, RZ, R12 ;  /* 0x000000ffffa97224 */ /* 0x000fe200078e000c */
[----:B------:R-:W-:Y:S01]  /*8550*/  HMMA.16816.F32.BF16 R140, R4, R156, R140 ;  /* 0x0000009c048c723c */ /* 0x000fe2000004188c */
[----:B------:R-:W-:-:S07]  /*8560*/  IMAD.MOV.U32 R168, RZ, RZ, R13 ;  /* 0x000000ffffa87224 */ /* 0x000fce00078e000d */
[----:B------:R-:W-:Y:S01]  /*8570*/  HMMA.16816.F32.BF16 R12, R4, R172, R60 ;  /* 0x000000ac040c723c */ /* 0x000fe2000004183c */
[----:B-1----:R-:W-:-:S07]  /*8580*/  FFMA.FTZ R8, R240, c[0x0][0x2d0], -R2 ;  /* 0x0000b400f0087a23 */ /* 0x002fce0000010802 */
[----:B------:R-:W-:Y:S01]  /*8590*/  HMMA.16816.F32.BF16 R144, R4, R158, R144 ;  /* 0x0000009e0490723c */ /* 0x000fe20000041890 */
[----:B------:R1:W-:Y:S02]  /*85a0*/  MUFU.EX2 R77, R8 ;  /* 0x00000008004d7308 */ /* 0x0003e40000000800 */
[----:B-1----:R-:W-:-:S06]  /*85b0*/  FFMA.FTZ R8, R238, c[0x0][0x2d0], -R2 ;  /* 0x0000b400ee087a23 */ /* 0x002fcc0000010802 */
[----:B------:R1:W-:Y:S02]  /*85c0*/  MUFU.EX2 R78, R8 ;  /* 0x00000008004e7308 */ /* 0x0003e40000000800 */
[----:B-1----:R-:W-:-:S06]  /*85d0*/  FFMA.FTZ R8, R239, c[0x0][0x2d0], -R2 ;  /* 0x0000b400ef087a23 */ /* 0x002fcc0000010802 */
[----:B------:R1:W2:Y:S02]  /*85e0*/  MUFU.EX2 R79, R8 ;  /* 0x00000008004f7308 */ /* 0x0002a40000000800 */
[----:B-1----:R-:W-:Y:S01]  /*85f0*/  FFMA.FTZ R8, R198, c[0x0][0x2d0], -R0 ;  /* 0x0000b400c6087a23 */ /* 0x002fe20000010800 */
[----:B------:R-:W-:Y:S01]  /*8600*/  PLOP3.LUT P0, PT, PT, PT, UP0, 0x40, 0x0 ;  /* 0x000000000000781c */ /* 0x000fe20003f0e808 */
[----:B------:R-:W-:Y:S01]  /*8610*/  @UP2 UMOV UR15, UR19 ;  /* 0x00000013000f2c82 */ /* 0x000fe20008000000 */
[----:B--2---:R-:W-:-:S03]  /*8620*/  F2FP.BF16.PACK_AB R160, R79, R78 ;  /* 0x0000004e4fa0723e */ /* 0x004fc600000010ff */
[----:B------:R1:W-:Y:S02]  /*8630*/  MUFU.EX2 R45, R8 ;  /* 0x00000008002d7308 */ /* 0x0003e40000000800 */
[----:B-1----:R-:W-:-:S06]  /*8640*/  FFMA.FTZ R8, R195, c[0x0][0x2d0], -R0 ;  /* 0x0000b400c3087a23 */ /* 0x002fcc0000010800 */
[----:B------:R1:W2:Y:S02]  /*8650*/  MUFU.EX2 R46, R8 ;  /* 0x00000008002e7308 */ /* 0x0002a40000000800 */
[----:B-1----:R-:W-:-:S06]  /*8660*/  FFMA.FTZ R8, R196, c[0x0][0x2d0], -R0 ;  /* 0x0000b400c4087a23 */ /* 0x002fcc0000010800 */
[----:B------:R1:W-:Y:S02]  /*8670*/  MUFU.EX2 R48, R8 ;  /* 0x0000000800307308 */ /* 0x0003e40000000800 */
[----:B-1----:R-:W-:-:S06]  /*8680*/  FFMA.FTZ R8, R187, c[0x0][0x2d0], -R0 ;  /* 0x0000b400bb087a23 */ /* 0x002fcc0000010800 */
[----:B------:R1:W3:Y:S02]  /*8690*/  MUFU.EX2 R49, R8 ;  /* 0x0000000800317308 */ /* 0x0002e40000000800 */
[--C-:B-1----:R-:W-:Y:S02]  /*86a0*/  FFMA.FTZ R8, R245, c[0x0][0x2d0], -R2.reuse ;  /* 0x0000b400f5087a23 */ /* 0x102fe40000010802 */
[----:B------:R-:W-:-:S04]  /*86b0*/  FFMA.FTZ R2, R246, c[0x0][0x2d0], -R2 ;  /* 0x0000b400f6027a23 */ /* 0x000fc80000010802 */
[----:B------:R1:W-:Y:S02]  /*86c0*/  MUFU.EX2 R60, R8 ;  /* 0x00000008003c7308 */ /* 0x0003e40000000800 */
[----:B-1----:R-:W-:Y:S06]  /*86d0*/  HMMA.16816.F32.BF16 R8, R4, R174, R56 ;  /* 0x000000ae0408723c */ /* 0x002fec0000041838 */
[----:B------:R1:W4:Y:S01]  /*86e0*/  MUFU.EX2 R56, R2 ;  /* 0x0000000200387308 */ /* 0x0003220000000800 */
[----:B------:R-:W-:Y:S02]  /*86f0*/  F2FP.BF16.PACK_AB R4, R67, R66 ;  /* 0x000000424304723e */ /* 0x000fe400000010ff */
[----:B------:R-:W-:-:S02]  /*8700*/  F2FP.BF16.PACK_AB R6, R77, R76 ;  /* 0x0000004c4d06723e */ /* 0x000fc400000010ff */
[----:B--2---:R-:W-:Y:S02]  /*8710*/  F2FP.BF16.PACK_AB R5, R46, R45 ;  /* 0x0000002d2e05723e */ /* 0x004fe400000010ff */
[----:B---3--:R-:W-:Y:S01]  /*8720*/  F2FP.BF16.PACK_AB R7, R49, R48 ;  /* 0x000000303107723e */ /* 0x008fe200000010ff */
[----:B-1----:R-:W-:Y:S01]  /*8730*/  FFMA.FTZ R2, R189, c[0x0][0x2d0], -R0 ;  /* 0x0000b400bd027a23 */ /* 0x002fe20000010800 */
[----:B----4-:R-:W-:-:S05]  /*8740*/  F2FP.BF16.PACK_AB R162, R56, R60 ;  /* 0x0000003c38a2723e */ /* 0x010fca00000010ff */
[C---:B------:R-:W-:Y:S01]  /*8750*/  HMMA.16816.F32.BF16 R108, R4.reuse, R36, R108 ;  /* 0x00000024046c723c */ /* 0x040fe2000004186c */
[----:B------:R1:W-:Y:S07]  /*8760*/  MUFU.EX2 R47, R2 ;  /* 0x00000002002f7308 */ /* 0x0003ee0000000800 */
[C---:B------:R-:W-:Y:S08]  /*8770*/  HMMA.16816.F32.BF16 R124, R4.reuse, R128, R124 ;  /* 0x00000080047c723c */ /* 0x040ff0000004187c */
[----:B------:R-:W-:Y:S01]  /*8780*/  HMMA.16816.F32.BF16 R112, R4, R38, R112 ;  /* 0x000000260470723c */ /* 0x000fe20000041870 */
[----:B-1----:R-:W-:-:S04]  /*8790*/  FFMA.FTZ R2, R191, c[0x0][0x2d0], -R0 ;  /* 0x0000b400bf027a23 */ /* 0x002fc80000010800 */
[----:B------:R1:W2:Y:S03]  /*87a0*/  MUFU.EX2 R44, R2 ;  /* 0x00000002002c7308 */ /* 0x0002a60000000800 */
[C---:B------:R-:W-:Y:S08]  /*87b0*/  HMMA.16816.F32.BF16 R128, R4.reuse, R130, R32 ;  /* 0x000000820480723c */ /* 0x040ff00000041820 */
[----:B------:R-:W-:Y:S01]  /*87c0*/  HMMA.16816.F32.BF16 R140, R4, R28, R140 ;  /* 0x0000001c048c723c */ /* 0x000fe2000004188c */
[--C-:B-1----:R-:W-:Y:S01]  /*87d0*/  FFMA.FTZ R2, R190, c[0x0][0x2d0], -R0.reuse ;  /* 0x0000b400be027a23 */ /* 0x102fe20000010800 */
[----:B--2---:R-:W-:Y:S01]  /*87e0*/  F2FP.BF16.PACK_AB R161, R44, R47 ;  /* 0x0000002f2ca1723e */ /* 0x004fe200000010ff */
[----:B------:R-:W-:-:S05]  /*87f0*/  FFMA.FTZ R0, R188, c[0x0][0x2d0], -R0 ;  /* 0x0000b400bc007a23 */ /* 0x000fca0000010800 */
[C---:B------:R-:W-:Y:S01]  /*8800*/  HMMA.16816.F32.BF16 R144, R4.reuse, R30, R144 ;  /* 0x0000001e0490723c */ /* 0x040fe20000041890 */
[----:B------:R1:W-:Y:S07]  /*8810*/  MUFU.EX2 R37, R2 ;  /* 0x0000000200257308 */ /* 0x0003ee0000000800 */
[C---:B------:R-:W-:Y:S01]  /*8820*/  HMMA.16816.F32.BF16 R12, R4.reuse, R20, R12 ;  /* 0x00000014040c723c */ /* 0x040fe2000004180c */
[----:B------:R2:W3:Y:S07]  /*8830*/  MUFU.EX2 R36, R0 ;  /* 0x0000000000247308 */ /* 0x0004ee0000000800 */
[----:B------:R-:W-:Y:S01]  /*8840*/  HMMA.16816.F32.BF16 R8, R4, R22, R8 ;  /* 0x000000160408723c */ /* 0x000fe20000041808 */
[----:B-1----:R-:W-:-:S02]  /*8850*/  FADD.FTZ R2, R214, R215 ;  /* 0x000000d7d6027221 */ /* 0x002fc40000010000 */
[----:B------:R1:W5:Y:S01]  /*8860*/  LDL.LU R215, [R1+0x3c] ;  /* 0x00003c0001d77983 */ /* 0x0003620000300800 */
[----:B--2---:R-:W-:-:S03]  /*8870*/  FADD.FTZ R0, R82, R81 ;  /* 0x0000005152007221 */ /* 0x004fc60000010000 */
[----:B------:R1:W5:Y:S01]  /*8880*/  LDL.LU R214, [R1+0x38] ;  /* 0x0000380001d67983 */ /* 0x0003620000300800 */
[----:B------:R-:W-:Y:S01]  /*8890*/  FADD.FTZ R6, R208, R213 ;  /* 0x000000d5d0067221 */ /* 0x000fe20000010000 */
[----:B---3--:R-:W-:Y:S01]  /*88a0*/  F2FP.BF16.PACK_AB R163, R36, R37 ;  /* 0x0000002524a3723e */ /* 0x008fe200000010ff */
[----:B------:R-:W-:Y:S01]  /*88b0*/  FADD.FTZ R0, R83, R0 ;  /* 0x0000000053007221 */ /* 0x000fe20000010000 */
[----:B------:R1:W5:Y:S01]  /*88c0*/  LDL.LU R213, [R1+0x34] ;  /* 0x0000340001d57983 */ /* 0x0003620000300800 */
[----:B------:R-:W-:Y:S02]  /*88d0*/  FADD.FTZ R2, R170, R2 ;  /* 0x00000002aa027221 */ /* 0x000fe40000010000 */
[----:B------:R-:W-:Y:S01]  /*88e0*/  FADD.FTZ R0, R168, R0 ;  /* 0x00000000a8007221 */ /* 0x000fe20000010000 */
[----:B------:R1:W5:Y:S01]  /*88f0*/  LDL.LU R208, [R1+0x30] ;  /* 0x0000300001d07983 */ /* 0x0003620000300800 */
[----:B------:R-:W-:Y:S01]  /*8900*/  FADD.FTZ R6, R171, R6 ;  /* 0x00000006ab067221 */ /* 0x000fe20000010000 */
[----:B------:R-:W-:Y:S01]  /*8910*/  @UP2 USHF.R.U32.HI UR14, URZ, UR17, UR15 ;  /* 0x000000113f0e2299 */ /* 0x000fe2000801160f */
        /* <DEDUP_REMOVED lines=86> */
[----:B------:R-:W-:Y:S01]  /*8e80*/  FADD.FTZ R0, R36, R0 ;  /* 0x0000000024007221 */ /* 0x000fe20000010000 */
[----:B------:R1:W-:Y:S04]  /*8e90*/  STL [R1+0x14], R5 ;  /* 0x0000140501007387 */ /* 0x0003e80000100800 */
[----:B------:R1:W-:Y:S04]  /*8ea0*/  STL [R1+0x18], R4 ;  /* 0x0000180401007387 */ /* 0x0003e80000100800 */
[----:B------:R1:W-:Y:S04]  /*8eb0*/  STL [R1+0x1c], R2 ;  /* 0x00001c0201007387 */ /* 0x0003e80000100800 */
[----:B------:R1:W-:Y:S01]  /*8ec0*/  STL [R1+0x20], R0 ;  /* 0x0000200001007387 */ /* 0x0003e20000100800 */
[----:B------:R-:W-:Y:S01]  /*8ed0*/  UIADD3 UR14, UR13, UR14, URZ ;  /* 0x0000000e0d0e7290 */ /* 0x000fe2000fffe03f */
[----:B------:R-:W-:Y:S02]  /*8ee0*/  HMMA.16816.F32.BF16 R124, R160, R24, R124 ;  /* 0x00000018a07c723c */ /* 0x000fe4000004187c */
[----:B------:R-:W-:Y:S01]  /*8ef0*/  ULDC UR13, c[0x0][0x328] ;  /* 0x0000ca00000d7ab9 */ /* 0x000fe20000000800 */
[----:B------:R-:W-:Y:S01]  /*8f00*/  IMAD.U32 R227, RZ, RZ, UR6 ;  /* 0x00000006ffe37e24 */ /* 0x000fe2000f8e00ff */
[----:B------:R-:W-:-:S04]  /*8f10*/  UIADD3 UR13, UR14, UR13, URZ ;  /* 0x0000000d0e0d7290 */ /* 0x000fc8000fffe03f */
[C---:B------:R-:W-:Y:S08]  /*8f20*/  HMMA.16816.F32.BF16 R128, R160.reuse, R26, R128 ;  /* 0x0000001aa080723c */ /* 0x040ff00000041880 */
[C---:B------:R-:W-:Y:S08]  /*8f30*/  HMMA.16816.F32.BF16 R140, R160.reuse, R40, R140 ;  /* 0x00000028a08c723c */ /* 0x040ff0000004188c */
[C---:B------:R-:W-:Y:S08]  /*8f40*/  HMMA.16816.F32.BF16 R144, R160.reuse, R42, R144 ;  /* 0x0000002aa090723c */ /* 0x040ff00000041890 */
[C---:B------:R-:W-:Y:S08]  /*8f50*/  HMMA.16816.F32.BF16 R156, R160.reuse, R52, R12 ;  /* 0x00000034a09c723c */ /* 0x040ff0000004180c */
[----:B------:R-:W-:Y:S01]  /*8f60*/  HMMA.16816.F32.BF16 R160, R160, R54, R8 ;  /* 0x00000036a0a0723c */ /* 0x000fe20000041808 */
[----:B------:R-:W-:Y:S07]  /*8f70*/  @P0 BRA `(.L_x_167) ;  /* 0x0000015000000947 */ /* 0x000fee0003800000 */
[----:B-1----:R-:W-:Y:S01]  /*8f80*/  ISETP.LT.AND P0, PT, RZ, UR14, PT ;  /* 0x0000000eff007c0c */ /* 0x002fe2000bf01270 */
[----:B------:R-:W-:-:S02]  /*8f90*/  UIADD3 UR16, UR14, -0x1, URZ ;  /* 0xffffffff0e107890 */ /* 0x000fc4000fffe03f */
[----:B------:R-:W-:-:S10]  /*8fa0*/  ULDC UR6, c[0x0][0x32c] ;  /* 0x0000cb0000067ab9 */ /* 0x000fd40000000800 */
[----:B------:R-:W-:Y:S05]  /*8fb0*/  @P0 BRA `(.L_x_168) ;  /* 0x0000008000000947 */ /* 0x000fea0003800000 */
[----:B------:R-:W-:Y:S02]  /*8fc0*/  UISETP.NE.AND UP3, UPT, UR6, 0x1, UPT ;  /* 0x000000010600788c */ /* 0x000fe4000bf65270 */
[----:B------:R-:W-:-:S03]  /*8fd0*/  UIADD3 UR16, -UR14, URZ, URZ ;  /* 0x0000003f0e107290 */ /* 0x000fc6000fffe13f */
[----:B------:R-:W-:Y:S02]  /*8fe0*/  ULDC.64 UR14, c[0x0][0x330] ;  /* 0x0000cc00000e7ab9 */ /* 0x000fe40000000a00 */
[----:B------:R-:W-:-:S07]  /*8ff0*/  UIMAD.WIDE.U32 UR18, UR16, UR14, URZ ;  /* 0x0000000e101272a5 */ /* 0x000fce000f8e003f */
[----:B------:R-:W-:Y:S02]  /*9000*/  @UP3 UMOV UR17, UR19 ;  /* 0x0000001300113c82 */ /* 0x000fe40008000000 */
[----:B------:R-:W-:-:S04]  /*9010*/  @UP3 USHF.R.U32.HI UR16, URZ, UR15, UR17 ;  /* 0x0000000f3f103299 */ /* 0x000fc80008011611 */
[----:B------:R-:W-:Y:S01]  /*9020*/  ULOP3.LUT UR16, URZ, UR16, URZ, 0x33, !UPT ;  /* 0x000000103f107292 */ /* 0x000fe2000f8e333f */
[----:B------:R-:W-:Y:S05]  /*9030*/  BRA `(.L_x_169) ;  /* 0x0000005000007947 */ /* 0x000fea0003800000 */
.L_x_168:
[----:B------:R-:W-:Y:S02]  /*9040*/  UISETP.NE.AND UP3, UPT, UR6, 0x1, UPT ;  /* 0x000000010600788c */ /* 0x000fe4000bf65270 */
[----:B------:R-:W-:Y:S02]  /*9050*/  ULDC.64 UR14, c[0x0][0x330] ;  /* 0x0000cc00000e7ab9 */ /* 0x000fe40000000a00 */
[----:B------:R-:W-:-:S07]  /*9060*/  UIMAD.WIDE.U32 UR18, UR16, UR14, URZ ;  /* 0x0000000e101272a5 */ /* 0x000fce000f8e003f */
[----:B------:R-:W-:Y:S02]  /*9070*/  @UP3 UMOV UR17, UR19 ;  /* 0x0000001300113c82 */ /* 0x000fe40008000000 */
[----:B------:R-:W-:Y:S02]  /*9080*/  @UP3 USHF.R.U32.HI UR16, URZ, UR15, UR17 ;  /* 0x0000000f3f103299 */ /* 0x000fe40008011611 */
.L_x_169:
[----:B------:R-:W-:Y:S02]  /*9090*/  ULDC UR14, c[0x0][0x32c] ;  /* 0x0000cb00000e7ab9 */ /* 0x000fe40000000800 */
[----:B------:R-:W-:-:S04]  /*90a0*/  UIMAD UR14, UR16, UR6, UR14 ;  /* 0x00000006100e72a4 */ /* 0x000fc8000f8e020e */
[----:B------:R-:W-:-:S04]  /*90b0*/  UISETP.LT.AND UP3, UPT, UR13, UR14, UPT ;  /* 0x0000000e0d00728c */ /* 0x000fc8000bf61270 */
[----:B------:R-:W-:-:S04]  /*90c0*/  USEL UR13, UR13, UR14, UP3 ;  /* 0x0000000e0d0d7287 */ /* 0x000fc80009800000 */
.L_x_167:
[----:B-1----:R-:W-:-:S07]  /*90d0*/  UIMAD.WIDE UR14, UR13, 0x2aaaaaab, URZ ;  /* 0x2aaaaaab0d0e78a5 */ /* 0x002fce000f8e023f */
[----:B------:R-:W-:Y:S02]  /*90e0*/  UMOV UR13, UR15 ;  /* 0x0000000f000d7c82 */ /* 0x000fe40008000000 */
[----:B------:R-:W-:-:S04]  /*90f0*/  USHF.R.U32.HI UR6, URZ, 0x1f, UR13 ;  /* 0x0000001f3f067899 */ /* 0x000fc8000801160d */
[----:B------:R-:W-:-:S04]  /*9100*/  ULEA.HI.SX32 UR6, UR13, UR6, 0x1c ;  /* 0x000000060d067291 */ /* 0x000fc8000f8fe23f */
[----:B------:R-:W-:-:S04]  /*9110*/  UISETP.LT.AND UP3, UPT, UR5, UR6, UPT ;  /* 0x000000060500728c */ /* 0x000fc8000bf61270 */
[----:B------:R-:W-:-:S06]  /*9120*/  USEL UR6, UR5, UR6, !UP3 ;  /* 0x0000000605067287 */ /* 0x000fcc000d800000 */
[----:B------:R-:W-:-:S13]  /*9130*/  ISETP.GE.AND P0, PT, R227, UR6, PT ;  /* 0x00000006e3007c0c */ /* 0x000fda000bf06270 */
[----:B------:R-:W-:Y:S05]  /*9140*/  @!P0 BRA `(.L_x_170) ;  /* 0x00006ad000008947 */ /* 0x000fea0003800000 */
[----:B------:R-:W-:Y:S01]  /*9150*/  IMAD.MOV.U32 R101, RZ, RZ, R71 ;  /* 0x000000ffff657224 */ /* 0x000fe200078e0047 */
[----:B------:R-:W-:Y:S01]  /*9160*/  MOV R103, R3 ;  /* 0x0000000300677202 */ /* 0x000fe20000000f00 */
[----:B------:R-:W-:Y:S01]  /*9170*/  IMAD.MOV.U32 R100, RZ, RZ, R72 ;  /* 0x000000ffff647224 */ /* 0x000fe200078e0048 */
[----:B------:R-:W-:Y:S02]  /*9180*/  MOV R102, R70 ;  /* 0x0000004600667202 */ /* 0x000fe40000000f00 */
.L_x_189:
[----:B------:R-:W-:Y:S04]  /*9190*/  DEPBAR.LE SB0, 0x0 ;  /* 0x000080000000791a */ /* 0x000fe80000000000 */
[----:B------:R-:W-:Y:S01]  /*91a0*/  BAR.SYNC.DEFER_BLOCKING 0x0 ;  /* 0x0000000000007b1d */ /* 0x000fe20000010000 */
[----:B------:R-:W-:Y:S05]  /*91b0*/  ISETP.LT.AND P0, PT, R227, UR5, PT ;  /* 0x00000005e3007c0c */ /* 0x000fea000bf01270 */
[----:B-1---5:R1:W2:Y:S04]  /*91c0*/  LDSM.16.M88.4 R96, [R215+0x6100] ;  /* 0x00610000d760783b */ /* 0x0222a80000000200 */
[----:B------:R1:W3:Y:S04]  /*91d0*/  LDSM.16.M88.4 R92, [R215+0x8100] ;  /* 0x00810000d75c783b */ /* 0x0002e80000000200 */
        /* <DEDUP_REMOVED lines=9> */
[----:B------:R1:W1:Y:S04]  /*9270*/  LDSM.16.M88.4 R184, [R224] ;  /* 0x00000000e0b8783b */ /* 0x0002680000000200 */
[----:B------:R1:W1:Y:S04]  /*9280*/  LDSM.16.M88.4 R188, [R223] ;  /* 0x00000000dfbc783b */ /* 0x0002680000000200 */
[----:B------:R1:W1:Y:S04]  /*9290*/  LDSM.16.M88.4 R192, [R222] ;  /* 0x00000000dec0783b */ /* 0x0002680000000200 */
[----:B------:R1:W1:Y:S04]  /*92a0*/  LDSM.16.M88.4 R196, [R221] ;  /* 0x00000000ddc4783b */ /* 0x0002680000000200 */
[----:B------:R1:W1:Y:S01]  /*92b0*/  LDSM.16.M88.4 R200, [R220] ;  /* 0x00000000dcc8783b */ /* 0x0002620000000200 */
[----:B------:R-:W-:-:S05]  /*92c0*/  @P0 BRA `(.L_x_171) ;  /* 0x000002c000000947 */ /* 0x000fca0003800000 */
[----:B--234-:R-:W2:Y:S01]  /*92d0*/  LDL R15, [R1+0xc] ;  /* 0x00000c00010f7983 */ /* 0x01cea20000100800 */
[----:B------:R-:W-:Y:S01]  /*92e0*/  SHF.R.S32.HI R0, RZ, 0x1f, R234 ;  /* 0x0000001fff007819 */ /* 0x000fe200000114ea */
[----:B------:R-:W-:Y:S01]  /*92f0*/  IMAD.WIDE.U32 R2, R234, c[0x0][0x208], RZ ;  /* 0x00008200ea027a25 */ /* 0x000fe200078e00ff */
[----:B------:R-:W-:Y:S03]  /*9300*/  SHF.R.S32.HI R4, RZ, 0x1f, R228 ;  /* 0x0000001fff047819 */ /* 0x000fe600000114e4 */
[----:B------:R-:W-:Y:S02]  /*9310*/  IMAD R0, R0, c[0x0][0x208], RZ ;  /* 0x0000820000007a24 */ /* 0x000fe400078e02ff */
[----:B------:R-:W-:Y:S02]  /*9320*/  IMAD R4, R4, c[0x0][0x218], RZ ;  /* 0x0000860004047a24 */ /* 0x000fe400078e02ff */
[----:B------:R-:W-:Y:S02]  /*9330*/  IMAD R0, R234, c[0x0][0x20c], R0 ;  /* 0x00008300ea007a24 */ /* 0x000fe400078e0200 */
[C---:B------:R-:W-:Y:S02]  /*9340*/  IMAD R4, R228.reuse, c[0x0][0x21c], R4 ;  /* 0x00008700e4047a24 */ /* 0x040fe400078e0204 */
[----:B------:R-:W-:Y:S04]  /*9350*/  IMAD.IADD R3, R3, 0x1, R0 ;  /* 0x0000000103037824 */ /* 0x000fe800078e0200 */
[----:B------:R-:W-:Y:S05]  /*9360*/  IMAD.WIDE.U32 R2, R228, c[0x0][0x218], R2 ;  /* 0x00008600e4027a25 */ /* 0x000fea00078e0002 */
[----:B------:R-:W-:Y:S04]  /*9370*/  IADD3 R0, P0, R2, UR44, RZ ;  /* 0x0000002c02007c10 */ /* 0x000fe8000ff1e0ff */
[----:B------:R-:W-:Y:S02]  /*9380*/  IADD3.X R3, R3, UR9, R4, P0, !PT ;  /* 0x0000000903037c10 */ /* 0x000fe400087fe404 */
[C---:B------:R-:W-:Y:S04]  /*9390*/  LEA R2, P0, R0.reuse, c[0x0][0x1f8], 0x1 ;  /* 0x00007e0000027a11 */ /* 0x040fe800078008ff */
[----:B------:R-:W-:Y:S01]  /*93a0*/  LEA.HI.X R0, R0, c[0x0][0x1fc], R3, 0x1, P0 ;  /* 0x00007f0000007a11 */ /* 0x000fe200000f0c03 */
[----:B------:R-:W3:Y:S04]  /*93b0*/  SHFL.IDX PT, R4, R2, RZ, 0x181f ;  /* 0x00181fff02047589 */ /* 0x000ee800000e0000 */
[----:B------:R-:W-:Y:S04]  /*93c0*/  SHFL.IDX PT, R3, R0, RZ, 0x181f ;  /* 0x00181fff00037589 */ /* 0x000fe800000e0000 */
[----:B------:R-:W-:Y:S04]  /*93d0*/  SHFL.IDX PT, R10, R2, 0x1, 0x181f ;  /* 0x00381f00020a7f89 */ /* 0x000fe800000e0000 */
[----:B------:R-:W4:Y:S04]  /*93e0*/  SHFL.IDX PT, R8, R2, 0x2, 0x181f ;  /* 0x00581f0002087f89 */ /* 0x000f2800000e0000 */
[----:B------:R-:W-:Y:S04]  /*93f0*/  SHFL.IDX PT, R7, R0, 0x1, 0x181f ;  /* 0x00381f0000077f89 */ /* 0x000fe800000e0000 */
[----:B------:R-:W5:Y:S04]  /*9400*/  SHFL.IDX PT, R6, R2, 0x3, 0x181f ;  /* 0x00781f0002067f89 */ /* 0x000f6800000e0000 */
[----:B------:R-:W-:Y:S04]  /*9410*/  SHFL.IDX PT, R9, R2, 0x4, 0x181f ;  /* 0x00981f0002097f89 */ /* 0x000fe800000e0000 */
[----:B------:R-:W-:Y:S04]  /*9420*/  SHFL.IDX PT, R14, R0, 0x2, 0x181f ;  /* 0x00581f00000e7f89 */ /* 0x000fe800000e0000 */
[----:B------:R-:W1:Y:S04]  /*9430*/  SHFL.IDX PT, R13, R0, 0x3, 0x181f ;  /* 0x00781f00000d7f89 */ /* 0x000e6800000e0000 */
[----:B------:R-:W1:Y:S04]  /*9440*/  SHFL.IDX PT, R2, R2, 0x5, 0x181f ;  /* 0x00b81f0002027f89 */ /* 0x000e6800000e0000 */
[----:B------:R-:W-:Y:S04]  /*9450*/  SHFL.IDX PT, R12, R0, 0x4, 0x181f ;  /* 0x00981f00000c7f89 */ /* 0x000fe800000e0000 */
[----:B------:R-:W1:Y:S01]  /*9460*/  SHFL.IDX PT, R0, R0, 0x5, 0x181f ;  /* 0x00b81f0000007f89 */ /* 0x000e6200000e0000 */
[-C--:B---3--:R-:W-:Y:S02]  /*9470*/  IADD3 R4, P0, R4, R226.reuse, RZ ;  /* 0x000000e204047210 */ /* 0x088fe40007f1e0ff */
[-C--:B----4-:R-:W-:Y:S02]  /*9480*/  IADD3 R8, P5, R8, R226.reuse, RZ ;  /* 0x000000e208087210 */ /* 0x090fe40007fbe0ff */
[-C--:B-----5:R-:W-:Y:S01]  /*9490*/  IADD3 R6, P2, R6, R226.reuse, RZ ;  /* 0x000000e206067210 */ /* 0x0a0fe20007f5e0ff */
[--C-:B------:R-:W-:Y:S01]  /*94a0*/  IMAD.X R5, R3, 0x1, R225.reuse, P0 ;  /* 0x0000000103057824 */ /* 0x100fe200000e06e1 */
[-C--:B------:R-:W-:Y:S05]  /*94b0*/  IADD3 R10, P0, R10, R226.reuse, RZ ;  /* 0x000000e20a0a7210 */ /* 0x080fea0007f1e0ff */
[--C-:B------:R-:W-:Y:S02]  /*94c0*/  IMAD.X R11, R7, 0x1, R225.reuse, P0 ;  /* 0x00000001070b7824 */ /* 0x100fe400000e06e1 */
[--C-:B-1----:R-:W-:Y:S01]  /*94d0*/  IMAD.X R7, R13, 0x1, R225.reuse, P2 ;  /* 0x000000010d077824 */ /* 0x102fe200010e06e1 */
[-C--:B------:R-:W-:Y:S04]  /*94e0*/  IADD3 R2, P0, R2, R226.reuse, RZ ;  /* 0x000000e202027210 */ /* 0x080fe80007f1e0ff */
[-C--:B------:R-:W-:Y:S01]  /*94f0*/  IADD3.X R3, R0, R225.reuse, RZ, P0, !PT ;  /* 0x000000e100037210 */ /* 0x080fe200007fe4ff */
[----:B--2---:R1:W-:Y:S04]  /*9500*/  LDGSTS.E.BYPASS.LTC128B.128 [R15], [R4.64], !P3 ;  /* 0x00000000040f7fae */ /* 0x0043e8000d901d70 */
[----:B------:R2:W-:Y:S01]  /*9510*/  LDGSTS.E.BYPASS.LTC128B.128 [R15+0x800], [R10.64], !P3 ;  /* 0x008000000a0f7fae */ /* 0x0005e2000d901d70 */
[----:B-1----:R-:W-:Y:S02]  /*9520*/  IADD3 R4, P1, R9, R226, RZ ;  /* 0x000000e209047210 */ /* 0x002fe40007f3e0ff */
[----:B------:R-:W-:Y:S03]  /*9530*/  IADD3.X R9, R14, R225, RZ, P5, !PT ;  /* 0x000000e10e097210 */ /* 0x000fe60002ffe4ff */
[----:B------:R-:W-:Y:S02]  /*9540*/  IMAD.X R5, R12, 0x1, R225, P1 ;  /* 0x000000010c057824 */ /* 0x000fe400008e06e1 */
[----:B------:R2:W-:Y:S04]  /*9550*/  LDGSTS.E.BYPASS.LTC128B.128 [R15+0x1000], [R8.64], !P3 ;  /* 0x01000000080f7fae */ /* 0x0005e8000d901d70 */
[----:B------:R2:W-:Y:S04]  /*9560*/  LDGSTS.E.BYPASS.LTC128B.128 [R15+0x1800], [R6.64], !P3 ;  /* 0x01800000060f7fae */ /* 0x0005e8000d901d70 */
[----:B------:R2:W-:Y:S04]  /*9570*/  LDGSTS.E.BYPASS.LTC128B.128 [R15+0x2000], [R4.64], !P3 ;  /* 0x02000000040f7fae */ /* 0x0005e8000d901d70 */
[----:B------:R2:W-:Y:S02]  /*9580*/  LDGSTS.E.BYPASS.LTC128B.128 [R15+0x2800], [R2.64], !P3 ;  /* 0x02800000020f7fae */ /* 0x0005e4000d901d70 */
.L_x_171:
[----:B--234-:R-:W-:Y:S01]  /*9590*/  LDSM.16.M88.4 R204, [R214+0x5900] ;  /* 0x00590000d6cc783b */ /* 0x01cfe20000000200 */
[-C--:B------:R-:W-:Y:S03]  /*95a0*/  HMMA.16816.F32.BF16 R4, R96, R16.reuse, RZ ;  /* 0x000000106004723c */ /* 0x080fe600000418ff */
[----:B------:R-:W-:Y:S04]  /*95b0*/  ISETP.GT.AND P0, PT, R227, UR5, PT ;  /* 0x00000005e3007c0c */ /* 0x000fe8000bf04270 */
[----:B------:R-:W0:Y:S01]  /*95c0*/  LDGDEPBAR ;  /* 0x00000000000079af */ /* 0x000e220000000000 */
[C---:B------:R-:W-:Y:S08]  /*95d0*/  HMMA.16816.F32.BF16 R8, R92.reuse, R16, RZ ;  /* 0x000000105c08723c */ /* 0x040ff000000418ff */
[-C--:B------:R-:W-:Y:S08]  /*95e0*/  HMMA.16816.F32.BF16 R12, R92, R18.reuse, RZ ;  /* 0x000000125c0c723c */ /* 0x080ff000000418ff */
[C---:B------:R-:W-:Y:S08]  /*95f0*/  HMMA.16816.F32.BF16 R16, R96.reuse, R18, RZ ;  /* 0x000000126010723c */ /* 0x040ff000000418ff */
[-C--:B-1----:R-:W-:Y:S08]  /*9600*/  HMMA.16816.F32.BF16 R20, R96, R32.reuse, RZ ;  /* 0x000000206014723c */ /* 0x082ff000000418ff */
        /* <DEDUP_REMOVED lines=47> */
[-C--:B------:R-:W-:Y:S01]  /*9900*/  HMMA.16816.F32.BF16 R92, R180, R202.reuse, R92 ;  /* 0x000000cab45c723c */ /* 0x080fe2000004185c */
[----:B------:R-:W3:Y:S07]  /*9910*/  LDSM.16.M88.4 R180, [R214+0x5100] ;  /* 0x00510000d6b4783b */ /* 0x000eee0000000200 */
[----:B------:R-:W-:Y:S01]  /*9920*/  HMMA.16816.F32.BF16 R96, R172, R202, R96 ;  /* 0x000000caac60723c */ /* 0x000fe20000041860 */
[----:B------:R-:W-:Y:S08]  /*9930*/  LDSM.16.M88.4 R172, [R217+0x6100] ;  /* 0x00610000d9ac783b */ /* 0x000ff00000000200 */
[----:B------:R-:W4:Y:S01]  /*9940*/  LDSM.16.M88.4 R200, [R213] ;  /* 0x00000000d5c8783b */ /* 0x000f220000000200 */
        /* <DEDUP_REMOVED lines=8> */
[C---:B------:R-:W-:Y:S08]  /*99d0*/  HMMA.16816.F32.BF16 R32, R168.reuse, R190, R32 ;  /* 0x000000bea820723c */ /* 0x040ff00000041820 */
        /* <DEDUP_REMOVED lines=16> */
[-C--:B------:R-:W-:Y:S08]  /*9ae0*/  HMMA.16816.F32.BF16 R4, R172, R200.reuse, R4 ;  /* 0x000000c8ac04723c */ /* 0x080ff00000041804 */
[C---:B-1----:R-:W-:Y:S08]  /*9af0*/  HMMA.16816.F32.BF16 R8, R176.reuse, R200, R8 ;  /* 0x000000c8b008723c */ /* 0x042ff00000041808 */
        /* <DEDUP_REMOVED lines=25> */
[----:B------:R-:W2:Y:S10]  /*9c90*/  MUFU.TANH R2, R10 ;  /* 0x0000000a00027308 */ /* 0x000eb40000002400 */
[----:B------:R3:W4:Y:S10]  /*9ca0*/  MUFU.TANH R0, R11 ;  /* 0x0000000b00007308 */ /* 0x0007340000002400 */
[----:B------:R4:W4:Y:S01]  /*9cb0*/  MUFU.TANH R229, R12 ;  /* 0x0000000c00e57308 */ /* 0x0009220000002400 */
[----:B--2---:R-:W-:Y:S09]  /*9cc0*/  STL [R1+0x4], R2 ;  /* 0x0000040201007387 */ /* 0x004ff20000100800 */
[----:B------:R2:W2:Y:S01]  /*9cd0*/  MUFU.TANH R207, R13 ;  /* 0x0000000d00cf7308 */ /* 0x0004a20000002400 */
[----:B---3--:R-:W3:Y:S01]  /*9ce0*/  LDSM.16.M88.4 R8, [R213+0x1000] ;  /* 0x00100000d508783b */ /* 0x008ee20000000200 */
[-C--:B-1----:R-:W-:Y:S08]  /*9cf0*/  HMMA.16816.F32.BF16 R20, R172, R4.reuse, R20 ;  /* 0x00000004ac14723c */ /* 0x082ff00000041814 */
[----:B------:R1:W1:Y:S01]  /*9d00*/  MUFU.TANH R252, R14 ;  /* 0x0000000e00fc7308 */ /* 0x0002620000002400 */
[----:B----4-:R-:W-:Y:S01]  /*9d10*/  STL [R1], R0 ;  /* 0x0000000001007387 */ /* 0x010fe20000100800 */
[C---:B------:R-:W-:Y:S08]  /*9d20*/  HMMA.16816.F32.BF16 R24, R176.reuse, R4, R24 ;  /* 0x00000004b018723c */ /* 0x040ff00000041818 */
[----:B------:R4:W1:Y:S01]  /*9d30*/  MUFU.TANH R251, R15 ;  /* 0x0000000f00fb7308 */ /* 0x0008620000002400 */
[-C--:B------:R-:W-:Y:S08]  /*9d40*/  HMMA.16816.F32.BF16 R28, R176, R6.reuse, R28 ;  /* 0x00000006b01c723c */ /* 0x080ff0000004181c */
[C---:B------:R-:W-:Y:S01]  /*9d50*/  HMMA.16816.F32.BF16 R32, R172.reuse, R6, R32 ;  /* 0x00000006ac20723c */ /* 0x040fe20000041820 */
[----:B------:R-:W1:Y:S01]  /*9d60*/  MUFU.TANH R16, R16 ;  /* 0x0000001000107308 */ /* 0x000e620000002400 */
[----:B------:R-:W5:Y:S02]  /*9d70*/  LDSM.16.M88.4 R4, [R213+0x1800] ;  /* 0x00180000d504783b */ /* 0x000f640000000200 */
[----:B------:R-:W-:Y:S02]  /*9d80*/  FMUL.FTZ R20, R20, c[0x0][0x320] ;  /* 0x0000c80014147a20 */ /* 0x000fe40000410000 */
[----:B------:R-:W-:Y:S02]  /*9d90*/  FMUL.FTZ R21, R21, c[0x0][0x320] ;  /* 0x0000c80015157a20 */ /* 0x000fe40000410000 */
[----:B------:R-:W-:Y:S03]  /*9da0*/  FMUL.FTZ R22, R22, c[0x0][0x320] ;  /* 0x0000c80016167a20 */ /* 0x000fe60000410000 */
[----:B------:R-:W1:Y:S01]  /*9db0*/  MUFU.TANH R17, R17 ;  /* 0x0000001100117308 */ /* 0x000e620000002400 */
[----:B------:R-:W-:Y:S02]  /*9dc0*/  FMUL.FTZ R23, R23, c[0x0][0x320] ;  /* 0x0000c80017177a20 */ /* 0x000fe40000410000 */
[----:B------:R-:W-:Y:S01]  /*9dd0*/  FMUL.FTZ R24, R24, c[0x0][0x320] ;  /* 0x0000c80018187a20 */ /* 0x000fe20000410000 */
[-C--:B---3--:R-:W-:Y:S03]  /*9de0*/  HMMA.16816.F32.BF16 R36, R172, R8.reuse, R36 ;  /* 0x00000008ac24723c */ /* 0x088fe60000041824 */
[----:B------:R-:W-:Y:S02]  /*9df0*/  FMUL.FTZ R30, R30, c[0x0][0x320] ;  /* 0x0000c8001e1e7a20 */ /* 0x000fe40000410000 */
[----:B------:R-:W-:Y:S01]  /*9e00*/  FMUL.FTZ R25, R25, c[0x0][0x320] ;  /* 0x0000c80019197a20 */ /* 0x000fe20000410000 */
[----:B------:R4:W3:Y:S01]  /*9e10*/  MUFU.TANH R192, R18 ;  /* 0x0000001200c07308 */ /* 0x0008e20000002400 */
[----:B------:R-:W-:Y:S01]  /*9e20*/  FMUL.FTZ R26, R26, c[0x0][0x320] ;  /* 0x0000c8001a1a7a20 */ /* 0x000fe20000410000 */
[C---:B------:R-:W-:Y:S04]  /*9e30*/  HMMA.16816.F32.BF16 R40, R176.reuse, R8, R40 ;  /* 0x00000008b028723c */ /* 0x040fe80000041828 */
[----:B------:R-:W-:Y:S02]  /*9e40*/  FMUL.FTZ R33, R33, c[0x0][0x320] ;  /* 0x0000c80021217a20 */ /* 0x000fe40000410000 */
[----:B------:R-:W-:Y:S02]  /*9e50*/  FMUL.FTZ R35, R35, c[0x0][0x320] ;  /* 0x0000c80023237a20 */ /* 0x000fe40000410000 */
[----:B------:R4:W1:Y:S01]  /*9e60*/  MUFU.TANH R190, R19 ;  /* 0x0000001300be7308 */ /* 0x0008620000002400 */
[-C--:B------:R-:W-:Y:S03]  /*9e70*/  HMMA.16816.F32.BF16 R44, R176, R10.reuse, R44 ;  /* 0x0000000ab02c723c */ /* 0x080fe6000004182c */
[----:B------:R-:W-:Y:S02]  /*9e80*/  FMUL.FTZ R27, R27, c[0x0][0x320] ;  /* 0x0000c8001b1b7a20 */ /* 0x000fe40000410000 */
[----:B------:R-:W-:Y:S02]  /*9e90*/  FMUL.FTZ R28, R28, c[0x0][0x320] ;  /* 0x0000c8001c1c7a20 */ /* 0x000fe40000410000 */
[----:B------:R-:W-:Y:S01]  /*9ea0*/  FMUL.FTZ R36, R36, c[0x0][0x320] ;  /* 0x0000c80024247a20 */ /* 0x000fe20000410000 */
[C---:B------:R-:W-:Y:S01]  /*9eb0*/  HMMA.16816.F32.BF16 R48, R172.reuse, R10, R48 ;  /* 0x0000000aac30723c */ /* 0x040fe20000041830 */
[----:B------:R-:W1:Y:S01]  /*9ec0*/  MUFU.TANH R20, R20 ;  /* 0x0000001400147308 */ /* 0x000e620000002400 */
[----:B------:R-:W1:Y:S02]  /*9ed0*/  LDSM.16.M88.4 R8, [R213+0x2000] ;  /* 0x00200000d508783b */ /* 0x000e640000000200 */
[----:B------:R-:W-:Y:S02]  /*9ee0*/  FMUL.FTZ R37, R37, c[0x0][0x320] ;  /* 0x0000c80025257a20 */ /* 0x000fe40000410000 */
[----:B------:R-:W-:Y:S02]  /*9ef0*/  FMUL.FTZ R38, R38, c[0x0][0x320] ;  /* 0x0000c80026267a20 */ /* 0x000fe40000410000 */
[-C--:B-----5:R-:W-:Y:S03]  /*9f00*/  HMMA.16816.F32.BF16 R52, R172, R4.reuse, R52 ;  /* 0x00000004ac34723c */ /* 0x0a0fe60000041834 */
[----:B------:R-:W1:Y:S01]  /*9f10*/  MUFU.TANH R21, R21 ;  /* 0x0000001500157308 */ /* 0x000e620000002400 */
[----:B------:R-:W-:Y:S02]  /*9f20*/  FMUL.FTZ R29, R29, c[0x0][0x320] ;  /* 0x0000c8001d1d7a20 */ /* 0x000fe40000410000 */
[----:B------:R-:W-:Y:S02]  /*9f30*/  FMUL.FTZ R31, R31, c[0x0][0x320] ;  /* 0x0000c8001f1f7a20 */ /* 0x000fe40000410000 */
[C---:B------:R-:W-:Y:S04]  /*9f40*/  HMMA.16816.F32.BF16 R56, R176.reuse, R4, R56 ;  /* 0x00000004b038723c */ /* 0x040fe80000041838 */
[----:B------:R-:W-:Y:S01]  /*9f50*/  FMUL.FTZ R32, R32, c[0x0][0x320] ;  /* 0x0000c80020207a20 */ /* 0x000fe20000410000 */
[----:B------:R4:W2:Y:S01]  /*9f60*/  MUFU.TANH R181, R22 ;  /* 0x0000001600b57308 */ /* 0x0008a20000002400 */
[----:B------:R-:W-:Y:S02]  /*9f70*/  FMUL.FTZ R34, R34, c[0x0][0x320] ;  /* 0x0000c80022227a20 */ /* 0x000fe40000410000 */
[-C--:B------:R-:W-:Y:S04]  /*9f80*/  HMMA.16816.F32.BF16 R60, R176, R6.reuse, R60 ;  /* 0x00000006b03c723c */ /* 0x080fe8000004183c */
[----:B------:R-:W-:Y:S02]  /*9f90*/  FMUL.FTZ R48, R48, c[0x0][0x320] ;  /* 0x0000c80030307a20 */ /* 0x000fe40000410000 */
[----:B------:R-:W-:Y:S01]  /*9fa0*/  FMUL.FTZ R49, R49, c[0x0][0x320] ;  /* 0x0000c80031317a20 */ /* 0x000fe20000410000 */
[----:B------:R4:W2:Y:S01]  /*9fb0*/  MUFU.TANH R171, R23 ;  /* 0x0000001700ab7308 */ /* 0x0008a20000002400 */
[C---:B------:R-:W-:Y:S01]  /*9fc0*/  HMMA.16816.F32.BF16 R64, R172.reuse, R6, R64 ;  /* 0x00000006ac40723c */ /* 0x040fe20000041840 */
[----:B------:R-:W5:Y:S01]  /*9fd0*/  LDSM.16.M88.4 R4, [R213+0x2800] ;  /* 0x00280000d504783b */ /* 0x000f620000000200 */
[----:B------:R-:W-:Y:S04]  /*9fe0*/  DEPBAR.LE SB0, 0x0 ;  /* 0x000080000000791a */ /* 0x000fe80000000000 */
[----:B------:R-:W-:Y:S02]  /*9ff0*/  FMUL.FTZ R50, R50, c[0x0][0x320] ;  /* 0x0000c80032327a20 */ /* 0x000fe40000410000 */
[----:B------:R-:W-:Y:S01]  /*a000*/  FMUL.FTZ R51, R51, c[0x0][0x320] ;  /* 0x0000c80033337a20 */ /* 0x000fe20000410000 */
[----:B------:R4:W2:Y:S01]  /*a010*/  MUFU.TANH R205, R24 ;  /* 0x0000001800cd7308 */ /* 0x0008a20000002400 */
[----:B------:R-:W-:Y:S01]  /*a020*/  BAR.SYNC.DEFER_BLOCKING 0x0 ;  /* 0x0000000000007b1d */ /* 0x000fe20000010000 */
[-C--:B-1----:R-:W-:Y:S05]  /*a030*/  HMMA.16816.F32.BF16 R68, R172, R8.reuse, R68 ;  /* 0x00000008ac44723c */ /* 0x082fea0000041844 */
[----:B------:R-:W-:Y:S02]  /*a040*/  FMUL.FTZ R52, R52, c[0x0][0x320] ;  /* 0x0000c80034347a20 */ /* 0x000fe40000410000 */
[----:B------:R-:W-:Y:S01]  /*a050*/  FMUL.FTZ R53, R53, c[0x0][0x320] ;  /* 0x0000c80035357a20 */ /* 0x000fe20000410000 */
[----:B------:R4:W1:Y:S01]  /*a060*/  MUFU.TANH R204, R25 ;  /* 0x0000001900cc7308 */ /* 0x0008620000002400 */
[C---:B------:R-:W-:Y:S04]  /*a070*/  HMMA.16816.F32.BF16 R72, R176.reuse, R8, R72 ;  /* 0x00000008b048723c */ /* 0x040fe80000041848 */
[----:B------:R-:W-:Y:S02]  /*a080*/  FMUL.FTZ R54, R54, c[0x0][0x320] ;  /* 0x0000c80036367a20 */ /* 0x000fe40000410000 */
[----:B------:R-:W-:Y:S02]  /*a090*/  FMUL.FTZ R55, R55, c[0x0][0x320] ;  /* 0x0000c80037377a20 */ /* 0x000fe40000410000 */
[-C--:B------:R-:W-:Y:S01]  /*a0a0*/  HMMA.16816.F32.BF16 R76, R176, R10.reuse, R76 ;  /* 0x0000000ab04c723c */ /* 0x080fe2000004184c */
[----:B------:R4:W1:Y:S03]  /*a0b0*/  MUFU.TANH R240, R26 ;  /* 0x0000001a00f07308 */ /* 0x0008660000002400 */
[----:B------:R-:W-:Y:S02]  /*a0c0*/  FMUL.FTZ R56, R56, c[0x0][0x320] ;  /* 0x0000c80038387a20 */ /* 0x000fe40000410000 */
[----:B------:R-:W-:Y:S02]  /*a0d0*/  FMUL.FTZ R59, R59, c[0x0][0x320] ;  /* 0x0000c8003b3b7a20 */ /* 0x000fe40000410000 */
[C---:B------:R-:W-:Y:S03]  /*a0e0*/  HMMA.16816.F32.BF16 R80, R172.reuse, R10, R80 ;  /* 0x0000000aac50723c */ /* 0x040fe60000041850 */
[----:B------:R4:W1:Y:S01]  /*a0f0*/  MUFU.TANH R238, R27 ;  /* 0x0000001b00ee7308 */ /* 0x0008620000002400 */
[----:B------:R-:W-:Y:S02]  /*a100*/  FMUL.FTZ R60, R60, c[0x0][0x320] ;  /* 0x0000c8003c3c7a20 */ /* 0x000fe40000410000 */
[----:B------:R-:W-:Y:S02]  /*a110*/  FMUL.FTZ R61, R61, c[0x0][0x320] ;  /* 0x0000c8003d3d7a20 */ /* 0x000fe40000410000 */
[-C--:B-----5:R-:W-:Y:S04]  /*a120*/  HMMA.16816.F32.BF16 R84, R172, R4.reuse, R84 ;  /* 0x00000004ac54723c */ /* 0x0a0fe80000041854 */
[----:B------:R-:W-:Y:S01]  /*a130*/  FMUL.FTZ R63, R63, c[0x0][0x320] ;  /* 0x0000c8003f3f7a20 */ /* 0x000fe20000410000 */
[----:B------:R4:W1:Y:S01]  /*a140*/  MUFU.TANH R191, R28 ;  /* 0x0000001c00bf7308 */ /* 0x0008620000002400 */
[----:B------:R-:W-:Y:S02]  /*a150*/  FMUL.FTZ R64, R64, c[0x0][0x320] ;  /* 0x0000c80040407a20 */ /* 0x000fe40000410000 */
[C---:B------:R-:W-:Y:S04]  /*a160*/  HMMA.16816.F32.BF16 R88, R176.reuse, R4, R88 ;  /* 0x00000004b058723c */ /* 0x040fe80000041858 */
[----:B------:R-:W-:Y:S02]  /*a170*/  FMUL.FTZ R65, R65, c[0x0][0x320] ;  /* 0x0000c80041417a20 */ /* 0x000fe40000410000 */
[----:B------:R-:W-:Y:S01]  /*a180*/  FMUL.FTZ R66, R66, c[0x0][0x320] ;  /* 0x0000c80042427a20 */ /* 0x000fe20000410000 */
[----:B------:R4:W1:Y:S01]  /*a190*/  MUFU.TANH R189, R29 ;  /* 0x0000001d00bd7308 */ /* 0x0008620000002400 */
[-C--:B------:R-:W-:Y:S04]  /*a1a0*/  HMMA.16816.F32.BF16 R92, R176, R6.reuse, R92 ;  /* 0x00000006b05c723c */ /* 0x080fe8000004185c */
[----:B------:R-:W-:Y:S02]  /*a1b0*/  FMUL.FTZ R67, R67, c[0x0][0x320] ;  /* 0x0000c80043437a20 */ /* 0x000fe40000410000 */
[----:B------:R-:W-:Y:S02]  /*a1c0*/  FMUL.FTZ R68, R68, c[0x0][0x320] ;  /* 0x0000c80044447a20 */ /* 0x000fe40000410000 */
[----:B------:R-:W-:Y:S01]  /*a1d0*/  HMMA.16816.F32.BF16 R96, R172, R6, R96 ;  /* 0x00000006ac60723c */ /* 0x000fe20000041860 */
[----:B------:R4:W1:Y:S03]  /*a1e0*/  MUFU.TANH R236, R30 ;  /* 0x0000001e00ec7308 */ /* 0x0008660000002400 */
[----:B------:R-:W-:Y:S02]  /*a1f0*/  FMUL.FTZ R69, R69, c[0x0][0x320] ;  /* 0x0000c80045457a20 */ /* 0x000fe40000410000 */
[----:B------:R-:W-:Y:S02]  /*a200*/  FMUL.FTZ R70, R70, c[0x0][0x320] ;  /* 0x0000c80046467a20 */ /* 0x000fe40000410000 */
[----:B------:R-:W-:Y:S03]  /*a210*/  FMUL.FTZ R71, R71, c[0x0][0x320] ;  /* 0x0000c80047477a20 */ /* 0x000fe60000410000 */
[----:B------:R4:W1:Y:S01]  /*a220*/  MUFU.TANH R235, R31 ;  /* 0x0000001f00eb7308 */ /* 0x0008620000002400 */
[----:B------:R-:W-:Y:S02]  /*a230*/  FMUL.FTZ R72, R72, c[0x0][0x320] ;  /* 0x0000c80048487a20 */ /* 0x000fe40000410000 */
[----:B------:R-:W-:Y:S02]  /*a240*/  FMUL.FTZ R73, R73, c[0x0][0x320] ;  /* 0x0000c80049497a20 */ /* 0x000fe40000410000 */
[----:B------:R-:W-:Y:S02]  /*a250*/  FMUL.FTZ R74, R74, c[0x0][0x320] ;  /* 0x0000c8004a4a7a20 */ /* 0x000fe40000410000 */
[----:B------:R-:W-:Y:S02]  /*a260*/  FMUL.FTZ R75, R75, c[0x0][0x320] ;  /* 0x0000c8004b4b7a20 */ /* 0x000fe40000410000 */
[----:B------:R-:W-:Y:S01]  /*a270*/  FMUL.FTZ R76, R76, c[0x0][0x320] ;  /* 0x0000c8004c4c7a20 */ /* 0x000fe20000410000 */
[----:B------:R4:W1:Y:S01]  /*a280*/  MUFU.TANH R15, R32 ;  /* 0x00000020000f7308 */ /* 0x0008620000002400 */
        /* <DEDUP_REMOVED lines=94> */
[----:B------:R-:W1:Y:S10]  /*a870*/  MUFU.TANH R92, R92 ;  /* 0x0000005c005c7308 */ /* 0x000e740000002400 */
[----:B------:R-:W1:Y:S10]  /*a880*/  MUFU.TANH R93, R93 ;  /* 0x0000005d005d7308 */ /* 0x000e740000002400 */
[----:B------:R4:W1:Y:S10]  /*a890*/  MUFU.TANH R91, R94 ;  /* 0x0000005e005b7308 */ /* 0x0008740000002400 */
[----:B------:R4:W1:Y:S10]  /*a8a0*/  MUFU.TANH R79, R95 ;  /* 0x0000005f004f7308 */ /* 0x0008740000002400 */
[----:B------:R-:W1:Y:S10]  /*a8b0*/  MUFU.TANH R96, R96 ;  /* 0x0000006000607308 */ /* 0x000e740000002400 */
[----:B------:R-:W1:Y:S10]  /*a8c0*/  MUFU.TANH R97, R97 ;  /* 0x0000006100617308 */ /* 0x000e740000002400 */
[----:B------:R-:W1:Y:S10]  /*a8d0*/  MUFU.TANH R98, R98 ;  /* 0x0000006200627308 */ /* 0x000e740000002400 */
[----:B------:R-:W1:Y:S01]  /*a8e0*/  MUFU.TANH R99, R99 ;  /* 0x0000006300637308 */ /* 0x000e620000002400 */
[----:B------:R-:W-:-:S05]  /*a8f0*/  @!P0 BRA `(.L_x_172) ;  /* 0x000003d000008947 */ /* 0x000fca0003800000 */
[----:B--234-:R-:W2:Y:S01]  /*a900*/  LDL R2, [R1+0x2c] ;  /* 0x00002c0001027983 */ /* 0x01cea20000100800 */
[----:B------:R-:W-:Y:S01]  /*a910*/  IMAD.MOV.U32 R228, RZ, RZ, RZ ;  /* 0x000000ffffe47224 */ /* 0x000fe200078e00ff */
[----:B------:R-:W-:Y:S02]  /*a920*/  PLOP3.LUT P1, PT, PT, PT, UP1, 0x80, 0x0 ;  /* 0x000000000000781c */ /* 0x000fe40003f2f018 */
[----:B------:R-:W3:Y:S01]  /*a930*/  LDL R0, [R1+0x10] ;  /* 0x0000100001007983 */ /* 0x000ee20000100800 */
[----:B------:R-:W-:Y:S03]  /*a940*/  PLOP3.LUT P0, PT, PT, PT, UP1, 0x80, 0x0 ;  /* 0x000000000000781c */ /* 0x000fe60003f0f018 */
[----:B------:R-:W4:Y:S01]  /*a950*/  LDL R18, [R1+0x8] ;  /* 0x0000080001127983 */ /* 0x000f220000100800 */
[----:B--2---:R-:W-:Y:S05]  /*a960*/  IMAD R2, R227, 0x60, R2 ;  /* 0x00000060e3027824 */ /* 0x004fea00078e0202 */
[----:B---3--:R-:W-:Y:S05]  /*a970*/  IADD3 R2, R2, -0x60, R0 ;  /* 0xffffffa002027810 */ /* 0x008fea0007ffe000 */
        /* <DEDUP_REMOVED lines=8> */
[----:B------:R-:W-:Y:S03]  /*aa00*/  @!P4 LEA.HI.X R5, R3, c[0x0][0x2a4], R5, 0x2, P0 ;  /* 0x0000a9000305ca11 */ /* 0x000fe600000f1405 */
[----:B------:R-:W-:Y:S01]  /*aa10*/  IMAD.WIDE.U32 R2, R234, c[0x0][0x1e0], RZ ;  /* 0x00007800ea027a25 */ /* 0x000fe200078e00ff */
[----:B------:R-:W-:Y:S01]  /*aa20*/  SHF.R.S32.HI R0, RZ, 0x1f, R234 ;  /* 0x0000001fff007819 */ /* 0x000fe200000114ea */
[----:B------:R-:W2:Y:S04]  /*aa30*/  @!P4 LDG.E R228, [R4.64] ;  /* 0x0000003004e4c981 */ /* 0x000ea8000c1e1900 */
        /* <DEDUP_REMOVED lines=11> */
[----:B------:R-:W2:Y:S04]  /*aaf0*/  SHFL.IDX PT, R4, R2, RZ, 0x181f ;  /* 0x00181fff02047589 */ /* 0x000ea800000e0000 */
[----:B------:R-:W3:Y:S04]  /*ab00*/  SHFL.IDX PT, R3, R0, RZ, 0x181f ;  /* 0x00181fff00037589 */ /* 0x000ee800000e0000 */
[----:B------:R-:W5:Y:S04]  /*ab10*/  SHFL.IDX PT, R10, R2, 0x1, 0x181f ;  /* 0x00381f00020a7f89 */ /* 0x000f6800000e0000 */
[----:B------:R-:W1:Y:S04]  /*ab20*/  SHFL.IDX PT, R8, R2, 0x2, 0x181f ;  /* 0x00581f0002087f89 */ /* 0x000e6800000e0000 */
[----:B------:R-:W1:Y:S04]  /*ab30*/  SHFL.IDX PT, R7, R0, 0x1, 0x181f ;  /* 0x00381f0000077f89 */ /* 0x000e6800000e0000 */
[----:B------:R-:W1:Y:S04]  /*ab40*/  SHFL.IDX PT, R6, R2, 0x3, 0x181f ;  /* 0x00781f0002067f89 */ /* 0x000e6800000e0000 */
[----:B------:R-:W-:Y:S01]  /*ab50*/  SHFL.IDX PT, R9, R2, 0x4, 0x181f ;  /* 0x00981f0002097f89 */ /* 0x000fe200000e0000 */
[-C--:B--2---:R-:W-:Y:S03]  /*ab60*/  IADD3 R4, P0, R4, R226.reuse, RZ ;  /* 0x000000e204047210 */ /* 0x084fe60007f1e0ff */
[----:B------:R-:W-:Y:S02]  /*ab70*/  SHFL.IDX PT, R14, R0, 0x2, 0x181f ;  /* 0x00581f00000e7f89 */ /* 0x000fe400000e0000 */
[--C-:B---3--:R-:W-:Y:S02]  /*ab80*/  IMAD.X R5, R3, 0x1, R225.reuse, P0 ;  /* 0x0000000103057824 */ /* 0x108fe400000e06e1 */
[----:B------:R-:W2:Y:S01]  /*ab90*/  SHFL.IDX PT, R13, R0, 0x3, 0x181f ;  /* 0x00781f00000d7f89 */ /* 0x000ea200000e0000 */
[-C--:B-----5:R-:W-:Y:S03]  /*aba0*/  IADD3 R10, P0, R10, R226.reuse, RZ ;  /* 0x000000e20a0a7210 */ /* 0x0a0fe60007f1e0ff */
[----:B----4-:R3:W-:Y:S01]  /*abb0*/  LDGSTS.E.BYPASS.LTC128B.128 [R18+0x3100], [R4.64], !P3 ;  /* 0x0310000004127fae */ /* 0x0107e2000d901d70 */
[-C--:B-1----:R-:W-:Y:S03]  /*abc0*/  IADD3 R8, P5, R8, R226.reuse, RZ ;  /* 0x000000e208087210 */ /* 0x082fe60007fbe0ff */
[----:B------:R-:W1:Y:S01]  /*abd0*/  SHFL.IDX PT, R2, R2, 0x5, 0x181f ;  /* 0x00b81f0002027f89 */ /* 0x000e6200000e0000 */
[--C-:B------:R-:W-:Y:S03]  /*abe0*/  IMAD.X R11, R7, 0x1, R225.reuse, P0 ;  /* 0x00000001070b7824 */ /* 0x100fe600000e06e1 */
[----:B------:R-:W4:Y:S01]  /*abf0*/  SHFL.IDX PT, R12, R0, 0x4, 0x181f ;  /* 0x00981f00000c7f89 */ /* 0x000f2200000e0000 */
[-C--:B------:R-:W-:Y:S03]  /*ac00*/  IADD3 R6, P2, R6, R226.reuse, RZ ;  /* 0x000000e206067210 */ /* 0x080fe60007f5e0ff */
[----:B------:R-:W5:Y:S04]  /*ac10*/  SHFL.IDX PT, R0, R0, 0x5, 0x181f ;  /* 0x00b81f0000007f89 */ /* 0x000f6800000e0000 */
[----:B------:R5:W-:Y:S01]  /*ac20*/  LDGSTS.E.BYPASS.LTC128B.128 [R18+0x3900], [R10.64], !P3 ;  /* 0x039000000a127fae */ /* 0x000be2000d901d70 */
[--C-:B--2---:R-:W-:Y:S01]  /*ac30*/  IMAD.X R7, R13, 0x1, R225.reuse, P2 ;  /* 0x000000010d077824 */ /* 0x104fe200010e06e1 */
[-C--:B---3--:R-:W-:Y:S01]  /*ac40*/  IADD3 R4, P1, R9, R226.reuse, RZ ;  /* 0x000000e209047210 */ /* 0x088fe20007f3e0ff */
[--C-:B------:R-:W-:Y:S01]  /*ac50*/  IMAD.X R9, R14, 0x1, R225.reuse, P5 ;  /* 0x000000010e097824 */ /* 0x100fe200028e06e1 */
[----:B-1----:R-:W-:Y:S03]  /*ac60*/  IADD3 R2, P0, R2, R226, RZ ;  /* 0x000000e202027210 */ /* 0x002fe60007f1e0ff */
[--C-:B----4-:R-:W-:Y:S01]  /*ac70*/  IMAD.X R5, R12, 0x1, R225.reuse, P1 ;  /* 0x000000010c057824 */ /* 0x110fe200008e06e1 */
[----:B------:R1:W-:Y:S01]  /*ac80*/  LDGSTS.E.BYPASS.LTC128B.128 [R18+0x4100], [R8.64], !P3 ;  /* 0x0410000008127fae */ /* 0x0003e2000d901d70 */
[----:B-----5:R-:W-:Y:S03]  /*ac90*/  IMAD.X R3, R0, 0x1, R225, P0 ;  /* 0x0000000100037824 */ /* 0x020fe600000e06e1 */
[----:B------:R1:W-:Y:S04]  /*aca0*/  LDGSTS.E.BYPASS.LTC128B.128 [R18+0x4900], [R6.64], !P3 ;  /* 0x0490000006127fae */ /* 0x0003e8000d901d70 */
[----:B------:R1:W-:Y:S04]  /*acb0*/  LDGSTS.E.BYPASS.LTC128B.128 [R18+0x5100], [R4.64], !P3 ;  /* 0x0510000004127fae */ /* 0x0003e8000d901d70 */
[----:B------:R1:W-:Y:S02]  /*acc0*/  LDGSTS.E.BYPASS.LTC128B.128 [R18+0x5900], [R2.64], !P3 ;  /* 0x0590000002127fae */ /* 0x0003e4000d901d70 */
.L_x_172:
[----:B-1234-:R-:W2:Y:S01]  /*acd0*/  LDL R2, [R1+0x28] ;  /* 0x0000280001027983 */ /* 0x01eea20000100800 */
[----:B------:R-:W-:Y:S02]  /*ace0*/  PLOP3.LUT P1, PT, PT, PT, UP2, 0x80, 0x0 ;  /* 0x000000000000781c */ /* 0x000fe40003f2f028 */
[----:B------:R-:W-:Y:S01]  /*acf0*/  PLOP3.LUT P0, PT, PT, PT, UP2, 0x80, 0x0 ;  /* 0x000000000000781c */ /* 0x000fe20003f0f028 */
[----:B------:R-:W3:Y:S04]  /*ad00*/  LDL R58, [R1+0x24] ;  /* 0x00002400013a7983 */ /* 0x000ee80000100800 */
[----:B------:R-:W0:Y:S06]  /*ad10*/  LDGDEPBAR ;  /* 0x00000000000079af */ /* 0x000e2c0000000000 */
[----:B--2---:R-:W-:Y:S04]  /*ad20*/  @P1 IMAD.HI.U32 R0, R2, c[0x0][0x2c8], RZ ;  /* 0x0000b20002001a27 */ /* 0x004fe800078e00ff */
[----:B------:R-:W-:Y:S01]  /*ad30*/  IMAD.MOV.U32 R5, RZ, RZ, R2 ;  /* 0x000000ffff057224 */ /* 0x000fe200078e0002 */
[----:B------:R-:W-:Y:S01]  /*ad40*/  @P0 SHF.R.U32.HI R5, RZ, c[0x0][0x2cc], R0 ;  /* 0x0000b300ff050a19 */ /* 0x000fe20000011600 */
[----:B------:R-:W-:Y:S01]  /*ad50*/  IMAD R0, R227, -0x60, RZ ;  /* 0xffffffa0e3007824 */ /* 0x000fe200078e02ff */
[----:B------:R-:W-:Y:S01]  /*ad60*/  PLOP3.LUT P0, PT, PT, PT, UP0, 0x40, 0x0 ;  /* 0x000000000000781c */ /* 0x000fe20003f0e808 */
[----:B------:R-:W-:Y:S02]  /*ad70*/  IMAD.U32 R2, RZ, RZ, UR7 ;  /* 0x00000007ff027e24 */ /* 0x000fe4000f8e00ff */
[----:B------:R-:W1:Y:S01]  /*ad80*/  SHFL.IDX PT, R4, R5, RZ, 0x1c1f ;  /* 0x001c1fff05047589 */ /* 0x000e6200000e0000 */
[----:B---3--:R-:W-:Y:S05]  /*ad90*/  IADD3 R7, -R58, 0x1, R0 ;  /* 0x000000013a077810 */ /* 0x008fea0007ffe100 */
[----:B------:R-:W-:Y:S05]  /*ada0*/  IMAD R7, R2, c[0x0][0x1d0], R7 ;  /* 0x0000740002077a24 */ /* 0x000fea00078e0207 */
[----:B------:R-:W-:Y:S04]  /*adb0*/  IADD3 R7, R7, -c[0x0][0x168], RZ ;  /* 0x80005a0007077a10 */ /* 0x000fe80007ffe0ff */
[C---:B------:R-:W-:Y:S02]  /*adc0*/  IADD3 R6, R7.reuse, c[0x0][0x328], RZ ;  /* 0x0000ca0007067a10 */ /* 0x040fe40007ffe0ff */
[----:B------:R-:W-:Y:S03]  /*add0*/  IADD3 R7, R7, UR12, RZ ;  /* 0x0000000c07077c10 */ /* 0x000fe6000fffe0ff */
[----:B-1----:R-:W-:Y:S02]  /*ade0*/  IMAD.IADD R3, R6, 0x1, R4 ;  /* 0x0000000106037824 */ /* 0x002fe400078e0204 */
[----:B------:R-:W-:Y:S01]  /*adf0*/  IMAD.IADD R2, R4, 0x1, R7 ;  /* 0x0000000104027824 */ /* 0x000fe200078e0207 */
[----:B------:R-:W-:-:S05]  /*ae00*/  @P0 BRA `(.L_x_173) ;  /* 0x000001a000000947 */ /* 0x000fca0003800000 */
[----:B------:R-:W-:Y:S01]  /*ae10*/  MOV R8, UR7 ;  /* 0x0000000700087c02 */ /* 0x000fe20008000f00 */
[----:B------:R-:W-:Y:S04]  /*ae20*/  BSSY B0, `(.L_x_174) ;  /* 0x0000013000007945 */ /* 0x000fe80003800000 */
[----:B------:R-:W-:Y:S05]  /*ae30*/  IMAD R4, R8, c[0x0][0x1d0], R4 ;  /* 0x0000740008047a24 */ /* 0x000fea00078e0204 */
[----:B------:R-:W-:Y:S04]  /*ae40*/  IADD3 R4, R4, -c[0x0][0x168], RZ ;  /* 0x80005a0004047a10 */ /* 0x000fe80007ffe0ff */
[----:B------:R-:W-:Y:S11]  /*ae50*/  ISETP.GT.AND P0, PT, R4, -0x1, PT ;  /* 0xffffffff0400780c */ /* 0x000ff60003f04270 */
[----:B------:R-:W-:Y:S02]  /*ae60*/  @!UPT UIADD3 URZ, URZ, URZ, URZ ;  /* 0x0000003f3f3ff290 */ /* 0x000fe4000fffe03f */
[----:B------:R-:W-:-:S05]  /*ae70*/  @P0 BRA `(.L_x_175) ;  /* 0x0000008000000947 */ /* 0x000fca0003800000 */
[----:B------:R-:W-:Y:S01]  /*ae80*/  LOP3.LUT R4, RZ, R4, RZ, 0x33, !PT ;  /* 0x00000004ff047212 */ /* 0x000fe200078e33ff */
[----:B------:R-:W-:Y:S05]  /*ae90*/  IMAD.MOV.U32 R8, RZ, RZ, c[0x0][0x32c] ;  /* 0x0000cb00ff087624 */ /* 0x000fea00078e00ff */
[----:B------:R-:W-:Y:S11]  /*aea0*/  ISETP.NE.AND P0, PT, R8, 0x1, PT ;  /* 0x000000010800780c */ /* 0x000ff60003f05270 */
[----:B------:R-:W-:Y:S02]  /*aeb0*/  @!UPT UIADD3 URZ, URZ, URZ, URZ ;  /* 0x0000003f3f3ff290 */ /* 0x000fe4000fffe03f */
[----:B------:R-:W-:Y:S05]  /*aec0*/  @P0 IMAD.HI.U32 R8, R4, c[0x0][0x330], RZ ;  /* 0x0000cc0004080a27 */ /* 0x000fea00078e00ff */
[----:B------:R-:W-:Y:S04]  /*aed0*/  @P0 SHF.R.U32.HI R4, RZ, c[0x0][0x334], R8 ;  /* 0x0000cd00ff040a19 */ /* 0x000fe80000011608 */
[----:B------:R-:W-:Y:S01]  /*aee0*/  LOP3.LUT R4, RZ, R4, RZ, 0x33, !PT ;  /* 0x00000004ff047212 */ /* 0x000fe200078e33ff */
[----:B------:R-:W-:-:S05]  /*aef0*/  BRA `(.L_x_176) ;  /* 0x0000005000007947 */ /* 0x000fca0003800000 */
.L_x_175:
[----:B------:R-:W-:Y:S04]  /*af00*/  MOV R8, c[0x0][0x32c] ;  /* 0x0000cb0000087a02 */ /* 0x000fe80000000f00 */
[----:B------:R-:W-:Y:S11]  /*af10*/  ISETP.NE.AND P0, PT, R8, 0x1, PT ;  /* 0x000000010800780c */ /* 0x000ff60003f05270 */
[----:B------:R-:W-:Y:S02]  /*af20*/  @!UPT UIADD3 URZ, URZ, URZ, URZ ;  /* 0x0000003f3f3ff290 */ /* 0x000fe4000fffe03f */
[----:B------:R-:W-:Y:S05]  /*af30*/  @P0 IMAD.HI.U32 R8, R4, c[0x0][0x330], RZ ;  /* 0x0000cc0004080a27 */ /* 0x000fea00078e00ff */
[----:B------:R-:W-:Y:S02]  /*af40*/  @P0 SHF.R.U32.HI R4, RZ, c[0x0][0x334], R8 ;  /* 0x0000cd00ff040a19 */ /* 0x000fe40000011608 */
.L_x_176:
[----:B------:R-:W-:Y:S05]  /*af50*/  BSYNC B0 ;  /* 0x0000000000007941 */ /* 0x000fea0003800000 */
.L_x_174:
[----:B------:R-:W-:Y:S04]  /*af60*/  IMAD.IADD R8, R0, 0x1, -R58 ;  /* 0x0000000100087824 */ /* 0x000fe800078e0a3a */
[----:B------:R-:W-:Y:S05]  /*af70*/  IMAD R4, R4, c[0x0][0x32c], R8 ;  /* 0x0000cb0004047a24 */ /* 0x000fea00078e0208 */
[----:B------:R-:W-:Y:S02]  /*af80*/  IADD3 R8, R4, c[0x0][0x32c], RZ ;  /* 0x0000cb0004087a10 */ /* 0x000fe40007ffe0ff */
[----:B------:R-:W-:Y:S02]  /*af90*/  IMNMX R2, R2, R4, !PT ;  /* 0x0000000402027217 */ /* 0x000fe40007800200 */
[----:B------:R-:W-:Y:S02]  /*afa0*/  IMNMX R3, R3, R8, PT ;  /* 0x0000000803037217 */ /* 0x000fe40003800200 */
.L_x_173:
[C---:B------:R-:W-:Y:S01]  /*afb0*/  ISETP.GE.AND P0, PT, R0.reuse, 0x1, PT ;  /* 0x000000010000780c */ /* 0x040fe20003f06270 */
[----:B------:R-:W1:Y:S01]  /*afc0*/  SHFL.IDX PT, R4, R5, 0x1, 0x1c1f ;  /* 0x003c1f0005047f89 */ /* 0x000e6200000e0000 */
[----:B------:R-:W-:Y:S02]  /*afd0*/  ISETP.GE.AND P2, PT, R0, 0x9, PT ;  /* 0x000000090000780c */ /* 0x000fe40003f46270 */
[----:B------:R-:W-:Y:S02]  /*afe0*/  P2R R27, PR, RZ, 0x1 ;  /* 0x00000001ff1b7803 */ /* 0x000fe40000000000 */
[----:B------:R-:W-:Y:S02]  /*aff0*/  ISETP.GT.AND P0, PT, R2, RZ, !P0 ;  /* 0x000000ff0200720c */ /* 0x000fe40004704270 */
[----:B------:R-:W-:Y:S02]  /*b000*/  ISETP.GE.AND P1, PT, R0, 0x2, PT ;  /* 0x000000020000780c */ /* 0x000fe40003f26270 */
[C---:B------:R-:W-:Y:S02]  /*b010*/  ISETP.LT.OR P0, PT, R3.reuse, 0x1, P0 ;  /* 0x000000010300780c */ /* 0x040fe40000701670 */
[----:B------:R-:W-:Y:S02]  /*b020*/  P2R R26, PR, RZ, 0x2 ;  /* 0x00000002ff1a7803 */ /* 0x000fe40000000000 */
[----:B------:R-:W-:Y:S02]  /*b030*/  FSEL R29, R188, -INF , !P0 ;  /* 0xff800000bc1d7808 */ /* 0x000fe40004000000 */
[C---:B------:R-:W-:Y:S02]  /*b040*/  ISETP.GT.AND P0, PT, R2.reuse, 0x8, !P2 ;  /* 0x000000080200780c */ /* 0x040fe40005704270 */
[----:B------:R-:W-:Y:S02]  /*b050*/  ISETP.GT.AND P1, PT, R2, 0x1, !P1 ;  /* 0x000000010200780c */ /* 0x000fe40004f24270 */
[----:B------:R-:W-:Y:S02]  /*b060*/  P2R R25, PR, RZ, 0x4 ;  /* 0x00000004ff197803 */ /* 0x000fe40000000000 */
[C---:B------:R-:W-:Y:S02]  /*b070*/  ISETP.LT.OR P0, PT, R3.reuse, 0x9, P0 ;  /* 0x000000090300780c */ /* 0x040fe40000701670 */
[----:B------:R-:W-:Y:S02]  /*b080*/  ISETP.GE.AND P2, PT, R0, 0xa, PT ;  /* 0x0000000a0000780c */ /* 0x000fe40003f46270 */
[C---:B------:R-:W-:Y:S02]  /*b090*/  ISETP.LT.OR P1, PT, R3.reuse, 0x2, P1 ;  /* 0x000000020300780c */ /* 0x040fe40000f21670 */
[----:B------:R-:W-:Y:S02]  /*b0a0*/  FSEL R32, R16, -INF , !P0 ;  /* 0xff80000010207808 */ /* 0x000fe40004000000 */
[----:B------:R-:W-:Y:S02]  /*b0b0*/  ISETP.GT.AND P0, PT, R2, 0x9, !P2 ;  /* 0x000000090200780c */ /* 0x000fe40005704270 */
[----:B------:R-:W-:Y:S02]  /*b0c0*/  FSEL R31, R184, -INF , !P1 ;  /* 0xff800000b81f7808 */ /* 0x000fe40004800000 */
[----:B------:R-:W-:Y:S02]  /*b0d0*/  ISETP.LT.OR P0, PT, R3, 0xa, P0 ;  /* 0x0000000a0300780c */ /* 0x000fe40000701670 */
[----:B------:R-:W-:Y:S02]  /*b0e0*/  ISETP.GE.AND P1, PT, R0, 0x11, PT ;  /* 0x000000110000780c */ /* 0x000fe40003f26270 */
[----:B------:R-:W-:Y:S02]  /*b0f0*/  FSEL R34, R17, -INF , !P0 ;  /* 0xff80000011227808 */ /* 0x000fe40004000000 */
[----:B------:R-:W-:Y:S02]  /*b100*/  ISETP.GT.AND P0, PT, R2, 0x10, !P1 ;  /* 0x000000100200780c */ /* 0x000fe40004f04270 */
[----:B------:R-:W-:Y:S02]  /*b110*/  P2R R23, PR, RZ, 0x2 ;  /* 0x00000002ff177803 */ /* 0x000fe40000000000 */
[C---:B------:R-:W-:Y:S02]  /*b120*/  ISETP.LT.OR P0, PT, R3.reuse, 0x11, P0 ;  /* 0x000000110300780c */ /* 0x040fe40000701670 */
[----:B------:R-:W-:Y:S02]  /*b130*/  ISETP.GE.AND P1, PT, R0, 0x12, PT ;  /* 0x000000120000780c */ /* 0x000fe40003f26270 */
[----:B------:R-:W-:Y:S02]  /*b140*/  FSEL R40, R20, -INF , !P0 ;  /* 0xff80000014287808 */ /* 0x000fe40004000000 */
[----:B------:R-:W-:Y:S02]  /*b150*/  ISETP.GT.AND P0, PT, R2, 0x11, !P1 ;  /* 0x000000110200780c */ /* 0x000fe40004f04270 */
[----:B------:R-:W-:Y:S02]  /*b160*/  P2R R22, PR, RZ, 0x2 ;  /* 0x00000002ff167803 */ /* 0x000fe40000000000 */
[----:B------:R-:W-:Y:S02]  /*b170*/  ISETP.LT.OR P0, PT, R3, 0x12, P0 ;  /* 0x000000120300780c */ /* 0x000fe40000701670 */
        /* <DEDUP_REMOVED lines=73> */
[C---:B------:R-:W-:Y:S02]  /*b610*/  ISETP.GE.AND P6, PT, R0.reuse, 0x52, PT ;  /* 0x000000520000780c */ /* 0x040fe40003fc6270 */
[C---:B------:R-:W-:Y:S02]  /*b620*/  ISETP.LT.OR P0, PT, R3.reuse, 0x51, P0 ;  /* 0x000000510300780c */ /* 0x040fe40000701670 */
[----:B------:R-:W-:Y:S02]  /*b630*/  ISETP.GE.AND P5, PT, R0, 0x59, PT ;  /* 0x000000590000780c */ /* 0x000fe40003fa6270 */
[----:B------:R-:W-:Y:S02]  /*b640*/  FSEL R237, R84, -INF , !P0 ;  /* 0xff80000054ed7808 */ /* 0x000fe40004000000 */
[C---:B------:R-:W-:Y:S02]  /*b650*/  ISETP.GT.AND P0, PT, R2.reuse, 0x51, !P6 ;  /* 0x000000510200780c */ /* 0x040fe40007704270 */
[----:B------:R-:W-:Y:S02]  /*b660*/  P2R R24, PR, RZ, 0x4 ;  /* 0x00000004ff187803 */ /* 0x000fe40000000000 */
[----:B------:R-:W-:Y:S04]  /*b670*/  ISETP.LT.OR P0, PT, R3, 0x52, P0 ;  /* 0x000000520300780c */ /* 0x000fe80000701670 */
[----:B------:R-:W-:Y:S02]  /*b680*/  FSEL R243, R85, -INF , !P0 ;  /* 0xff80000055f37808 */ /* 0x000fe40004000000 */
[----:B------:R-:W-:Y:S04]  /*b690*/  ISETP.GT.AND P0, PT, R2, 0x58, !P5 ;  /* 0x000000580200780c */ /* 0x000fe80006f04270 */
[----:B------:R-:W-:Y:S04]  /*b6a0*/  ISETP.LT.OR P0, PT, R3, 0x59, P0 ;  /* 0x000000590300780c */ /* 0x000fe80000701670 */
[----:B------:R-:W-:Y:S02]  /*b6b0*/  FSEL R249, R96, -INF , !P0 ;  /* 0xff80000060f97808 */ /* 0x000fe40004000000 */
[----:B------:R-:W-:Y:S04]  /*b6c0*/  ISETP.GE.AND P0, PT, R0, 0x5a, PT ;  /* 0x0000005a0000780c */ /* 0x000fe80003f06270 */
[----:B------:R-:W-:Y:S01]  /*b6d0*/  ISETP.GT.AND P2, PT, R2, 0x59, !P0 ;  /* 0x000000590200780c */ /* 0x000fe20004744270 */
[--C-:B-1----:R-:W-:Y:S03]  /*b6e0*/  IMAD.IADD R2, R7, 0x1, R4.reuse ;  /* 0x0000000107027824 */ /* 0x102fe600078e0204 */
[----:B------:R-:W-:Y:S01]  /*b6f0*/  ISETP.LT.OR P2, PT, R3, 0x5a, P2 ;  /* 0x0000005a0300780c */ /* 0x000fe20001741670 */
[----:B------:R-:W-:Y:S03]  /*b700*/  IMAD.IADD R3, R6, 0x1, R4 ;  /* 0x0000000106037824 */ /* 0x000fe600078e0204 */
[----:B------:R-:W-:Y:S02]  /*b710*/  FSEL R250, R97, -INF , !P2 ;  /* 0xff80000061fa7808 */ /* 0x000fe40005000000 */
[----:B------:R-:W-:Y:S11]  /*b720*/  PLOP3.LUT P2, PT, PT, PT, UP0, 0x40, 0x0 ;  /* 0x000000000000781c */ /* 0x000ff60003f4e808 */
[----:B------:R-:W-:Y:S02]  /*b730*/  @!UPT UIADD3 URZ, URZ, URZ, URZ ;  /* 0x0000003f3f3ff290 */ /* 0x000fe4000fffe03f */
        /* <DEDUP_REMOVED lines=16> */
.L_x_179:
[----:B------:R-:W-:Y:S04]  /*b840*/  MOV R28, c[0x0][0x32c] ;  /* 0x0000cb00001c7a02 */ /* 0x000fe80000000f00 */
[----:B------:R-:W-:Y:S11]  /*b850*/  ISETP.NE.AND P2, PT, R28, 0x1, PT ;  /* 0x000000011c00780c */ /* 0x000ff60003f45270 */
[----:B------:R-:W-:Y:S02]  /*b860*/  @!UPT UIADD3 URZ, URZ, URZ, URZ ;  /* 0x0000003f3f3ff290 */ /* 0x000fe4000fffe03f */
[----:B------:R-:W-:Y:S05]  /*b870*/  @P2 IMAD.HI.U32 R28, R4, c[0x0][0x330], RZ ;  /* 0x0000cc00041c2a27 */ /* 0x000fea00078e00ff */
[----:B------:R-:W-:Y:S02]  /*b880*/  @P2 SHF.R.U32.HI R4, RZ, c[0x0][0x334], R28 ;  /* 0x0000cd00ff042a19 */ /* 0x000fe4000001161c */
.L_x_180:
[----:B------:R-:W-:Y:S05]  /*b890*/  BSYNC B0 ;  /* 0x0000000000007941 */ /* 0x000fea0003800000 */
.L_x_178:
[----:B------:R-:W-:Y:S04]  /*b8a0*/  IMAD.IADD R28, R0, 0x1, -R58 ;  /* 0x00000001001c7824 */ /* 0x000fe800078e0a3a */
[----:B------:R-:W-:Y:S05]  /*b8b0*/  IMAD R4, R4, c[0x0][0x32c], R28 ;  /* 0x0000cb0004047a24 */ /* 0x000fea00078e021c */
[----:B------:R-:W-:Y:S02]  /*b8c0*/  IADD3 R28, R4, c[0x0][0x32c], RZ ;  /* 0x0000cb00041c7a10 */ /* 0x000fe40007ffe0ff */
[----:B------:R-:W-:Y:S02]  /*b8d0*/  IMNMX R2, R2, R4, !PT ;  /* 0x0000000402027217 */ /* 0x000fe40007800200 */
[----:B------:R-:W-:Y:S02]  /*b8e0*/  IMNMX R3, R3, R28, PT ;  /* 0x0000001c03037217 */ /* 0x000fe40003800200 */
.L_x_177:
[----:B------:R-:W-:Y:S01]  /*b8f0*/  ISETP.NE.AND P2, PT, R26, RZ, PT ;  /* 0x000000ff1a00720c */ /* 0x000fe20003f45270 */
[----:B------:R-:W1:Y:S03]  /*b900*/  SHFL.IDX PT, R4, R5, 0x2, 0x1c1f ;  /* 0x005c1f0005047f89 */ /* 0x000e6600000e0000 */
[----:B------:R-:W-:Y:S04]  /*b910*/  ISETP.GT.AND P2, PT, R2, 0x1, !P2 ;  /* 0x000000010200780c */ /* 0x000fe80005744270 */
[----:B------:R-:W-:Y:S04]  /*b920*/  ISETP.LT.OR P2, PT, R3, 0x2, P2 ;  /* 0x000000020300780c */ /* 0x000fe80001741670 */
[----:B------:R-:W-:Y:S02]  /*b930*/  FSEL R33, R200, -INF , !P2 ;  /* 0xff800000c8217808 */ /* 0x000fe40005000000 */
[----:B------:R-:W-:Y:S04]  /*b940*/  ISETP.NE.AND P2, PT, R25, RZ, PT ;  /* 0x000000ff1900720c */ /* 0x000fe80003f45270 */
[----:B------:R-:W-:Y:S04]  /*b950*/  ISETP.GT.AND P2, PT, R2, 0x8, !P2 ;  /* 0x000000080200780c */ /* 0x000fe80005744270 */
[C---:B------:R-:W-:Y:S04]  /*b960*/  ISETP.LT.OR P2, PT, R3.reuse, 0x9, P2 ;  /* 0x000000090300780c */ /* 0x040fe80001741670 */
[----:B------:R-:W-:Y:S02]  /*b970*/  FSEL R37, R192, -INF , !P2 ;  /* 0xff800000c0257808 */ /* 0x000fe40005000000 */
[----:B------:R-:W-:Y:S04]  /*b980*/  ISETP.NE.AND P2, PT, R24, RZ, PT ;  /* 0x000000ff1800720c */ /* 0x000fe80003f45270 */
[----:B------:R-:W-:Y:S04]  /*b990*/  ISETP.GT.AND P2, PT, R2, 0x9, !P2 ;  /* 0x000000090200780c */ /* 0x000fe80005744270 */
[----:B------:R-:W-:Y:S04]  /*b9a0*/  ISETP.LT.OR P2, PT, R3, 0xa, P2 ;  /* 0x0000000a0300780c */ /* 0x000fe80001741670 */
[----:B------:R-:W-:Y:S02]  /*b9b0*/  FSEL R39, R190, -INF , !P2 ;  /* 0xff800000be277808 */ /* 0x000fe40005000000 */
[----:B------:R-:W-:Y:S04]  /*b9c0*/  ISETP.NE.AND P2, PT, R23, RZ, PT ;  /* 0x000000ff1700720c */ /* 0x000fe80003f45270 */
[----:B------:R-:W-:Y:S04]  /*b9d0*/  ISETP.GT.AND P2, PT, R2, 0x10, !P2 ;  /* 0x000000100200780c */ /* 0x000fe80005744270 */
[----:B------:R-:W-:Y:S04]  /*b9e0*/  ISETP.LT.OR P2, PT, R3, 0x11, P2 ;  /* 0x000000110300780c */ /* 0x000fe80001741670 */
[----:B------:R-:W-:Y:S02]  /*b9f0*/  FSEL R41, R181, -INF , !P2 ;  /* 0xff800000b5297808 */ /* 0x000fe40005000000 */
[----:B------:R-:W-:Y:S04]  /*ba00*/  ISETP.NE.AND P2, PT, R22, RZ, PT ;  /* 0x000000ff1600720c */ /* 0x000fe80003f45270 */
[C---:B------:R-:W-:Y:S04]  /*ba10*/  ISETP.GT.AND P2, PT, R2.reuse, 0x11, !P2 ;  /* 0x000000110200780c */ /* 0x040fe80005744270 */
[----:B------:R-:W-:Y:S04]  /*ba20*/  ISETP.LT.OR P2, PT, R3, 0x12, P2 ;  /* 0x000000120300780c */ /* 0x000fe80001741670 */
[----:B------:R-:W-:Y:S02]  /*ba30*/  FSEL R43, R171, -INF , !P2 ;  /* 0xff800000ab2b7808 */ /* 0x000fe40005000000 */
[----:B------:R-:W-:Y:S04]  /*ba40*/  ISETP.NE.AND P2, PT, R21, RZ, PT ;  /* 0x000000ff1500720c */ /* 0x000fe80003f45270 */
[----:B------:R-:W-:Y:S04]  /*ba50*/  ISETP.GT.AND P2, PT, R2, 0x18, !P2 ;  /* 0x000000180200780c */ /* 0x000fe80005744270 */
[C---:B------:R-:W-:Y:S04]  /*ba60*/  ISETP.LT.OR P2, PT, R3.reuse, 0x19, P2 ;  /* 0x000000190300780c */ /* 0x040fe80001741670 */
        /* <DEDUP_REMOVED lines=53> */
[----:B------:R-:W-:Y:S04]  /*bdc0*/  ISETP.GT.AND P2, PT, R2, 0x50, !P1 ;  /* 0x000000500200780c */ /* 0x000fe80004f44270 */
[C---:B------:R-:W-:Y:S04]  /*bdd0*/  ISETP.LT.OR P2, PT, R3.reuse, 0x51, P2 ;  /* 0x000000510300780c */ /* 0x040fe80001741670 */
[----:B------:R-:W-:Y:S02]  /*bde0*/  FSEL R239, R86, -INF , !P2 ;  /* 0xff80000056ef7808 */ /* 0x000fe40005000000 */
[C---:B------:R-:W-:Y:S04]  /*bdf0*/  ISETP.GT.AND P2, PT, R2.reuse, 0x51, !P6 ;  /* 0x000000510200780c */ /* 0x040fe80007744270 */
[----:B------:R-:W-:Y:S04]  /*be00*/  ISETP.LT.OR P2, PT, R3, 0x52, P2 ;  /* 0x000000520300780c */ /* 0x000fe80001741670 */
[----:B------:R-:W-:Y:S02]  /*be10*/  FSEL R241, R87, -INF , !P2 ;  /* 0xff80000057f17808 */ /* 0x000fe40005000000 */
[----:B------:R-:W-:Y:S04]  /*be20*/  ISETP.GT.AND P2, PT, R2, 0x58, !P5 ;  /* 0x000000580200780c */ /* 0x000fe80006f44270 */
[----:B------:R-:W-:Y:S04]  /*be30*/  ISETP.LT.OR P2, PT, R3, 0x59, P2 ;  /* 0x000000590300780c */ /* 0x000fe80001741670 */
[----:B------:R-:W-:Y:S02]  /*be40*/  FSEL R247, R98, -INF , !P2 ;  /* 0xff80000062f77808 */ /* 0x000fe40005000000 */
[----:B------:R-:W-:Y:S04]  /*be50*/  ISETP.NE.AND P2, PT, R27, RZ, PT ;  /* 0x000000ff1b00720c */ /* 0x000fe80003f45270 */
[----:B------:R-:W-:Y:S04]  /*be60*/  ISETP.GT.AND P2, PT, R2, RZ, !P2 ;  /* 0x000000ff0200720c */ /* 0x000fe80005744270 */
[----:B------:R-:W-:Y:S04]  /*be70*/  ISETP.LT.OR P2, PT, R3, 0x1, P2 ;  /* 0x000000010300780c */ /* 0x000fe80001741670 */
[----:B------:R-:W-:Y:S02]  /*be80*/  FSEL R30, R242, -INF , !P2 ;  /* 0xff800000f21e7808 */ /* 0x000fe40005000000 */
        /* <DEDUP_REMOVED lines=23> */
.L_x_183:
[----:B------:R-:W-:Y:S04]  /*c000*/  MOV R28, c[0x0][0x32c] ;  /* 0x0000cb00001c7a02 */ /* 0x000fe80000000f00 */
[----:B------:R-:W-:Y:S11]  /*c010*/  ISETP.NE.AND P2, PT, R28, 0x1, PT ;  /* 0x000000011c00780c */ /* 0x000ff60003f45270 */
[----:B------:R-:W-:Y:S02]  /*c020*/  @!UPT UIADD3 URZ, URZ, URZ, URZ ;  /* 0x0000003f3f3ff290 */ /* 0x000fe4000fffe03f */
[----:B------:R-:W-:Y:S05]  /*c030*/  @P2 IMAD.HI.U32 R28, R4, c[0x0][0x330], RZ ;  /* 0x0000cc00041c2a27 */ /* 0x000fea00078e00ff */
[----:B------:R-:W-:Y:S02]  /*c040*/  @P2 SHF.R.U32.HI R4, RZ, c[0x0][0x334], R28 ;  /* 0x0000cd00ff042a19 */ /* 0x000fe4000001161c */
.L_x_184:
[----:B------:R-:W-:Y:S05]  /*c050*/  BSYNC B0 ;  /* 0x0000000000007941 */ /* 0x000fea0003800000 */
.L_x_182:
[----:B------:R-:W-:Y:S04]  /*c060*/  IMAD.IADD R28, R0, 0x1, -R58 ;  /* 0x00000001001c7824 */ /* 0x000fe800078e0a3a */
[----:B------:R-:W-:Y:S05]  /*c070*/  IMAD R4, R4, c[0x0][0x32c], R28 ;  /* 0x0000cb0004047a24 */ /* 0x000fea00078e021c */
[----:B------:R-:W-:Y:S02]  /*c080*/  IADD3 R28, R4, c[0x0][0x32c], RZ ;  /* 0x0000cb00041c7a10 */ /* 0x000fe40007ffe0ff */
[----:B------:R-:W-:Y:S02]  /*c090*/  IMNMX R2, R2, R4, !PT ;  /* 0x0000000402027217 */ /* 0x000fe40007800200 */
[----:B------:R-:W-:Y:S02]  /*c0a0*/  IMNMX R3, R3, R28, PT ;  /* 0x0000001c03037217 */ /* 0x000fe40003800200 */
.L_x_181:
[----:B------:R-:W-:Y:S01]  /*c0b0*/  ISETP.NE.AND P2, PT, R26, RZ, PT ;  /* 0x000000ff1a00720c */ /* 0x000fe20003f45270 */
[----:B------:R-:W1:Y:S03]  /*c0c0*/  SHFL.IDX PT, R4, R5, 0x3, 0x1c1f ;  /* 0x007c1f0005047f89 */ /* 0x000e6600000e0000 */
        /* <DEDUP_REMOVED lines=111> */
.L_x_187:
[----:B------:R-:W-:Y:S04]  /*c7c0*/  MOV R5, c[0x0][0x32c] ;  /* 0x0000cb0000057a02 */ /* 0x000fe80000000f00 */
[----:B------:R-:W-:Y:S11]  /*c7d0*/  ISETP.NE.AND P2, PT, R5, 0x1, PT ;  /* 0x000000010500780c */ /* 0x000ff60003f45270 */
[----:B------:R-:W-:Y:S02]  /*c7e0*/  @!UPT UIADD3 URZ, URZ, URZ, URZ ;  /* 0x0000003f3f3ff290 */ /* 0x000fe4000fffe03f */
[----:B------:R-:W-:Y:S05]  /*c7f0*/  @P2 IMAD.HI.U32 R5, R4, c[0x0][0x330], RZ ;  /* 0x0000cc0004052a27 */ /* 0x000fea00078e00ff */
[----:B------:R-:W-:Y:S02]  /*c800*/  @P2 SHF.R.U32.HI R4, RZ, c[0x0][0x334], R5 ;  /* 0x0000cd00ff042a19 */ /* 0x000fe40000011605 */
.L_x_188:
[----:B------:R-:W-:Y:S05]  /*c810*/  BSYNC B0 ;  /* 0x0000000000007941 */ /* 0x000fea0003800000 */
.L_x_186:
[----:B------:R-:W-:Y:S04]  /*c820*/  IMAD.IADD R0, R0, 0x1, -R58 ;  /* 0x0000000100007824 */ /* 0x000fe800078e0a3a */
[----:B------:R-:W-:Y:S05]  /*c830*/  IMAD R4, R4, c[0x0][0x32c], R0 ;  /* 0x0000cb0004047a24 */ /* 0x000fea00078e0200 */
[----:B------:R-:W-:Y:S02]  /*c840*/  IADD3 R0, R4, c[0x0][0x32c], RZ ;  /* 0x0000cb0004007a10 */ /* 0x000fe40007ffe0ff */
[----:B------:R-:W-:Y:S02]  /*c850*/  IMNMX R2, R2, R4, !PT ;  /* 0x0000000402027217 */ /* 0x000fe40007800200 */
[----:B------:R-:W-:Y:S02]  /*c860*/  IMNMX R3, R3, R0, PT ;  /* 0x0000000003037217 */ /* 0x000fe40003800200 */
.L_x_185:
[----:B------:R-:W2:Y:S01]  /*c870*/  LDL.LU R4, [R1+0x4] ;  /* 0x0000040001047983 */ /* 0x000ea20000300800 */
[----:B------:R-:W-:Y:S02]  /*c880*/  ISETP.NE.AND P2, PT, R27, RZ, PT ;  /* 0x000000ff1b00720c */ /* 0x000fe40003f45270 */
[----:B------:R-:W-:Y:S01]  /*c890*/  FMNMX.FTZ R72, R29, R100, !PT ;  /* 0x000000641d487209 */ /* 0x000fe20007810000 */
[----:B------:R-:W3:Y:S01]  /*c8a0*/  LDL.LU R0, [R1] ;  /* 0x0000000001007983 */ /* 0x000ee20000300800 */
[----:B------:R-:W-:Y:S02]  /*c8b0*/  ISETP.GT.AND P2, PT, R2, RZ, !P2 ;  /* 0x000000ff0200720c */ /* 0x000fe40005744270 */
[----:B------:R-:W-:Y:S02]  /*c8c0*/  FMNMX.FTZ R72, R31, R72, !PT ;  /* 0x000000481f487209 */ /* 0x000fe40007810000 */
[C---:B------:R-:W-:Y:S02]  /*c8d0*/  ISETP.LT.OR P2, PT, R3.reuse, 0x1, P2 ;  /* 0x000000010300780c */ /* 0x040fe40001741670 */
[----:B------:R-:W-:Y:S02]  /*c8e0*/  FMNMX.FTZ R72, R32, R72, !PT ;  /* 0x0000004820487209 */ /* 0x000fe40007810000 */
[----:B------:R-:W-:Y:S02]  /*c8f0*/  ISETP.GT.AND P1, PT, R2, 0x50, !P1 ;  /* 0x000000500200780c */ /* 0x000fe40004f24270 */
[----:B------:R-:W-:Y:S02]  /*c900*/  FMNMX.FTZ R72, R34, R72, !PT ;  /* 0x0000004822487209 */ /* 0x000fe40007810000 */
[----:B------:R-:W-:Y:S02]  /*c910*/  ISETP.LT.OR P1, PT, R3, 0x51, P1 ;  /* 0x000000510300780c */ /* 0x000fe40000f21670 */
[----:B------:R-:W-:Y:S02]  /*c920*/  FMNMX.FTZ R72, R40, R72, !PT ;  /* 0x0000004828487209 */ /* 0x000fe40007810000 */
[----:B------:R-:W-:Y:S02]  /*c930*/  ISETP.GT.AND P6, PT, R2, 0x51, !P6 ;  /* 0x000000510200780c */ /* 0x000fe400077c4270 */
[----:B------:R-:W-:Y:S02]  /*c940*/  FMNMX.FTZ R72, R42, R72, !PT ;  /* 0x000000482a487209 */ /* 0x000fe40007810000 */
[----:B------:R-:W-:Y:S02]  /*c950*/  ISETP.GT.AND P5, PT, R2, 0x58, !P5 ;  /* 0x000000580200780c */ /* 0x000fe40006fa4270 */
[----:B------:R-:W-:Y:S02]  /*c960*/  FMNMX.FTZ R72, R44, R72, !PT ;  /* 0x000000482c487209 */ /* 0x000fe40007810000 */
[----:B------:R-:W-:Y:S02]  /*c970*/  ISETP.GT.AND P0, PT, R2, 0x59, !P0 ;  /* 0x000000590200780c */ /* 0x000fe40004704270 */
[----:B------:R-:W-:Y:S02]  /*c980*/  FMNMX.FTZ R72, R47, R72, !PT ;  /* 0x000000482f487209 */ /* 0x000fe40007810000 */
[----:B------:R-:W-:Y:S02]  /*c990*/  ISETP.LT.OR P6, PT, R3, 0x52, P6 ;  /* 0x000000520300780c */ /* 0x000fe400037c1670 */
[----:B------:R-:W-:Y:S02]  /*c9a0*/  FMNMX.FTZ R72, R57, R72, !PT ;  /* 0x0000004839487209 */ /* 0x000fe40007810000 */
[C---:B------:R-:W-:Y:S02]  /*c9b0*/  ISETP.LT.OR P5, PT, R3.reuse, 0x59, P5 ;  /* 0x000000590300780c */ /* 0x040fe40002fa1670 */
[----:B------:R-:W-:Y:S02]  /*c9c0*/  FMNMX.FTZ R72, R90, R72, !PT ;  /* 0x000000485a487209 */ /* 0x000fe40007810000 */
[----:B------:R-:W-:Y:S02]  /*c9d0*/  ISETP.LT.OR P0, PT, R3, 0x5a, P0 ;  /* 0x0000005a0300780c */ /* 0x000fe40000701670 */
[----:B------:R-:W-:Y:S02]  /*c9e0*/  FMNMX.FTZ R72, R176, R72, !PT ;  /* 0x00000048b0487209 */ /* 0x000fe40007810000 */
[----:B------:R-:W-:Y:S02]  /*c9f0*/  FSEL R73, R79, -INF , !P0 ;  /* 0xff8000004f497808 */ /* 0x000fe40004000000 */
[----:B------:R-:W-:Y:S02]  /*ca00*/  FMNMX.FTZ R72, R177, R72, !PT ;  /* 0x00000048b1487209 */ /* 0x000fe40007810000 */
[----:B------:R-:W-:Y:S02]  /*ca10*/  FSEL R194, R194, -INF , !P6 ;  /* 0xff800000c2c27808 */ /* 0x000fe40007000000 */
[----:B------:R-:W-:Y:S04]  /*ca20*/  FMNMX.FTZ R72, R178, R72, !PT ;  /* 0x00000048b2487209 */ /* 0x000fe80007810000 */
        /* <DEDUP_REMOVED lines=10> */
[----:B------:R-:W-:Y:S05]  /*cad0*/  FMNMX.FTZ R72, R250, R72, !PT ;  /* 0x00000048fa487209 */ /* 0x000fea0007810000 */
[----:B------:R-:W1:Y:S02]  /*cae0*/  SHFL.BFLY PT, R5, R72, 0x2, 0x1f ;  /* 0x0c401f0048057f89 */ /* 0x000e6400000e0000 */
[----:B-1----:R-:W-:Y:S06]  /*caf0*/  FMNMX.FTZ R72, R72, R5, !PT ;  /* 0x0000000548487209 */ /* 0x002fec0007810000 */
[----:B------:R-:W1:Y:S02]  /*cb00*/  SHFL.BFLY PT, R7, R72, 0x1, 0x1f ;  /* 0x0c201f0048077f89 */ /* 0x000e6400000e0000 */
[----:B-1----:R-:W-:Y:S02]  /*cb10*/  FMNMX.FTZ R72, R72, R7, !PT ;  /* 0x0000000748487209 */ /* 0x002fe40007810000 */
[----:B--2---:R-:W-:Y:S02]  /*cb20*/  FSEL R27, R4, -INF , !P2 ;  /* 0xff800000041b7808 */ /* 0x004fe40005000000 */
[----:B------:R-:W-:Y:S02]  /*cb30*/  ISETP.NE.AND P2, PT, R26, RZ, PT ;  /* 0x000000ff1a00720c */ /* 0x000fe40003f45270 */
[----:B------:R-:W-:Y:S02]  /*cb40*/  FMNMX.FTZ R4, R28, R102, !PT ;  /* 0x000000661c047209 */ /* 0x000fe40007810000 */
[----:B------:R-:W-:Y:S02]  /*cb50*/  ISETP.GT.AND P2, PT, R2, 0x1, !P2 ;  /* 0x000000010200780c */ /* 0x000fe40005744270 */
[----:B------:R-:W-:Y:S02]  /*cb60*/  FMNMX.FTZ R4, R35, R4, !PT ;  /* 0x0000000423047209 */ /* 0x000fe40007810000 */
[----:B------:R-:W-:Y:S02]  /*cb70*/  ISETP.LT.OR P2, PT, R3, 0x2, P2 ;  /* 0x000000020300780c */ /* 0x000fe40001741670 */
[----:B------:R-:W-:Y:S02]  /*cb80*/  FMNMX.FTZ R4, R36, R4, !PT ;  /* 0x0000000424047209 */ /* 0x000fe40007810000 */
[----:B---3--:R-:W-:Y:S02]  /*cb90*/  FSEL R26, R0, -INF , !P2 ;  /* 0xff800000001a7808 */ /* 0x008fe40005000000 */
[----:B------:R-:W-:Y:S02]  /*cba0*/  ISETP.NE.AND P2, PT, R25, RZ, PT ;  /* 0x000000ff1900720c */ /* 0x000fe40003f45270 */
[----:B------:R-:W-:Y:S02]  /*cbb0*/  FMNMX.FTZ R0, R30, R101, !PT ;  /* 0x000000651e007209 */ /* 0x000fe40007810000 */
[----:B------:R-:W-:Y:S02]  /*cbc0*/  ISETP.GT.AND P2, PT, R2, 0x8, !P2 ;  /* 0x000000080200780c */ /* 0x000fe40005744270 */
[----:B------:R-:W-:Y:S02]  /*cbd0*/  FMNMX.FTZ R0, R33, R0, !PT ;  /* 0x0000000021007209 */ /* 0x000fe40007810000 */
[----:B------:R-:W-:Y:S02]  /*cbe0*/  ISETP.LT.OR P2, PT, R3, 0x9, P2 ;  /* 0x000000090300780c */ /* 0x000fe40001741670 */
[----:B------:R-:W-:Y:S02]  /*cbf0*/  FMNMX.FTZ R0, R37, R0, !PT ;  /* 0x0000000025007209 */ /* 0x000fe40007810000 */
[----:B------:R-:W-:Y:S02]  /*cc00*/  FSEL R25, R252, -INF , !P2 ;  /* 0xff800000fc197808 */ /* 0x000fe40005000000 */
[----:B------:R-:W-:Y:S02]  /*cc10*/  ISETP.NE.AND P2, PT, R24, RZ, PT ;  /* 0x000000ff1800720c */ /* 0x000fe40003f45270 */
[----:B------:R-:W-:Y:S02]  /*cc20*/  FMNMX.FTZ R0, R39, R0, !PT ;  /* 0x0000000027007209 */ /* 0x000fe40007810000 */
[C---:B------:R-:W-:Y:S02]  /*cc30*/  ISETP.GT.AND P2, PT, R2.reuse, 0x9, !P2 ;  /* 0x000000090200780c */ /* 0x040fe40005744270 */
[----:B------:R-:W-:Y:S02]  /*cc40*/  FMNMX.FTZ R0, R41, R0, !PT ;  /* 0x0000000029007209 */ /* 0x000fe40007810000 */
[----:B------:R-:W-:Y:S02]  /*cc50*/  ISETP.LT.OR P2, PT, R3, 0xa, P2 ;  /* 0x0000000a0300780c */ /* 0x000fe40001741670 */
[----:B------:R-:W-:Y:S02]  /*cc60*/  FMNMX.FTZ R0, R43, R0, !PT ;  /* 0x000000002b007209 */ /* 0x000fe40007810000 */
[----:B------:R-:W-:Y:S02]  /*cc70*/  FSEL R24, R251, -INF , !P2 ;  /* 0xff800000fb187808 */ /* 0x000fe40005000000 */
        /* <DEDUP_REMOVED lines=22> */
[----:B------:R-:W-:Y:S01]  /*cde0*/  FMNMX.FTZ R4, R49, R4, !PT ;  /* 0x0000000431047209 */ /* 0x000fe20007810000 */
[----:B------:R-:W-:Y:S01]  /*cdf0*/  LDSM.16.MT88.4 R20, [R209+0x100] ;  /* 0x00010000d114783b */ /* 0x000fe20000004200 */
        /* <DEDUP_REMOVED lines=50> */
[----:B------:R-:W-:Y:S01]  /*d120*/  FMNMX.FTZ R4, R204, R4, !PT ;  /* 0x00000004cc047209 */ /* 0x000fe20007810000 */
[----:B------:R-:W1:Y:S01]  /*d130*/  SHFL.BFLY PT, R6, R0, 0x2, 0x1f ;  /* 0x0c401f0000067f89 */ /* 0x000e6200000e0000 */
        /* <DEDUP_REMOVED lines=16> */
[----:B------:R-:W-:Y:S01]  /*d240*/  FSEL R198, R74, -INF , !P2 ;  /* 0xff8000004ac67808 */ /* 0x000fe20005000000 */
[----:B------:R-:W-:Y:S01]  /*d250*/  FMUL.FTZ R74, R72, c[0x0][0x2d0] ;  /* 0x0000b400484a7a20 */ /* 0x000fe20000410000 */
        /* <DEDUP_REMOVED lines=10> */
[----:B-1----:R-:W-:Y:S02]  /*d300*/  FMNMX.FTZ R0, R0, R6, !PT ;  /* 0x0000000600007209 */ /* 0x002fe40007810000 */
[C---:B------:R-:W-:Y:S02]  /*d310*/  ISETP.LT.OR P2, PT, R3.reuse, 0x49, P2 ;  /* 0x000000490300780c */ /* 0x040fe40001741670 */
[----:B------:R-:W-:Y:S01]  /*d320*/  FMNMX.FTZ R4, R246, R4, !PT ;  /* 0x00000004f6047209 */ /* 0x000fe20007810000 */
[----:B------:R-:W1:Y:S01]  /*d330*/  SHFL.BFLY PT, R71, R0, 0x1, 0x1f ;  /* 0x0c201f0000477f89 */ /* 0x000e6200000e0000 */
[----:B------:R-:W-:Y:S02]  /*d340*/  FSEL R202, R78, -INF , !P2 ;  /* 0xff8000004eca7808 */ /* 0x000fe40005000000 */
[----:B------:R-:W-:Y:S02]  /*d350*/  ISETP.NE.AND P2, PT, R8, RZ, PT ;  /* 0x000000ff0800720c */ /* 0x000fe40003f45270 */
[----:B------:R-:W-:Y:S02]  /*d360*/  FMNMX.FTZ R5, R58, R5, !PT ;  /* 0x000000053a057209 */ /* 0x000fe40007810000 */
[----:B------:R-:W-:Y:S01]  /*d370*/  ISETP.GT.AND P2, PT, R2, 0x49, !P2 ;  /* 0x000000490200780c */ /* 0x000fe20005744270 */
[----:B------:R-:W2:Y:S01]  /*d380*/  SHFL.BFLY PT, R7, R4, 0x2, 0x1f ;  /* 0x0c401f0004077f89 */ /* 0x000ea200000e0000 */
[----:B------:R-:W-:Y:S02]  /*d390*/  FMNMX.FTZ R5, R62, R5, !PT ;  /* 0x000000053e057209 */ /* 0x000fe40007810000 */
[----:B------:R-:W-:Y:S02]  /*d3a0*/  ISETP.LT.OR P2, PT, R3, 0x4a, P2 ;  /* 0x0000004a0300780c */ /* 0x000fe40001741670 */
[----:B------:R-:W-:Y:S02]  /*d3b0*/  FMNMX.FTZ R5, R88, R5, !PT ;  /* 0x0000000558057209 */ /* 0x000fe40007810000 */
[----:B------:R-:W-:Y:S02]  /*d3c0*/  FSEL R193, R193, -INF , !P2 ;  /* 0xff800000c1c17808 */ /* 0x000fe40005000000 */
[----:B------:R-:W-:Y:S02]  /*d3d0*/  FSETP.NEU.FTZ.AND P2, PT, R72, -INF , PT ;  /* 0xff8000004800780b */ /* 0x000fe40003f5d000 */
[----:B------:R-:W-:Y:S02]  /*d3e0*/  FMNMX.FTZ R6, R98, R5, !PT ;  /* 0x0000000562067209 */ /* 0x000fe40007810000 */
[----:B------:R-:W-:Y:S02]  /*d3f0*/  FSEL R74, R74, RZ, P2 ;  /* 0x000000ff4a4a7208 */ /* 0x000fe40001000000 */
[----:B------:R-:W-:Y:S02]  /*d400*/  FSEL R199, R182, -INF , !P1 ;  /* 0xff800000b6c77808 */ /* 0x000fe40004800000 */
[----:B-1----:R-:W-:Y:S01]  /*d410*/  FMNMX.FTZ R71, R0, R71, !PT ;  /* 0x0000004700477209 */ /* 0x002fe20007810000 */
[--C-:B------:R-:W-:Y:S01]  /*d420*/  FFMA.FTZ R5, R29, c[0x0][0x2d0], -R74.reuse ;  /* 0x0000b4001d057a23 */ /* 0x100fe2000001084a */
[----:B------:R-:W-:Y:S01]  /*d430*/  FMNMX.FTZ R6, R168, R6, !PT ;  /* 0x00000006a8067209 */ /* 0x000fe20007810000 */
[--C-:B------:R-:W-:Y:S01]  /*d440*/  FFMA.FTZ R0, R32, c[0x0][0x2d0], -R74.reuse ;  /* 0x0000b40020007a23 */ /* 0x100fe2000001084a */
[----:B------:R-:W-:Y:S01]  /*d450*/  FSEL R182, R91, -INF , !P5 ;  /* 0xff8000005bb67808 */ /* 0x000fe20006800000 */
[----:B------:R1:W-:Y:S01]  /*d460*/  MUFU.EX2 R64, R5 ;  /* 0x0000000500407308 */ /* 0x0003e20000000800 */
[--C-:B------:R-:W-:Y:S01]  /*d470*/  FFMA.FTZ R16, R44, c[0x0][0x2d0], -R74.reuse ;  /* 0x0000b4002c107a23 */ /* 0x100fe2000001084a */
[----:B--2---:R-:W-:Y:S01]  /*d480*/  FMNMX.FTZ R4, R4, R7, !PT ;  /* 0x0000000704047209 */ /* 0x004fe20007810000 */
[C---:B------:R-:W-:Y:S01]  /*d490*/  FMUL.FTZ R75, R71.reuse, c[0x0][0x2d0] ;  /* 0x0000b400474b7a20 */ /* 0x040fe20000410000 */
[----:B------:R-:W-:Y:S03]  /*d4a0*/  FSETP.NEU.FTZ.AND P1, PT, R71, -INF , PT ;  /* 0xff8000004700780b */ /* 0x000fe60003f3d000 */
[----:B------:R-:W2:Y:S01]  /*d4b0*/  SHFL.BFLY PT, R70, R4, 0x1, 0x1f ;  /* 0x0c201f0004467f89 */ /* 0x000ea200000e0000 */
[----:B------:R-:W-:Y:S02]  /*d4c0*/  FSEL R75, R75, RZ, P1 ;  /* 0x000000ff4b4b7208 */ /* 0x000fe40000800000 */
[----:B------:R3:W-:Y:S03]  /*d4d0*/  MUFU.EX2 R84, R0 ;  /* 0x0000000000547308 */ /* 0x0007e60000000800 */
[--C-:B------:R-:W-:Y:S02]  /*d4e0*/  FFMA.FTZ R3, R39, c[0x0][0x2d0], -R75.reuse ;  /* 0x0000b40027037a23 */ /* 0x100fe4000001084b */
[--C-:B------:R-:W-:Y:S02]  /*d4f0*/  FFMA.FTZ R12, R43, c[0x0][0x2d0], -R75.reuse ;  /* 0x0000b4002b0c7a23 */ /* 0x100fe4000001084b */
[--C-:B------:R-:W-:Y:S03]  /*d500*/  FFMA.FTZ R8, R41, c[0x0][0x2d0], -R75.reuse ;  /* 0x0000b40029087a23 */ /* 0x100fe6000001084b */
[----:B------:R4:W-:Y:S01]  /*d510*/  MUFU.EX2 R86, R3 ;  /* 0x0000000300567308 */ /* 0x0009e20000000800 */
[----:B-1----:R-:W-:Y:S01]  /*d520*/  FMNMX.FTZ R5, R169, R6, !PT ;  /* 0x00000006a9057209 */ /* 0x002fe20007810000 */
[--C-:B------:R-:W-:Y:S03]  /*d530*/  FFMA.FTZ R6, R31, c[0x0][0x2d0], -R74.reuse ;  /* 0x0000b4001f067a23 */ /* 0x100fe6000001084a */
[----:B------:R-:W-:Y:S05]  /*d540*/  FMNMX.FTZ R5, R172, R5, !PT ;  /* 0x00000005ac057209 */ /* 0x000fea0007810000 */
[----:B------:R-:W-:Y:S01]  /*d550*/  MUFU.EX2 R53, R6 ;  /* 0x0000000600357308 */ /* 0x000fe20000000800 */
[----:B--2---:R-:W-:Y:S02]  /*d560*/  FMNMX.FTZ R70, R4, R70, !PT ;  /* 0x0000004604467209 */ /* 0x004fe40007810000 */
[----:B------:R-:W-:Y:S02]  /*d570*/  FMNMX.FTZ R5, R180, R5, !PT ;  /* 0x00000005b4057209 */ /* 0x000fe40007810000 */
[C---:B------:R-:W-:Y:S01]  /*d580*/  FSETP.NEU.FTZ.AND P0, PT, R70.reuse, -INF , PT ;  /* 0xff8000004600780b */ /* 0x040fe20003f1d000 */
[----:B------:R-:W-:Y:S01]  /*d590*/  FMUL.FTZ R96, R70, c[0x0][0x2d0] ;  /* 0x0000b40046607a20 */ /* 0x000fe20000410000 */
[----:B------:R-:W-:Y:S03]  /*d5a0*/  FMNMX.FTZ R5, R183, R5, !PT ;  /* 0x00000005b7057209 */ /* 0x000fe60007810000 */
[----:B------:R-:W-:Y:S01]  /*d5b0*/  MUFU.EX2 R31, R8 ;  /* 0x00000008001f7308 */ /* 0x000fe20000000800 */
[----:B---3--:R-:W-:Y:S01]  /*d5c0*/  FMNMX.FTZ R0, R186, R5, !PT ;  /* 0x00000005ba007209 */ /* 0x008fe20007810000 */
[----:B------:R-:W-:Y:S01]  /*d5d0*/  FFMA.FTZ R5, R34, c[0x0][0x2d0], -R74 ;  /* 0x0000b40022057a23 */ /* 0x000fe2000001084a */
[----:B------:R-:W-:Y:S02]  /*d5e0*/  FSEL R96, R96, RZ, P0 ;  /* 0x000000ff60607208 */ /* 0x000fe40000000000 */
[----:B------:R-:W-:Y:S03]  /*d5f0*/  FMNMX.FTZ R0, R187, R0, !PT ;  /* 0x00000000bb007209 */ /* 0x000fe60007810000 */
[--C-:B----4-:R-:W-:Y:S01]  /*d600*/  FFMA.FTZ R3, R28, c[0x0][0x2d0], -R96.reuse ;  /* 0x0000b4001c037a23 */ /* 0x110fe20000010860 */
[----:B------:R-:W-:Y:S01]  /*d610*/  FMNMX.FTZ R0, R198, R0, !PT ;  /* 0x00000000c6007209 */ /* 0x000fe20007810000 */
[----:B------:R-:W1:Y:S01]  /*d620*/  MUFU.EX2 R87, R5 ;  /* 0x0000000500577308 */ /* 0x000e620000000800 */
[--C-:B------:R-:W-:Y:S02]  /*d630*/  FFMA.FTZ R4, R38, c[0x0][0x2d0], -R96.reuse ;  /* 0x0000b40026047a23 */ /* 0x100fe40000010860 */
[----:B------:R-:W-:Y:S01]  /*d640*/  FMNMX.FTZ R0, R201, R0, !PT ;  /* 0x00000000c9007209 */ /* 0x000fe20007810000 */
[--C-:B------:R-:W-:Y:S02]  /*d650*/  FFMA.FTZ R32, R46, c[0x0][0x2d0], -R96.reuse ;  /* 0x0000b4002e207a23 */ /* 0x100fe40000010860 */
[----:B------:R-:W-:Y:S01]  /*d660*/  FFMA.FTZ R44, R51, c[0x0][0x2d0], -R96 ;  /* 0x0000b400332c7a23 */ /* 0x000fe20000010860 */
[----:B------:R-:W-:Y:S01]  /*d670*/  FMNMX.FTZ R0, R202, R0, !PT ;  /* 0x00000000ca007209 */ /* 0x000fe20007810000 */
[--C-:B------:R-:W-:Y:S02]  /*d680*/  FFMA.FTZ R28, R48, c[0x0][0x2d0], -R75.reuse ;  /* 0x0000b400301c7a23 */ /* 0x100fe4000001084b */
[----:B------:R2:W-:Y:S01]  /*d690*/  MUFU.EX2 R54, R3 ;  /* 0x0000000300367308 */ /* 0x0005e20000000800 */
[----:B------:R-:W-:Y:S01]  /*d6a0*/  FMNMX.FTZ R2, R193, R0, !PT ;  /* 0x00000000c1027209 */ /* 0x000fe20007810000 */
[--C-:B------:R-:W-:Y:S02]  /*d6b0*/  FFMA.FTZ R0, R33, c[0x0][0x2d0], -R75.reuse ;  /* 0x0000b40021007a23 */ /* 0x100fe4000001084b */
[----:B------:R-:W-:Y:S01]  /*d6c0*/  FFMA.FTZ R48, R57, c[0x0][0x2d0], -R74 ;  /* 0x0000b40039307a23 */ /* 0x000fe2000001084a */
[----:B------:R-:W-:Y:S05]  /*d6d0*/  FMNMX.FTZ R2, R199, R2, !PT ;  /* 0x00000002c7027209 */ /* 0x000fea0007810000 */
[----:B------:R3:W-:Y:S01]  /*d6e0*/  MUFU.EX2 R89, R0 ;  /* 0x0000000000597308 */ /* 0x0007e20000000800 */
[----:B-1----:R-:W-:Y:S01]  /*d6f0*/  F2FP.BF16.PACK_AB R78, R87, R84 ;  /* 0x00000054574e723e */ /* 0x002fe200000010ff */
[--C-:B------:R-:W-:Y:S08]  /*d700*/  FFMA.FTZ R5, R30, c[0x0][0x2d0], -R75.reuse ;  /* 0x0000b4001e057a23 */ /* 0x100ff0000001084b */
[----:B------:R-:W-:Y:S01]  /*d710*/  MUFU.EX2 R61, R4 ;  /* 0x00000004003d7308 */ /* 0x000fe20000000800 */
[--C-:B--2---:R-:W-:Y:S09]  /*d720*/  FFMA.FTZ R3, R35, c[0x0][0x2d0], -R96.reuse ;  /* 0x0000b40023037a23 */ /* 0x104ff20000010860 */
[----:B------:R1:W-:Y:S01]  /*d730*/  MUFU.EX2 R60, R3 ;  /* 0x00000003003c7308 */ /* 0x0003e20000000800 */
[----:B---3--:R-:W-:Y:S01]  /*d740*/  FMNMX.FTZ R0, R194, R2, !PT ;  /* 0x00000002c2007209 */ /* 0x008fe20007810000 */
[----:B------:R-:W-:Y:S03]  /*d750*/  FFMA.FTZ R2, R37, c[0x0][0x2d0], -R75 ;  /* 0x0000b40025027a23 */ /* 0x000fe6000001084b */
[----:B------:R-:W-:Y:S05]  /*d760*/  FMNMX.FTZ R0, R182, R0, !PT ;  /* 0x00000000b6007209 */ /* 0x000fea0007810000 */
[----:B------:R2:W3:Y:S01]  /*d770*/  MUFU.EX2 R85, R2 ;  /* 0x0000000200557308 */ /* 0x0004e20000000800 */
[----:B------:R-:W-:Y:S09]  /*d780*/  FMNMX.FTZ R0, R73, R0, !PT ;  /* 0x0000000049007209 */ /* 0x000ff20007810000 */
[----:B------:R-:W4:Y:S01]  /*d790*/  MUFU.EX2 R55, R5 ;  /* 0x0000000500377308 */ /* 0x000f220000000800 */
[----:B-1----:R-:W-:Y:S02]  /*d7a0*/  FFMA.FTZ R3, R36, c[0x0][0x2d0], -R96 ;  /* 0x0000b40024037a23 */ /* 0x002fe40000010860 */
[----:B------:R-:W-:Y:S07]  /*d7b0*/  LDSM.16.MT88.4 R36, [R212+0x100] ;  /* 0x00010000d424783b */ /* 0x000fee0000004200 */
[----:B------:R1:W-:Y:S01]  /*d7c0*/  MUFU.EX2 R52, R3 ;  /* 0x0000000300347308 */ /* 0x0003e20000000800 */
[----:B--2---:R-:W1:Y:S01]  /*d7d0*/  SHFL.BFLY PT, R2, R0, 0x2, 0x1f ;  /* 0x0c401f0000027f89 */ /* 0x004e6200000e0000 */
[----:B---3--:R-:W-:Y:S08]  /*d7e0*/  F2FP.BF16.PACK_AB R79, R86, R85 ;  /* 0x00000055564f723e */ /* 0x008ff000000010ff */
[----:B------:R-:W-:Y:S10]  /*d7f0*/  MUFU.EX2 R93, R12 ;  /* 0x0000000c005d7308 */ /* 0x000ff40000000800 */
[----:B------:R-:W-:Y:S01]  /*d800*/  MUFU.EX2 R33, R16 ;  /* 0x0000001000217308 */ /* 0x000fe20000000800 */
[----:B-1----:R-:W-:Y:S01]  /*d810*/  FMNMX.FTZ R3, R0, R2, !PT ;  /* 0x0000000200037209 */ /* 0x002fe20007810000 */
[----:B------:R-:W-:Y:S01]  /*d820*/  FFMA.FTZ R2, R40, c[0x0][0x2d0], -R74 ;  /* 0x0000b40028027a23 */ /* 0x000fe2000001084a */
[----:B------:R-:W-:Y:S01]  /*d830*/  FSEL R0, R72, RZ, P2 ;  /* 0x000000ff48007208 */ /* 0x000fe20001000000 */
[----:B------:R-:W-:Y:S06]  /*d840*/  FFMA.FTZ R40, R50, c[0x0][0x2d0], -R96 ;  /* 0x0000b40032287a23 */ /* 0x000fec0000010860 */
[----:B------:R1:W-:Y:S01]  /*d850*/  MUFU.EX2 R80, R2 ;  /* 0x0000000200507308 */ /* 0x0003e20000000800 */
[----:B------:R-:W2:Y:S01]  /*d860*/  SHFL.BFLY PT, R4, R3, 0x1, 0x1f ;  /* 0x0c201f0003047f89 */ /* 0x000ea200000e0000 */
[----:B------:R-:W-:Y:S01]  /*d870*/  FADD.FTZ R0, -R0, R100 ;  /* 0x0000006400007221 */ /* 0x000fe20000010100 */
[----:B------:R-:W-:Y:S03]  /*d880*/  MOV R100, R64 ;  /* 0x0000004000647202 */ /* 0x000fe60000000f00 */
[----:B------:R-:W-:Y:S04]  /*d890*/  FMUL.FTZ R0, R0, c[0x0][0x2d0] ;  /* 0x0000b40000007a20 */ /* 0x000fe80000410000 */
[----:B------:R3:W5:Y:S01]  /*d8a0*/  MUFU.EX2 R69, R0 ;  /* 0x0000000000457308 */ /* 0x0007620000000800 */
[----:B-1----:R-:W-:Y:S02]  /*d8b0*/  FSEL R2, R71, RZ, P1 ;  /* 0x000000ff47027208 */ /* 0x002fe40000800000 */
[----:B--2---:R-:W-:Y:S03]  /*d8c0*/  FMNMX.FTZ R3, R3, R4, !PT ;  /* 0x0000000403037209 */ /* 0x004fe60007810000 */
[----:B------:R-:W-:Y:S02]  /*d8d0*/  FADD.FTZ R2, -R2, R101 ;  /* 0x0000006502027221 */ /* 0x000fe40000010100 */
[C---:B------:R-:W-:Y:S02]  /*d8e0*/  FMUL.FTZ R97, R3.reuse, c[0x0][0x2d0] ;  /* 0x0000b40003617a20 */ /* 0x040fe40000410000 */
[----:B------:R-:W-:Y:S01]  /*d8f0*/  FMUL.FTZ R2, R2, c[0x0][0x2d0] ;  /* 0x0000b40002027a20 */ /* 0x000fe20000410000 */
[----:B---3--:R-:W-:Y:S01]  /*d900*/  FSEL R0, R70, RZ, P0 ;  /* 0x000000ff46007208 */ /* 0x008fe20000000000 */
[----:B----4-:R-:W-:Y:S01]  /*d910*/  IMAD.MOV.U32 R101, RZ, RZ, R55 ;  /* 0x000000ffff657224 */ /* 0x010fe200078e0037 */
[----:B------:R-:W-:Y:S01]  /*d920*/  FSETP.NEU.FTZ.AND P0, PT, R3, -INF , PT ;  /* 0xff8000000300780b */ /* 0x000fe20003f1d000 */
[----:B------:R-:W1:Y:S01]  /*d930*/  MUFU.EX2 R68, R2 ;  /* 0x0000000200447308 */ /* 0x000e620000000800 */
[----:B-----5:R-:W-:Y:S01]  /*d940*/  FMUL.FTZ R5, R69, R105 ;  /* 0x0000006945057220 */ /* 0x020fe20000410000 */
[----:B------:R-:W-:Y:S01]  /*d950*/  MOV R105, R87 ;  /* 0x0000005700697202 */ /* 0x000fe20000000f00 */
[----:B------:R-:W-:Y:S01]  /*d960*/  FADD.FTZ R0, -R0, R102 ;  /* 0x0000006600007221 */ /* 0x000fe20000010100 */
[----:B------:R-:W-:Y:S01]  /*d970*/  FSEL R97, R97, RZ, P0 ;  /* 0x000000ff61617208 */ /* 0x000fe20000000000 */
[----:B------:R-:W-:Y:S01]  /*d980*/  FMUL.FTZ R16, R69, R116 ;  /* 0x0000007445107220 */ /* 0x000fe20000410000 */
[----:B------:R-:W-:Y:S01]  /*d990*/  F2FP.BF16.PACK_AB R77, R89, R101 ;  /* 0x00000065594d723e */ /* 0x000fe200000010ff */
[----:B------:R-:W-:Y:S01]  /*d9a0*/  FMUL.FTZ R0, R0, c[0x0][0x2d0] ;  /* 0x0000b40000007a20 */ /* 0x000fe20000410000 */
[----:B------:R-:W-:Y:S01]  /*d9b0*/  MOV R102, R54 ;  /* 0x0000003600667202 */ /* 0x000fe20000000f00 */
[----:B------:R-:W-:Y:S02]  /*d9c0*/  FMUL.FTZ R17, R69, R117 ;  /* 0x0000007545117220 */ /* 0x000fe40000410000 */
[----:B------:R2:W3:Y:S01]  /*d9d0*/  MUFU.EX2 R2, R0 ;  /* 0x0000000000027308 */ /* 0x0004e20000000800 */
[--C-:B------:R-:W-:Y:S01]  /*d9e0*/  FFMA.FTZ R4, R25, c[0x0][0x2d0], -R97.reuse ;  /* 0x0000b40019047a23 */ /* 0x100fe20000010861 */
[----:B------:R-:W-:Y:S01]  /*d9f0*/  F2FP.BF16.PACK_AB R64, R60, R102 ;  /* 0x000000663c40723e */ /* 0x000fe200000010ff */
[--C-:B------:R-:W-:Y:S02]  /*da00*/  FFMA.FTZ R58, R58, c[0x0][0x2d0], -R97.reuse ;  /* 0x0000b4003a3a7a23 */ /* 0x100fe40000010861 */
[--C-:B------:R-:W-:Y:S05]  /*da10*/  FFMA.FTZ R62, R62, c[0x0][0x2d0], -R97.reuse ;  /* 0x0000b4003e3e7a23 */ /* 0x100fea0000010861 */
[----:B------:R4:W5:Y:S01]  /*da20*/  MUFU.EX2 R91, R4 ;  /* 0x00000004005b7308 */ /* 0x0009620000000800 */
[C---:B-1----:R-:W-:Y:S01]  /*da30*/  FMUL.FTZ R7, R68.reuse, R107 ;  /* 0x0000006b44077220 */ /* 0x042fe20000410000 */
[----:B------:R-:W-:Y:S01]  /*da40*/  MOV R107, R52 ;  /* 0x00000034006b7202 */ /* 0x000fe20000000f00 */
[C---:B------:R-:W-:Y:S02]  /*da50*/  FMUL.FTZ R6, R68.reuse, R106 ;  /* 0x0000006a44067220 */ /* 0x040fe40000410000 */
[C---:B------:R-:W-:Y:S01]  /*da60*/  FMUL.FTZ R18, R68.reuse, R118 ;  /* 0x0000007644127220 */ /* 0x040fe20000410000 */
[----:B------:R-:W-:Y:S01]  /*da70*/  F2FP.BF16.PACK_AB R66, R61, R107 ;  /* 0x0000006b3d42723e */ /* 0x000fe200000010ff */
[C---:B------:R-:W-:Y:S02]  /*da80*/  FMUL.FTZ R19, R68.reuse, R119 ;  /* 0x0000007744137220 */ /* 0x040fe40000410000 */
[C---:B------:R-:W-:Y:S01]  /*da90*/  FMUL.FTZ R34, R68.reuse, R134 ;  /* 0x0000008644227220 */ /* 0x040fe20000410000 */
[----:B------:R-:W-:Y:S01]  /*daa0*/  LDSM.16.MT88.4 R116, [R209+0x2900] ;  /* 0x00290000d174783b */ /* 0x000fe20000004200 */
[C---:B------:R-:W-:Y:S02]  /*dab0*/  FMUL.FTZ R35, R68.reuse, R135 ;  /* 0x0000008744237220 */ /* 0x040fe40000410000 */
[--C-:B--2---:R-:W-:Y:S02]  /*dac0*/  FFMA.FTZ R0, R27, c[0x0][0x2d0], -R97.reuse ;  /* 0x0000b4001b007a23 */ /* 0x104fe40000010861 */
[----:B------:R-:W-:Y:S02]  /*dad0*/  FMUL.FTZ R50, R68, R150 ;  /* 0x0000009644327220 */ /* 0x000fe40000410000 */
[----:B------:R1:W2:Y:S01]  /*dae0*/  MUFU.EX2 R9, R0 ;  /* 0x0000000000097308 */ /* 0x0002a20000000800 */
[C---:B---3--:R-:W-:Y:S02]  /*daf0*/  FMUL.FTZ R8, R2.reuse, R108 ;  /* 0x0000006c02087220 */ /* 0x048fe40000410000 */
[----:B------:R-:W-:Y:S02]  /*db00*/  FMUL.FTZ R12, R2, R112 ;  /* 0x00000070020c7220 */ /* 0x000fe40000410000 */
[----:B----4-:R-:W-:Y:S02]  /*db10*/  FFMA.FTZ R4, R24, c[0x0][0x2d0], -R97 ;  /* 0x0000b40018047a23 */ /* 0x010fe40000010861 */
[----:B-----5:R-:W-:Y:S02]  /*db20*/  IMAD.MOV.U32 R150, RZ, RZ, R91 ;  /* 0x000000ffff967224 */ /* 0x020fe400078e005b */
[----:B------:R-:W-:Y:S01]  /*db30*/  FMUL.FTZ R51, R68, R151 ;  /* 0x0000009744337220 */ /* 0x000fe20000410000 */
[----:B------:R-:W3:Y:S01]  /*db40*/  MUFU.EX2 R63, R4 ;  /* 0x00000004003f7308 */ /* 0x000ee20000000800 */
[C---:B------:R-:W-:Y:S02]  /*db50*/  FMUL.FTZ R13, R2.reuse, R113 ;  /* 0x00000071020d7220 */ /* 0x040fe40000410000 */
[----:B------:R-:W-:Y:S02]  /*db60*/  FFMA.FTZ R24, R45, c[0x0][0x2d0], -R75 ;  /* 0x0000b4002d187a23 */ /* 0x000fe4000001084b */
[----:B------:R-:W-:Y:S02]  /*db70*/  IMAD.MOV.U32 R151, RZ, RZ, R89 ;  /* 0x000000ffff977224 */ /* 0x000fe400078e0059 */
[C---:B------:R-:W-:Y:S02]  /*db80*/  FMUL.FTZ R45, R2.reuse, R145 ;  /* 0x00000091022d7220 */ /* 0x040fe40000410000 */
[C---:B------:R-:W-:Y:S01]  /*db90*/  FMUL.FTZ R25, R2.reuse, R125 ;  /* 0x0000007d02197220 */ /* 0x040fe20000410000 */
[----:B------:R4:W5:Y:S01]  /*dba0*/  MUFU.EX2 R30, R24 ;  /* 0x00000018001e7308 */ /* 0x0009620000000800 */
[C---:B------:R-:W-:Y:S02]  /*dbb0*/  FMUL.FTZ R29, R2.reuse, R129 ;  /* 0x00000081021d7220 */ /* 0x040fe40000410000 */
[----:B------:R-:W-:Y:S02]  /*dbc0*/  FMUL.FTZ R41, R2, R141 ;  /* 0x0000008d02297220 */ /* 0x000fe40000410000 */
[----:B-1----:R-:W-:Y:S02]  /*dbd0*/  FFMA.FTZ R0, R26, c[0x0][0x2d0], -R97 ;  /* 0x0000b4001a007a23 */ /* 0x002fe40000010861 */
[----:B--2---:R-:W-:Y:S02]  /*dbe0*/  IMAD.MOV.U32 R108, RZ, RZ, R9 ;  /* 0x000000ffff6c7224 */ /* 0x004fe400078e0009 */
[C---:B------:R-:W-:Y:S01]  /*dbf0*/  FMUL.FTZ R9, R2.reuse, R109 ;  /* 0x0000006d02097220 */ /* 0x040fe20000410000 */
[----:B------:R1:W2:Y:S01]  /*dc00*/  MUFU.EX2 R92, R0 ;  /* 0x00000000005c7308 */ /* 0x0002a20000000800 */
[----:B------:R-:W-:Y:S02]  /*dc10*/  FMUL.FTZ R57, R2, R157 ;  /* 0x0000009d02397220 */ /* 0x000fe40000410000 */
[----:B------:R-:W-:Y:S01]  /*dc20*/  IMAD.MOV.U32 R109, RZ, RZ, R86 ;  /* 0x000000ffff6d7224 */ /* 0x000fe200078e0056 */
[----:B---3--:R-:W-:Y:S01]  /*dc30*/  F2FP.BF16.PACK_AB R67, R63, R91 ;  /* 0x0000005b3f43723e */ /* 0x008fe200000010ff */
[----:B------:R-:W-:Y:S05]  /*dc40*/  FFMA.FTZ R4, R42, c[0x0][0x2d0], -R74 ;  /* 0x0000b4002a047a23 */ /* 0x000fea000001084a */
[----:B------:R3:W-:Y:S01]  /*dc50*/  MUFU.EX2 R59, R4 ;  /* 0x00000004003b7308 */ /* 0x0007e20000000800 */
[----:B----4-:R-:W-:Y:S01]  /*dc60*/  FMUL.FTZ R24, R2, R124 ;  /* 0x0000007c02187220 */ /* 0x010fe20000410000 */
[----:B-----5:R-:W-:Y:S08]  /*dc70*/  MOV R129, R30 ;  /* 0x0000001e00817202 */ /* 0x020ff00000000f00 */
[----:B------:R4:W-:Y:S01]  /*dc80*/  MUFU.EX2 R124, R32 ;  /* 0x00000020007c7308 */ /* 0x0009e20000000800 */
[----:B-1----:R-:W-:Y:S02]  /*dc90*/  FSEL R0, R3, RZ, P0 ;  /* 0x000000ff03007208 */ /* 0x002fe40000000000 */
[----:B--2---:R-:W-:Y:S02]  /*dca0*/  F2FP.BF16.PACK_AB R65, R92, R108 ;  /* 0x0000006c5c41723e */ /* 0x004fe400000010ff */
[C---:B------:R-:W-:Y:S01]  /*dcb0*/  ISETP.GT.AND P0, PT, R227.reuse, UR6, PT ;  /* 0x00000006e3007c0c */ /* 0x040fe2000bf04270 */
[----:B------:R-:W-:Y:S01]  /*dcc0*/  FADD.FTZ R0, -R0, R103 ;  /* 0x0000006700007221 */ /* 0x000fe20000010100 */
[----:B------:R-:W-:Y:S01]  /*dcd0*/  IADD3 R227, R227, -0x1, RZ ;  /* 0xffffffffe3e37810 */ /* 0x000fe20007ffe0ff */
[----:B------:R-:W-:Y:S02]  /*dce0*/  IMAD.MOV.U32 R103, RZ, RZ, R53 ;  /* 0x000000ffff677224 */ /* 0x000fe400078e0035 */
[----:B------:R-:W-:Y:S01]  /*dcf0*/  FMUL.FTZ R0, R0, c[0x0][0x2d0] ;  /* 0x0000b40000007a20 */ /* 0x000fe20000410000 */
[----:B------:R-:W1:Y:S01]  /*dd00*/  LDSM.16.MT88.4 R52, [R210+0x100] ;  /* 0x00010000d234783b */ /* 0x000e620000004200 */
[----:B---3--:R-:W-:Y:S01]  /*dd10*/  FMUL.FTZ R4, R69, R104 ;  /* 0x0000006845047220 */ /* 0x008fe20000410000 */
[----:B------:R-:W-:Y:S01]  /*dd20*/  F2FP.BF16.PACK_AB R76, R103, R100 ;  /* 0x00000064674c723e */ /* 0x000fe200000010ff */
[----:B------:R-:W-:Y:S06]  /*dd30*/  MUFU.EX2 R104, R62 ;  /* 0x0000003e00687308 */ /* 0x000fec0000000800 */
[-C--:B------:R-:W-:Y:S01]  /*dd40*/  HMMA.16816.F32.BF16 R4, R76, R20.reuse, R4 ;  /* 0x000000144c04723c */ /* 0x080fe20000041804 */
[----:B----4-:R-:W-:Y:S03]  /*dd50*/  FMUL.FTZ R32, R69, R132 ;  /* 0x0000008445207220 */ /* 0x010fe60000410000 */
[----:B------:R-:W2:Y:S02]  /*dd60*/  MUFU.EX2 R0, R0 ;  /* 0x0000000000007308 */ /* 0x000ea40000000800 */
[C---:B--2---:R-:W-:Y:S02]  /*dd70*/  FMUL.FTZ R10, R0.reuse, R110 ;  /* 0x0000006e000a7220 */ /* 0x044fe40000410000 */
[C---:B------:R-:W-:Y:S06]  /*dd80*/  FMUL.FTZ R11, R0.reuse, R111 ;  /* 0x0000006f000b7220 */ /* 0x040fec0000410000 */
[----:B------:R-:W-:Y:S01]  /*dd90*/  MUFU.EX2 R110, R44 ;  /* 0x0000002c006e7308 */ /* 0x000fe20000000800 */
[C---:B------:R-:W-:Y:S01]  /*dda0*/  FMUL.FTZ R15, R0.reuse, R115 ;  /* 0x00000073000f7220 */ /* 0x040fe20000410000 */
[----:B------:R-:W-:Y:S01]  /*ddb0*/  MOV R115, R85 ;  /* 0x0000005500737202 */ /* 0x000fe20000000f00 */
[C---:B------:R-:W-:Y:S02]  /*ddc0*/  FMUL.FTZ R27, R0.reuse, R127 ;  /* 0x0000007f001b7220 */ /* 0x040fe40000410000 */
[----:B------:R-:W-:Y:S01]  /*ddd0*/  IMAD.MOV.U32 R127, RZ, RZ, R80 ;  /* 0x000000ffff7f7224 */ /* 0x000fe200078e0050 */
[C---:B------:R-:W-:Y:S01]  /*dde0*/  HMMA.16816.F32.BF16 R8, R64.reuse, R20, R8 ;  /* 0x000000144008723c */ /* 0x040fe20000041808 */
[C---:B------:R-:W-:Y:S01]  /*ddf0*/  FMUL.FTZ R14, R0.reuse, R114 ;  /* 0x00000072000e7220 */ /* 0x040fe20000410000 */
[----:B------:R-:W2:Y:S01]  /*de00*/  LDSM.16.MT88.4 R80, [R211+0x100] ;  /* 0x00010000d350783b */ /* 0x000ea20000004200 */
[C---:B------:R-:W-:Y:S01]  /*de10*/  FMUL.FTZ R26, R0.reuse, R126 ;  /* 0x0000007e001a7220 */ /* 0x040fe20000410000 */
[----:B------:R-:W-:Y:S01]  /*de20*/  MOV R126, R31 ;  /* 0x0000001f007e7202 */ /* 0x000fe20000000f00 */
[----:B------:R3:W-:Y:S01]  /*de30*/  MUFU.EX2 R111, R28 ;  /* 0x0000001c006f7308 */ /* 0x0007e20000000800 */
[C---:B------:R-:W-:Y:S02]  /*de40*/  FMUL.FTZ R30, R0.reuse, R130 ;  /* 0x00000082001e7220 */ /* 0x040fe40000410000 */
[-C--:B------:R-:W-:Y:S01]  /*de50*/  HMMA.16816.F32.BF16 R12, R64, R22.reuse, R12 ;  /* 0x00000016400c723c */ /* 0x080fe2000004180c */
[----:B------:R-:W-:Y:S03]  /*de60*/  FFMA.FTZ R20, R47, c[0x0][0x2d0], -R74 ;  /* 0x0000b4002f147a23 */ /* 0x000fe6000001084a */
[----:B------:R-:W-:Y:S02]  /*de70*/  IMAD.MOV.U32 R130, RZ, RZ, R33 ;  /* 0x000000ffff827224 */ /* 0x000fe400078e0021 */
[C---:B------:R-:W-:Y:S01]  /*de80*/  FMUL.FTZ R33, R69.reuse, R133 ;  /* 0x0000008545217220 */ /* 0x040fe20000410000 */
[----:B------:R4:W-:Y:S01]  /*de90*/  MUFU.EX2 R112, R20 ;  /* 0x0000001400707308 */ /* 0x0009e20000000800 */
[C---:B------:R-:W-:Y:S01]  /*dea0*/  HMMA.16816.F32.BF16 R16, R76.reuse, R22, R16 ;  /* 0x000000164c10723c */ /* 0x040fe20000041810 */
[C---:B------:R-:W-:Y:S01]  /*deb0*/  FMUL.FTZ R21, R69.reuse, R121 ;  /* 0x0000007945157220 */ /* 0x040fe20000410000 */
[----:B------:R-:W-:Y:S02]  /*dec0*/  LDSM.16.MT88.4 R132, [R212+0x2900] ;  /* 0x00290000d484783b */ /* 0x000fe40000004200 */
[C---:B------:R-:W-:Y:S01]  /*ded0*/  FMUL.FTZ R31, R0.reuse, R131 ;  /* 0x00000083001f7220 */ /* 0x040fe20000410000 */
[----:B------:R-:W-:Y:S01]  /*dee0*/  MOV R121, R60 ;  /* 0x0000003c00797202 */ /* 0x000fe20000000f00 */
[----:B------:R-:W-:Y:S01]  /*def0*/  FMUL.FTZ R42, R0, R142 ;  /* 0x0000008e002a7220 */ /* 0x000fe20000410000 */
[----:B------:R-:W-:Y:S01]  /*df00*/  MOV R131, R63 ;  /* 0x0000003f00837202 */ /* 0x000fe20000000f00 */
[C---:B------:R-:W-:Y:S01]  /*df10*/  FMUL.FTZ R22, R68.reuse, R122 ;  /* 0x0000007a44167220 */ /* 0x040fe20000410000 */
[----:B------:R5:W-:Y:S03]  /*df20*/  MUFU.EX2 R114, R40 ;  /* 0x0000002800727308 */ /* 0x000be60000000800 */
[----:B------:R-:W-:Y:S02]  /*df30*/  FMUL.FTZ R23, R68, R123 ;  /* 0x0000007b44177220 */ /* 0x000fe40000410000 */
[----:B---3--:R-:W-:Y:S02]  /*df40*/  FMUL.FTZ R28, R2, R128 ;  /* 0x00000080021c7220 */ /* 0x008fe40000410000 */
[----:B------:R-:W-:Y:S02]  /*df50*/  FMUL.FTZ R43, R0, R143 ;  /* 0x0000008f002b7220 */ /* 0x000fe40000410000 */
[----:B------:R-:W-:Y:S01]  /*df60*/  FMUL.FTZ R44, R2, R144 ;  /* 0x00000090022c7220 */ /* 0x000fe20000410000 */
[----:B------:R3:W-:Y:S01]  /*df70*/  MUFU.EX2 R122, R48 ;  /* 0x00000030007a7308 */ /* 0x0007e20000000800 */
[C---:B------:R-:W-:Y:S02]  /*df80*/  FMUL.FTZ R46, R0.reuse, R146 ;  /* 0x00000092002e7220 */ /* 0x040fe40000410000 */
[----:B------:R-:W-:Y:S02]  /*df90*/  FMUL.FTZ R47, R0, R147 ;  /* 0x00000093002f7220 */ /* 0x000fe40000410000 */
[----:B----4-:R-:W-:Y:S02]  /*dfa0*/  FMUL.FTZ R20, R69, R120 ;  /* 0x0000007845147220 */ /* 0x010fe40000410000 */
[----:B------:R-:W-:Y:S02]  /*dfb0*/  IMAD.MOV.U32 R120, RZ, RZ, R84 ;  /* 0x000000ffff787224 */ /* 0x000fe400078e0054 */
[----:B------:R-:W4:Y:S01]  /*dfc0*/  LDSM.16.MT88.4 R84, [R209+0x900] ;  /* 0x00090000d154783b */ /* 0x000f220000004200 */
[----:B------:R1:W-:Y:S01]  /*dfd0*/  MUFU.EX2 R123, R58 ;  /* 0x0000003a007b7308 */ /* 0x0003e20000000800 */
[----:B------:R-:W-:Y:S01]  /*dfe0*/  FMUL.FTZ R60, R2, R160 ;  /* 0x000000a0023c7220 */ /* 0x000fe20000410000 */
[-C--:B------:R-:W-:Y:S01]  /*dff0*/  HMMA.16816.F32.BF16 R20, R76, R36.reuse, R20 ;  /* 0x000000244c14723c */ /* 0x080fe20000041814 */
[----:B------:R-:W-:Y:S01]  /*e000*/  FMUL.FTZ R62, R0, R162 ;  /* 0x000000a2003e7220 */ /* 0x000fe20000410000 */
[----:B------:R-:W-:Y:S01]  /*e010*/  MOV R162, R92 ;  /* 0x0000005c00a27202 */ /* 0x000fe20000000f00 */
[----:B------:R-:W-:Y:S02]  /*e020*/  FFMA.FTZ R92, R95, c[0x0][0x2d0], -R75 ;  /* 0x0000b4005f5c7a23 */ /* 0x000fe4000001084b */
[----:B-----5:R-:W-:Y:S02]  /*e030*/  FMUL.FTZ R40, R2, R140 ;  /* 0x0000008c02287220 */ /* 0x020fe40000410000 */
[----:B------:R-:W-:Y:S01]  /*e040*/  FMUL.FTZ R63, R0, R163 ;  /* 0x000000a3003f7220 */ /* 0x000fe20000410000 */
[C---:B------:R-:W-:Y:S01]  /*e050*/  HMMA.16816.F32.BF16 R24, R64.reuse, R36, R24 ;  /* 0x000000244018723c */ /* 0x040fe20000041818 */
[----:B------:R-:W-:Y:S03]  /*e060*/  IMAD.MOV.U32 R160, RZ, RZ, R61 ;  /* 0x000000ffffa07224 */ /* 0x000fe600078e003d */
[----:B---3--:R-:W-:Y:S01]  /*e070*/  FMUL.FTZ R48, R69, R148 ;  /* 0x0000009445307220 */ /* 0x008fe20000410000 */
[----:B------:R-:W-:Y:S01]  /*e080*/  MOV R148, R93 ;  /* 0x0000005d00947202 */ /* 0x000fe20000000f00 */
[----:B------:R-:W-:Y:S02]  /*e090*/  FMUL.FTZ R61, R2, R161 ;  /* 0x000000a1023d7220 */ /* 0x000fe40000410000 */
[-C--:B------:R-:W-:Y:S01]  /*e0a0*/  HMMA.16816.F32.BF16 R28, R64, R38.reuse, R28 ;  /* 0x00000026401c723c */ /* 0x080fe2000004181c */
[----:B------:R-:W-:Y:S03]  /*e0b0*/  FFMA.FTZ R36, R49, c[0x0][0x2d0], -R96 ;  /* 0x0000b40031247a23 */ /* 0x000fe60000010860 */
[C---:B------:R-:W-:Y:S01]  /*e0c0*/  FMUL.FTZ R37, R69.reuse, R137 ;  /* 0x0000008945257220 */ /* 0x040fe20000410000 */
[----:B------:R3:W-:Y:S01]  /*e0d0*/  MUFU.EX2 R128, R36 ;  /* 0x0000002400807308 */ /* 0x0007e20000000800 */
[C---:B------:R-:W-:Y:S02]  /*e0e0*/  FMUL.FTZ R49, R69.reuse, R149 ;  /* 0x0000009545317220 */ /* 0x040fe40000410000 */
[C---:B------:R-:W-:Y:S01]  /*e0f0*/  HMMA.16816.F32.BF16 R32, R76.reuse, R38, R32 ;  /* 0x000000264c20723c */ /* 0x040fe20000041820 */
[----:B------:R-:W-:Y:S03]  /*e100*/  IMAD.MOV.U32 R149, RZ, RZ, R59 ;  /* 0x000000ffff957224 */ /* 0x000fe600078e003b */
[C---:B-1----:R-:W-:Y:S02]  /*e110*/  FMUL.FTZ R58, R0.reuse, R158 ;  /* 0x0000009e003a7220 */ /* 0x042fe40000410000 */
[----:B------:R-:W-:Y:S02]  /*e120*/  FMUL.FTZ R59, R0, R159 ;  /* 0x0000009f003b7220 */ /* 0x000fe40000410000 */
[C---:B------:R-:W-:Y:S02]  /*e130*/  FMUL.FTZ R38, R68.reuse, R138 ;  /* 0x0000008a44267220 */ /* 0x040fe40000410000 */
[----:B------:R-:W-:Y:S02]  /*e140*/  MUFU.EX2 R138, R92 ;  /* 0x0000005c008a7308 */ /* 0x000fe40000000800 */
[----:B------:R-:W-:Y:S02]  /*e150*/  FMUL.FTZ R39, R68, R139 ;  /* 0x0000008b44277220 */ /* 0x000fe40000410000 */
[C---:B---3--:R-:W-:Y:S07]  /*e160*/  FMUL.FTZ R36, R69.reuse, R136 ;  /* 0x0000008845247220 */ /* 0x048fee0000410000 */
[-C--:B------:R-:W-:Y:S08]  /*e170*/  HMMA.16816.F32.BF16 R36, R76, R52.reuse, R36 ;  /* 0x000000344c24723c */ /* 0x080ff00000041824 */
[C---:B------:R-:W-:Y:S07]  /*e180*/  HMMA.16816.F32.BF16 R40, R64.reuse, R52, R40 ;  /* 0x000000344028723c */ /* 0x040fee0000041828 */
[--C-:B------:R-:W-:Y:S01]  /*e190*/  FFMA.FTZ R52, R56, c[0x0][0x2d0], -R97.reuse ;  /* 0x0000b40038347a23 */ /* 0x100fe20000010861 */
[-C--:B------:R-:W-:Y:S01]  /*e1a0*/  HMMA.16816.F32.BF16 R44, R64, R54.reuse, R44 ;  /* 0x00000036402c723c */ /* 0x080fe2000004182c */
[----:B------:R-:W-:Y:S02]  /*e1b0*/  FMUL.FTZ R56, R2, R156 ;  /* 0x0000009c02387220 */ /* 0x000fe40000410000 */
[----:B------:R1:W3:Y:S01]  /*e1c0*/  MUFU.EX2 R113, R52 ;  /* 0x0000003400717308 */ /* 0x0002e20000000800 */
[C---:B------:R-:W-:Y:S04]  /*e1d0*/  FMUL.FTZ R53, R69.reuse, R153 ;  /* 0x0000009945357220 */ /* 0x040fe80000410000 */
[C---:B------:R-:W-:Y:S07]  /*e1e0*/  HMMA.16816.F32.BF16 R48, R76.reuse, R54, R48 ;  /* 0x000000364c30723c */ /* 0x040fee0000041830 */
[C---:B------:R-:W-:Y:S02]  /*e1f0*/  FMUL.FTZ R54, R68.reuse, R154 ;  /* 0x0000009a44367220 */ /* 0x040fe40000410000 */
[----:B------:R-:W-:Y:S03]  /*e200*/  FMUL.FTZ R55, R68, R155 ;  /* 0x0000009b44377220 */ /* 0x000fe60000410000 */
[----:B-1----:R-:W-:Y:S07]  /*e210*/  FMUL.FTZ R52, R69, R152 ;  /* 0x0000009845347220 */ /* 0x002fee0000410000 */
[-C--:B--2---:R-:W-:Y:S08]  /*e220*/  HMMA.16816.F32.BF16 R52, R76, R80.reuse, R52 ;  /* 0x000000504c34723c */ /* 0x084ff00000041834 */
[C---:B------:R-:W-:Y:S07]  /*e230*/  HMMA.16816.F32.BF16 R56, R64.reuse, R80, R56 ;  /* 0x000000504038723c */ /* 0x040fee0000041838 */
[----:B------:R-:W-:Y:S01]  /*e240*/  FFMA.FTZ R80, R88, c[0x0][0x2d0], -R97 ;  /* 0x0000b40058507a23 */ /* 0x000fe20000010861 */
[-C--:B------:R-:W-:Y:S01]  /*e250*/  HMMA.16816.F32.BF16 R60, R64, R82.reuse, R60 ;  /* 0x00000052403c723c */ /* 0x080fe2000004183c */
[----:B---3--:R-:W-:Y:S02]  /*e260*/  F2FP.BF16.PACK_AB R81, R123, R113 ;  /* 0x000000717b51723e */ /* 0x008fe400000010ff */
[----:B------:R1:W2:Y:S04]  /*e270*/  MUFU.EX2 R161, R80 ;  /* 0x0000005000a17308 */ /* 0x0002a80000000800 */
[C---:B------:R-:W-:Y:S02]  /*e280*/  FMUL.FTZ R64, R69.reuse, R164 ;  /* 0x000000a445407220 */ /* 0x040fe40000410000 */
[----:B------:R-:W-:Y:S03]  /*e290*/  FMUL.FTZ R65, R69, R165 ;  /* 0x000000a545417220 */ /* 0x000fe60000410000 */
[C---:B------:R-:W-:Y:S02]  /*e2a0*/  FMUL.FTZ R66, R68.reuse, R166 ;  /* 0x000000a644427220 */ /* 0x040fe40000410000 */
[----:B------:R-:W-:Y:S07]  /*e2b0*/  FMUL.FTZ R67, R68, R167 ;  /* 0x000000a744437220 */ /* 0x000fee0000410000 */
[----:B------:R-:W-:Y:S01]  /*e2c0*/  HMMA.16816.F32.BF16 R64, R76, R82, R64 ;  /* 0x000000524c40723c */ /* 0x000fe20000041840 */
[--C-:B-1----:R-:W-:Y:S06]  /*e2d0*/  FFMA.FTZ R80, R90, c[0x0][0x2d0], -R74.reuse ;  /* 0x0000b4005a507a23 */ /* 0x102fec000001084a */
[----:B------:R-:W-:Y:S01]  /*e2e0*/  F2FP.BF16.PACK_AB R76, R149, R127 ;  /* 0x0000007f954c723e */ /* 0x000fe200000010ff */
[----:B------:R-:W1:Y:S01]  /*e2f0*/  LDSM.16.MT88.4 R88, [R212+0x900] ;  /* 0x00090000d458783b */ /* 0x000e620000004200 */
[----:B------:R-:W-:Y:S01]  /*e300*/  F2FP.BF16.PACK_AB R77, R148, R126 ;  /* 0x0000007e944d723e */ /* 0x000fe200000010ff */
[----:B------:R3:W-:Y:S02]  /*e310*/  MUFU.EX2 R106, R80 ;  /* 0x00000050006a7308 */ /* 0x0007e40000000800 */
[----:B------:R-:W-:Y:S02]  /*e320*/  F2FP.BF16.PACK_AB R78, R112, R130 ;  /* 0x00000082704e723e */ /* 0x000fe400000010ff */
[----:B------:R-:W-:Y:S02]  /*e330*/  F2FP.BF16.PACK_AB R79, R111, R129 ;  /* 0x000000816f4f723e */ /* 0x000fe400000010ff */
[----:B------:R-:W-:Y:S02]  /*e340*/  F2FP.BF16.PACK_AB R82, R110, R114 ;  /* 0x000000726e52723e */ /* 0x000fe400000010ff */
[----:B--2---:R-:W-:Y:S03]  /*e350*/  F2FP.BF16.PACK_AB R83, R161, R104 ;  /* 0x00000068a153723e */ /* 0x004fe600000010ff */
[-C--:B----4-:R-:W-:Y:S01]  /*e360*/  HMMA.16816.F32.BF16 R4, R76, R84.reuse, R4 ;  /* 0x000000544c04723c */ /* 0x090fe20000041804 */
[--C-:B---3--:R-:W-:Y:S02]  /*e370*/  FFMA.FTZ R80, R94, c[0x0][0x2d0], -R75.reuse ;  /* 0x0000b4005e507a23 */ /* 0x108fe4000001084b */
[----:B------:R-:W2:Y:S02]  /*e380*/  LDSM.16.MT88.4 R92, [R210+0x900] ;  /* 0x00090000d25c783b */ /* 0x000ea40000004200 */
[----:B------:R3:W-:Y:S02]  /*e390*/  MUFU.EX2 R139, R80 ;  /* 0x00000050008b7308 */ /* 0x0007e40000000800 */
[----:B---3--:R-:W-:Y:S07]  /*e3a0*/  F2FP.BF16.PACK_AB R80, R128, R124 ;  /* 0x0000007c8050723e */ /* 0x008fee00000010ff */
[C---:B------:R-:W-:Y:S07]  /*e3b0*/  HMMA.16816.F32.BF16 R8, R80.reuse, R84, R8 ;  /* 0x000000545008723c */ /* 0x040fee0000041808 */
[--C-:B------:R-:W-:Y:S01]  /*e3c0*/  FFMA.FTZ R84, R176, c[0x0][0x2d0], -R74.reuse ;  /* 0x0000b400b0547a23 */ /* 0x100fe2000001084a */
[-C--:B------:R-:W-:Y:S03]  /*e3d0*/  HMMA.16816.F32.BF16 R12, R80, R86.reuse, R12 ;  /* 0x00000056500c723c */ /* 0x080fe6000004180c */
[----:B------:R3:W-:Y:S05]  /*e3e0*/  MUFU.EX2 R163, R84 ;  /* 0x0000005400a37308 */ /* 0x0007ea0000000800 */
[C---:B------:R-:W-:Y:S08]  /*e3f0*/  HMMA.16816.F32.BF16 R16, R76.reuse, R86, R16 ;  /* 0x000000564c10723c */ /* 0x040ff00000041810 */
[-C--:B-1----:R-:W-:Y:S08]  /*e400*/  HMMA.16816.F32.BF16 R20, R76, R88.reuse, R20 ;  /* 0x000000584c14723c */ /* 0x082ff00000041814 */
[C---:B------:R-:W-:Y:S01]  /*e410*/  HMMA.16816.F32.BF16 R24, R80.reuse, R88, R24 ;  /* 0x000000585018723c */ /* 0x040fe20000041818 */
[----:B---3--:R-:W-:Y:S06]  /*e420*/  FFMA.FTZ R84, R177, c[0x0][0x2d0], -R74 ;  /* 0x0000b400b1547a23 */ /* 0x008fec000001084a */
[--C-:B------:R-:W-:Y:S01]  /*e430*/  FFMA.FTZ R88, R170, c[0x0][0x2d0], -R96.reuse ;  /* 0x0000b400aa587a23 */ /* 0x100fe20000010860 */
[-C--:B------:R-:W-:Y:S01]  /*e440*/  HMMA.16816.F32.BF16 R28, R80, R90.reuse, R28 ;  /* 0x0000005a501c723c */ /* 0x080fe2000004181c */
[----:B------:R1:W-:Y:S07]  /*e450*/  MUFU.EX2 R125, R84 ;  /* 0x00000054007d7308 */ /* 0x0003ee0000000800 */
[C---:B------:R-:W-:Y:S03]  /*e460*/  HMMA.16816.F32.BF16 R32, R76.reuse, R90, R32 ;  /* 0x0000005a4c20723c */ /* 0x040fe60000041820 */
[----:B------:R3:W-:Y:S05]  /*e470*/  MUFU.EX2 R136, R88 ;  /* 0x0000005800887308 */ /* 0x0007ea0000000800 */
[-C--:B--2---:R-:W-:Y:S08]  /*e480*/  HMMA.16816.F32.BF16 R36, R76, R92.reuse, R36 ;  /* 0x0000005c4c24723c */ /* 0x084ff00000041824 */
[C---:B------:R-:W-:Y:S01]  /*e490*/  HMMA.16816.F32.BF16 R40, R80.reuse, R92, R40 ;  /* 0x0000005c5028723c */ /* 0x040fe20000041828 */
[----:B-1----:R-:W-:Y:S04]  /*e4a0*/  FFMA.FTZ R84, R171, c[0x0][0x2d0], -R75 ;  /* 0x0000b400ab547a23 */ /* 0x002fe8000001084b */
[----:B------:R1:W-:Y:S02]  /*e4b0*/  MUFU.EX2 R252, R84 ;  /* 0x0000005400fc7308 */ /* 0x0003e40000000800 */
[----:B------:R-:W-:Y:S01]  /*e4c0*/  FFMA.FTZ R92, R168, c[0x0][0x2d0], -R97 ;  /* 0x0000b400a85c7a23 */ /* 0x000fe20000010861 */
[-C--:B------:R-:W-:Y:S01]  /*e4d0*/  HMMA.16816.F32.BF16 R44, R80, R94.reuse, R44 ;  /* 0x0000005e502c723c */ /* 0x080fe2000004182c */
[--C-:B---3--:R-:W-:Y:S06]  /*e4e0*/  FFMA.FTZ R88, R173, c[0x0][0x2d0], -R96.reuse ;  /* 0x0000b400ad587a23 */ /* 0x108fec0000010860 */
[----:B------:R2:W-:Y:S01]  /*e4f0*/  MUFU.EX2 R240, R92 ;  /* 0x0000005c00f07308 */ /* 0x0005e20000000800 */
[C---:B------:R-:W-:Y:S09]  /*e500*/  HMMA.16816.F32.BF16 R48, R76.reuse, R94, R48 ;  /* 0x0000005e4c30723c */ /* 0x040ff20000041830 */
[----:B------:R3:W-:Y:S03]  /*e510*/  MUFU.EX2 R142, R88 ;  /* 0x00000058008e7308 */ /* 0x0007e60000000800 */
[----:B-1----:R-:W-:Y:S07]  /*e520*/  FFMA.FTZ R84, R174, c[0x0][0x2d0], -R75 ;  /* 0x0000b400ae547a23 */ /* 0x002fee000001084b */
[----:B------:R1:W-:Y:S01]  /*e530*/  MUFU.EX2 R143, R84 ;  /* 0x00000054008f7308 */ /* 0x0003e20000000800 */
[----:B--2---:R-:W-:Y:S09]  /*e540*/  FFMA.FTZ R92, R169, c[0x0][0x2d0], -R97 ;  /* 0x0000b400a95c7a23 */ /* 0x004ff20000010861 */
[----:B------:R2:W-:Y:S01]  /*e550*/  MUFU.EX2 R238, R92 ;  /* 0x0000005c00ee7308 */ /* 0x0005e20000000800 */
[--C-:B---3--:R-:W-:Y:S09]  /*e560*/  FFMA.FTZ R88, R175, c[0x0][0x2d0], -R96.reuse ;  /* 0x0000b400af587a23 */ /* 0x108ff20000010860 */
[----:B------:R3:W4:Y:S01]  /*e570*/  MUFU.EX2 R141, R88 ;  /* 0x00000058008d7308 */ /* 0x0007220000000800 */
[----:B-1----:R-:W-:Y:S09]  /*e580*/  FFMA.FTZ R84, R99, c[0x0][0x2d0], -R96 ;  /* 0x0000b40063547a23 */ /* 0x002ff20000010860 */
[----:B------:R1:W-:Y:S01]  /*e590*/  MUFU.EX2 R137, R84 ;  /* 0x0000005400897308 */ /* 0x0003e20000000800 */
[----:B--2---:R-:W-:Y:S09]  /*e5a0*/  FFMA.FTZ R92, R181, c[0x0][0x2d0], -R75 ;  /* 0x0000b400b55c7a23 */ /* 0x004ff2000001084b */
[----:B------:R2:W-:Y:S01]  /*e5b0*/  MUFU.EX2 R145, R92 ;  /* 0x0000005c00917308 */ /* 0x0005e20000000800 */
[--C-:B---3--:R-:W-:Y:S09]  /*e5c0*/  FFMA.FTZ R88, R178, c[0x0][0x2d0], -R74.reuse ;  /* 0x0000b400b2587a23 */ /* 0x108ff2000001084a */
[----:B------:R3:W-:Y:S01]  /*e5d0*/  MUFU.EX2 R251, R88 ;  /* 0x0000005800fb7308 */ /* 0x0007e20000000800 */
[----:B-1----:R-:W1:Y:S08]  /*e5e0*/  LDSM.16.MT88.4 R84, [R211+0x900] ;  /* 0x00090000d354783b */ /* 0x002e700000004200 */
[----:B--2---:R-:W-:Y:S01]  /*e5f0*/  LDSM.16.MT88.4 R92, [R210+0x1100] ;  /* 0x00110000d25c783b */ /* 0x004fe20000004200 */
[--C-:B---3--:R-:W-:Y:S04]  /*e600*/  FFMA.FTZ R88, R98, c[0x0][0x2d0], -R97.reuse ;  /* 0x0000b40062587a23 */ /* 0x108fe80000010861 */
[----:B------:R2:W3:Y:S01]  /*e610*/  MUFU.EX2 R140, R88 ;  /* 0x00000058008c7308 */ /* 0x0004e20000000800 */
[-C--:B-1----:R-:W-:Y:S08]  /*e620*/  HMMA.16816.F32.BF16 R52, R76, R84.reuse, R52 ;  /* 0x000000544c34723c */ /* 0x082ff00000041834 */
[C---:B------:R-:W-:Y:S01]  /*e630*/  HMMA.16816.F32.BF16 R56, R80.reuse, R84, R56 ;  /* 0x000000545038723c */ /* 0x040fe20000041838 */
[----:B--2---:R-:W1:Y:S06]  /*e640*/  LDSM.16.MT88.4 R88, [R209+0x1100] ;  /* 0x00110000d158783b */ /* 0x004e6c0000004200 */
[----:B------:R-:W-:Y:S01]  /*e650*/  FFMA.FTZ R84, R172, c[0x0][0x2d0], -R97 ;  /* 0x0000b400ac547a23 */ /* 0x000fe20000010861 */
[-C--:B------:R-:W-:Y:S03]  /*e660*/  HMMA.16816.F32.BF16 R60, R80, R86.reuse, R60 ;  /* 0x00000056503c723c */ /* 0x080fe6000004183c */
[----:B------:R2:W5:Y:S04]  /*e670*/  MUFU.EX2 R236, R84 ;  /* 0x0000005400ec7308 */ /* 0x0005680000000800 */
[--C-:B------:R-:W-:Y:S01]  /*e680*/  FFMA.FTZ R80, R184, c[0x0][0x2d0], -R74.reuse ;  /* 0x0000b400b8507a23 */ /* 0x100fe2000001084a */
[----:B------:R-:W-:Y:S01]  /*e690*/  HMMA.16816.F32.BF16 R64, R76, R86, R64 ;  /* 0x000000564c40723c */ /* 0x000fe20000041840 */
[----:B----4-:R-:W-:Y:S03]  /*e6a0*/  F2FP.BF16.PACK_AB R82, R141, R142 ;  /* 0x0000008e8d52723e */ /* 0x010fe600000010ff */
[----:B---3--:R-:W-:Y:S01]  /*e6b0*/  F2FP.BF16.PACK_AB R81, R240, R140 ;  /* 0x0000008cf051723e */ /* 0x008fe200000010ff */
[----:B------:R3:W-:Y:S02]  /*e6c0*/  MUFU.EX2 R147, R80 ;  /* 0x0000005000937308 */ /* 0x0007e40000000800 */
[----:B------:R-:W-:Y:S02]  /*e6d0*/  F2FP.BF16.PACK_AB R76, R106, R122 ;  /* 0x0000007a6a4c723e */ /* 0x000fe400000010ff */
[----:B------:R-:W-:Y:S03]  /*e6e0*/  F2FP.BF16.PACK_AB R77, R138, R139 ;  /* 0x0000008b8a4d723e */ /* 0x000fe600000010ff */
[----:B------:R-:W-:Y:S02]  /*e6f0*/  F2FP.BF16.PACK_AB R78, R125, R163 ;  /* 0x000000a37d4e723e */ /* 0x000fe400000010ff */
[----:B------:R-:W-:Y:S01]  /*e700*/  F2FP.BF16.PACK_AB R79, R143, R252 ;  /* 0x000000fc8f4f723e */ /* 0x000fe200000010ff */
[----:B--2---:R-:W2:Y:S01]  /*e710*/  LDSM.16.MT88.4 R84, [R212+0x1100] ;  /* 0x00110000d454783b */ /* 0x004ea20000004200 */
[----:B-----5:R-:W-:Y:S05]  /*e720*/  F2FP.BF16.PACK_AB R83, R236, R238 ;  /* 0x000000eeec53723e */ /* 0x020fea00000010ff */
[-C--:B-1----:R-:W-:Y:S01]  /*e730*/  HMMA.16816.F32.BF16 R4, R76, R88.reuse, R4 ;  /* 0x000000584c04723c */ /* 0x082fe20000041804 */
[--C-:B---3--:R-:W-:Y:S04]  /*e740*/  FFMA.FTZ R80, R179, c[0x0][0x2d0], -R75.reuse ;  /* 0x0000b400b3507a23 */ /* 0x108fe8000001084b */
[----:B------:R1:W-:Y:S02]  /*e750*/  MUFU.EX2 R146, R80 ;  /* 0x0000005000927308 */ /* 0x0003e40000000800 */
[----:B-1----:R-:W-:Y:S07]  /*e760*/  F2FP.BF16.PACK_AB R80, R136, R137 ;  /* 0x000000898850723e */ /* 0x002fee00000010ff */
[C---:B------:R-:W-:Y:S07]  /*e770*/  HMMA.16816.F32.BF16 R8, R80.reuse, R88, R8 ;  /* 0x000000585008723c */ /* 0x040fee0000041808 */
[--C-:B------:R-:W-:Y:S01]  /*e780*/  FFMA.FTZ R88, R195, c[0x0][0x2d0], -R74.reuse ;  /* 0x0000b400c3587a23 */ /* 0x100fe2000001084a */
[-C--:B------:R-:W-:Y:S03]  /*e790*/  HMMA.16816.F32.BF16 R12, R80, R90.reuse, R12 ;  /* 0x0000005a500c723c */ /* 0x080fe6000004180c */
[----:B------:R1:W-:Y:S05]  /*e7a0*/  MUFU.EX2 R235, R88 ;  /* 0x0000005800eb7308 */ /* 0x0003ea0000000800 */
[C---:B------:R-:W-:Y:S08]  /*e7b0*/  HMMA.16816.F32.BF16 R16, R76.reuse, R90, R16 ;  /* 0x0000005a4c10723c */ /* 0x040ff00000041810 */
[-C--:B--2---:R-:W-:Y:S08]  /*e7c0*/  HMMA.16816.F32.BF16 R20, R76, R84.reuse, R20 ;  /* 0x000000544c14723c */ /* 0x084ff00000041814 */
[C---:B------:R-:W-:Y:S01]  /*e7d0*/  HMMA.16816.F32.BF16 R24, R80.reuse, R84, R24 ;  /* 0x000000545018723c */ /* 0x040fe20000041818 */
[----:B-1----:R-:W-:Y:S06]  /*e7e0*/  FFMA.FTZ R88, R196, c[0x0][0x2d0], -R74 ;  /* 0x0000b400c4587a23 */ /* 0x002fec000001084a */
[--C-:B------:R-:W-:Y:S01]  /*e7f0*/  FFMA.FTZ R84, R185, c[0x0][0x2d0], -R96.reuse ;  /* 0x0000b400b9547a23 */ /* 0x100fe20000010860 */
[-C--:B------:R-:W-:Y:S01]  /*e800*/  HMMA.16816.F32.BF16 R28, R80, R86.reuse, R28 ;  /* 0x00000056501c723c */ /* 0x080fe2000004181c */
[----:B------:R1:W-:Y:S07]  /*e810*/  MUFU.EX2 R196, R88 ;  /* 0x0000005800c47308 */ /* 0x0003ee0000000800 */
[C---:B------:R-:W-:Y:S03]  /*e820*/  HMMA.16816.F32.BF16 R32, R76.reuse, R86, R32 ;  /* 0x000000564c20723c */ /* 0x040fe60000041820 */
[----:B------:R2:W-:Y:S05]  /*e830*/  MUFU.EX2 R144, R84 ;  /* 0x0000005400907308 */ /* 0x0005ea0000000800 */
[-C--:B------:R-:W-:Y:S08]  /*e840*/  HMMA.16816.F32.BF16 R36, R76, R92.reuse, R36 ;  /* 0x0000005c4c24723c */ /* 0x080ff00000041824 */
[C---:B------:R-:W-:Y:S01]  /*e850*/  HMMA.16816.F32.BF16 R40, R80.reuse, R92, R40 ;  /* 0x0000005c5028723c */ /* 0x040fe20000041828 */
[----:B-1----:R-:W-:Y:S04]  /*e860*/  FFMA.FTZ R88, R190, c[0x0][0x2d0], -R75 ;  /* 0x0000b400be587a23 */ /* 0x002fe8000001084b */
[----:B------:R1:W-:Y:S02]  /*e870*/  MUFU.EX2 R195, R88 ;  /* 0x0000005800c37308 */ /* 0x0003e40000000800 */
[----:B------:R-:W-:Y:S01]  /*e880*/  FFMA.FTZ R92, R183, c[0x0][0x2d0], -R97 ;  /* 0x0000b400b75c7a23 */ /* 0x000fe20000010861 */
[-C--:B------:R-:W-:Y:S01]  /*e890*/  HMMA.16816.F32.BF16 R44, R80, R94.reuse, R44 ;  /* 0x0000005e502c723c */ /* 0x080fe2000004182c */
[----:B------:R-:W-:Y:S03]  /*e8a0*/  MOV R183, R101 ;  /* 0x0000006500b77202 */ /* 0x000fe60000000f00 */
[--C-:B--2---:R-:W-:Y:S03]  /*e8b0*/  FFMA.FTZ R84, R188, c[0x0][0x2d0], -R96.reuse ;  /* 0x0000b400bc547a23 */ /* 0x104fe60000010860 */
[----:B------:R2:W-:Y:S01]  /*e8c0*/  MUFU.EX2 R155, R92 ;  /* 0x0000005c009b7308 */ /* 0x0005e20000000800 */
[C---:B------:R-:W-:Y:S09]  /*e8d0*/  HMMA.16816.F32.BF16 R48, R76.reuse, R94, R48 ;  /* 0x0000005e4c30723c */ /* 0x040ff20000041830 */
[----:B------:R3:W-:Y:S03]  /*e8e0*/  MUFU.EX2 R190, R84 ;  /* 0x0000005400be7308 */ /* 0x0007e60000000800 */
[----:B-1----:R-:W-:Y:S07]  /*e8f0*/  FFMA.FTZ R88, R192, c[0x0][0x2d0], -R75 ;  /* 0x0000b400c0587a23 */ /* 0x002fee000001084b */
[----:B------:R1:W-:Y:S01]  /*e900*/  MUFU.EX2 R192, R88 ;  /* 0x0000005800c07308 */ /* 0x0003e20000000800 */
[----:B--2---:R-:W-:Y:S09]  /*e910*/  FFMA.FTZ R92, R186, c[0x0][0x2d0], -R97 ;  /* 0x0000b400ba5c7a23 */ /* 0x004ff20000010861 */
[----:B------:R2:W-:Y:S01]  /*e920*/  MUFU.EX2 R154, R92 ;  /* 0x0000005c009a7308 */ /* 0x0005e20000000800 */
[--C-:B---3--:R-:W-:Y:S01]  /*e930*/  FFMA.FTZ R84, R189, c[0x0][0x2d0], -R96.reuse ;  /* 0x0000b400bd547a23 */ /* 0x108fe20000010860 */
[----:B------:R-:W-:Y:S08]  /*e940*/  MOV R189, R103 ;  /* 0x0000006700bd7202 */ /* 0x000ff00000000f00 */
[----:B------:R3:W-:Y:S01]  /*e950*/  MUFU.EX2 R185, R84 ;  /* 0x0000005400b97308 */ /* 0x0007e20000000800 */
[----:B-1----:R-:W1:Y:S01]  /*e960*/  LDSM.16.MT88.4 R88, [R211+0x1100] ;  /* 0x00110000d358783b */ /* 0x002e620000004200 */
[----:B--2---:R-:W-:Y:S01]  /*e970*/  FFMA.FTZ R92, R203, c[0x0][0x2d0], -R75 ;  /* 0x0000b400cb5c7a23 */ /* 0x004fe2000001084b */
[----:B------:R-:W-:Y:S07]  /*e980*/  MOV R203, R113 ;  /* 0x0000007100cb7202 */ /* 0x000fee0000000f00 */
[----:B------:R2:W-:Y:S01]  /*e990*/  MUFU.EX2 R178, R92 ;  /* 0x0000005c00b27308 */ /* 0x0005e20000000800 */
[----:B---3--:R-:W-:Y:S02]  /*e9a0*/  FFMA.FTZ R84, R191, c[0x0][0x2d0], -R96 ;  /* 0x0000b400bf547a23 */ /* 0x008fe40000010860 */
[----:B------:R-:W-:Y:S07]  /*e9b0*/  IMAD.MOV.U32 R191, RZ, RZ, R102 ;  /* 0x000000ffffbf7224 */ /* 0x000fee00078e0066 */
[----:B------:R3:W4:Y:S01]  /*e9c0*/  MUFU.EX2 R188, R84 ;  /* 0x0000005400bc7308 */ /* 0x0007220000000800 */
[----:B--2---:R-:W-:Y:S01]  /*e9d0*/  LDSM.16.MT88.4 R92, [R210+0x1900] ;  /* 0x00190000d25c783b */ /* 0x004fe20000004200 */
[-C--:B-1----:R-:W-:Y:S08]  /*e9e0*/  HMMA.16816.F32.BF16 R52, R76, R88.reuse, R52 ;  /* 0x000000584c34723c */ /* 0x082ff00000041834 */
[C---:B------:R-:W-:Y:S01]  /*e9f0*/  HMMA.16816.F32.BF16 R56, R80.reuse, R88, R56 ;  /* 0x000000585038723c */ /* 0x040fe20000041838 */
[----:B---3--:R-:W-:Y:S02]  /*ea00*/  FFMA.FTZ R84, R197, c[0x0][0x2d0], -R74 ;  /* 0x0000b400c5547a23 */ /* 0x008fe4000001084a */
[----:B------:R-:W2:Y:S02]  /*ea10*/  LDL.LU R197, [R1+0x18] ;  /* 0x0000180001c57983 */ /* 0x000ea40000300800 */
[----:B------:R1:W-:Y:S02]  /*ea20*/  MUFU.EX2 R184, R84 ;  /* 0x0000005400b87308 */ /* 0x0003e40000000800 */
[----:B------:R-:W3:Y:S01]  /*ea30*/  LDL.LU R186, [R1+0x14] ;  /* 0x0000140001ba7983 */ /* 0x000ee20000300800 */
[-C--:B------:R-:W-:Y:S01]  /*ea40*/  HMMA.16816.F32.BF16 R60, R80, R90.reuse, R60 ;  /* 0x0000005a503c723c */ /* 0x080fe2000004183c */
[----:B------:R-:W-:Y:S03]  /*ea50*/  FFMA.FTZ R88, R187, c[0x0][0x2d0], -R97 ;  /* 0x0000b400bb587a23 */ /* 0x000fe60000010861 */
[----:B------:R-:W-:Y:S03]  /*ea60*/  IMAD.MOV.U32 R187, RZ, RZ, R100 ;  /* 0x000000ffffbb7224 */ /* 0x000fe600078e0064 */
[--C-:B------:R-:W-:Y:S01]  /*ea70*/  FFMA.FTZ R80, R206, c[0x0][0x2d0], -R74.reuse ;  /* 0x0000b400ce507a23 */ /* 0x100fe2000001084a */
[----:B------:R-:W-:Y:S01]  /*ea80*/  HMMA.16816.F32.BF16 R64, R76, R90, R64 ;  /* 0x0000005a4c40723c */ /* 0x000fe20000041840 */
[----:B----4-:R-:W-:Y:S02]  /*ea90*/  F2FP.BF16.PACK_AB R82, R188, R185 ;  /* 0x000000b9bc52723e */ /* 0x010fe400000010ff */
[----:B------:R4:W-:Y:S01]  /*eaa0*/  MUFU.EX2 R179, R80 ;  /* 0x0000005000b37308 */ /* 0x0009e20000000800 */
[----:B------:R-:W-:Y:S03]  /*eab0*/  IMAD.MOV.U32 R206, RZ, RZ, R111 ;  /* 0x000000ffffce7224 */ /* 0x000fe600078e006f */
[----:B------:R-:W-:Y:S02]  /*eac0*/  F2FP.BF16.PACK_AB R76, R147, R251 ;  /* 0x000000fb934c723e */ /* 0x000fe400000010ff */
[----:B------:R-:W-:Y:S03]  /*ead0*/  F2FP.BF16.PACK_AB R77, R145, R146 ;  /* 0x00000092914d723e */ /* 0x000fe600000010ff */
[----:B------:R-:W-:Y:S01]  /*eae0*/  F2FP.BF16.PACK_AB R78, R196, R235 ;  /* 0x000000ebc44e723e */ /* 0x000fe200000010ff */
[----:B-1----:R-:W-:Y:S01]  /*eaf0*/  FFMA.FTZ R84, R180, c[0x0][0x2d0], -R97 ;  /* 0x0000b400b4547a23 */ /* 0x002fe20000010861 */
[----:B------:R-:W-:Y:S01]  /*eb00*/  F2FP.BF16.PACK_AB R79, R192, R195 ;  /* 0x000000c3c04f723e */ /* 0x000fe200000010ff */
[----:B------:R-:W1:Y:S10]  /*eb10*/  MUFU.EX2 R180, R88 ;  /* 0x0000005800b47308 */ /* 0x000e740000000800 */
[----:B------:R5:W5:Y:S01]  /*eb20*/  MUFU.EX2 R181, R84 ;  /* 0x0000005400b57308 */ /* 0x000b620000000800 */
[--C-:B----4-:R-:W-:Y:S01]  /*eb30*/  FFMA.FTZ R80, R200, c[0x0][0x2d0], -R75.reuse ;  /* 0x0000b400c8507a23 */ /* 0x110fe2000001084b */
[----:B------:R-:W-:Y:S08]  /*eb40*/  MOV R200, R112 ;  /* 0x0000007000c87202 */ /* 0x000ff00000000f00 */
[----:B------:R4:W-:Y:S01]  /*eb50*/  MUFU.EX2 R153, R80 ;  /* 0x0000005000997308 */ /* 0x0009e20000000800 */
[----:B-1----:R-:W-:Y:S01]  /*eb60*/  F2FP.BF16.PACK_AB R83, R180, R154 ;  /* 0x0000009ab453723e */ /* 0x002fe200000010ff */
[----:B------:R-:W-:Y:S08]  /*eb70*/  LDSM.16.MT88.4 R88, [R212+0x1900] ;  /* 0x00190000d458783b */ /* 0x000ff00000004200 */
[----:B-----5:R-:W1:Y:S01]  /*eb80*/  LDSM.16.MT88.4 R84, [R209+0x1900] ;  /* 0x00190000d154783b */ /* 0x020e620000004200 */
[----:B------:R-:W-:Y:S02]  /*eb90*/  F2FP.BF16.PACK_AB R81, R155, R181 ;  /* 0x000000b59b51723e */ /* 0x000fe400000010ff */
[----:B----4-:R-:W-:Y:S01]  /*eba0*/  F2FP.BF16.PACK_AB R80, R190, R144 ;  /* 0x00000090be50723e */ /* 0x010fe200000010ff */
[-C--:B-1----:R-:W-:Y:S08]  /*ebb0*/  HMMA.16816.F32.BF16 R4, R76, R84.reuse, R4 ;  /* 0x000000544c04723c */ /* 0x082ff00000041804 */
[C---:B------:R-:W-:Y:S07]  /*ebc0*/  HMMA.16816.F32.BF16 R8, R80.reuse, R84, R8 ;  /* 0x000000545008723c */ /* 0x040fee0000041808 */
[----:B------:R-:W-:Y:S01]  /*ebd0*/  FFMA.FTZ R84, R232, c[0x0][0x2d0], -R74 ;  /* 0x0000b400e8547a23 */ /* 0x000fe2000001084a */
[-C--:B------:R-:W-:Y:S01]  /*ebe0*/  HMMA.16816.F32.BF16 R12, R80, R86.reuse, R12 ;  /* 0x00000056500c723c */ /* 0x080fe2000004180c */
[----:B------:R-:W-:Y:S02]  /*ebf0*/  IMAD.MOV.U32 R232, RZ, RZ, R114 ;  /* 0x000000ffffe87224 */ /* 0x000fe400078e0072 */
[----:B------:R1:W-:Y:S05]  /*ec00*/  MUFU.EX2 R159, R84 ;  /* 0x00000054009f7308 */ /* 0x0003ea0000000800 */
[C---:B------:R-:W-:Y:S08]  /*ec10*/  HMMA.16816.F32.BF16 R16, R76.reuse, R86, R16 ;  /* 0x000000564c10723c */ /* 0x040ff00000041810 */
[-C--:B------:R-:W-:Y:S08]  /*ec20*/  HMMA.16816.F32.BF16 R20, R76, R88.reuse, R20 ;  /* 0x000000584c14723c */ /* 0x080ff00000041814 */
[C---:B------:R-:W-:Y:S01]  /*ec30*/  HMMA.16816.F32.BF16 R24, R80.reuse, R88, R24 ;  /* 0x000000585018723c */ /* 0x040fe20000041818 */
[----:B-1----:R-:W-:Y:S03]  /*ec40*/  FFMA.FTZ R84, R233, c[0x0][0x2d0], -R74 ;  /* 0x0000b400e9547a23 */ /* 0x002fe6000001084a */
[----:B------:R-:W-:Y:S03]  /*ec50*/  MOV R233, R115 ;  /* 0x0000007300e97202 */ /* 0x000fe60000000f00 */
[----:B------:R-:W-:Y:S01]  /*ec60*/  FFMA.FTZ R88, R205, c[0x0][0x2d0], -R96 ;  /* 0x0000b400cd587a23 */ /* 0x000fe20000010860 */
[-C--:B------:R-:W-:Y:S01]  /*ec70*/  HMMA.16816.F32.BF16 R28, R80, R90.reuse, R28 ;  /* 0x0000005a501c723c */ /* 0x080fe2000004181c */
[----:B------:R1:W-:Y:S03]  /*ec80*/  MUFU.EX2 R177, R84 ;  /* 0x0000005400b17308 */ /* 0x0003e60000000800 */
[----:B------:R-:W-:Y:S04]  /*ec90*/  MOV R205, R150 ;  /* 0x0000009600cd7202 */ /* 0x000fe80000000f00 */
[C---:B------:R-:W-:Y:S03]  /*eca0*/  HMMA.16816.F32.BF16 R32, R76.reuse, R90, R32 ;  /* 0x0000005a4c20723c */ /* 0x040fe60000041820 */
[----:B------:R4:W-:Y:S05]  /*ecb0*/  MUFU.EX2 R157, R88 ;  /* 0x00000058009d7308 */ /* 0x0009ea0000000800 */
[-C--:B------:R-:W-:Y:S08]  /*ecc0*/  HMMA.16816.F32.BF16 R36, R76, R92.reuse, R36 ;  /* 0x0000005c4c24723c */ /* 0x080ff00000041824 */
[C---:B------:R-:W-:Y:S01]  /*ecd0*/  HMMA.16816.F32.BF16 R40, R80.reuse, R92, R40 ;  /* 0x0000005c5028723c */ /* 0x040fe20000041828 */
[----:B-1----:R-:W-:Y:S03]  /*ece0*/  FFMA.FTZ R84, R230, c[0x0][0x2d0], -R75 ;  /* 0x0000b400e6547a23 */ /* 0x002fe6000001084b */
[----:B------:R-:W-:Y:S01]  /*ecf0*/  IMAD.MOV.U32 R230, RZ, RZ, R120 ;  /* 0x000000ffffe67224 */ /* 0x000fe200078e0078 */
[----:B------:R1:W-:Y:S01]  /*ed00*/  MUFU.EX2 R158, R84 ;  /* 0x00000054009e7308 */ /* 0x0003e20000000800 */
[----:B------:R-:W-:Y:S02]  /*ed10*/  IMAD.MOV.U32 R120, RZ, RZ, R108 ;  /* 0x000000ffff787224 */ /* 0x000fe400078e006c */
[-C--:B------:R-:W-:Y:S01]  /*ed20*/  HMMA.16816.F32.BF16 R44, R80, R94.reuse, R44 ;  /* 0x0000005e502c723c */ /* 0x080fe2000004182c */
[----:B------:R-:W-:Y:S03]  /*ed30*/  FFMA.FTZ R92, R201, c[0x0][0x2d0], -R97 ;  /* 0x0000b400c95c7a23 */ /* 0x000fe60000010861 */
[----:B----4-:R-:W-:Y:S02]  /*ed40*/  FFMA.FTZ R88, R207, c[0x0][0x2d0], -R96 ;  /* 0x0000b400cf587a23 */ /* 0x010fe40000010860 */
[----:B------:R-:W-:Y:S01]  /*ed50*/  IMAD.MOV.U32 R207, RZ, RZ, R160 ;  /* 0x000000ffffcf7224 */ /* 0x000fe200078e00a0 */
[----:B------:R4:W-:Y:S01]  /*ed60*/  MUFU.EX2 R172, R92 ;  /* 0x0000005c00ac7308 */ /* 0x0009e20000000800 */
[C---:B------:R-:W-:Y:S09]  /*ed70*/  HMMA.16816.F32.BF16 R48, R76.reuse, R94, R48 ;  /* 0x0000005e4c30723c */ /* 0x040ff20000041830 */
[----:B------:R5:W-:Y:S03]  /*ed80*/  MUFU.EX2 R175, R88 ;  /* 0x0000005800af7308 */ /* 0x000be60000000800 */
[----:B-1----:R-:W-:Y:S02]  /*ed90*/  FFMA.FTZ R84, R231, c[0x0][0x2d0], -R75 ;  /* 0x0000b400e7547a23 */ /* 0x002fe4000001084b */
[----:B------:R-:W-:Y:S01]  /*eda0*/  IMAD.MOV.U32 R231, RZ, RZ, R189 ;  /* 0x000000ffffe77224 */ /* 0x000fe200078e00bd */
[----:B------:R-:W-:Y:S04]  /*edb0*/  MOV R189, R163 ;  /* 0x000000a300bd7202 */ /* 0x000fe80000000f00 */
[----:B------:R1:W-:Y:S01]  /*edc0*/  MUFU.EX2 R176, R84 ;  /* 0x0000005400b07308 */ /* 0x0003e20000000800 */
[----:B----4-:R-:W-:Y:S09]  /*edd0*/  FFMA.FTZ R92, R202, c[0x0][0x2d0], -R97 ;  /* 0x0000b400ca5c7a23 */ /* 0x010ff20000010861 */
[----:B------:R4:W-:Y:S01]  /*ede0*/  MUFU.EX2 R171, R92 ;  /* 0x0000005c00ab7308 */ /* 0x0009e20000000800 */
[--C-:B-----5:R-:W-:Y:S01]  /*edf0*/  FFMA.FTZ R88, R229, c[0x0][0x2d0], -R96.reuse ;  /* 0x0000b400e5587a23 */ /* 0x120fe20000010860 */
[----:B------:R-:W-:Y:S08]  /*ee00*/  MOV R229, R109 ;  /* 0x0000006d00e57202 */ /* 0x000ff00000000f00 */
[----:B------:R5:W2:Y:S01]  /*ee10*/  MUFU.EX2 R174, R88 ;  /* 0x0000005800ae7308 */ /* 0x000aa20000000800 */
[----:B-1----:R-:W-:Y:S01]  /*ee20*/  FFMA.FTZ R84, R204, c[0x0][0x2d0], -R96 ;  /* 0x0000b400cc547a23 */ /* 0x002fe20000010860 */
[----:B------:R-:W-:Y:S01]  /*ee30*/  MOV R204, R191 ;  /* 0x000000bf00cc7202 */ /* 0x000fe20000000f00 */
[----:B------:R-:W-:Y:S07]  /*ee40*/  IMAD.MOV.U32 R191, RZ, RZ, R162 ;  /* 0x000000ffffbf7224 */ /* 0x000fee00078e00a2 */
[----:B------:R1:W-:Y:S01]  /*ee50*/  MUFU.EX2 R152, R84 ;  /* 0x0000005400987308 */ /* 0x0003e20000000800 */
[----:B----4-:R-:W-:Y:S09]  /*ee60*/  FFMA.FTZ R92, R241, c[0x0][0x2d0], -R75 ;  /* 0x0000b400f15c7a23 */ /* 0x010ff2000001084b */
[----:B------:R4:W-:Y:S01]  /*ee70*/  MUFU.EX2 R103, R92 ;  /* 0x0000005c00677308 */ /* 0x0009e20000000800 */
[--C-:B-----5:R-:W-:Y:S02]  /*ee80*/  FFMA.FTZ R88, R237, c[0x0][0x2d0], -R74.reuse ;  /* 0x0000b400ed587a23 */ /* 0x120fe4000001084a */
[----:B------:R-:W-:Y:S07]  /*ee90*/  IMAD.MOV.U32 R237, RZ, RZ, R105 ;  /* 0x000000ffffed7224 */ /* 0x000fee00078e0069 */
[----:B------:R5:W-:Y:S01]  /*eea0*/  MUFU.EX2 R173, R88 ;  /* 0x0000005800ad7308 */ /* 0x000be20000000800 */
[----:B-1----:R-:W1:Y:S08]  /*eeb0*/  LDSM.16.MT88.4 R84, [R211+0x1900] ;  /* 0x00190000d354783b */ /* 0x002e700000004200 */
[----:B----4-:R-:W-:Y:S01]  /*eec0*/  LDSM.16.MT88.4 R92, [R210+0x2100] ;  /* 0x00210000d25c783b */ /* 0x010fe20000004200 */
[----:B-----5:R-:W-:Y:S01]  /*eed0*/  FFMA.FTZ R88, R198, c[0x0][0x2d0], -R97 ;  /* 0x0000b400c6587a23 */ /* 0x020fe20000010861 */
[----:B------:R-:W-:Y:S02]  /*eee0*/  MOV R198, R121 ;  /* 0x0000007900c67202 */ /* 0x000fe40000000f00 */
[----:B------:R-:W-:Y:S01]  /*eef0*/  MOV R121, R107 ;  /* 0x0000006b00797202 */ /* 0x000fe20000000f00 */
[----:B------:R4:W5:Y:S01]  /*ef00*/  MUFU.EX2 R156, R88 ;  /* 0x00000058009c7308 */ /* 0x0009620000000800 */
[----:B--2---:R-:W-:Y:S01]  /*ef10*/  FFMA.FTZ R68, R68, R197, R183 ;  /* 0x000000c544447223 */ /* 0x004fe200000100b7 */
[----:B------:R-:W-:Y:S01]  /*ef20*/  MOV R183, R106 ;  /* 0x0000006a00b77202 */ /* 0x000fe20000000f00 */
[-C--:B-1----:R-:W-:Y:S01]  /*ef30*/  HMMA.16816.F32.BF16 R52, R76, R84.reuse, R52 ;  /* 0x000000544c34723c */ /* 0x082fe20000041834 */
[----:B---3--:R-:W-:Y:S01]  /*ef40*/  FFMA.FTZ R69, R69, R186, R187 ;  /* 0x000000ba45457223 */ /* 0x008fe200000100bb */
[----:B------:R-:W-:Y:S02]  /*ef50*/  MOV R186, R104 ;  /* 0x0000006800ba7202 */ /* 0x000fe40000000f00 */
[----:B------:R-:W-:Y:S02]  /*ef60*/  MOV R187, R110 ;  /* 0x0000006e00bb7202 */ /* 0x000fe40000000f00 */
[----:B------:R-:W-:Y:S02]  /*ef70*/  MOV R197, R161 ;  /* 0x000000a100c57202 */ /* 0x000fe40000000f00 */
[C---:B------:R-:W-:Y:S01]  /*ef80*/  HMMA.16816.F32.BF16 R56, R80.reuse, R84, R56 ;  /* 0x000000545038723c */ /* 0x040fe20000041838 */
[----:B----4-:R-:W1:Y:S06]  /*ef90*/  LDSM.16.MT88.4 R88, [R209+0x2100] ;  /* 0x00210000d158783b */ /* 0x010e6c0000004200 */
[----:B------:R-:W-:Y:S01]  /*efa0*/  FFMA.FTZ R84, R193, c[0x0][0x2d0], -R97 ;  /* 0x0000b400c1547a23 */ /* 0x000fe20000010861 */
[-C--:B------:R-:W-:Y:S03]  /*efb0*/  HMMA.16816.F32.BF16 R60, R80, R86.reuse, R60 ;  /* 0x00000056503c723c */ /* 0x080fe6000004183c */
[----:B------:R2:W3:Y:S04]  /*efc0*/  MUFU.EX2 R98, R84 ;  /* 0x0000005400627308 */ /* 0x0004e80000000800 */
[--C-:B------:R-:W-:Y:S01]  /*efd0*/  FFMA.FTZ R80, R243, c[0x0][0x2d0], -R74.reuse ;  /* 0x0000b400f3507a23 */ /* 0x100fe2000001084a */
[----:B------:R-:W-:Y:S01]  /*efe0*/  HMMA.16816.F32.BF16 R64, R76, R86, R64 ;  /* 0x000000564c40723c */ /* 0x000fe20000041840 */
[----:B------:R-:W-:Y:S03]  /*eff0*/  F2FP.BF16.PACK_AB R82, R174, R175 ;  /* 0x000000afae52723e */ /* 0x000fe600000010ff */
[----:B-----5:R-:W-:Y:S01]  /*f000*/  F2FP.BF16.PACK_AB R81, R172, R156 ;  /* 0x0000009cac51723e */ /* 0x020fe200000010ff */
[----:B------:R4:W5:Y:S02]  /*f010*/  MUFU.EX2 R170, R80 ;  /* 0x0000005000aa7308 */ /* 0x0009640000000800 */
[----:B------:R-:W-:Y:S02]  /*f020*/  F2FP.BF16.PACK_AB R76, R179, R184 ;  /* 0x000000b8b34c723e */ /* 0x000fe400000010ff */
[----:B------:R-:W-:Y:S03]  /*f030*/  F2FP.BF16.PACK_AB R77, R178, R153 ;  /* 0x00000099b24d723e */ /* 0x000fe600000010ff */
[----:B------:R-:W-:Y:S02]  /*f040*/  F2FP.BF16.PACK_AB R78, R177, R159 ;  /* 0x0000009fb14e723e */ /* 0x000fe400000010ff */
[----:B------:R-:W-:Y:S01]  /*f050*/  F2FP.BF16.PACK_AB R79, R176, R158 ;  /* 0x0000009eb04f723e */ /* 0x000fe200000010ff */
[----:B--2---:R-:W2:Y:S01]  /*f060*/  LDSM.16.MT88.4 R84, [R212+0x2100] ;  /* 0x00210000d454783b */ /* 0x004ea20000004200 */
[----:B---3--:R-:W-:Y:S05]  /*f070*/  F2FP.BF16.PACK_AB R83, R98, R171 ;  /* 0x000000ab6253723e */ /* 0x008fea00000010ff */
[-C--:B-1----:R-:W-:Y:S01]  /*f080*/  HMMA.16816.F32.BF16 R4, R76, R88.reuse, R4 ;  /* 0x000000584c04723c */ /* 0x082fe20000041804 */
[--C-:B----4-:R-:W-:Y:S01]  /*f090*/  FFMA.FTZ R80, R239, c[0x0][0x2d0], -R75.reuse ;  /* 0x0000b400ef507a23 */ /* 0x110fe2000001084b */
[----:B-----5:R-:W-:Y:S03]  /*f0a0*/  F2FP.BF16.PACK_AB R164, R170, R173 ;  /* 0x000000adaaa4723e */ /* 0x020fe600000010ff */
[----:B------:R1:W3:Y:S02]  /*f0b0*/  MUFU.EX2 R169, R80 ;  /* 0x0000005000a97308 */ /* 0x0002e40000000800 */
[----:B-1----:R-:W-:Y:S02]  /*f0c0*/  F2FP.BF16.PACK_AB R80, R157, R152 ;  /* 0x000000989d50723e */ /* 0x002fe400000010ff */
[----:B---3--:R-:W-:Y:S05]  /*f0d0*/  F2FP.BF16.PACK_AB R165, R103, R169 ;  /* 0x000000a967a5723e */ /* 0x008fea00000010ff */
[C---:B------:R-:W-:Y:S07]  /*f0e0*/  HMMA.16816.F32.BF16 R8, R80.reuse, R88, R8 ;  /* 0x000000585008723c */ /* 0x040fee0000041808 */
[--C-:B------:R-:W-:Y:S01]  /*f0f0*/  FFMA.FTZ R88, R249, c[0x0][0x2d0], -R74.reuse ;  /* 0x0000b400f9587a23 */ /* 0x100fe2000001084a */
[-C--:B------:R-:W-:Y:S01]  /*f100*/  HMMA.16816.F32.BF16 R12, R80, R90.reuse, R12 ;  /* 0x0000005a500c723c */ /* 0x080fe2000004180c */
[----:B------:R-:W-:Y:S02]  /*f110*/  FFMA.FTZ R74, R250, c[0x0][0x2d0], -R74 ;  /* 0x0000b400fa4a7a23 */ /* 0x000fe4000001084a */
[----:B------:R1:W-:Y:S05]  /*f120*/  MUFU.EX2 R168, R88 ;  /* 0x0000005800a87308 */ /* 0x0003ea0000000800 */
[C---:B------:R-:W-:Y:S05]  /*f130*/  HMMA.16816.F32.BF16 R16, R76.reuse, R90, R16 ;  /* 0x0000005a4c10723c */ /* 0x040fea0000041810 */
[----:B------:R3:W4:Y:S03]  /*f140*/  MUFU.EX2 R102, R74 ;  /* 0x0000004a00667308 */ /* 0x0007260000000800 */
[-C--:B--2---:R-:W-:Y:S08]  /*f150*/  HMMA.16816.F32.BF16 R20, R76, R84.reuse, R20 ;  /* 0x000000544c14723c */ /* 0x084ff00000041814 */
[C---:B------:R-:W-:Y:S01]  /*f160*/  HMMA.16816.F32.BF16 R24, R80.reuse, R84, R24 ;  /* 0x000000545018723c */ /* 0x040fe20000041818 */
[----:B-1----:R-:W1:Y:S07]  /*f170*/  LDSM.16.MT88.4 R88, [R211+0x2100] ;  /* 0x00210000d358783b */ /* 0x002e6e0000004200 */
[-C--:B------:R-:W-:Y:S01]  /*f180*/  HMMA.16816.F32.BF16 R28, R80, R86.reuse, R28 ;  /* 0x00000056501c723c */ /* 0x080fe2000004181c */
[--C-:B---3--:R-:W-:Y:S03]  /*f190*/  FFMA.FTZ R74, R247, c[0x0][0x2d0], -R75.reuse ;  /* 0x0000b400f74a7a23 */ /* 0x108fe6000001084b */
[----:B----4-:R-:W-:Y:S01]  /*f1a0*/  F2FP.BF16.PACK_AB R166, R102, R168 ;  /* 0x000000a866a6723e */ /* 0x010fe200000010ff */
[----:B------:R-:W-:Y:S03]  /*f1b0*/  FFMA.FTZ R75, R248, c[0x0][0x2d0], -R75 ;  /* 0x0000b400f84b7a23 */ /* 0x000fe6000001084b */
[C---:B------:R-:W-:Y:S01]  /*f1c0*/  HMMA.16816.F32.BF16 R32, R76.reuse, R86, R32 ;  /* 0x000000564c20723c */ /* 0x040fe20000041820 */
[----:B------:R2:W-:Y:S07]  /*f1d0*/  MUFU.EX2 R101, R74 ;  /* 0x0000004a00657308 */ /* 0x0005ee0000000800 */
[-C--:B------:R-:W-:Y:S03]  /*f1e0*/  HMMA.16816.F32.BF16 R36, R76, R92.reuse, R36 ;  /* 0x0000005c4c24723c */ /* 0x080fe60000041824 */
[----:B------:R-:W3:Y:S05]  /*f1f0*/  MUFU.EX2 R100, R75 ;  /* 0x0000004b00647308 */ /* 0x000eea0000000800 */
[C---:B------:R-:W-:Y:S08]  /*f200*/  HMMA.16816.F32.BF16 R40, R80.reuse, R92, R40 ;  /* 0x0000005c5028723c */ /* 0x040ff00000041828 */
[-C--:B------:R-:W-:Y:S01]  /*f210*/  HMMA.16816.F32.BF16 R44, R80, R94.reuse, R44 ;  /* 0x0000005e502c723c */ /* 0x080fe2000004182c */
[--C-:B--2---:R-:W-:Y:S04]  /*f220*/  FFMA.FTZ R74, R242, c[0x0][0x2d0], -R96.reuse ;  /* 0x0000b400f24a7a23 */ /* 0x104fe80000010860 */
[----:B------:R2:W-:Y:S03]  /*f230*/  MUFU.EX2 R99, R74 ;  /* 0x0000004a00637308 */ /* 0x0005e60000000800 */
[C---:B------:R-:W-:Y:S01]  /*f240*/  HMMA.16816.F32.BF16 R48, R76.reuse, R94, R48 ;  /* 0x0000005e4c30723c */ /* 0x040fe20000041830 */
[----:B---3--:R-:W-:Y:S07]  /*f250*/  F2FP.BF16.PACK_AB R167, R100, R101 ;  /* 0x0000006564a7723e */ /* 0x008fee00000010ff */
[-C--:B-1----:R-:W-:Y:S08]  /*f260*/  HMMA.16816.F32.BF16 R52, R76, R88.reuse, R52 ;  /* 0x000000584c34723c */ /* 0x082ff00000041834 */
[C---:B------:R-:W-:Y:S01]  /*f270*/  HMMA.16816.F32.BF16 R56, R80.reuse, R88, R56 ;  /* 0x000000585038723c */ /* 0x040fe20000041838 */
[--C-:B--2---:R-:W-:Y:S07]  /*f280*/  FFMA.FTZ R74, R244, c[0x0][0x2d0], -R96.reuse ;  /* 0x0000b400f44a7a23 */ /* 0x104fee0000010860 */
[-C--:B------:R-:W-:Y:S01]  /*f290*/  HMMA.16816.F32.BF16 R60, R80, R90.reuse, R60 ;  /* 0x0000005a503c723c */ /* 0x080fe2000004183c */
[----:B------:R1:W2:Y:S07]  /*f2a0*/  MUFU.EX2 R85, R74 ;  /* 0x0000004a00557308 */ /* 0x0002ae0000000800 */
[----:B------:R-:W-:Y:S01]  /*f2b0*/  HMMA.16816.F32.BF16 R64, R76, R90, R64 ;  /* 0x0000005a4c40723c */ /* 0x000fe20000041840 */
[----:B------:R-:W3:Y:S07]  /*f2c0*/  LDL.LU R76, [R1+0x1c] ;  /* 0x00001c00014c7983 */ /* 0x000eee0000300800 */
[-C--:B------:R-:W-:Y:S07]  /*f2d0*/  HMMA.16816.F32.BF16 R104, R164, R116.reuse, R4 ;  /* 0x00000074a468723c */ /* 0x080fee0000041804 */
[----:B------:R-:W-:Y:S01]  /*f2e0*/  FADD.FTZ R4, R231, R69 ;  /* 0x00000045e7047221 */ /* 0x000fe20000010000 */
[----:B------:R-:W-:Y:S01]  /*f2f0*/  MOV R231, R148 ;  /* 0x0000009400e77202 */ /* 0x000fe20000000f00 */
[--C-:B-1----:R-:W-:Y:S03]  /*f300*/  FFMA.FTZ R74, R245, c[0x0][0x2d0], -R96.reuse ;  /* 0x0000b400f54a7a23 */ /* 0x102fe60000010860 */
[----:B------:R-:W-:Y:S01]  /*f310*/  FFMA.FTZ R96, R246, c[0x0][0x2d0], -R96 ;  /* 0x0000b400f6607a23 */ /* 0x000fe20000010860 */
[----:B------:R1:W-:Y:S01]  /*f320*/  MUFU.EX2 R86, R74 ;  /* 0x0000004a00567308 */ /* 0x0003e20000000800 */
[----:B------:R-:W-:Y:S01]  /*f330*/  FADD.FTZ R6, R151, R68 ;  /* 0x0000004497067221 */ /* 0x000fe20000010000 */
[----:B--2---:R-:W-:Y:S01]  /*f340*/  F2FP.BF16.PACK_AB R160, R85, R99 ;  /* 0x0000006355a0723e */ /* 0x004fe200000010ff */
[----:B------:R-:W-:Y:S01]  /*f350*/  FADD.FTZ R4, R230, R4 ;  /* 0x00000004e6047221 */ /* 0x000fe20000010000 */
[----:B------:R-:W-:Y:S01]  /*f360*/  MOV R230, R232 ;  /* 0x000000e800e67202 */ /* 0x000fe20000000f00 */
[----:B------:R-:W-:Y:S01]  /*f370*/  FADD.FTZ R6, R233, R6 ;  /* 0x00000006e9067221 */ /* 0x000fe20000010000 */
[----:B------:R-:W-:Y:S01]  /*f380*/  MOV R232, R200 ;  /* 0x000000c800e87202 */ /* 0x000fe20000000f00 */
[----:B------:R-:W-:Y:S01]  /*f390*/  IMAD.MOV.U32 R233, RZ, RZ, R203 ;  /* 0x000000ffffe97224 */ /* 0x000fe200078e00cb */
[----:B------:R-:W-:Y:S01]  /*f3a0*/  MOV R203, R206 ;  /* 0x000000ce00cb7202 */ /* 0x000fe20000000f00 */
[----:B------:R-:W-:Y:S01]  /*f3b0*/  FADD.FTZ R4, R237, R4 ;  /* 0x00000004ed047221 */ /* 0x000fe20000010000 */
[----:B------:R-:W2:Y:S01]  /*f3c0*/  MUFU.EX2 R96, R96 ;  /* 0x0000006000607308 */ /* 0x000ea20000000800 */
[----:B------:R-:W-:Y:S01]  /*f3d0*/  IMAD.MOV.U32 R200, RZ, RZ, R187 ;  /* 0x000000ffffc87224 */ /* 0x000fe200078e00bb */
[----:B------:R-:W-:Y:S02]  /*f3e0*/  MOV R206, R123 ;  /* 0x0000007b00ce7202 */ /* 0x000fe40000000f00 */
[----:B------:R-:W-:Y:S01]  /*f3f0*/  MOV R187, R122 ;  /* 0x0000007a00bb7202 */ /* 0x000fe20000000f00 */
[--C-:B-1----:R-:W-:Y:S05]  /*f400*/  FFMA.FTZ R74, R199, c[0x0][0x2d0], -R97.reuse ;  /* 0x0000b400c74a7a23 */ /* 0x102fea0000010861 */
[----:B------:R1:W-:Y:S01]  /*f410*/  MUFU.EX2 R84, R74 ;  /* 0x0000004a00547308 */ /* 0x0003e20000000800 */
[----:B--2---:R-:W-:Y:S01]  /*f420*/  F2FP.BF16.PACK_AB R162, R96, R86 ;  /* 0x0000005660a2723e */ /* 0x004fe200000010ff */
[--C-:B-1----:R-:W-:Y:S08]  /*f430*/  FFMA.FTZ R74, R194, c[0x0][0x2d0], -R97.reuse ;  /* 0x0000b400c24a7a23 */ /* 0x102ff00000010861 */
[----:B------:R1:W2:Y:S02]  /*f440*/  MUFU.EX2 R75, R74 ;  /* 0x0000004a004b7308 */ /* 0x0002a40000000800 */
[--C-:B-1----:R-:W-:Y:S01]  /*f450*/  FFMA.FTZ R74, R182, c[0x0][0x2d0], -R97.reuse ;  /* 0x0000b400b64a7a23 */ /* 0x102fe20000010861 */
[----:B--2---:R-:W-:Y:S01]  /*f460*/  F2FP.BF16.PACK_AB R161, R75, R84 ;  /* 0x000000544ba1723e */ /* 0x004fe200000010ff */
[----:B------:R-:W-:Y:S02]  /*f470*/  FFMA.FTZ R97, R73, c[0x0][0x2d0], -R97 ;  /* 0x0000b40049617a23 */ /* 0x000fe40000010861 */
[----:B------:R-:W2:Y:S04]  /*f480*/  LDL.LU R73, [R1+0x20] ;  /* 0x0000200001497983 */ /* 0x000ea80000300800 */
[----:B------:R-:W-:Y:S10]  /*f490*/  MUFU.EX2 R74, R74 ;  /* 0x0000004a004a7308 */ /* 0x000ff40000000800 */
[----:B------:R-:W1:Y:S02]  /*f4a0*/  MUFU.EX2 R97, R97 ;  /* 0x0000006100617308 */ /* 0x000e640000000800 */
[----:B-1----:R-:W-:Y:S07]  /*f4b0*/  F2FP.BF16.PACK_AB R163, R97, R74 ;  /* 0x0000004a61a3723e */ /* 0x002fee00000010ff */
[C---:B------:R-:W-:Y:S08]  /*f4c0*/  HMMA.16816.F32.BF16 R108, R160.reuse, R116, R8 ;  /* 0x00000074a06c723c */ /* 0x040ff00000041808 */
[-C--:B------:R-:W-:Y:S08]  /*f4d0*/  HMMA.16816.F32.BF16 R112, R160, R118.reuse, R12 ;  /* 0x00000076a070723c */ /* 0x080ff0000004180c */
[C---:B------:R-:W-:Y:S01]  /*f4e0*/  HMMA.16816.F32.BF16 R116, R164.reuse, R118, R16 ;  /* 0x00000076a474723c */ /* 0x040fe20000041810 */
[----:B---3--:R-:W-:Y:S03]  /*f4f0*/  FFMA.FTZ R2, R2, R76, R204 ;  /* 0x0000004c02027223 */ /* 0x008fe600000100cc */
[----:B------:R-:W-:Y:S02]  /*f500*/  IMAD.MOV.U32 R204, RZ, RZ, R149 ;  /* 0x000000ffffcc7224 */ /* 0x000fe400078e0095 */
[----:B------:R-:W-:Y:S01]  /*f510*/  FADD.FTZ R2, R198, R2 ;  /* 0x00000002c6027221 */ /* 0x000fe20000010000 */
[----:B------:R-:W1:Y:S05]  /*f520*/  LDSM.16.MT88.4 R148, [R210+0x2900] ;  /* 0x00290000d294783b */ /* 0x000e6a0000004200 */
[----:B------:R-:W-:Y:S02]  /*f530*/  FADD.FTZ R5, R121, R2 ;  /* 0x0000000279057221 */ /* 0x000fe40000010000 */
[----:B------:R-:W-:Y:S02]  /*f540*/  FADD.FTZ R2, R229, R6 ;  /* 0x00000006e5027221 */ /* 0x000fe40000010000 */
[----:B------:R-:W-:Y:S02]  /*f550*/  FADD.FTZ R6, R127, R4 ;  /* 0x000000047f067221 */ /* 0x000fe40000010000 */
[----:B--2---:R-:W-:Y:S02]  /*f560*/  FFMA.FTZ R8, R0, R73, R120 ;  /* 0x0000004900087223 */ /* 0x004fe40000010078 */
[----:B------:R-:W-:Y:S01]  /*f570*/  FADD.FTZ R0, R207, R5 ;  /* 0x00000005cf007221 */ /* 0x000fe20000010000 */
[-C--:B------:R-:W-:Y:S01]  /*f580*/  HMMA.16816.F32.BF16 R120, R164, R132.reuse, R20 ;  /* 0x00000084a478723c */ /* 0x080fe20000041814 */
[----:B------:R-:W-:Y:S02]  /*f590*/  FADD.FTZ R8, R191, R8 ;  /* 0x00000008bf087221 */ /* 0x000fe40000010000 */
[----:B------:R-:W-:Y:S02]  /*f5a0*/  FADD.FTZ R5, R126, R2 ;  /* 0x000000027e057221 */ /* 0x000fe40000010000 */
[----:B------:R-:W-:Y:S02]  /*f5b0*/  FADD.FTZ R7, R124, R0 ;  /* 0x000000007c077221 */ /* 0x000fe40000010000 */
[----:B------:R-:W-:Y:S02]  /*f5c0*/  FADD.FTZ R4, R205, R8 ;  /* 0x00000008cd047221 */ /* 0x000fe40000010000 */
[----:B------:R-:W-:Y:S03]  /*f5d0*/  FADD.FTZ R2, R204, R6 ;  /* 0x00000006cc027221 */ /* 0x000fe60000010000 */
        /* <DEDUP_REMOVED lines=10> */
[----:B------:R-:W-:Y:S01]  /*f680*/  IMAD.MOV.U32 R191, RZ, RZ, R189 ;  /* 0x000000ffffbf7224 */ /* 0x000fe200078e00bd */
[----:B------:R-:W2:Y:S01]  /*f690*/  LDSM.16.MT88.4 R4, [R211+0x2900] ;  /* 0x00290000d304783b */ /* 0x000ea20000004200 */
[----:B------:R-:W-:Y:S01]  /*f6a0*/  FADD.FTZ R8, R200, R2 ;  /* 0x00000002c8087221 */ /* 0x000fe20000010000 */
[----:B------:R-:W-:Y:S01]  /*f6b0*/  MOV R189, R125 ;  /* 0x0000007d00bd7202 */ /* 0x000fe20000000f00 */
[----:B------:R-:W-:Y:S01]  /*f6c0*/  FADD.FTZ R9, R187, R0 ;  /* 0x00000000bb097221 */ /* 0x000fe20000010000 */
[C---:B------:R-:W-:Y:S01]  /*f6d0*/  HMMA.16816.F32.BF16 R124, R160.reuse, R132, R24 ;  /* 0x00000084a07c723c */ /* 0x040fe20000041818 */
[----:B------:R-:W-:Y:S02]  /*f6e0*/  FADD.FTZ R2, R139, R10 ;  /* 0x0000000a8b027221 */ /* 0x000fe40000010000 */
[----:B------:R-:W-:Y:S02]  /*f6f0*/  FADD.FTZ R0, R137, R8 ;  /* 0x0000000889007221 */ /* 0x000fe40000010000 */
[----:B------:R-:W-:Y:S02]  /*f700*/  FADD.FTZ R8, R186, R11 ;  /* 0x0000000bba087221 */ /* 0x000fe40000010000 */
[----:B------:R-:W-:Y:S01]  /*f710*/  FADD.FTZ R9, R183, R9 ;  /* 0x00000009b7097221 */ /* 0x000fe20000010000 */
[-C--:B------:R-:W-:Y:S01]  /*f720*/  HMMA.16816.F32.BF16 R128, R160, R134.reuse, R28 ;  /* 0x00000086a080723c */ /* 0x080fe2000004181c */
[----:B------:R-:W-:Y:S03]  /*f730*/  FADD.FTZ R2, R138, R2 ;  /* 0x000000028a027221 */ /* 0x000fe60000010000 */
[----:B------:R-:W-:Y:S02]  /*f740*/  FADD.FTZ R0, R136, R0 ;  /* 0x0000000088007221 */ /* 0x000fe40000010000 */
[----:B------:R-:W-:Y:S02]  /*f750*/  FADD.FTZ R12, R197, R8 ;  /* 0x00000008c50c7221 */ /* 0x000fe40000010000 */
[----:B------:R-:W-:Y:S01]  /*f760*/  FADD.FTZ R8, R191, R9 ;  /* 0x00000009bf087221 */ /* 0x000fe20000010000 */
[C---:B------:R-:W-:Y:S03]  /*f770*/  HMMA.16816.F32.BF16 R132, R164.reuse, R134, R32 ;  /* 0x00000086a484723c */ /* 0x040fe60000041820 */
[----:B------:R-:W-:Y:S02]  /*f780*/  FADD.FTZ R2, R252, R2 ;  /* 0x00000002fc027221 */ /* 0x000fe40000010000 */
[----:B------:R-:W-:Y:S02]  /*f790*/  FADD.FTZ R0, R142, R0 ;  /* 0x000000008e007221 */ /* 0x000fe40000010000 */
[----:B------:R-:W-:Y:S01]  /*f7a0*/  FADD.FTZ R12, R140, R12 ;  /* 0x0000000c8c0c7221 */ /* 0x000fe20000010000 */
[-C--:B-1----:R-:W-:Y:S01]  /*f7b0*/  HMMA.16816.F32.BF16 R136, R164, R148.reuse, R36 ;  /* 0x00000094a488723c */ /* 0x082fe20000041824 */
[----:B------:R-:W-:Y:S03]  /*f7c0*/  FADD.FTZ R10, R189, R8 ;  /* 0x00000008bd0a7221 */ /* 0x000fe60000010000 */
[----:B------:R-:W-:Y:S02]  /*f7d0*/  FADD.FTZ R9, R143, R2 ;  /* 0x000000028f097221 */ /* 0x000fe40000010000 */
[----:B------:R-:W-:Y:S02]  /*f7e0*/  FADD.FTZ R11, R141, R0 ;  /* 0x000000008d0b7221 */ /* 0x000fe40000010000 */
[----:B------:R-:W-:Y:S01]  /*f7f0*/  FADD.FTZ R8, R240, R12 ;  /* 0x0000000cf0087221 */ /* 0x000fe20000010000 */
[C---:B------:R-:W-:Y:S03]  /*f800*/  HMMA.16816.F32.BF16 R140, R160.reuse, R148, R40 ;  /* 0x00000094a08c723c */ /* 0x040fe60000041828 */
[----:B------:R-:W-:Y:S02]  /*f810*/  FADD.FTZ R2, R251, R10 ;  /* 0x0000000afb027221 */ /* 0x000fe40000010000 */
[----:B------:R-:W-:Y:S02]  /*f820*/  FADD.FTZ R0, R146, R9 ;  /* 0x0000000992007221 */ /* 0x000fe40000010000 */
[----:B------:R-:W-:Y:S02]  /*f830*/  FADD.FTZ R11, R144, R11 ;  /* 0x0000000b900b7221 */ /* 0x000fe40000010000 */
[----:B------:R-:W-:Y:S03]  /*f840*/  FADD.FTZ R8, R238, R8 ;  /* 0x00000008ee087221 */ /* 0x000fe60000010000 */
[----:B------:R-:W-:Y:S02]  /*f850*/  FADD.FTZ R10, R147, R2 ;  /* 0x00000002930a7221 */ /* 0x000fe40000010000 */
[----:B------:R-:W-:Y:S02]  /*f860*/  FADD.FTZ R9, R145, R0 ;  /* 0x0000000091097221 */ /* 0x000fe40000010000 */
[----:B------:R-:W-:Y:S01]  /*f870*/  FADD.FTZ R2, R190, R11 ;  /* 0x0000000bbe027221 */ /* 0x000fe20000010000 */
[-C--:B------:R-:W-:Y:S01]  /*f880*/  HMMA.16816.F32.BF16 R144, R160, R150.reuse, R44 ;  /* 0x00000096a090723c */ /* 0x080fe2000004182c */
[----:B------:R-:W-:Y:S02]  /*f890*/  FADD.FTZ R8, R236, R8 ;  /* 0x00000008ec087221 */ /* 0x000fe40000010000 */
[----:B------:R-:W-:Y:S02]  /*f8a0*/  FADD.FTZ R0, R235, R10 ;  /* 0x0000000aeb007221 */ /* 0x000fe40000010000 */
[----:B------:R-:W-:Y:S02]  /*f8b0*/  FADD.FTZ R9, R195, R9 ;  /* 0x00000009c3097221 */ /* 0x000fe40000010000 */
[----:B------:R-:W-:Y:S01]  /*f8c0*/  FADD.FTZ R11, R185, R2 ;  /* 0x00000002b90b7221 */ /* 0x000fe20000010000 */
[C---:B------:R-:W-:Y:S01]  /*f8d0*/  HMMA.16816.F32.BF16 R148, R164.reuse, R150, R48 ;  /* 0x00000096a494723c */ /* 0x040fe20000041830 */
[----:B------:R-:W-:Y:S03]  /*f8e0*/  FADD.FTZ R8, R181, R8 ;  /* 0x00000008b5087221 */ /* 0x000fe60000010000 */
        /* <DEDUP_REMOVED lines=8> */
[----:B------:R-:W-:Y:S01]  /*f970*/  FADD.FTZ R2, R179, R10 ;  /* 0x0000000ab3027221 */ /* 0x000fe20000010000 */
[-C--:B--2---:R-:W-:Y:S01]  /*f980*/  HMMA.16816.F32.BF16 R152, R164, R4.reuse, R52 ;  /* 0x00000004a498723c */ /* 0x084fe20000041834 */
[----:B------:R-:W-:Y:S02]  /*f990*/  FADD.FTZ R8, R180, R8 ;  /* 0x00000008b4087221 */ /* 0x000fe40000010000 */
[----:B------:R-:W-:Y:S02]  /*f9a0*/  FADD.FTZ R0, R178, R11 ;  /* 0x0000000bb2007221 */ /* 0x000fe40000010000 */
[----:B------:R-:W-:Y:S02]  /*f9b0*/  FADD.FTZ R10, R157, R9 ;  /* 0x000000099d0a7221 */ /* 0x000fe40000010000 */
[----:B------:R-:W-:Y:S02]  /*f9c0*/  FADD.FTZ R11, R159, R2 ;  /* 0x000000029f0b7221 */ /* 0x000fe40000010000 */
[----:B------:R-:W-:Y:S03]  /*f9d0*/  FADD.FTZ R8, R156, R8 ;  /* 0x000000089c087221 */ /* 0x000fe60000010000 */
[----:B------:R-:W-:Y:S02]  /*f9e0*/  FADD.FTZ R9, R158, R0 ;  /* 0x000000009e097221 */ /* 0x000fe40000010000 */
[----:B------:R-:W-:Y:S01]  /*f9f0*/  FADD.FTZ R2, R175, R10 ;  /* 0x0000000aaf027221 */ /* 0x000fe20000010000 */
[C---:B------:R-:W-:Y:S01]  /*fa00*/  HMMA.16816.F32.BF16 R156, R160.reuse, R4, R56 ;  /* 0x00000004a09c723c */ /* 0x040fe20000041838 */
[----:B------:R-:W-:Y:S06]  /*fa10*/  FADD.FTZ R0, R177, R11 ;  /* 0x0000000bb1007221 */ /* 0x000fec0000010000 */
[----:B------:R-:W-:Y:S01]  /*fa20*/  FADD.FTZ R4, R172, R8 ;  /* 0x00000008ac047221 */ /* 0x000fe20000010000 */
[-C--:B------:R-:W-:Y:S01]  /*fa30*/  HMMA.16816.F32.BF16 R160, R160, R6.reuse, R60 ;  /* 0x00000006a0a0723c */ /* 0x080fe2000004183c */
[----:B------:R-:W-:Y:S03]  /*fa40*/  FADD.FTZ R8, R176, R9 ;  /* 0x00000009b0087221 */ /* 0x000fe60000010000 */
[----:B------:R-:W-:Y:S02]  /*fa50*/  FADD.FTZ R9, R174, R2 ;  /* 0x00000002ae097221 */ /* 0x000fe40000010000 */
[----:B------:R-:W-:Y:S02]  /*fa60*/  FADD.FTZ R4, R171, R4 ;  /* 0x00000004ab047221 */ /* 0x000fe40000010000 */
[----:B------:R-:W-:Y:S01]  /*fa70*/  FADD.FTZ R5, R173, R0 ;  /* 0x00000000ad057221 */ /* 0x000fe20000010000 */
[----:B------:R-:W-:Y:S03]  /*fa80*/  HMMA.16816.F32.BF16 R164, R164, R6, R64 ;  /* 0x00000006a4a4723c */ /* 0x000fe60000041840 */
[----:B------:R-:W-:Y:S02]  /*fa90*/  FADD.FTZ R2, R169, R8 ;  /* 0x00000008a9027221 */ /* 0x000fe40000010000 */
[----:B------:R-:W-:Y:S02]  /*faa0*/  FADD.FTZ R4, R98, R4 ;  /* 0x0000000462047221 */ /* 0x000fe40000010000 */
[----:B------:R-:W-:Y:S02]  /*fab0*/  FADD.FTZ R0, R99, R9 ;  /* 0x0000000963007221 */ /* 0x000fe40000010000 */
[----:B------:R-:W-:Y:S03]  /*fac0*/  FADD.FTZ R5, R170, R5 ;  /* 0x00000005aa057221 */ /* 0x000fe60000010000 */
[----:B------:R-:W-:Y:S01]  /*fad0*/  FADD.FTZ R8, R103, R2 ;  /* 0x0000000267087221 */ /* 0x000fe20000010000 */
[----:B------:R-:W-:Y:S01]  /*fae0*/  MOV R103, R3 ;  /* 0x0000000300677202 */ /* 0x000fe20000000f00 */
[----:B------:R-:W-:Y:S02]  /*faf0*/  FADD.FTZ R2, R84, R4 ;  /* 0x0000000454027221 */ /* 0x000fe40000010000 */
[----:B------:R-:W-:Y:S02]  /*fb00*/  FADD.FTZ R4, R85, R0 ;  /* 0x0000000055047221 */ /* 0x000fe40000010000 */
[----:B------:R-:W-:Y:S02]  /*fb10*/  FADD.FTZ R0, R168, R5 ;  /* 0x00000005a8007221 */ /* 0x000fe40000010000 */
[----:B------:R-:W-:Y:S01]  /*fb20*/  FADD.FTZ R5, R101, R8 ;  /* 0x0000000865057221 */ /* 0x000fe20000010000 */
[----:B------:R-:W-:Y:S01]  /*fb30*/  MOV R101, R71 ;  /* 0x0000004700657202 */ /* 0x000fe20000000f00 */
[----:B------:R-:W-:Y:S01]  /*fb40*/  FADD.FTZ R6, R102, R0 ;  /* 0x0000000066067221 */ /* 0x000fe20000010000 */
[----:B------:R-:W-:Y:S01]  /*fb50*/  MOV R102, R70 ;  /* 0x0000004600667202 */ /* 0x000fe20000000f00 */
[----:B------:R-:W-:Y:S02]  /*fb60*/  FADD.FTZ R5, R100, R5 ;  /* 0x0000000564057221 */ /* 0x000fe40000010000 */
[----:B------:R-:W-:Y:S01]  /*fb70*/  FADD.FTZ R2, R75, R2 ;  /* 0x000000024b027221 */ /* 0x000fe20000010000 */
[----:B------:R1:W-:Y:S01]  /*fb80*/  STL [R1+0x14], R6 ;  /* 0x0000140601007387 */ /* 0x0003e20000100800 */
[----:B------:R-:W-:Y:S02]  /*fb90*/  FADD.FTZ R4, R86, R4 ;  /* 0x0000000456047221 */ /* 0x000fe40000010000 */
[----:B------:R-:W-:Y:S01]  /*fba0*/  FADD.FTZ R0, R74, R2 ;  /* 0x000000024a007221 */ /* 0x000fe20000010000 */
[----:B------:R1:W-:Y:S01]  /*fbb0*/  STL [R1+0x18], R5 ;  /* 0x0000180501007387 */ /* 0x0003e20000100800 */
[----:B------:R-:W-:Y:S02]  /*fbc0*/  FADD.FTZ R2, R96, R4 ;  /* 0x0000000460027221 */ /* 0x000fe40000010000 */
[----:B------:R-:W-:Y:S02]  /*fbd0*/  FADD.FTZ R0, R97, R0 ;  /* 0x0000000061007221 */ /* 0x000fe40000010000 */
[----:B------:R-:W-:Y:S01]  /*fbe0*/  IMAD.MOV.U32 R100, RZ, RZ, R72 ;  /* 0x000000ffff647224 */ /* 0x000fe200078e0048 */
[----:B------:R1:W-:Y:S04]  /*fbf0*/  STL [R1+0x1c], R2 ;  /* 0x00001c0201007387 */ /* 0x0003e80000100800 */
[----:B------:R1:W-:Y:S01]  /*fc00*/  STL [R1+0x20], R0 ;  /* 0x0000200001007387 */ /* 0x0003e20000100800 */
[----:B------:R-:W-:-:S05]  /*fc10*/  @P0 BRA `(.L_x_189) ;  /* 0xffff957000000947 */ /* 0x000fca000383ffff */
.L_x_170:
[----:B------:R-:W2:Y:S01]  /*fc20*/  S2UR UR6, SR_CTAID.X ;  /* 0x00000000000679c3 */ /* 0x000ea20000002500 */
[----:B------:R-:W-:Y:S01]  /*fc30*/  ULDC.64 UR14, c[0x0][0x2c8] ;  /* 0x0000b200000e7ab9 */ /* 0x000fe20000000a00 */
[----:B------:R-:W-:Y:S01]  /*fc40*/  PLOP3.LUT P0, PT, PT, PT, UP0, 0x40, 0x0 ;  /* 0x000000000000781c */ /* 0x000fe20003f0e808 */
[----:B------:R-:W-:-:S02]  /*fc50*/  ULDC UR13, c[0x0][0x168] ;  /* 0x00005a00000d7ab9 */ /* 0x000fc40000000800 */
[----:B--2---:R-:W-:-:S04]  /*fc60*/  ULEA UR6, UR6, 0x7f, 0x7 ;  /* 0x0000007f06067891 */ /* 0x004fc8000f8e383f */
[----:B------:R-:W-:Y:S02]  /*fc70*/  UIMAD.WIDE.U32 UR16, UR6, UR14, URZ ;  /* 0x0000000e061072a5 */ /* 0x000fe4000f8e003f */
[----:B------:R-:W-:Y:S02]  /*fc80*/  UIADD3 UR14, -UR13, 0x1, URZ ;  /* 0x000000010d0e7890 */ /* 0x000fe4000fffe13f */
[----:B------:R-:W-:Y:S02]  /*fc90*/  @UP2 USHF.R.U32.HI UR6, URZ, UR15, UR17 ;  /* 0x0000000f3f062299 */ /* 0x000fe40008011611 */
[----:B------:R-:W-:Y:S02]  /*fca0*/  ULDC UR13, c[0x0][0x1d0] ;  /* 0x00007400000d7ab9 */ /* 0x000fe40000000800 */
[----:B------:R-:W-:-:S04]  /*fcb0*/  UIMAD UR13, UR7, UR13, UR14 ;  /* 0x0000000d070d72a4 */ /* 0x000fc8000f8e020e */
[----:B------:R-:W-:-:S03]  /*fcc0*/  UIADD3 UR14, UR13, UR6, URZ ;  /* 0x000000060d0e7290 */ /* 0x000fc6000fffe03f */
[----:B------:R-:W-:Y:S02]  /*fcd0*/  ULDC UR13, c[0x0][0x324] ;  /* 0x0000c900000d7ab9 */ /* 0x000fe40000000800 */
[----:B------:R-:W-:Y:S01]  /*fce0*/  UIADD3 UR13, UR14, -UR13, URZ ;  /* 0x8000000d0e0d7290 */ /* 0x000fe2000fffe03f */
[----:B------:R-:W-:Y:S05]  /*fcf0*/  @P0 BRA `(.L_x_190) ;  /* 0x0000016000000947 */ /* 0x000fea0003800000 */
        /* <DEDUP_REMOVED lines=12> */
.L_x_191:
[----:B------:R-:W-:Y:S02]  /*fdc0*/  ULDC UR6, c[0x0][0x32c] ;  /* 0x0000cb0000067ab9 */ /* 0x000fe40000000800 */
[----:B------:R-:W-:-:S03]  /*fdd0*/  UISETP.NE.AND UP3, UPT, UR6, 0x1, UPT ;  /* 0x000000010600788c */ /* 0x000fc6000bf65270 */
[----:B------:R-:W-:Y:S02]  /*fde0*/  ULDC.64 UR6, c[0x0][0x330] ;  /* 0x0000cc0000067ab9 */ /* 0x000fe40000000a00 */
[----:B------:R-:W-:-:S07]  /*fdf0*/  UIMAD.WIDE.U32 UR16, UR14, UR6, URZ ;  /* 0x000000060e1072a5 */ /* 0x000fce000f8e003f */
[----:B------:R-:W-:Y:S02]  /*fe00*/  @UP3 UMOV UR15, UR17 ;  /* 0x00000011000f3c82 */ /* 0x000fe40008000000 */
[----:B------:R-:W-:Y:S02]  /*fe10*/  @UP3 USHF.R.U32.HI UR14, URZ, UR7, UR15 ;  /* 0x000000073f0e3299 */ /* 0x000fe4000801160f */
.L_x_192:
[----:B------:R-:W-:Y:S02]  /*fe20*/  ULDC UR6, c[0x0][0x32c] ;  /* 0x0000cb0000067ab9 */ /* 0x000fe40000000800 */
[----:B------:R-:W-:-:S04]  /*fe30*/  UIMAD UR6, UR14, UR6, URZ ;  /* 0x000000060e0672a4 */ /* 0x000fc8000f8e023f */
[----:B------:R-:W-:-:S04]  /*fe40*/  UISETP.LT.AND UP3, UPT, UR13, UR6, UPT ;  /* 0x000000060d00728c */ /* 0x000fc8000bf61270 */
[----:B------:R-:W-:-:S04]  /*fe50*/  USEL UR13, UR13, UR6, !UP3 ;  /* 0x000000060d0d7287 */ /* 0x000fc8000d800000 */
.L_x_190:
[----:B------:R-:W-:-:S04]  /*fe60*/  UIADD3 UR13, UR13, 0x5f, URZ ;  /* 0x0000005f0d0d7890 */ /* 0x000fc8000fffe03f */
[----:B------:R-:W-:-:S04]  /*fe70*/  UIMAD.WIDE UR6, UR13, 0x2aaaaaab, URZ ;  /* 0x2aaaaaab0d0678a5 */ /* 0x000fc8000f8e023f */
        /* <DEDUP_REMOVED lines=8> */
[----:B-1----:R-:W-:Y:S01]  /*ff00*/  IMAD.MOV.U32 R2, RZ, RZ, R72 ;  /* 0x000000ffff027224 */ /* 0x002fe200078e0048 */
[----:B------:R-:W-:Y:S02]  /*ff10*/  MOV R101, R70 ;  /* 0x0000004600657202 */ /* 0x000fe40000000f00 */
.L_x_196:
[----:B------:R-:W-:Y:S04]  /*ff20*/  DEPBAR.LE SB0, 0x0 ;  /* 0x000080000000791a */ /* 0x000fe80000000000 */
[----:B------:R-:W-:Y:S01]  /*ff30*/  BAR.SYNC.DEFER_BLOCKING 0x0 ;  /* 0x0000000000007b1d */ /* 0x000fe20000010000 */
[----:B------:R-:W-:Y:S05]  /*ff40*/  ISETP.LT.AND P0, PT, R227, UR5, PT ;  /* 0x00000005e3007c0c */ /* 0x000fea000bf01270 */
[----:B--2--5:R1:W2:Y:S04]  /*ff50*/  LDSM.16.M88.4 R96, [R215+0x6100] ;  /* 0x00610000d760783b */ /* 0x0242a80000000200 */
        /* <DEDUP_REMOVED lines=30> */
[----:B------:R-:W-:Y:S04]  /*10140*/  SHFL.IDX PT, R12, R3, 0x1, 0x181f ;  /* 0x00381f00030c7f89 */ /* 0x000fe800000e0000 */
[----:B------:R-:W3:Y:S04]  /*10150*/  SHFL.IDX PT, R4, R3, RZ, 0x181f ;  /* 0x00181fff03047589 */ /* 0x000ee800000e0000 */
[----:B------:R-:W-:Y:S04]  /*10160*/  SHFL.IDX PT, R5, R0, RZ, 0x181f ;  /* 0x00181fff00057589 */ /* 0x000fe800000e0000 */
[----:B------:R-:W4:Y:S04]  /*10170*/  SHFL.IDX PT, R10, R3, 0x2, 0x181f ;  /* 0x00581f00030a7f89 */ /* 0x000f2800000e0000 */
[----:B------:R-:W-:Y:S04]  /*10180*/  SHFL.IDX PT, R6, R0, 0x1, 0x181f ;  /* 0x00381f0000067f89 */ /* 0x000fe800000e0000 */
[----:B------:R-:W5:Y:S04]  /*10190*/  SHFL.IDX PT, R8, R3, 0x3, 0x181f ;  /* 0x00781f0003087f89 */ /* 0x000f6800000e0000 */
[----:B------:R-:W1:Y:S04]  /*101a0*/  SHFL.IDX PT, R11, R0, 0x2, 0x181f ;  /* 0x00581f00000b7f89 */ /* 0x000e6800000e0000 */
[----:B------:R-:W1:Y:S04]  /*101b0*/  SHFL.IDX PT, R7, R3, 0x4, 0x181f ;  /* 0x00981f0003077f89 */ /* 0x000e6800000e0000 */
[----:B------:R-:W1:Y:S04]  /*101c0*/  SHFL.IDX PT, R9, R0, 0x3, 0x181f ;  /* 0x00781f0000097f89 */ /* 0x000e6800000e0000 */
[----:B------:R-:W-:Y:S04]  /*101d0*/  SHFL.IDX PT, R3, R3, 0x5, 0x181f ;  /* 0x00b81f0003037f89 */ /* 0x000fe800000e0000 */
[----:B------:R-:W1:Y:S04]  /*101e0*/  SHFL.IDX PT, R14, R0, 0x4, 0x181f ;  /* 0x00981f00000e7f89 */ /* 0x000e6800000e0000 */
[----:B------:R-:W2:Y:S01]  /*101f0*/  SHFL.IDX PT, R0, R0, 0x5, 0x181f ;  /* 0x00b81f0000007f89 */ /* 0x000ea200000e0000 */
[-C--:B---3--:R-:W-:Y:S02]  /*10200*/  IADD3 R4, P0, R4, R226.reuse, RZ ;  /* 0x000000e204047210 */ /* 0x088fe40007f1e0ff */
[-C--:B----4-:R-:W-:Y:S02]  /*10210*/  IADD3 R10, P5, R10, R226.reuse, RZ ;  /* 0x000000e20a0a7210 */ /* 0x090fe40007fbe0ff */
[-C--:B-----5:R-:W-:Y:S01]  /*10220*/  IADD3 R8, P2, R8, R226.reuse, RZ ;  /* 0x000000e208087210 */ /* 0x0a0fe20007f5e0ff */
[--C-:B------:R-:W-:Y:S01]  /*10230*/  IMAD.X R5, R5, 0x1, R225.reuse, P0 ;  /* 0x0000000105057824 */ /* 0x100fe200000e06e1 */
[-C--:B------:R-:W-:Y:S02]  /*10240*/  IADD3 R12, P0, R12, R226.reuse, RZ ;  /* 0x000000e20c0c7210 */ /* 0x080fe40007f1e0ff */
[-C--:B-1----:R-:W-:Y:S03]  /*10250*/  IADD3.X R11, R11, R225.reuse, RZ, P5, !PT ;  /* 0x000000e10b0b7210 */ /* 0x082fe60002ffe4ff */
[--C-:B------:R-:W-:Y:S01]  /*10260*/  IMAD.X R13, R6, 0x1, R225.reuse, P0 ;  /* 0x00000001060d7824 */ /* 0x100fe200000e06e1 */
[-C--:B------:R-:W-:Y:S01]  /*10270*/  IADD3 R6, P1, R7, R226.reuse, RZ ;  /* 0x000000e207067210 */ /* 0x080fe20007f3e0ff */
[--C-:B------:R-:W-:Y:S04]  /*10280*/  IMAD.X R9, R9, 0x1, R225.reuse, P2 ;  /* 0x0000000109097824 */ /* 0x100fe800010e06e1 */
[----:B------:R-:W-:Y:S01]  /*10290*/  IMAD.X R7, R14, 0x1, R225, P1 ;  /* 0x000000010e077824 */ /* 0x000fe200008e06e1 */
[----:B--2---:R1:W-:Y:S04]  /*102a0*/  LDGSTS.E.BYPASS.LTC128B.128 [R15], [R4.64], !P3 ;  /* 0x00000000040f7fae */ /* 0x0043e8000d901d70 */
[----:B------:R2:W-:Y:S04]  /*102b0*/  LDGSTS.E.BYPASS.LTC128B.128 [R15+0x800], [R12.64], !P3 ;  /* 0x008000000c0f7fae */ /* 0x0005e8000d901d70 */
[----:B------:R2:W-:Y:S04]  /*102c0*/  LDGSTS.E.BYPASS.LTC128B.128 [R15+0x1000], [R10.64], !P3 ;  /* 0x010000000a0f7fae */ /* 0x0005e8000d901d70 */
[----:B------:R2:W-:Y:S04]  /*102d0*/  LDGSTS.E.BYPASS.LTC128B.128 [R15+0x1800], [R8.64], !P3 ;  /* 0x01800000080f7fae */ /* 0x0005e8000d901d70 */
[----:B------:R2:W-:Y:S01]  /*102e0*/  LDGSTS.E.BYPASS.LTC128B.128 [R15+0x2000], [R6.64], !P3 ;  /* 0x02000000060f7fae */ /* 0x0005e2000d901d70 */
[----:B-1----:R-:W-:Y:S04]  /*102f0*/  IADD3 R4, P0, R3, R226, RZ ;  /* 0x000000e203047210 */ /* 0x002fe80007f1e0ff */
[----:B------:R-:W-:Y:S05]  /*10300*/  IADD3.X R5, R0, R225, RZ, P0, !PT ;  /* 0x000000e100057210 */ /* 0x000fea00007fe4ff */
[----:B------:R2:W-:Y:S04]  /*10310*/  LDGSTS.E.BYPASS.LTC128B.128 [R15+0x2800], [R4.64], !P3 ;  /* 0x02800000040f7fae */ /* 0x0005e8000d901d70 */
.L_x_194:
        /* <DEDUP_REMOVED lines=90> */
[----:B------:R-:W1:Y:S01]  /*108c0*/  MUFU.TANH R168, R4 ;  /* 0x0000000400a87308 */ /* 0x000e620000002400 */
[----:B------:R-:W-:Y:S02]  /*108d0*/  FMUL.FTZ R5, R5, c[0x0][0x320] ;  /* 0x0000c80005057a20 */ /* 0x000fe40000410000 */
[----:B------:R-:W-:Y:S02]  /*108e0*/  FMUL.FTZ R6, R6, c[0x0][0x320] ;  /* 0x0000c80006067a20 */ /* 0x000fe40000410000 */
[----:B------:R-:W-:Y:S04]  /*108f0*/  FMUL.FTZ R7, R7, c[0x0][0x320] ;  /* 0x0000c80007077a20 */ /* 0x000fe80000410000 */
        /* <DEDUP_REMOVED lines=8> */
[----:B------:R-:W-:Y:S02]  /*10980*/  FMUL.FTZ R16, R16, c[0x0][0x320] ;  /* 0x0000c80010107a20 */ /* 0x000fe40000410000 */
[----:B------:R-:W-:Y:S02]  /*10990*/  FMUL.FTZ R17, R17, c[0x0][0x320] ;  /* 0x0000c80011117a20 */ /* 0x000fe40000410000 */
[----:B------:R-:W-:Y:S02]  /*109a0*/  FMUL.FTZ R18, R18, c[0x0][0x320] ;  /* 0x0000c80012127a20 */ /* 0x000fe40000410000 */
[----:B------:R-:W-:Y:S02]  /*109b0*/  FMUL.FTZ R19, R19, c[0x0][0x320] ;  /* 0x0000c80013137a20 */ /* 0x000fe40000410000 */
[----:B------:R-:W-:Y:S01]  /*109c0*/  FMUL.FTZ R13, R13, c[0x0][0x320] ;  /* 0x0000c8000d0d7a20 */ /* 0x000fe20000410000 */
[----:B------:R4:W1:Y:S01]  /*109d0*/  MUFU.TANH R185, R7 ;  /* 0x0000000700b97308 */ /* 0x0008620000002400 */
[----:B------:R-:W-:Y:S09]  /*109e0*/  FMUL.FTZ R14, R14, c[0x0][0x320] ;  /* 0x0000c8000e0e7a20 */ /* 0x000ff20000410000 */
[----:B------:R-:W1:Y:S10]  /*109f0*/  MUFU.TANH R183, R8 ;  /* 0x0000000800b77308 */ /* 0x000e740000002400 */
[----:B------:R-:W1:Y:S01]  /*10a00*/  MUFU.TANH R186, R9 ;  /* 0x0000000900ba7308 */ /* 0x000e620000002400 */
[----:B----4-:R-:W4:Y:S09]  /*10a10*/  LDSM.16.M88.4 R4, [R213+0x800] ;  /* 0x00080000d504783b */ /* 0x010f320000000200 */
[----:B------:R-:W1:Y:S10]  /*10a20*/  MUFU.TANH R181, R10 ;  /* 0x0000000a00b57308 */ /* 0x000e740000002400 */
[----:B------:R5:W1:Y:S10]  /*10a30*/  MUFU.TANH R187, R11 ;  /* 0x0000000b00bb7308 */ /* 0x000a740000002400 */
[----:B------:R-:W1:Y:S10]  /*10a40*/  MUFU.TANH R180, R12 ;  /* 0x0000000c00b47308 */ /* 0x000e740000002400 */
[----:B------:R-:W1:Y:S01]  /*10a50*/  MUFU.TANH R170, R13 ;  /* 0x0000000d00aa7308 */ /* 0x000e620000002400 */
[----:B-----5:R-:W5:Y:S01]  /*10a60*/  LDSM.16.M88.4 R8, [R213+0x1000] ;  /* 0x00100000d508783b */ /* 0x020f620000000200 */
[-C--:B----4-:R-:W-:Y:S08]  /*10a70*/  HMMA.16816.F32.BF16 R20, R172, R4.reuse, R20 ;  /* 0x00000004ac14723c */ /* 0x090ff00000041814 */
[----:B------:R-:W4:Y:S01]  /*10a80*/  MUFU.TANH R182, R14 ;  /* 0x0000000e00b67308 */ /* 0x000f220000002400 */
[C---:B------:R-:W-:Y:S09]  /*10a90*/  HMMA.16816.F32.BF16 R24, R176.reuse, R4, R24 ;  /* 0x00000004b018723c */ /* 0x040ff20000041818 */
[----:B------:R-:W1:Y:S01]  /*10aa0*/  MUFU.TANH R171, R15 ;  /* 0x0000000f00ab7308 */ /* 0x000e620000002400 */
[-C--:B------:R-:W-:Y:S08]  /*10ab0*/  HMMA.16816.F32.BF16 R28, R176, R6.reuse, R28 ;  /* 0x00000006b01c723c */ /* 0x080ff0000004181c */
[C---:B------:R-:W-:Y:S01]  /*10ac0*/  HMMA.16816.F32.BF16 R32, R172.reuse, R6, R32 ;  /* 0x00000006ac20723c */ /* 0x040fe20000041820 */
[----:B------:R-:W1:Y:S01]  /*10ad0*/  MUFU.TANH R16, R16 ;  /* 0x0000001000107308 */ /* 0x000e620000002400 */
[----:B------:R-:W1:Y:S02]  /*10ae0*/  LDSM.16.M88.4 R4, [R213+0x1800] ;  /* 0x00180000d504783b */ /* 0x000e640000000200 */
[----:B------:R-:W-:Y:S02]  /*10af0*/  FMUL.FTZ R20, R20, c[0x0][0x320] ;  /* 0x0000c80014147a20 */ /* 0x000fe40000410000 */
[----:B------:R-:W-:Y:S02]  /*10b00*/  FMUL.FTZ R21, R21, c[0x0][0x320] ;  /* 0x0000c80015157a20 */ /* 0x000fe40000410000 */
[----:B------:R-:W-:Y:S03]  /*10b10*/  FMUL.FTZ R22, R22, c[0x0][0x320] ;  /* 0x0000c80016167a20 */ /* 0x000fe60000410000 */
[----:B------:R-:W1:Y:S01]  /*10b20*/  MUFU.TANH R17, R17 ;  /* 0x0000001100117308 */ /* 0x000e620000002400 */
[----:B------:R-:W-:Y:S02]  /*10b30*/  FMUL.FTZ R23, R23, c[0x0][0x320] ;  /* 0x0000c80017177a20 */ /* 0x000fe40000410000 */
[----:B------:R-:W-:Y:S01]  /*10b40*/  FMUL.FTZ R24, R24, c[0x0][0x320] ;  /* 0x0000c80018187a20 */ /* 0x000fe20000410000 */
[-C--:B-----5:R-:W-:Y:S03]  /*10b50*/  HMMA.16816.F32.BF16 R36, R172, R8.reuse, R36 ;  /* 0x00000008ac24723c */ /* 0x0a0fe60000041824 */
[----:B------:R-:W-:Y:S02]  /*10b60*/  FMUL.FTZ R30, R30, c[0x0][0x320] ;  /* 0x0000c8001e1e7a20 */ /* 0x000fe40000410000 */
[----:B------:R-:W-:Y:S01]  /*10b70*/  FMUL.FTZ R25, R25, c[0x0][0x320] ;  /* 0x0000c80019197a20 */ /* 0x000fe20000410000 */
[----:B------:R-:W1:Y:S01]  /*10b80*/  MUFU.TANH R18, R18 ;  /* 0x0000001200127308 */ /* 0x000e620000002400 */
[----:B------:R-:W-:Y:S01]  /*10b90*/  FMUL.FTZ R26, R26, c[0x0][0x320] ;  /* 0x0000c8001a1a7a20 */ /* 0x000fe20000410000 */
[C---:B------:R-:W-:Y:S04]  /*10ba0*/  HMMA.16816.F32.BF16 R40, R176.reuse, R8, R40 ;  /* 0x00000008b028723c */ /* 0x040fe80000041828 */
[----:B------:R-:W-:Y:S02]  /*10bb0*/  FMUL.FTZ R27, R27, c[0x0][0x320] ;  /* 0x0000c8001b1b7a20 */ /* 0x000fe40000410000 */
[----:B------:R-:W-:Y:S02]  /*10bc0*/  FMUL.FTZ R28, R28, c[0x0][0x320] ;  /* 0x0000c8001c1c7a20 */ /* 0x000fe40000410000 */
[----:B------:R-:W2:Y:S01]  /*10bd0*/  MUFU.TANH R194, R30 ;  /* 0x0000001e00c27308 */ /* 0x000ea20000002400 */
[-C--:B------:R-:W-:Y:S03]  /*10be0*/  HMMA.16816.F32.BF16 R44, R176, R10.reuse, R44 ;  /* 0x0000000ab02c723c */ /* 0x080fe6000004182c */
[----:B------:R-:W-:Y:S02]  /*10bf0*/  FMUL.FTZ R29, R29, c[0x0][0x320] ;  /* 0x0000c8001d1d7a20 */ /* 0x000fe40000410000 */
[----:B------:R-:W-:Y:S02]  /*10c00*/  FMUL.FTZ R31, R31, c[0x0][0x320] ;  /* 0x0000c8001f1f7a20 */ /* 0x000fe40000410000 */
[----:B------:R-:W-:Y:S01]  /*10c10*/  FMUL.FTZ R32, R32, c[0x0][0x320] ;  /* 0x0000c80020207a20 */ /* 0x000fe20000410000 */
[C---:B------:R-:W-:Y:S01]  /*10c20*/  HMMA.16816.F32.BF16 R48, R172.reuse, R10, R48 ;  /* 0x0000000aac30723c */ /* 0x040fe20000041830 */
[----:B------:R-:W2:Y:S01]  /*10c30*/  MUFU.TANH R19, R19 ;  /* 0x0000001300137308 */ /* 0x000ea20000002400 */
[----:B------:R-:W5:Y:S02]  /*10c40*/  LDSM.16.M88.4 R8, [R213+0x2000] ;  /* 0x00200000d508783b */ /* 0x000f640000000200 */
[----:B------:R-:W-:Y:S02]  /*10c50*/  FMUL.FTZ R33, R33, c[0x0][0x320] ;  /* 0x0000c80021217a20 */ /* 0x000fe40000410000 */
[----:B------:R-:W-:Y:S02]  /*10c60*/  FMUL.FTZ R34, R34, c[0x0][0x320] ;  /* 0x0000c80022227a20 */ /* 0x000fe40000410000 */
[-C--:B-1----:R-:W-:Y:S03]  /*10c70*/  HMMA.16816.F32.BF16 R52, R172, R4.reuse, R52 ;  /* 0x00000004ac34723c */ /* 0x082fe60000041834 */
[----:B------:R-:W1:Y:S01]  /*10c80*/  MUFU.TANH R20, R20 ;  /* 0x0000001400147308 */ /* 0x000e620000002400 */
[----:B------:R-:W-:Y:S02]  /*10c90*/  FMUL.FTZ R35, R35, c[0x0][0x320] ;  /* 0x0000c80023237a20 */ /* 0x000fe40000410000 */
[----:B------:R-:W-:Y:S02]  /*10ca0*/  FMUL.FTZ R36, R36, c[0x0][0x320] ;  /* 0x0000c80024247a20 */ /* 0x000fe40000410000 */
[C---:B------:R-:W-:Y:S04]  /*10cb0*/  HMMA.16816.F32.BF16 R56, R176.reuse, R4, R56 ;  /* 0x00000004b038723c */ /* 0x040fe80000041838 */
[----:B------:R-:W-:Y:S01]  /*10cc0*/  FMUL.FTZ R37, R37, c[0x0][0x320] ;  /* 0x0000c80025257a20 */ /* 0x000fe20000410000 */
[----:B------:R-:W1:Y:S01]  /*10cd0*/  MUFU.TANH R21, R21 ;  /* 0x0000001500157308 */ /* 0x000e620000002400 */
[----:B------:R-:W-:Y:S02]  /*10ce0*/  FMUL.FTZ R38, R38, c[0x0][0x320] ;  /* 0x0000c80026267a20 */ /* 0x000fe40000410000 */
[-C--:B------:R-:W-:Y:S04]  /*10cf0*/  HMMA.16816.F32.BF16 R60, R176, R6.reuse, R60 ;  /* 0x00000006b03c723c */ /* 0x080fe8000004183c */
[----:B------:R-:W-:Y:S02]  /*10d00*/  FMUL.FTZ R39, R39, c[0x0][0x320] ;  /* 0x0000c80027277a20 */ /* 0x000fe40000410000 */
[----:B------:R-:W-:Y:S01]  /*10d10*/  FMUL.FTZ R40, R40, c[0x0][0x320] ;  /* 0x0000c80028287a20 */ /* 0x000fe20000410000 */
[----:B------:R-:W1:Y:S01]  /*10d20*/  MUFU.TANH R103, R22 ;  /* 0x0000001600677308 */ /* 0x000e620000002400 */
[C---:B------:R-:W-:Y:S01]  /*10d30*/  HMMA.16816.F32.BF16 R64, R172.reuse, R6, R64 ;  /* 0x00000006ac40723c */ /* 0x040fe20000041840 */
[----:B------:R-:W1:Y:S01]  /*10d40*/  LDSM.16.M88.4 R4, [R213+0x2800] ;  /* 0x00280000d504783b */ /* 0x000e620000000200 */
[----:B------:R-:W-:Y:S04]  /*10d50*/  DEPBAR.LE SB0, 0x0 ;  /* 0x000080000000791a */ /* 0x000fe80000000000 */
[----:B------:R-:W-:Y:S02]  /*10d60*/  FMUL.FTZ R41, R41, c[0x0][0x320] ;  /* 0x0000c80029297a20 */ /* 0x000fe40000410000 */
[----:B------:R-:W-:Y:S01]  /*10d70*/  FMUL.FTZ R56, R56, c[0x0][0x320] ;  /* 0x0000c80038387a20 */ /* 0x000fe20000410000 */
[----:B------:R-:W1:Y:S01]  /*10d80*/  MUFU.TANH R15, R23 ;  /* 0x00000017000f7308 */ /* 0x000e620000002400 */
[----:B------:R-:W-:Y:S01]  /*10d90*/  BAR.SYNC.DEFER_BLOCKING 0x0 ;  /* 0x0000000000007b1d */ /* 0x000fe20000010000 */
[-C--:B-----5:R-:W-:Y:S05]  /*10da0*/  HMMA.16816.F32.BF16 R68, R172, R8.reuse, R68 ;  /* 0x00000008ac44723c */ /* 0x0a0fea0000041844 */
[----:B------:R-:W-:Y:S02]  /*10db0*/  FMUL.FTZ R57, R57, c[0x0][0x320] ;  /* 0x0000c80039397a20 */ /* 0x000fe40000410000 */
[----:B------:R-:W-:Y:S01]  /*10dc0*/  FMUL.FTZ R58, R58, c[0x0][0x320] ;  /* 0x0000c8003a3a7a20 */ /* 0x000fe20000410000 */
[----:B------:R-:W1:Y:S01]  /*10dd0*/  MUFU.TANH R24, R24 ;  /* 0x0000001800187308 */ /* 0x000e620000002400 */
[C---:B------:R-:W-:Y:S04]  /*10de0*/  HMMA.16816.F32.BF16 R72, R176.reuse, R8, R72 ;  /* 0x00000008b048723c */ /* 0x040fe80000041848 */
[----:B------:R-:W-:Y:S02]  /*10df0*/  FMUL.FTZ R59, R59, c[0x0][0x320] ;  /* 0x0000c8003b3b7a20 */ /* 0x000fe40000410000 */
[----:B------:R-:W-:Y:S02]  /*10e00*/  FMUL.FTZ R62, R62, c[0x0][0x320] ;  /* 0x0000c8003e3e7a20 */ /* 0x000fe40000410000 */
[-C--:B------:R-:W-:Y:S01]  /*10e10*/  HMMA.16816.F32.BF16 R76, R176, R10.reuse, R76 ;  /* 0x0000000ab04c723c */ /* 0x080fe2000004184c */
[----:B------:R-:W2:Y:S03]  /*10e20*/  MUFU.TANH R25, R25 ;  /* 0x0000001900197308 */ /* 0x000ea60000002400 */
[----:B------:R-:W-:Y:S02]  /*10e30*/  FMUL.FTZ R63, R63, c[0x0][0x320] ;  /* 0x0000c8003f3f7a20 */ /* 0x000fe40000410000 */
[----:B------:R-:W-:Y:S02]  /*10e40*/  FMUL.FTZ R42, R42, c[0x0][0x320] ;  /* 0x0000c8002a2a7a20 */ /* 0x000fe40000410000 */
[C---:B------:R-:W-:Y:S03]  /*10e50*/  HMMA.16816.F32.BF16 R80, R172.reuse, R10, R80 ;  /* 0x0000000aac50723c */ /* 0x040fe60000041850 */
[----:B------:R-:W2:Y:S01]  /*10e60*/  MUFU.TANH R188, R26 ;  /* 0x0000001a00bc7308 */ /* 0x000ea20000002400 */
[----:B------:R-:W-:Y:S02]  /*10e70*/  FMUL.FTZ R43, R43, c[0x0][0x320] ;  /* 0x0000c8002b2b7a20 */ /* 0x000fe40000410000 */
[----:B------:R-:W-:Y:S02]  /*10e80*/  FMUL.FTZ R44, R44, c[0x0][0x320] ;  /* 0x0000c8002c2c7a20 */ /* 0x000fe40000410000 */
[-C--:B-1----:R-:W-:Y:S04]  /*10e90*/  HMMA.16816.F32.BF16 R84, R172, R4.reuse, R84 ;  /* 0x00000004ac54723c */ /* 0x082fe80000041854 */
[----:B------:R-:W-:Y:S01]  /*10ea0*/  FMUL.FTZ R74, R74, c[0x0][0x320] ;  /* 0x0000c8004a4a7a20 */ /* 0x000fe20000410000 */
[----:B------:R-:W1:Y:S01]  /*10eb0*/  MUFU.TANH R189, R27 ;  /* 0x0000001b00bd7308 */ /* 0x000e620000002400 */
        /* <DEDUP_REMOVED lines=16> */
[----:B-----5:R-:W-:Y:S02]  /*10fc0*/  FMUL.FTZ R74, R94, c[0x0][0x320] ;  /* 0x0000c8005e4a7a20 */ /* 0x020fe40000410000 */
        /* <DEDUP_REMOVED lines=104> */
[----:B------:R-:W1:Y:S01]  /*11650*/  MUFU.TANH R99, R99 ;  /* 0x0000006300637308 */ /* 0x000e620000002400 */
[----:B------:R-:W-:-:S05]  /*11660*/  @!P0 BRA `(.L_x_195) ;  /* 0x000003d000008947 */ /* 0x000fca0003800000 */
[----:B--234-:R-:W2:Y:S01]  /*11670*/  LDL R3, [R1+0x2c] ;  /* 0x00002c0001037983 */ /* 0x01cea20000100800 */
[----:B------:R-:W-:Y:S01]  /*11680*/  IMAD.MOV.U32 R228, RZ, RZ, RZ ;  /* 0x000000ffffe47224 */ /* 0x000fe200078e00ff */
[----:B------:R-:W-:Y:S02]  /*11690*/  PLOP3.LUT P1, PT, PT, PT, UP1, 0x80, 0x0 ;  /* 0x000000000000781c */ /* 0x000fe40003f2f018 */
[----:B------:R-:W3:Y:S01]  /*116a0*/  LDL R12, [R1+0x10] ;  /* 0x00001000010c7983 */ /* 0x000ee20000100800 */
[----:B------:R-:W-:Y:S03]  /*116b0*/  PLOP3.LUT P0, PT, PT, PT, UP1, 0x80, 0x0 ;  /* 0x000000000000781c */ /* 0x000fe60003f0f018 */
[----:B-1----:R-:W4:Y:S01]  /*116c0*/  LDL R38, [R1+0x8] ;  /* 0x0000080001267983 */ /* 0x002f220000100800 */
[----:B--2---:R-:W-:Y:S05]  /*116d0*/  IMAD R3, R227, 0x60, R3 ;  /* 0x00000060e3037824 */ /* 0x004fea00078e0203 */
[----:B---3--:R-:W-:Y:S05]  /*116e0*/  IADD3 R3, R3, -0x60, R12 ;  /* 0xffffffa003037810 */ /* 0x008fea0007ffe00c */
[----:B------:R-:W-:Y:S04]  /*116f0*/  @P1 IMAD.HI.U32 R4, R3, c[0x0][0x2bc], RZ ;  /* 0x0000af0003041a27 */ /* 0x000fe800078e00ff */
[--C-:B------:R-:W-:Y:S01]  /*11700*/  IMAD.MOV.U32 R0, RZ, RZ, R3.reuse ;  /* 0x000000ffff007224 */ /* 0x100fe200078e0003 */
[----:B------:R-:W-:Y:S04]  /*11710*/  @P0 SHF.R.U32.HI R0, RZ, c[0x0][0x2c0], R4 ;  /* 0x0000b000ff000a19 */ /* 0x000fe80000011604 */
[C---:B------:R-:W-:Y:S04]  /*11720*/  @!P4 IADD3 R5, P0, R0.reuse, UR42, RZ ;  /* 0x0000002a0005cc10 */ /* 0x040fe8000ff1e0ff */
[----:B------:R-:W-:Y:S01]  /*11730*/  @!P4 LEA.HI.X.SX32 R6, R0, UR4, 0x1, P0 ;  /* 0x000000040006cc11 */ /* 0x000fe200080f0eff */
[----:B------:R-:W-:Y:S01]  /*11740*/  IMAD.MOV R0, RZ, RZ, -R0 ;  /* 0x000000ffff007224 */ /* 0x000fe200078e0a00 */
[C---:B------:R-:W-:Y:S03]  /*11750*/  @!P4 LEA R4, P0, R5.reuse, c[0x0][0x2a0], 0x2 ;  /* 0x0000a8000504ca11 */ /* 0x040fe600078010ff */
[----:B------:R-:W-:Y:S01]  /*11760*/  IMAD R234, R0, c[0x0][0x2b8], R3 ;  /* 0x0000ae0000ea7a24 */ /* 0x000fe200078e0203 */
[----:B------:R-:W-:Y:S04]  /*11770*/  @!P4 LEA.HI.X R5, R5, c[0x0][0x2a4], R6, 0x2, P0 ;  /* 0x0000a9000505ca11 */ /* 0x000fe800000f1406 */
[----:B------:R-:W-:Y:S01]  /*11780*/  SHF.R.S32.HI R0, RZ, 0x1f, R234 ;  /* 0x0000001fff007819 */ /* 0x000fe200000114ea */
[----:B------:R1:W2:Y:S04]  /*11790*/  @!P4 LDG.E R228, [R4.64] ;  /* 0x0000003004e4c981 */ /* 0x0002a8000c1e1900 */
        /* <DEDUP_REMOVED lines=12> */
[----:B------:R-:W-:Y:S04]  /*11860*/  SHFL.IDX PT, R12, R3, 0x1, 0x181f ;  /* 0x00381f00030c7f89 */ /* 0x000fe800000e0000 */
[----:B------:R-:W1:Y:S04]  /*11870*/  SHFL.IDX PT, R4, R3, RZ, 0x181f ;  /* 0x00181fff03047589 */ /* 0x000e6800000e0000 */
[----:B------:R-:W2:Y:S04]  /*11880*/  SHFL.IDX PT, R5, R0, RZ, 0x181f ;  /* 0x00181fff00057589 */ /* 0x000ea800000e0000 */
[----:B------:R-:W3:Y:S04]  /*11890*/  SHFL.IDX PT, R10, R3, 0x2, 0x181f ;  /* 0x00581f00030a7f89 */ /* 0x000ee800000e0000 */
[----:B------:R-:W5:Y:S04]  /*118a0*/  SHFL.IDX PT, R6, R0, 0x1, 0x181f ;  /* 0x00381f0000067f89 */ /* 0x000f6800000e0000 */
[----:B------:R-:W5:Y:S04]  /*118b0*/  SHFL.IDX PT, R8, R3, 0x3, 0x181f ;  /* 0x00781f0003087f89 */ /* 0x000f6800000e0000 */
[----:B------:R-:W5:Y:S04]  /*118c0*/  SHFL.IDX PT, R11, R0, 0x2, 0x181f ;  /* 0x00581f00000b7f89 */ /* 0x000f6800000e0000 */
[----:B------:R-:W5:Y:S01]  /*118d0*/  SHFL.IDX PT, R7, R3, 0x4, 0x181f ;  /* 0x00981f0003077f89 */ /* 0x000f6200000e0000 */
[-C--:B-1----:R-:W-:Y:S03]  /*118e0*/  IADD3 R4, P0, R4, R226.reuse, RZ ;  /* 0x000000e204047210 */ /* 0x082fe60007f1e0ff */
[----:B------:R-:W1:Y:S02]  /*118f0*/  SHFL.IDX PT, R9, R0, 0x3, 0x181f ;  /* 0x00781f0000097f89 */ /* 0x000e6400000e0000 */
[--C-:B--2---:R-:W-:Y:S01]  /*11900*/  IMAD.X R5, R5, 0x1, R225.reuse, P0 ;  /* 0x0000000105057824 */ /* 0x104fe200000e06e1 */
[-C--:B------:R-:W-:Y:S01]  /*11910*/  IADD3 R12, P0, R12, R226.reuse, RZ ;  /* 0x000000e20c0c7210 */ /* 0x080fe20007f1e0ff */
[----:B------:R-:W2:Y:S01]  /*11920*/  SHFL.IDX PT, R3, R3, 0x5, 0x181f ;  /* 0x00b81f0003037f89 */ /* 0x000ea200000e0000 */
[-C--:B---3--:R-:W-:Y:S03]  /*11930*/  IADD3 R10, P5, R10, R226.reuse, RZ ;  /* 0x000000e20a0a7210 */ /* 0x088fe60007fbe0ff */
[----:B----4-:R2:W-:Y:S01]  /*11940*/  LDGSTS.E.BYPASS.LTC128B.128 [R38+0x3100], [R4.64], !P3 ;  /* 0x0310000004267fae */ /* 0x0105e2000d901d70 */
[--C-:B-----5:R-:W-:Y:S03]  /*11950*/  IMAD.X R13, R6, 0x1, R225.reuse, P0 ;  /* 0x00000001060d7824 */ /* 0x120fe600000e06e1 */
[----:B------:R-:W3:Y:S01]  /*11960*/  SHFL.IDX PT, R14, R0, 0x4, 0x181f ;  /* 0x00981f00000e7f89 */ /* 0x000ee200000e0000 */
[-C--:B------:R-:W-:Y:S03]  /*11970*/  IADD3 R8, P2, R8, R226.reuse, RZ ;  /* 0x000000e208087210 */ /* 0x080fe60007f5e0ff */
[----:B------:R-:W4:Y:S01]  /*11980*/  SHFL.IDX PT, R0, R0, 0x5, 0x181f ;  /* 0x00b81f0000007f89 */ /* 0x000f2200000e0000 */
[--C-:B------:R-:W-:Y:S03]  /*11990*/  IMAD.X R11, R11, 0x1, R225.reuse, P5 ;  /* 0x000000010b0b7824 */ /* 0x100fe600028e06e1 */
[----:B------:R4:W-:Y:S01]  /*119a0*/  LDGSTS.E.BYPASS.LTC128B.128 [R38+0x3900], [R12.64], !P3 ;  /* 0x039000000c267fae */ /* 0x0009e2000d901d70 */
[-C--:B------:R-:W-:Y:S03]  /*119b0*/  IADD3 R6, P1, R7, R226.reuse, RZ ;  /* 0x000000e207067210 */ /* 0x080fe60007f3e0ff */
[----:B------:R4:W-:Y:S01]  /*119c0*/  LDGSTS.E.BYPASS.LTC128B.128 [R38+0x4100], [R10.64], !P3 ;  /* 0x041000000a267fae */ /* 0x0009e2000d901d70 */
[--C-:B-1----:R-:W-:Y:S05]  /*119d0*/  IMAD.X R9, R9, 0x1, R225.reuse, P2 ;  /* 0x0000000109097824 */ /* 0x102fea00010e06e1 */
[----:B------:R1:W-:Y:S01]  /*119e0*/  LDGSTS.E.BYPASS.LTC128B.128 [R38+0x4900], [R8.64], !P3 ;  /* 0x0490000008267fae */ /* 0x0003e2000d901d70 */
[----:B--2---:R-:W-:Y:S01]  /*119f0*/  IADD3 R4, P0, R3, R226, RZ ;  /* 0x000000e203047210 */ /* 0x004fe20007f1e0ff */
[--C-:B---3--:R-:W-:Y:S04]  /*11a00*/  IMAD.X R7, R14, 0x1, R225.reuse, P1 ;  /* 0x000000010e077824 */ /* 0x108fe800008e06e1 */
[----:B----4-:R-:W-:Y:S01]  /*11a10*/  IMAD.X R5, R0, 0x1, R225, P0 ;  /* 0x0000000100057824 */ /* 0x010fe200000e06e1 */
[----:B------:R1:W-:Y:S04]  /*11a20*/  LDGSTS.E.BYPASS.LTC128B.128 [R38+0x5100], [R6.64], !P3 ;  /* 0x0510000006267fae */ /* 0x0003e8000d901d70 */
[----:B------:R1:W-:Y:S03]  /*11a30*/  LDGSTS.E.BYPASS.LTC128B.128 [R38+0x5900], [R4.64], !P3 ;  /* 0x0590000004267fae */ /* 0x0003e6000d901d70 */
.L_x_195:
[----:B-1234-:R-:W-:Y:S01]  /*11a40*/  FMNMX.FTZ R72, R168, R2, !PT ;  /* 0x00000002a8487209 */ /* 0x01efe20007810000 */
[----:B------:R-:W-:Y:S01]  /*11a50*/  LDSM.16.MT88.4 R52, [R210+0x100] ;  /* 0x00010000d234783b */ /* 0x000fe20000004200 */
[----:B------:R-:W-:Y:S02]  /*11a60*/  FMNMX.FTZ R0, R169, R100, !PT ;  /* 0x00000064a9007209 */ /* 0x000fe40007810000 */
[----:B------:R-:W-:Y:S02]  /*11a70*/  FMNMX.FTZ R72, R184, R72, !PT ;  /* 0x00000048b8487209 */ /* 0x000fe40007810000 */
[----:B------:R-:W-:Y:S02]  /*11a80*/  FMNMX.FTZ R0, R185, R0, !PT ;  /* 0x00000000b9007209 */ /* 0x000fe40007810000 */
[----:B------:R-:W-:Y:S01]  /*11a90*/  FMNMX.FTZ R72, R16, R72, !PT ;  /* 0x0000004810487209 */ /* 0x000fe20007810000 */
[----:B------:R-:W-:Y:S01]  /*11aa0*/  LDSM.16.MT88.4 R80, [R211+0x100] ;  /* 0x00010000d350783b */ /* 0x000fe20000004200 */
[----:B------:R-:W-:Y:S02]  /*11ab0*/  FMNMX.FTZ R0, R18, R0, !PT ;  /* 0x0000000012007209 */ /* 0x000fe40007810000 */
[----:B------:R-:W-:Y:S02]  /*11ac0*/  FMNMX.FTZ R72, R17, R72, !PT ;  /* 0x0000004811487209 */ /* 0x000fe40007810000 */
        /* <DEDUP_REMOVED lines=40> */
[----:B------:R-:W-:Y:S02]  /*11d50*/  MOV R92, R23 ;  /* 0x00000017005c7202 */ /* 0x000fe40000000f00 */
        /* <DEDUP_REMOVED lines=31> */
[----:B------:R-:W2:Y:S01]  /*11f50*/  SHFL.BFLY PT, R71, R0, 0x2, 0x1f ;  /* 0x0c401f0000477f89 */ /* 0x000ea200000e0000 */
        /* <DEDUP_REMOVED lines=16> */
[----:B------:R-:W-:Y:S02]  /*12060*/  MOV R93, R22 ;  /* 0x00000016005d7202 */ /* 0x000fe40000000f00 */
[----:B------:R-:W-:Y:S02]  /*12070*/  FMNMX.FTZ R3, R175, R3, !PT ;  /* 0x00000003af037209 */ /* 0x000fe40007810000 */
[----:B--2---:R-:W-:Y:S02]  /*12080*/  FMNMX.FTZ R71, R0, R71, !PT ;  /* 0x0000004700477209 */ /* 0x004fe40007810000 */
[----:B------:R-:W-:Y:S01]  /*12090*/  FMNMX.FTZ R0, R251, R4, !PT ;  /* 0x00000004fb007209 */ /* 0x000fe20007810000 */
[----:B------:R-:W2:Y:S01]  /*120a0*/  SHFL.BFLY PT, R5, R3, 0x2, 0x1f ;  /* 0x0c401f0003057f89 */ /* 0x000ea200000e0000 */
[----:B------:R-:W-:Y:S02]  /*120b0*/  MOV R87, R30 ;  /* 0x0000001e00577202 */ /* 0x000fe40000000f00 */
[----:B------:R-:W-:Y:S02]  /*120c0*/  FMNMX.FTZ R0, R93, R0, !PT ;  /* 0x000000005d007209 */ /* 0x000fe40007810000 */
[----:B------:R-:W-:Y:S02]  /*120d0*/  MOV R89, R28 ;  /* 0x0000001c00597202 */ /* 0x000fe40000000f00 */
[----:B------:R-:W-:Y:S01]  /*120e0*/  FMNMX.FTZ R0, R87, R0, !PT ;  /* 0x0000000057007209 */ /* 0x000fe20007810000 */
[----:B------:R-:W3:Y:S01]  /*120f0*/  SHFL.BFLY PT, R6, R71, 0x1, 0x1f ;  /* 0x0c201f0047067f89 */ /* 0x000ee200000e0000 */
[----:B------:R-:W-:Y:S02]  /*12100*/  MOV R85, R36 ;  /* 0x0000002400557202 */ /* 0x000fe40000000f00 */
[----:B------:R-:W-:Y:S02]  /*12110*/  FMNMX.FTZ R0, R89, R0, !PT ;  /* 0x0000000059007209 */ /* 0x000fe40007810000 */
[----:B------:R-:W-:Y:S02]  /*12120*/  ISETP.GT.AND P0, PT, R227, UR6, PT ;  /* 0x00000006e3007c0c */ /* 0x000fe4000bf04270 */
[----:B------:R-:W-:Y:S01]  /*12130*/  FMNMX.FTZ R0, R57, R0, !PT ;  /* 0x0000000039007209 */ /* 0x000fe20007810000 */
[----:B------:R-:W-:Y:S01]  /*12140*/  LDSM.16.MT88.4 R36, [R212+0x100] ;  /* 0x00010000d424783b */ /* 0x000fe20000004200 */
[----:B-1----:R-:W-:Y:S02]  /*12150*/  FMNMX.FTZ R72, R72, R7, !PT ;  /* 0x0000000748487209 */ /* 0x002fe40007810000 */
[----:B------:R-:W-:Y:S02]  /*12160*/  FMNMX.FTZ R4, R85, R0, !PT ;  /* 0x0000000055047209 */ /* 0x000fe40007810000 */
[----:B------:R-:W-:Y:S01]  /*12170*/  IADD3 R227, R227, -0x1, RZ ;  /* 0xffffffffe3e37810 */ /* 0x000fe20007ffe0ff */
[----:B------:R-:W-:Y:S01]  /*12180*/  FADD.FTZ R0, -R72, R2 ;  /* 0x0000000248007221 */ /* 0x000fe20000010100 */
[----:B------:R-:W-:Y:S01]  /*12190*/  FMNMX.FTZ R4, R178, R4, !PT ;  /* 0x00000004b2047209 */ /* 0x000fe20007810000 */
[----:B------:R-:W-:Y:S01]  /*121a0*/  FMUL.FTZ R96, R72, c[0x0][0x2d0] ;  /* 0x0000b40048607a20 */ /* 0x000fe20000410000 */
[----:B--2---:R-:W-:Y:S01]  /*121b0*/  FMNMX.FTZ R3, R3, R5, !PT ;  /* 0x0000000503037209 */ /* 0x004fe20007810000 */
[----:B------:R-:W-:Y:S01]  /*121c0*/  FMUL.FTZ R2, R0, c[0x0][0x2d0] ;  /* 0x0000b40000027a20 */ /* 0x000fe20000410000 */
[----:B------:R-:W-:Y:S01]  /*121d0*/  FMNMX.FTZ R0, R179, R4, !PT ;  /* 0x00000004b3007209 */ /* 0x000fe20007810000 */
[--C-:B------:R-:W-:Y:S02]  /*121e0*/  FFMA.FTZ R5, R20, c[0x0][0x2d0], -R96.reuse ;  /* 0x0000b40014057a23 */ /* 0x100fe40000010860 */
[----:B------:R1:W2:Y:S01]  /*121f0*/  MUFU.EX2 R73, R2 ;  /* 0x0000000200497308 */ /* 0x0002a20000000800 */
[----:B------:R-:W4:Y:S01]  /*12200*/  SHFL.BFLY PT, R70, R3, 0x1, 0x1f ;  /* 0x0c201f0003467f89 */ /* 0x000f2200000e0000 */
[----:B---3--:R-:W-:Y:S01]  /*12210*/  FMNMX.FTZ R71, R71, R6, !PT ;  /* 0x0000000647477209 */ /* 0x008fe20007810000 */
[----:B------:R-:W-:Y:S01]  /*12220*/  FFMA.FTZ R4, R168, c[0x0][0x2d0], -R96 ;  /* 0x0000b400a8047a23 */ /* 0x000fe20000010860 */
[----:B------:R-:W-:Y:S03]  /*12230*/  FMNMX.FTZ R0, R74, R0, !PT ;  /* 0x000000004a007209 */ /* 0x000fe60007810000 */
[----:B------:R-:W-:Y:S01]  /*12240*/  FMUL.FTZ R97, R71, c[0x0][0x2d0] ;  /* 0x0000b40047617a20 */ /* 0x000fe20000410000 */
[----:B------:R-:W-:Y:S02]  /*12250*/  FMNMX.FTZ R0, R75, R0, !PT ;  /* 0x000000004b007209 */ /* 0x000fe40007810000 */
[----:B------:R2:W-:Y:S01]  /*12260*/  MUFU.EX2 R40, R5 ;  /* 0x0000000500287308 */ /* 0x0005e20000000800 */
[----:B------:R-:W-:Y:S02]  /*12270*/  FFMA.FTZ R7, R103, c[0x0][0x2d0], -R97 ;  /* 0x0000b40067077a23 */ /* 0x000fe40000010861 */
[----:B-1----:R-:W-:Y:S01]  /*12280*/  FADD.FTZ R2, -R71, R100 ;  /* 0x0000006447027221 */ /* 0x002fe20000010100 */
[----:B----4-:R-:W-:Y:S02]  /*12290*/  FMNMX.FTZ R70, R3, R70, !PT ;  /* 0x0000004603467209 */ /* 0x010fe40007810000 */
[----:B------:R-:W1:Y:S01]  /*122a0*/  SHFL.BFLY PT, R3, R0, 0x2, 0x1f ;  /* 0x0c401f0000037f89 */ /* 0x000e6200000e0000 */
[----:B------:R-:W-:Y:S02]  /*122b0*/  FMUL.FTZ R2, R2, c[0x0][0x2d0] ;  /* 0x0000b40002027a20 */ /* 0x000fe40000410000 */
[----:B------:R-:W-:Y:S02]  /*122c0*/  FMUL.FTZ R98, R70, c[0x0][0x2d0] ;  /* 0x0000b40046627a20 */ /* 0x000fe40000410000 */
[----:B------:R3:W4:Y:S01]  /*122d0*/  MUFU.EX2 R69, R2 ;  /* 0x0000000200457308 */ /* 0x0007220000000800 */
[----:B--2---:R-:W-:Y:S01]  /*122e0*/  FMUL.FTZ R5, R73, R105 ;  /* 0x0000006949057220 */ /* 0x004fe20000410000 */
[----:B-1----:R-:W-:Y:S01]  /*122f0*/  FMNMX.FTZ R0, R0, R3, !PT ;  /* 0x0000000300007209 */ /* 0x002fe20007810000 */
[--C-:B------:R-:W-:Y:S02]  /*12300*/  FFMA.FTZ R3, R17, c[0x0][0x2d0], -R96.reuse ;  /* 0x0000b40011037a23 */ /* 0x100fe40000010860 */
[----:B------:R-:W-:Y:S01]  /*12310*/  FMUL.FTZ R17, R73, R117 ;  /* 0x0000007549117220 */ /* 0x000fe20000410000 */
[----:B------:R-:W-:Y:S04]  /*12320*/  MOV R117, R87 ;  /* 0x0000005700757202 */ /* 0x000fe80000000f00 */
[----:B------:R1:W2:Y:S01]  /*12330*/  MUFU.EX2 R11, R3 ;  /* 0x00000003000b7308 */ /* 0x0002a20000000800 */
[----:B---3--:R-:W-:Y:S02]  /*12340*/  FADD.FTZ R2, -R70, R101 ;  /* 0x0000006546027221 */ /* 0x008fe40000010100 */
[----:B----4-:R-:W-:Y:S02]  /*12350*/  FMUL.FTZ R6, R69, R106 ;  /* 0x0000006a45067220 */ /* 0x010fe40000410000 */
[----:B------:R-:W-:Y:S05]  /*12360*/  FMUL.FTZ R2, R2, c[0x0][0x2d0] ;  /* 0x0000b40002027a20 */ /* 0x000fea0000410000 */
[----:B------:R3:W4:Y:S10]  /*12370*/  MUFU.EX2 R68, R2 ;  /* 0x0000000200447308 */ /* 0x0007340000000800 */
[----:B------:R-:W-:Y:S01]  /*12380*/  MUFU.EX2 R101, R4 ;  /* 0x0000000400657308 */ /* 0x000fe20000000800 */
[--C-:B-1----:R-:W-:Y:S01]  /*12390*/  FFMA.FTZ R3, R169, c[0x0][0x2d0], -R97.reuse ;  /* 0x0000b400a9037a23 */ /* 0x102fe20000010861 */
[----:B--2---:R-:W-:Y:S08]  /*123a0*/  MOV R106, R11 ;  /* 0x0000000b006a7202 */ /* 0x004ff00000000f00 */
[----:B------:R1:W-:Y:S01]  /*123b0*/  MUFU.EX2 R100, R3 ;  /* 0x0000000300647308 */ /* 0x0003e20000000800 */
[--C-:B---3--:R-:W-:Y:S01]  /*123c0*/  FFMA.FTZ R2, R184, c[0x0][0x2d0], -R96.reuse ;  /* 0x0000b400b8027a23 */ /* 0x108fe20000010860 */
[----:B------:R-:W-:Y:S01]  /*123d0*/  MOV R184, R62 ;  /* 0x0000003e00b87202 */ /* 0x000fe20000000f00 */
[C---:B----4-:R-:W-:Y:S02]  /*123e0*/  FMUL.FTZ R29, R68.reuse, R129 ;  /* 0x00000081441d7220 */ /* 0x050fe40000410000 */
[----:B------:R-:W-:Y:S05]  /*123f0*/  FMUL.FTZ R45, R68, R145 ;  /* 0x00000091442d7220 */ /* 0x000fea0000410000 */
[----:B------:R2:W3:Y:S10]  /*12400*/  MUFU.EX2 R61, R2 ;  /* 0x00000002003d7308 */ /* 0x0004f40000000800 */
[----:B------:R4:W-:Y:S01]  /*12410*/  MUFU.EX2 R169, R7 ;  /* 0x0000000700a97308 */ /* 0x0009e20000000800 */
[--C-:B-1----:R-:W-:Y:S09]  /*12420*/  FFMA.FTZ R3, R185, c[0x0][0x2d0], -R97.reuse ;  /* 0x0000b400b9037a23 */ /* 0x102ff20000010861 */
[----:B------:R1:W5:Y:S01]  /*12430*/  MUFU.EX2 R60, R3 ;  /* 0x00000003003c7308 */ /* 0x0003620000000800 */
[----:B--2---:R-:W-:Y:S01]  /*12440*/  FFMA.FTZ R2, R16, c[0x0][0x2d0], -R96 ;  /* 0x0000b40010027a23 */ /* 0x004fe20000010860 */
[----:B---3--:R-:W-:Y:S01]  /*12450*/  F2FP.BF16.PACK_AB R76, R61, R101 ;  /* 0x000000653d4c723e */ /* 0x008fe200000010ff */
[--C-:B------:R-:W-:Y:S02]  /*12460*/  FFMA.FTZ R16, R35, c[0x0][0x2d0], -R97.reuse ;  /* 0x0000b40023107a23 */ /* 0x100fe40000010861 */
[C---:B------:R-:W-:Y:S05]  /*12470*/  FMUL.FTZ R35, R69.reuse, R135 ;  /* 0x0000008745237220 */ /* 0x040fea0000410000 */
[----:B------:R2:W3:Y:S01]  /*12480*/  MUFU.EX2 R8, R2 ;  /* 0x0000000200087308 */ /* 0x0004e20000000800 */
[C---:B----4-:R-:W-:Y:S09]  /*12490*/  FMUL.FTZ R7, R69.reuse, R107 ;  /* 0x0000006b45077220 */ /* 0x050ff20000410000 */
[----:B------:R4:W-:Y:S01]  /*124a0*/  MUFU.EX2 R95, R16 ;  /* 0x00000010005f7308 */ /* 0x0009e20000000800 */
[--C-:B-1----:R-:W-:Y:S01]  /*124b0*/  FFMA.FTZ R3, R18, c[0x0][0x2d0], -R97.reuse ;  /* 0x0000b40012037a23 */ /* 0x102fe20000010861 */
[----:B-----5:R-:W-:Y:S01]  /*124c0*/  F2FP.BF16.PACK_AB R77, R60, R100 ;  /* 0x000000643c4d723e */ /* 0x020fe200000010ff */
[----:B------:R-:W-:Y:S01]  /*124d0*/  FMUL.FTZ R18, R69, R118 ;  /* 0x0000007645127220 */ /* 0x000fe20000410000 */
[----:B------:R-:W-:Y:S06]  /*124e0*/  MOV R118, R89 ;  /* 0x0000005900767202 */ /* 0x000fec0000000f00 */
[----:B------:R1:W-:Y:S01]  /*124f0*/  MUFU.EX2 R10, R3 ;  /* 0x00000003000a7308 */ /* 0x0003e20000000800 */
[----:B--2---:R-:W1:Y:S01]  /*12500*/  SHFL.BFLY PT, R2, R0, 0x1, 0x1f ;  /* 0x0c201f0000027f89 */ /* 0x004e6200000e0000 */
[----:B---3--:R-:W-:Y:S04]  /*12510*/  MOV R185, R8 ;  /* 0x0000000800b97202 */ /* 0x008fe80000000f00 */
[----:B------:R-:W-:Y:S01]  /*12520*/  F2FP.BF16.PACK_AB R78, R106, R185 ;  /* 0x000000b96a4e723e */ /* 0x000fe200000010ff */
[----:B----4-:R-:W-:Y:S01]  /*12530*/  FMUL.FTZ R16, R73, R116 ;  /* 0x0000007449107220 */ /* 0x010fe20000410000 */
[----:B------:R-:W-:Y:S02]  /*12540*/  MOV R116, R84 ;  /* 0x0000005400747202 */ /* 0x000fe40000000f00 */
[----:B-1----:R-:W-:Y:S01]  /*12550*/  FMNMX.FTZ R3, R0, R2, !PT ;  /* 0x0000000200037209 */ /* 0x002fe20007810000 */
[--C-:B------:R-:W-:Y:S01]  /*12560*/  FFMA.FTZ R2, R183, c[0x0][0x2d0], -R98.reuse ;  /* 0x0000b400b7027a23 */ /* 0x100fe20000010862 */
[----:B------:R-:W-:Y:S01]  /*12570*/  MOV R183, R91 ;  /* 0x0000005b00b77202 */ /* 0x000fe20000000f00 */
[--C-:B------:R-:W-:Y:S02]  /*12580*/  FFMA.FTZ R0, R19, c[0x0][0x2d0], -R97.reuse ;  /* 0x0000b40013007a23 */ /* 0x100fe40000010861 */
[----:B------:R1:W2:Y:S01]  /*12590*/  MUFU.EX2 R14, R2 ;  /* 0x00000002000e7308 */ /* 0x0002a20000000800 */
[----:B------:R-:W-:Y:S09]  /*125a0*/  FMUL.FTZ R19, R69, R119 ;  /* 0x0000007745137220 */ /* 0x000ff20000410000 */
[----:B------:R3:W4:Y:S01]  /*125b0*/  MUFU.EX2 R12, R0 ;  /* 0x00000000000c7308 */ /* 0x0007220000000800 */
[----:B-1----:R-:W-:Y:S01]  /*125c0*/  FFMA.FTZ R2, R186, c[0x0][0x2d0], -R98 ;  /* 0x0000b400ba027a23 */ /* 0x002fe20000010862 */
[----:B--2---:R-:W-:Y:S08]  /*125d0*/  MOV R103, R14 ;  /* 0x0000000e00677202 */ /* 0x004ff00000000f00 */
[----:B------:R1:W2:Y:S01]  /*125e0*/  MUFU.EX2 R186, R2 ;  /* 0x0000000200ba7308 */ /* 0x0002a20000000800 */
[----:B---3--:R-:W-:Y:S01]  /*125f0*/  FADD.FTZ R0, -R3, R102 ;  /* 0x0000006603007221 */ /* 0x008fe20000010100 */
[----:B----4-:R-:W-:Y:S01]  /*12600*/  MOV R105, R12 ;  /* 0x0000000c00697202 */ /* 0x010fe20000000f00 */
[--C-:B------:R-:W-:Y:S02]  /*12610*/  FFMA.FTZ R12, R34, c[0x0][0x2d0], -R97.reuse ;  /* 0x0000b400220c7a23 */ /* 0x100fe40000010861 */
[----:B------:R-:W-:Y:S02]  /*12620*/  FMUL.FTZ R0, R0, c[0x0][0x2d0] ;  /* 0x0000b40000007a20 */ /* 0x000fe40000410000 */
[----:B------:R-:W-:Y:S04]  /*12630*/  FMUL.FTZ R34, R69, R134 ;  /* 0x0000008645227220 */ /* 0x000fe80000410000 */
[----:B------:R-:W3:Y:S01]  /*12640*/  MUFU.EX2 R0, R0 ;  /* 0x0000000000007308 */ /* 0x000ee20000000800 */
[--C-:B-1----:R-:W-:Y:S01]  /*12650*/  FFMA.FTZ R2, R180, c[0x0][0x2d0], -R98.reuse ;  /* 0x0000b400b4027a23 */ /* 0x102fe20000010862 */
[----:B------:R-:W-:Y:S02]  /*12660*/  MOV R180, R85 ;  /* 0x0000005500b47202 */ /* 0x000fe40000000f00 */
[----:B--2---:R-:W-:Y:S06]  /*12670*/  F2FP.BF16.PACK_AB R64, R186, R103 ;  /* 0x00000067ba40723e */ /* 0x004fec00000010ff */
[----:B------:R1:W-:Y:S01]  /*12680*/  MUFU.EX2 R9, R2 ;  /* 0x0000000200097308 */ /* 0x0003e20000000800 */
[C---:B---3--:R-:W-:Y:S01]  /*12690*/  FMUL.FTZ R11, R0.reuse, R111 ;  /* 0x0000006f000b7220 */ /* 0x048fe20000410000 */
[----:B------:R-:W-:Y:S01]  /*126a0*/  MOV R111, R56 ;  /* 0x00000038006f7202 */ /* 0x000fe20000000f00 */
[C---:B------:R-:W-:Y:S02]  /*126b0*/  FMUL.FTZ R14, R0.reuse, R114 ;  /* 0x00000072000e7220 */ /* 0x040fe40000410000 */
[C---:B------:R-:W-:Y:S01]  /*126c0*/  FMUL.FTZ R26, R0.reuse, R126 ;  /* 0x0000007e001a7220 */ /* 0x040fe20000410000 */
[----:B------:R-:W-:Y:S01]  /*126d0*/  MOV R126, R93 ;  /* 0x0000005d007e7202 */ /* 0x000fe20000000f00 */
[C---:B------:R-:W-:Y:S02]  /*126e0*/  FMUL.FTZ R27, R0.reuse, R127 ;  /* 0x0000007f001b7220 */ /* 0x040fe40000410000 */
[C---:B------:R-:W-:Y:S02]  /*126f0*/  FMUL.FTZ R42, R0.reuse, R142 ;  /* 0x0000008e002a7220 */ /* 0x040fe40000410000 */
[----:B------:R-:W-:Y:S02]  /*12700*/  FMUL.FTZ R43, R0, R143 ;  /* 0x0000008f002b7220 */ /* 0x000fe40000410000 */
[----:B-1----:R-:W-:Y:S02]  /*12710*/  FFMA.FTZ R2, R170, c[0x0][0x2d0], -R98 ;  /* 0x0000b400aa027a23 */ /* 0x002fe40000010862 */
[----:B------:R1:W-:Y:S01]  /*12720*/  MUFU.EX2 R170, R12 ;  /* 0x0000000c00aa7308 */ /* 0x0003e20000000800 */
[C---:B------:R-:W-:Y:S02]  /*12730*/  FMUL.FTZ R46, R0.reuse, R146 ;  /* 0x00000092002e7220 */ /* 0x040fe40000410000 */
[----:B------:R-:W-:Y:S02]  /*12740*/  FFMA.FTZ R56, R193, c[0x0][0x2d0], -R96 ;  /* 0x0000b400c1387a23 */ /* 0x000fe40000010860 */
[C---:B------:R-:W-:Y:S02]  /*12750*/  FMUL.FTZ R47, R0.reuse, R147 ;  /* 0x00000093002f7220 */ /* 0x040fe40000410000 */
[----:B------:R-:W-:Y:S03]  /*12760*/  FMUL.FTZ R62, R0, R162 ;  /* 0x000000a2003e7220 */ /* 0x000fe60000410000 */
[----:B------:R2:W-:Y:S01]  /*12770*/  MUFU.EX2 R13, R2 ;  /* 0x00000002000d7308 */ /* 0x0005e20000000800 */
[C---:B-1----:R-:W-:Y:S01]  /*12780*/  FMUL.FTZ R12, R68.reuse, R112 ;  /* 0x00000070440c7220 */ /* 0x042fe20000410000 */
[----:B------:R-:W-:Y:S01]  /*12790*/  MOV R112, R57 ;  /* 0x0000003900707202 */ /* 0x000fe20000000f00 */
[----:B------:R-:W-:Y:S02]  /*127a0*/  FMUL.FTZ R57, R68, R157 ;  /* 0x0000009d44397220 */ /* 0x000fe40000410000 */
[----:B--2---:R-:W-:Y:S04]  /*127b0*/  FMUL.FTZ R2, R3, c[0x0][0x2d0] ;  /* 0x0000b40003027a20 */ /* 0x004fe80000410000 */
[--C-:B------:R-:W-:Y:S01]  /*127c0*/  FFMA.FTZ R4, R181, c[0x0][0x2d0], -R2.reuse ;  /* 0x0000b400b5047a23 */ /* 0x100fe20000010802 */
[----:B------:R-:W-:Y:S01]  /*127d0*/  MOV R181, R10 ;  /* 0x0000000a00b57202 */ /* 0x000fe20000000f00 */
[--C-:B------:R-:W-:Y:S02]  /*127e0*/  FFMA.FTZ R28, R188, c[0x0][0x2d0], -R2.reuse ;  /* 0x0000b400bc1c7a23 */ /* 0x100fe40000010802 */
[----:B------:R1:W-:Y:S01]  /*127f0*/  MUFU.EX2 R102, R4 ;  /* 0x0000000400667308 */ /* 0x0003e20000000800 */
[----:B------:R-:W-:Y:S01]  /*12800*/  F2FP.BF16.PACK_AB R79, R105, R181 ;  /* 0x000000b5694f723e */ /* 0x000fe200000010ff */
[--C-:B------:R-:W-:Y:S02]  /*12810*/  FFMA.FTZ R44, R194, c[0x0][0x2d0], -R2.reuse ;  /* 0x0000b400c22c7a23 */ /* 0x100fe40000010802 */
[--C-:B------:R-:W-:Y:S02]  /*12820*/  FFMA.FTZ R48, R196, c[0x0][0x2d0], -R2.reuse ;  /* 0x0000b400c4307a23 */ /* 0x100fe40000010802 */
[--C-:B------:R-:W-:Y:S04]  /*12830*/  FFMA.FTZ R74, R74, c[0x0][0x2d0], -R2.reuse ;  /* 0x0000b4004a4a7a23 */ /* 0x100fe80000010802 */
[----:B------:R2:W-:Y:S10]  /*12840*/  MUFU.EX2 R50, R44 ;  /* 0x0000002c00327308 */ /* 0x0005f40000000800 */
[----:B------:R3:W-:Y:S01]  /*12850*/  MUFU.EX2 R114, R48 ;  /* 0x0000003000727308 */ /* 0x0007e20000000800 */
[--C-:B-1----:R-:W-:Y:S09]  /*12860*/  FFMA.FTZ R4, R187, c[0x0][0x2d0], -R2.reuse ;  /* 0x0000b400bb047a23 */ /* 0x102ff20000010802 */
[----:B------:R1:W4:Y:S01]  /*12870*/  MUFU.EX2 R187, R4 ;  /* 0x0000000400bb7308 */ /* 0x0003220000000800 */
[----:B--2---:R-:W-:Y:S02]  /*12880*/  FMUL.FTZ R44, R68, R144 ;  /* 0x00000090442c7220 */ /* 0x004fe40000410000 */
[----:B---3--:R-:W-:Y:S02]  /*12890*/  FMUL.FTZ R48, R73, R148 ;  /* 0x0000009449307220 */ /* 0x008fe40000410000 */
[--C-:B-1----:R-:W-:Y:S01]  /*128a0*/  FFMA.FTZ R4, R182, c[0x0][0x2d0], -R2.reuse ;  /* 0x0000b400b6047a23 */ /* 0x102fe20000010802 */
[----:B----4-:R-:W-:Y:S02]  /*128b0*/  F2FP.BF16.PACK_AB R65, R187, R102 ;  /* 0x00000066bb41723e */ /* 0x010fe400000010ff */
[----:B------:R-:W-:Y:S02]  /*128c0*/  MOV R182, R63 ;  /* 0x0000003f00b67202 */ /* 0x000fe40000000f00 */
[----:B------:R1:W2:Y:S01]  /*128d0*/  MUFU.EX2 R8, R4 ;  /* 0x0000000400087308 */ /* 0x0002a20000000800 */
[----:B------:R-:W-:Y:S02]  /*128e0*/  FMUL.FTZ R63, R0, R163 ;  /* 0x000000a3003f7220 */ /* 0x000fe40000410000 */
[----:B-1----:R-:W-:Y:S01]  /*128f0*/  FFMA.FTZ R4, R171, c[0x0][0x2d0], -R2 ;  /* 0x0000b400ab047a23 */ /* 0x002fe20000010802 */
[----:B--2---:R-:W-:Y:S01]  /*12900*/  MOV R107, R8 ;  /* 0x00000008006b7202 */ /* 0x004fe20000000f00 */
[C---:B------:R-:W-:Y:S01]  /*12910*/  FMUL.FTZ R8, R68.reuse, R108 ;  /* 0x0000006c44087220 */ /* 0x040fe20000410000 */
[----:B------:R-:W-:Y:S04]  /*12920*/  MOV R108, R9 ;  /* 0x00000009006c7202 */ /* 0x000fe80000000f00 */
[----:B------:R1:W2:Y:S01]  /*12930*/  MUFU.EX2 R10, R4 ;  /* 0x00000004000a7308 */ /* 0x0002a20000000800 */
[----:B------:R-:W-:Y:S01]  /*12940*/  FMUL.FTZ R9, R68, R109 ;  /* 0x0000006d44097220 */ /* 0x000fe20000410000 */
[----:B------:R-:W-:Y:S02]  /*12950*/  MOV R171, R86 ;  /* 0x0000005600ab7202 */ /* 0x000fe40000000f00 */
[----:B------:R-:W-:Y:S01]  /*12960*/  LDSM.16.MT88.4 R84, [R209+0x900] ;  /* 0x00090000d154783b */ /* 0x000fe20000004200 */
[--C-:B-1----:R-:W-:Y:S01]  /*12970*/  FFMA.FTZ R4, R21, c[0x0][0x2d0], -R96.reuse ;  /* 0x0000b40015047a23 */ /* 0x102fe20000010860 */
[----:B--2---:R-:W-:Y:S06]  /*12980*/  MOV R109, R10 ;  /* 0x0000000a006d7202 */ /* 0x004fec0000000f00 */
[----:B------:R-:W1:Y:S01]  /*12990*/  LDSM.16.MT88.4 R20, [R209+0x100] ;  /* 0x00010000d114783b */ /* 0x000e620000004200 */
[----:B------:R-:W-:Y:S01]  /*129a0*/  FMUL.FTZ R10, R0, R110 ;  /* 0x0000006e000a7220 */ /* 0x000fe20000410000 */
[----:B------:R2:W-:Y:S01]  /*129b0*/  MUFU.EX2 R41, R4 ;  /* 0x0000000400297308 */ /* 0x0005e20000000800 */
[----:B------:R-:W-:Y:S02]  /*129c0*/  F2FP.BF16.PACK_AB R67, R109, R107 ;  /* 0x0000006b6d43723e */ /* 0x000fe400000010ff */
[----:B------:R-:W-:Y:S01]  /*129d0*/  MOV R110, R61 ;  /* 0x0000003d006e7202 */ /* 0x000fe20000000f00 */
[----:B------:R-:W-:Y:S02]  /*129e0*/  FMUL.FTZ R61, R68, R161 ;  /* 0x000000a1443d7220 */ /* 0x000fe40000410000 */
[--C-:B--2---:R-:W-:Y:S02]  /*129f0*/  FFMA.FTZ R4, R15, c[0x0][0x2d0], -R97.reuse ;  /* 0x0000b4000f047a23 */ /* 0x104fe40000010861 */
[----:B------:R-:W-:Y:S01]  /*12a00*/  FMUL.FTZ R15, R0, R115 ;  /* 0x00000073000f7220 */ /* 0x000fe20000410000 */
[----:B------:R-:W-:Y:S01]  /*12a10*/  MOV R115, R60 ;  /* 0x0000003c00737202 */ /* 0x000fe20000000f00 */
[----:B------:R2:W-:Y:S01]  /*12a20*/  MUFU.EX2 R31, R4 ;  /* 0x00000004001f7308 */ /* 0x0005e20000000800 */
[--C-:B------:R-:W-:Y:S02]  /*12a30*/  FFMA.FTZ R60, R198, c[0x0][0x2d0], -R97.reuse ;  /* 0x0000b400c63c7a23 */ /* 0x100fe40000010861 */
[----:B--2---:R-:W-:Y:S02]  /*12a40*/  FFMA.FTZ R4, R32, c[0x0][0x2d0], -R96 ;  /* 0x0000b40020047a23 */ /* 0x004fe40000010860 */
[----:B------:R-:W-:Y:S05]  /*12a50*/  FFMA.FTZ R32, R189, c[0x0][0x2d0], -R2 ;  /* 0x0000b400bd207a23 */ /* 0x000fea0000010802 */
[----:B------:R2:W3:Y:S02]  /*12a60*/  MUFU.EX2 R94, R4 ;  /* 0x00000004005e7308 */ /* 0x0004e40000000800 */
[----:B--2---:R-:W-:Y:S01]  /*12a70*/  FFMA.FTZ R4, R33, c[0x0][0x2d0], -R96 ;  /* 0x0000b40021047a23 */ /* 0x004fe20000010860 */
[----:B---3--:R-:W-:Y:S01]  /*12a80*/  MOV R127, R94 ;  /* 0x0000005e007f7202 */ /* 0x008fe20000000f00 */
[C---:B------:R-:W-:Y:S06]  /*12a90*/  FMUL.FTZ R33, R73.reuse, R133 ;  /* 0x0000008549217220 */ /* 0x040fec0000410000 */
[----:B------:R2:W3:Y:S10]  /*12aa0*/  MUFU.EX2 R49, R4 ;  /* 0x0000000400317308 */ /* 0x0004f40000000800 */
[----:B------:R4:W-:Y:S01]  /*12ab0*/  MUFU.EX2 R133, R56 ;  /* 0x0000003800857308 */ /* 0x0009e20000000800 */
[C---:B--2---:R-:W-:Y:S01]  /*12ac0*/  FMUL.FTZ R4, R73.reuse, R104 ;  /* 0x0000006849047220 */ /* 0x044fe20000410000 */
[----:B------:R-:W-:Y:S01]  /*12ad0*/  MOV R104, R13 ;  /* 0x0000000d00687202 */ /* 0x000fe20000000f00 */
[----:B------:R-:W-:Y:S01]  /*12ae0*/  FMUL.FTZ R13, R68, R113 ;  /* 0x00000071440d7220 */ /* 0x000fe20000410000 */
[----:B---3--:R-:W-:Y:S01]  /*12af0*/  MOV R148, R49 ;  /* 0x0000003100947202 */ /* 0x008fe20000000f00 */
[----:B------:R-:W-:Y:S01]  /*12b00*/  FMUL.FTZ R49, R73, R149 ;  /* 0x0000009549317220 */ /* 0x000fe20000410000 */
[----:B------:R-:W-:Y:S01]  /*12b10*/  MOV R149, R50 ;  /* 0x0000003200957202 */ /* 0x000fe20000000f00 */
[----:B------:R-:W-:Y:S01]  /*12b20*/  FMUL.FTZ R50, R69, R150 ;  /* 0x0000009645327220 */ /* 0x000fe20000410000 */
[-C--:B-1----:R-:W-:Y:S05]  /*12b30*/  HMMA.16816.F32.BF16 R4, R76, R20.reuse, R4 ;  /* 0x000000144c04723c */ /* 0x082fea0000041804 */
[----:B------:R-:W-:Y:S01]  /*12b40*/  F2FP.BF16.PACK_AB R66, R104, R108 ;  /* 0x0000006c6842723e */ /* 0x000fe200000010ff */
[----:B----4-:R-:W-:Y:S01]  /*12b50*/  FMUL.FTZ R56, R68, R156 ;  /* 0x0000009c44387220 */ /* 0x010fe20000410000 */
[----:B------:R-:W-:Y:S01]  /*12b60*/  MOV R113, R59 ;  /* 0x0000003b00717202 */ /* 0x000fe20000000f00 */
[----:B------:R-:W-:Y:S04]  /*12b70*/  FMUL.FTZ R59, R0, R159 ;  /* 0x0000009f003b7220 */ /* 0x000fe80000410000 */
[C---:B------:R-:W-:Y:S07]  /*12b80*/  HMMA.16816.F32.BF16 R8, R64.reuse, R20, R8 ;  /* 0x000000144008723c */ /* 0x040fee0000041808 */
[--C-:B------:R-:W-:Y:S01]  /*12b90*/  FFMA.FTZ R20, R24, c[0x0][0x2d0], -R98.reuse ;  /* 0x0000b40018147a23 */ /* 0x100fe20000010862 */
[-C--:B------:R-:W-:Y:S03]  /*12ba0*/  HMMA.16816.F32.BF16 R12, R64, R22.reuse, R12 ;  /* 0x00000016400c723c */ /* 0x080fe6000004180c */
[----:B------:R1:W2:Y:S01]  /*12bb0*/  MUFU.EX2 R168, R20 ;  /* 0x0000001400a87308 */ /* 0x0002a20000000800 */
[----:B------:R-:W-:Y:S01]  /*12bc0*/  FMUL.FTZ R21, R73, R121 ;  /* 0x0000007949157220 */ /* 0x000fe20000410000 */
[----:B------:R-:W-:Y:S01]  /*12bd0*/  MOV R121, R169 ;  /* 0x000000a900797202 */ /* 0x000fe20000000f00 */
[--C-:B------:R-:W-:Y:S01]  /*12be0*/  FFMA.FTZ R24, R25, c[0x0][0x2d0], -R98.reuse ;  /* 0x0000b40019187a23 */ /* 0x100fe20000010862 */
[----:B------:R-:W-:Y:S01]  /*12bf0*/  MOV R169, R90 ;  /* 0x0000005a00a97202 */ /* 0x000fe20000000f00 */
[C---:B------:R-:W-:Y:S04]  /*12c00*/  HMMA.16816.F32.BF16 R16, R76.reuse, R22, R16 ;  /* 0x000000164c10723c */ /* 0x040fe80000041810 */
[C---:B------:R-:W-:Y:S01]  /*12c10*/  FMUL.FTZ R25, R68.reuse, R125 ;  /* 0x0000007d44197220 */ /* 0x040fe20000410000 */
[----:B------:R3:W4:Y:S01]  /*12c20*/  MUFU.EX2 R30, R24 ;  /* 0x00000018001e7308 */ /* 0x0007220000000800 */
[----:B------:R-:W-:Y:S01]  /*12c30*/  MOV R125, R92 ;  /* 0x0000005c007d7202 */ /* 0x000fe20000000f00 */
[C---:B------:R-:W-:Y:S02]  /*12c40*/  FMUL.FTZ R23, R69.reuse, R123 ;  /* 0x0000007b45177220 */ /* 0x040fe40000410000 */
[----:B------:R-:W-:Y:S03]  /*12c50*/  FMUL.FTZ R22, R69, R122 ;  /* 0x0000007a45167220 */ /* 0x000fe60000410000 */
[--C-:B------:R-:W-:Y:S03]  /*12c60*/  FFMA.FTZ R92, R199, c[0x0][0x2d0], -R97.reuse ;  /* 0x0000b400c75c7a23 */ /* 0x100fe60000010861 */
[----:B------:R5:W-:Y:S01]  /*12c70*/  MUFU.EX2 R123, R28 ;  /* 0x0000001c007b7308 */ /* 0x000be20000000800 */
[----:B-1----:R-:W-:Y:S01]  /*12c80*/  FMUL.FTZ R20, R73, R120 ;  /* 0x0000007849147220 */ /* 0x002fe20000410000 */
[----:B------:R-:W-:Y:S02]  /*12c90*/  MOV R120, R95 ;  /* 0x0000005f00787202 */ /* 0x000fe40000000f00 */
[----:B--2---:R-:W-:Y:S02]  /*12ca0*/  MOV R122, R168 ;  /* 0x000000a8007a7202 */ /* 0x004fe40000000f00 */
[----:B------:R-:W-:Y:S04]  /*12cb0*/  MOV R168, R58 ;  /* 0x0000003a00a87202 */ /* 0x000fe80000000f00 */
[----:B------:R1:W-:Y:S01]  /*12cc0*/  MUFU.EX2 R135, R92 ;  /* 0x0000005c00877308 */ /* 0x0003e20000000800 */
[-C--:B------:R-:W-:Y:S03]  /*12cd0*/  HMMA.16816.F32.BF16 R20, R76, R36.reuse, R20 ;  /* 0x000000244c14723c */ /* 0x080fe60000041814 */
[----:B---3--:R-:W-:Y:S01]  /*12ce0*/  FMUL.FTZ R24, R68, R124 ;  /* 0x0000007c44187220 */ /* 0x008fe20000410000 */
[----:B----4-:R-:W-:Y:S01]  /*12cf0*/  MOV R129, R30 ;  /* 0x0000001e00817202 */ /* 0x010fe20000000f00 */
[C---:B------:R-:W-:Y:S01]  /*12d00*/  FMUL.FTZ R30, R0.reuse, R130 ;  /* 0x00000082001e7220 */ /* 0x040fe20000410000 */
[----:B------:R-:W-:Y:S01]  /*12d10*/  MOV R130, R31 ;  /* 0x0000001f00827202 */ /* 0x000fe20000000f00 */
[----:B------:R-:W-:Y:S01]  /*12d20*/  FMUL.FTZ R31, R0, R131 ;  /* 0x00000083001f7220 */ /* 0x000fe20000410000 */
[----:B------:R-:W-:Y:S01]  /*12d30*/  MOV R124, R40 ;  /* 0x00000028007c7202 */ /* 0x000fe20000000f00 */
[--C-:B------:R-:W-:Y:S01]  /*12d40*/  FFMA.FTZ R40, R191, c[0x0][0x2d0], -R98.reuse ;  /* 0x0000b400bf287a23 */ /* 0x100fe20000010862 */
[C---:B------:R-:W-:Y:S03]  /*12d50*/  HMMA.16816.F32.BF16 R24, R64.reuse, R36, R24 ;  /* 0x000000244018723c */ /* 0x040fe60000041818 */
[----:B------:R2:W-:Y:S01]  /*12d60*/  MUFU.EX2 R119, R40 ;  /* 0x0000002800777308 */ /* 0x0005e20000000800 */
[C---:B-----5:R-:W-:Y:S01]  /*12d70*/  FMUL.FTZ R28, R68.reuse, R128 ;  /* 0x00000080441c7220 */ /* 0x060fe20000410000 */
[----:B------:R-:W-:Y:S01]  /*12d80*/  MOV R131, R41 ;  /* 0x0000002900837202 */ /* 0x000fe20000000f00 */
[----:B------:R-:W-:Y:S02]  /*12d90*/  FMUL.FTZ R41, R68, R141 ;  /* 0x0000008d44297220 */ /* 0x000fe40000410000 */
[----:B------:R-:W-:Y:S03]  /*12da0*/  FFMA.FTZ R36, R190, c[0x0][0x2d0], -R98 ;  /* 0x0000b400be247a23 */ /* 0x000fe60000010862 */
[-C--:B------:R-:W-:Y:S02]  /*12db0*/  HMMA.16816.F32.BF16 R28, R64, R38.reuse, R28 ;  /* 0x00000026401c723c */ /* 0x080fe4000004181c */
[----:B------:R3:W-:Y:S01]  /*12dc0*/  MUFU.EX2 R128, R32 ;  /* 0x0000002000807308 */ /* 0x0007e20000000800 */
[C---:B------:R-:W-:Y:S01]  /*12dd0*/  FMUL.FTZ R37, R73.reuse, R137 ;  /* 0x0000008949257220 */ /* 0x040fe20000410000 */
[----:B-1----:R-:W-:Y:S01]  /*12de0*/  LDSM.16.MT88.4 R92, [R210+0x900] ;  /* 0x00090000d25c783b */ /* 0x002fe20000004200 */
[----:B------:R-:W-:Y:S07]  /*12df0*/  FMUL.FTZ R58, R0, R158 ;  /* 0x0000009e003a7220 */ /* 0x000fee0000410000 */
[----:B------:R1:W4:Y:S01]  /*12e00*/  MUFU.EX2 R51, R36 ;  /* 0x0000002400337308 */ /* 0x0003220000000800 */
[----:B--2---:R-:W-:Y:S02]  /*12e10*/  FMUL.FTZ R40, R68, R140 ;  /* 0x0000008c44287220 */ /* 0x004fe40000410000 */
[C---:B---3--:R-:W-:Y:S07]  /*12e20*/  FMUL.FTZ R32, R73.reuse, R132 ;  /* 0x0000008449207220 */ /* 0x048fee0000410000 */
[C---:B------:R-:W-:Y:S04]  /*12e30*/  HMMA.16816.F32.BF16 R32, R76.reuse, R38, R32 ;  /* 0x000000264c20723c */ /* 0x040fe80000041820 */
[----:B-1----:R-:W-:Y:S01]  /*12e40*/  FMUL.FTZ R36, R73, R136 ;  /* 0x0000008849247220 */ /* 0x002fe20000410000 */
[----:B----4-:R-:W-:Y:S01]  /*12e50*/  MOV R150, R51 ;  /* 0x0000003300967202 */ /* 0x010fe20000000f00 */
[C---:B------:R-:W-:Y:S01]  /*12e60*/  FMUL.FTZ R51, R69.reuse, R151 ;  /* 0x0000009745337220 */ /* 0x040fe20000410000 */
[----:B------:R-:W-:Y:S01]  /*12e70*/  MOV R151, R170 ;  /* 0x000000aa00977202 */ /* 0x000fe20000000f00 */
[C---:B------:R-:W-:Y:S01]  /*12e80*/  FMUL.FTZ R38, R69.reuse, R138 ;  /* 0x0000008a45267220 */ /* 0x040fe20000410000 */
[----:B------:R-:W-:Y:S02]  /*12e90*/  MOV R170, R88 ;  /* 0x0000005800aa7202 */ /* 0x000fe40000000f00 */
[----:B------:R-:W1:Y:S01]  /*12ea0*/  LDSM.16.MT88.4 R88, [R212+0x900] ;  /* 0x00090000d458783b */ /* 0x000e620000004200 */
[----:B------:R-:W-:Y:S02]  /*12eb0*/  FMUL.FTZ R39, R69, R139 ;  /* 0x0000008b45277220 */ /* 0x000fe40000410000 */
[----:B------:R2:W-:Y:S05]  /*12ec0*/  MUFU.EX2 R139, R60 ;  /* 0x0000003c008b7308 */ /* 0x0005ea0000000800 */
[-C--:B------:R-:W-:Y:S08]  /*12ed0*/  HMMA.16816.F32.BF16 R36, R76, R52.reuse, R36 ;  /* 0x000000344c24723c */ /* 0x080ff00000041824 */
[C---:B------:R-:W-:Y:S07]  /*12ee0*/  HMMA.16816.F32.BF16 R40, R64.reuse, R52, R40 ;  /* 0x000000344028723c */ /* 0x040fee0000041828 */
[--C-:B------:R-:W-:Y:S01]  /*12ef0*/  FFMA.FTZ R52, R192, c[0x0][0x2d0], -R96.reuse ;  /* 0x0000b400c0347a23 */ /* 0x100fe20000010860 */
[-C--:B------:R-:W-:Y:S03]  /*12f00*/  HMMA.16816.F32.BF16 R44, R64, R54.reuse, R44 ;  /* 0x00000036402c723c */ /* 0x080fe6000004182c */
[----:B------:R3:W-:Y:S01]  /*12f10*/  MUFU.EX2 R132, R52 ;  /* 0x0000003400847308 */ /* 0x0007e20000000800 */
[----:B------:R-:W-:Y:S02]  /*12f20*/  FMUL.FTZ R53, R73, R153 ;  /* 0x0000009949357220 */ /* 0x000fe40000410000 */
[----:B--2---:R-:W-:Y:S02]  /*12f30*/  FMUL.FTZ R60, R68, R160 ;  /* 0x000000a0443c7220 */ /* 0x004fe40000410000 */
[C---:B------:R-:W-:Y:S07]  /*12f40*/  HMMA.16816.F32.BF16 R48, R76.reuse, R54, R48 ;  /* 0x000000364c30723c */ /* 0x040fee0000041830 */
[C---:B------:R-:W-:Y:S02]  /*12f50*/  FMUL.FTZ R55, R69.reuse, R155 ;  /* 0x0000009b45377220 */ /* 0x040fe40000410000 */
[----:B------:R-:W-:Y:S03]  /*12f60*/  FMUL.FTZ R54, R69, R154 ;  /* 0x0000009a45367220 */ /* 0x000fe60000410000 */
[----:B---3--:R-:W-:Y:S07]  /*12f70*/  FMUL.FTZ R52, R73, R152 ;  /* 0x0000009849347220 */ /* 0x008fee0000410000 */
[-C--:B------:R-:W-:Y:S08]  /*12f80*/  HMMA.16816.F32.BF16 R52, R76, R80.reuse, R52 ;  /* 0x000000504c34723c */ /* 0x080ff00000041834 */
        /* <DEDUP_REMOVED lines=10> */
[--C-:B--2---:R-:W-:Y:S03]  /*13030*/  FFMA.FTZ R80, R195, c[0x0][0x2d0], -R96.reuse ;  /* 0x0000b400c3507a23 */ /* 0x104fe60000010860 */
[----:B------:R-:W-:Y:S02]  /*13040*/  F2FP.BF16.PACK_AB R78, R148, R127 ;  /* 0x0000007f944e723e */ /* 0x000fe400000010ff */
[----:B------:R-:W-:Y:S01]  /*13050*/  F2FP.BF16.PACK_AB R79, R120, R151 ;  /* 0x00000097784f723e */ /* 0x000fe200000010ff */
[----:B------:R2:W-:Y:S02]  /*13060*/  MUFU.EX2 R134, R80 ;  /* 0x0000005000867308 */ /* 0x0005e40000000800 */
[----:B------:R-:W-:Y:S02]  /*13070*/  F2FP.BF16.PACK_AB R76, R131, R124 ;  /* 0x0000007c834c723e */ /* 0x000fe400000010ff */
[----:B------:R-:W-:Y:S02]  /*13080*/  F2FP.BF16.PACK_AB R77, R130, R121 ;  /* 0x00000079824d723e */ /* 0x000fe400000010ff */
[----:B------:R-:W-:Y:S02]  /*13090*/  F2FP.BF16.PACK_AB R82, R119, R150 ;  /* 0x000000967752723e */ /* 0x000fe400000010ff */
[----:B------:R-:W-:Y:S03]  /*130a0*/  F2FP.BF16.PACK_AB R83, R114, R149 ;  /* 0x000000957253723e */ /* 0x000fe600000010ff */
[-C--:B------:R-:W-:Y:S03]  /*130b0*/  HMMA.16816.F32.BF16 R4, R76, R84.reuse, R4 ;  /* 0x000000544c04723c */ /* 0x080fe60000041804 */
[----:B--2---:R-:W-:Y:S04]  /*130c0*/  FFMA.FTZ R80, R197, c[0x0][0x2d0], -R96 ;  /* 0x0000b400c5507a23 */ /* 0x004fe80000010860 */
[----:B------:R2:W-:Y:S02]  /*130d0*/  MUFU.EX2 R136, R80 ;  /* 0x0000005000887308 */ /* 0x0005e40000000800 */
[----:B--2---:R-:W-:Y:S07]  /*130e0*/  F2FP.BF16.PACK_AB R80, R129, R122 ;  /* 0x0000007a8150723e */ /* 0x004fee00000010ff */
[C---:B------:R-:W-:Y:S07]  /*130f0*/  HMMA.16816.F32.BF16 R8, R80.reuse, R84, R8 ;  /* 0x000000545008723c */ /* 0x040fee0000041808 */
[--C-:B------:R-:W-:Y:S01]  /*13100*/  FFMA.FTZ R84, R200, c[0x0][0x2d0], -R97.reuse ;  /* 0x0000b400c8547a23 */ /* 0x100fe20000010861 */
[-C--:B------:R-:W-:Y:S03]  /*13110*/  HMMA.16816.F32.BF16 R12, R80, R86.reuse, R12 ;  /* 0x00000056500c723c */ /* 0x080fe6000004180c */
[----:B------:R2:W3:Y:S05]  /*13120*/  MUFU.EX2 R137, R84 ;  /* 0x0000005400897308 */ /* 0x0004ea0000000800 */
[C---:B------:R-:W-:Y:S08]  /*13130*/  HMMA.16816.F32.BF16 R16, R76.reuse, R86, R16 ;  /* 0x000000564c10723c */ /* 0x040ff00000041810 */
[-C--:B-1----:R-:W-:Y:S08]  /*13140*/  HMMA.16816.F32.BF16 R20, R76, R88.reuse, R20 ;  /* 0x000000584c14723c */ /* 0x082ff00000041814 */
[C---:B------:R-:W-:Y:S04]  /*13150*/  HMMA.16816.F32.BF16 R24, R80.reuse, R88, R24 ;  /* 0x000000585018723c */ /* 0x040fe80000041818 */
[----:B--2---:R-:W-:Y:S01]  /*13160*/  FFMA.FTZ R84, R204, c[0x0][0x2d0], -R98 ;  /* 0x0000b400cc547a23 */ /* 0x004fe20000010862 */
[----:B---3--:R-:W-:Y:S02]  /*13170*/  MOV R204, R137 ;  /* 0x0000008900cc7202 */ /* 0x008fe40000000f00 */
[----:B------:R-:W-:Y:S01]  /*13180*/  FFMA.FTZ R88, R232, c[0x0][0x2d0], -R2 ;  /* 0x0000b400e8587a23 */ /* 0x000fe20000010802 */
[-C--:B------:R-:W-:Y:S01]  /*13190*/  HMMA.16816.F32.BF16 R28, R80, R90.reuse, R28 ;  /* 0x0000005a501c723c */ /* 0x080fe2000004181c */
[----:B------:R1:W-:Y:S03]  /*131a0*/  MUFU.EX2 R137, R84 ;  /* 0x0000005400897308 */ /* 0x0003e60000000800 */
[----:B------:R-:W-:Y:S04]  /*131b0*/  MOV R232, R134 ;  /* 0x0000008600e87202 */ /* 0x000fe80000000f00 */
[C---:B------:R-:W-:Y:S03]  /*131c0*/  HMMA.16816.F32.BF16 R32, R76.reuse, R90, R32 ;  /* 0x0000005a4c20723c */ /* 0x040fe60000041820 */
[----:B------:R2:W-:Y:S05]  /*131d0*/  MUFU.EX2 R142, R88 ;  /* 0x00000058008e7308 */ /* 0x0005ea0000000800 */
[-C--:B------:R-:W-:Y:S08]  /*131e0*/  HMMA.16816.F32.BF16 R36, R76, R92.reuse, R36 ;  /* 0x0000005c4c24723c */ /* 0x080ff00000041824 */
[C---:B------:R-:W-:Y:S04]  /*131f0*/  HMMA.16816.F32.BF16 R40, R80.reuse, R92, R40 ;  /* 0x0000005c5028723c */ /* 0x040fe80000041828 */
[----:B-1----:R-:W-:Y:S01]  /*13200*/  FFMA.FTZ R84, R203, c[0x0][0x2d0], -R98 ;  /* 0x0000b400cb547a23 */ /* 0x002fe20000010862 */
[----:B------:R-:W-:Y:S02]  /*13210*/  MOV R203, R136 ;  /* 0x0000008800cb7202 */ /* 0x000fe40000000f00 */
[----:B------:R-:W-:Y:S01]  /*13220*/  FFMA.FTZ R92, R230, c[0x0][0x2d0], -R96 ;  /* 0x0000b400e65c7a23 */ /* 0x000fe20000010860 */
[-C--:B------:R-:W-:Y:S01]  /*13230*/  HMMA.16816.F32.BF16 R44, R80, R94.reuse, R44 ;  /* 0x0000005e502c723c */ /* 0x080fe2000004182c */
[----:B------:R1:W-:Y:S03]  /*13240*/  MUFU.EX2 R143, R84 ;  /* 0x00000054008f7308 */ /* 0x0003e60000000800 */
[----:B--2---:R-:W-:Y:S01]  /*13250*/  FFMA.FTZ R88, R207, c[0x0][0x2d0], -R98 ;  /* 0x0000b400cf587a23 */ /* 0x004fe20000010862 */
[----:B------:R-:W-:Y:S02]  /*13260*/  MOV R207, R133 ;  /* 0x0000008500cf7202 */ /* 0x000fe40000000f00 */
[----:B------:R-:W-:Y:S01]  /*13270*/  MOV R230, R120 ;  /* 0x0000007800e67202 */ /* 0x000fe20000000f00 */
[C---:B------:R-:W-:Y:S03]  /*13280*/  HMMA.16816.F32.BF16 R48, R76.reuse, R94, R48 ;  /* 0x0000005e4c30723c */ /* 0x040fe60000041830 */
[----:B------:R2:W-:Y:S10]  /*13290*/  MUFU.EX2 R141, R88 ;  /* 0x00000058008d7308 */ /* 0x0005f40000000800 */
[----:B------:R3:W-:Y:S01]  /*132a0*/  MUFU.EX2 R147, R92 ;  /* 0x0000005c00937308 */ /* 0x0007e20000000800 */
[----:B-1----:R-:W-:Y:S01]  /*132b0*/  FFMA.FTZ R84, R205, c[0x0][0x2d0], -R2 ;  /* 0x0000b400cd547a23 */ /* 0x002fe20000010802 */
[----:B------:R-:W-:Y:S08]  /*132c0*/  MOV R205, R135 ;  /* 0x0000008700cd7202 */ /* 0x000ff00000000f00 */
[----:B------:R1:W4:Y:S01]  /*132d0*/  MUFU.EX2 R136, R84 ;  /* 0x0000005400887308 */ /* 0x0003220000000800 */
[----:B--2---:R-:W-:Y:S01]  /*132e0*/  FFMA.FTZ R88, R231, c[0x0][0x2d0], -R98 ;  /* 0x0000b400e7587a23 */ /* 0x004fe20000010862 */
[----:B------:R-:W-:Y:S02]  /*132f0*/  MOV R231, R132 ;  /* 0x0000008400e77202 */ /* 0x000fe40000000f00 */
[----:B------:R-:W-:Y:S02]  /*13300*/  MOV R132, R113 ;  /* 0x0000007100847202 */ /* 0x000fe40000000f00 */
[----:B------:R-:W-:Y:S04]  /*13310*/  MOV R113, R186 ;  /* 0x000000ba00717202 */ /* 0x000fe80000000f00 */
[----:B------:R2:W5:Y:S01]  /*13320*/  MUFU.EX2 R201, R88 ;  /* 0x0000005800c97308 */ /* 0x0005620000000800 */
[----:B---3--:R-:W-:Y:S01]  /*13330*/  FFMA.FTZ R92, R233, c[0x0][0x2d0], -R96 ;  /* 0x0000b400e95c7a23 */ /* 0x008fe20000010860 */
[----:B------:R-:W-:Y:S02]  /*13340*/  MOV R233, R127 ;  /* 0x0000007f00e97202 */ /* 0x000fe40000000f00 */
[----:B------:R-:W-:Y:S06]  /*13350*/  MOV R127, R105 ;  /* 0x00000069007f7202 */ /* 0x000fec0000000f00 */
[----:B------:R3:W-:Y:S01]  /*13360*/  MUFU.EX2 R199, R92 ;  /* 0x0000005c00c77308 */ /* 0x0007e20000000800 */
[----:B-1----:R-:W1:Y:S01]  /*13370*/  LDSM.16.MT88.4 R84, [R211+0x900] ;  /* 0x00090000d354783b */ /* 0x002e620000004200 */
[----:B--2---:R-:W-:Y:S01]  /*13380*/  FFMA.FTZ R88, R235, c[0x0][0x2d0], -R2 ;  /* 0x0000b400eb587a23 */ /* 0x004fe20000010802 */
[----:B------:R-:W-:Y:S07]  /*13390*/  MOV R235, R114 ;  /* 0x0000007200eb7202 */ /* 0x000fee0000000f00 */
[----:B------:R2:W-:Y:S01]  /*133a0*/  MUFU.EX2 R140, R88 ;  /* 0x00000058008c7308 */ /* 0x0005e20000000800 */
[----:B---3--:R-:W-:Y:S01]  /*133b0*/  FFMA.FTZ R92, R206, c[0x0][0x2d0], -R96 ;  /* 0x0000b400ce5c7a23 */ /* 0x008fe20000010860 */
[----:B------:R-:W-:Y:S02]  /*133c0*/  MOV R206, R233 ;  /* 0x000000e900ce7202 */ /* 0x000fe40000000f00 */
[----:B------:R-:W-:Y:S06]  /*133d0*/  MOV R233, R148 ;  /* 0x0000009400e97202 */ /* 0x000fec0000000f00 */
[----:B------:R3:W-:Y:S01]  /*133e0*/  MUFU.EX2 R197, R92 ;  /* 0x0000005c00c57308 */ /* 0x0007e20000000800 */
[----:B--2---:R-:W-:Y:S01]  /*133f0*/  FFMA.FTZ R88, R238, c[0x0][0x2d0], -R2 ;  /* 0x0000b400ee587a23 */ /* 0x004fe20000010802 */
[----:B------:R-:W-:Y:S01]  /*13400*/  MOV R238, R119 ;  /* 0x0000007700ee7202 */ /* 0x000fe20000000f00 */
[-C--:B-1----:R-:W-:Y:S07]  /*13410*/  HMMA.16816.F32.BF16 R52, R76, R84.reuse, R52 ;  /* 0x000000544c34723c */ /* 0x082fee0000041834 */
[----:B------:R1:W2:Y:S01]  /*13420*/  MUFU.EX2 R200, R88 ;  /* 0x0000005800c87308 */ /* 0x0002a20000000800 */
[C---:B------:R-:W-:Y:S01]  /*13430*/  HMMA.16816.F32.BF16 R56, R80.reuse, R84, R56 ;  /* 0x000000545038723c */ /* 0x040fe20000041838 */
[----:B---3--:R-:W-:Y:S06]  /*13440*/  LDSM.16.MT88.4 R92, [R210+0x1100] ;  /* 0x00110000d25c783b */ /* 0x008fec0000004200 */
[--C-:B------:R-:W-:Y:S01]  /*13450*/  FFMA.FTZ R84, R236, c[0x0][0x2d0], -R97.reuse ;  /* 0x0000b400ec547a23 */ /* 0x100fe20000010861 */
[-C--:B------:R-:W-:Y:S03]  /*13460*/  HMMA.16816.F32.BF16 R60, R80, R86.reuse, R60 ;  /* 0x00000056503c723c */ /* 0x080fe6000004183c */
[----:B------:R3:W-:Y:S04]  /*13470*/  MUFU.EX2 R146, R84 ;  /* 0x0000005400927308 */ /* 0x0007e80000000800 */
[--C-:B------:R-:W-:Y:S01]  /*13480*/  FFMA.FTZ R80, R239, c[0x0][0x2d0], -R97.reuse ;  /* 0x0000b400ef507a23 */ /* 0x100fe20000010861 */
[----:B------:R-:W-:Y:S01]  /*13490*/  HMMA.16816.F32.BF16 R64, R76, R86, R64 ;  /* 0x000000564c40723c */ /* 0x000fe20000041840 */
[----:B-1----:R-:W1:Y:S03]  /*134a0*/  LDSM.16.MT88.4 R88, [R209+0x1100] ;  /* 0x00110000d158783b */ /* 0x002e660000004200 */
[----:B----4-:R-:W-:Y:S01]  /*134b0*/  F2FP.BF16.PACK_AB R81, R142, R136 ;  /* 0x000000888e51723e */ /* 0x010fe200000010ff */
[----:B------:R4:W-:Y:S01]  /*134c0*/  MUFU.EX2 R198, R80 ;  /* 0x0000005000c67308 */ /* 0x0009e20000000800 */
[----:B-----5:R-:W-:Y:S02]  /*134d0*/  F2FP.BF16.PACK_AB R82, R201, R141 ;  /* 0x0000008dc952723e */ /* 0x020fe400000010ff */
[----:B------:R-:W-:Y:S04]  /*134e0*/  F2FP.BF16.PACK_AB R76, R207, R231 ;  /* 0x000000e7cf4c723e */ /* 0x000fe800000010ff */
[----:B------:R-:W-:Y:S02]  /*134f0*/  F2FP.BF16.PACK_AB R77, R138, R139 ;  /* 0x0000008b8a4d723e */ /* 0x000fe400000010ff */
[----:B------:R-:W-:Y:S02]  /*13500*/  F2FP.BF16.PACK_AB R78, R203, R232 ;  /* 0x000000e8cb4e723e */ /* 0x000fe400000010ff */
[----:B------:R-:W-:Y:S02]  /*13510*/  F2FP.BF16.PACK_AB R79, R204, R205 ;  /* 0x000000cdcc4f723e */ /* 0x000fe400000010ff */
[----:B--2---:R-:W-:Y:S01]  /*13520*/  F2FP.BF16.PACK_AB R83, R200, R140 ;  /* 0x0000008cc853723e */ /* 0x004fe200000010ff */
[----:B---3--:R-:W2:Y:S01]  /*13530*/  LDSM.16.MT88.4 R84, [R212+0x1100] ;  /* 0x00110000d454783b */ /* 0x008ea20000004200 */
[----:B----4-:R-:W-:Y:S01]  /*13540*/  FFMA.FTZ R80, R202, c[0x0][0x2d0], -R96 ;  /* 0x0000b400ca507a23 */ /* 0x010fe20000010860 */
[----:B------:R-:W-:Y:S03]  /*13550*/  MOV R202, R151 ;  /* 0x0000009700ca7202 */ /* 0x000fe60000000f00 */
[----:B------:R3:W-:Y:S01]  /*13560*/  MUFU.EX2 R196, R80 ;  /* 0x0000005000c47308 */ /* 0x0007e20000000800 */
[-C--:B-1----:R-:W-:Y:S03]  /*13570*/  HMMA.16816.F32.BF16 R4, R76, R88.reuse, R4 ;  /* 0x000000584c04723c */ /* 0x082fe60000041804 */
[----:B---3--:R-:W-:Y:S07]  /*13580*/  F2FP.BF16.PACK_AB R80, R143, R137 ;  /* 0x000000898f50723e */ /* 0x008fee00000010ff */
[C---:B------:R-:W-:Y:S07]  /*13590*/  HMMA.16816.F32.BF16 R8, R80.reuse, R88, R8 ;  /* 0x000000585008723c */ /* 0x040fee0000041808 */
[--C-:B------:R-:W-:Y:S01]  /*135a0*/  FFMA.FTZ R88, R229, c[0x0][0x2d0], -R97.reuse ;  /* 0x0000b400e5587a23 */ /* 0x100fe20000010861 */
[-C--:B------:R-:W-:Y:S03]  /*135b0*/  HMMA.16816.F32.BF16 R12, R80, R90.reuse, R12 ;  /* 0x0000005a500c723c */ /* 0x080fe6000004180c */
[----:B------:R1:W-:Y:S01]  /*135c0*/  MUFU.EX2 R194, R88 ;  /* 0x0000005800c27308 */ /* 0x0003e20000000800 */
[----:B------:R-:W-:Y:S02]  /*135d0*/  MOV R229, R123 ;  /* 0x0000007b00e57202 */ /* 0x000fe40000000f00 */
[----:B------:R-:W-:Y:S02]  /*135e0*/  MOV R123, R113 ;  /* 0x00000071007b7202 */ /* 0x000fe40000000f00 */
[C---:B------:R-:W-:Y:S08]  /*135f0*/  HMMA.16816.F32.BF16 R16, R76.reuse, R90, R16 ;  /* 0x0000005a4c10723c */ /* 0x040ff00000041810 */
[-C--:B--2---:R-:W-:Y:S08]  /*13600*/  HMMA.16816.F32.BF16 R20, R76, R84.reuse, R20 ;  /* 0x000000544c14723c */ /* 0x084ff00000041814 */
[C---:B------:R-:W-:Y:S04]  /*13610*/  HMMA.16816.F32.BF16 R24, R80.reuse, R84, R24 ;  /* 0x000000545018723c */ /* 0x040fe80000041818 */
[--C-:B-1----:R-:W-:Y:S01]  /*13620*/  FFMA.FTZ R88, R237, c[0x0][0x2d0], -R97.reuse ;  /* 0x0000b400ed587a23 */ /* 0x102fe20000010861 */
[----:B------:R-:W-:Y:S02]  /*13630*/  MOV R237, R122 ;  /* 0x0000007a00ed7202 */ /* 0x000fe40000000f00 */
        /* <DEDUP_REMOVED lines=10> */
[--C-:B------:R-:W-:Y:S01]  /*136e0*/  FFMA.FTZ R92, R126, c[0x0][0x2d0], -R2.reuse ;  /* 0x0000b4007e5c7a23 */ /* 0x100fe20000010802 */
[-C--:B------:R-:W-:Y:S01]  /*136f0*/  HMMA.16816.F32.BF16 R44, R80, R94.reuse, R44 ;  /* 0x0000005e502c723c */ /* 0x080fe2000004182c */
[----:B------:R1:W-:Y:S03]  /*13700*/  MUFU.EX2 R145, R88 ;  /* 0x0000005800917308 */ /* 0x0003e60000000800 */
[----:B--2---:R-:W-:Y:S01]  /*13710*/  FFMA.FTZ R84, R248, c[0x0][0x2d0], -R2 ;  /* 0x0000b400f8547a23 */ /* 0x004fe20000010802 */
[----:B------:R-:W-:Y:S02]  /*13720*/  MOV R126, R116 ;  /* 0x00000074007e7202 */ /* 0x000fe40000000f00 */
[----:B------:R-:W-:Y:S01]  /*13730*/  MOV R116, R111 ;  /* 0x0000006f00747202 */ /* 0x000fe20000000f00 */
[C---:B------:R-:W-:Y:S03]  /*13740*/  HMMA.16816.F32.BF16 R48, R76.reuse, R94, R48 ;  /* 0x0000005e4c30723c */ /* 0x040fe60000041830 */
[----:B------:R2:W3:Y:S01]  /*13750*/  MUFU.EX2 R192, R84 ;  /* 0x0000005400c07308 */ /* 0x0004e20000000800 */
[----:B------:R-:W-:Y:S02]  /*13760*/  MOV R111, R185 ;  /* 0x000000b9006f7202 */ /* 0x000fe40000000f00 */
[----:B------:R-:W-:Y:S02]  /*13770*/  MOV R248, R108 ;  /* 0x0000006c00f87202 */ /* 0x000fe40000000f00 */
[----:B------:R-:W-:Y:S05]  /*13780*/  MOV R121, R111 ;  /* 0x0000006f00797202 */ /* 0x000fea0000000f00 */
[----:B------:R4:W-:Y:S01]  /*13790*/  MUFU.EX2 R154, R92 ;  /* 0x0000005c009a7308 */ /* 0x0009e20000000800 */
[--C-:B-1----:R-:W-:Y:S01]  /*137a0*/  FFMA.FTZ R88, R240, c[0x0][0x2d0], -R98.reuse ;  /* 0x0000b400f0587a23 */ /* 0x102fe20000010862 */
[----:B------:R-:W-:Y:S08]  /*137b0*/  MOV R240, R106 ;  /* 0x0000006a00f07202 */ /* 0x000ff00000000f00 */
[----:B------:R1:W-:Y:S01]  /*137c0*/  MUFU.EX2 R193, R88 ;  /* 0x0000005800c17308 */ /* 0x0003e20000000800 */
[----:B--2---:R-:W-:Y:S01]  /*137d0*/  FFMA.FTZ R84, R244, c[0x0][0x2d0], -R98 ;  /* 0x0000b400f4547a23 */ /* 0x004fe20000010862 */
[----:B------:R-:W-:Y:S08]  /*137e0*/  MOV R244, R115 ;  /* 0x0000007300f47202 */ /* 0x000ff00000000f00 */
[----:B------:R2:W-:Y:S01]  /*137f0*/  MUFU.EX2 R190, R84 ;  /* 0x0000005400be7308 */ /* 0x0005e20000000800 */
[----:B----4-:R-:W-:Y:S09]  /*13800*/  FFMA.FTZ R92, R246, c[0x0][0x2d0], -R96 ;  /* 0x0000b400f65c7a23 */ /* 0x010ff20000010860 */
[----:B------:R4:W-:Y:S01]  /*13810*/  MUFU.EX2 R153, R92 ;  /* 0x0000005c00997308 */ /* 0x0009e20000000800 */
[----:B-1----:R-:W1:Y:S01]  /*13820*/  LDSM.16.MT88.4 R88, [R211+0x1100] ;  /* 0x00110000d358783b */ /* 0x002e620000004200 */
[----:B--2---:R-:W-:Y:S08]  /*13830*/  FFMA.FTZ R84, R247, c[0x0][0x2d0], -R98 ;  /* 0x0000b400f7547a23 */ /* 0x004ff00000010862 */
[----:B------:R2:W5:Y:S01]  /*13840*/  MUFU.EX2 R191, R84 ;  /* 0x0000005400bf7308 */ /* 0x0005620000000800 */
[----:B----4-:R-:W-:Y:S02]  /*13850*/  FFMA.FTZ R92, R242, c[0x0][0x2d0], -R96 ;  /* 0x0000b400f25c7a23 */ /* 0x010fe40000010860 */
[----:B--2---:R-:W-:Y:S01]  /*13860*/  FFMA.FTZ R84, R251, c[0x0][0x2d0], -R2 ;  /* 0x0000b400fb547a23 */ /* 0x004fe20000010802 */
[-C--:B-1----:R-:W-:Y:S06]  /*13870*/  HMMA.16816.F32.BF16 R52, R76, R88.reuse, R52 ;  /* 0x000000584c34723c */ /* 0x082fec0000041834 */
[----:B------:R1:W2:Y:S02]  /*13880*/  MUFU.EX2 R155, R84 ;  /* 0x00000054009b7308 */ /* 0x0002a40000000800 */
[C---:B------:R-:W-:Y:S07]  /*13890*/  HMMA.16816.F32.BF16 R56, R80.reuse, R88, R56 ;  /* 0x000000585038723c */ /* 0x040fee0000041838 */
[--C-:B------:R-:W-:Y:S01]  /*138a0*/  FFMA.FTZ R88, R249, c[0x0][0x2d0], -R96.reuse ;  /* 0x0000b400f9587a23 */ /* 0x100fe20000010860 */
[-C--:B------:R-:W-:Y:S03]  /*138b0*/  HMMA.16816.F32.BF16 R60, R80, R90.reuse, R60 ;  /* 0x0000005a503c723c */ /* 0x080fe6000004183c */
[----:B------:R4:W-:Y:S04]  /*138c0*/  MUFU.EX2 R189, R88 ;  /* 0x0000005800bd7308 */ /* 0x0009e80000000800 */
[--C-:B------:R-:W-:Y:S01]  /*138d0*/  FFMA.FTZ R80, R252, c[0x0][0x2d0], -R97.reuse ;  /* 0x0000b400fc507a23 */ /* 0x100fe20000010861 */
[----:B------:R-:W-:Y:S01]  /*138e0*/  HMMA.16816.F32.BF16 R64, R76, R90, R64 ;  /* 0x0000005a4c40723c */ /* 0x000fe20000041840 */
[----:B-1----:R-:W1:Y:S03]  /*138f0*/  LDSM.16.MT88.4 R84, [R209+0x1900] ;  /* 0x00190000d154783b */ /* 0x002e660000004200 */
[----:B---3--:R-:W-:Y:S01]  /*13900*/  F2FP.BF16.PACK_AB R81, R192, R144 ;  /* 0x00000090c051723e */ /* 0x008fe200000010ff */
[----:B------:R3:W-:Y:S01]  /*13910*/  MUFU.EX2 R152, R80 ;  /* 0x0000005000987308 */ /* 0x0007e20000000800 */
[----:B-----5:R-:W-:Y:S02]  /*13920*/  F2FP.BF16.PACK_AB R82, R191, R190 ;  /* 0x000000bebf52723e */ /* 0x020fe400000010ff */
[----:B------:R-:W-:Y:S04]  /*13930*/  F2FP.BF16.PACK_AB R76, R199, R147 ;  /* 0x00000093c74c723e */ /* 0x000fe800000010ff */
[----:B------:R-:W-:Y:S02]  /*13940*/  F2FP.BF16.PACK_AB R77, R198, R146 ;  /* 0x00000092c64d723e */ /* 0x000fe400000010ff */
[----:B------:R-:W-:Y:S02]  /*13950*/  F2FP.BF16.PACK_AB R78, R197, R196 ;  /* 0x000000c4c54e723e */ /* 0x000fe400000010ff */
[----:B------:R-:W-:Y:S02]  /*13960*/  F2FP.BF16.PACK_AB R79, R195, R194 ;  /* 0x000000c2c34f723e */ /* 0x000fe400000010ff */
[----:B--2---:R-:W-:Y:S01]  /*13970*/  F2FP.BF16.PACK_AB R83, R154, R155 ;  /* 0x0000009b9a53723e */ /* 0x004fe200000010ff */
[----:B----4-:R-:W2:Y:S01]  /*13980*/  LDSM.16.MT88.4 R88, [R212+0x1900] ;  /* 0x00190000d458783b */ /* 0x010ea20000004200 */
[--C-:B---3--:R-:W-:Y:S01]  /*13990*/  FFMA.FTZ R80, R125, c[0x0][0x2d0], -R97.reuse ;  /* 0x0000b4007d507a23 */ /* 0x108fe20000010861 */
[----:B------:R-:W-:Y:S02]  /*139a0*/  MOV R125, R117 ;  /* 0x00000075007d7202 */ /* 0x000fe40000000f00 */
[----:B------:R-:W-:Y:S01]  /*139b0*/  MOV R117, R112 ;  /* 0x0000007000757202 */ /* 0x000fe20000000f00 */
[----:B------:R3:W-:Y:S01]  /*139c0*/  MUFU.EX2 R188, R80 ;  /* 0x0000005000bc7308 */ /* 0x0007e20000000800 */
[----:B------:R-:W-:Y:S04]  /*139d0*/  MOV R112, R187 ;  /* 0x000000bb00707202 */ /* 0x000fe80000000f00 */
[----:B------:R-:W-:Y:S01]  /*139e0*/  MOV R122, R112 ;  /* 0x00000070007a7202 */ /* 0x000fe20000000f00 */
[-C--:B-1----:R-:W-:Y:S04]  /*139f0*/  HMMA.16816.F32.BF16 R4, R76, R84.reuse, R4 ;  /* 0x000000544c04723c */ /* 0x082fe80000041804 */
[----:B------:R1:W-:Y:S01]  /*13a00*/  MUFU.EX2 R187, R92 ;  /* 0x0000005c00bb7308 */ /* 0x0003e20000000800 */
[----:B---3--:R-:W-:Y:S07]  /*13a10*/  F2FP.BF16.PACK_AB R80, R193, R145 ;  /* 0x00000091c150723e */ /* 0x008fee00000010ff */
[C---:B------:R-:W-:Y:S01]  /*13a20*/  HMMA.16816.F32.BF16 R8, R80.reuse, R84, R8 ;  /* 0x000000545008723c */ /* 0x040fe20000041808 */
[----:B-1----:R-:W1:Y:S06]  /*13a30*/  LDSM.16.MT88.4 R92, [R210+0x1900] ;  /* 0x00190000d25c783b */ /* 0x002e6c0000004200 */
[----:B------:R-:W-:Y:S01]  /*13a40*/  FFMA.FTZ R84, R243, c[0x0][0x2d0], -R96 ;  /* 0x0000b400f3547a23 */ /* 0x000fe20000010860 */
[-C--:B------:R-:W-:Y:S03]  /*13a50*/  HMMA.16816.F32.BF16 R12, R80, R86.reuse, R12 ;  /* 0x00000056500c723c */ /* 0x080fe6000004180c */
[----:B------:R3:W-:Y:S05]  /*13a60*/  MUFU.EX2 R186, R84 ;  /* 0x0000005400ba7308 */ /* 0x0007ea0000000800 */
[C---:B------:R-:W-:Y:S08]  /*13a70*/  HMMA.16816.F32.BF16 R16, R76.reuse, R86, R16 ;  /* 0x000000564c10723c */ /* 0x040ff00000041810 */
[-C--:B--2---:R-:W-:Y:S08]  /*13a80*/  HMMA.16816.F32.BF16 R20, R76, R88.reuse, R20 ;  /* 0x000000584c14723c */ /* 0x084ff00000041814 */
[C---:B------:R-:W-:Y:S04]  /*13a90*/  HMMA.16816.F32.BF16 R24, R80.reuse, R88, R24 ;  /* 0x000000585018723c */ /* 0x040fe80000041818 */
[--C-:B---3--:R-:W-:Y:S03]  /*13aa0*/  FFMA.FTZ R84, R250, c[0x0][0x2d0], -R97.reuse ;  /* 0x0000b400fa547a23 */ /* 0x108fe60000010861 */
[----:B------:R-:W-:Y:S01]  /*13ab0*/  FFMA.FTZ R88, R126, c[0x0][0x2d0], -R98 ;  /* 0x0000b4007e587a23 */ /* 0x000fe20000010862 */
[-C--:B------:R-:W-:Y:S01]  /*13ac0*/  HMMA.16816.F32.BF16 R28, R80, R90.reuse, R28 ;  /* 0x0000005a501c723c */ /* 0x080fe2000004181c */
[----:B------:R2:W-:Y:S03]  /*13ad0*/  MUFU.EX2 R185, R84 ;  /* 0x0000005400b97308 */ /* 0x0005e60000000800 */
[----:B------:R-:W-:Y:S04]  /*13ae0*/  MOV R126, R101 ;  /* 0x00000065007e7202 */ /* 0x000fe80000000f00 */
[C---:B------:R-:W-:Y:S03]  /*13af0*/  HMMA.16816.F32.BF16 R32, R76.reuse, R90, R32 ;  /* 0x0000005a4c20723c */ /* 0x040fe60000041820 */
[----:B------:R3:W-:Y:S05]  /*13b00*/  MUFU.EX2 R158, R88 ;  /* 0x00000058009e7308 */ /* 0x0007ea0000000800 */
[-C--:B-1----:R-:W-:Y:S08]  /*13b10*/  HMMA.16816.F32.BF16 R36, R76, R92.reuse, R36 ;  /* 0x0000005c4c24723c */ /* 0x082ff00000041824 */
[C---:B------:R-:W-:Y:S04]  /*13b20*/  HMMA.16816.F32.BF16 R40, R80.reuse, R92, R40 ;  /* 0x0000005c5028723c */ /* 0x040fe80000041828 */
[--C-:B--2---:R-:W-:Y:S01]  /*13b30*/  FFMA.FTZ R84, R182, c[0x0][0x2d0], -R97.reuse ;  /* 0x0000b400b6547a23 */ /* 0x104fe20000010861 */
[----:B------:R-:W-:Y:S02]  /*13b40*/  MOV R182, R184 ;  /* 0x000000b800b67202 */ /* 0x000fe40000000f00 */
[--C-:B------:R-:W-:Y:S01]  /*13b50*/  FFMA.FTZ R92, R117, c[0x0][0x2d0], -R2.reuse ;  /* 0x0000b400755c7a23 */ /* 0x100fe20000010802 */
[-C--:B------:R-:W-:Y:S01]  /*13b60*/  HMMA.16816.F32.BF16 R44, R80, R94.reuse, R44 ;  /* 0x0000005e502c723c */ /* 0x080fe2000004182c */
[----:B------:R1:W-:Y:S03]  /*13b70*/  MUFU.EX2 R184, R84 ;  /* 0x0000005400b87308 */ /* 0x0003e60000000800 */
[----:B---3--:R-:W-:Y:S01]  /*13b80*/  FFMA.FTZ R88, R125, c[0x0][0x2d0], -R2 ;  /* 0x0000b4007d587a23 */ /* 0x008fe20000010802 */
[----:B------:R-:W-:Y:S02]  /*13b90*/  MOV R117, R116 ;  /* 0x0000007400757202 */ /* 0x000fe40000000f00 */
[----:B------:R-:W-:Y:S01]  /*13ba0*/  MOV R116, R110 ;  /* 0x0000006e00747202 */ /* 0x000fe20000000f00 */
[C---:B------:R-:W-:Y:S03]  /*13bb0*/  HMMA.16816.F32.BF16 R48, R76.reuse, R94, R48 ;  /* 0x0000005e4c30723c */ /* 0x040fe60000041830 */
[----:B------:R2:W-:Y:S01]  /*13bc0*/  MUFU.EX2 R157, R88 ;  /* 0x00000058009d7308 */ /* 0x0005e20000000800 */
[----:B------:R-:W-:Y:S02]  /*13bd0*/  MOV R110, R181 ;  /* 0x000000b5006e7202 */ /* 0x000fe40000000f00 */
[----:B------:R-:W-:Y:S02]  /*13be0*/  MOV R120, R116 ;  /* 0x0000007400787202 */ /* 0x000fe40000000f00 */
[----:B------:R-:W-:Y:S04]  /*13bf0*/  MOV R125, R100 ;  /* 0x00000064007d7202 */ /* 0x000fe80000000f00 */
[----:B------:R-:W-:Y:S01]  /*13c00*/  MOV R247, R120 ;  /* 0x0000007800f77202 */ /* 0x000fe20000000f00 */
[----:B------:R3:W-:Y:S01]  /*13c10*/  MUFU.EX2 R181, R92 ;  /* 0x0000005c00b57308 */ /* 0x0007e20000000800 */
[----:B------:R-:W-:Y:S01]  /*13c20*/  MOV R120, R110 ;  /* 0x0000006e00787202 */ /* 0x000fe20000000f00 */
[----:B-1----:R-:W-:Y:S01]  /*13c30*/  FFMA.FTZ R84, R132, c[0x0][0x2d0], -R98 ;  /* 0x0000b40084547a23 */ /* 0x002fe20000010862 */
[----:B------:R-:W-:Y:S07]  /*13c40*/  MOV R132, R168 ;  /* 0x000000a800847202 */ /* 0x000fee0000000f00 */
[----:B------:R1:W-:Y:S01]  /*13c50*/  MUFU.EX2 R159, R84 ;  /* 0x00000054009f7308 */ /* 0x0003e20000000800 */
[--C-:B--2---:R-:W-:Y:S01]  /*13c60*/  FFMA.FTZ R88, R118, c[0x0][0x2d0], -R2.reuse ;  /* 0x0000b40076587a23 */ /* 0x104fe20000010802 */
[----:B------:R-:W-:Y:S04]  /*13c70*/  MOV R118, R102 ;  /* 0x0000006600767202 */ /* 0x000fe80000000f00 */
[----:B------:R-:W-:Y:S04]  /*13c80*/  MOV R236, R118 ;  /* 0x0000007600ec7202 */ /* 0x000fe80000000f00 */
[----:B------:R2:W4:Y:S01]  /*13c90*/  MUFU.EX2 R156, R88 ;  /* 0x00000058009c7308 */ /* 0x0005220000000800 */
[----:B---3--:R-:W-:Y:S09]  /*13ca0*/  FFMA.FTZ R92, R180, c[0x0][0x2d0], -R2 ;  /* 0x0000b400b45c7a23 */ /* 0x008ff20000010802 */
[----:B------:R3:W-:Y:S01]  /*13cb0*/  MUFU.EX2 R180, R92 ;  /* 0x0000005c00b47308 */ /* 0x0007e20000000800 */
[----:B-1----:R-:W1:Y:S01]  /*13cc0*/  LDSM.16.MT88.4 R84, [R211+0x1900] ;  /* 0x00190000d354783b */ /* 0x002e620000004200 */
[--C-:B--2---:R-:W-:Y:S08]  /*13cd0*/  FFMA.FTZ R88, R183, c[0x0][0x2d0], -R98.reuse ;  /* 0x0000b400b7587a23 */ /* 0x104ff00000010862 */
[----:B------:R2:W-:Y:S01]  /*13ce0*/  MUFU.EX2 R183, R88 ;  /* 0x0000005800b77308 */ /* 0x0005e20000000800 */
[--C-:B---3--:R-:W-:Y:S01]  /*13cf0*/  FFMA.FTZ R92, R117, c[0x0][0x2d0], -R97.reuse ;  /* 0x0000b400755c7a23 */ /* 0x108fe20000010861 */
[----:B------:R-:W-:Y:S08]  /*13d00*/  MOV R117, R103 ;  /* 0x0000006700757202 */ /* 0x000ff00000000f00 */
[----:B------:R3:W-:Y:S01]  /*13d10*/  MUFU.EX2 R168, R92 ;  /* 0x0000005c00a87308 */ /* 0x0007e20000000800 */
[----:B------:R-:W-:Y:S02]  /*13d20*/  MOV R239, R117 ;  /* 0x0000007500ef7202 */ /* 0x000fe40000000f00 */
[----:B------:R-:W-:Y:S01]  /*13d30*/  LDSM.16.MT88.4 R116, [R209+0x2900] ;  /* 0x00290000d174783b */ /* 0x000fe20000004200 */
[----:B--2---:R-:W-:Y:S01]  /*13d40*/  FFMA.FTZ R88, R182, c[0x0][0x2d0], -R98 ;  /* 0x0000b400b6587a23 */ /* 0x004fe20000010862 */
[-C--:B-1----:R-:W-:Y:S05]  /*13d50*/  HMMA.16816.F32.BF16 R52, R76, R84.reuse, R52 ;  /* 0x000000544c34723c */ /* 0x082fea0000041834 */
[----:B------:R1:W2:Y:S03]  /*13d60*/  MUFU.EX2 R182, R88 ;  /* 0x0000005800b67308 */ /* 0x0002a60000000800 */
        /* <DEDUP_REMOVED lines=9> */
[----:B------:R4:W5:Y:S01]  /*13e00*/  MUFU.EX2 R170, R80 ;  /* 0x0000005000aa7308 */ /* 0x0009620000000800 */
[----:B--2---:R-:W-:Y:S02]  /*13e10*/  F2FP.BF16.PACK_AB R82, R182, R183 ;  /* 0x000000b7b652723e */ /* 0x004fe400000010ff */
[----:B------:R-:W-:Y:S04]  /*13e20*/  F2FP.BF16.PACK_AB R76, R189, R153 ;  /* 0x00000099bd4c723e */ /* 0x000fe800000010ff */
[----:B------:R-:W-:Y:S02]  /*13e30*/  F2FP.BF16.PACK_AB R77, R188, R152 ;  /* 0x00000098bc4d723e */ /* 0x000fe400000010ff */
[----:B------:R-:W-:Y:S02]  /*13e40*/  F2FP.BF16.PACK_AB R78, R186, R187 ;  /* 0x000000bbba4e723e */ /* 0x000fe400000010ff */
[----:B------:R-:W-:Y:S02]  /*13e50*/  F2FP.BF16.PACK_AB R79, R184, R185 ;  /* 0x000000b9b84f723e */ /* 0x000fe400000010ff */
[----:B------:R-:W-:Y:S01]  /*13e60*/  F2FP.BF16.PACK_AB R83, R180, R181 ;  /* 0x000000b5b453723e */ /* 0x000fe200000010ff */
[----:B---3--:R-:W2:Y:S01]  /*13e70*/  LDSM.16.MT88.4 R84, [R212+0x2100] ;  /* 0x00210000d454783b */ /* 0x008ea20000004200 */
[--C-:B----4-:R-:W-:Y:S01]  /*13e80*/  FFMA.FTZ R80, R169, c[0x0][0x2d0], -R97.reuse ;  /* 0x0000b400a9507a23 */ /* 0x110fe20000010861 */
[----:B-----5:R-:W-:Y:S03]  /*13e90*/  F2FP.BF16.PACK_AB R164, R170, R171 ;  /* 0x000000abaaa4723e */ /* 0x020fe600000010ff */
[----:B------:R3:W4:Y:S01]  /*13ea0*/  MUFU.EX2 R169, R80 ;  /* 0x0000005000a97308 */ /* 0x0007220000000800 */
[-C--:B-1----:R-:W-:Y:S03]  /*13eb0*/  HMMA.16816.F32.BF16 R4, R76, R88.reuse, R4 ;  /* 0x000000584c04723c */ /* 0x082fe60000041804 */
[----:B---3--:R-:W-:Y:S02]  /*13ec0*/  F2FP.BF16.PACK_AB R80, R158, R159 ;  /* 0x0000009f9e50723e */ /* 0x008fe400000010ff */
[----:B----4-:R-:W-:Y:S05]  /*13ed0*/  F2FP.BF16.PACK_AB R165, R168, R169 ;  /* 0x000000a9a8a5723e */ /* 0x010fea00000010ff */
[C---:B------:R-:W-:Y:S07]  /*13ee0*/  HMMA.16816.F32.BF16 R8, R80.reuse, R88, R8 ;  /* 0x000000585008723c */ /* 0x040fee0000041808 */
[--C-:B------:R-:W-:Y:S01]  /*13ef0*/  FFMA.FTZ R88, R172, c[0x0][0x2d0], -R96.reuse ;  /* 0x0000b400ac587a23 */ /* 0x100fe20000010860 */
[-C--:B------:R-:W-:Y:S03]  /*13f00*/  HMMA.16816.F32.BF16 R12, R80, R90.reuse, R12 ;  /* 0x0000005a500c723c */ /* 0x080fe6000004180c */
[----:B------:R1:W-:Y:S05]  /*13f10*/  MUFU.EX2 R103, R88 ;  /* 0x0000005800677308 */ /* 0x0003ea0000000800 */
[C---:B------:R-:W-:Y:S08]  /*13f20*/  HMMA.16816.F32.BF16 R16, R76.reuse, R90, R16 ;  /* 0x0000005a4c10723c */ /* 0x040ff00000041810 */
[-C--:B--2---:R-:W-:Y:S08]  /*13f30*/  HMMA.16816.F32.BF16 R20, R76, R84.reuse, R20 ;  /* 0x000000544c14723c */ /* 0x084ff00000041814 */
[C---:B------:R-:W-:Y:S04]  /*13f40*/  HMMA.16816.F32.BF16 R24, R80.reuse, R84, R24 ;  /* 0x000000545018723c */ /* 0x040fe80000041818 */
[----:B-1----:R-:W-:Y:S03]  /*13f50*/  FFMA.FTZ R88, R173, c[0x0][0x2d0], -R96 ;  /* 0x0000b400ad587a23 */ /* 0x002fe60000010860 */
[--C-:B------:R-:W-:Y:S01]  /*13f60*/  FFMA.FTZ R84, R176, c[0x0][0x2d0], -R98.reuse ;  /* 0x0000b400b0547a23 */ /* 0x100fe20000010862 */
[-C--:B------:R-:W-:Y:S01]  /*13f70*/  HMMA.16816.F32.BF16 R28, R80, R86.reuse, R28 ;  /* 0x00000056501c723c */ /* 0x080fe2000004181c */
[----:B------:R1:W2:Y:S07]  /*13f80*/  MUFU.EX2 R102, R88 ;  /* 0x0000005800667308 */ /* 0x0002ae0000000800 */
[C---:B------:R-:W-:Y:S08]  /*13f90*/  HMMA.16816.F32.BF16 R32, R76.reuse, R86, R32 ;  /* 0x000000564c20723c */ /* 0x040ff00000041820 */
[-C--:B------:R-:W-:Y:S08]  /*13fa0*/  HMMA.16816.F32.BF16 R36, R76, R92.reuse, R36 ;  /* 0x0000005c4c24723c */ /* 0x080ff00000041824 */
[C---:B------:R-:W-:Y:S01]  /*13fb0*/  HMMA.16816.F32.BF16 R40, R80.reuse, R92, R40 ;  /* 0x0000005c5028723c */ /* 0x040fe20000041828 */
[----:B------:R-:W3:Y:S03]  /*13fc0*/  LDL.LU R93, [R1+0x14] ;  /* 0x00001400015d7983 */ /* 0x000ee60000300800 */
[--C-:B-1----:R-:W-:Y:S01]  /*13fd0*/  FFMA.FTZ R88, R174, c[0x0][0x2d0], -R97.reuse ;  /* 0x0000b400ae587a23 */ /* 0x102fe20000010861 */
[----:B------:R-:W4:Y:S01]  /*13fe0*/  LDL.LU R92, [R1+0x18] ;  /* 0x00001800015c7983 */ /* 0x000f220000300800 */
[----:B--2---:R-:W-:Y:S02]  /*13ff0*/  F2FP.BF16.PACK_AB R166, R102, R103 ;  /* 0x0000006766a6723e */ /* 0x004fe400000010ff */
[----:B------:R1:W-:Y:S01]  /*14000*/  MUFU.EX2 R101, R88 ;  /* 0x0000005800657308 */ /* 0x0003e20000000800 */
[-C--:B------:R-:W-:Y:S08]  /*14010*/  HMMA.16816.F32.BF16 R44, R80, R94.reuse, R44 ;  /* 0x0000005e502c723c */ /* 0x080ff0000004182c */
[C---:B------:R-:W-:Y:S04]  /*14020*/  HMMA.16816.F32.BF16 R48, R76.reuse, R94, R48 ;  /* 0x0000005e4c30723c */ /* 0x040fe80000041830 */
[----:B-1----:R-:W-:Y:S02]  /*14030*/  FFMA.FTZ R88, R99, c[0x0][0x2d0], -R97 ;  /* 0x0000b40063587a23 */ /* 0x002fe40000010861 */
[----:B------:R1:W-:Y:S10]  /*14040*/  MUFU.EX2 R99, R84 ;  /* 0x0000005400637308 */ /* 0x0003f40000000800 */
[----:B------:R2:W5:Y:S01]  /*14050*/  MUFU.EX2 R100, R88 ;  /* 0x0000005800647308 */ /* 0x0005620000000800 */
[----:B-1----:R-:W-:Y:S09]  /*14060*/  FFMA.FTZ R84, R177, c[0x0][0x2d0], -R98 ;  /* 0x0000b400b1547a23 */ /* 0x002ff20000010862 */
[----:B------:R1:W1:Y:S01]  /*14070*/  MUFU.EX2 R97, R84 ;  /* 0x0000005400617308 */ /* 0x0002620000000800 */
[----:B--2---:R-:W2:Y:S01]  /*14080*/  LDSM.16.MT88.4 R88, [R211+0x2100] ;  /* 0x00210000d358783b */ /* 0x004ea20000004200 */
[----:B-----5:R-:W-:Y:S01]  /*14090*/  F2FP.BF16.PACK_AB R167, R100, R101 ;  /* 0x0000006564a7723e */ /* 0x020fe200000010ff */
[--C-:B-1----:R-:W-:Y:S01]  /*140a0*/  FFMA.FTZ R84, R178, c[0x0][0x2d0], -R2.reuse ;  /* 0x0000b400b2547a23 */ /* 0x102fe20000010802 */
[----:B------:R-:W-:Y:S06]  /*140b0*/  F2FP.BF16.PACK_AB R160, R97, R99 ;  /* 0x0000006361a0723e */ /* 0x000fec00000010ff */
[----:B------:R1:W-:Y:S01]  /*140c0*/  MUFU.EX2 R87, R84 ;  /* 0x0000005400577308 */ /* 0x0003e20000000800 */
[-C--:B--2---:R-:W-:Y:S03]  /*140d0*/  HMMA.16816.F32.BF16 R52, R76, R88.reuse, R52 ;  /* 0x000000584c34723c */ /* 0x084fe60000041834 */
[--C-:B-1----:R-:W-:Y:S02]  /*140e0*/  FFMA.FTZ R84, R179, c[0x0][0x2d0], -R2.reuse ;  /* 0x0000b400b3547a23 */ /* 0x102fe40000010802 */
[----:B------:R-:W-:Y:S03]  /*140f0*/  FFMA.FTZ R2, R75, c[0x0][0x2d0], -R2 ;  /* 0x0000b4004b027a23 */ /* 0x000fe60000010802 */
[C---:B------:R-:W-:Y:S01]  /*14100*/  HMMA.16816.F32.BF16 R56, R80.reuse, R88, R56 ;  /* 0x000000585038723c */ /* 0x040fe20000041838 */
[----:B------:R1:W2:Y:S01]  /*14110*/  MUFU.EX2 R96, R84 ;  /* 0x0000005400607308 */ /* 0x0002a20000000800 */
[----:B------:R-:W5:Y:S06]  /*14120*/  LDL.LU R75, [R1+0x1c] ;  /* 0x00001c00014b7983 */ /* 0x000f6c0000300800 */
[-C--:B------:R-:W-:Y:S08]  /*14130*/  HMMA.16816.F32.BF16 R60, R80, R90.reuse, R60 ;  /* 0x0000005a503c723c */ /* 0x080ff0000004183c */
[----:B------:R-:W-:Y:S04]  /*14140*/  HMMA.16816.F32.BF16 R64, R76, R90, R64 ;  /* 0x0000005a4c40723c */ /* 0x000fe80000041840 */
[--C-:B-1----:R-:W-:Y:S02]  /*14150*/  FFMA.FTZ R84, R132, c[0x0][0x2d0], -R98.reuse ;  /* 0x0000b40084547a23 */ /* 0x102fe40000010862 */
[----:B------:R-:W1:Y:S01]  /*14160*/  LDSM.16.MT88.4 R132, [R212+0x2900] ;  /* 0x00290000d484783b */ /* 0x000e620000004200 */
[----:B--2---:R-:W-:Y:S01]  /*14170*/  F2FP.BF16.PACK_AB R161, R96, R87 ;  /* 0x0000005760a1723e */ /* 0x004fe200000010ff */
[----:B------:R2:W-:Y:S04]  /*14180*/  MUFU.EX2 R86, R84 ;  /* 0x0000005400567308 */ /* 0x0005e80000000800 */
[----:B--2---:R-:W-:Y:S06]  /*14190*/  FFMA.FTZ R84, R175, c[0x0][0x2d0], -R98 ;  /* 0x0000b400af547a23 */ /* 0x004fec0000010862 */
[----:B------:R-:W2:Y:S10]  /*141a0*/  MUFU.EX2 R85, R84 ;  /* 0x0000005400557308 */ /* 0x000eb40000000800 */
[----:B------:R-:W-:Y:S10]  /*141b0*/  MUFU.EX2 R84, R74 ;  /* 0x0000004a00547308 */ /* 0x000ff40000000800 */
[----:B------:R1:W1:Y:S01]  /*141c0*/  MUFU.EX2 R74, R2 ;  /* 0x00000002004a7308 */ /* 0x0002620000000800 */
[----:B--2---:R-:W-:Y:S01]  /*141d0*/  F2FP.BF16.PACK_AB R162, R85, R86 ;  /* 0x0000005655a2723e */ /* 0x004fe200000010ff */
[----:B-1----:R-:W2:Y:S01]  /*141e0*/  LDL.LU R2, [R1+0x20] ;  /* 0x0000200001027983 */ /* 0x002ea20000300800 */
[----:B------:R-:W-:Y:S01]  /*141f0*/  F2FP.BF16.PACK_AB R163, R74, R84 ;  /* 0x000000544aa3723e */ /* 0x000fe200000010ff */
[----:B---3--:R-:W-:Y:S01]  /*14200*/  FFMA.FTZ R73, R73, R93, R126 ;  /* 0x0000005d49497223 */ /* 0x008fe2000001007e */
[----:B------:R-:W-:Y:S02]  /*14210*/  MOV R126, R104 ;  /* 0x00000068007e7202 */ /* 0x000fe40000000f00 */
[-C--:B------:R-:W-:Y:S05]  /*14220*/  HMMA.16816.F32.BF16 R104, R164, R116.reuse, R4 ;  /* 0x00000074a468723c */ /* 0x080fea0000041804 */
[----:B----4-:R-:W-:Y:S01]  /*14230*/  FFMA.FTZ R69, R69, R92, R125 ;  /* 0x0000005c45457223 */ /* 0x010fe2000001007d */
[----:B------:R-:W-:Y:S02]  /*14240*/  MOV R125, R109 ;  /* 0x0000006d007d7202 */ /* 0x000fe40000000f00 */
[C---:B------:R-:W-:Y:S04]  /*14250*/  HMMA.16816.F32.BF16 R108, R160.reuse, R116, R8 ;  /* 0x00000074a06c723c */ /* 0x040fe80000041808 */
[----:B------:R-:W-:Y:S03]  /*14260*/  FADD.FTZ R4, R244, R69 ;  /* 0x00000045f4047221 */ /* 0x000fe60000010000 */
[----:B------:R-:W-:Y:S01]  /*14270*/  FADD.FTZ R8, R247, R73 ;  /* 0x00000049f7087221 */ /* 0x000fe20000010000 */
[-C--:B------:R-:W-:Y:S04]  /*14280*/  HMMA.16816.F32.BF16 R112, R160, R118.reuse, R12 ;  /* 0x00000076a070723c */ /* 0x080fe8000004180c */
        /* <DEDUP_REMOVED lines=9> */
[----:B------:R-:W-:Y:S04]  /*14320*/  FADD.FTZ R4, R206, R8 ;  /* 0x00000008ce047221 */ /* 0x000fe80000010000 */
[----:B------:R-:W-:Y:S02]  /*14330*/  FADD.FTZ R11, R233, R4 ;  /* 0x00000004e90b7221 */ /* 0x000fe40000010000 */
[----:B-----5:R-:W-:Y:S01]  /*14340*/  FFMA.FTZ R68, R68, R75, R239 ;  /* 0x0000004b44447223 */ /* 0x020fe200000100ef */
[----:B------:R-:W-:Y:S01]  /*14350*/  MOV R239, R150 ;  /* 0x0000009600ef7202 */ /* 0x000fe20000000f00 */
[----:B--2---:R-:W-:Y:S01]  /*14360*/  FFMA.FTZ R0, R0, R2, R236 ;  /* 0x0000000200007223 */ /* 0x004fe200000100ec */
[----:B------:R-:W-:Y:S01]  /*14370*/  MOV R236, R149 ;  /* 0x0000009500ec7202 */ /* 0x000fe20000000f00 */
[----:B------:R-:W-:Y:S01]  /*14380*/  FADD.FTZ R2, R123, R68 ;  /* 0x000000447b027221 */ /* 0x000fe20000010000 */
[----:B------:R-:W1:Y:S01]  /*14390*/  LDSM.16.MT88.4 R148, [R210+0x2900] ;  /* 0x00290000d294783b */ /* 0x000e620000004200 */
[----:B------:R-:W-:Y:S02]  /*143a0*/  FADD.FTZ R0, R122, R0 ;  /* 0x000000007a007221 */ /* 0x000fe40000010000 */
[----:B------:R-:W-:Y:S01]  /*143b0*/  FADD.FTZ R2, R248, R2 ;  /* 0x00000002f8027221 */ /* 0x000fe20000010000 */
[-C--:B------:R-:W-:Y:S03]  /*143c0*/  HMMA.16816.F32.BF16 R120, R164, R132.reuse, R20 ;  /* 0x00000084a478723c */ /* 0x080fe60000041814 */
[----:B------:R-:W-:Y:S02]  /*143d0*/  FADD.FTZ R0, R245, R0 ;  /* 0x00000000f5007221 */ /* 0x000fe40000010000 */
        /* <DEDUP_REMOVED lines=11> */
[C---:B------:R-:W-:Y:S01]  /*14490*/  HMMA.16816.F32.BF16 R132, R164.reuse, R134, R32 ;  /* 0x00000086a484723c */ /* 0x040fe20000041820 */
[----:B------:R-:W2:Y:S03]  /*144a0*/  LDSM.16.MT88.4 R4, [R211+0x2900] ;  /* 0x00290000d304783b */ /* 0x000ea60000004200 */
        /* <DEDUP_REMOVED lines=9> */
[-C--:B-1----:R-:W-:Y:S03]  /*14540*/  HMMA.16816.F32.BF16 R136, R164, R148.reuse, R36 ;  /* 0x00000094a488723c */ /* 0x082fe60000041824 */
        /* <DEDUP_REMOVED lines=62> */
[----:B------:R-:W-:Y:S01]  /*14930*/  STL [R1+0x14], R5 ;  /* 0x0000140501007387 */ /* 0x000fe20000100800 */
[----:B------:R-:W-:Y:S01]  /*14940*/  FADD.FTZ R2, R86, R2 ;  /* 0x0000000256027221 */ /* 0x000fe20000010000 */
[----:B------:R-:W-:Y:S01]  /*14950*/  MOV R100, R71 ;  /* 0x0000004700647202 */ /* 0x000fe20000000f00 */
[----:B------:R-:W-:Y:S01]  /*14960*/  FADD.FTZ R0, R96, R8 ;  /* 0x0000000860007221 */ /* 0x000fe20000010000 */
[----:B------:R-:W-:Y:S01]  /*14970*/  STL [R1+0x18], R4 ;  /* 0x0000180401007387 */ /* 0x000fe20000100800 */
[----:B------:R-:W-:Y:S02]  /*14980*/  FADD.FTZ R2, R85, R2 ;  /* 0x0000000255027221 */ /* 0x000fe40000010000 */
[----:B------:R-:W-:Y:S03]  /*14990*/  FADD.FTZ R0, R84, R0 ;  /* 0x0000000054007221 */ /* 0x000fe60000010000 */
[----:B------:R1:W-:Y:S01]  /*149a0*/  STL [R1+0x1c], R2 ;  /* 0x00001c0201007387 */ /* 0x0003e20000100800 */
[----:B------:R-:W-:Y:S05]  /*149b0*/  FADD.FTZ R0, R74, R0 ;  /* 0x000000004a007221 */ /* 0x000fea0000010000 */
[----:B------:R2:W-:Y:S01]  /*149c0*/  STL [R1+0x20], R0 ;  /* 0x0000200001007387 */ /* 0x0005e20000100800 */
[----:B-1----:R-:W-:Y:S01]  /*149d0*/  MOV R2, R72 ;  /* 0x0000004800027202 */ /* 0x002fe20000000f00 */
[----:B------:R-:W-:-:S05]  /*149e0*/  @P0 BRA `(.L_x_196) ;  /* 0xffffb53000000947 */ /* 0x000fca000383ffff */
.L_x_193:
[----:B------:R-:W-:-:S13]  /*149f0*/  ISETP.GE.AND P0, PT, R227, UR5, PT ;  /* 0x00000005e3007c0c */ /* 0x000fda000bf06270 */
[----:B------:R-:W-:Y:S05]  /*14a00*/  @!P0 BRA `(.L_x_197) ;  /* 0x00006aa000008947 */ /* 0x000fea0003800000 */
[----:B------:R-:W-:Y:S01]  /*14a10*/  IMAD.MOV.U32 R101, RZ, RZ, R71 ;  /* 0x000000ffff657224 */ /* 0x000fe200078e0047 */
[----:B------:R-:W-:Y:S01]  /*14a20*/  MOV R103, R3 ;  /* 0x0000000300677202 */ /* 0x000fe20000000f00 */
[----:B------:R-:W-:Y:S01]  /*14a30*/  IMAD.MOV.U32 R100, RZ, RZ, R72 ;  /* 0x000000ffff647224 */ /* 0x000fe200078e0048 */
[----:B------:R-:W-:Y:S02]  /*14a40*/  MOV R102, R70 ;  /* 0x0000004600667202 */ /* 0x000fe40000000f00 */
.L_x_215:
[----:B------:R-:W-:Y:S04]  /*14a50*/  DEPBAR.LE SB0, 0x0 ;  /* 0x000080000000791a */ /* 0x000fe80000000000 */
[----:B------:R-:W-:Y:S01]  /*14a60*/  BAR.SYNC.DEFER_BLOCKING 0x0 ;  /* 0x0000000000007b1d */ /* 0x000fe20000010000 */
[----:B-12---:R-:W-:Y:S01]  /*14a70*/  IMAD.WIDE.U32 R2, R234, c[0x0][0x208], RZ ;  /* 0x00008200ea027a25 */ /* 0x006fe200078e00ff */
[----:B--2---:R-:W-:Y:S05]  /*14a80*/  SHF.R.S32.HI R0, RZ, 0x1f, R234 ;  /* 0x0000001fff007819 */ /* 0x004fea00000114ea */
[----:B------:R-:W-:Y:S04]  /*14a90*/  IMAD R0, R0, c[0x0][0x208], RZ ;  /* 0x0000820000007a24 */ /* 0x000fe800078e02ff */
[----:B------:R-:W-:Y:S05]  /*14aa0*/  IMAD R0, R234, c[0x0][0x20c], R0 ;  /* 0x00008300ea007a24 */ /* 0x000fea00078e0200 */
[----:B------:R-:W-:Y:S02]  /*14ab0*/  IADD3 R3, R3, R0, RZ ;  /* 0x0000000003037210 */ /* 0x000fe40007ffe0ff */
[----:B------:R-:W-:Y:S03]  /*14ac0*/  SHF.R.S32.HI R0, RZ, 0x1f, R228 ;  /* 0x0000001fff007819 */ /* 0x000fe600000114e4 */
[----:B------:R-:W-:Y:S01]  /*14ad0*/  IMAD.WIDE.U32 R2, R228, c[0x0][0x218], R2 ;  /* 0x00008600e4027a25 */ /* 0x000fe200078e0002 */
[----:B-----5:R-:W-:Y:S03]  /*14ae0*/  LDSM.16.M88.4 R96, [R215+0x6100] ;  /* 0x00610000d760783b */ /* 0x020fe60000000200 */
[----:B------:R-:W-:Y:S05]  /*14af0*/  IMAD R0, R0, c[0x0][0x218], RZ ;  /* 0x0000860000007a24 */ /* 0x000fea00078e02ff */
[----:B------:R-:W2:Y:S04]  /*14b00*/  LDL R197, [R1+0xc] ;  /* 0x00000c0001c57983 */ /* 0x000ea80000100800 */
[----:B------:R-:W1:Y:S08]  /*14b10*/  LDSM.16.M88.4 R16, [R208+0x3100] ;  /* 0x00310000d010783b */ /* 0x000e700000000200 */
[----:B------:R-:W3:Y:S08]  /*14b20*/  LDSM.16.M88.4 R92, [R215+0x8100] ;  /* 0x00810000d75c783b */ /* 0x000ef00000000200 */
[----:B------:R-:W4:Y:S08]  /*14b30*/  LDSM.16.M88.4 R32, [R208+0x3900] ;  /* 0x00390000d020783b */ /* 0x000f300000000200 */
[----:B------:R-:W1:Y:S08]  /*14b40*/  LDSM.16.M88.4 R48, [R208+0x4100] ;  /* 0x00410000d030783b */ /* 0x000e700000000200 */
[----:B------:R-:W1:Y:S08]  /*14b50*/  LDSM.16.M88.4 R64, [R208+0x4900] ;  /* 0x00490000d040783b */ /* 0x000e700000000200 */
[----:B------:R-:W1:Y:S08]  /*14b60*/  LDSM.16.M88.4 R80, [R208+0x5100] ;  /* 0x00510000d050783b */ /* 0x000e700000000200 */
[----:B------:R-:W3:Y:S08]  /*14b70*/  LDSM.16.M88.4 R168, [R208+0x5900] ;  /* 0x00590000d0a8783b */ /* 0x000ef00000000200 */
[----:B------:R-:W-:Y:S08]  /*14b80*/  LDSM.16.M88.4 R172, [R218+0x6100] ;  /* 0x00610000daac783b */ /* 0x000ff00000000200 */
[----:B------:R-:W4:Y:S08]  /*14b90*/  LDSM.16.M88.4 R176, [R219] ;  /* 0x00000000dbb0783b */ /* 0x000f300000000200 */
[----:B------:R-:W4:Y:S08]  /*14ba0*/  LDSM.16.M88.4 R180, [R218+0x8100] ;  /* 0x00810000dab4783b */ /* 0x000f300000000200 */
[----:B------:R-:W2:Y:S01]  /*14bb0*/  LDSM.16.M88.4 R184, [R224] ;  /* 0x00000000e0b8783b */ /* 0x000ea20000000200 */
[-C--:B-1----:R-:W-:Y:S08]  /*14bc0*/  HMMA.16816.F32.BF16 R4, R96, R16.reuse, RZ ;  /* 0x000000106004723c */ /* 0x082ff000000418ff */
[C---:B---3--:R-:W-:Y:S08]  /*14bd0*/  HMMA.16816.F32.BF16 R8, R92.reuse, R16, RZ ;  /* 0x000000105c08723c */ /* 0x048ff000000418ff */
[-C--:B------:R-:W-:Y:S08]  /*14be0*/  HMMA.16816.F32.BF16 R12, R92, R18.reuse, RZ ;  /* 0x000000125c0c723c */ /* 0x080ff000000418ff */
[C---:B------:R-:W-:Y:S08]  /*14bf0*/  HMMA.16816.F32.BF16 R16, R96.reuse, R18, RZ ;  /* 0x000000126010723c */ /* 0x040ff000000418ff */
[-C--:B----4-:R-:W-:Y:S08]  /*14c00*/  HMMA.16816.F32.BF16 R20, R96, R32.reuse, RZ ;  /* 0x000000206014723c */ /* 0x090ff000000418ff */
        /* <DEDUP_REMOVED lines=19> */
[----:B------:R-:W1:Y:S07]  /*14d40*/  LDSM.16.M88.4 R168, [R223] ;  /* 0x00000000dfa8783b */ /* 0x000e6e0000000200 */
[-C--:B------:R-:W-:Y:S08]  /*14d50*/  HMMA.16816.F32.BF16 R4, R172, R176.reuse, R4 ;  /* 0x000000b0ac04723c */ /* 0x080ff00000041804 */
[C---:B------:R-:W-:Y:S08]  /*14d60*/  HMMA.16816.F32.BF16 R8, R180.reuse, R176, R8 ;  /* 0x000000b0b408723c */ /* 0x040ff00000041808 */
[-C--:B------:R-:W-:Y:S08]  /*14d70*/  HMMA.16816.F32.BF16 R12, R180, R178.reuse, R12 ;  /* 0x000000b2b40c723c */ /* 0x080ff0000004180c */
[C---:B------:R-:W-:Y:S01]  /*14d80*/  HMMA.16816.F32.BF16 R16, R172.reuse, R178, R16 ;  /* 0x000000b2ac10723c */ /* 0x040fe20000041810 */
[----:B------:R-:W3:Y:S07]  /*14d90*/  LDSM.16.M88.4 R176, [R222] ;  /* 0x00000000deb0783b */ /* 0x000eee0000000200 */
[-C--:B--2---:R-:W-:Y:S08]  /*14da0*/  HMMA.16816.F32.BF16 R20, R172, R184.reuse, R20 ;  /* 0x000000b8ac14723c */ /* 0x084ff00000041814 */
[C---:B------:R-:W-:Y:S07]  /*14db0*/  HMMA.16816.F32.BF16 R24, R180.reuse, R184, R24 ;  /* 0x000000b8b418723c */ /* 0x040fee0000041818 */
[----:B------:R-:W-:Y:S01]  /*14dc0*/  IMAD R184, R228, c[0x0][0x21c], R0 ;  /* 0x00008700e4b87a24 */ /* 0x000fe200078e0200 */
[-C--:B------:R-:W-:Y:S04]  /*14dd0*/  HMMA.16816.F32.BF16 R28, R180, R186.reuse, R28 ;  /* 0x000000bab41c723c */ /* 0x080fe8000004181c */
[----:B------:R-:W-:Y:S04]  /*14de0*/  IADD3 R0, P0, R2, UR44, RZ ;  /* 0x0000002c02007c10 */ /* 0x000fe8000ff1e0ff */
[C---:B------:R-:W-:Y:S04]  /*14df0*/  HMMA.16816.F32.BF16 R32, R172.reuse, R186, R32 ;  /* 0x000000baac20723c */ /* 0x040fe80000041820 */
[----:B------:R-:W-:Y:S02]  /*14e00*/  IADD3.X R3, R3, UR9, R184, P0, !PT ;  /* 0x0000000903037c10 */ /* 0x000fe400087fe4b8 */
[C---:B------:R-:W-:Y:S02]  /*14e10*/  LEA R2, P0, R0.reuse, c[0x0][0x1f8], 0x1 ;  /* 0x00007e0000027a11 */ /* 0x040fe400078008ff */
[-C--:B-1----:R-:W-:Y:S03]  /*14e20*/  HMMA.16816.F32.BF16 R36, R172, R168.reuse, R36 ;  /* 0x000000a8ac24723c */ /* 0x082fe60000041824 */
[----:B------:R-:W-:Y:S01]  /*14e30*/  SHFL.IDX PT, R193, R2, 0x4, 0x181f ;  /* 0x00981f0002c17f89 */ /* 0x000fe200000e0000 */
[----:B------:R-:W-:Y:S04]  /*14e40*/  LEA.HI.X R0, R0, c[0x0][0x1fc], R3, 0x1, P0 ;  /* 0x00007f0000007a11 */ /* 0x000fe800000f0c03 */
[C---:B------:R-:W-:Y:S03]  /*14e50*/  HMMA.16816.F32.BF16 R40, R180.reuse, R168, R40 ;  /* 0x000000a8b428723c */ /* 0x040fe60000041828 */
[----:B------:R-:W-:Y:S05]  /*14e60*/  SHFL.IDX PT, R194, R2, 0x5, 0x181f ;  /* 0x00b81f0002c27f89 */ /* 0x000fea00000e0000 */
[-C--:B------:R-:W-:Y:S03]  /*14e70*/  HMMA.16816.F32.BF16 R44, R180, R170.reuse, R44 ;  /* 0x000000aab42c723c */ /* 0x080fe6000004182c */
[----:B------:R-:W-:Y:S05]  /*14e80*/  SHFL.IDX PT, R185, R0, RZ, 0x181f ;  /* 0x00181fff00b97589 */ /* 0x000fea00000e0000 */
[C---:B------:R-:W-:Y:S03]  /*14e90*/  HMMA.16816.F32.BF16 R48, R172.reuse, R170, R48 ;  /* 0x000000aaac30723c */ /* 0x040fe60000041830 */
[----:B------:R-:W1:Y:S05]  /*14ea0*/  LDSM.16.M88.4 R168, [R221] ;  /* 0x00000000dda8783b */ /* 0x000e6a0000000200 */
[-C--:B---3--:R-:W-:Y:S03]  /*14eb0*/  HMMA.16816.F32.BF16 R52, R172, R176.reuse, R52 ;  /* 0x000000b0ac34723c */ /* 0x088fe60000041834 */
[----:B------:R-:W-:Y:S05]  /*14ec0*/  SHFL.IDX PT, R184, R0, 0x1, 0x181f ;  /* 0x00381f0000b87f89 */ /* 0x000fea00000e0000 */
[C---:B------:R-:W-:Y:S03]  /*14ed0*/  HMMA.16816.F32.BF16 R56, R180.reuse, R176, R56 ;  /* 0x000000b0b438723c */ /* 0x040fe60000041838 */
[----:B------:R-:W-:Y:S05]  /*14ee0*/  SHFL.IDX PT, R192, R0, 0x2, 0x181f ;  /* 0x00581f0000c07f89 */ /* 0x000fea00000e0000 */
[-C--:B------:R-:W-:Y:S03]  /*14ef0*/  HMMA.16816.F32.BF16 R60, R180, R178.reuse, R60 ;  /* 0x000000b2b43c723c */ /* 0x080fe6000004183c */
[----:B------:R-:W-:Y:S05]  /*14f00*/  SHFL.IDX PT, R196, R0, 0x3, 0x181f ;  /* 0x00781f0000c47f89 */ /* 0x000fea00000e0000 */
[C---:B------:R-:W-:Y:S03]  /*14f10*/  HMMA.16816.F32.BF16 R64, R172.reuse, R178, R64 ;  /* 0x000000b2ac40723c */ /* 0x040fe60000041840 */
[----:B------:R-:W-:Y:S05]  /*14f20*/  SHFL.IDX PT, R195, R0, 0x4, 0x181f ;  /* 0x00981f0000c37f89 */ /* 0x000fea00000e0000 */
[-C--:B-1----:R-:W-:Y:S03]  /*14f30*/  HMMA.16816.F32.BF16 R68, R172, R168.reuse, R68 ;  /* 0x000000a8ac44723c */ /* 0x082fe60000041844 */
[----:B------:R-:W-:Y:S05]  /*14f40*/  SHFL.IDX PT, R3, R2, RZ, 0x181f ;  /* 0x00181fff02037589 */ /* 0x000fea00000e0000 */
[C---:B------:R-:W-:Y:S03]  /*14f50*/  HMMA.16816.F32.BF16 R72, R180.reuse, R168, R72 ;  /* 0x000000a8b448723c */ /* 0x040fe60000041848 */
[----:B------:R-:W1:Y:S05]  /*14f60*/  SHFL.IDX PT, R190, R2, 0x1, 0x181f ;  /* 0x00381f0002be7f89 */ /* 0x000e6a00000e0000 */
[-C--:B------:R-:W-:Y:S03]  /*14f70*/  HMMA.16816.F32.BF16 R76, R180, R170.reuse, R76 ;  /* 0x000000aab44c723c */ /* 0x080fe6000004184c */
[----:B------:R-:W2:Y:S05]  /*14f80*/  SHFL.IDX PT, R188, R2, 0x2, 0x181f ;  /* 0x00581f0002bc7f89 */ /* 0x000eaa00000e0000 */
[C---:B------:R-:W-:Y:S03]  /*14f90*/  HMMA.16816.F32.BF16 R80, R172.reuse, R170, R80 ;  /* 0x000000aaac50723c */ /* 0x040fe60000041850 */
[----:B------:R3:W-:Y:S01]  /*14fa0*/  SHFL.IDX PT, R189, R2, 0x3, 0x181f ;  /* 0x00781f0002bd7f89 */ /* 0x0007e200000e0000 */
[-C--:B-1----:R-:W-:Y:S07]  /*14fb0*/  IADD3 R190, P0, R190, R226.reuse, RZ ;  /* 0x000000e2bebe7210 */ /* 0x082fee0007f1e0ff */
[----:B------:R-:W-:Y:S01]  /*14fc0*/  SHFL.IDX PT, R0, R0, 0x5, 0x181f ;  /* 0x00b81f0000007f89 */ /* 0x000fe200000e0000 */
[-C--:B------:R-:W-:Y:S02]  /*14fd0*/  IADD3.X R191, R184, R225.reuse, RZ, P0, !PT ;  /* 0x000000e1b8bf7210 */ /* 0x080fe400007fe4ff */
[-C--:B--2---:R-:W-:Y:S02]  /*14fe0*/  IADD3 R188, P0, R188, R226.reuse, RZ ;  /* 0x000000e2bcbc7210 */ /* 0x084fe40007f1e0ff */
[-C--:B---3--:R-:W-:Y:S04]  /*14ff0*/  IADD3 R2, P1, R3, R226.reuse, RZ ;  /* 0x000000e203027210 */ /* 0x088fe80007f3e0ff */
[-C--:B------:R-:W-:Y:S02]  /*15000*/  IADD3.X R3, R185, R225.reuse, RZ, P1, !PT ;  /* 0x000000e1b9037210 */ /* 0x080fe40000ffe4ff */
[----:B------:R-:W1:Y:S01]  /*15010*/  LDSM.16.M88.4 R184, [R220] ;  /* 0x00000000dcb8783b */ /* 0x000e620000000200 */
[-C--:B------:R-:W-:Y:S04]  /*15020*/  IADD3 R176, P1, R193, R226.reuse, RZ ;  /* 0x000000e2c1b07210 */ /* 0x080fe80007f3e0ff */
[-C--:B------:R-:W-:Y:S03]  /*15030*/  IADD3.X R177, R195, R225.reuse, RZ, P1, !PT ;  /* 0x000000e1c3b17210 */ /* 0x080fe60000ffe4ff */
[----:B------:R-:W-:Y:S01]  /*15040*/  @!PT LDS RZ, [RZ] ;  /* 0x00000000fffff984 */ /* 0x000fe20000000800 */
[----:B------:R-:W-:Y:S01]  /*15050*/  @!PT LDS RZ, [RZ] ;  /* 0x00000000fffff984 */ /* 0x000fe20000000800 */
[----:B------:R-:W-:Y:S01]  /*15060*/  @!PT LDS RZ, [RZ] ;  /* 0x00000000fffff984 */ /* 0x000fe20000000800 */
[----:B------:R2:W-:Y:S08]  /*15070*/  LDGSTS.E.BYPASS.LTC128B.128 [R197], [R2.64], !P3 ;  /* 0x0000000002c57fae */ /* 0x0005f0000d901d70 */
[----:B------:R3:W-:Y:S01]  /*15080*/  LDGSTS.E.BYPASS.LTC128B.128 [R197+0x800], [R190.64], !P3 ;  /* 0x00800000bec57fae */ /* 0x0007e2000d901d70 */
[-C--:B-1----:R-:W-:Y:S03]  /*15090*/  HMMA.16816.F32.BF16 R84, R172, R184.reuse, R84 ;  /* 0x000000b8ac54723c */ /* 0x082fe60000041854 */
[-C--:B---3--:R-:W-:Y:S02]  /*150a0*/  IADD3 R190, P2, R189, R226.reuse, RZ ;  /* 0x000000e2bdbe7210 */ /* 0x088fe40007f5e0ff */
[-C--:B------:R-:W-:Y:S02]  /*150b0*/  IADD3.X R189, R192, R225.reuse, RZ, P0, !PT ;  /* 0x000000e1c0bd7210 */ /* 0x080fe400007fe4ff */
[-C--:B------:R-:W-:Y:S01]  /*150c0*/  IADD3.X R191, R196, R225.reuse, RZ, P2, !PT ;  /* 0x000000e1c4bf7210 */ /* 0x080fe200017fe4ff */
[C---:B------:R-:W-:Y:S02]  /*150d0*/  HMMA.16816.F32.BF16 R88, R180.reuse, R184, R88 ;  /* 0x000000b8b458723c */ /* 0x040fe40000041858 */
[----:B------:R1:W-:Y:S02]  /*150e0*/  LDGSTS.E.BYPASS.LTC128B.128 [R197+0x1000], [R188.64], !P3 ;  /* 0x01000000bcc57fae */ /* 0x0003e4000d901d70 */
[----:B--2---:R-:W-:Y:S04]  /*150f0*/  IADD3 R2, P0, R194, R226, RZ ;  /* 0x000000e2c2027210 */ /* 0x004fe80007f1e0ff */
[----:B------:R-:W-:Y:S01]  /*15100*/  IADD3.X R3, R0, R225, RZ, P0, !PT ;  /* 0x000000e100037210 */ /* 0x000fe200007fe4ff */
[-C--:B------:R-:W-:Y:S01]  /*15110*/  HMMA.16816.F32.BF16 R92, R180, R186.reuse, R92 ;  /* 0x000000bab45c723c */ /* 0x080fe2000004185c */
[----:B------:R1:W-:Y:S02]  /*15120*/  LDGSTS.E.BYPASS.LTC128B.128 [R197+0x1800], [R190.64], !P3 ;  /* 0x01800000bec57fae */ /* 0x0003e4000d901d70 */
[----:B------:R-:W-:Y:S05]  /*15130*/  ISETP.GT.AND P0, PT, R227, UR5, PT ;  /* 0x00000005e3007c0c */ /* 0x000fea000bf04270 */
[----:B------:R-:W-:Y:S01]  /*15140*/  HMMA.16816.F32.BF16 R96, R172, R186, R96 ;  /* 0x000000baac60723c */ /* 0x000fe20000041860 */
[----:B------:R2:W-:Y:S08]  /*15150*/  LDGSTS.E.BYPASS.LTC128B.128 [R197+0x2000], [R176.64], !P3 ;  /* 0x02000000b0c57fae */ /* 0x0005f0000d901d70 */
[----:B------:R3:W-:Y:S08]  /*15160*/  LDGSTS.E.BYPASS.LTC128B.128 [R197+0x2800], [R2.64], !P3 ;  /* 0x0280000002c57fae */ /* 0x0007f0000d901d70 */
[----:B------:R-:W-:Y:S08]  /*15170*/  LDSM.16.M88.4 R192, [R216+0x8100] ;  /* 0x00810000d8c0783b */ /* 0x000ff00000000200 */
[----:B------:R-:W0:Y:S08]  /*15180*/  LDGDEPBAR ;  /* 0x00000000000079af */ /* 0x000e300000000000 */
[----:B--2---:R-:W-:Y:S08]  /*15190*/  LDSM.16.M88.4 R176, [R216+0x6100] ;  /* 0x00610000d8b0783b */ /* 0x004ff00000000200 */
[----:B-1----:R-:W1:Y:S08]  /*151a0*/  LDSM.16.M88.4 R188, [R214+0x3100] ;  /* 0x00310000d6bc783b */ /* 0x002e700000000200 */
[----:B---3--:R-:W2:Y:S08]  /*151b0*/  LDSM.16.M88.4 R196, [R214+0x3900] ;  /* 0x00390000d6c4783b */ /* 0x008eb00000000200 */
[----:B------:R-:W3:Y:S08]  /*151c0*/  LDSM.16.M88.4 R200, [R214+0x4100] ;  /* 0x00410000d6c8783b */ /* 0x000ef00000000200 */
[----:B------:R-:W4:Y:S08]  /*151d0*/  LDSM.16.M88.4 R168, [R214+0x4900] ;  /* 0x00490000d6a8783b */ /* 0x000f300000000200 */
[----:B------:R-:W2:Y:S08]  /*151e0*/  LDSM.16.M88.4 R180, [R214+0x5100] ;  /* 0x00510000d6b4783b */ /* 0x000eb00000000200 */
[----:B------:R-:W3:Y:S01]  /*151f0*/  LDSM.16.M88.4 R204, [R214+0x5900] ;  /* 0x00590000d6cc783b */ /* 0x000ee20000000200 */
[-C--:B-1----:R-:W-:Y:S07]  /*15200*/  HMMA.16816.F32.BF16 R4, R176, R188.reuse, R4 ;  /* 0x000000bcb004723c */ /* 0x082fee0000041804 */
[----:B------:R-:W-:Y:S01]  /*15210*/  LDSM.16.M88.4 R172, [R217+0x6100] ;  /* 0x00610000d9ac783b */ /* 0x000fe20000000200 */
[C---:B------:R-:W-:Y:S07]  /*15220*/  HMMA.16816.F32.BF16 R8, R192.reuse, R188, R8 ;  /* 0x000000bcc008723c */ /* 0x040fee0000041808 */
[----:B------:R-:W1:Y:S01]  /*15230*/  LDSM.16.M88.4 R184, [R213] ;  /* 0x00000000d5b8783b */ /* 0x000e620000000200 */
[-C--:B------:R-:W-:Y:S08]  /*15240*/  HMMA.16816.F32.BF16 R12, R192, R190.reuse, R12 ;  /* 0x000000bec00c723c */ /* 0x080ff0000004180c */
[C---:B------:R-:W-:Y:S01]  /*15250*/  HMMA.16816.F32.BF16 R16, R176.reuse, R190, R16 ;  /* 0x000000beb010723c */ /* 0x040fe20000041810 */
[----:B------:R-:W1:Y:S07]  /*15260*/  LDSM.16.M88.4 R188, [R217+0x8100] ;  /* 0x00810000d9bc783b */ /* 0x000e6e0000000200 */
[-C--:B--2---:R-:W-:Y:S08]  /*15270*/  HMMA.16816.F32.BF16 R20, R176, R196.reuse, R20 ;  /* 0x000000c4b014723c */ /* 0x084ff00000041814 */
[C---:B------:R-:W-:Y:S08]  /*15280*/  HMMA.16816.F32.BF16 R24, R192.reuse, R196, R24 ;  /* 0x000000c4c018723c */ /* 0x040ff00000041818 */
[-C--:B------:R-:W-:Y:S08]  /*15290*/  HMMA.16816.F32.BF16 R28, R192, R198.reuse, R28 ;  /* 0x000000c6c01c723c */ /* 0x080ff0000004181c */
[C---:B------:R-:W-:Y:S08]  /*152a0*/  HMMA.16816.F32.BF16 R32, R176.reuse, R198, R32 ;  /* 0x000000c6b020723c */ /* 0x040ff00000041820 */
        /* <DEDUP_REMOVED lines=17> */
[C---:B------:R-:W-:Y:S08]  /*153c0*/  HMMA.16816.F32.BF16 R8, R188.reuse, R184, R8 ;  /* 0x000000b8bc08723c */ /* 0x040ff00000041808 */
        /* <DEDUP_REMOVED lines=54> */
[----:B------:R4:W2:Y:S01]  /*15730*/  MUFU.TANH R182, R19 ;  /* 0x0000001300b67308 */ /* 0x0008a20000002400 */
[-C--:B------:R-:W-:Y:S03]  /*15740*/  HMMA.16816.F32.BF16 R44, R188, R10.reuse, R44 ;  /* 0x0000000abc2c723c */ /* 0x080fe6000004182c */
[----:B------:R-:W-:Y:S02]  /*15750*/  FMUL.FTZ R27, R27, c[0x0][0x320] ;  /* 0x0000c8001b1b7a20 */ /* 0x000fe40000410000 */
[----:B------:R-:W-:Y:S02]  /*15760*/  FMUL.FTZ R28, R28, c[0x0][0x320] ;  /* 0x0000c8001c1c7a20 */ /* 0x000fe40000410000 */
[----:B------:R-:W-:Y:S01]  /*15770*/  FMUL.FTZ R36, R36, c[0x0][0x320] ;  /* 0x0000c80024247a20 */ /* 0x000fe20000410000 */
[C---:B------:R-:W-:Y:S01]  /*15780*/  HMMA.16816.F32.BF16 R48, R172.reuse, R10, R48 ;  /* 0x0000000aac30723c */ /* 0x040fe20000041830 */
[----:B------:R-:W2:Y:S01]  /*15790*/  MUFU.TANH R20, R20 ;  /* 0x0000001400147308 */ /* 0x000ea20000002400 */
[----:B------:R-:W2:Y:S02]  /*157a0*/  LDSM.16.M88.4 R8, [R213+0x2000] ;  /* 0x00200000d508783b */ /* 0x000ea40000000200 */
        /* <DEDUP_REMOVED lines=8> */
[----:B------:R4:W1:Y:S01]  /*15830*/  MUFU.TANH R179, R22 ;  /* 0x0000001600b37308 */ /* 0x0008620000002400 */
[----:B------:R-:W-:Y:S02]  /*15840*/  FMUL.FTZ R34, R34, c[0x0][0x320] ;  /* 0x0000c80022227a20 */ /* 0x000fe40000410000 */
[-C--:B------:R-:W-:Y:S04]  /*15850*/  HMMA.16816.F32.BF16 R60, R188, R6.reuse, R60 ;  /* 0x00000006bc3c723c */ /* 0x080fe8000004183c */
[----:B------:R-:W-:Y:S02]  /*15860*/  FMUL.FTZ R48, R48, c[0x0][0x320] ;  /* 0x0000c80030307a20 */ /* 0x000fe40000410000 */
[----:B------:R-:W-:Y:S01]  /*15870*/  FMUL.FTZ R49, R49, c[0x0][0x320] ;  /* 0x0000c80031317a20 */ /* 0x000fe20000410000 */
[----:B------:R4:W1:Y:S01]  /*15880*/  MUFU.TANH R170, R23 ;  /* 0x0000001700aa7308 */ /* 0x0008620000002400 */
[C---:B------:R-:W-:Y:S01]  /*15890*/  HMMA.16816.F32.BF16 R64, R172.reuse, R6, R64 ;  /* 0x00000006ac40723c */ /* 0x040fe20000041840 */
[----:B------:R-:W1:Y:S01]  /*158a0*/  LDSM.16.M88.4 R4, [R213+0x2800] ;  /* 0x00280000d504783b */ /* 0x000e620000000200 */
[----:B------:R-:W-:Y:S04]  /*158b0*/  DEPBAR.LE SB0, 0x0 ;  /* 0x000080000000791a */ /* 0x000fe80000000000 */
[----:B------:R-:W-:Y:S02]  /*158c0*/  FMUL.FTZ R50, R50, c[0x0][0x320] ;  /* 0x0000c80032327a20 */ /* 0x000fe40000410000 */
[----:B------:R-:W-:Y:S01]  /*158d0*/  FMUL.FTZ R51, R51, c[0x0][0x320] ;  /* 0x0000c80033337a20 */ /* 0x000fe20000410000 */
[----:B------:R4:W1:Y:S01]  /*158e0*/  MUFU.TANH R207, R24 ;  /* 0x0000001800cf7308 */ /* 0x0008620000002400 */
[----:B------:R-:W-:Y:S01]  /*158f0*/  BAR.SYNC.DEFER_BLOCKING 0x0 ;  /* 0x0000000000007b1d */ /* 0x000fe20000010000 */
[-C--:B--2---:R-:W-:Y:S05]  /*15900*/  HMMA.16816.F32.BF16 R68, R172, R8.reuse, R68 ;  /* 0x00000008ac44723c */ /* 0x084fea0000041844 */
[----:B------:R-:W-:Y:S02]  /*15910*/  FMUL.FTZ R52, R52, c[0x0][0x320] ;  /* 0x0000c80034347a20 */ /* 0x000fe40000410000 */
[----:B------:R-:W-:Y:S01]  /*15920*/  FMUL.FTZ R53, R53, c[0x0][0x320] ;  /* 0x0000c80035357a20 */ /* 0x000fe20000410000 */
[----:B------:R4:W2:Y:S01]  /*15930*/  MUFU.TANH R206, R25 ;  /* 0x0000001900ce7308 */ /* 0x0008a20000002400 */
[C---:B------:R-:W-:Y:S04]  /*15940*/  HMMA.16816.F32.BF16 R72, R188.reuse, R8, R72 ;  /* 0x00000008bc48723c */ /* 0x040fe80000041848 */
[----:B------:R-:W-:Y:S02]  /*15950*/  FMUL.FTZ R54, R54, c[0x0][0x320] ;  /* 0x0000c80036367a20 */ /* 0x000fe40000410000 */
[----:B------:R-:W-:Y:S02]  /*15960*/  FMUL.FTZ R55, R55, c[0x0][0x320] ;  /* 0x0000c80037377a20 */ /* 0x000fe40000410000 */
[-C--:B------:R-:W-:Y:S01]  /*15970*/  HMMA.16816.F32.BF16 R76, R188, R10.reuse, R76 ;  /* 0x0000000abc4c723c */ /* 0x080fe2000004184c */
[----:B------:R4:W2:Y:S03]  /*15980*/  MUFU.TANH R238, R26 ;  /* 0x0000001a00ee7308 */ /* 0x0008a60000002400 */
[----:B------:R-:W-:Y:S02]  /*15990*/  FMUL.FTZ R56, R56, c[0x0][0x320] ;  /* 0x0000c80038387a20 */ /* 0x000fe40000410000 */
[----:B------:R-:W-:Y:S02]  /*159a0*/  FMUL.FTZ R59, R59, c[0x0][0x320] ;  /* 0x0000c8003b3b7a20 */ /* 0x000fe40000410000 */
[C---:B------:R-:W-:Y:S03]  /*159b0*/  HMMA.16816.F32.BF16 R80, R172.reuse, R10, R80 ;  /* 0x0000000aac50723c */ /* 0x040fe60000041850 */
[----:B------:R4:W2:Y:S01]  /*159c0*/  MUFU.TANH R237, R27 ;  /* 0x0000001b00ed7308 */ /* 0x0008a20000002400 */
[----:B------:R-:W-:Y:S02]  /*159d0*/  FMUL.FTZ R60, R60, c[0x0][0x320] ;  /* 0x0000c8003c3c7a20 */ /* 0x000fe40000410000 */
[----:B------:R-:W-:Y:S02]  /*159e0*/  FMUL.FTZ R61, R61, c[0x0][0x320] ;  /* 0x0000c8003d3d7a20 */ /* 0x000fe40000410000 */
[-C--:B-1----:R-:W-:Y:S04]  /*159f0*/  HMMA.16816.F32.BF16 R84, R172, R4.reuse, R84 ;  /* 0x00000004ac54723c */ /* 0x082fe80000041854 */
        /* <DEDUP_REMOVED lines=186> */
.L_x_198:
        /* <DEDUP_REMOVED lines=12> */
[----:B---3--:R-:W-:Y:S01]  /*16660*/  IADD3 R7, -R3, 0x1, R2 ;  /* 0x0000000103077810 */ /* 0x008fe20007ffe102 */
[----:B------:R-:W-:Y:S03]  /*16670*/  IMAD.IADD R8, R2, 0x1, -R3 ;  /* 0x0000000102087824 */ /* 0x000fe600078e0a03 */
[----:B------:R-:W-:Y:S04]  /*16680*/  IADD3 R7, R7, -c[0x0][0x168], R0 ;  /* 0x80005a0007077a10 */ /* 0x000fe80007ffe000 */
[C---:B------:R-:W-:Y:S02]  /*16690*/  IADD3 R6, R7.reuse, c[0x0][0x328], RZ ;  /* 0x0000ca0007067a10 */ /* 0x040fe40007ffe0ff */
[----:B------:R-:W-:Y:S03]  /*166a0*/  IADD3 R7, R7, UR12, RZ ;  /* 0x0000000c07077c10 */ /* 0x000fe6000fffe0ff */
[--C-:B-1----:R-:W-:Y:S02]  /*166b0*/  IMAD.IADD R3, R6, 0x1, R4.reuse ;  /* 0x0000000106037824 */ /* 0x102fe400078e0204 */
[----:B------:R-:W-:Y:S01]  /*166c0*/  IMAD.IADD R0, R7, 0x1, R4 ;  /* 0x0000000107007824 */ /* 0x000fe200078e0204 */
[----:B------:R-:W-:-:S05]  /*166d0*/  @P0 BRA `(.L_x_199) ;  /* 0x0000019000000947 */ /* 0x000fca0003800000 */
[----:B------:R-:W-:Y:S01]  /*166e0*/  MOV R9, c[0x0][0x2ac] ;  /* 0x0000ab0000097a02 */ /* 0x000fe20000000f00 */
        /* <DEDUP_REMOVED lines=14> */
.L_x_201:
[----:B------:R-:W-:Y:S04]  /*167d0*/  MOV R9, c[0x0][0x32c] ;  /* 0x0000cb0000097a02 */ /* 0x000fe80000000f00 */
[----:B------:R-:W-:Y:S11]  /*167e0*/  ISETP.NE.AND P0, PT, R9, 0x1, PT ;  /* 0x000000010900780c */ /* 0x000ff60003f05270 */
[----:B------:R-:W-:Y:S02]  /*167f0*/  @!UPT UIADD3 URZ, URZ, URZ, URZ ;  /* 0x0000003f3f3ff290 */ /* 0x000fe4000fffe03f */
[----:B------:R-:W-:Y:S05]  /*16800*/  @P0 IMAD.HI.U32 R9, R4, c[0x0][0x330], RZ ;  /* 0x0000cc0004090a27 */ /* 0x000fea00078e00ff */
[----:B------:R-:W-:Y:S02]  /*16810*/  @P0 SHF.R.U32.HI R4, RZ, c[0x0][0x334], R9 ;  /* 0x0000cd00ff040a19 */ /* 0x000fe40000011609 */
.L_x_202:
[----:B------:R-:W-:Y:S05]  /*16820*/  BSYNC B0 ;  /* 0x0000000000007941 */ /* 0x000fea0003800000 */
.L_x_200:
[----:B------:R-:W-:Y:S05]  /*16830*/  IMAD R4, R4, c[0x0][0x32c], R8 ;  /* 0x0000cb0004047a24 */ /* 0x000fea00078e0208 */
[----:B------:R-:W-:Y:S02]  /*16840*/  IADD3 R9, R4, c[0x0][0x32c], RZ ;  /* 0x0000cb0004097a10 */ /* 0x000fe40007ffe0ff */
[----:B------:R-:W-:Y:S02]  /*16850*/  IMNMX R0, R0, R4, !PT ;  /* 0x0000000400007217 */ /* 0x000fe40007800200 */
[----:B------:R-:W-:Y:S02]  /*16860*/  IMNMX R3, R3, R9, PT ;  /* 0x0000000903037217 */ /* 0x000fe40003800200 */
.L_x_199:
[C---:B------:R-:W-:Y:S02]  /*16870*/  ISETP.GE.AND P0, PT, R2.reuse, 0x2, PT ;  /* 0x000000020200780c */ /* 0x040fe40003f06270 */
[----:B------:R-:W-:Y:S02]  /*16880*/  ISETP.GE.AND P2, PT, R2, 0xa, PT ;  /* 0x0000000a0200780c */ /* 0x000fe40003f46270 */
[----:B------:R-:W-:Y:S02]  /*16890*/  P2R R26, PR, RZ, 0x1 ;  /* 0x00000001ff1a7803 */ /* 0x000fe40000000000 */
[----:B------:R-:W-:Y:S02]  /*168a0*/  ISETP.GT.AND P0, PT, R0, 0x1, !P0 ;  /* 0x000000010000780c */ /* 0x000fe40004704270 */
        /* <DEDUP_REMOVED lines=9> */
[----:B------:R-:W-:Y:S02]  /*16940*/  ISETP.LT.OR P1, PT, R3, 0x9, P1 ;  /* 0x000000090300780c */ /* 0x000fe40000f21670 */
[----:B------:R-:W-:Y:S02]  /*16950*/  FSEL R34, R17, -INF , !P0 ;  /* 0xff80000011227808 */ /* 0x000fe40004000000 */
[----:B------:R-:W-:Y:S02]  /*16960*/  ISETP.GT.AND P0, PT, R0, 0x10, !P2 ;  /* 0x000000100000780c */ /* 0x000fe40005704270 */
[----:B------:R-:W-:Y:S02]  /*16970*/  FSEL R32, R16, -INF , !P1 ;  /* 0xff80000010207808 */ /* 0x000fe40004800000 */
        /* <DEDUP_REMOVED lines=90> */
[C---:B------:R-:W-:Y:S04]  /*16f20*/  ISETP.LT.OR P0, PT, R3.reuse, 0x59, P0 ;  /* 0x000000590300780c */ /* 0x040fe80000701670 */
[----:B------:R-:W-:Y:S02]  /*16f30*/  FSEL R251, R96, -INF , !P0 ;  /* 0xff80000060fb7808 */ /* 0x000fe40004000000 */
[----:B------:R-:W-:Y:S04]  /*16f40*/  ISETP.GT.AND P0, PT, R0, RZ, !P2 ;  /* 0x000000ff0000720c */ /* 0x000fe80005704270 */
[C---:B------:R-:W-:Y:S04]  /*16f50*/  ISETP.LT.OR P0, PT, R3.reuse, 0x1, P0 ;  /* 0x000000010300780c */ /* 0x040fe80000701670 */
[----:B------:R-:W-:Y:S02]  /*16f60*/  FSEL R29, R200, -INF , !P0 ;  /* 0xff800000c81d7808 */ /* 0x000fe40004000000 */
[----:B------:R-:W-:Y:S04]  /*16f70*/  ISETP.GE.AND P0, PT, R2, 0x5a, PT ;  /* 0x0000005a0200780c */ /* 0x000fe80003f06270 */
[----:B------:R-:W-:Y:S04]  /*16f80*/  ISETP.GT.AND P2, PT, R0, 0x59, !P0 ;  /* 0x000000590000780c */ /* 0x000fe80004744270 */
[----:B------:R-:W-:Y:S02]  /*16f90*/  ISETP.LT.OR P2, PT, R3, 0x5a, P2 ;  /* 0x0000005a0300780c */ /* 0x000fe40001741670 */
[----:B------:R-:W1:Y:S02]  /*16fa0*/  SHFL.IDX PT, R3, R5, 0x1, 0x1c1f ;  /* 0x003c1f0005037f89 */ /* 0x000e6400000e0000 */
[----:B------:R-:W-:Y:S02]  /*16fb0*/  FSEL R252, R97, -INF , !P2 ;  /* 0xff80000061fc7808 */ /* 0x000fe40005000000 */
[----:B------:R-:W-:Y:S01]  /*16fc0*/  PLOP3.LUT P2, PT, PT, PT, UP0, 0x40, 0x0 ;  /* 0x000000000000781c */ /* 0x000fe20003f4e808 */
[--C-:B-1----:R-:W-:Y:S02]  /*16fd0*/  IMAD.IADD R2, R6, 0x1, R3.reuse ;  /* 0x0000000106027824 */ /* 0x102fe400078e0203 */
[----:B------:R-:W-:Y:S10]  /*16fe0*/  IMAD.IADD R0, R7, 0x1, R3 ;  /* 0x0000000107007824 */ /* 0x000ff400078e0203 */
        /* <DEDUP_REMOVED lines=16> */
.L_x_205:
[----:B------:R-:W-:Y:S04]  /*170f0*/  MOV R28, c[0x0][0x32c] ;  /* 0x0000cb00001c7a02 */ /* 0x000fe80000000f00 */
[----:B------:R-:W-:Y:S11]  /*17100*/  ISETP.NE.AND P2, PT, R28, 0x1, PT ;  /* 0x000000011c00780c */ /* 0x000ff60003f45270 */
[----:B------:R-:W-:Y:S02]  /*17110*/  @!UPT UIADD3 URZ, URZ, URZ, URZ ;  /* 0x0000003f3f3ff290 */ /* 0x000fe4000fffe03f */
[----:B------:R-:W-:Y:S05]  /*17120*/  @P2 IMAD.HI.U32 R28, R3, c[0x0][0x330], RZ ;  /* 0x0000cc00031c2a27 */ /* 0x000fea00078e00ff */
[----:B------:R-:W-:Y:S02]  /*17130*/  @P2 SHF.R.U32.HI R3, RZ, c[0x0][0x334], R28 ;  /* 0x0000cd00ff032a19 */ /* 0x000fe4000001161c */
.L_x_206:
[----:B------:R-:W-:Y:S05]  /*17140*/  BSYNC B0 ;  /* 0x0000000000007941 */ /* 0x000fea0003800000 */
.L_x_204:
[----:B------:R-:W-:Y:S05]  /*17150*/  IMAD R3, R3, c[0x0][0x32c], R8 ;  /* 0x0000cb0003037a24 */ /* 0x000fea00078e0208 */
[----:B------:R-:W-:Y:S02]  /*17160*/  IADD3 R28, R3, c[0x0][0x32c], RZ ;  /* 0x0000cb00031c7a10 */ /* 0x000fe40007ffe0ff */
[----:B------:R-:W-:Y:S02]  /*17170*/  IMNMX R0, R0, R3, !PT ;  /* 0x0000000300007217 */ /* 0x000fe40007800200 */
[----:B------:R-:W-:Y:S02]  /*17180*/  IMNMX R2, R2, R28, PT ;  /* 0x0000001c02027217 */ /* 0x000fe40003800200 */
.L_x_203:
        /* <DEDUP_REMOVED lines=113> */
.L_x_209:
[----:B------:R-:W-:Y:S04]  /*178a0*/  MOV R28, c[0x0][0x32c] ;  /* 0x0000cb00001c7a02 */ /* 0x000fe80000000f00 */
[----:B------:R-:W-:Y:S11]  /*178b0*/  ISETP.NE.AND P2, PT, R28, 0x1, PT ;  /* 0x000000011c00780c */ /* 0x000ff60003f45270 */
[----:B------:R-:W-:Y:S02]  /*178c0*/  @!UPT UIADD3 URZ, URZ, URZ, URZ ;  /* 0x0000003f3f3ff290 */ /* 0x000fe4000fffe03f */
[----:B------:R-:W-:Y:S05]  /*178d0*/  @P2 IMAD.HI.U32 R28, R3, c[0x0][0x330], RZ ;  /* 0x0000cc00031c2a27 */ /* 0x000fea00078e00ff */
[----:B------:R-:W-:Y:S02]  /*178e0*/  @P2 SHF.R.U32.HI R3, RZ, c[0x0][0x334], R28 ;  /* 0x0000cd00ff032a19 */ /* 0x000fe4000001161c */
.L_x_210:
[----:B------:R-:W-:Y:S05]  /*178f0*/  BSYNC B0 ;  /* 0x0000000000007941 */ /* 0x000fea0003800000 */
.L_x_208:
[----:B------:R-:W-:Y:S05]  /*17900*/  IMAD R3, R3, c[0x0][0x32c], R8 ;  /* 0x0000cb0003037a24 */ /* 0x000fea00078e0208 */
[----:B------:R-:W-:Y:S02]  /*17910*/  IADD3 R28, R3, c[0x0][0x32c], RZ ;  /* 0x0000cb00031c7a10 */ /* 0x000fe40007ffe0ff */
[----:B------:R-:W-:Y:S02]  /*17920*/  IMNMX R0, R0, R3, !PT ;  /* 0x0000000300007217 */ /* 0x000fe40007800200 */
[----:B------:R-:W-:Y:S02]  /*17930*/  IMNMX R2, R2, R28, PT ;  /* 0x0000001c02027217 */ /* 0x000fe40003800200 */
.L_x_207:
        /* <DEDUP_REMOVED lines=113> */
.L_x_213:
[----:B------:R-:W-:Y:S04]  /*18050*/  MOV R5, c[0x0][0x32c] ;  /* 0x0000cb0000057a02 */ /* 0x000fe80000000f00 */
[----:B------:R-:W-:Y:S11]  /*18060*/  ISETP.NE.AND P2, PT, R5, 0x1, PT ;  /* 0x000000010500780c */ /* 0x000ff60003f45270 */
[----:B------:R-:W-:Y:S02]  /*18070*/  @!UPT UIADD3 URZ, URZ, URZ, URZ ;  /* 0x0000003f3f3ff290 */ /* 0x000fe4000fffe03f */
[----:B------:R-:W-:Y:S05]  /*18080*/  @P2 IMAD.HI.U32 R5, R3, c[0x0][0x330], RZ ;  /* 0x0000cc0003052a27 */ /* 0x000fea00078e00ff */
[----:B------:R-:W-:Y:S02]  /*18090*/  @P2 SHF.R.U32.HI R3, RZ, c[0x0][0x334], R5 ;  /* 0x0000cd00ff032a19 */ /* 0x000fe40000011605 */
.L_x_214:
[----:B------:R-:W-:Y:S05]  /*180a0*/  BSYNC B0 ;  /* 0x0000000000007941 */ /* 0x000fea0003800000 */
.L_x_212:
[----:B------:R-:W-:Y:S05]  /*180b0*/  IMAD R8, R3, c[0x0][0x32c], R8 ;  /* 0x0000cb0003087a24 */ /* 0x000fea00078e0208 */
[----:B------:R-:W-:Y:S02]  /*180c0*/  IADD3 R3, R8, c[0x0][0x32c], RZ ;  /* 0x0000cb0008037a10 */ /* 0x000fe40007ffe0ff */
[----:B------:R-:W-:Y:S02]  /*180d0*/  IMNMX R0, R0, R8, !PT ;  /* 0x0000000800007217 */ /* 0x000fe40007800200 */
[----:B------:R-:W-:Y:S02]  /*180e0*/  IMNMX R2, R2, R3, PT ;  /* 0x0000000302027217 */ /* 0x000fe40003800200 */
.L_x_211:
[----:B------:R-:W2:Y:S01]  /*180f0*/  LDL.LU R5, [R1+0x4] ;  /* 0x0000040001057983 */ /* 0x000ea20000300800 */
[----:B------:R-:W-:Y:S02]  /*18100*/  ISETP.NE.AND P2, PT, R27, RZ, PT ;  /* 0x000000ff1b00720c */ /* 0x000fe40003f45270 */
[----:B------:R-:W-:Y:S01]  /*18110*/  FMNMX.FTZ R72, R29, R100, !PT ;  /* 0x000000641d487209 */ /* 0x000fe20007810000 */
[----:B------:R-:W3:Y:S01]  /*18120*/  LDL.LU R3, [R1] ;  /* 0x0000000001037983 */ /* 0x000ee20000300800 */
[----:B------:R-:W-:Y:S02]  /*18130*/  ISETP.GT.AND P2, PT, R0, RZ, !P2 ;  /* 0x000000ff0000720c */ /* 0x000fe40005744270 */
[----:B------:R-:W-:Y:S02]  /*18140*/  FMNMX.FTZ R72, R31, R72, !PT ;  /* 0x000000481f487209 */ /* 0x000fe40007810000 */
[----:B------:R-:W-:Y:S02]  /*18150*/  ISETP.LT.OR P2, PT, R2, 0x1, P2 ;  /* 0x000000010200780c */ /* 0x000fe40001741670 */
        /* <DEDUP_REMOVED lines=13> */
[----:B------:R-:W-:Y:S02]  /*18230*/  FSEL R188, R188, -INF , !P6 ;  /* 0xff800000bcbc7808 */ /* 0x000fe40007000000 */
[----:B------:R-:W-:Y:S02]  /*18240*/  FMNMX.FTZ R72, R90, R72, !PT ;  /* 0x000000485a487209 */ /* 0x000fe40007810000 */
[----:B------:R-:W-:Y:S02]  /*18250*/  ISETP.LT.OR P0, PT, R2, 0x5a, P0 ;  /* 0x0000005a0200780c */ /* 0x000fe40000701670 */
[----:B------:R-:W-:Y:S02]  /*18260*/  FMNMX.FTZ R72, R176, R72, !PT ;  /* 0x00000048b0487209 */ /* 0x000fe40007810000 */
[----:B------:R-:W-:Y:S02]  /*18270*/  FSEL R73, R79, -INF , !P0 ;  /* 0xff8000004f497808 */ /* 0x000fe40004000000 */
[----:B------:R-:W-:Y:S02]  /*18280*/  FMNMX.FTZ R72, R177, R72, !PT ;  /* 0x00000048b1487209 */ /* 0x000fe40007810000 */
[----:B------:R-:W-:Y:S02]  /*18290*/  ISETP.LT.OR P5, PT, R2, 0x59, P5 ;  /* 0x000000590200780c */ /* 0x000fe40002fa1670 */
        /* <DEDUP_REMOVED lines=11> */
[----:B------:R-:W-:Y:S02]  /*18350*/  FMNMX.FTZ R72, R252, R72, !PT ;  /* 0x00000048fc487209 */ /* 0x000fe40007810000 */
[----:B--2---:R-:W-:Y:S02]  /*18360*/  FSEL R8, R5, -INF , !P2 ;  /* 0xff80000005087808 */ /* 0x004fe40005000000 */
[----:B------:R-:W-:Y:S01]  /*18370*/  ISETP.NE.AND P2, PT, R26, RZ, PT ;  /* 0x000000ff1a00720c */ /* 0x000fe20003f45270 */
[----:B------:R-:W1:Y:S03]  /*18380*/  SHFL.BFLY PT, R5, R72, 0x2, 0x1f ;  /* 0x0c401f0048057f89 */ /* 0x000e6600000e0000 */
[----:B------:R-:W-:Y:S04]  /*18390*/  ISETP.GT.AND P2, PT, R0, 0x1, !P2 ;  /* 0x000000010000780c */ /* 0x000fe80005744270 */
[----:B------:R-:W-:Y:S04]  /*183a0*/  ISETP.LT.OR P2, PT, R2, 0x2, P2 ;  /* 0x000000020200780c */ /* 0x000fe80001741670 */
        /* <DEDUP_REMOVED lines=56> */
[----:B-1----:R-:W-:Y:S02]  /*18730*/  FMNMX.FTZ R72, R72, R5, !PT ;  /* 0x0000000548487209 */ /* 0x002fe40007810000 */
[----:B------:R-:W-:Y:S02]  /*18740*/  FSEL R168, R201, -INF , !P2 ;  /* 0xff800000c9a87808 */ /* 0x000fe40005000000 */
[----:B------:R-:W-:Y:S01]  /*18750*/  ISETP.NE.AND P2, PT, R17, RZ, PT ;  /* 0x000000ff1100720c */ /* 0x000fe20003f45270 */
[----:B------:R-:W1:Y:S01]  /*18760*/  SHFL.BFLY PT, R7, R72, 0x1, 0x1f ;  /* 0x0c201f0048077f89 */ /* 0x000e6200000e0000 */
[----:B------:R-:W-:Y:S02]  /*18770*/  FMNMX.FTZ R3, R248, R3, !PT ;  /* 0x00000003f8037209 */ /* 0x000fe40007810000 */
[----:B------:R-:W-:Y:S02]  /*18780*/  ISETP.GT.AND P2, PT, R0, 0x28, !P2 ;  /* 0x000000280000780c */ /* 0x000fe40005744270 */
[----:B------:R-:W-:Y:S02]  /*18790*/  FMNMX.FTZ R5, R8, R103, !PT ;  /* 0x0000006708057209 */ /* 0x000fe40007810000 */
[----:B------:R-:W-:Y:S01]  /*187a0*/  ISETP.LT.OR P2, PT, R2, 0x29, P2 ;  /* 0x000000290200780c */ /* 0x000fe20001741670 */
[----:B------:R-:W2:Y:S01]  /*187b0*/  SHFL.BFLY PT, R6, R3, 0x2, 0x1f ;  /* 0x0c401f0003067f89 */ /* 0x000ea200000e0000 */
        /* <DEDUP_REMOVED lines=10> */
[----:B-1----:R-:W-:Y:S02]  /*18860*/  FMNMX.FTZ R72, R72, R7, !PT ;  /* 0x0000000748487209 */ /* 0x002fe40007810000 */
[----:B------:R-:W-:Y:S02]  /*18870*/  ISETP.GT.AND P2, PT, R0, 0x30, !P2 ;  /* 0x000000300000780c */ /* 0x000fe40005744270 */
[----:B--2---:R-:W-:Y:S02]  /*18880*/  FMNMX.FTZ R3, R3, R6, !PT ;  /* 0x0000000603037209 */ /* 0x004fe40007810000 */
[----:B------:R-:W-:Y:S02]  /*18890*/  ISETP.LT.OR P2, PT, R2, 0x31, P2 ;  /* 0x000000310200780c */ /* 0x000fe40001741670 */
[----:B------:R-:W-:Y:S01]  /*188a0*/  FMNMX.FTZ R5, R58, R5, !PT ;  /* 0x000000053a057209 */ /* 0x000fe20007810000 */
[----:B------:R-:W1:Y:S01]  /*188b0*/  SHFL.BFLY PT, R71, R3, 0x1, 0x1f ;  /* 0x0c201f0003477f89 */ /* 0x000e6200000e0000 */
        /* <DEDUP_REMOVED lines=11> */
[----:B------:R-:W-:Y:S02]  /*18970*/  FSEL R198, R180, -INF , !P1 ;  /* 0xff800000b4c67808 */ /* 0x000fe40004800000 */
[----:B------:R-:W-:Y:S02]  /*18980*/  ISETP.LT.OR P2, PT, R2, 0x39, P2 ;  /* 0x000000390200780c */ /* 0x000fe40001741670 */
[----:B-1----:R-:W-:Y:S02]  /*18990*/  FMNMX.FTZ R71, R3, R71, !PT ;  /* 0x0000004703477209 */ /* 0x002fe40007810000 */
[----:B------:R-:W-:Y:S02]  /*189a0*/  FSEL R186, R59, -INF , !P2 ;  /* 0xff8000003bba7808 */ /* 0x000fe40005000000 */
[----:B------:R-:W-:Y:S02]  /*189b0*/  ISETP.NE.AND P2, PT, R12, RZ, PT ;  /* 0x000000ff0c00720c */ /* 0x000fe40003f45270 */
[----:B------:R-:W-:Y:S02]  /*189c0*/  FSETP.NEU.FTZ.AND P1, PT, R71, -INF , PT ;  /* 0xff8000004700780b */ /* 0x000fe40003f3d000 */
[----:B------:R-:W-:Y:S02]  /*189d0*/  ISETP.GT.AND P2, PT, R0, 0x39, !P2 ;  /* 0x000000390000780c */ /* 0x000fe40005744270 */
[----:B------:R-:W-:Y:S02]  /*189e0*/  FSEL R180, R91, -INF , !P5 ;  /* 0xff8000005bb47808 */ /* 0x000fe40006800000 */
[----:B------:R-:W-:Y:S04]  /*189f0*/  ISETP.LT.OR P2, PT, R2, 0x3a, P2 ;  /* 0x0000003a0200780c */ /* 0x000fe80001741670 */
[----:B------:R-:W-:Y:S02]  /*18a00*/  FSEL R187, R63, -INF , !P2 ;  /* 0xff8000003fbb7808 */ /* 0x000fe40005000000 */
[----:B------:R-:W-:Y:S04]  /*18a10*/  ISETP.NE.AND P2, PT, R11, RZ, PT ;  /* 0x000000ff0b00720c */ /* 0x000fe80003f45270 */
[----:B------:R-:W-:Y:S04]  /*18a20*/  ISETP.GT.AND P2, PT, R0, 0x40, !P2 ;  /* 0x000000400000780c */ /* 0x000fe80005744270 */
[----:B------:R-:W-:Y:S04]  /*18a30*/  ISETP.LT.OR P2, PT, R2, 0x41, P2 ;  /* 0x000000410200780c */ /* 0x000fe80001741670 */
[----:B------:R-:W-:Y:S01]  /*18a40*/  FSEL R197, R74, -INF , !P2 ;  /* 0xff8000004ac57808 */ /* 0x000fe20005000000 */
[----:B------:R-:W-:Y:S01]  /*18a50*/  FMUL.FTZ R74, R72, c[0x0][0x2d0] ;  /* 0x0000b400484a7a20 */ /* 0x000fe20000410000 */
[----:B------:R-:W-:Y:S04]  /*18a60*/  ISETP.NE.AND P2, PT, R10, RZ, PT ;  /* 0x000000ff0a00720c */ /* 0x000fe80003f45270 */
[----:B------:R-:W-:Y:S04]  /*18a70*/  ISETP.GT.AND P2, PT, R0, 0x41, !P2 ;  /* 0x000000410000780c */ /* 0x000fe80005744270 */
[----:B------:R-:W-:Y:S04]  /*18a80*/  ISETP.LT.OR P2, PT, R2, 0x42, P2 ;  /* 0x000000420200780c */ /* 0x000fe80001741670 */
[----:B------:R-:W-:Y:S01]  /*18a90*/  FSEL R201, R75, -INF , !P2 ;  /* 0xff8000004bc97808 */ /* 0x000fe20005000000 */
[----:B------:R-:W-:Y:S01]  /*18aa0*/  FMUL.FTZ R75, R71, c[0x0][0x2d0] ;  /* 0x0000b400474b7a20 */ /* 0x000fe20000410000 */
[----:B------:R-:W-:Y:S04]  /*18ab0*/  ISETP.NE.AND P2, PT, R9, RZ, PT ;  /* 0x000000ff0900720c */ /* 0x000fe80003f45270 */
[----:B------:R-:W-:Y:S02]  /*18ac0*/  ISETP.GT.AND P2, PT, R0, 0x48, !P2 ;  /* 0x000000480000780c */ /* 0x000fe40005744270 */
[----:B------:R-:W-:Y:S02]  /*18ad0*/  FSEL R75, R75, RZ, P1 ;  /* 0x000000ff4b4b7208 */ /* 0x000fe40000800000 */
[----:B------:R-:W-:Y:S03]  /*18ae0*/  ISETP.LT.OR P2, PT, R2, 0x49, P2 ;  /* 0x000000490200780c */ /* 0x000fe60001741670 */
[--C-:B------:R-:W-:Y:S01]  /*18af0*/  FFMA.FTZ R12, R43, c[0x0][0x2d0], -R75.reuse ;  /* 0x0000b4002b0c7a23 */ /* 0x100fe2000001084b */
[----:B------:R-:W-:Y:S02]  /*18b00*/  FSEL R202, R78, -INF , !P2 ;  /* 0xff8000004eca7808 */ /* 0x000fe40005000000 */
[----:B------:R-:W-:Y:S01]  /*18b10*/  ISETP.NE.AND P2, PT, R4, RZ, PT ;  /* 0x000000ff0400720c */ /* 0x000fe20003f45270 */
[----:B------:R-:W-:Y:S01]  /*18b20*/  MUFU.EX2 R93, R12 ;  /* 0x0000000c005d7308 */ /* 0x000fe20000000800 */
[----:B------:R-:W-:Y:S02]  /*18b30*/  FMNMX.FTZ R4, R28, R102, !PT ;  /* 0x000000661c047209 */ /* 0x000fe40007810000 */
[----:B------:R-:W-:Y:S01]  /*18b40*/  ISETP.GT.AND P2, PT, R0, 0x49, !P2 ;  /* 0x000000490000780c */ /* 0x000fe20005744270 */
[--C-:B------:R-:W-:Y:S01]  /*18b50*/  FFMA.FTZ R0, R33, c[0x0][0x2d0], -R75.reuse ;  /* 0x0000b40021007a23 */ /* 0x100fe2000001084b */
[----:B------:R-:W-:Y:S02]  /*18b60*/  FMNMX.FTZ R4, R35, R4, !PT ;  /* 0x0000000423047209 */ /* 0x000fe40007810000 */
[----:B------:R-:W-:Y:S01]  /*18b70*/  ISETP.LT.OR P2, PT, R2, 0x4a, P2 ;  /* 0x0000004a0200780c */ /* 0x000fe20001741670 */
[--C-:B------:R-:W-:Y:S01]  /*18b80*/  FFMA.FTZ R2, R36, c[0x0][0x2d0], -R75.reuse ;  /* 0x0000b40024027a23 */ /* 0x100fe2000001084b */
[----:B------:R-:W-:Y:S01]  /*18b90*/  FMNMX.FTZ R4, R37, R4, !PT ;  /* 0x0000000425047209 */ /* 0x000fe20007810000 */
[----:B------:R-:W-:Y:S01]  /*18ba0*/  MUFU.EX2 R89, R0 ;  /* 0x0000000000597308 */ /* 0x000fe20000000800 */
[----:B------:R-:W-:Y:S02]  /*18bb0*/  FSEL R194, R194, -INF , !P2 ;  /* 0xff800000c2c27808 */ /* 0x000fe40005000000 */
[----:B------:R-:W-:Y:S02]  /*18bc0*/  FMNMX.FTZ R4, R38, R4, !PT ;  /* 0x0000000426047209 */ /* 0x000fe40007810000 */
[----:B------:R-:W-:Y:S02]  /*18bd0*/  FSETP.NEU.FTZ.AND P2, PT, R72, -INF , PT ;  /* 0xff8000004800780b */ /* 0x000fe40003f5d000 */
[----:B------:R-:W-:Y:S02]  /*18be0*/  FMNMX.FTZ R4, R46, R4, !PT ;  /* 0x000000042e047209 */ /* 0x000fe40007810000 */
[----:B------:R-:W-:Y:S01]  /*18bf0*/  FSEL R74, R74, RZ, P2 ;  /* 0x000000ff4a4a7208 */ /* 0x000fe20001000000 */
[----:B------:R-:W-:Y:S01]  /*18c00*/  MUFU.EX2 R85, R2 ;  /* 0x0000000200557308 */ /* 0x000fe20000000800 */
[----:B------:R-:W-:Y:S03]  /*18c10*/  FMNMX.FTZ R4, R49, R4, !PT ;  /* 0x0000000431047209 */ /* 0x000fe60007810000 */
[--C-:B------:R-:W-:Y:S01]  /*18c20*/  FFMA.FTZ R5, R29, c[0x0][0x2d0], -R74.reuse ;  /* 0x0000b4001d057a23 */ /* 0x100fe2000001084a */
[----:B------:R-:W-:Y:S01]  /*18c30*/  FMNMX.FTZ R4, R50, R4, !PT ;  /* 0x0000000432047209 */ /* 0x000fe20007810000 */
[--C-:B------:R-:W-:Y:S02]  /*18c40*/  FFMA.FTZ R3, R32, c[0x0][0x2d0], -R74.reuse ;  /* 0x0000b40020037a23 */ /* 0x100fe4000001084a */
[--C-:B------:R-:W-:Y:S01]  /*18c50*/  FFMA.FTZ R16, R44, c[0x0][0x2d0], -R74.reuse ;  /* 0x0000b4002c107a23 */ /* 0x100fe2000001084a */
[----:B------:R-:W-:Y:S01]  /*18c60*/  FMNMX.FTZ R4, R51, R4, !PT ;  /* 0x0000000433047209 */ /* 0x000fe20007810000 */
[----:B------:R1:W-:Y:S03]  /*18c70*/  MUFU.EX2 R55, R5 ;  /* 0x0000000500377308 */ /* 0x0003e60000000800 */
[----:B------:R-:W-:Y:S04]  /*18c80*/  FMNMX.FTZ R4, R99, R4, !PT ;  /* 0x0000000463047209 */ /* 0x000fe80007810000 */
[----:B------:R-:W-:Y:S03]  /*18c90*/  FMNMX.FTZ R4, R169, R4, !PT ;  /* 0x00000004a9047209 */ /* 0x000fe60007810000 */
[----:B------:R2:W-:Y:S01]  /*18ca0*/  MUFU.EX2 R84, R3 ;  /* 0x0000000300547308 */ /* 0x0005e20000000800 */
[----:B------:R-:W-:Y:S04]  /*18cb0*/  FMNMX.FTZ R4, R172, R4, !PT ;  /* 0x00000004ac047209 */ /* 0x000fe80007810000 */
[----:B------:R-:W-:Y:S04]  /*18cc0*/  FMNMX.FTZ R4, R175, R4, !PT ;  /* 0x00000004af047209 */ /* 0x000fe80007810000 */
[----:B------:R-:W-:Y:S01]  /*18cd0*/  FMNMX.FTZ R4, R185, R4, !PT ;  /* 0x00000004b9047209 */ /* 0x000fe20007810000 */
[----:B------:R-:W-:Y:S03]  /*18ce0*/  MUFU.EX2 R33, R16 ;  /* 0x0000001000217308 */ /* 0x000fe60000000800 */
[----:B------:R-:W-:Y:S02]  /*18cf0*/  FMNMX.FTZ R4, R189, R4, !PT ;  /* 0x00000004bd047209 */ /* 0x000fe40007810000 */
[----:B-1----:R-:W-:Y:S01]  /*18d00*/  FMNMX.FTZ R5, R171, R6, !PT ;  /* 0x00000006ab057209 */ /* 0x002fe20007810000 */
[--C-:B------:R-:W-:Y:S01]  /*18d10*/  FFMA.FTZ R6, R31, c[0x0][0x2d0], -R74.reuse ;  /* 0x0000b4001f067a23 */ /* 0x100fe2000001084a */
[----:B------:R-:W-:Y:S02]  /*18d20*/  FMNMX.FTZ R4, R191, R4, !PT ;  /* 0x00000004bf047209 */ /* 0x000fe40007810000 */
[----:B------:R-:W-:Y:S01]  /*18d30*/  FMNMX.FTZ R5, R173, R5, !PT ;  /* 0x00000005ad057209 */ /* 0x000fe20007810000 */
[----:B------:R-:W-:Y:S01]  /*18d40*/  MUFU.EX2 R52, R6 ;  /* 0x0000000600347308 */ /* 0x000fe20000000800 */
[----:B------:R-:W-:Y:S02]  /*18d50*/  FMNMX.FTZ R4, R193, R4, !PT ;  /* 0x00000004c1047209 */ /* 0x000fe40007810000 */
[----:B------:R-:W-:Y:S02]  /*18d60*/  FMNMX.FTZ R5, R181, R5, !PT ;  /* 0x00000005b5057209 */ /* 0x000fe40007810000 */
[----:B------:R-:W-:Y:S02]  /*18d70*/  FMNMX.FTZ R4, R204, R4, !PT ;  /* 0x00000004cc047209 */ /* 0x000fe40007810000 */
[----:B------:R-:W-:Y:S02]  /*18d80*/  FMNMX.FTZ R5, R184, R5, !PT ;  /* 0x00000005b8057209 */ /* 0x000fe40007810000 */
[----:B------:R-:W-:Y:S02]  /*18d90*/  FMNMX.FTZ R4, R206, R4, !PT ;  /* 0x00000004ce047209 */ /* 0x000fe40007810000 */
[----:B--2---:R-:W-:Y:S01]  /*18da0*/  FMNMX.FTZ R3, R186, R5, !PT ;  /* 0x00000005ba037209 */ /* 0x004fe20007810000 */
[----:B------:R-:W-:Y:S01]  /*18db0*/  FFMA.FTZ R5, R34, c[0x0][0x2d0], -R74 ;  /* 0x0000b40022057a23 */ /* 0x000fe2000001084a */
[----:B------:R-:W-:Y:S02]  /*18dc0*/  FMNMX.FTZ R4, R207, R4, !PT ;  /* 0x00000004cf047209 */ /* 0x000fe40007810000 */
[----:B------:R-:W-:Y:S01]  /*18dd0*/  FMNMX.FTZ R3, R187, R3, !PT ;  /* 0x00000003bb037209 */ /* 0x000fe20007810000 */
[----:B------:R-:W1:Y:S01]  /*18de0*/  MUFU.EX2 R87, R5 ;  /* 0x0000000500577308 */ /* 0x000e620000000800 */
        /* <DEDUP_REMOVED lines=9> */
[----:B------:R-:W-:Y:S03]  /*18e80*/  FMNMX.FTZ R3, R198, R3, !PT ;  /* 0x00000003c6037209 */ /* 0x000fe60007810000 */
[----:B------:R-:W2:Y:S01]  /*18e90*/  SHFL.BFLY PT, R7, R4, 0x2, 0x1f ;  /* 0x0c401f0004077f89 */ /* 0x000ea200000e0000 */
[----:B------:R-:W-:Y:S01]  /*18ea0*/  FMNMX.FTZ R0, R188, R3, !PT ;  /* 0x00000003bc007209 */ /* 0x000fe20007810000 */
[--C-:B------:R-:W-:Y:S01]  /*18eb0*/  FFMA.FTZ R3, R39, c[0x0][0x2d0], -R75.reuse ;  /* 0x0000b40027037a23 */ /* 0x100fe2000001084b */
[----:B-1----:R-:W-:Y:S01]  /*18ec0*/  F2FP.BF16.PACK_AB R78, R87, R84 ;  /* 0x00000054574e723e */ /* 0x002fe200000010ff */
[--C-:B------:R-:W-:Y:S01]  /*18ed0*/  FFMA.FTZ R5, R30, c[0x0][0x2d0], -R75.reuse ;  /* 0x0000b4001e057a23 */ /* 0x100fe2000001084b */
[----:B------:R-:W-:Y:S01]  /*18ee0*/  FMNMX.FTZ R0, R180, R0, !PT ;  /* 0x00000000b4007209 */ /* 0x000fe20007810000 */
[----:B------:R-:W1:Y:S03]  /*18ef0*/  MUFU.EX2 R86, R3 ;  /* 0x0000000300567308 */ /* 0x000e660000000800 */
[----:B------:R-:W-:Y:S05]  /*18f00*/  FMNMX.FTZ R0, R73, R0, !PT ;  /* 0x0000000049007209 */ /* 0x000fea0007810000 */
[----:B------:R-:W-:Y:S02]  /*18f10*/  SHFL.BFLY PT, R2, R0, 0x2, 0x1f ;  /* 0x0c401f0000027f89 */ /* 0x000fe400000e0000 */
[----:B------:R-:W3:Y:S01]  /*18f20*/  MUFU.EX2 R54, R5 ;  /* 0x0000000500367308 */ /* 0x000ee20000000800 */
[----:B--2---:R-:W-:Y:S05]  /*18f30*/  FMNMX.FTZ R4, R4, R7, !PT ;  /* 0x0000000704047209 */ /* 0x004fea0007810000 */
[----:B------:R-:W2:Y:S01]  /*18f40*/  SHFL.BFLY PT, R70, R4, 0x1, 0x1f ;  /* 0x0c201f0004467f89 */ /* 0x000ea200000e0000 */
[----:B-1----:R-:W-:Y:S02]  /*18f50*/  F2FP.BF16.PACK_AB R79, R86, R85 ;  /* 0x00000055564f723e */ /* 0x002fe400000010ff */
[----:B--2---:R-:W-:Y:S04]  /*18f60*/  FMNMX.FTZ R70, R4, R70, !PT ;  /* 0x0000004604467209 */ /* 0x004fe80007810000 */
[C---:B------:R-:W-:Y:S01]  /*18f70*/  FSETP.NEU.FTZ.AND P0, PT, R70.reuse, -INF , PT ;  /* 0xff8000004600780b */ /* 0x040fe20003f1d000 */
[----:B------:R-:W-:Y:S05]  /*18f80*/  FMUL.FTZ R96, R70, c[0x0][0x2d0] ;  /* 0x0000b40046607a20 */ /* 0x000fea0000410000 */
[----:B------:R-:W-:Y:S05]  /*18f90*/  FSEL R96, R96, RZ, P0 ;  /* 0x000000ff60607208 */ /* 0x000fea0000000000 */
[--C-:B------:R-:W-:Y:S02]  /*18fa0*/  FFMA.FTZ R3, R28, c[0x0][0x2d0], -R96.reuse ;  /* 0x0000b4001c037a23 */ /* 0x100fe40000010860 */
[--C-:B------:R-:W-:Y:S02]  /*18fb0*/  FFMA.FTZ R4, R38, c[0x0][0x2d0], -R96.reuse ;  /* 0x0000b40026047a23 */ /* 0x100fe40000010860 */
[----:B------:R1:W-:Y:S01]  /*18fc0*/  MUFU.EX2 R53, R3 ;  /* 0x0000000300357308 */ /* 0x0003e20000000800 */
[--C-:B------:R-:W-:Y:S02]  /*18fd0*/  FFMA.FTZ R32, R46, c[0x0][0x2d0], -R96.reuse ;  /* 0x0000b4002e207a23 */ /* 0x100fe40000010860 */
[----:B------:R-:W-:Y:S02]  /*18fe0*/  FFMA.FTZ R44, R51, c[0x0][0x2d0], -R96 ;  /* 0x0000b400332c7a23 */ /* 0x000fe40000010860 */
[----:B------:R-:W-:Y:S02]  /*18ff0*/  FFMA.FTZ R28, R48, c[0x0][0x2d0], -R75 ;  /* 0x0000b400301c7a23 */ /* 0x000fe4000001084b */
[----:B------:R-:W-:Y:S03]  /*19000*/  FFMA.FTZ R48, R57, c[0x0][0x2d0], -R74 ;  /* 0x0000b40039307a23 */ /* 0x000fe6000001084a */
[----:B------:R-:W-:Y:S01]  /*19010*/  MUFU.EX2 R61, R4 ;  /* 0x00000004003d7308 */ /* 0x000fe20000000800 */
[--C-:B-1----:R-:W-:Y:S09]  /*19020*/  FFMA.FTZ R3, R35, c[0x0][0x2d0], -R96.reuse ;  /* 0x0000b40023037a23 */ /* 0x102ff20000010860 */
[----:B------:R1:W-:Y:S02]  /*19030*/  MUFU.EX2 R60, R3 ;  /* 0x00000003003c7308 */ /* 0x0003e40000000800 */
[----:B-1----:R-:W-:Y:S02]  /*19040*/  FFMA.FTZ R3, R37, c[0x0][0x2d0], -R96 ;  /* 0x0000b40025037a23 */ /* 0x002fe40000010860 */
[----:B------:R-:W-:Y:S06]  /*19050*/  LDSM.16.MT88.4 R36, [R212+0x100] ;  /* 0x00010000d424783b */ /* 0x000fec0000004200 */
[----:B------:R1:W-:Y:S02]  /*19060*/  MUFU.EX2 R27, R3 ;  /* 0x00000003001b7308 */ /* 0x0003e40000000800 */
[----:B-1----:R-:W-:Y:S01]  /*19070*/  FMNMX.FTZ R3, R0, R2, !PT ;  /* 0x0000000200037209 */ /* 0x002fe20007810000 */
[----:B------:R-:W-:Y:S01]  /*19080*/  FFMA.FTZ R2, R40, c[0x0][0x2d0], -R74 ;  /* 0x0000b40028027a23 */ /* 0x000fe2000001084a */
[----:B------:R-:W-:Y:S01]  /*19090*/  FSEL R0, R72, RZ, P2 ;  /* 0x000000ff48007208 */ /* 0x000fe20001000000 */
[----:B------:R-:W-:Y:S05]  /*190a0*/  FFMA.FTZ R40, R50, c[0x0][0x2d0], -R96 ;  /* 0x0000b40032287a23 */ /* 0x000fea0000010860 */
        /* <DEDUP_REMOVED lines=11> */
[----:B----4-:R-:W-:Y:S01]  /*19160*/  FSEL R0, R70, RZ, P0 ;  /* 0x000000ff46007208 */ /* 0x010fe20000000000 */
[----:B---3--:R-:W-:Y:S01]  /*19170*/  IMAD.MOV.U32 R101, RZ, RZ, R54 ;  /* 0x000000ffff657224 */ /* 0x008fe200078e0036 */
        /* <DEDUP_REMOVED lines=11> */
[----:B------:R2:W-:Y:S01]  /*19230*/  MUFU.EX2 R2, R0 ;  /* 0x0000000000027308 */ /* 0x0005e20000000800 */
[--C-:B------:R-:W-:Y:S01]  /*19240*/  FFMA.FTZ R4, R25, c[0x0][0x2d0], -R97.reuse ;  /* 0x0000b40019047a23 */ /* 0x100fe20000010861 */
[----:B------:R-:W-:Y:S01]  /*19250*/  F2FP.BF16.PACK_AB R64, R60, R102 ;  /* 0x000000663c40723e */ /* 0x000fe200000010ff */
[--C-:B------:R-:W-:Y:S02]  /*19260*/  FFMA.FTZ R58, R58, c[0x0][0x2d0], -R97.reuse ;  /* 0x0000b4003a3a7a23 */ /* 0x100fe40000010861 */
[--C-:B------:R-:W-:Y:S05]  /*19270*/  FFMA.FTZ R62, R62, c[0x0][0x2d0], -R97.reuse ;  /* 0x0000b4003e3e7a23 */ /* 0x100fea0000010861 */
[----:B------:R3:W4:Y:S01]  /*19280*/  MUFU.EX2 R91, R4 ;  /* 0x00000004005b7308 */ /* 0x0007220000000800 */
[C---:B-1----:R-:W-:Y:S02]  /*19290*/  FMUL.FTZ R6, R68.reuse, R106 ;  /* 0x0000006a44067220 */ /* 0x042fe40000410000 */
[C---:B------:R-:W-:Y:S01]  /*192a0*/  FMUL.FTZ R7, R68.reuse, R107 ;  /* 0x0000006b44077220 */ /* 0x040fe20000410000 */
[----:B------:R-:W-:Y:S01]  /*192b0*/  MOV R107, R27 ;  /* 0x0000001b006b7202 */ /* 0x000fe20000000f00 */
[C---:B------:R-:W-:Y:S02]  /*192c0*/  FMUL.FTZ R18, R68.reuse, R118 ;  /* 0x0000007644127220 */ /* 0x040fe40000410000 */
[C---:B------:R-:W-:Y:S01]  /*192d0*/  FMUL.FTZ R19, R68.reuse, R119 ;  /* 0x0000007744137220 */ /* 0x040fe20000410000 */
[----:B------:R-:W-:Y:S01]  /*192e0*/  F2FP.BF16.PACK_AB R66, R61, R107 ;  /* 0x0000006b3d42723e */ /* 0x000fe200000010ff */
[C---:B------:R-:W-:Y:S01]  /*192f0*/  FMUL.FTZ R34, R68.reuse, R134 ;  /* 0x0000008644227220 */ /* 0x040fe20000410000 */
[----:B------:R-:W-:Y:S01]  /*19300*/  LDSM.16.MT88.4 R116, [R209+0x2900] ;  /* 0x00290000d174783b */ /* 0x000fe20000004200 */
[----:B------:R-:W-:Y:S02]  /*19310*/  FMUL.FTZ R35, R68, R135 ;  /* 0x0000008744237220 */ /* 0x000fe40000410000 */
[----:B--2---:R-:W-:Y:S02]  /*19320*/  FFMA.FTZ R0, R8, c[0x0][0x2d0], -R97 ;  /* 0x0000b40008007a23 */ /* 0x004fe40000010861 */
[C---:B------:R-:W-:Y:S02]  /*19330*/  FMUL.FTZ R50, R68.reuse, R150 ;  /* 0x0000009644327220 */ /* 0x040fe40000410000 */
[----:B------:R1:W-:Y:S01]  /*19340*/  MUFU.EX2 R9, R0 ;  /* 0x0000000000097308 */ /* 0x0003e20000000800 */
[----:B------:R-:W-:Y:S02]  /*19350*/  FFMA.FTZ R8, R41, c[0x0][0x2d0], -R75 ;  /* 0x0000b40029087a23 */ /* 0x000fe4000001084b */
[----:B------:R-:W-:Y:S02]  /*19360*/  FMUL.FTZ R51, R68, R151 ;  /* 0x0000009744337220 */ /* 0x000fe40000410000 */
[----:B---3--:R-:W-:Y:S02]  /*19370*/  FFMA.FTZ R4, R24, c[0x0][0x2d0], -R97 ;  /* 0x0000b40018047a23 */ /* 0x008fe40000010861 */
[----:B----4-:R-:W-:Y:S02]  /*19380*/  IMAD.MOV.U32 R150, RZ, RZ, R91 ;  /* 0x000000ffff967224 */ /* 0x010fe400078e005b */
[----:B------:R-:W-:Y:S01]  /*19390*/  IMAD.MOV.U32 R151, RZ, RZ, R89 ;  /* 0x000000ffff977224 */ /* 0x000fe200078e0059 */
[----:B------:R2:W3:Y:S01]  /*193a0*/  MUFU.EX2 R63, R4 ;  /* 0x00000004003f7308 */ /* 0x0004e20000000800 */
[C---:B------:R-:W-:Y:S02]  /*193b0*/  FMUL.FTZ R12, R2.reuse, R112 ;  /* 0x00000070020c7220 */ /* 0x040fe40000410000 */
[C---:B------:R-:W-:Y:S02]  /*193c0*/  FMUL.FTZ R13, R2.reuse, R113 ;  /* 0x00000071020d7220 */ /* 0x040fe40000410000 */
[----:B------:R-:W-:Y:S02]  /*193d0*/  FFMA.FTZ R24, R45, c[0x0][0x2d0], -R75 ;  /* 0x0000b4002d187a23 */ /* 0x000fe4000001084b */
[C---:B------:R-:W-:Y:S02]  /*193e0*/  FMUL.FTZ R45, R2.reuse, R145 ;  /* 0x00000091022d7220 */ /* 0x040fe40000410000 */
[C---:B------:R-:W-:Y:S01]  /*193f0*/  FMUL.FTZ R25, R2.reuse, R125 ;  /* 0x0000007d02197220 */ /* 0x040fe20000410000 */
[----:B------:R4:W-:Y:S01]  /*19400*/  MUFU.EX2 R31, R8 ;  /* 0x00000008001f7308 */ /* 0x0009e20000000800 */
[C---:B------:R-:W-:Y:S02]  /*19410*/  FMUL.FTZ R29, R2.reuse, R129 ;  /* 0x00000081021d7220 */ /* 0x040fe40000410000 */
[----:B------:R-:W-:Y:S02]  /*19420*/  FMUL.FTZ R41, R2, R141 ;  /* 0x0000008d02297220 */ /* 0x000fe40000410000 */
[----:B-1----:R-:W-:Y:S02]  /*19430*/  FFMA.FTZ R0, R26, c[0x0][0x2d0], -R97 ;  /* 0x0000b4001a007a23 */ /* 0x002fe40000010861 */
[----:B------:R-:W-:Y:S03]  /*19440*/  FMUL.FTZ R57, R2, R157 ;  /* 0x0000009d02397220 */ /* 0x000fe60000410000 */
[----:B------:R1:W5:Y:S01]  /*19450*/  MUFU.EX2 R92, R0 ;  /* 0x00000000005c7308 */ /* 0x0003620000000800 */
[----:B--2---:R-:W-:Y:S01]  /*19460*/  FFMA.FTZ R4, R42, c[0x0][0x2d0], -R74 ;  /* 0x0000b4002a047a23 */ /* 0x004fe2000001084a */
[----:B---3--:R-:W-:Y:S08]  /*19470*/  F2FP.BF16.PACK_AB R67, R63, R91 ;  /* 0x0000005b3f43723e */ /* 0x008ff000000010ff */
[----:B------:R2:W-:Y:S01]  /*19480*/  MUFU.EX2 R59, R4 ;  /* 0x00000004003b7308 */ /* 0x0005e20000000800 */
[C---:B----4-:R-:W-:Y:S02]  /*19490*/  FMUL.FTZ R8, R2.reuse, R108 ;  /* 0x0000006c02087220 */ /* 0x050fe40000410000 */
[----:B------:R-:W-:Y:S02]  /*194a0*/  IMAD.MOV.U32 R108, RZ, RZ, R9 ;  /* 0x000000ffff6c7224 */ /* 0x000fe400078e0009 */
[----:B------:R-:W-:Y:S05]  /*194b0*/  FMUL.FTZ R9, R2, R109 ;  /* 0x0000006d02097220 */ /* 0x000fea0000410000 */
[----:B------:R3:W4:Y:S01]  /*194c0*/  MUFU.EX2 R30, R24 ;  /* 0x00000018001e7308 */ /* 0x0007220000000800 */
[----:B------:R-:W-:Y:S01]  /*194d0*/  IMAD.MOV.U32 R109, RZ, RZ, R86 ;  /* 0x000000ffff6d7224 */ /* 0x000fe200078e0056 */
[----:B-1----:R-:W-:Y:S02]  /*194e0*/  FSEL R0, R3, RZ, P0 ;  /* 0x000000ff03007208 */ /* 0x002fe40000000000 */
[----:B-----5:R-:W-:Y:S02]  /*194f0*/  F2FP.BF16.PACK_AB R65, R92, R108 ;  /* 0x0000006c5c41723e */ /* 0x020fe400000010ff */
[----:B------:R-:W-:Y:S01]  /*19500*/  ISETP.GT.AND P0, PT, R227, UR5, PT ;  /* 0x00000005e3007c0c */ /* 0x000fe2000bf04270 */
[----:B------:R-:W-:Y:S02]  /*19510*/  FADD.FTZ R0, -R0, R103 ;  /* 0x0000006700007221 */ /* 0x000fe40000010100 */
[----:B------:R-:W-:Y:S02]  /*19520*/  IMAD.MOV.U32 R103, RZ, RZ, R52 ;  /* 0x000000ffff677224 */ /* 0x000fe400078e0034 */
[----:B------:R-:W-:Y:S01]  /*19530*/  FMUL.FTZ R0, R0, c[0x0][0x2d0] ;  /* 0x0000b40000007a20 */ /* 0x000fe20000410000 */
[----:B------:R-:W1:Y:S01]  /*19540*/  LDSM.16.MT88.4 R52, [R210+0x100] ;  /* 0x00010000d234783b */ /* 0x000e620000004200 */
[----:B--2---:R-:W-:Y:S01]  /*19550*/  FMUL.FTZ R4, R69, R104 ;  /* 0x0000006845047220 */ /* 0x004fe20000410000 */
[----:B------:R-:W-:Y:S01]  /*19560*/  F2FP.BF16.PACK_AB R76, R103, R100 ;  /* 0x00000064674c723e */ /* 0x000fe200000010ff */
[----:B------:R-:W-:Y:S06]  /*19570*/  MUFU.EX2 R104, R62 ;  /* 0x0000003e00687308 */ /* 0x000fec0000000800 */
[-C--:B------:R-:W-:Y:S01]  /*19580*/  HMMA.16816.F32.BF16 R4, R76, R20.reuse, R4 ;  /* 0x000000144c04723c */ /* 0x080fe20000041804 */
[----:B---3--:R-:W-:Y:S01]  /*19590*/  FMUL.FTZ R24, R2, R124 ;  /* 0x0000007c02187220 */ /* 0x008fe20000410000 */
[----:B----4-:R-:W-:Y:S02]  /*195a0*/  MOV R129, R30 ;  /* 0x0000001e00817202 */ /* 0x010fe40000000f00 */
[----:B------:R-:W2:Y:S10]  /*195b0*/  MUFU.EX2 R0, R0 ;  /* 0x0000000000007308 */ /* 0x000eb40000000800 */
[----:B------:R3:W-:Y:S01]  /*195c0*/  MUFU.EX2 R124, R32 ;  /* 0x00000020007c7308 */ /* 0x0007e20000000800 */
[C---:B--2---:R-:W-:Y:S02]  /*195d0*/  FMUL.FTZ R10, R0.reuse, R110 ;  /* 0x0000006e000a7220 */ /* 0x044fe40000410000 */
[C---:B------:R-:W-:Y:S07]  /*195e0*/  FMUL.FTZ R11, R0.reuse, R111 ;  /* 0x0000006f000b7220 */ /* 0x040fee0000410000 */
        /* <DEDUP_REMOVED lines=8> */
[----:B---3--:R-:W-:Y:S01]  /*19670*/  FMUL.FTZ R32, R69, R132 ;  /* 0x0000008445207220 */ /* 0x008fe20000410000 */
[----:B------:R3:W-:Y:S01]  /*19680*/  MUFU.EX2 R111, R28 ;  /* 0x0000001c006f7308 */ /* 0x0007e20000000800 */
[C---:B------:R-:W-:Y:S01]  /*19690*/  FMUL.FTZ R26, R0.reuse, R126 ;  /* 0x0000007e001a7220 */ /* 0x040fe20000410000 */
[----:B------:R-:W-:Y:S01]  /*196a0*/  MOV R126, R31 ;  /* 0x0000001f007e7202 */ /* 0x000fe20000000f00 */
[----:B------:R-:W-:Y:S01]  /*196b0*/  FFMA.FTZ R20, R47, c[0x0][0x2d0], -R74 ;  /* 0x0000b4002f147a23 */ /* 0x000fe2000001084a */
[-C--:B------:R-:W-:Y:S01]  /*196c0*/  HMMA.16816.F32.BF16 R12, R64, R22.reuse, R12 ;  /* 0x00000016400c723c */ /* 0x080fe2000004180c */
[C---:B------:R-:W-:Y:S03]  /*196d0*/  FMUL.FTZ R21, R69.reuse, R121 ;  /* 0x0000007945157220 */ /* 0x040fe60000410000 */
[C---:B------:R-:W-:Y:S01]  /*196e0*/  FMUL.FTZ R30, R0.reuse, R130 ;  /* 0x00000082001e7220 */ /* 0x040fe20000410000 */
[----:B------:R-:W-:Y:S01]  /*196f0*/  MOV R121, R60 ;  /* 0x0000003c00797202 */ /* 0x000fe20000000f00 */
[----:B------:R4:W-:Y:S01]  /*19700*/  MUFU.EX2 R112, R20 ;  /* 0x0000001400707308 */ /* 0x0009e20000000800 */
[----:B------:R-:W-:Y:S01]  /*19710*/  IMAD.MOV.U32 R130, RZ, RZ, R33 ;  /* 0x000000ffff827224 */ /* 0x000fe200078e0021 */
[C---:B------:R-:W-:Y:S01]  /*19720*/  HMMA.16816.F32.BF16 R16, R76.reuse, R22, R16 ;  /* 0x000000164c10723c */ /* 0x040fe20000041810 */
[C---:B------:R-:W-:Y:S03]  /*19730*/  FMUL.FTZ R31, R0.reuse, R131 ;  /* 0x00000083001f7220 */ /* 0x040fe60000410000 */
[C---:B------:R-:W-:Y:S01]  /*19740*/  FMUL.FTZ R33, R69.reuse, R133 ;  /* 0x0000008545217220 */ /* 0x040fe20000410000 */
[----:B------:R-:W-:Y:S01]  /*19750*/  MOV R131, R63 ;  /* 0x0000003f00837202 */ /* 0x000fe20000000f00 */
[----:B------:R-:W-:Y:S01]  /*19760*/  FMUL.FTZ R42, R0, R142 ;  /* 0x0000008e002a7220 */ /* 0x000fe20000410000 */
[----:B------:R-:W-:Y:S01]  /*19770*/  LDSM.16.MT88.4 R132, [R212+0x2900] ;  /* 0x00290000d484783b */ /* 0x000fe20000004200 */
        /* <DEDUP_REMOVED lines=8> */
[----:B----4-:R-:W-:Y:S02]  /*19800*/  FMUL.FTZ R20, R69, R120 ;  /* 0x0000007845147220 */ /* 0x010fe40000410000 */
[----:B------:R-:W-:Y:S02]  /*19810*/  IMAD.MOV.U32 R120, RZ, RZ, R84 ;  /* 0x000000ffff787224 */ /* 0x000fe400078e0054 */
[----:B------:R-:W4:Y:S01]  /*19820*/  LDSM.16.MT88.4 R84, [R209+0x900] ;  /* 0x00090000d154783b */ /* 0x000f220000004200 */
[----:B------:R-:W-:Y:S02]  /*19830*/  FMUL.FTZ R47, R0, R147 ;  /* 0x00000093002f7220 */ /* 0x000fe40000410000 */
[-C--:B------:R-:W-:Y:S01]  /*19840*/  HMMA.16816.F32.BF16 R20, R76, R36.reuse, R20 ;  /* 0x000000244c14723c */ /* 0x080fe20000041814 */
[----:B------:R1:W-:Y:S01]  /*19850*/  MUFU.EX2 R123, R58 ;  /* 0x0000003a007b7308 */ /* 0x0003e20000000800 */
[C---:B------:R-:W-:Y:S02]  /*19860*/  FMUL.FTZ R60, R2.reuse, R160 ;  /* 0x000000a0023c7220 */ /* 0x040fe40000410000 */
[----:B-----5:R-:W-:Y:S02]  /*19870*/  FMUL.FTZ R40, R2, R140 ;  /* 0x0000008c02287220 */ /* 0x020fe40000410000 */
[C---:B------:R-:W-:Y:S01]  /*19880*/  FMUL.FTZ R62, R0.reuse, R162 ;  /* 0x000000a2003e7220 */ /* 0x040fe20000410000 */
[----:B------:R-:W-:Y:S01]  /*19890*/  MOV R162, R92 ;  /* 0x0000005c00a27202 */ /* 0x000fe20000000f00 */
[C---:B------:R-:W-:Y:S01]  /*198a0*/  HMMA.16816.F32.BF16 R24, R64.reuse, R36, R24 ;  /* 0x000000244018723c */ /* 0x040fe20000041818 */
[----:B------:R-:W-:Y:S03]  /*198b0*/  FFMA.FTZ R92, R95, c[0x0][0x2d0], -R75 ;  /* 0x0000b4005f5c7a23 */ /* 0x000fe6000001084b */
[C---:B------:R-:W-:Y:S02]  /*198c0*/  FMUL.FTZ R63, R0.reuse, R163 ;  /* 0x000000a3003f7220 */ /* 0x040fe40000410000 */
[----:B---3--:R-:W-:Y:S01]  /*198d0*/  FMUL.FTZ R48, R69, R148 ;  /* 0x0000009445307220 */ /* 0x008fe20000410000 */
[----:B------:R-:W-:Y:S01]  /*198e0*/  MOV R148, R93 ;  /* 0x0000005d00947202 */ /* 0x000fe20000000f00 */
        /* <DEDUP_REMOVED lines=12> */
[----:B------:R-:W-:Y:S02]  /*199b0*/  IMAD.MOV.U32 R160, RZ, RZ, R61 ;  /* 0x000000ffffa07224 */ /* 0x000fe400078e003d */
        /* <DEDUP_REMOVED lines=130> */
[----:B--2---:R-:W-:Y:S02]  /*1a1e0*/  FFMA.FTZ R92, R203, c[0x0][0x2d0], -R75 ;  /* 0x0000b400cb5c7a23 */ /* 0x004fe4000001084b */
[----:B------:R-:W-:Y:S06]  /*1a1f0*/  IMAD.MOV.U32 R203, RZ, RZ, R113 ;  /* 0x000000ffffcb7224 */ /* 0x000fec00078e0071 */
        /* <DEDUP_REMOVED lines=12> */
[--C-:B------:R-:W-:Y:S03]  /*1a2c0*/  FFMA.FTZ R88, R187, c[0x0][0x2d0], -R97.reuse ;  /* 0x0000b400bb587a23 */ /* 0x100fe60000010861 */
[----:B------:R-:W-:Y:S03]  /*1a2d0*/  IMAD.MOV.U32 R187, RZ, RZ, R100 ;  /* 0x000000ffffbb7224 */ /* 0x000fe600078e0064 */
[--C-:B------:R-:W-:Y:S01]  /*1a2e0*/  FFMA.FTZ R80, R205, c[0x0][0x2d0], -R74.reuse ;  /* 0x0000b400cd507a23 */ /* 0x100fe2000001084a */
[----:B------:R-:W-:Y:S01]  /*1a2f0*/  HMMA.16816.F32.BF16 R64, R76, R90, R64 ;  /* 0x0000005a4c40723c */ /* 0x000fe20000041840 */
[----:B----4-:R-:W-:Y:S02]  /*1a300*/  F2FP.BF16.PACK_AB R82, R189, R185 ;  /* 0x000000b9bd52723e */ /* 0x010fe400000010ff */
[----:B------:R4:W-:Y:S01]  /*1a310*/  MUFU.EX2 R179, R80 ;  /* 0x0000005000b37308 */ /* 0x0009e20000000800 */
[----:B------:R-:W-:Y:S03]  /*1a320*/  MOV R205, R111 ;  /* 0x0000006f00cd7202 */ /* 0x000fe60000000f00 */
        /* <DEDUP_REMOVED lines=17> */
[--C-:B------:R-:W-:Y:S01]  /*1a440*/  FFMA.FTZ R84, R232, c[0x0][0x2d0], -R74.reuse ;  /* 0x0000b400e8547a23 */ /* 0x100fe2000001084a */
[-C--:B------:R-:W-:Y:S01]  /*1a450*/  HMMA.16816.F32.BF16 R12, R80, R86.reuse, R12 ;  /* 0x00000056500c723c */ /* 0x080fe2000004180c */
[----:B------:R-:W-:Y:S02]  /*1a460*/  MOV R232, R114 ;  /* 0x0000007200e87202 */ /* 0x000fe40000000f00 */
        /* <DEDUP_REMOVED lines=17> */
[----:B------:R-:W-:Y:S01]  /*1a580*/  MOV R120, R108 ;  /* 0x0000006c00787202 */ /* 0x000fe20000000f00 */
[----:B------:R-:W-:Y:S01]  /*1a590*/  FFMA.FTZ R92, R201, c[0x0][0x2d0], -R97 ;  /* 0x0000b400c95c7a23 */ /* 0x000fe20000010861 */
[-C--:B------:R-:W-:Y:S01]  /*1a5a0*/  HMMA.16816.F32.BF16 R44, R80, R94.reuse, R44 ;  /* 0x0000005e502c723c */ /* 0x080fe2000004182c */
[----:B----4-:R-:W-:Y:S03]  /*1a5b0*/  FFMA.FTZ R88, R207, c[0x0][0x2d0], -R96 ;  /* 0x0000b400cf587a23 */ /* 0x010fe60000010860 */
[----:B------:R-:W-:Y:S03]  /*1a5c0*/  IMAD.MOV.U32 R207, RZ, RZ, R160 ;  /* 0x000000ffffcf7224 */ /* 0x000fe600078e00a0 */
        /* <DEDUP_REMOVED lines=18> */
[----:B-----5:R-:W-:Y:S01]  /*1a6f0*/  FFMA.FTZ R88, R239, c[0x0][0x2d0], -R74 ;  /* 0x0000b400ef587a23 */ /* 0x020fe2000001084a */
[----:B------:R-:W-:Y:S08]  /*1a700*/  MOV R239, R105 ;  /* 0x0000006900ef7202 */ /* 0x000ff00000000f00 */
[----:B------:R5:W-:Y:S01]  /*1a710*/  MUFU.EX2 R173, R88 ;  /* 0x0000005800ad7308 */ /* 0x000be20000000800 */
[----:B-1----:R-:W1:Y:S08]  /*1a720*/  LDSM.16.MT88.4 R84, [R211+0x1900] ;  /* 0x00190000d354783b */ /* 0x002e700000004200 */
[----:B----4-:R-:W-:Y:S01]  /*1a730*/  LDSM.16.MT88.4 R92, [R210+0x2100] ;  /* 0x00210000d25c783b */ /* 0x010fe20000004200 */
[----:B-----5:R-:W-:Y:S01]  /*1a740*/  FFMA.FTZ R88, R197, c[0x0][0x2d0], -R97 ;  /* 0x0000b400c5587a23 */ /* 0x020fe20000010861 */
[----:B------:R-:W-:Y:S01]  /*1a750*/  MOV R197, R121 ;  /* 0x0000007900c57202 */ /* 0x000fe20000000f00 */
[----:B------:R-:W-:Y:S02]  /*1a760*/  IMAD.MOV.U32 R121, RZ, RZ, R107 ;  /* 0x000000ffff797224 */ /* 0x000fe400078e006b */
[----:B------:R4:W5:Y:S01]  /*1a770*/  MUFU.EX2 R156, R88 ;  /* 0x00000058009c7308 */ /* 0x0009620000000800 */
[----:B--2---:R-:W-:Y:S01]  /*1a780*/  FFMA.FTZ R68, R68, R199, R184 ;  /* 0x000000c744447223 */ /* 0x004fe200000100b8 */
[----:B------:R-:W-:Y:S01]  /*1a790*/  MOV R184, R106 ;  /* 0x0000006a00b87202 */ /* 0x000fe20000000f00 */
[-C--:B-1----:R-:W-:Y:S01]  /*1a7a0*/  HMMA.16816.F32.BF16 R52, R76, R84.reuse, R52 ;  /* 0x000000544c34723c */ /* 0x082fe20000041834 */
[----:B---3--:R-:W-:Y:S01]  /*1a7b0*/  FFMA.FTZ R69, R69, R186, R187 ;  /* 0x000000ba45457223 */ /* 0x008fe200000100bb */
[----:B------:R-:W-:Y:S01]  /*1a7c0*/  MOV R199, R161 ;  /* 0x000000a100c77202 */ /* 0x000fe20000000f00 */
[----:B------:R-:W-:Y:S02]  /*1a7d0*/  IMAD.MOV.U32 R186, RZ, RZ, R104 ;  /* 0x000000ffffba7224 */ /* 0x000fe400078e0068 */
[----:B------:R-:W-:Y:S03]  /*1a7e0*/  IMAD.MOV.U32 R187, RZ, RZ, R110 ;  /* 0x000000ffffbb7224 */ /* 0x000fe600078e006e */
        /* <DEDUP_REMOVED lines=54> */
[----:B------:R-:W-:Y:S02]  /*1ab50*/  FADD.FTZ R4, R231, R69 ;  /* 0x00000045e7047221 */ /* 0x000fe40000010000 */
[--C-:B-1----:R-:W-:Y:S03]  /*1ab60*/  FFMA.FTZ R74, R245, c[0x0][0x2d0], -R96.reuse ;  /* 0x0000b400f54a7a23 */ /* 0x102fe60000010860 */
[----:B------:R-:W-:Y:S01]  /*1ab70*/  FFMA.FTZ R96, R247, c[0x0][0x2d0], -R96 ;  /* 0x0000b400f7607a23 */ /* 0x000fe20000010860 */
[----:B------:R1:W-:Y:S01]  /*1ab80*/  MUFU.EX2 R86, R74 ;  /* 0x0000004a00567308 */ /* 0x0003e20000000800 */
[----:B------:R-:W-:Y:S01]  /*1ab90*/  FADD.FTZ R6, R151, R68 ;  /* 0x0000004497067221 */ /* 0x000fe20000010000 */
[----:B--2---:R-:W-:Y:S01]  /*1aba0*/  F2FP.BF16.PACK_AB R160, R85, R99 ;  /* 0x0000006355a0723e */ /* 0x004fe200000010ff */
[----:B------:R-:W-:Y:S02]  /*1abb0*/  IMAD.MOV.U32 R231, RZ, RZ, R148 ;  /* 0x000000ffffe77224 */ /* 0x000fe400078e0094 */
[----:B------:R-:W-:Y:S01]  /*1abc0*/  FADD.FTZ R4, R230, R4 ;  /* 0x00000004e6047221 */ /* 0x000fe20000010000 */
[----:B------:R-:W-:Y:S01]  /*1abd0*/  MOV R230, R232 ;  /* 0x000000e800e67202 */ /* 0x000fe20000000f00 */
[----:B------:R-:W-:Y:S01]  /*1abe0*/  FADD.FTZ R6, R233, R6 ;  /* 0x00000006e9067221 */ /* 0x000fe20000010000 */
[----:B------:R-:W-:Y:S01]  /*1abf0*/  MOV R233, R203 ;  /* 0x000000cb00e97202 */ /* 0x000fe20000000f00 */
[----:B------:R-:W-:Y:S01]  /*1ac00*/  IMAD.MOV.U32 R232, RZ, RZ, R200 ;  /* 0x000000ffffe87224 */ /* 0x000fe200078e00c8 */
[----:B------:R-:W2:Y:S01]  /*1ac10*/  MUFU.EX2 R96, R96 ;  /* 0x0000006000607308 */ /* 0x000ea20000000800 */
[----:B------:R-:W-:Y:S01]  /*1ac20*/  FADD.FTZ R4, R239, R4 ;  /* 0x00000004ef047221 */ /* 0x000fe20000010000 */
[----:B------:R-:W-:Y:S01]  /*1ac30*/  MOV R203, R205 ;  /* 0x000000cd00cb7202 */ /* 0x000fe20000000f00 */
[----:B------:R-:W-:Y:S01]  /*1ac40*/  IMAD.MOV.U32 R205, RZ, RZ, R123 ;  /* 0x000000ffffcd7224 */ /* 0x000fe200078e007b */
[----:B------:R-:W-:Y:S02]  /*1ac50*/  MOV R200, R187 ;  /* 0x000000bb00c87202 */ /* 0x000fe40000000f00 */
[----:B------:R-:W-:Y:S01]  /*1ac60*/  MOV R187, R122 ;  /* 0x0000007a00bb7202 */ /* 0x000fe20000000f00 */
[--C-:B-1----:R-:W-:Y:S04]  /*1ac70*/  FFMA.FTZ R74, R198, c[0x0][0x2d0], -R97.reuse ;  /* 0x0000b400c64a7a23 */ /* 0x102fe80000010861 */
        /* <DEDUP_REMOVED lines=15> */
[----:B------:R-:W-:Y:S02]  /*1ad70*/  MOV R204, R149 ;  /* 0x0000009500cc7202 */ /* 0x000fe40000000f00 */
[----:B------:R-:W1:Y:S01]  /*1ad80*/  LDSM.16.MT88.4 R148, [R210+0x2900] ;  /* 0x00290000d294783b */ /* 0x000e620000004200 */
[----:B------:R-:W-:Y:S05]  /*1ad90*/  FADD.FTZ R2, R197, R2 ;  /* 0x00000002c5027221 */ /* 0x000fea0000010000 */
[----:B------:R-:W-:Y:S02]  /*1ada0*/  FADD.FTZ R5, R121, R2 ;  /* 0x0000000279057221 */ /* 0x000fe40000010000 */
[----:B------:R-:W-:Y:S02]  /*1adb0*/  FADD.FTZ R2, R229, R6 ;  /* 0x00000006e5027221 */ /* 0x000fe40000010000 */
[----:B------:R-:W-:Y:S02]  /*1adc0*/  FADD.FTZ R6, R127, R4 ;  /* 0x000000047f067221 */ /* 0x000fe40000010000 */
[----:B--2---:R-:W-:Y:S02]  /*1add0*/  FFMA.FTZ R8, R0, R73, R120 ;  /* 0x0000004900087223 */ /* 0x004fe40000010078 */
[----:B------:R-:W-:Y:S01]  /*1ade0*/  FADD.FTZ R0, R207, R5 ;  /* 0x00000005cf007221 */ /* 0x000fe20000010000 */
[-C--:B------:R-:W-:Y:S01]  /*1adf0*/  HMMA.16816.F32.BF16 R120, R164, R132.reuse, R20 ;  /* 0x00000084a478723c */ /* 0x080fe20000041814 */
[----:B------:R-:W-:Y:S01]  /*1ae00*/  FADD.FTZ R8, R193, R8 ;  /* 0x00000008c1087221 */ /* 0x000fe20000010000 */
[----:B------:R-:W-:Y:S01]  /*1ae10*/  MOV R193, R191 ;  /* 0x000000bf00c17202 */ /* 0x000fe20000000f00 */
        /* <DEDUP_REMOVED lines=35> */
[----:B------:R-:W-:Y:S02]  /*1b050*/  FADD.FTZ R11, R141, R0 ;  /* 0x000000008d0b7221 */ /* 0x000fe40000010000 */
[C---:B------:R-:W-:Y:S02]  /*1b060*/  HMMA.16816.F32.BF16 R140, R160.reuse, R148, R40 ;  /* 0x00000094a08c723c */ /* 0x040fe40000041828 */
[----:B------:R-:W-:Y:S02]  /*1b070*/  FADD.FTZ R8, R238, R12 ;  /* 0x0000000cee087221 */ /* 0x000fe40000010000 */
[----:B------:R-:W-:Y:S02]  /*1b080*/  FADD.FTZ R2, R249, R10 ;  /* 0x0000000af9027221 */ /* 0x000fe40000010000 */
[----:B------:R-:W-:Y:S02]  /*1b090*/  FADD.FTZ R0, R146, R9 ;  /* 0x0000000992007221 */ /* 0x000fe40000010000 */
[----:B------:R-:W-:Y:S04]  /*1b0a0*/  FADD.FTZ R11, R144, R11 ;  /* 0x0000000b900b7221 */ /* 0x000fe80000010000 */
[----:B------:R-:W-:Y:S02]  /*1b0b0*/  FADD.FTZ R8, R237, R8 ;  /* 0x00000008ed087221 */ /* 0x000fe40000010000 */
        /* <DEDUP_REMOVED lines=56> */
[----:B------:R-:W-:Y:S01]  /*1b440*/  IMAD.MOV.U32 R100, RZ, RZ, R72 ;  /* 0x000000ffff647224 */ /* 0x000fe200078e0048 */
[----:B------:R2:W-:Y:S01]  /*1b450*/  STL [R1+0x1c], R4 ;  /* 0x00001c0401007387 */ /* 0x0005e20000100800 */
[----:B------:R-:W-:Y:S05]  /*1b460*/  FADD.FTZ R2, R97, R2 ;  /* 0x0000000261027221 */ /* 0x000fea0000010000 */
[----:B------:R2:W-:Y:S01]  /*1b470*/  STL [R1+0x20], R2 ;  /* 0x0000200201007387 */ /* 0x0005e20000100800 */
[----:B-1----:R-:W-:Y:S04]  /*1b480*/  IADD3 R0, R227, -0x1, RZ ;  /* 0xffffffffe3007810 */ /* 0x002fe80007ffe0ff */
[----:B------:R-:W-:Y:S01]  /*1b490*/  MOV R227, R0 ;  /* 0x0000000000e37202 */ /* 0x000fe20000000f00 */
[----:B------:R-:W-:-:S05]  /*1b4a0*/  @P0 BRA `(.L_x_215) ;  /* 0xffff95a000000947 */ /* 0x000fca000383ffff */
.L_x_197:
[----:B-12---:R-:W2:Y:S04]  /*1b4b0*/  LDL.LU R0, [R1+0x14] ;  /* 0x0000140001007983 */ /* 0x006ea80000300800 */
[----:B------:R-:W3:Y:S04]  /*1b4c0*/  LDL.LU R9, [R1+0x18] ;  /* 0x0000180001097983 */ /* 0x000ee80000300800 */
[----:B------:R-:W4:Y:S04]  /*1b4d0*/  LDL.LU R8, [R1+0x1c] ;  /* 0x00001c0001087983 */ /* 0x000f280000300800 */
[----:B------:R-:W4:Y:S01]  /*1b4e0*/  LDL.LU R4, [R1+0x20] ;  /* 0x0000200001047983 */ /* 0x000f220000300800 */
        /* <DEDUP_REMOVED lines=8> */
[----:B------:R-:W4:Y:S01]  /*1b570*/  SHFL.BFLY PT, R2, R4, 0x2, 0x1f ;  /* 0x0c401f0004027f89 */ /* 0x000f2200000e0000 */
        /* <DEDUP_REMOVED lines=11> */
[----:B------:R-:W-:Y:S01]  /*1b630*/  FSETP.NE.FTZ.AND P3, PT, R5, RZ, PT ;  /* 0x000000ff0500720b */ /* 0x000fe20003f75000 */
[----:B---3--:R-:W-:Y:S01]  /*1b640*/  FADD.FTZ R7, R7, R4 ;  /* 0x0000000407077221 */ /* 0x008fe20000010000 */
[----:B------:R-:W-:Y:S02]  /*1b650*/  FSETP.NE.FTZ.AND P2, PT, R6, RZ, PT ;  /* 0x000000ff0600720b */ /* 0x000fe40003f55000 */
[----:B------:R-:W-:Y:S01]  /*1b660*/  MOV R4, RZ ;  /* 0x000000ff00047202 */ /* 0x000fe20000000f00 */
[----:B----4-:R-:W-:Y:S01]  /*1b670*/  FADD.FTZ R8, R2, R8 ;  /* 0x0000000802087221 */ /* 0x010fe20000010000 */
[----:B------:R-:W-:Y:S02]  /*1b680*/  FSETP.NE.FTZ.AND P1, PT, R7, RZ, PT ;  /* 0x000000ff0700720b */ /* 0x000fe40003f35000 */
[----:B------:R-:W-:-:S05]  /*1b690*/  MOV R2, RZ ;  /* 0x000000ff00027202 */ /* 0x000fca0000000f00 */
[----:B------:R-:W1:Y:S01]  /*1b6a0*/  @P3 MUFU.RCP R0, R5 ;  /* 0x0000000500003308 */ /* 0x000e620000001000 */
[----:B------:R-:W-:-:S07]  /*1b6b0*/  FSETP.NE.FTZ.AND P0, PT, R8, RZ, PT ;  /* 0x000000ff0800720b */ /* 0x000fce0003f15000 */
[----:B------:R-:W-:Y:S01]  /*1b6c0*/  @P2 MUFU.RCP R4, R6 ;  /* 0x0000000600042308 */ /* 0x000fe20000001000 */
        /* <DEDUP_REMOVED lines=21> */
[C---:B-1----:R-:W-:Y:S01]  /*1b820*/  FMUL.FTZ R108, R2.reuse, R108 ;  /* 0x0000006c026c7220 */ /* 0x042fe20000410000 */
[----:B------:R-:W-:Y:S01]  /*1b830*/  @P0 MUFU.LG2 R6, R8 ;  /* 0x0000000800060308 */ /* 0x000fe20000000c00 */
[C---:B------:R-:W-:Y:S02]  /*1b840*/  FMUL.FTZ R109, R2.reuse, R109 ;  /* 0x0000006d026d7220 */ /* 0x040fe40000410000 */
[C---:B------:R-:W-:Y:S02]  /*1b850*/  FMUL.FTZ R112, R2.reuse, R112 ;  /* 0x0000007002707220 */ /* 0x040fe40000410000 */
[----:B------:R-:W-:-:S02]  /*1b860*/  FMUL.FTZ R113, R2, R113 ;  /* 0x0000007102717220 */ /* 0x000fc40000410000 */
[C---:B------:R-:W-:Y:S01]  /*1b870*/  FMUL.FTZ R124, R2.reuse, R124 ;  /* 0x0000007c027c7220 */ /* 0x040fe20000410000 */
[----:B------:R1:W2:Y:S01]  /*1b880*/  @P0 MUFU.RCP R0, R8 ;  /* 0x0000000800000308 */ /* 0x0002a20000001000 */
        /* <DEDUP_REMOVED lines=8> */
[----:B-1----:R-:W-:Y:S01]  /*1b910*/  @P0 MOV R8, 0x3f317218 ;  /* 0x3f31721800080802 */ /* 0x002fe20000000f00 */
[C---:B------:R-:W-:Y:S02]  /*1b920*/  FMUL.FTZ R157, R2.reuse, R157 ;  /* 0x0000009d029d7220 */ /* 0x040fe40000410000 */
[C---:B------:R-:W-:Y:S02]  /*1b930*/  FMUL.FTZ R160, R2.reuse, R160 ;  /* 0x000000a002a07220 */ /* 0x040fe40000410000 */
[----:B------:R-:W-:Y:S01]  /*1b940*/  FMUL.FTZ R161, R2, R161 ;  /* 0x000000a102a17220 */ /* 0x000fe20000410000 */
[----:B------:R-:W-:Y:S01]  /*1b950*/  @P2 MOV R2, 0x3f317218 ;  /* 0x3f31721800022802 */ /* 0x000fe20000000f00 */
        /* <DEDUP_REMOVED lines=17> */
[C---:B--2---:R-:W-:Y:S02]  /*1ba70*/  FMUL.FTZ R110, R0.reuse, R110 ;  /* 0x0000006e006e7220 */ /* 0x044fe40000410000 */
        /* <DEDUP_REMOVED lines=28> */
.L_x_149:
[----:B------:R-:W-:Y:S01]  /*1bc40*/  USHF.R.S32.HI UR6, URZ, 0x1f, UR11 ;  /* 0x0000001f3f067899 */ /* 0x000fe2000801140b */
[----:B------:R-:W-:Y:S05]  /*1bc50*/  @P4 BRA `(.L_x_216) ;  /* 0x0000121000004947 */ /* 0x000fea0003800000 */
[----:B------:R-:W2:Y:S01]  /*1bc60*/  S2R R12, SR_TID.X ;  /* 0x00000000000c7919 */ /* 0x000ea20000002100 */
[----:B------:R-:W-:Y:S01]  /*1bc70*/  ULDC.64 UR4, c[0x0][0x490] ;  /* 0x0001240000047ab9 */ /* 0x000fe20000000a00 */
[----:B------:R-:W-:Y:S01]  /*1bc80*/  IMAD.MOV.U32 R54, RZ, RZ, c[0x0][0x4e8] ;  /* 0x00013a00ff367624 */ /* 0x000fe200078e00ff */
[----:B------:R-:W-:Y:S01]  /*1bc90*/  UIMAD UR8, UR6, UR4, URZ ;  /* 0x00000004060872a4 */ /* 0x000fe2000f8e023f */
[----:B------:R-:W3:Y:S01]  /*1bca0*/  S2R R13, SR_CTAID.Z ;  /* 0x00000000000d7919 */ /* 0x000ee20000002700 */
[----:B------:R-:W-:Y:S01]  /*1bcb0*/  UIMAD.WIDE.U32 UR12, UR11, UR4, URZ ;  /* 0x000000040b0c72a5 */ /* 0x000fe2000f8e003f */
[----:B------:R-:W-:Y:S01]  /*1bcc0*/  F2FP.BF16.PACK_AB R104, R105, R104 ;  /* 0x000000686968723e */ /* 0x000fe200000010ff */
[----:B------:R-:W-:Y:S01]  /*1bcd0*/  UIMAD UR8, UR11, UR5, UR8 ;  /* 0x000000050b0872a4 */ /* 0x000fe2000f8e0208 */
[----:B------:R-:W4:Y:S01]  /*1bce0*/  S2R R29, SR_CTAID.X ;  /* 0x00000000001d7919 */ /* 0x000f220000002500 */
[C---:B------:R-:W-:Y:S01]  /*1bcf0*/  ISETP.NE.AND P0, PT, R54.reuse, 0x1, PT ;  /* 0x000000013600780c */ /* 0x040fe20003f05270 */
[----:B------:R-:W-:Y:S01]  /*1bd00*/  ULDC.64 UR4, c[0x0][0x3e8] ;  /* 0x0000fa0000047ab9 */ /* 0x000fe20000000a00 */
[----:B------:R-:W-:Y:S01]  /*1bd10*/  IMAD.U32 R3, RZ, RZ, UR13 ;  /* 0x0000000dff037e24 */ /* 0x000fe2000f8e00ff */
[----:B------:R-:W-:Y:S01]  /*1bd20*/  UIMAD.WIDE.U32 UR14, UR11, UR4, URZ ;  /* 0x000000040b0e72a5 */ /* 0x000fe2000f8e003f */
[----:B------:R-:W-:Y:S01]  /*1bd30*/  IMAD.U32 R2, RZ, RZ, UR12 ;  /* 0x0000000cff027e24 */ /* 0x000fe2000f8e00ff */
[----:B------:R-:W-:Y:S01]  /*1bd40*/  UIMAD UR7, UR6, UR4, URZ ;  /* 0x00000004060772a4 */ /* 0x000fe2000f8e023f */
[----:B------:R-:W-:Y:S01]  /*1bd50*/  IMAD R54, R54, c[0x0][0x388], RZ ;  /* 0x0000e20036367a24 */ /* 0x000fe200078e02ff */
[----:B------:R-:W-:Y:S01]  /*1bd60*/  UIADD3 UR8, UR13, UR8, URZ ;  /* 0x000000080d087290 */ /* 0x000fe2000fffe03f */
[----:B------:R-:W-:Y:S01]  /*1bd70*/  F2FP.BF16.PACK_AB R106, R107, R106 ;  /* 0x0000006a6b6a723e */ /* 0x000fe200000010ff */
[----:B------:R-:W-:Y:S01]  /*1bd80*/  IMAD.U32 R7, RZ, RZ, UR15 ;  /* 0x0000000fff077e24 */ /* 0x000fe2000f8e00ff */
[----:B------:R-:W-:Y:S01]  /*1bd90*/  UIMAD UR5, UR11, UR5, UR7 ;  /* 0x000000050b0572a4 */ /* 0x000fe2000f8e0207 */
[----:B------:R-:W-:Y:S01]  /*1bda0*/  IMAD.U32 R6, RZ, RZ, UR14 ;  /* 0x0000000eff067e24 */ /* 0x000fe2000f8e00ff */
[----:B------:R-:W-:Y:S01]  /*1bdb0*/  F2FP.BF16.PACK_AB R24, R24, R116 ;  /* 0x000000741818723e */ /* 0x000fe200000010ff */
[----:B------:R-:W-:Y:S01]  /*1bdc0*/  IMAD.U32 R5, RZ, RZ, UR8 ;  /* 0x00000008ff057e24 */ /* 0x000fe2000f8e00ff */
[----:B------:R-:W-:Y:S01]  /*1bdd0*/  UIADD3 UR5, UR15, UR5, URZ ;  /* 0x000000050f057290 */ /* 0x000fe2000fffe03f */
[----:B--2---:R-:W-:-:S02]  /*1bde0*/  SHF.R.S32.HI R19, RZ, 0x1f, R12 ;  /* 0x0000001fff137819 */ /* 0x004fc4000001140c */
[----:B------:R-:W-:Y:S02]  /*1bdf0*/  F2FP.BF16.PACK_AB R118, R119, R118 ;  /* 0x000000767776723e */ /* 0x000fe400000010ff */
[CC--:B------:R-:W-:Y:S02]  /*1be00*/  LEA.HI R4, R19.reuse, R12.reuse, RZ, 0x2 ;  /* 0x0000000c13047211 */ /* 0x0c0fe400078f10ff */
[----:B------:R-:W-:Y:S02]  /*1be10*/  LEA.HI R8, R19, R12, RZ, 0x5 ;  /* 0x0000000c13087211 */ /* 0x000fe400078f28ff */
[--C-:B------:R-:W-:Y:S02]  /*1be20*/  SHF.R.S32.HI R7, RZ, 0x2, R4.reuse ;  /* 0x00000002ff077819 */ /* 0x100fe40000011404 */
[----:B------:R-:W-:Y:S02]  /*1be30*/  SHF.R.S32.HI R0, RZ, 0x1f, R4 ;  /* 0x0000001fff007819 */ /* 0x000fe40000011404 */
[----:B------:R-:W-:-:S02]  /*1be40*/  LOP3.LUT R3, R4, 0xfffffffc, RZ, 0xc0, !PT ;  /* 0xfffffffc04037812 */ /* 0x000fc400078ec0ff */
[----:B------:R-:W-:Y:S02]  /*1be50*/  LOP3.LUT R4, R8, 0xffffffe0, RZ, 0xc0, !PT ;  /* 0xffffffe008047812 */ /* 0x000fe400078ec0ff */
[-C--:B------:R-:W-:Y:S01]  /*1be60*/  LEA.HI R11, R19, R12.reuse, RZ, 0x3 ;  /* 0x0000000c130b7211 */ /* 0x080fe200078f18ff */
[----:B------:R-:W-:Y:S01]  /*1be70*/  IMAD.IADD R10, R12, 0x1, -R3 ;  /* 0x000000010c0a7824 */ /* 0x000fe200078e0a03 */
[----:B------:R-:W-:Y:S01]  /*1be80*/  LEA.HI R9, R0, R7, RZ, 0x3 ;  /* 0x0000000700097211 */ /* 0x000fe200078f18ff */
[C---:B------:R-:W-:Y:S01]  /*1be90*/  IMAD.IADD R0, R12.reuse, 0x1, -R4 ;  /* 0x000000010c007824 */ /* 0x040fe200078e0a04 */
[----:B------:R-:W-:Y:S01]  /*1bea0*/  LOP3.LUT R14, R11, 0xfffffff8, RZ, 0xc0, !PT ;  /* 0xfffffff80b0e7812 */ /* 0x000fe200078ec0ff */
[----:B------:R-:W-:Y:S01]  /*1beb0*/  IMAD.MOV.U32 R4, RZ, RZ, R2 ;  /* 0x000000ffff047224 */ /* 0x000fe200078e0002 */
[----:B------:R-:W-:Y:S01]  /*1bec0*/  LEA.HI R19, R19, R12, RZ, 0x6 ;  /* 0x0000000c13137211 */ /* 0x000fe200078f30ff */
[----:B------:R-:W-:Y:S01]  /*1bed0*/  IMAD.MOV.U32 R2, RZ, RZ, R6 ;  /* 0x000000ffff027224 */ /* 0x000fe200078e0006 */
[----:B------:R-:W-:Y:S01]  /*1bee0*/  SHF.R.S32.HI R6, RZ, 0x1f, R0 ;  /* 0x0000001fff067819 */ /* 0x000fe20000011400 */
[----:B------:R-:W-:Y:S01]  /*1bef0*/  IMAD.IADD R14, R12, 0x1, -R14 ;  /* 0x000000010c0e7824 */ /* 0x000fe200078e0a0e */
[----:B---3--:R-:W-:Y:S01]  /*1bf00*/  SHF.R.S32.HI R12, RZ, 0x1f, R13 ;  /* 0x0000001fff0c7819 */ /* 0x008fe2000001140d */
[----:B------:R-:W-:Y:S01]  /*1bf10*/  IMAD.U32 R3, RZ, RZ, UR5 ;  /* 0x00000005ff037e24 */ /* 0x000fe2000f8e00ff */
[----:B------:R-:W-:Y:S01]  /*1bf20*/  LOP3.LUT P3, RZ, R0, 0x3, RZ, 0xc0, !PT ;  /* 0x0000000300ff7812 */ /* 0x000fe2000786c0ff */
[----:B------:R-:W-:Y:S01]  /*1bf30*/  IMAD.WIDE.U32 R20, R13, c[0x0][0x498], R4 ;  /* 0x000126000d147a25 */ /* 0x000fe200078e0004 */
[----:B------:R-:W-:-:S02]  /*1bf40*/  LEA.HI R16, R6, R0, RZ, 0x2 ;  /* 0x0000000006107211 */ /* 0x000fc400078f10ff */
[--C-:B------:R-:W-:Y:S01]  /*1bf50*/  SHF.R.S32.HI R6, RZ, 0x5, R8.reuse ;  /* 0x00000005ff067819 */ /* 0x100fe20000011408 */
[C---:B------:R-:W-:Y:S01]  /*1bf60*/  IMAD R23, R12.reuse, c[0x0][0x498], RZ ;  /* 0x000126000c177a24 */ /* 0x040fe200078e02ff */
[----:B------:R-:W-:Y:S01]  /*1bf70*/  SHF.R.S32.HI R0, RZ, 0x1f, R8 ;  /* 0x0000001fff007819 */ /* 0x000fe20000011408 */
[----:B------:R-:W-:Y:S01]  /*1bf80*/  IMAD R18, R12, c[0x0][0x3f0], RZ ;  /* 0x0000fc000c127a24 */ /* 0x000fe200078e02ff */
[----:B------:R-:W-:Y:S01]  /*1bf90*/  SHF.R.S32.HI R11, RZ, 0x3, R11 ;  /* 0x00000003ff0b7819 */ /* 0x000fe2000001140b */
[C---:B------:R-:W-:Y:S01]  /*1bfa0*/  IMAD R23, R13.reuse, c[0x0][0x49c], R23 ;  /* 0x000127000d177a24 */ /* 0x040fe200078e0217 */
[----:B------:R-:W-:Y:S01]  /*1bfb0*/  LEA.HI R0, R0, R6, RZ, 0x2 ;  /* 0x0000000600007211 */ /* 0x000fe200078f10ff */
[----:B------:R-:W-:Y:S01]  /*1bfc0*/  IMAD R18, R13, c[0x0][0x3f4], R18 ;  /* 0x0000fd000d127a24 */ /* 0x000fe200078e0212 */
[----:B------:R-:W-:Y:S01]  /*1bfd0*/  LOP3.LUT R9, R9, 0xfffffff8, RZ, 0xc0, !PT ;  /* 0xfffffff809097812 */ /* 0x000fe200078ec0ff */
[----:B------:R-:W-:Y:S01]  /*1bfe0*/  IMAD.SHL.U32 R4, R11, 0x40, RZ ;  /* 0x000000400b047824 */ /* 0x000fe200078e00ff */
[----:B------:R-:W-:Y:S01]  /*1bff0*/  F2FP.BF16.PACK_AB R108, R109, R108 ;  /* 0x0000006c6d6c723e */ /* 0x000fe200000010ff */
[----:B------:R-:W-:Y:S01]  /*1c000*/  IMAD.WIDE.U32 R12, R13, c[0x0][0x3f0], R2 ;  /* 0x0000fc000d0c7a25 */ /* 0x000fe200078e0002 */
[----:B------:R-:W-:-:S02]  /*1c010*/  LOP3.LUT R3, R0, 0xffffffc, RZ, 0xc0, !PT ;  /* 0x0ffffffc00037812 */ /* 0x000fc400078ec0ff */
[----:B------:R-:W-:Y:S01]  /*1c020*/  LEA.HI R2, R10, R10, RZ, 0x1 ;  /* 0x0000000a0a027211 */ /* 0x000fe200078f08ff */
[----:B------:R-:W-:Y:S01]  /*1c030*/  IMAD.SHL.U32 R8, R14, 0x8, RZ ;  /* 0x000000080e087824 */ /* 0x000fe200078e00ff */
[----:B------:R-:W-:Y:S01]  /*1c040*/  LOP3.LUT R0, R4, 0x1c0, RZ, 0xc0, !PT ;  /* 0x000001c004007812 */ /* 0x000fe200078ec0ff */
[----:B------:R-:W-:Y:S01]  /*1c050*/  IMAD.IADD R9, R7, 0x1, -R9 ;  /* 0x0000000107097824 */ /* 0x000fe200078e0a09 */
[----:B------:R-:W-:Y:S01]  /*1c060*/  LOP3.LUT R5, R2, 0x1ffffffe, RZ, 0xc0, !PT ;  /* 0x1ffffffe02057812 */ /* 0x000fe200078ec0ff */
[----:B------:R-:W-:Y:S01]  /*1c070*/  IMAD.IADD R7, R6, 0x1, -R3 ;  /* 0x0000000106077824 */ /* 0x000fe200078e0a03 */
[----:B------:R-:W-:Y:S01]  /*1c080*/  LOP3.LUT R4, R0, 0x38, R8, 0xf8, !PT ;  /* 0x0000003800047812 */ /* 0x000fe200078ef808 */
[----:B------:R-:W-:Y:S01]  /*1c090*/  IMAD R17, R6, 0x200, R10 ;  /* 0x0000020006117824 */ /* 0x000fe200078e020a */
[----:B------:R-:W-:Y:S01]  /*1c0a0*/  SHF.R.U32.HI R3, RZ, 0x3, R0 ;  /* 0x00000003ff037819 */ /* 0x000fe20000011600 */
[----:B------:R-:W-:Y:S01]  /*1c0b0*/  IMAD.SHL.U32 R0, R2, 0x20, RZ ;  /* 0x0000002002007824 */ /* 0x000fe200078e00ff */
[----:B------:R-:W-:Y:S01]  /*1c0c0*/  F2FP.BF16.PACK_AB R110, R111, R110 ;  /* 0x0000006e6f6e723e */ /* 0x000fe200000010ff */
[----:B------:R-:W-:Y:S01]  /*1c0d0*/  IMAD.IADD R5, R10, 0x1, -R5 ;  /* 0x000000010a057824 */ /* 0x000fe200078e0a05 */
[----:B------:R-:W-:Y:S01]  /*1c0e0*/  LOP3.LUT R15, R4, R3, RZ, 0x3c, !PT ;  /* 0x00000003040f7212 */ /* 0x000fe200078e3cff */
[----:B------:R-:W-:Y:S01]  /*1c0f0*/  IMAD.SHL.U32 R6, R19, 0x8, RZ ;  /* 0x0000000813067824 */ /* 0x000fe200078e00ff */
[----:B------:R-:W-:Y:S01]  /*1c100*/  LOP3.LUT R2, R0, 0xffffffc0, RZ, 0xc0, !PT ;  /* 0xffffffc000027812 */ /* 0x000fe200078ec0ff */
[--C-:B------:R-:W-:Y:S01]  /*1c110*/  IMAD R0, R14, 0x10, R11.reuse ;  /* 0x000000100e007824 */ /* 0x100fe200078e020b */
[----:B------:R-:W-:Y:S01]  /*1c120*/  LOP3.LUT R4, R9, 0x1, RZ, 0xc0, !PT ;  /* 0x0000000109047812 */ /* 0x000fe200078ec0ff */
[----:B----4-:R-:W-:Y:S01]  /*1c130*/  IMAD R22, R29, 0x80, R11 ;  /* 0x000000801d167824 */ /* 0x010fe200078e020b */
[----:B------:R-:W-:Y:S01]  /*1c140*/  SHF.R.S32.HI R3, RZ, 0x2, R16 ;  /* 0x00000002ff037819 */ /* 0x000fe20000011410 */
[----:B------:R-:W-:Y:S01]  /*1c150*/  IMAD R10, R5, 0x8, R2 ;  /* 0x00000008050a7824 */ /* 0x000fe200078e0202 */
[----:B------:R-:W-:Y:S01]  /*1c160*/  ISETP.NE.U32.AND P4, PT, R4, 0x1, PT ;  /* 0x000000010400780c */ /* 0x000fe20003f85070 */
[----:B------:R-:W-:Y:S01]  /*1c170*/  IMAD R5, R29, 0x80, R0 ;  /* 0x000000801d057824 */ /* 0x000fe200078e0200 */
[----:B------:R-:W-:Y:S01]  /*1c180*/  F2FP.BF16.PACK_AB R112, R113, R112 ;  /* 0x000000707170723e */ /* 0x000fe200000010ff */
[C---:B------:R-:W-:Y:S01]  /*1c190*/  IMAD.SHL.U32 R2, R9.reuse, 0x40, RZ ;  /* 0x0000004009027824 */ /* 0x040fe200078e00ff */
[----:B------:R-:W-:Y:S01]  /*1c1a0*/  R2P PR, R9, 0x6 ;  /* 0x0000000609007804 */ /* 0x000fe20000000000 */
[----:B------:R-:W-:Y:S01]  /*1c1b0*/  @P0 IMAD.HI.U32 R9, R5, c[0x0][0x4ec], RZ ;  /* 0x00013b0005090a27 */ /* 0x000fe200078e00ff */
[----:B------:R-:W-:-:S02]  /*1c1c0*/  F2FP.BF16.PACK_AB R114, R115, R114 ;  /* 0x000000727372723e */ /* 0x000fc400000010ff */
[----:B------:R-:W-:Y:S01]  /*1c1d0*/  F2FP.BF16.PACK_AB R120, R121, R120 ;  /* 0x000000787978723e */ /* 0x000fe200000010ff */
[----:B------:R-:W-:Y:S01]  /*1c1e0*/  IMAD.MOV.U32 R4, RZ, RZ, R5 ;  /* 0x000000ffff047224 */ /* 0x000fe200078e0005 */
[----:B------:R-:W-:Y:S01]  /*1c1f0*/  @P0 SHF.R.U32.HI R4, RZ, c[0x0][0x4f0], R9 ;  /* 0x00013c00ff040a19 */ /* 0x000fe20000011609 */
[----:B------:R-:W-:Y:S01]  /*1c200*/  IMAD R0, R7, 0x10, R3 ;  /* 0x0000001007007824 */ /* 0x000fe200078e0203 */
[----:B------:R-:W-:Y:S01]  /*1c210*/  LOP3.LUT R7, R2, 0x1c0, RZ, 0xc0, !PT ;  /* 0x000001c002077812 */ /* 0x000fe200078ec0ff */
[----:B------:R-:W-:Y:S01]  /*1c220*/  IMAD.IADD R3, R13, 0x1, R18 ;  /* 0x000000010d037824 */ /* 0x000fe200078e0212 */
[----:B------:R-:W-:Y:S01]  /*1c230*/  LOP3.LUT R18, R15, 0x7ffffe00, R6, 0xf8, !PT ;  /* 0x7ffffe000f127812 */ /* 0x000fe200078ef806 */
[----:B------:R-:W-:Y:S01]  /*1c240*/  IMAD.IADD R9, R0, 0x1, R10 ;  /* 0x0000000100097824 */ /* 0x000fe200078e020a */
[----:B------:R-:W-:Y:S01]  /*1c250*/  LEA.HI R7, R7, R7, RZ, 0x1d ;  /* 0x0000000707077211 */ /* 0x000fe200078fe8ff */
[----:B------:R-:W-:Y:S01]  /*1c260*/  IMAD.MOV R6, RZ, RZ, -R4 ;  /* 0x000000ffff067224 */ /* 0x000fe200078e0a04 */
[----:B------:R-:W-:Y:S01]  /*1c270*/  F2FP.BF16.PACK_AB R122, R123, R122 ;  /* 0x0000007a7b7a723e */ /* 0x000fe200000010ff */
[----:B------:R-:W-:Y:S01]  /*1c280*/  IMAD R0, R29, 0x80, R0 ;  /* 0x000000801d007824 */ /* 0x000fe200078e0200 */
[----:B------:R-:W-:Y:S01]  /*1c290*/  F2FP.BF16.PACK_AB R132, R133, R132 ;  /* 0x000000848584723e */ /* 0x000fe200000010ff */
[----:B------:R-:W-:Y:S01]  /*1c2a0*/  IMAD.MOV.U32 R2, RZ, RZ, R12 ;  /* 0x000000ffff027224 */ /* 0x000fe200078e000c */
[----:B------:R-:W-:Y:S01]  /*1c2b0*/  F2FP.BF16.PACK_AB R134, R135, R134 ;  /* 0x000000868786723e */ /* 0x000fe200000010ff */
[----:B------:R-:W-:Y:S01]  /*1c2c0*/  IMAD R10, R6, c[0x0][0x4e8], R5 ;  /* 0x00013a00060a7a24 */ /* 0x000fe200078e0205 */
[----:B------:R-:W-:Y:S01]  /*1c2d0*/  SHF.R.S32.HI R5, RZ, 0x1f, R4 ;  /* 0x0000001fff057819 */ /* 0x000fe20000011404 */
[----:B------:R-:W-:Y:S01]  /*1c2e0*/  IMAD.U32 R12, R17, 0x2, R7 ;  /* 0x00000002110c7824 */ /* 0x000fe200078e0007 */
[C---:B------:R-:W-:Y:S01]  /*1c2f0*/  IADD3 R7, R0.reuse, 0x8, RZ ;  /* 0x0000000800077810 */ /* 0x040fe20007ffe0ff */
[----:B------:R-:W-:Y:S01]  /*1c300*/  IMAD R14, R29, 0x80, R9 ;  /* 0x000000801d0e7824 */ /* 0x000fe200078e0209 */
[C---:B------:R-:W-:Y:S01]  /*1c310*/  IADD3 R6, R0.reuse, 0x40, RZ ;  /* 0x0000004000067810 */ /* 0x040fe20007ffe0ff */
[----:B------:R-:W-:Y:S01]  /*1c320*/  IMAD.MOV.U32 R15, RZ, RZ, -0x10 ;  /* 0xfffffff0ff0f7424 */ /* 0x000fe200078e00ff */
[-C--:B------:R-:W-:Y:S01]  /*1c330*/  ISETP.GE.OR P5, PT, R7, R54.reuse, P3 ;  /* 0x000000360700720c */ /* 0x080fe20001fa6670 */
[----:B------:R-:W-:Y:S01]  /*1c340*/  IMAD R5, R5, c[0x0][0x3e0], RZ ;  /* 0x0000f80005057a24 */ /* 0x000fe200078e02ff */
[----:B------:R-:W-:Y:S01]  /*1c350*/  ISETP.GE.OR P6, PT, R0, R54, P3 ;  /* 0x000000360000720c */ /* 0x000fe20001fc6670 */
[----:B------:R-:W-:Y:S01]  /*1c360*/  @P0 IMAD.HI.U32 R7, R14, c[0x0][0x4ec], RZ ;  /* 0x00013b000e070a27 */ /* 0x000fe200078e00ff */
[----:B------:R-:W-:-:S02]  /*1c370*/  SEL R15, R15, 0x10, !P4 ;  /* 0x000000100f0f7807 */ /* 0x000fc40006000000 */
[-C--:B------:R-:W-:Y:S01]  /*1c380*/  ISETP.GE.OR P4, PT, R6, R54.reuse, P3 ;  /* 0x000000360600720c */ /* 0x080fe20001f86670 */
[----:B------:R-:W-:Y:S01]  /*1c390*/  IMAD.WIDE.U32 R2, R4, c[0x0][0x3e0], R2 ;  /* 0x0000f80004027a25 */ /* 0x000fe200078e0002 */
[----:B------:R-:W-:Y:S02]  /*1c3a0*/  IADD3 R0, R0, 0x48, RZ ;  /* 0x0000004800007810 */ /* 0x000fe40007ffe0ff */
[----:B------:R-:W-:Y:S01]  /*1c3b0*/  SHF.R.S32.HI R11, RZ, 0x1f, R10 ;  /* 0x0000001fff0b7819 */ /* 0x000fe2000001140a */
[----:B------:R-:W-:Y:S01]  /*1c3c0*/  IMAD R6, R4, c[0x0][0x3e4], R5 ;  /* 0x0000f90004067a24 */ /* 0x000fe200078e0205 */
[----:B------:R-:W-:Y:S01]  /*1c3d0*/  ISETP.GE.OR P3, PT, R0, R54, P3 ;  /* 0x000000360000720c */ /* 0x000fe20001f66670 */
[----:B------:R-:W-:Y:S01]  /*1c3e0*/  IMAD.MOV.U32 R4, RZ, RZ, R14 ;  /* 0x000000ffff047224 */ /* 0x000fe200078e000e */
[----:B------:R-:W-:Y:S01]  /*1c3f0*/  @P0 SHF.R.U32.HI R4, RZ, c[0x0][0x4f0], R7 ;  /* 0x00013c00ff040a19 */ /* 0x000fe20000011607 */
[----:B------:R-:W-:Y:S01]  /*1c400*/  IMAD.SHL.U32 R0, R12, 0x2, RZ ;  /* 0x000000020c007824 */ /* 0x000fe200078e00ff */
[----:B------:R-:W-:Y:S01]  /*1c410*/  BAR.SYNC.DEFER_BLOCKING 0x1, 0x80 ;  /* 0x0042000000007b1d */ /* 0x000fe20000010000 */
[----:B------:R-:W-:Y:S01]  /*1c420*/  IMAD.IADD R3, R3, 0x1, R6 ;  /* 0x0000000103037824 */ /* 0x000fe200078e0206 */
[--C-:B------:R-:W-:Y:S01]  /*1c430*/  SHF.R.S32.HI R6, RZ, 0x1f, R4.reuse ;  /* 0x0000001fff067819 */ /* 0x100fe20000011404 */
[----:B------:R-:W-:Y:S01]  /*1c440*/  IMAD.MOV.U32 R16, RZ, RZ, 0x20 ;  /* 0x00000020ff107424 */ /* 0x000fe200078e00ff */
[----:B------:R-:W-:Y:S01]  /*1c450*/  IADD3 R12, P0, R4, R20, RZ ;  /* 0x00000014040c7210 */ /* 0x000fe20007f1e0ff */
[----:B------:R-:W-:Y:S01]  /*1c460*/  IMAD.MOV R4, RZ, RZ, -R4 ;  /* 0x000000ffff047224 */ /* 0x000fe200078e0a04 */
[----:B------:R-:W-:Y:S01]  /*1c470*/  IADD3 R7, R0, 0x80, RZ ;  /* 0x0000008000077810 */ /* 0x000fe20007ffe0ff */
[----:B------:R-:W-:Y:S01]  /*1c480*/  IMAD.WIDE.U32 R2, R10, c[0x0][0x3d8], R2 ;  /* 0x0000f6000a027a25 */ /* 0x000fe200078e0002 */
[----:B------:R-:W-:-:S02]  /*1c490*/  IADD3.X R13, R6, R21, R23, P0, !PT ;  /* 0x00000015060d7210 */ /* 0x000fc400007fe417 */
[----:B------:R-:W-:Y:S01]  /*1c4a0*/  SEL R16, R16, 0xffffffe0, !P1 ;  /* 0xffffffe010107807 */ /* 0x000fe20004800000 */
[----:B------:R-:W-:Y:S01]  /*1c4b0*/  IMAD R6, R11, c[0x0][0x3d8], RZ ;  /* 0x0000f6000b067a24 */ /* 0x000fe200078e02ff */
[----:B------:R-:W-:Y:S01]  /*1c4c0*/  IADD3 R9, R0, 0xc0, RZ ;  /* 0x000000c000097810 */ /* 0x000fe20007ffe0ff */
[----:B------:R-:W-:Y:S01]  /*1c4d0*/  IMAD R4, R4, c[0x0][0x4e8], R14 ;  /* 0x00013a0004047a24 */ /* 0x000fe200078e020e */
[----:B------:R-:W-:Y:S01]  /*1c4e0*/  LEA R21, P0, R2, c[0x0][0x380], 0x1 ;  /* 0x0000e00002157a11 */ /* 0x000fe200078008ff */
[----:B------:R-:W-:Y:S01]  /*1c4f0*/  IMAD R6, R10, c[0x0][0x3dc], R6 ;  /* 0x0000f7000a067a24 */ /* 0x000fe200078e0206 */
[----:B------:R-:W-:Y:S01]  /*1c500*/  F2FP.BF16.PACK_AB R124, R125, R124 ;  /* 0x0000007c7d7c723e */ /* 0x000fe200000010ff */
[----:B------:R-:W-:Y:S01]  /*1c510*/  IMAD.IADD R5, R0, 0x1, R15 ;  /* 0x0000000100057824 */ /* 0x000fe200078e020f */
[----:B------:R-:W-:Y:S01]  /*1c520*/  F2FP.BF16.PACK_AB R126, R127, R126 ;  /* 0x0000007e7f7e723e */ /* 0x000fe200000010ff */
[----:B------:R-:W-:Y:S01]  /*1c530*/  IMAD.IADD R3, R3, 0x1, R6 ;  /* 0x0000000103037824 */ /* 0x000fe200078e0206 */
[----:B------:R-:W-:Y:S01]  /*1c540*/  SHF.R.S32.HI R6, RZ, 0x1f, R4 ;  /* 0x0000001fff067819 */ /* 0x000fe20000011404 */
[----:B------:R-:W-:Y:S01]  /*1c550*/  SHFL.IDX PT, R48, R21, 0x4, 0x181f ;  /* 0x00981f0015307f89 */ /* 0x000fe200000e0000 */
[----:B------:R-:W-:-:S02]  /*1c560*/  @P2 IADD3 R9, R7, -0x40, RZ ;  /* 0xffffffc007092810 */ /* 0x000fc40007ffe0ff */
[----:B------:R-:W-:Y:S01]  /*1c570*/  LEA.HI.X R20, R2, c[0x0][0x384], R3, 0x1, P0 ;  /* 0x0000e10002147a11 */ /* 0x000fe200000f0c03 */
[----:B------:R-:W-:Y:S01]  /*1c580*/  STS [R0+0x80], R104 ;  /* 0x0000806800007388 */ /* 0x000fe20000000800 */
[----:B------:R-:W-:Y:S01]  /*1c590*/  IMAD R6, R6, c[0x0][0x488], RZ ;  /* 0x0001220006067a24 */ /* 0x000fe200078e02ff */
[----:B------:R-:W-:Y:S01]  /*1c5a0*/  F2FP.BF16.PACK_AB R128, R129, R128 ;  /* 0x000000808180723e */ /* 0x000fe200000010ff */
[C---:B------:R-:W-:Y:S01]  /*1c5b0*/  IMAD.WIDE.U32 R2, R4.reuse, c[0x0][0x488], R12 ;  /* 0x0001220004027a25 */ /* 0x040fe200078e000c */
[----:B------:R-:W-:Y:S01]  /*1c5c0*/  STS [R0+0x480], R106 ;  /* 0x0004806a00007388 */ /* 0x000fe20000000800 */
[----:B------:R-:W-:Y:S02]  /*1c5d0*/  F2FP.BF16.PACK_AB R130, R131, R130 ;  /* 0x000000828382723e */ /* 0x000fe400000010ff */
[----:B------:R-:W-:Y:S01]  /*1c5e0*/  IMAD R6, R4, c[0x0][0x48c], R6 ;  /* 0x0001230004067a24 */ /* 0x000fe200078e0206 */
[----:B------:R-:W-:Y:S01]  /*1c5f0*/  STS [R5+0x80], R24 ;  /* 0x0000801805007388 */ /* 0x000fe20000000800 */
[----:B------:R-:W-:-:S02]  /*1c600*/  LEA R4, P0, R2, c[0x0][0x450], 0x2 ;  /* 0x0001140002047a11 */ /* 0x000fc400078010ff */
[----:B------:R-:W-:Y:S01]  /*1c610*/  F2FP.BF16.PACK_AB R136, R137, R136 ;  /* 0x000000888988723e */ /* 0x000fe200000010ff */
[----:B------:R-:W-:Y:S01]  /*1c620*/  STS [R5+0x480], R118 ;  /* 0x0004807605007388 */ /* 0x000fe20000000800 */
[----:B------:R-:W-:Y:S02]  /*1c630*/  F2FP.BF16.PACK_AB R138, R139, R138 ;  /* 0x0000008a8b8a723e */ /* 0x000fe400000010ff */
[----:B------:R-:W-:Y:S01]  /*1c640*/  F2FP.BF16.PACK_AB R148, R149, R148 ;  /* 0x000000949594723e */ /* 0x000fe200000010ff */
[----:B------:R-:W-:Y:S01]  /*1c650*/  STS [R0+0x2080], R108 ;  /* 0x0020806c00007388 */ /* 0x000fe20000000800 */
[----:B------:R-:W-:Y:S02]  /*1c660*/  F2FP.BF16.PACK_AB R150, R151, R150 ;  /* 0x000000969796723e */ /* 0x000fe400000010ff */
[----:B------:R-:W-:Y:S01]  /*1c670*/  F2FP.BF16.PACK_AB R140, R141, R140 ;  /* 0x0000008c8d8c723e */ /* 0x000fe200000010ff */
[----:B------:R2:W-:Y:S01]  /*1c680*/  STS [R0+0x2480], R110 ;  /* 0x0024806e00007388 */ /* 0x0005e20000000800 */
        /* <DEDUP_REMOVED lines=8> */
[----:B------:R-:W-:Y:S01]  /*1c710*/  SHFL.IDX PT, R12, R4, RZ, 0x1c1f ;  /* 0x001c1fff040c7589 */ /* 0x000fe200000e0000 */
[----:B------:R-:W-:-:S02]  /*1c720*/  F2FP.BF16.PACK_AB R166, R167, R166 ;  /* 0x000000a6a7a6723e */ /* 0x000fc400000010ff */
[----:B------:R-:W-:Y:S01]  /*1c730*/  F2FP.BF16.PACK_AB R156, R157, R156 ;  /* 0x0000009c9d9c723e */ /* 0x000fe200000010ff */
[----:B------:R-:W-:Y:S01]  /*1c740*/  SHFL.IDX PT, R10, R4, 0x1, 0x1c1f ;  /* 0x003c1f00040a7f89 */ /* 0x000fe200000e0000 */
[----:B------:R-:W-:Y:S02]  /*1c750*/  F2FP.BF16.PACK_AB R158, R159, R158 ;  /* 0x0000009e9f9e723e */ /* 0x000fe400000010ff */
[----:B------:R-:W-:Y:S01]  /*1c760*/  F2FP.BF16.PACK_AB R160, R161, R160 ;  /* 0x000000a0a1a0723e */ /* 0x000fe200000010ff */
[----:B------:R-:W-:Y:S01]  /*1c770*/  SHFL.IDX PT, R23, R20, 0x3, 0x181f ;  /* 0x00781f0014177f89 */ /* 0x000fe200000e0000 */
[----:B------:R-:W-:Y:S02]  /*1c780*/  F2FP.BF16.PACK_AB R162, R163, R162 ;  /* 0x000000a2a3a2723e */ /* 0x000fe400000010ff */
[----:B------:R-:W-:Y:S01]  /*1c790*/  SHF.R.S32.HI R53, RZ, 0x1f, R8 ;  /* 0x0000001fff357819 */ /* 0x000fe20000011408 */
[----:B------:R-:W-:Y:S01]  /*1c7a0*/  SHFL.IDX PT, R49, R21, 0x6, 0x181f ;  /* 0x00d81f0015317f89 */ /* 0x000fe200000e0000 */
[----:B--2---:R-:W-:Y:S01]  /*1c7b0*/  IMAD.IADD R0, R0, 0x1, R16 ;  /* 0x0000000100007824 */ /* 0x004fe200078e0210 */
[----:B------:R-:W-:-:S02]  /*1c7c0*/  IADD3 R32, R22, 0x40, RZ ;  /* 0x0000004016207810 */ /* 0x000fc40007ffe0ff */
[----:B------:R-:W-:Y:S01]  /*1c7d0*/  SHFL.IDX PT, R52, R20, 0x4, 0x181f ;  /* 0x00981f0014347f89 */ /* 0x000fe200000e0000 */
[----:B------:R-:W-:-:S03]  /*1c7e0*/  IADD3 R44, R22, 0x50, RZ ;  /* 0x00000050162c7810 */ /* 0x000fc60007ffe0ff */
[----:B------:R-:W-:Y:S01]  /*1c7f0*/  STS [R0+0x80], R120 ;  /* 0x0000807800007388 */ /* 0x000fe20000000800 */
[----:B---3--:R-:W-:-:S03]  /*1c800*/  IMAD.IADD R5, R16, 0x1, R5 ;  /* 0x0000000110057824 */ /* 0x008fc600078e0205 */
[----:B------:R-:W-:Y:S04]  /*1c810*/  STS [R0+0x480], R122 ;  /* 0x0004807a00007388 */ /* 0x000fe80000000800 */
[----:B------:R-:W-:Y:S04]  /*1c820*/  STS [R5+0x80], R132 ;  /* 0x0000808405007388 */ /* 0x000fe80000000800 */
[----:B------:R-:W-:Y:S04]  /*1c830*/  STS [R5+0x480], R134 ;  /* 0x0004808605007388 */ /* 0x000fe80000000800 */
[----:B------:R-:W-:Y:S04]  /*1c840*/  STS [R0+0x2080], R124 ;  /* 0x0020807c00007388 */ /* 0x000fe80000000800 */
[----:B------:R2:W-:Y:S04]  /*1c850*/  STS [R0+0x2480], R126 ;  /* 0x0024807e00007388 */ /* 0x0005e80000000800 */
[----:B------:R-:W-:Y:S04]  /*1c860*/  STS [R5+0x2080], R128 ;  /* 0x0020808005007388 */ /* 0x000fe80000000800 */
[----:B------:R-:W-:Y:S04]  /*1c870*/  STS [R5+0x2480], R130 ;  /* 0x0024808205007388 */ /* 0x000fe80000000800 */
[----:B------:R-:W-:Y:S04]  /*1c880*/  STS [R9], R136 ;  /* 0x0000008809007388 */ /* 0x000fe80000000800 */
[----:B------:R-:W-:Y:S04]  /*1c890*/  STS [R9+0x400], R138 ;  /* 0x0004008a09007388 */ /* 0x000fe80000000800 */
[----:B------:R-:W-:Y:S04]  /*1c8a0*/  SHFL.IDX PT, R51, R20, 0x5, 0x181f ;  /* 0x00b81f0014337f89 */ /* 0x000fe800000e0000 */
[----:B------:R-:W-:Y:S01]  /*1c8b0*/  SHFL.IDX PT, R50, R20, 0x6, 0x181f ;  /* 0x00d81f0014327f89 */ /* 0x000fe200000e0000 */
[----:B--2---:R-:W-:Y:S01]  /*1c8c0*/  IMAD.IADD R0, R3, 0x1, R6 ;  /* 0x0000000103007824 */ /* 0x004fe200078e0206 */
[----:B------:R-:W-:-:S02]  /*1c8d0*/  IADD3 R3, R16, 0x400, R9 ;  /* 0x0000040010037810 */ /* 0x000fc40007ffe009 */
[----:B------:R-:W-:Y:S02]  /*1c8e0*/  SHFL.IDX PT, R6, R4, 0x2, 0x1c1f ;  /* 0x005c1f0004067f89 */ /* 0x000fe400000e0000 */
[----:B------:R-:W-:Y:S01]  /*1c8f0*/  LEA.HI.X R2, R2, c[0x0][0x454], R0, 0x2, P0 ;  /* 0x0001150002027a11 */ /* 0x000fe200000f1400 */
[C---:B------:R-:W-:Y:S01]  /*1c900*/  IMAD.IADD R0, R15.reuse, 0x1, R9 ;  /* 0x000000010f007824 */ /* 0x040fe200078e0209 */
[----:B------:R-:W-:Y:S01]  /*1c910*/  SHFL.IDX PT, R4, R4, 0x3, 0x1c1f ;  /* 0x007c1f0004047f89 */ /* 0x000fe200000e0000 */
[----:B------:R-:W-:Y:S02]  /*1c920*/  IMAD.IADD R14, R15, 0x1, R3 ;  /* 0x000000010f0e7824 */ /* 0x000fe400078e0203 */
[C---:B------:R-:W-:Y:S01]  /*1c930*/  IMAD.IADD R3, R16.reuse, 0x1, R9 ;  /* 0x0000000110037824 */ /* 0x040fe200078e0209 */
[----:B------:R-:W2:Y:S04]  /*1c940*/  SHFL.IDX PT, R13, R2, RZ, 0x1c1f ;  /* 0x001c1fff020d7589 */ /* 0x000ea800000e0000 */
[----:B------:R-:W3:Y:S04]  /*1c950*/  SHFL.IDX PT, R11, R2, 0x1, 0x1c1f ;  /* 0x003c1f00020b7f89 */ /* 0x000ee800000e0000 */
[----:B------:R-:W4:Y:S04]  /*1c960*/  SHFL.IDX PT, R7, R2, 0x2, 0x1c1f ;  /* 0x005c1f0002077f89 */ /* 0x000f2800000e0000 */
[----:B------:R1:W2:Y:S04]  /*1c970*/  SHFL.IDX PT, R5, R2, 0x3, 0x1c1f ;  /* 0x007c1f0002057f89 */ /* 0x0002a800000e0000 */
[----:B------:R-:W-:Y:S04]  /*1c980*/  STS [R0], R148 ;  /* 0x0000009400007388 */ /* 0x000fe80000000800 */
[----:B------:R-:W-:Y:S04]  /*1c990*/  STS [R0+0x400], R150 ;  /* 0x0004009600007388 */ /* 0x000fe80000000800 */
[----:B------:R-:W-:Y:S04]  /*1c9a0*/  STS [R9+0x2000], R140 ;  /* 0x0020008c09007388 */ /* 0x000fe80000000800 */
[----:B------:R-:W-:Y:S04]  /*1c9b0*/  STS [R9+0x2400], R142 ;  /* 0x0024008e09007388 */ /* 0x000fe80000000800 */
[----:B------:R-:W-:Y:S01]  /*1c9c0*/  STS [R0+0x2000], R144 ;  /* 0x0020009000007388 */ /* 0x000fe20000000800 */
[----:B-1----:R-:W-:-:S03]  /*1c9d0*/  IMAD.IADD R2, R16, 0x1, R0 ;  /* 0x0000000110027824 */ /* 0x002fc600078e0200 */
[----:B------:R1:W-:Y:S04]  /*1c9e0*/  STS [R0+0x2400], R146 ;  /* 0x0024009200007388 */ /* 0x0003e80000000800 */
[----:B------:R-:W-:Y:S04]  /*1c9f0*/  STS [R3], R152 ;  /* 0x0000009803007388 */ /* 0x000fe80000000800 */
[----:B------:R-:W-:Y:S04]  /*1ca00*/  STS [R3+0x400], R154 ;  /* 0x0004009a03007388 */ /* 0x000fe80000000800 */
[----:B------:R-:W-:Y:S04]  /*1ca10*/  STS [R2], R164 ;  /* 0x000000a402007388 */ /* 0x000fe80000000800 */
[----:B------:R-:W-:Y:S04]  /*1ca20*/  STS [R14], R166 ;  /* 0x000000a60e007388 */ /* 0x000fe80000000800 */
[----:B------:R-:W-:Y:S04]  /*1ca30*/  STS [R3+0x2000], R156 ;  /* 0x0020009c03007388 */ /* 0x000fe80000000800 */
[----:B------:R-:W-:Y:S01]  /*1ca40*/  STS [R3+0x2400], R158 ;  /* 0x0024009e03007388 */ /* 0x000fe20000000800 */
[----:B-1----:R-:W-:-:S03]  /*1ca50*/  IMAD.SHL.U32 R0, R18, 0x2, RZ ;  /* 0x0000000212007824 */ /* 0x002fc600078e00ff */
[----:B------:R1:W-:Y:S04]  /*1ca60*/  STS [R2+0x2000], R160 ;  /* 0x002000a002007388 */ /* 0x0003e80000000800 */
[----:B------:R-:W-:Y:S04]  /*1ca70*/  STS [R14+0x2000], R162 ;  /* 0x002000a20e007388 */ /* 0x000fe80000000800 */
[----:B------:R-:W-:Y:S06]  /*1ca80*/  BAR.SYNC.DEFER_BLOCKING 0x1, 0x80 ;  /* 0x0042000000007b1d */ /* 0x000fec0000010000 */
[----:B------:R-:W-:Y:S04]  /*1ca90*/  SHFL.IDX PT, R3, R21, 0x1, 0x181f ;  /* 0x00381f0015037f89 */ /* 0x000fe800000e0000 */
[----:B------:R-:W-:Y:S01]  /*1caa0*/  SHFL.IDX PT, R9, R21, 0x2, 0x181f ;  /* 0x00581f0015097f89 */ /* 0x000fe200000e0000 */
[----:B-1----:R-:W-:-:S03]  /*1cab0*/  IADD3 R2, R22, 0x10, RZ ;  /* 0x0000001016027810 */ /* 0x002fc60007ffe0ff */
[----:B--2---:R-:W-:Y:S01]  /*1cac0*/  @!P6 ST.E [R12.64], R25 ;  /* 0x000000190c00e985 */ /* 0x004fe2000c101930 */
[----:B------:R-:W-:-:S03]  /*1cad0*/  ISETP.GE.AND P6, PT, R8, c[0x0][0x3c8], PT ;  /* 0x0000f20008007a0c */ /* 0x000fc60003fc6270 */
[----:B---3--:R-:W-:Y:S01]  /*1cae0*/  @!P5 ST.E [R10.64], R26 ;  /* 0x0000001a0a00d985 */ /* 0x008fe2000c101930 */
[-C--:B------:R-:W-:Y:S02]  /*1caf0*/  ISETP.GE.OR P2, PT, R2, R54.reuse, P6 ;  /* 0x000000360200720c */ /* 0x080fe40003746670 */
[----:B------:R-:W-:Y:S01]  /*1cb00*/  IADD3 R2, R22, 0x20, RZ ;  /* 0x0000002016027810 */ /* 0x000fe20007ffe0ff */
[----:B----4-:R-:W-:Y:S03]  /*1cb10*/  @!P4 ST.E [R6.64], R27 ;  /* 0x0000001b0600c985 */ /* 0x010fe6000c101930 */
[----:B------:R-:W-:Y:S01]  /*1cb20*/  ISETP.GE.OR P1, PT, R2, R54, P6 ;  /* 0x000000360200720c */ /* 0x000fe20003726670 */
[----:B------:R-:W1:Y:S01]  /*1cb30*/  SHFL.IDX PT, R6, R21, RZ, 0x181f ;  /* 0x00181fff15067589 */ /* 0x000e6200000e0000 */
[----:B------:R-:W-:-:S03]  /*1cb40*/  IADD3 R2, R22, 0x30, RZ ;  /* 0x0000003016027810 */ /* 0x000fc60007ffe0ff */
[----:B------:R-:W2:Y:S01]  /*1cb50*/  SHFL.IDX PT, R7, R20, RZ, 0x181f ;  /* 0x00181fff14077589 */ /* 0x000ea200000e0000 */
[----:B------:R-:W-:-:S03]  /*1cb60*/  ISETP.GE.OR P0, PT, R2, R54, P6 ;  /* 0x000000360200720c */ /* 0x000fc60003706670 */
[----:B------:R3:W-:Y:S01]  /*1cb70*/  @!P3 ST.E [R4.64], R28 ;  /* 0x0000001c0400b985 */ /* 0x0007e2000c101930 */
[----:B------:R-:W-:-:S03]  /*1cb80*/  ISETP.GE.OR P3, PT, R22, R54, P6 ;  /* 0x000000361600720c */ /* 0x000fc60003766670 */
[----:B------:R-:W-:Y:S04]  /*1cb90*/  LDS.128 R24, [R0+0x80] ;  /* 0x0000800000187984 */ /* 0x000fe80000000c00 */
[----:B------:R-:W4:Y:S04]  /*1cba0*/  SHFL.IDX PT, R5, R20, 0x1, 0x181f ;  /* 0x00381f0014057f89 */ /* 0x000f2800000e0000 */
[----:B------:R-:W4:Y:S04]  /*1cbb0*/  SHFL.IDX PT, R11, R20, 0x2, 0x181f ;  /* 0x00581f00140b7f89 */ /* 0x000f2800000e0000 */
[----:B------:R-:W4:Y:S01]  /*1cbc0*/  SHFL.IDX PT, R10, R21, 0x3, 0x181f ;  /* 0x00781f00150a7f89 */ /* 0x000f2200000e0000 */
[----:B-1----:R-:W-:-:S03]  /*1cbd0*/  @!P3 LEA R6, P5, R8, R6, 0x1 ;  /* 0x000000060806b211 */ /* 0x002fc600078a08ff */
[----:B------:R-:W1:Y:S01]  /*1cbe0*/  LDS.128 R16, [R0+0x880] ;  /* 0x0008800000107984 */ /* 0x000e620000000c00 */
[----:B--2---:R-:W-:Y:S02]  /*1cbf0*/  @!P3 LEA.HI.X R7, R8, R7, R53, 0x1, P5 ;  /* 0x000000070807b211 */ /* 0x004fe400028f0c35 */
[----:B------:R-:W-:Y:S01]  /*1cc00*/  ISETP.GE.OR P5, PT, R32, R54, P6 ;  /* 0x000000362000720c */ /* 0x000fe200037a6670 */
[----:B------:R-:W2:Y:S01]  /*1cc10*/  LDS.128 R12, [R0+0x1080] ;  /* 0x00108000000c7984 */ /* 0x000ea20000000c00 */
[----:B---3--:R-:W-:-:S03]  /*1cc20*/  @!P2 LEA R4, P4, R8, R3, 0x1 ;  /* 0x000000030804a211 */ /* 0x008fc600078808ff */
[----:B------:R-:W3:Y:S04]  /*1cc30*/  LDS.128 R28, [R0+0x1880] ;  /* 0x00188000001c7984 */ /* 0x000ee80000000c00 */
[----:B------:R-:W-:Y:S01]  /*1cc40*/  LDS.128 R32, [R0+0x2080] ;  /* 0x0020800000207984 */ /* 0x000fe20000000c00 */
[C-C-:B----4-:R-:W-:Y:S02]  /*1cc50*/  @!P2 LEA.HI.X R5, R8.reuse, R5, R53.reuse, 0x1, P4 ;  /* 0x000000050805a211 */ /* 0x150fe400020f0c35 */
[C---:B------:R-:W-:Y:S01]  /*1cc60*/  @!P1 LEA R2, P4, R8.reuse, R9, 0x1 ;  /* 0x0000000908029211 */ /* 0x040fe200078808ff */
[----:B------:R-:W-:Y:S03]  /*1cc70*/  LDS.128 R36, [R0+0x2880] ;  /* 0x0028800000247984 */ /* 0x000fe60000000c00 */
[C---:B------:R-:W-:Y:S01]  /*1cc80*/  @!P1 LEA.HI.X R3, R8.reuse, R11, R53, 0x1, P4 ;  /* 0x0000000b08039211 */ /* 0x040fe200020f0c35 */
[----:B------:R-:W-:Y:S01]  /*1cc90*/  LDS.128 R40, [R0+0x3080] ;  /* 0x0030800000287984 */ /* 0x000fe20000000c00 */
[----:B------:R-:W-:-:S03]  /*1cca0*/  @!P0 LEA R10, P4, R8, R10, 0x1 ;  /* 0x0000000a080a8211 */ /* 0x000fc600078808ff */
[----:B------:R-:W4:Y:S01]  /*1ccb0*/  SHFL.IDX PT, R9, R21, 0x5, 0x181f ;  /* 0x00b81f0015097f89 */ /* 0x000f2200000e0000 */
[----:B------:R-:W-:Y:S02]  /*1ccc0*/  @!P0 LEA.HI.X R11, R8, R23, R53, 0x1, P4 ;  /* 0x00000017080b8211 */ /* 0x000fe400020f0c35 */
[----:B------:R-:W-:Y:S02]  /*1ccd0*/  IADD3 R23, R22, 0x60, RZ ;  /* 0x0000006016177810 */ /* 0x000fe40007ffe0ff */
[-C--:B------:R-:W-:Y:S02]  /*1cce0*/  ISETP.GE.OR P4, PT, R44, R54.reuse, P6 ;  /* 0x000000362c00720c */ /* 0x080fe40003786670 */
[----:B------:R4:W4:Y:S04]  /*1ccf0*/  LDS.128 R44, [R0+0x3880] ;  /* 0x00388000002c7984 */ /* 0x0009280000000c00 */
[----:B------:R4:W-:Y:S01]  /*1cd00*/  @!P3 ST.E.128 [R6.64], R24 ;  /* 0x000000180600b985 */ /* 0x0009e2000c101d30 */
[----:B------:R-:W-:-:S03]  /*1cd10*/  ISETP.GE.OR P3, PT, R23, R54, P6 ;  /* 0x000000361700720c */ /* 0x000fc60003766670 */
[----:B-1----:R1:W-:Y:S04]  /*1cd20*/  @!P2 ST.E.128 [R4.64], R16 ;  /* 0x000000100400a985 */ /* 0x0023e8000c101d30 */
[----:B--2---:R2:W-:Y:S04]  /*1cd30*/  @!P1 ST.E.128 [R2.64], R12 ;  /* 0x0000000c02009985 */ /* 0x0045e8000c101d30 */
[----:B---3--:R3:W-:Y:S01]  /*1cd40*/  @!P0 ST.E.128 [R10.64], R28 ;  /* 0x0000001c0a008985 */ /* 0x0087e2000c101d30 */
[----:B----4-:R-:W-:-:S04]  /*1cd50*/  IADD3 R0, R22, 0x70, RZ ;  /* 0x0000007016007810 */ /* 0x010fc80007ffe0ff */
[----:B------:R-:W-:Y:S02]  /*1cd60*/  ISETP.GE.OR P6, PT, R0, R54, P6 ;  /* 0x000000360000720c */ /* 0x000fe400037c6670 */
[----:B------:R-:W-:-:S04]  /*1cd70*/  @!P5 LEA R6, P2, R8, R48, 0x1 ;  /* 0x000000300806d211 */ /* 0x000fc800078408ff */
[C-C-:B------:R-:W-:Y:S02]  /*1cd80*/  @!P5 LEA.HI.X R7, R8.reuse, R52, R53.reuse, 0x1, P2 ;  /* 0x000000340807d211 */ /* 0x140fe400010f0c35 */
[C---:B-1----:R-:W-:Y:S02]  /*1cd90*/  @!P4 LEA R4, P1, R8.reuse, R9, 0x1 ;  /* 0x000000090804c211 */ /* 0x042fe400078208ff */
[C---:B--2---:R-:W-:Y:S01]  /*1cda0*/  @!P3 LEA R2, P0, R8.reuse, R49, 0x1 ;  /* 0x000000310802b211 */ /* 0x044fe200078008ff */
[----:B------:R3:W-:Y:S01]  /*1cdb0*/  @!P5 ST.E.128 [R6.64], R32 ;  /* 0x000000200600d985 */ /* 0x0007e2000c101d30 */
[C-C-:B------:R-:W-:Y:S02]  /*1cdc0*/  @!P4 LEA.HI.X R5, R8.reuse, R51, R53.reuse, 0x1, P1 ;  /* 0x000000330805c211 */ /* 0x140fe400008f0c35 */
[----:B------:R-:W-:Y:S01]  /*1cdd0*/  @!P3 LEA.HI.X R3, R8, R50, R53, 0x1, P0 ;  /* 0x000000320803b211 */ /* 0x000fe200000f0c35 */
[----:B------:R3:W1:Y:S04]  /*1cde0*/  SHFL.IDX PT, R6, R21, 0x7, 0x181f ;  /* 0x00f81f0015067f89 */ /* 0x00066800000e0000 */
[----:B------:R3:W-:Y:S04]  /*1cdf0*/  @!P4 ST.E.128 [R4.64], R36 ;  /* 0x000000240400c985 */ /* 0x0007e8000c101d30 */
[----:B------:R3:W2:Y:S04]  /*1ce00*/  SHFL.IDX PT, R4, R20, 0x7, 0x181f ;  /* 0x00f81f0014047f89 */ /* 0x0006a800000e0000 */
[----:B------:R3:W-:Y:S01]  /*1ce10*/  @!P3 ST.E.128 [R2.64], R40 ;  /* 0x000000280200b985 */ /* 0x0007e2000c101d30 */
[----:B------:R-:W-:Y:S05]  /*1ce20*/  @P6 EXIT ;  /* 0x000000000000694d */ /* 0x000fea0003800000 */
[----:B-1-3--:R-:W-:-:S04]  /*1ce30*/  LEA R2, P0, R8, R6, 0x1 ;  /* 0x0000000608027211 */ /* 0x00afc800078008ff */
[----:B--2---:R-:W-:-:S05]  /*1ce40*/  LEA.HI.X R3, R8, R4, R53, 0x1, P0 ;  /* 0x0000000408037211 */ /* 0x004fca00000f0c35 */
[----:B------:R-:W-:Y:S01]  /*1ce50*/  ST.E.128 [R2.64], R44 ;  /* 0x0000002c02007985 */ /* 0x000fe2000c101d30 */
[----:B------:R-:W-:Y:S05]  /*1ce60*/  EXIT ;  /* 0x000000000000794d */ /* 0x000fea0003800000 */
.L_x_216:
[----:B------:R-:W2:Y:S01]  /*1ce70*/  S2R R8, SR_TID.X ;  /* 0x0000000000087919 */ /* 0x000ea20000002100 */
[----:B------:R-:W-:Y:S03]  /*1ce80*/  BSSY B0, `(.L_x_217) ;  /* 0x0000028000007945 */ /* 0x000fe60003800000 */
[----:B------:R-:W3:Y:S01]  /*1ce90*/  S2R R10, SR_CTAID.Z ;  /* 0x00000000000a7919 */ /* 0x000ee20000002700 */
[----:B--2---:R-:W-:Y:S02]  /*1cea0*/  ISETP.GT.AND P0, PT, R8, 0x7f, PT ;  /* 0x0000007f0800780c */ /* 0x004fe40003f04270 */
[----:B---3--:R-:W-:-:S11]  /*1ceb0*/  SHF.R.S32.HI R11, RZ, 0x1f, R10 ;  /* 0x0000001fff0b7819 */ /* 0x008fd6000001140a */
[----:B------:R-:W-:Y:S05]  /*1cec0*/  @P0 BRA `(.L_x_218) ;  /* 0x0000023000000947 */ /* 0x000fea0003800000 */
[----:B------:R-:W2:Y:S01]  /*1ced0*/  S2R R5, SR_CTAID.X ;  /* 0x0000000000057919 */ /* 0x000ea20000002500 */
[----:B------:R-:W-:-:S05]  /*1cee0*/  MOV R2, c[0x0][0x4e8] ;  /* 0x00013a0000027a02 */ /* 0x000fca0000000f00 */
[----:B------:R-:W-:Y:S01]  /*1cef0*/  IMAD R0, R2, c[0x0][0x388], RZ ;  /* 0x0000e20002007a24 */ /* 0x000fe200078e02ff */
[----:B--2---:R-:W-:-:S04]  /*1cf00*/  LEA R5, R5, R8, 0x7 ;  /* 0x0000000805057211 */ /* 0x004fc800078e38ff */
[----:B------:R-:W-:-:S13]  /*1cf10*/  ISETP.GE.AND P0, PT, R5, R0, PT ;  /* 0x000000000500720c */ /* 0x000fda0003f06270 */
[----:B------:R-:W-:Y:S05]  /*1cf20*/  @P0 BRA `(.L_x_218) ;  /* 0x000001d000000947 */ /* 0x000fea0003800000 */
[----:B------:R-:W-:Y:S01]  /*1cf30*/  ISETP.NE.AND P0, PT, R2, 0x1, PT ;  /* 0x000000010200780c */ /* 0x000fe20003f05270 */
[----:B------:R-:W-:Y:S01]  /*1cf40*/  ULDC.64 UR4, c[0x0][0x490] ;  /* 0x0001240000047ab9 */ /* 0x000fe20000000a00 */
[----:B------:R-:W-:Y:S01]  /*1cf50*/  MOV R0, R5 ;  /* 0x0000000500007202 */ /* 0x000fe20000000f00 */
[----:B------:R-:W-:Y:S01]  /*1cf60*/  UIMAD UR7, UR6, UR4, URZ ;  /* 0x00000004060772a4 */ /* 0x000fe2000f8e023f */
[----:B------:R-:W-:Y:S01]  /*1cf70*/  IMAD R6, R11, c[0x0][0x498], RZ ;  /* 0x000126000b067a24 */ /* 0x000fe200078e02ff */
[----:B------:R-:W-:Y:S02]  /*1cf80*/  UIMAD.WIDE.U32 UR8, UR11, UR4, URZ ;  /* 0x000000040b0872a5 */ /* 0x000fe4000f8e003f */
[----:B------:R-:W-:Y:S01]  /*1cf90*/  UIMAD UR4, UR11, UR5, UR7 ;  /* 0x000000050b0472a4 */ /* 0x000fe2000f8e0207 */
[----:B------:R-:W-:-:S03]  /*1cfa0*/  IMAD R6, R10, c[0x0][0x49c], R6 ;  /* 0x000127000a067a24 */ /* 0x000fc600078e0206 */
[----:B------:R-:W-:Y:S01]  /*1cfb0*/  UIADD3 UR4, UR9, UR4, URZ ;  /* 0x0000000409047290 */ /* 0x000fe2000fffe03f */
[----:B------:R-:W-:Y:S01]  /*1cfc0*/  MOV R3, UR9 ;  /* 0x0000000900037c02 */ /* 0x000fe20008000f00 */
[----:B------:R-:W-:-:S04]  /*1cfd0*/  @P0 IMAD.HI.U32 R2, R5, c[0x0][0x4ec], RZ ;  /* 0x00013b0005020a27 */ /* 0x000fc800078e00ff */
[----:B------:R-:W-:Y:S01]  /*1cfe0*/  IMAD.U32 R3, RZ, RZ, UR4 ;  /* 0x00000004ff037e24 */ /* 0x000fe2000f8e00ff */
[----:B------:R-:W-:Y:S01]  /*1cff0*/  @P0 SHF.R.U32.HI R0, RZ, c[0x0][0x4f0], R2 ;  /* 0x00013c00ff000a19 */ /* 0x000fe20000011602 */
[----:B------:R-:W-:-:S03]  /*1d000*/  IMAD.U32 R2, RZ, RZ, UR8 ;  /* 0x00000008ff027e24 */ /* 0x000fc6000f8e00ff */
[----:B------:R-:W-:Y:S01]  /*1d010*/  IADD3 R4, -R0, RZ, RZ ;  /* 0x000000ff00047210 */ /* 0x000fe20007ffe1ff */
[----:B------:R-:W-:Y:S01]  /*1d020*/  IMAD.WIDE.U32 R2, R10, c[0x0][0x498], R2 ;  /* 0x000126000a027a25 */ /* 0x000fe200078e0002 */
[----:B------:R-:W-:-:S03]  /*1d030*/  SHF.R.S32.HI R7, RZ, 0x1f, R0 ;  /* 0x0000001fff077819 */ /* 0x000fc60000011400 */
[----:B------:R-:W-:Y:S01]  /*1d040*/  IMAD R4, R4, c[0x0][0x4e8], R5 ;  /* 0x00013a0004047a24 */ /* 0x000fe200078e0205 */
[----:B------:R-:W-:-:S04]  /*1d050*/  IADD3 R2, P0, R0, R2, RZ ;  /* 0x0000000200027210 */ /* 0x000fc80007f1e0ff */
[----:B------:R-:W-:Y:S02]  /*1d060*/  SHF.R.S32.HI R5, RZ, 0x1f, R4 ;  /* 0x0000001fff057819 */ /* 0x000fe40000011404 */
[----:B------:R-:W-:-:S03]  /*1d070*/  IADD3.X R3, R7, R3, R6, P0, !PT ;  /* 0x0000000307037210 */ /* 0x000fc600007fe406 */
        /* <DEDUP_REMOVED lines=8> */
.L_x_218:
[----:B------:R-:W-:Y:S05]  /*1d100*/  BSYNC B0 ;  /* 0x0000000000007941 */ /* 0x000fea0003800000 */
.L_x_217:
[----:B------:R-:W3:Y:S01]  /*1d110*/  S2R R12, SR_CTAID.X ;  /* 0x00000000000c7919 */ /* 0x000ee20000002500 */
[----:B--2---:R-:W-:Y:S01]  /*1d120*/  SHF.R.S32.HI R0, RZ, 0x1f, R8 ;  /* 0x0000001fff007819 */ /* 0x004fe20000011408 */
[----:B------:R-:W-:Y:S01]  /*1d130*/  IMAD.MOV.U32 R19, RZ, RZ, c[0x0][0x4e8] ;  /* 0x00013a00ff137624 */ /* 0x000fe200078e00ff */
[----:B------:R-:W-:Y:S01]  /*1d140*/  ULDC.64 UR4, c[0x0][0x3e8] ;  /* 0x0000fa0000047ab9 */ /* 0x000fe20000000a00 */
[----:B------:R-:W-:Y:S01]  /*1d150*/  IMAD R7, R11, c[0x0][0x3f0], RZ ;  /* 0x0000fc000b077a24 */ /* 0x000fe200078e02ff */
[----:B------:R-:W-:Y:S01]  /*1d160*/  LEA.HI R0, R0, R8, RZ, 0x3 ;  /* 0x0000000800007211 */ /* 0x000fe200078f18ff */
[----:B------:R-:W-:Y:S01]  /*1d170*/  UIMAD UR7, UR6, UR4, URZ ;  /* 0x00000004060772a4 */ /* 0x000fe2000f8e023f */
[----:B------:R-:W-:Y:S01]  /*1d180*/  ISETP.NE.AND P0, PT, R19, 0x1, PT ;  /* 0x000000011300780c */ /* 0x000fe20003f05270 */
[----:B------:R-:W-:Y:S01]  /*1d190*/  UIMAD.WIDE.U32 UR8, UR11, UR4, URZ ;  /* 0x000000040b0872a5 */ /* 0x000fe2000f8e003f */
[----:B------:R-:W-:Y:S01]  /*1d1a0*/  LOP3.LUT R2, R0, 0xfffffff8, RZ, 0xc0, !PT ;  /* 0xfffffff800027812 */ /* 0x000fe200078ec0ff */
[----:B------:R-:W-:Y:S01]  /*1d1b0*/  UIMAD UR4, UR11, UR5, UR7 ;  /* 0x000000050b0472a4 */ /* 0x000fe2000f8e0207 */
[----:B------:R-:W-:Y:S01]  /*1d1c0*/  SHF.R.S32.HI R9, RZ, 0x3, R0 ;  /* 0x00000003ff097819 */ /* 0x000fe20000011400 */
[----:B------:R-:W-:-:S02]  /*1d1d0*/  IMAD R7, R10, c[0x0][0x3f4], R7 ;  /* 0x0000fd000a077a24 */ /* 0x000fc400078e0207 */
[----:B------:R-:W-:Y:S01]  /*1d1e0*/  IMAD.IADD R8, R8, 0x1, -R2 ;  /* 0x0000000108087824 */ /* 0x000fe200078e0a02 */
[----:B------:R-:W-:Y:S01]  /*1d1f0*/  UIADD3 UR4, UR9, UR4, URZ ;  /* 0x0000000409047290 */ /* 0x000fe2000fffe03f */
[----:B------:R-:W-:Y:S02]  /*1d200*/  IMAD.U32 R3, RZ, RZ, UR9 ;  /* 0x00000009ff037e24 */ /* 0x000fe4000f8e00ff */
[----:B------:R-:W-:Y:S02]  /*1d210*/  IMAD R0, R8, 0x10, R9 ;  /* 0x0000001008007824 */ /* 0x000fe400078e0209 */
[----:B------:R-:W-:Y:S02]  /*1d220*/  IMAD.U32 R2, RZ, RZ, UR8 ;  /* 0x00000008ff027e24 */ /* 0x000fe4000f8e00ff */
[----:B------:R-:W-:Y:S02]  /*1d230*/  IMAD.U32 R3, RZ, RZ, UR4 ;  /* 0x00000004ff037e24 */ /* 0x000fe4000f8e00ff */
[----:B---3--:R-:W-:-:S02]  /*1d240*/  IMAD R4, R12, 0x80, R0 ;  /* 0x000000800c047824 */ /* 0x008fc400078e0200 */
[----:B------:R-:W-:-:S04]  /*1d250*/  IMAD.WIDE.U32 R2, R10, c[0x0][0x3f0], R2 ;  /* 0x0000fc000a027a25 */ /* 0x000fc800078e0002 */
[----:B------:R-:W-:-:S04]  /*1d260*/  @P0 IMAD.HI.U32 R5, R4, c[0x0][0x4ec], RZ ;  /* 0x00013b0004050a27 */ /* 0x000fc800078e00ff */
[----:B------:R-:W-:Y:S01]  /*1d270*/  IMAD.MOV.U32 R0, RZ, RZ, R4 ;  /* 0x000000ffff007224 */ /* 0x000fe200078e0004 */
[----:B------:R-:W-:Y:S01]  /*1d280*/  @P0 SHF.R.U32.HI R0, RZ, c[0x0][0x4f0], R5 ;  /* 0x00013c00ff000a19 */ /* 0x000fe20000011605 */
[----:B------:R-:W-:Y:S02]  /*1d290*/  IMAD.IADD R3, R3, 0x1, R7 ;  /* 0x0000000103037824 */ /* 0x000fe400078e0207 */
[----:B------:R-:W-:Y:S01]  /*1d2a0*/  IMAD R19, R19, c[0x0][0x388], RZ ;  /* 0x0000e20013137a24 */ /* 0x000fe200078e02ff */
[--C-:B------:R-:W-:Y:S01]  /*1d2b0*/  SHF.R.S32.HI R6, RZ, 0x1f, R0.reuse ;  /* 0x0000001fff067819 */ /* 0x100fe20000011400 */
[----:B------:R-:W-:Y:S02]  /*1d2c0*/  IMAD.MOV R5, RZ, RZ, -R0 ;  /* 0x000000ffff057224 */ /* 0x000fe400078e0a00 */
[----:B------:R-:W-:-:S04]  /*1d2d0*/  IMAD.WIDE.U32 R2, R0, c[0x0][0x3e0], R2 ;  /* 0x0000f80000027a25 */ /* 0x000fc800078e0002 */
[----:B------:R-:W-:Y:S02]  /*1d2e0*/  IMAD R5, R5, c[0x0][0x4e8], R4 ;  /* 0x00013a0005057a24 */ /* 0x000fe400078e0204 */
[----:B------:R-:W-:-:S03]  /*1d2f0*/  IMAD R6, R6, c[0x0][0x3e0], RZ ;  /* 0x0000f80006067a24 */ /* 0x000fc600078e02ff */
[----:B------:R-:W-:Y:S01]  /*1d300*/  SHF.R.S32.HI R4, RZ, 0x1f, R5 ;  /* 0x0000001fff047819 */ /* 0x000fe20000011405 */
[----:B------:R-:W-:-:S04]  /*1d310*/  IMAD R0, R0, c[0x0][0x3e4], R6 ;  /* 0x0000f90000007a24 */ /* 0x000fc800078e0206 */
[----:B------:R-:W-:Y:S02]  /*1d320*/  IMAD.IADD R3, R3, 0x1, R0 ;  /* 0x0000000103037824 */ /* 0x000fe400078e0200 */
[----:B------:R-:W-:Y:S02]  /*1d330*/  IMAD R0, R4, c[0x0][0x3d8], RZ ;  /* 0x0000f60004007a24 */ /* 0x000fe400078e02ff */
[----:B------:R-:W-:-:S04]  /*1d340*/  IMAD.WIDE.U32 R2, R5, c[0x0][0x3d8], R2 ;  /* 0x0000f60005027a25 */ /* 0x000fc800078e0002 */
[----:B------:R-:W-:Y:S01]  /*1d350*/  IMAD R0, R5, c[0x0][0x3dc], R0 ;  /* 0x0000f70005007a24 */ /* 0x000fe200078e0200 */
[----:B------:R-:W-:-:S03]  /*1d360*/  LEA R4, P0, R2, c[0x0][0x380], 0x1 ;  /* 0x0000e00002047a11 */ /* 0x000fc600078008ff */
[----:B------:R-:W-:Y:S02]  /*1d370*/  IMAD.IADD R3, R3, 0x1, R0 ;  /* 0x0000000103037824 */ /* 0x000fe400078e0200 */
[----:B------:R-:W2:Y:S01]  /*1d380*/  SHFL.IDX PT, R6, R4, RZ, 0x181f ;  /* 0x00181fff04067589 */ /* 0x000ea200000e0000 */
[----:B------:R-:W-:Y:S02]  /*1d390*/  IMAD.SHL.U32 R0, R8, 0x8, RZ ;  /* 0x0000000808007824 */ /* 0x000fe400078e00ff */
[----:B------:R-:W-:Y:S01]  /*1d3a0*/  LEA.HI.X R3, R2, c[0x0][0x384], R3, 0x1, P0 ;  /* 0x0000e10002037a11 */ /* 0x000fe200000f0c03 */
[----:B------:R-:W-:Y:S01]  /*1d3b0*/  IMAD R2, R12, 0x80, R9 ;  /* 0x000000800c027824 */ /* 0x000fe200078e0209 */
[----:B------:R-:W-:Y:S01]  /*1d3c0*/  SHFL.IDX PT, R5, R4, 0x1, 0x181f ;  /* 0x00381f0004057f89 */ /* 0x000fe200000e0000 */
[----:B------:R-:W-:Y:S02]  /*1d3d0*/  ISETP.GE.AND P5, PT, R0, c[0x0][0x3c8], PT ;  /* 0x0000f20000007a0c */ /* 0x000fe40003fa6270 */
[----:B------:R-:W-:Y:S01]  /*1d3e0*/  SHF.R.S32.HI R18, RZ, 0x1f, R0 ;  /* 0x0000001fff127819 */ /* 0x000fe20000011400 */
[----:B------:R-:W3:Y:S01]  /*1d3f0*/  SHFL.IDX PT, R7, R3, RZ, 0x181f ;  /* 0x00181fff03077589 */ /* 0x000ee200000e0000 */
[----:B------:R-:W-:-:S02]  /*1d400*/  ISETP.GE.OR P1, PT, R2, R19, P5 ;  /* 0x000000130200720c */ /* 0x000fc40002f26670 */
[C---:B------:R-:W-:Y:S01]  /*1d410*/  IADD3 R8, R2.reuse, 0x10, RZ ;  /* 0x0000001002087810 */ /* 0x040fe20007ffe0ff */
[----:B------:R-:W4:Y:S01]  /*1d420*/  SHFL.IDX PT, R9, R3, 0x1, 0x181f ;  /* 0x00381f0003097f89 */ /* 0x000f2200000e0000 */
[----:B------:R-:W-:Y:S02]  /*1d430*/  IADD3 R14, R2, 0x20, RZ ;  /* 0x00000020020e7810 */ /* 0x000fe40007ffe0ff */
[-C--:B------:R-:W-:Y:S01]  /*1d440*/  ISETP.GE.OR P0, PT, R8, R19.reuse, P5 ;  /* 0x000000130800720c */ /* 0x080fe20002f06670 */
[----:B------:R-:W-:Y:S01]  /*1d450*/  SHFL.IDX PT, R12, R3, 0x2, 0x181f ;  /* 0x00581f00030c7f89 */ /* 0x000fe200000e0000 */
[C---:B------:R-:W-:Y:S02]  /*1d460*/  IADD3 R10, R2.reuse, 0x40, RZ ;  /* 0x00000040020a7810 */ /* 0x040fe40007ffe0ff */
[----:B------:R-:W-:Y:S01]  /*1d470*/  IADD3 R13, R2, 0x30, RZ ;  /* 0x00000030020d7810 */ /* 0x000fe20007ffe0ff */
[----:B------:R-:W1:Y:S01]  /*1d480*/  SHFL.IDX PT, R8, R4, 0x2, 0x181f ;  /* 0x00581f0004087f89 */ /* 0x000e6200000e0000 */
[----:B------:R-:W-:-:S02]  /*1d490*/  ISETP.GE.OR P4, PT, R14, R19, P5 ;  /* 0x000000130e00720c */ /* 0x000fc40002f86670 */
[----:B--2---:R-:W-:Y:S01]  /*1d4a0*/  @!P1 LEA R6, P2, R0, R6, 0x1 ;  /* 0x0000000600069211 */ /* 0x004fe200078408ff */
[----:B------:R-:W-:Y:S01]  /*1d4b0*/  SHFL.IDX PT, R11, R4, 0x3, 0x181f ;  /* 0x00781f00040b7f89 */ /* 0x000fe200000e0000 */
[----:B------:R-:W-:-:S03]  /*1d4c0*/  ISETP.GE.OR P3, PT, R13, R19, P5 ;  /* 0x000000130d00720c */ /* 0x000fc60002f66670 */
[----:B------:R-:W-:Y:S01]  /*1d4d0*/  SHFL.IDX PT, R14, R3, 0x3, 0x181f ;  /* 0x00781f00030e7f89 */ /* 0x000fe200000e0000 */
[----:B---3--:R-:W-:-:S03]  /*1d4e0*/  @!P1 LEA.HI.X R7, R0, R7, R18, 0x1, P2 ;  /* 0x0000000700079211 */ /* 0x008fc600010f0c12 */
[----:B------:R-:W-:Y:S01]  /*1d4f0*/  SHFL.IDX PT, R13, R4, 0x5, 0x181f ;  /* 0x00b81f00040d7f89 */ /* 0x000fe200000e0000 */
[----:B------:R-:W-:-:S03]  /*1d500*/  ISETP.GE.OR P2, PT, R10, R19, P5 ;  /* 0x000000130a00720c */ /* 0x000fc60002f46670 */
[----:B------:R2:W-:Y:S04]  /*1d510*/  @!P1 ST.E.128 [R6.64], RZ ;  /* 0x000000ff06009985 */ /* 0x0005e8000c101d30 */
[----:B------:R-:W3:Y:S04]  /*1d520*/  SHFL.IDX PT, R10, R4, 0x4, 0x181f ;  /* 0x00981f00040a7f89 */ /* 0x000ee800000e0000 */
[----:B------:R-:W1:Y:S04]  /*1d530*/  SHFL.IDX PT, R17, R3, 0x4, 0x181f ;  /* 0x00981f0003117f89 */ /* 0x000e6800000e0000 */
[----:B------:R-:W1:Y:S04]  /*1d540*/  SHFL.IDX PT, R16, R3, 0x5, 0x181f ;  /* 0x00b81f0003107f89 */ /* 0x000e6800000e0000 */
[----:B------:R-:W-:Y:S04]  /*1d550*/  SHFL.IDX PT, R15, R3, 0x6, 0x181f ;  /* 0x00d81f00030f7f89 */ /* 0x000fe800000e0000 */
[----:B------:R-:W-:Y:S01]  /*1d560*/  SHFL.IDX PT, R3, R3, 0x7, 0x181f ;  /* 0x00f81f0003037f89 */ /* 0x000fe200000e0000 */
[----:B--2---:R-:W-:-:S02]  /*1d570*/  @!P0 LEA R6, P6, R0, R5, 0x1 ;  /* 0x0000000500068211 */ /* 0x004fc400078c08ff */
[----:B------:R-:W-:Y:S01]  /*1d580*/  IADD3 R7, R2, 0x50, RZ ;  /* 0x0000005002077810 */ /* 0x000fe20007ffe0ff */
[----:B------:R-:W2:Y:S03]  /*1d590*/  SHFL.IDX PT, R5, R4, 0x6, 0x181f ;  /* 0x00d81f0004057f89 */ /* 0x000ea600000e0000 */
[----:B------:R-:W-:Y:S01]  /*1d5a0*/  ISETP.GE.OR P1, PT, R7, R19, P5 ;  /* 0x000000130700720c */ /* 0x000fe20002f26670 */
[----:B------:R-:W2:Y:S01]  /*1d5b0*/  SHFL.IDX PT, R4, R4, 0x7, 0x181f ;  /* 0x00f81f0004047f89 */ /* 0x000ea200000e0000 */
[----:B----4-:R-:W-:Y:S02]  /*1d5c0*/  @!P0 LEA.HI.X R7, R0, R9, R18, 0x1, P6 ;  /* 0x0000000900078211 */ /* 0x010fe400030f0c12 */
[----:B------:R-:W-:Y:S02]  /*1d5d0*/  IADD3 R9, R2, 0x60, RZ ;  /* 0x0000006002097810 */ /* 0x000fe40007ffe0ff */
[----:B-1----:R-:W-:Y:S01]  /*1d5e0*/  @!P4 LEA R8, P6, R0, R8, 0x1 ;  /* 0x000000080008c211 */ /* 0x002fe200078c08ff */
[----:B------:R1:W-:Y:S01]  /*1d5f0*/  @!P0 ST.E.128 [R6.64], RZ ;  /* 0x000000ff06008985 */ /* 0x0003e2000c101d30 */
[----:B------:R-:W-:-:S02]  /*1d600*/  ISETP.GE.OR P0, PT, R9, R19, P5 ;  /* 0x000000130900720c */ /* 0x000fc40002f06670 */
[----:B------:R-:W-:Y:S02]  /*1d610*/  @!P4 LEA.HI.X R9, R0, R12, R18, 0x1, P6 ;  /* 0x0000000c0009c211 */ /* 0x000fe400030f0c12 */
[----:B------:R-:W-:-:S03]  /*1d620*/  IADD3 R2, R2, 0x70, RZ ;  /* 0x0000007002027810 */ /* 0x000fc60007ffe0ff */
[----:B------:R4:W-:Y:S01]  /*1d630*/  @!P4 ST.E.128 [R8.64], RZ ;  /* 0x000000ff0800c985 */ /* 0x0009e2000c101d30 */
[----:B------:R-:W-:Y:S02]  /*1d640*/  ISETP.GE.OR P5, PT, R2, R19, P5 ;  /* 0x000000130200720c */ /* 0x000fe40002fa6670 */
[C---:B---3--:R-:W-:Y:S02]  /*1d650*/  @!P2 LEA R10, P4, R0.reuse, R10, 0x1 ;  /* 0x0000000a000aa211 */ /* 0x048fe400078808ff */
[C---:B-1----:R-:W-:Y:S02]  /*1d660*/  @!P3 LEA R6, P6, R0.reuse, R11, 0x1 ;  /* 0x0000000b0006b211 */ /* 0x042fe400078c08ff */
[C-C-:B------:R-:W-:Y:S02]  /*1d670*/  @!P2 LEA.HI.X R11, R0.reuse, R17, R18.reuse, 0x1, P4 ;  /* 0x00000011000ba211 */ /* 0x140fe400020f0c12 */
[C---:B------:R-:W-:Y:S02]  /*1d680*/  @!P3 LEA.HI.X R7, R0.reuse, R14, R18, 0x1, P6 ;  /* 0x0000000e0007b211 */ /* 0x040fe400030f0c12 */
[----:B----4-:R-:W-:-:S03]  /*1d690*/  @!P1 LEA R8, P6, R0, R13, 0x1 ;  /* 0x0000000d00089211 */ /* 0x010fc600078c08ff */
[----:B------:R2:W-:Y:S01]  /*1d6a0*/  @!P3 ST.E.128 [R6.64], RZ ;  /* 0x000000ff0600b985 */ /* 0x0005e2000c101d30 */
[----:B------:R-:W-:-:S03]  /*1d6b0*/  @!P1 LEA.HI.X R9, R0, R16, R18, 0x1, P6 ;  /* 0x0000001000099211 */ /* 0x000fc600030f0c12 */
[----:B------:R1:W-:Y:S04]  /*1d6c0*/  @!P2 ST.E.128 [R10.64], RZ ;  /* 0x000000ff0a00a985 */ /* 0x0003e8000c101d30 */
[----:B------:R1:W-:Y:S01]  /*1d6d0*/  @!P1 ST.E.128 [R8.64], RZ ;  /* 0x000000ff08009985 */ /* 0x0003e2000c101d30 */
[----:B--2---:R-:W-:-:S04]  /*1d6e0*/  @!P0 LEA R6, P3, R0, R5, 0x1 ;  /* 0x0000000500068211 */ /* 0x004fc800078608ff */
[----:B------:R-:W-:-:S05]  /*1d6f0*/  @!P0 LEA.HI.X R7, R0, R15, R18, 0x1, P3 ;  /* 0x0000000f00078211 */ /* 0x000fca00018f0c12 */
[----:B------:R1:W-:Y:S01]  /*1d700*/  @!P0 ST.E.128 [R6.64], RZ ;  /* 0x000000ff06008985 */ /* 0x0003e2000c101d30 */
[----:B------:R-:W-:Y:S05]  /*1d710*/  @P5 EXIT ;  /* 0x000000000000594d */ /* 0x000fea0003800000 */
[----:B------:R-:W-:-:S04]  /*1d720*/  LEA R2, P0, R0, R4, 0x1 ;  /* 0x0000000400027211 */ /* 0x000fc800078008ff */
[----:B------:R-:W-:-:S05]  /*1d730*/  LEA.HI.X R3, R0, R3, R18, 0x1, P0 ;  /* 0x0000000300037211 */ /* 0x000fca00000f0c12 */
[----:B------:R-:W-:Y:S01]  /*1d740*/  ST.E.128 [R2.64], RZ ;  /* 0x000000ff02007985 */ /* 0x000fe2000c101d30 */
[----:B------:R-:W-:Y:S05]  /*1d750*/  EXIT ;  /* 0x000000000000794d */ /* 0x000fea0003800000 */
.L_x_219:
        /* <DEDUP_REMOVED lines=10> */
.L_x_1599:


//--------------------- .text._ZN7cutlass13device_kernelIN5flash19enable_sm80_to_sm89INS1_16FlashAttnFwdSm80INS1_25CollectiveMainloopFwdSm80ILi4ELi1ELb0EN4cute5tupleIJNS5_1CILi128EEENS7_ILi96EEENS7_ILi64EEEEEELi64ENS_10bfloat16_tEfNS_4arch4Sm80ELb0ELb1ELb1ELb1ELb1ELb0ELb1ELb0EEENS1_21CollectiveEpilogueFwdINS6_IJS8_SA_S9_EEENS6_IJNS7_ILi1EEESI_SI_EEESC_SE_Li128ELb1ELb1ELb0ELb0EEENS1_19SingleTileSchedulerILb1ELb0ELb1ELi128EEEEEEEEEvNT_6ParamsE --------------------------
	.section	.text._ZN7cutlass13device_kernelIN5flash19enable_sm80_to_sm89INS1_16FlashAttnFwdSm80INS1_25CollectiveMainloopFwdSm80ILi4ELi1ELb0EN4cute5tupleIJNS5_1CILi128EEENS7_ILi96EEENS7_ILi64EEEEEELi64ENS_10bfloat16_tEfNS_4arch4Sm80ELb0ELb1ELb1ELb1ELb1ELb0ELb1ELb0EEENS1_21CollectiveEpilogueFwdINS6_IJS8_SA_S9_EEENS6_IJNS7_ILi1EEESI_SI_EEESC_SE_Li128ELb1ELb1ELb0ELb0EEENS1_19SingleTileSchedulerILb1ELb0ELb1ELi128EEEEEEEEEvNT_6ParamsE,"ax",@progbits
	.sectioninfo	@"SHI_REGISTERS=255"
	.align	128
.text._ZN7cutlass13device_kernelIN5flash19enable_sm80_to_sm89INS1_16FlashAttnFwdSm80INS1_25CollectiveMainloopFwdSm80ILi4ELi1ELb0EN4cute5tupleIJNS5_1CILi128EEENS7_ILi96EEENS7_ILi64EEEEEELi64ENS_10bfloat16_tEfNS_4arch4Sm80ELb0ELb1ELb1ELb1ELb1ELb0ELb1ELb0EEENS1_21CollectiveEpilogueFwdINS6_IJS8_SA_S9_EEENS6_IJNS7_ILi1EEESI_SI_EEESC_SE_Li128ELb1ELb1ELb0ELb0EEENS1_19SingleTileSchedulerILb1ELb0ELb1ELi128EEEEEEEEEvNT_6ParamsE:
        .type           _ZN7cutlass13device_kernelIN5flash19enable_sm80_to_sm89INS1_16FlashAttnFwdSm80INS1_25CollectiveMainloopFwdSm80ILi4ELi1ELb0EN4cute5tupleIJNS5_1CILi128EEENS7_ILi96EEENS7_ILi64EEEEEELi64ENS_10bfloat16_tEfNS_4arch4Sm80ELb0ELb1ELb1ELb1ELb1ELb0ELb1ELb0EEENS1_21CollectiveEpilogueFwdINS6_IJS8_SA_S9_EEENS6_IJNS7_ILi1EEESI_SI_EEESC_SE_Li128ELb1ELb1ELb0ELb0EEENS1_19SingleTileSchedulerILb1ELb0ELb1ELi128EEEEEEEEEvNT_6ParamsE,@function
        .size           _ZN7cutlass13device_kernelIN5flash19enable_sm80_to_sm89INS1_16FlashAttnFwdSm80INS1_25CollectiveMainloopFwdSm80ILi4ELi1ELb0EN4cute5tupleIJNS5_1CILi128EEENS7_ILi96EEENS7_ILi64EEEEEELi64ENS_10bfloat16_tEfNS_4arch4Sm80ELb0ELb1ELb1ELb1ELb1ELb0ELb1ELb0EEENS1_21CollectiveEpilogueFwdINS6_IJS8_SA_S9_EEENS6_IJNS7_ILi1EEESI_SI_EEESC_SE_Li128ELb1ELb1ELb0ELb0EEENS1_19SingleTileSchedulerILb1ELb0ELb1ELi128EEEEEEEEEvNT_6ParamsE,(.L_x_1600 - _ZN7cutlass13device_kernelIN5flash19enable_sm80_to_sm89INS1_16FlashAttnFwdSm80INS1_25CollectiveMainloopFwdSm80ILi4ELi1ELb0EN4cute5tupleIJNS5_1CILi128EEENS7_ILi96EEENS7_ILi64EEEEEELi64ENS_10bfloat16_tEfNS_4arch4Sm80ELb0ELb1ELb1ELb1ELb1ELb0ELb1ELb0EEENS1_21CollectiveEpilogueFwdINS6_IJS8_SA_S9_EEENS6_IJNS7_ILi1EEESI_SI_EEESC_SE_Li128ELb1ELb1ELb0ELb0EEENS1_19SingleTileSchedulerILb1ELb0ELb1ELi128EEEEEEEEEvNT_6ParamsE)
        .other          _ZN7cutlass13device_kernelIN5flash19enable_sm80_to_sm89INS1_16FlashAttnFwdSm80INS1_25CollectiveMainloopFwdSm80ILi4ELi1ELb0EN4cute5tupleIJNS5_1CILi128EEENS7_ILi96EEENS7_ILi64EEEEEELi64ENS_10bfloat16_tEfNS_4arch4Sm80ELb0ELb1ELb1ELb1ELb1ELb0ELb1ELb0EEENS1_21CollectiveEpilogueFwdINS6_IJS8_SA_S9_EEENS6_IJNS7_ILi1EEESI_SI_EEESC_SE_Li128ELb1ELb1ELb0ELb0EEENS1_19SingleTileSchedulerILb1ELb0ELb1ELi128EEEEEEEEEvNT_6ParamsE,@"STO_CUDA_ENTRY STV_DEFAULT"
_ZN7cutlass13device_kernelIN5flash19enable_sm80_to_sm89INS1_16FlashAttnFwdSm80INS1_25CollectiveMainloopFwdSm80ILi4ELi1ELb0EN4cute5tupleIJNS5_1CILi128EEENS7_ILi96EEENS7_ILi64EEEEEELi64ENS_10bfloat16_tEfNS_4arch4Sm80ELb0ELb1ELb1ELb1ELb1ELb0ELb1ELb0EEENS1_21CollectiveEpilogueFwdINS6_IJS8_SA_S9_EEENS6_IJNS7_ILi1EEESI_SI_EEESC_SE_Li128ELb1ELb1ELb0ELb0EEENS1_19SingleTileSchedulerILb1ELb0ELb1ELi128EEEEEEEEEvNT_6ParamsE:
        /* <DEDUP_REMOVED lines=21> */
.L_x_221:
        /* <DEDUP_REMOVED lines=13> */
.L_x_223:
[----:B------:R-:W-:Y:S02]  /*0220*/  ULDC UR5, c[0x0][0x54c] ;  /* 0x0001530000057ab9 */ /* 0x000fe40000000800 */
.L_x_222:
[----:B------:R-:W-:Y:S02]  /*0230*/  ULDC UR4, c[0x0][0x548] ;  /* 0x0001520000047ab9 */ /* 0x000fe40000000800 */
[----:B------:R-:W-:-:S02]  /*0240*/  USHF.L.U32 UR18, UR18, 0x7, URZ ;  /* 0x0000000712127899 */ /* 0x000fc4000800063f */
[----:B------:R-:W-:-:S04]  /*0250*/  UIMAD UR4, UR5, UR4, URZ ;  /* 0x00000004050472a4 */ /* 0x000fc8000f8e023f */
[----:B------:R-:W-:-:S04]  /*0260*/  UISETP.GE.AND UP0, UPT, UR18, UR4, UPT ;  /* 0x000000041200728c */ /* 0x000fc8000bf06270 */
[----:B------:R-:W-:Y:S01]  /*0270*/  USEL UR16, UR16, 0xffffffff, !UP0 ;  /* 0xffffffff10107887 */ /* 0x000fe2000c000000 */
[----:B------:R-:W-:Y:S05]  /*0280*/  BRA `(.L_x_224) ;  /* 0x000001b000007947 */ /* 0x000fea0003800000 */
.L_x_220:
        /* <DEDUP_REMOVED lines=8> */
.L_x_225:
        /* <DEDUP_REMOVED lines=13> */
.L_x_227:
[----:B------:R-:W-:Y:S02]  /*03e0*/  ULDC UR5, c[0x0][0x54c] ;  /* 0x0001530000057ab9 */ /* 0x000fe40000000800 */
.L_x_226:
[----:B------:R-:W-:Y:S02]  /*03f0*/  ULDC UR4, c[0x0][0x548] ;  /* 0x0001520000047ab9 */ /* 0x000fe40000000800 */
[----:B------:R-:W-:-:S02]  /*0400*/  USHF.L.U32 UR18, UR18, 0x7, URZ ;  /* 0x0000000712127899 */ /* 0x000fc4000800063f */
[----:B------:R-:W-:-:S04]  /*0410*/  UIMAD UR4, UR5, UR4, URZ ;  /* 0x00000004050472a4 */ /* 0x000fc8000f8e023f */
[----:B------:R-:W-:-:S04]  /*0420*/  UISETP.GE.AND UP0, UPT, UR18, UR4, UPT ;  /* 0x000000041200728c */ /* 0x000fc8000bf06270 */
[----:B------:R-:W-:-:S06]  /*0430*/  USEL UR16, UR16, 0xffffffff, !UP0 ;  /* 0xffffffff10107887 */ /* 0x000fcc000c000000 */
.L_x_224:
[----:B------:R-:W-:-:S13]  /*0440*/  ISETP.LE.AND P0, PT, RZ, UR16, PT ;  /* 0x00000010ff007c0c */ /* 0x000fda000bf03270 */
[----:B------:R-:W-:Y:S05]  /*0450*/  @!P0 EXIT ;  /* 0x000000000000894d */ /* 0x000fea0003800000 */
[----:B------:R-:W-:Y:S02]  /*0460*/  ULDC.64 UR8, c[0x0][0x370] ;  /* 0x0000dc0000087ab9 */ /* 0x000fe40000000a00 */
[----:B------:R-:W-:Y:S02]  /*0470*/  UISETP.NE.U32.AND UP2, UPT, URZ, UR8, UPT ;  /* 0x000000083f00728c */ /* 0x000fe4000bf45070 */
[----:B------:R-:W-:Y:S02]  /*0480*/  ULDC.64 UR4, c[0x0][0x360] ;  /* 0x0000d80000047ab9 */ /* 0x000fe40000000a00 */
[----:B------:R-:W-:Y:S02]  /*0490*/  UISETP.NE.U32.AND UP0, UPT, URZ, UR4, UPT ;  /* 0x000000043f00728c */ /* 0x000fe4000bf05070 */
[----:B------:R-:W-:Y:S02]  /*04a0*/  ULDC.64 UR6, c[0x0][0x348] ;  /* 0x0000d20000067ab9 */ /* 0x000fe40000000a00 */
[----:B------:R-:W-:-:S02]  /*04b0*/  UISETP.NE.AND.EX UP2, UPT, URZ, UR9, UPT, UP2 ;  /* 0x000000093f00728c */ /* 0x000fc4000bf45320 */
[----:B------:R-:W-:Y:S02]  /*04c0*/  UISETP.NE.U32.AND UP1, UPT, URZ, UR6, UPT ;  /* 0x000000063f00728c */ /* 0x000fe4000bf25070 */
[----:B------:R-:W-:Y:S02]  /*04d0*/  UISETP.NE.AND.EX UP0, UPT, URZ, UR5, UPT, UP0 ;  /* 0x000000053f00728c */ /* 0x000fe4000bf05300 */
[----:B------:R-:W-:Y:S01]  /*04e0*/  UISETP.NE.AND.EX UP1, UPT, URZ, UR7, UPT, UP1 ;  /* 0x000000073f00728c */ /* 0x000fe2000bf25310 */
[----:B------:R-:W-:Y:S01]  /*04f0*/  PLOP3.LUT P2, PT, PT, PT, UP2, 0x80, 0x0 ;  /* 0x000000000000781c */ /* 0x000fe20003f4f028 */
[----:B------:R-:W-:Y:S02]  /*0500*/  ULDC.64 UR8, c[0x0][0x370] ;  /* 0x0000dc0000087ab9 */ /* 0x000fe40000000a00 */
[----:B------:R-:W-:Y:S01]  /*0510*/  ULDC.64 UR6, c[0x0][0x348] ;  /* 0x0000d20000067ab9 */ /* 0x000fe20000000a00 */
[----:B------:R-:W-:Y:S01]  /*0520*/  PLOP3.LUT P0, PT, PT, PT, UP0, 0x80, 0x0 ;  /* 0x000000000000781c */ /* 0x000fe20003f0f008 */
[----:B------:R-:W-:Y:S01]  /*0530*/  ULDC.64 UR4, c[0x0][0x360] ;  /* 0x0000d80000047ab9 */ /* 0x000fe20000000a00 */
[----:B------:R-:W-:Y:S01]  /*0540*/  PLOP3.LUT P1, PT, PT, PT, UP1, 0x80, 0x0 ;  /* 0x000000000000781c */ /* 0x000fe20003f2f018 */
[----:B------:R-:W-:-:S02]  /*0550*/  @UP2 UIMAD.WIDE UR8, UR16, UR13, UR8 ;  /* 0x0000000d100822a5 */ /* 0x000fc4000f8e0208 */
[----:B------:R-:W-:Y:S02]  /*0560*/  @UP0 UIMAD.WIDE UR4, UR16, UR13, UR4 ;  /* 0x0000000d100402a5 */ /* 0x000fe4000f8e0204 */
[----:B------:R-:W-:Y:S02]  /*0570*/  UIMAD.WIDE UR6, UR16, UR13, UR6 ;  /* 0x0000000d100672a5 */ /* 0x000fe4000f8e0206 */
[----:B------:R-:W-:Y:S02]  /*0580*/  IMAD.U32 R3, RZ, RZ, UR9 ;  /* 0x00000009ff037e24 */ /* 0x000fe4000f8e00ff */
[----:B------:R-:W-:Y:S01]  /*0590*/  IMAD.U32 R2, RZ, RZ, UR8 ;  /* 0x00000008ff027e24 */ /* 0x000fe2000f8e00ff */
[----:B------:R-:W-:Y:S01]  /*05a0*/  MOV R4, UR4 ;  /* 0x0000000400047c02 */ /* 0x000fe20008000f00 */
[----:B------:R-:W-:Y:S01]  /*05b0*/  IMAD.U32 R5, RZ, RZ, UR5 ;  /* 0x00000005ff057e24 */ /* 0x000fe2000f8e00ff */
[----:B------:R-:W-:Y:S01]  /*05c0*/  MOV R6, UR6 ;  /* 0x0000000600067c02 */ /* 0x000fe20008000f00 */
[----:B------:R-:W-:Y:S01]  /*05d0*/  IMAD.U32 R7, RZ, RZ, UR7 ;  /* 0x00000007ff077e24 */ /* 0x000fe2000f8e00ff */
[----:B------:R1:W2:Y:S04]  /*05e0*/  @P2 LDG.E R3, [R2.64] ;  /* 0x0000003202032981 */ /* 0x0002a8000c1e1900 */
[----:B------:R-:W3:Y:S04]  /*05f0*/  @P0 LDG.E R0, [R4.64] ;  /* 0x0000003204000981 */ /* 0x000ee8000c1e1900 */
[----:B-1----:R-:W4:Y:S01]  /*0600*/  @P1 LDG.E R2, [R6.64] ;  /* 0x0000003206021981 */ /* 0x002f22000c1e1900 */
[----:B------:R-:W1:Y:S01]  /*0610*/  S2UR UR11, SR_CTAID.Y ;  /* 0x00000000000b79c3 */ /* 0x000e620000002600 */
[----:B------:R-:W-:-:S02]  /*0620*/  UMOV UR14, URZ ;  /* 0x0000003f000e7c82 */ /* 0x000fc40008000000 */
[----:B------:R-:W-:Y:S02]  /*0630*/  ULDC UR15, c[0x0][0x168] ;  /* 0x00005a00000f7ab9 */ /* 0x000fe40000000800 */
[----:B------:R-:W-:Y:S02]  /*0640*/  UMOV UR9, URZ ;  /* 0x0000003f00097c82 */ /* 0x000fe40008000000 */
[----:B------:R-:W-:Y:S02]  /*0650*/  ULDC UR4, c[0x0][0x2ac] ;  /* 0x0000ab0000047ab9 */ /* 0x000fe40000000800 */
[----:B------:R-:W-:Y:S02]  /*0660*/  ULDC UR8, c[0x0][0x1d0] ;  /* 0x0000740000087ab9 */ /* 0x000fe40000000800 */
[----:B------:R-:W-:Y:S02]  /*0670*/  UIMAD UR8, UR4, UR8, URZ ;  /* 0x00000008040872a4 */ /* 0x000fe4000f8e023f */
[----:B-1----:R-:W-:Y:S01]  /*0680*/  USHF.R.S32.HI UR10, URZ, 0x1f, UR11 ;  /* 0x0000001f3f0a7899 */ /* 0x002fe2000801140b */
[----:B--2---:R1:W2:Y:S08]  /*0690*/  @P2 R2UR UR14, R3 ;  /* 0x00000000030e23c2 */ /* 0x0042b000000e0000 */
[----:B---3--:R1:W3:Y:S08]  /*06a0*/  @P0 R2UR UR15, R0 ;  /* 0x00000000000f03c2 */ /* 0x0082f000000e0000 */
[----:B----4-:R1:W4:Y:S02]  /*06b0*/  @P1 R2UR UR9, R2 ;  /* 0x00000000020913c2 */ /* 0x01032400000e0000 */
[----:B-1--4-:R-:W-:Y:S05]  /*06c0*/  @P0 BRA `(.L_x_228) ;  /* 0x0000006000000947 */ /* 0x012fea0003800000 */
[----:B--2---:R-:W-:Y:S05]  /*06d0*/  @!P1 BRA `(.L_x_228) ;  /* 0x0000005000009947 */ /* 0x004fea0003800000 */
[----:B------:R-:W2:Y:S04]  /*06e0*/  LDG.E R2, [R6.64] ;  /* 0x0000003206027981 */ /* 0x000ea8000c1e1900 */
[----:B------:R-:W4:Y:S01]  /*06f0*/  LDG.E R0, [R6.64+0x4] ;  /* 0x0000043206007981 */ /* 0x000f22000c1e1900 */
[----:B--23--:R-:W1:Y:S08]  /*0700*/  R2UR UR15, R2 ;  /* 0x00000000020f73c2 */ /* 0x00ce7000000e0000 */
[----:B----4-:R-:W1:Y:S02]  /*0710*/  R2UR UR4, R0 ;  /* 0x00000000000473c2 */ /* 0x010e6400000e0000 */
[----:B-1----:R-:W-:-:S06]  /*0720*/  UIADD3 UR15, -UR15, UR4, URZ ;  /* 0x000000040f0f7290 */ /* 0x002fcc000fffe13f */
.L_x_228:
[----:B--2---:R-:W-:-:S04]  /*0730*/  ISETP.NE.U32.AND P0, PT, RZ, c[0x0][0x368], PT ;  /* 0x0000da00ff007a0c */ /* 0x004fc80003f05070 */
[----:B------:R-:W-:-:S13]  /*0740*/  ISETP.NE.AND.EX P0, PT, RZ, c[0x0][0x36c], PT, P0 ;  /* 0x0000db00ff007a0c */ /* 0x000fda0003f05300 */
[----:B------:R-:W-:Y:S05]  /*0750*/  @!P0 BRA `(.L_x_229) ;  /* 0x0000007000008947 */ /* 0x000fea0003800000 */
[----:B------:R-:W-:Y:S02]  /*0760*/  ULDC.64 UR4, c[0x0][0x368] ;  /* 0x0000da0000047ab9 */ /* 0x000fe40000000a00 */
[----:B------:R-:W-:-:S06]  /*0770*/  UIMAD.WIDE UR4, UR16, UR13, UR4 ;  /* 0x0000000d100472a5 */ /* 0x000fcc000f8e0204 */
[----:B------:R-:W-:Y:S02]  /*0780*/  MOV R2, UR4 ;  /* 0x0000000400027c02 */ /* 0x000fe40008000f00 */
[----:B------:R-:W-:-:S05]  /*0790*/  MOV R3, UR5 ;  /* 0x0000000500037c02 */ /* 0x000fca0008000f00 */
[----:B------:R-:W2:Y:S02]  /*07a0*/  LDG.E R0, [R2.64] ;  /* 0x0000003202007981 */ /* 0x000ea4000c1e1900 */
[----:B--2---:R1:W2:Y:S02]  /*07b0*/  R2UR UR8, R0 ;  /* 0x00000000000873c2 */ /* 0x0042a400000e0000 */
[----:B-12---:R-:W-:Y:S05]  /*07c0*/  BRA `(.L_x_230) ;  /* 0x000000c000007947 */ /* 0x006fea0003800000 */
.L_x_229:
[----:B------:R-:W-:-:S04]  /*07d0*/  ISETP.NE.U32.AND P0, PT, RZ, c[0x0][0x350], PT ;  /* 0x0000d400ff007a0c */ /* 0x000fc80003f05070 */
[----:B------:R-:W-:-:S13]  /*07e0*/  ISETP.NE.AND.EX P0, PT, RZ, c[0x0][0x354], PT, P0 ;  /* 0x0000d500ff007a0c */ /* 0x000fda0003f05300 */
[----:B------:R-:W-:Y:S05]  /*07f0*/  @!P0 BRA `(.L_x_230) ;  /* 0x0000009000008947 */ /* 0x000fea0003800000 */
[----:B------:R-:W-:Y:S02]  /*0800*/  ULDC.64 UR4, c[0x0][0x350] ;  /* 0x0000d40000047ab9 */ /* 0x000fe40000000a00 */
[----:B------:R-:W-:-:S06]  /*0810*/  UIMAD.WIDE UR4, UR16, UR13, UR4 ;  /* 0x0000000d100472a5 */ /* 0x000fcc000f8e0204 */
[----:B------:R-:W-:Y:S02]  /*0820*/  MOV R2, UR4 ;  /* 0x0000000400027c02 */ /* 0x000fe40008000f00 */
[----:B------:R-:W-:-:S05]  /*0830*/  MOV R3, UR5 ;  /* 0x0000000500037c02 */ /* 0x000fca0008000f00 */
[----:B------:R-:W2:Y:S04]  /*0840*/  LDG.E R4, [R2.64] ;  /* 0x0000003202047981 */ /* 0x000ea8000c1e1900 */
[----:B------:R-:W4:Y:S01]  /*0850*/  LDG.E R0, [R2.64+0x4] ;  /* 0x0000043202007981 */ /* 0x000f22000c1e1900 */
[----:B--2---:R-:W1:Y:S08]  /*0860*/  R2UR UR4, R4 ;  /* 0x00000000040473c2 */ /* 0x004e7000000e0000 */
[----:B----4-:R-:W1:Y:S02]  /*0870*/  R2UR UR8, R0 ;  /* 0x00000000000873c2 */ /* 0x010e6400000e0000 */
[----:B-1----:R-:W-:-:S06]  /*0880*/  UIADD3 UR8, -UR4, UR8, URZ ;  /* 0x0000000804087290 */ /* 0x002fcc000fffe13f */
.L_x_230:
[----:B------:R-:W-:Y:S02]  /*0890*/  ULDC UR4, c[0x0][0x2c4] ;  /* 0x0000b10000047ab9 */ /* 0x000fe40000000800 */
[----:B------:R-:W-:-:S02]  /*08a0*/  UISETP.NE.AND UP0, UPT, UR4, 0x1, UPT ;  /* 0x000000010400788c */ /* 0x000fc4000bf05270 */
[----:B------:R-:W-:Y:S02]  /*08b0*/  ULDC.64 UR6, c[0x0][0x2c8] ;  /* 0x0000b20000067ab9 */ /* 0x000fe40000000a00 */
[----:B------:R-:W-:Y:S02]  /*08c0*/  UIADD3 UR12, UR18, 0x7f, URZ ;  /* 0x0000007f120c7890 */ /* 0x000fe4000fffe03f */
[----:B------:R-:W-:Y:S02]  /*08d0*/  ULDC.64 UR4, c[0x0][0x328] ;  /* 0x0000ca0000047ab9 */ /* 0x000fe40000000a00 */
[----:B------:R-:W-:Y:S02]  /*08e0*/  UP2UR UR35, UPR, URZ, 0x1 ;  /* 0x000000013f237883 */ /* 0x000fe40008000000 */
[----:B------:R-:W-:Y:S02]  /*08f0*/  UIADD3 UR8, -UR14, UR8, URZ ;  /* 0x000000080e087290 */ /* 0x000fe4000fffe13f */
[----:B------:R-:W-:-:S04]  /*0900*/  @UP0 UIADD3 UR20, UR18, 0x7f, URZ ;  /* 0x0000007f12140890 */ /* 0x000fc8000fffe03f */
[----:B------:R-:W-:Y:S02]  /*0910*/  UIMAD.WIDE.U32 UR20, UR20, UR6, URZ ;  /* 0x00000006141472a5 */ /* 0x000fe4000f8e003f */
[----:B---3--:R-:W-:Y:S02]  /*0920*/  UIADD3 UR6, UR8, 0x1, -UR15 ;  /* 0x0000000108067890 */ /* 0x008fe4000fffe80f */
[----:B------:R-:W-:Y:S02]  /*0930*/  @UP0 USHF.R.U32.HI UR12, URZ, UR7, UR21 ;  /* 0x000000073f0c0299 */ /* 0x000fe40008011615 */
[----:B------:R-:W-:Y:S02]  /*0940*/  UISETP.GE.AND UP0, UPT, UR5, 0x1, UPT ;  /* 0x000000010500788c */ /* 0x000fe4000bf06270 */
[----:B------:R-:W-:Y:S02]  /*0950*/  UIADD3 UR6, UR6, UR12, URZ ;  /* 0x0000000c06067290 */ /* 0x000fe4000fffe03f */
[----:B------:R-:W-:-:S02]  /*0960*/  UP2UR UR34, UPR, URZ, 0x1 ;  /* 0x000000013f227883 */ /* 0x000fc40008000000 */
[----:B------:R-:W-:Y:S01]  /*0970*/  PLOP3.LUT P0, PT, PT, PT, UP0, 0x40, 0x0 ;  /* 0x000000000000781c */ /* 0x000fe20003f0e808 */
[----:B------:R-:W-:-:S12]  /*0980*/  UIADD3 UR4, UR6, UR4, URZ ;  /* 0x0000000406047290 */ /* 0x000fd8000fffe03f */
[----:B------:R-:W-:Y:S05]  /*0990*/  @P0 BRA `(.L_x_231) ;  /* 0x0000014000000947 */ /* 0x000fea0003800000 */
[----:B------:R-:W-:Y:S01]  /*09a0*/  ISETP.LT.AND P0, PT, RZ, UR6, PT ;  /* 0x00000006ff007c0c */ /* 0x000fe2000bf01270 */
[----:B------:R-:W-:-:S12]  /*09b0*/  UIADD3 UR12, UR6, -0x1, URZ ;  /* 0xffffffff060c7890 */ /* 0x000fd8000fffe03f */
        /* <DEDUP_REMOVED lines=9> */
.L_x_232:
[----:B------:R-:W-:Y:S02]  /*0a50*/  UISETP.NE.AND UP0, UPT, UR5, 0x1, UPT ;  /* 0x000000010500788c */ /* 0x000fe4000bf05270 */
[----:B------:R-:W-:Y:S02]  /*0a60*/  ULDC.64 UR6, c[0x0][0x330] ;  /* 0x0000cc0000067ab9 */ /* 0x000fe40000000a00 */
[----:B------:R-:W-:-:S07]  /*0a70*/  UIMAD.WIDE.U32 UR20, UR12, UR6, URZ ;  /* 0x000000060c1472a5 */ /* 0x000fce000f8e003f */
[----:B------:R-:W-:Y:S02]  /*0a80*/  @UP0 UMOV UR17, UR21 ;  /* 0x0000001500110c82 */ /* 0x000fe40008000000 */
[----:B------:R-:W-:Y:S02]  /*0a90*/  @UP0 USHF.R.U32.HI UR12, URZ, UR7, UR17 ;  /* 0x000000073f0c0299 */ /* 0x000fe40008011611 */
.L_x_233:
[----:B------:R-:W-:Y:S02]  /*0aa0*/  ULDC UR6, c[0x0][0x32c] ;  /* 0x0000cb0000067ab9 */ /* 0x000fe40000000800 */
[----:B------:R-:W-:-:S04]  /*0ab0*/  UIMAD UR6, UR12, UR5, UR6 ;  /* 0x000000050c0672a4 */ /* 0x000fc8000f8e0206 */
[----:B------:R-:W-:-:S04]  /*0ac0*/  UISETP.LT.AND UP0, UPT, UR4, UR6, UPT ;  /* 0x000000060400728c */ /* 0x000fc8000bf01270 */
[----:B------:R-:W-:Y:S02]  /*0ad0*/  USEL UR4, UR4, UR6, UP0 ;  /* 0x0000000604047287 */ /* 0x000fe40008000000 */
.L_x_231:
[----:B------:R-:W-:Y:S02]  /*0ae0*/  UISETP.NE.AND UP0, UPT, UR35, URZ, UPT ;  /* 0x0000003f2300728c */ /* 0x000fe4000bf05270 */
[----:B------:R-:W-:Y:S02]  /*0af0*/  UIADD3 UR22, UR4, 0x5f, URZ ;  /* 0x0000005f04167890 */ /* 0x000fe4000fffe03f */
[----:B------:R-:W-:Y:S02]  /*0b00*/  ULDC.64 UR6, c[0x0][0x2c8] ;  /* 0x0000b20000067ab9 */ /* 0x000fe40000000a00 */
[----:B------:R-:W-:Y:S02]  /*0b10*/  UIMAD.WIDE.U32 UR24, UR18, UR6, URZ ;  /* 0x00000006121872a5 */ /* 0x000fe4000f8e003f */
[----:B------:R-:W-:Y:S02]  /*0b20*/  UIMAD.WIDE UR22, UR22, 0x2aaaaaab, URZ ;  /* 0x2aaaaaab161678a5 */ /* 0x000fe4000f8e023f */
[----:B------:R-:W-:-:S02]  /*0b30*/  UIADD3 UR20, UR8, 0x5f, URZ ;  /* 0x0000005f08147890 */ /* 0x000fc4000fffe03f */
[----:B------:R-:W-:Y:S02]  /*0b40*/  UISETP.GE.AND UP2, UPT, UR5, 0x1, UPT ;  /* 0x000000010500788c */ /* 0x000fe4000bf46270 */
[----:B------:R-:W-:Y:S02]  /*0b50*/  UIMAD.WIDE UR20, UR20, 0x2aaaaaab, URZ ;  /* 0x2aaaaaab141478a5 */ /* 0x000fe4000f8e023f */
[----:B------:R-:W-:Y:S02]  /*0b60*/  @UP0 UMOV UR17, UR25 ;  /* 0x0000001900110c82 */ /* 0x000fe40008000000 */
[----:B------:R-:W-:Y:S01]  /*0b70*/  UMOV UR4, UR18 ;  /* 0x0000001200047c82 */ /* 0x000fe20008000000 */
[----:B------:R-:W-:Y:S01]  /*0b80*/  PLOP3.LUT P0, PT, PT, PT, UP2, 0x40, 0x0 ;  /* 0x000000000000781c */ /* 0x000fe20003f0e828 */
[----:B------:R-:W-:Y:S02]  /*0b90*/  UMOV UR19, UR23 ;  /* 0x0000001700137c82 */ /* 0x000fe40008000000 */
[----:B------:R-:W-:-:S02]  /*0ba0*/  @UP0 USHF.R.U32.HI UR4, URZ, UR7, UR17 ;  /* 0x000000073f040299 */ /* 0x000fc40008011611 */
[----:B------:R-:W-:Y:S02]  /*0bb0*/  USHF.R.U32.HI UR7, URZ, 0x1f, UR21 ;  /* 0x0000001f3f077899 */ /* 0x000fe40008011615 */
[----:B------:R-:W-:Y:S02]  /*0bc0*/  USHF.R.U32.HI UR12, URZ, 0x1f, UR19 ;  /* 0x0000001f3f0c7899 */ /* 0x000fe40008011613 */
[----:B------:R-:W-:Y:S02]  /*0bd0*/  UIADD3 UR17, UR8, -UR15, URZ ;  /* 0x8000000f08117290 */ /* 0x000fe4000fffe03f */
[----:B------:R-:W-:Y:S02]  /*0be0*/  ULEA.HI.SX32 UR7, UR21, UR7, 0x1c ;  /* 0x0000000715077291 */ /* 0x000fe4000f8fe23f */
[----:B------:R-:W-:Y:S02]  /*0bf0*/  ULEA.HI.SX32 UR12, UR19, UR12, 0x1c ;  /* 0x0000000c130c7291 */ /* 0x000fe4000f8fe23f */
[----:B------:R-:W-:-:S02]  /*0c00*/  UIADD3 UR4, UR17, UR4, URZ ;  /* 0x0000000411047290 */ /* 0x000fc4000fffe03f */
[----:B------:R-:W-:Y:S02]  /*0c10*/  UISETP.LT.AND UP0, UPT, UR7, UR12, UPT ;  /* 0x0000000c0700728c */ /* 0x000fe4000bf01270 */
        /* <DEDUP_REMOVED lines=16> */
.L_x_235:
[----:B------:R-:W-:-:S03]  /*0d20*/  UISETP.NE.AND UP0, UPT, UR5, 0x1, UPT ;  /* 0x000000010500788c */ /* 0x000fc6000bf05270 */
[----:B------:R-:W-:Y:S02]  /*0d30*/  ULDC.64 UR4, c[0x0][0x330] ;  /* 0x0000cc0000047ab9 */ /* 0x000fe40000000a00 */
[----:B------:R-:W-:-:S07]  /*0d40*/  UIMAD.WIDE.U32 UR20, UR7, UR4, URZ ;  /* 0x00000004071472a5 */ /* 0x000fce000f8e003f */
[----:B------:R-:W-:Y:S02]  /*0d50*/  @UP0 UMOV UR19, UR21 ;  /* 0x0000001500130c82 */ /* 0x000fe40008000000 */
[----:B------:R-:W-:Y:S02]  /*0d60*/  @UP0 USHF.R.U32.HI UR7, URZ, UR5, UR19 ;  /* 0x000000053f070299 */ /* 0x000fe40008011613 */
.L_x_236:
[----:B------:R-:W-:Y:S02]  /*0d70*/  ULDC UR4, c[0x0][0x32c] ;  /* 0x0000cb0000047ab9 */ /* 0x000fe40000000800 */
[----:B------:R-:W-:-:S04]  /*0d80*/  UIMAD UR4, UR7, UR4, URZ ;  /* 0x00000004070472a4 */ /* 0x000fc8000f8e023f */
[----:B------:R-:W-:-:S04]  /*0d90*/  UISETP.LT.AND UP0, UPT, UR6, UR4, UPT ;  /* 0x000000040600728c */ /* 0x000fc8000bf01270 */
[----:B------:R-:W-:-:S04]  /*0da0*/  USEL UR6, UR6, UR4, !UP0 ;  /* 0x0000000406067287 */ /* 0x000fc8000c000000 */
.L_x_234:
[----:B------:R-:W-:Y:S01]  /*0db0*/  UIMAD.WIDE UR4, UR6, 0x2aaaaaab, URZ ;  /* 0x2aaaaaab060478a5 */ /* 0x000fe2000f8e023f */
[----:B------:R-:W-:Y:S01]  /*0dc0*/  PLOP3.LUT P4, PT, PT, PT, PT, 0x80, 0x0 ;  /* 0x000000000000781c */ /* 0x000fe20003f8f070 */
[----:B------:R-:W-:Y:S01]  /*0dd0*/  CS2R R162, SRZ ;  /* 0x0000000000a27805 */ /* 0x000fe2000001ff00 */
[----:B------:R-:W-:Y:S01]  /*0de0*/  CS2R R160, SRZ ;  /* 0x0000000000a07805 */ /* 0x000fe2000001ff00 */
[----:B------:R-:W-:Y:S01]  /*0df0*/  USHF.R.U32.HI UR4, URZ, 0x1f, UR5 ;  /* 0x0000001f3f047899 */ /* 0x000fe20008011605 */
[----:B------:R-:W-:Y:S01]  /*0e00*/  CS2R R166, SRZ ;  /* 0x0000000000a67805 */ /* 0x000fe2000001ff00 */
[----:B------:R-:W-:Y:S01]  /*0e10*/  CS2R R164, SRZ ;  /* 0x0000000000a47805 */ /* 0x000fe2000001ff00 */
[----:B------:R-:W-:Y:S01]  /*0e20*/  IMAD.MOV.U32 R15, RZ, RZ, RZ ;  /* 0x000000ffff0f7224 */ /* 0x000fe200078e00ff */
[----:B------:R-:W-:Y:S01]  /*0e30*/  ULEA.HI.SX32 UR4, UR5, UR4, 0x1c ;  /* 0x0000000405047291 */ /* 0x000fe2000f8fe23f */
[----:B------:R-:W-:Y:S01]  /*0e40*/  IMAD.MOV.U32 R158, RZ, RZ, RZ ;  /* 0x000000ffff9e7224 */ /* 0x000fe200078e00ff */
[----:B------:R-:W-:Y:S01]  /*0e50*/  CS2R R156, SRZ ;  /* 0x00000000009c7805 */ /* 0x000fe2000001ff00 */
[----:B------:R-:W-:Y:S01]  /*0e60*/  CS2R R16, SRZ ;  /* 0x0000000000107805 */ /* 0x000fe2000001ff00 */
[----:B------:R-:W-:Y:S01]  /*0e70*/  UISETP.LT.AND UP0, UPT, URZ, UR4, UPT ;  /* 0x000000043f00728c */ /* 0x000fe2000bf01270 */
[----:B------:R-:W-:Y:S01]  /*0e80*/  MOV R154, RZ ;  /* 0x000000ff009a7202 */ /* 0x000fe20000000f00 */
[----:B------:R-:W-:Y:S01]  /*0e90*/  IMAD.MOV.U32 R152, RZ, RZ, RZ ;  /* 0x000000ffff987224 */ /* 0x000fe200078e00ff */
[----:B------:R-:W-:Y:S01]  /*0ea0*/  CS2R R18, SRZ ;  /* 0x0000000000127805 */ /* 0x000fe2000001ff00 */
[----:B------:R-:W-:Y:S01]  /*0eb0*/  USEL UR7, URZ, UR4, !UP0 ;  /* 0x000000043f077287 */ /* 0x000fe2000c000000 */
[----:B------:R-:W-:Y:S01]  /*0ec0*/  MOV R146, RZ ;  /* 0x000000ff00927202 */ /* 0x000fe20000000f00 */
[----:B------:R-:W-:Y:S01]  /*0ed0*/  CS2R R12, SRZ ;  /* 0x00000000000c7805 */ /* 0x000fe2000001ff00 */
[----:B------:R-:W-:Y:S01]  /*0ee0*/  IMAD.MOV.U32 R144, RZ, RZ, RZ ;  /* 0x000000ffff907224 */ /* 0x000fe200078e00ff */
[----:B------:R-:W-:Y:S01]  /*0ef0*/  UISETP.GT.AND UP0, UPT, UR12, UR7, UPT ;  /* 0x000000070c00728c */ /* 0x000fe2000bf04270 */
[----:B------:R-:W-:Y:S01]  /*0f00*/  MOV R150, RZ ;  /* 0x000000ff00967202 */ /* 0x000fe20000000f00 */
[----:B------:R-:W-:Y:S01]  /*0f10*/  IMAD.MOV.U32 R148, RZ, RZ, RZ ;  /* 0x000000ffff947224 */ /* 0x000fe200078e00ff */
[----:B------:R-:W-:Y:S01]  /*0f20*/  CS2R R142, SRZ ;  /* 0x00000000008e7805 */ /* 0x000fe2000001ff00 */
[----:B------:R-:W-:Y:S01]  /*0f30*/  CS2R R22, SRZ ;  /* 0x0000000000167805 */ /* 0x000fe2000001ff00 */
[----:B------:R-:W-:Y:S01]  /*0f40*/  MOV R140, RZ ;  /* 0x000000ff008c7202 */ /* 0x000fe20000000f00 */
[----:B------:R-:W-:Y:S01]  /*0f50*/  IMAD.MOV.U32 R138, RZ, RZ, RZ ;  /* 0x000000ffff8a7224 */ /* 0x000fe200078e00ff */
[----:B------:R-:W-:Y:S01]  /*0f60*/  PLOP3.LUT P0, PT, PT, PT, UP0, 0x80, 0x0 ;  /* 0x000000000000781c */ /* 0x000fe20003f0f008 */
        /* <DEDUP_REMOVED lines=28> */
[----:B------:R-:W-:Y:S02]  /*1130*/  UISETP.NE.AND UP2, UPT, UR35, URZ, UPT ;  /* 0x0000003f2300728c */ /* 0x000fe4000bf45270 */
[----:B------:R-:W-:-:S03]  /*1140*/  UISETP.NE.AND.EX UP0, UPT, URZ, UR5, UPT, UP0 ;  /* 0x000000053f00728c */ /* 0x000fc6000bf05300 */
[----:B------:R-:W-:-:S03]  /*1150*/  ULDC.64 UR4, c[0x0][0x340] ;  /* 0x0000d00000047ab9 */ /* 0x000fc60000000a00 */
[----:B------:R-:W-:-:S05]  /*1160*/  PLOP3.LUT P1, PT, PT, PT, UP0, 0x80, 0x0 ;  /* 0x000000000000781c */ /* 0x000fca0003f2f008 */
[----:B------:R-:W-:-:S06]  /*1170*/  @UP0 UIMAD.WIDE UR4, UR16, UR13, UR4 ;  /* 0x0000000d100402a5 */ /* 0x000fcc000f8e0204 */
[----:B------:R-:W-:Y:S02]  /*1180*/  IMAD.U32 R2, RZ, RZ, UR4 ;  /* 0x00000004ff027e24 */ /* 0x000fe4000f8e00ff */
[----:B------:R-:W-:Y:S01]  /*1190*/  IMAD.U32 R3, RZ, RZ, UR5 ;  /* 0x00000005ff037e24 */ /* 0x000fe2000f8e00ff */
[----:B------:R-:W-:Y:S01]  /*11a0*/  SHF.R.S32.HI R200, RZ, 0x1f, R201 ;  /* 0x0000001fffc87819 */ /* 0x000fe200000114c9 */
[----:B------:R-:W-:Y:S02]  /*11b0*/  USHF.R.S32.HI UR6, URZ, 0x1f, UR9 ;  /* 0x0000001f3f067899 */ /* 0x000fe40008011409 */
[----:B------:R-:W-:Y:S01]  /*11c0*/  ULDC.64 UR4, c[0x0][0x178] ;  /* 0x00005e0000047ab9 */ /* 0x000fe20000000a00 */
[----:B------:R1:W2:Y:S01]  /*11d0*/  @P1 LDG.E R10, [R2.64] ;  /* 0x00000032020a1981 */ /* 0x0002a2000c1e1900 */
[----:B------:R-:W-:Y:S01]  /*11e0*/  UIMAD UR6, UR6, UR4, URZ ;  /* 0x00000004060672a4 */ /* 0x000fe2000f8e023f */
[----:B------:R-:W-:Y:S01]  /*11f0*/  PLOP3.LUT P2, PT, PT, PT, UP2, 0x80, 0x0 ;  /* 0x000000000000781c */ /* 0x000fe20003f4f028 */
[----:B------:R-:W-:Y:S01]  /*1200*/  UIMAD.WIDE.U32 UR20, UR9, UR4, URZ ;  /* 0x00000004091472a5 */ /* 0x000fe2000f8e003f */
[----:B------:R-:W-:Y:S01]  /*1210*/  PLOP3.LUT P0, PT, PT, PT, UP2, 0x80, 0x0 ;  /* 0x000000000000781c */ /* 0x000fe20003f0f028 */
[----:B------:R-:W-:Y:S01]  /*1220*/  UIMAD UR6, UR9, UR5, UR6 ;  /* 0x00000005090672a4 */ /* 0x000fe2000f8e0206 */
[----:B------:R-:W-:Y:S01]  /*1230*/  LEA.HI R13, R200, R201, RZ, 0x4 ;  /* 0x000000c9c80d7211 */ /* 0x000fe200078f20ff */
[----:B------:R-:W-:Y:S01]  /*1240*/  USHF.R.S32.HI UR9, URZ, 0x1f, UR16 ;  /* 0x0000001f3f097899 */ /* 0x000fe20008011410 */
[----:B------:R-:W-:Y:S01]  /*1250*/  BSSY B0, `(.L_x_238) ;  /* 0x0000051000007945 */ /* 0x000fe20003800000 */
[----:B------:R-:W-:-:S02]  /*1260*/  ULDC.64 UR4, c[0x0][0x1b8] ;  /* 0x00006e0000047ab9 */ /* 0x000fc40000000a00 */
[----:B------:R-:W-:Y:S02]  /*1270*/  UIADD3 UR21, UR21, UR6, URZ ;  /* 0x0000000615157290 */ /* 0x000fe4000fffe03f */
[----:B------:R-:W-:Y:S02]  /*1280*/  UIMAD UR6, UR10, UR4, URZ ;  /* 0x000000040a0672a4 */ /* 0x000fe4000f8e023f */
[----:B------:R-:W-:Y:S02]  /*1290*/  UIMAD.WIDE.U32 UR20, UR11, UR4, UR20 ;  /* 0x000000040b1472a5 */ /* 0x000fe4000f8e0014 */
[----:B------:R-:W-:Y:S02]  /*12a0*/  UIMAD UR6, UR11, UR5, UR6 ;  /* 0x000000050b0672a4 */ /* 0x000fe4000f8e0206 */
[----:B------:R-:W-:Y:S02]  /*12b0*/  USEL UR9, UR9, URZ, !UP1 ;  /* 0x0000003f09097287 */ /* 0x000fe4000c800000 */
[----:B------:R-:W-:-:S02]  /*12c0*/  ULDC.64 UR4, c[0x0][0x1c0] ;  /* 0x0000700000047ab9 */ /* 0x000fc40000000a00 */
[----:B------:R-:W-:Y:S01]  /*12d0*/  USEL UR13, UR16, URZ, !UP1 ;  /* 0x0000003f100d7287 */ /* 0x000fe2000c800000 */
[----:B-1----:R-:W-:Y:S01]  /*12e0*/  LEA.HI R2, R200, R201, RZ, 0x3 ;  /* 0x000000c9c8027211 */ /* 0x002fe200078f18ff */
[----:B------:R-:W-:Y:S02]  /*12f0*/  UIMAD UR9, UR9, UR4, URZ ;  /* 0x00000004090972a4 */ /* 0x000fe4000f8e023f */
[----:B------:R-:W-:Y:S01]  /*1300*/  UIADD3 UR21, UR21, UR6, URZ ;  /* 0x0000000615157290 */ /* 0x000fe2000fffe03f */
[----:B------:R-:W-:Y:S01]  /*1310*/  LOP3.LUT R0, R2, 0xfffffff8, RZ, 0xc0, !PT ;  /* 0xfffffff802007812 */ /* 0x000fe200078ec0ff */
[----:B------:R-:W-:Y:S01]  /*1320*/  UIMAD UR5, UR13, UR5, UR9 ;  /* 0x000000050d0572a4 */ /* 0x000fe2000f8e0209 */
[----:B------:R-:W-:Y:S01]  /*1330*/  SHF.R.S32.HI R18, RZ, 0x3, R2 ;  /* 0x00000003ff127819 */ /* 0x000fe20000011402 */
[----:B------:R-:W-:Y:S02]  /*1340*/  UIMAD.WIDE.U32 UR20, UR13, UR4, UR20 ;  /* 0x000000040d1472a5 */ /* 0x000fe4000f8e0014 */
[----:B------:R-:W-:Y:S01]  /*1350*/  IMAD.IADD R6, R201, 0x1, -R0 ;  /* 0x00000001c9067824 */ /* 0x000fe200078e0a00 */
[----:B------:R-:W-:-:S02]  /*1360*/  ULDC UR6, c[0x0][0x2c4] ;  /* 0x0000b10000067ab9 */ /* 0x000fc40000000800 */
[----:B------:R-:W-:Y:S01]  /*1370*/  UIADD3 UR5, UR21, UR5, URZ ;  /* 0x0000000515057290 */ /* 0x000fe2000fffe03f */
[C---:B------:R-:W-:Y:S01]  /*1380*/  IMAD R203, R6.reuse, 0x10, R18 ;  /* 0x0000001006cb7824 */ /* 0x040fe200078e0212 */
[----:B------:R-:W-:Y:S01]  /*1390*/  UIMAD UR6, UR15, UR6, URZ ;  /* 0x000000060f0672a4 */ /* 0x000fe2000f8e023f */
[----:B------:R-:W-:Y:S02]  /*13a0*/  IMAD.U32 R3, RZ, RZ, UR21 ;  /* 0x00000015ff037e24 */ /* 0x000fe4000f8e00ff */
[----:B------:R-:W-:Y:S01]  /*13b0*/  IMAD.SHL.U32 R6, R6, 0x8, RZ ;  /* 0x0000000806067824 */ /* 0x000fe200078e00ff */
[----:B------:R-:W-:Y:S01]  /*13c0*/  IADD3 R4, R203, UR18, RZ ;  /* 0x00000012cb047c10 */ /* 0x000fe2000fffe0ff */
[----:B------:R-:W-:Y:S01]  /*13d0*/  IMAD.U32 R3, RZ, RZ, UR5 ;  /* 0x00000005ff037e24 */ /* 0x000fe2000f8e00ff */
[----:B------:R1:W-:Y:S03]  /*13e0*/  STL [R1+0xc], R203 ;  /* 0x00000ccb01007387 */ /* 0x0003e60000100800 */
[----:B------:R-:W-:-:S04]  /*13f0*/  @P2 IMAD.HI.U32 R2, R4, c[0x0][0x2c8], RZ ;  /* 0x0000b20004022a27 */ /* 0x000fc800078e00ff */
[----:B------:R-:W-:Y:S01]  /*1400*/  IMAD.MOV.U32 R0, RZ, RZ, R4 ;  /* 0x000000ffff007224 */ /* 0x000fe200078e0004 */
[----:B------:R-:W-:Y:S01]  /*1410*/  @P0 SHF.R.U32.HI R0, RZ, c[0x0][0x2cc], R2 ;  /* 0x0000b300ff000a19 */ /* 0x000fe20000011602 */
[----:B------:R-:W-:Y:S01]  /*1420*/  IMAD.U32 R2, RZ, RZ, UR20 ;  /* 0x00000014ff027e24 */ /* 0x000fe2000f8e00ff */
[----:B------:R-:W-:Y:S02]  /*1430*/  ISETP.GE.AND P0, PT, R6, c[0x0][0x198], PT ;  /* 0x0000660006007a0c */ /* 0x000fe40003f06270 */
[--C-:B------:R-:W-:Y:S01]  /*1440*/  SHF.R.S32.HI R5, RZ, 0x1f, R0.reuse ;  /* 0x0000001fff057819 */ /* 0x100fe20000011400 */
[----:B------:R-:W-:Y:S02]  /*1450*/  IMAD.MOV R7, RZ, RZ, -R0 ;  /* 0x000000ffff077224 */ /* 0x000fe400078e0a00 */
[----:B------:R-:W-:-:S04]  /*1460*/  IMAD.WIDE.U32 R2, R0, c[0x0][0x1b0], R2 ;  /* 0x00006c0000027a25 */ /* 0x000fc800078e0002 */
[----:B------:R-:W-:-:S04]  /*1470*/  IMAD R5, R5, c[0x0][0x1b0], RZ ;  /* 0x00006c0005057a24 */ /* 0x000fc800078e02ff */
[----:B------:R-:W-:Y:S02]  /*1480*/  IMAD R5, R0, c[0x0][0x1b4], R5 ;  /* 0x00006d0000057a24 */ /* 0x000fe400078e0205 */
[----:B------:R-:W-:Y:S02]  /*1490*/  IMAD R0, R7, c[0x0][0x2c4], R4 ;  /* 0x0000b10007007a24 */ /* 0x000fe400078e0204 */
[----:B------:R-:W-:Y:S02]  /*14a0*/  IMAD.IADD R3, R3, 0x1, R5 ;  /* 0x0000000103037824 */ /* 0x000fe400078e0205 */
[----:B------:R-:W-:Y:S01]  /*14b0*/  IMAD.SHL.U32 R4, R18, 0x40, RZ ;  /* 0x0000004012047824 */ /* 0x000fe200078e00ff */
[----:B------:R-:W-:Y:S01]  /*14c0*/  SHF.R.S32.HI R5, RZ, 0x1f, R0 ;  /* 0x0000001fff057819 */ /* 0x000fe20000011400 */
[----:B------:R-:W-:-:S03]  /*14d0*/  IMAD.WIDE.U32 R2, R0, c[0x0][0x1a8], R2 ;  /* 0x00006a0000027a25 */ /* 0x000fc600078e0002 */
[----:B------:R-:W-:Y:S01]  /*14e0*/  LOP3.LUT R4, R4, 0x1c0, RZ, 0xc0, !PT ;  /* 0x000001c004047812 */ /* 0x000fe200078ec0ff */
[----:B------:R-:W-:Y:S01]  /*14f0*/  IMAD R5, R5, c[0x0][0x1a8], RZ ;  /* 0x00006a0005057a24 */ /* 0x000fe200078e02ff */
[----:B------:R-:W-:-:S03]  /*1500*/  LEA R8, P2, R2, c[0x0][0x160], 0x1 ;  /* 0x0000580002087a11 */ /* 0x000fc600078408ff */
[----:B------:R-:W-:Y:S01]  /*1510*/  IMAD R7, R0, c[0x0][0x1ac], R5 ;  /* 0x00006b0000077a24 */ /* 0x000fe200078e0205 */
[----:B------:R-:W-:Y:S02]  /*1520*/  LOP3.LUT R0, R13, 0xfffffff0, RZ, 0xc0, !PT ;  /* 0xfffffff00d007812 */ /* 0x000fe400078ec0ff */
[----:B------:R-:W-:Y:S01]  /*1530*/  LOP3.LUT R5, R4, 0x38, R6, 0xf8, !PT ;  /* 0x0000003804057812 */ /* 0x000fe200078ef806 */
[----:B------:R-:W-:Y:S01]  /*1540*/  IMAD.IADD R3, R3, 0x1, R7 ;  /* 0x0000000103037824 */ /* 0x000fe200078e0207 */
[----:B------:R-:W-:Y:S01]  /*1550*/  SHF.R.U32.HI R4, RZ, 0x3, R4 ;  /* 0x00000003ff047819 */ /* 0x000fe20000011604 */
[----:B------:R-:W-:Y:S01]  /*1560*/  IMAD.IADD R0, R201, 0x1, -R0 ;  /* 0x00000001c9007824 */ /* 0x000fe200078e0a00 */
[----:B------:R1:W3:Y:S02]  /*1570*/  SHFL.IDX PT, R6, R8, RZ, 0x181f ;  /* 0x00181fff08067589 */ /* 0x0002e400000e0000 */
[----:B------:R-:W-:Y:S02]  /*1580*/  LEA.HI.X R9, R2, c[0x0][0x164], R3, 0x1, P2 ;  /* 0x0000590002097a11 */ /* 0x000fe400010f0c03 */
[----:B------:R-:W-:-:S02]  /*1590*/  SHF.R.S32.HI R3, RZ, 0x1f, R0 ;  /* 0x0000001fff037819 */ /* 0x000fc40000011400 */
[----:B------:R-:W-:Y:S01]  /*15a0*/  LOP3.LUT R4, R5, R4, RZ, 0x3c, !PT ;  /* 0x0000000405047212 */ /* 0x000fe200078e3cff */
[----:B------:R1:W4:Y:S01]  /*15b0*/  SHFL.IDX PT, R7, R9, RZ, 0x181f ;  /* 0x00181fff09077589 */ /* 0x00032200000e0000 */
[----:B------:R-:W-:Y:S02]  /*15c0*/  LEA.HI R20, R3, R0, RZ, 0x3 ;  /* 0x0000000003147211 */ /* 0x000fe400078f18ff */
[----:B------:R-:W-:Y:S02]  /*15d0*/  IADD3 R5, R18, UR18, RZ ;  /* 0x0000001212057c10 */ /* 0x000fe4000fffe0ff */
[----:B------:R-:W-:Y:S02]  /*15e0*/  LEA.HI R2, R200, R201, RZ, 0x3 ;  /* 0x000000c9c8027211 */ /* 0x000fe400078f18ff */
[----:B------:R-:W-:Y:S02]  /*15f0*/  LOP3.LUT R3, R20, 0xfffffff8, RZ, 0xc0, !PT ;  /* 0xfffffff814037812 */ /* 0x000fe400078ec0ff */
[----:B------:R-:W-:-:S02]  /*1600*/  ISETP.GE.AND P3, PT, R5, UR6, PT ;  /* 0x0000000605007c0c */ /* 0x000fc4000bf66270 */
[----:B------:R-:W-:Y:S01]  /*1610*/  LOP3.LUT R2, R2, 0xfffffff8, RZ, 0xc0, !PT ;  /* 0xfffffff802027812 */ /* 0x000fe200078ec0ff */
[----:B------:R-:W-:Y:S02]  /*1620*/  IMAD.IADD R19, R0, 0x1, -R3 ;  /* 0x0000000100137824 */ /* 0x000fe400078e0a03 */
[----:B------:R-:W-:Y:S02]  /*1630*/  IMAD.MOV.U32 R3, RZ, RZ, 0x20 ;  /* 0x00000020ff037424 */ /* 0x000fe400078e00ff */
[----:B------:R-:W-:Y:S02]  /*1640*/  IMAD.IADD R32, R201, 0x1, -R2 ;  /* 0x00000001c9207824 */ /* 0x000fe400078e0a02 */
[----:B------:R-:W-:Y:S02]  /*1650*/  IMAD.MOV.U32 R2, RZ, RZ, 0x10 ;  /* 0x00000010ff027424 */ /* 0x000fe400078e00ff */
[----:B------:R-:W-:-:S05]  /*1660*/  IMAD.SHL.U32 R33, R32, 0x8, RZ ;  /* 0x0000000820217824 */ /* 0x000fca00078e00ff */
[----:B------:R-:W-:Y:S01]  /*1670*/  SHF.R.S32.HI R225, RZ, 0x1f, R33 ;  /* 0x0000001fffe17819 */ /* 0x000fe20000011421 */
[----:B--2---:R2:W5:Y:S01]  /*1680*/  @P1 R2UR UR19, R10 ;  /* 0x000000000a1313c2 */ /* 0x00456200000e0000 */
[----:B------:R-:W-:Y:S01]  /*1690*/  R2P PR, R19, 0x6 ;  /* 0x0000000613007804 */ /* 0x000fe20000000000 */
[----:B-----5:R-:W-:-:S04]  /*16a0*/  @!UP0 UMOV UR19, UR16 ;  /* 0x0000001000138c82 */ /* 0x020fc80008000000 */
[----:B------:R-:W-:Y:S02]  /*16b0*/  SEL R2, R2, 0xfffffff0, !P1 ;  /* 0xfffffff002027807 */ /* 0x000fe40004800000 */
[----:B--2---:R-:W-:-:S05]  /*16c0*/  LEA.HI R10, R200, R201, RZ, 0x6 ;  /* 0x000000c9c80a7211 */ /* 0x004fca00078f30ff */
[----:B------:R-:W-:-:S05]  /*16d0*/  IMAD.SHL.U32 R0, R10, 0x8, RZ ;  /* 0x000000080a007824 */ /* 0x000fca00078e00ff */
[----:B------:R-:W-:Y:S02]  /*16e0*/  LOP3.LUT R10, R4, 0xfffffe00, R0, 0xf8, !PT ;  /* 0xfffffe00040a7812 */ /* 0x000fe400078ef800 */
[----:B------:R-:W-:Y:S01]  /*16f0*/  SEL R4, R3, 0xffffffe0, !P2 ;  /* 0xffffffe003047807 */ /* 0x000fe20005000000 */
[----:B------:R-:W-:Y:S05]  /*1700*/  @P3 BRA `(.L_x_239) ;  /* 0x0000005000003947 */ /* 0x000fea0003800000 */
[----:B-1-34-:R-:W-:Y:S01]  /*1710*/  LEA R6, P1, R33, R6, 0x1 ;  /* 0x0000000621067211 */ /* 0x01afe200078208ff */
[----:B------:R-:W-:-:S03]  /*1720*/  IMAD.SHL.U32 R0, R10, 0x2, RZ ;  /* 0x000000020a007824 */ /* 0x000fc600078e00ff */
[----:B------:R-:W-:-:S05]  /*1730*/  LEA.HI.X R7, R33, R7, R225, 0x1, P1 ;  /* 0x0000000721077211 */ /* 0x000fca00008f0ce1 */
[----:B------:R-:W-:Y:S01]  /*1740*/  @!PT LDS RZ, [RZ] ;  /* 0x00000000fffff984 */ /* 0x000fe20000000800 */
[----:B------:R1:W-:Y:S04]  /*1750*/  LDGSTS.E.BYPASS.LTC128B.128 [R0+0x6100], [R6.64], !P0 ;  /* 0x0610000006007fae */ /* 0x0003e8000c101d72 */
.L_x_239:
[----:B-1-34-:R-:W-:Y:S05]  /*1760*/  BSYNC B0 ;  /* 0x0000000000007941 */ /* 0x01afea0003800000 */
.L_x_238:
[----:B------:R-:W-:Y:S01]  /*1770*/  IADD3 R0, R5, 0x10, RZ ;  /* 0x0000001005007810 */ /* 0x000fe20007ffe0ff */
[----:B------:R1:W2:Y:S01]  /*1780*/  SHFL.IDX PT, R3, R9, 0x1, 0x181f ;  /* 0x00381f0009037f89 */ /* 0x0002a200000e0000 */
[----:B------:R-:W-:Y:S02]  /*1790*/  BSSY B0, `(.L_x_240) ;  /* 0x0000009000007945 */ /* 0x000fe40003800000 */
[----:B------:R-:W-:Y:S01]  /*17a0*/  ISETP.GE.AND P1, PT, R0, UR6, PT ;  /* 0x0000000600007c0c */ /* 0x000fe2000bf26270 */
[----:B------:R1:W3:-:S12]  /*17b0*/  SHFL.IDX PT, R6, R8, 0x1, 0x181f ;  /* 0x00381f0008067f89 */ /* 0x0002d800000e0000 */
[----:B------:R-:W-:Y:S05]  /*17c0*/  @P1 BRA `(.L_x_241) ;  /* 0x0000005000001947 */ /* 0x000fea0003800000 */
[----:B---3--:R-:W-:Y:S01]  /*17d0*/  LEA R6, P1, R33, R6, 0x1 ;  /* 0x0000000621067211 */ /* 0x008fe200078208ff */
[----:B------:R-:W-:-:S03]  /*17e0*/  IMAD.SHL.U32 R0, R10, 0x2, RZ ;  /* 0x000000020a007824 */ /* 0x000fc600078e00ff */
[----:B--2---:R-:W-:-:S05]  /*17f0*/  LEA.HI.X R7, R33, R3, R225, 0x1, P1 ;  /* 0x0000000321077211 */ /* 0x004fca00008f0ce1 */
[----:B------:R-:W-:Y:S01]  /*1800*/  @!PT LDS RZ, [RZ] ;  /* 0x00000000fffff984 */ /* 0x000fe20000000800 */
[----:B------:R2:W-:Y:S04]  /*1810*/  LDGSTS.E.BYPASS.LTC128B.128 [R0+0x6900], [R6.64], !P0 ;  /* 0x0690000006007fae */ /* 0x0005e8000c101d72 */
.L_x_241:
[----:B------:R-:W-:Y:S05]  /*1820*/  BSYNC B0 ;  /* 0x0000000000007941 */ /* 0x000fea0003800000 */
.L_x_240:
[----:B--2---:R-:W-:Y:S01]  /*1830*/  IADD3 R0, R5, 0x20, RZ ;  /* 0x0000002005007810 */ /* 0x004fe20007ffe0ff */
[----:B------:R2:W4:Y:S01]  /*1840*/  SHFL.IDX PT, R3, R9, 0x2, 0x181f ;  /* 0x00581f0009037f89 */ /* 0x00052200000e0000 */
[----:B------:R-:W-:Y:S02]  /*1850*/  BSSY B0, `(.L_x_242) ;  /* 0x0000009000007945 */ /* 0x000fe40003800000 */
[----:B------:R-:W-:Y:S01]  /*1860*/  ISETP.GE.AND P1, PT, R0, UR6, PT ;  /* 0x0000000600007c0c */ /* 0x000fe2000bf26270 */
[----:B---3--:R2:W3:-:S12]  /*1870*/  SHFL.IDX PT, R6, R8, 0x2, 0x181f ;  /* 0x00581f0008067f89 */ /* 0x0084d800000e0000 */
[----:B------:R-:W-:Y:S05]  /*1880*/  @P1 BRA `(.L_x_243) ;  /* 0x0000005000001947 */ /* 0x000fea0003800000 */
[----:B---3--:R-:W-:Y:S01]  /*1890*/  LEA R6, P1, R33, R6, 0x1 ;  /* 0x0000000621067211 */ /* 0x008fe200078208ff */
[----:B------:R-:W-:-:S03]  /*18a0*/  IMAD.SHL.U32 R0, R10, 0x2, RZ ;  /* 0x000000020a007824 */ /* 0x000fc600078e00ff */
[----:B----4-:R-:W-:-:S05]  /*18b0*/  LEA.HI.X R7, R33, R3, R225, 0x1, P1 ;  /* 0x0000000321077211 */ /* 0x010fca00008f0ce1 */
[----:B------:R-:W-:Y:S01]  /*18c0*/  @!PT LDS RZ, [RZ] ;  /* 0x00000000fffff984 */ /* 0x000fe20000000800 */
[----:B------:R3:W-:Y:S04]  /*18d0*/  LDGSTS.E.BYPASS.LTC128B.128 [R0+0x7100], [R6.64], !P0 ;  /* 0x0710000006007fae */ /* 0x0007e8000c101d72 */
.L_x_243:
[----:B------:R-:W-:Y:S05]  /*18e0*/  BSYNC B0 ;  /* 0x0000000000007941 */ /* 0x000fea0003800000 */
.L_x_242:
[----:B---3--:R-:W-:Y:S01]  /*18f0*/  IADD3 R0, R5, 0x30, RZ ;  /* 0x0000003005007810 */ /* 0x008fe20007ffe0ff */
[----:B----4-:R3:W4:Y:S01]  /*1900*/  SHFL.IDX PT, R3, R9, 0x3, 0x181f ;  /* 0x00781f0009037f89 */ /* 0x01072200000e0000 */
[----:B------:R-:W-:Y:S02]  /*1910*/  BSSY B0, `(.L_x_244) ;  /* 0x0000009000007945 */ /* 0x000fe40003800000 */
[----:B------:R-:W-:Y:S01]  /*1920*/  ISETP.GE.AND P1, PT, R0, UR6, PT ;  /* 0x0000000600007c0c */ /* 0x000fe2000bf26270 */
[----:B------:R3:W1:-:S12]  /*1930*/  SHFL.IDX PT, R6, R8, 0x3, 0x181f ;  /* 0x00781f0008067f89 */ /* 0x00065800000e0000 */
[----:B------:R-:W-:Y:S05]  /*1940*/  @P1 BRA `(.L_x_245) ;  /* 0x0000005000001947 */ /* 0x000fea0003800000 */
[----:B-1----:R-:W-:Y:S01]  /*1950*/  LEA R6, P1, R33, R6, 0x1 ;  /* 0x0000000621067211 */ /* 0x002fe200078208ff */
[----:B------:R-:W-:-:S03]  /*1960*/  IMAD.SHL.U32 R0, R10, 0x2, RZ ;  /* 0x000000020a007824 */ /* 0x000fc600078e00ff */
[----:B----4-:R-:W-:-:S05]  /*1970*/  LEA.HI.X R7, R33, R3, R225, 0x1, P1 ;  /* 0x0000000321077211 */ /* 0x010fca00008f0ce1 */
[----:B------:R-:W-:Y:S01]  /*1980*/  @!PT LDS RZ, [RZ] ;  /* 0x00000000fffff984 */ /* 0x000fe20000000800 */
[----:B------:R1:W-:Y:S04]  /*1990*/  LDGSTS.E.BYPASS.LTC128B.128 [R0+0x7900], [R6.64], !P0 ;  /* 0x0790000006007fae */ /* 0x0003e8000c101d72 */
.L_x_245:
[----:B------:R-:W-:Y:S05]  /*19a0*/  BSYNC B0 ;  /* 0x0000000000007941 */ /* 0x000fea0003800000 */
.L_x_244:
[----:B-1----:R-:W-:Y:S01]  /*19b0*/  IADD3 R0, R5, 0x40, RZ ;  /* 0x0000004005007810 */ /* 0x002fe20007ffe0ff */
[----:B----4-:R1:W4:Y:S01]  /*19c0*/  SHFL.IDX PT, R3, R9, 0x4, 0x181f ;  /* 0x00981f0009037f89 */ /* 0x01032200000e0000 */
[----:B------:R-:W-:Y:S02]  /*19d0*/  BSSY B0, `(.L_x_246) ;  /* 0x0000009000007945 */ /* 0x000fe40003800000 */
[----:B------:R-:W-:Y:S01]  /*19e0*/  ISETP.GE.AND P1, PT, R0, UR6, PT ;  /* 0x0000000600007c0c */ /* 0x000fe2000bf26270 */
[----:B------:R1:W2:-:S12]  /*19f0*/  SHFL.IDX PT, R6, R8, 0x4, 0x181f ;  /* 0x00981f0008067f89 */ /* 0x00029800000e0000 */
[----:B------:R-:W-:Y:S05]  /*1a00*/  @P1 BRA `(.L_x_247) ;  /* 0x0000005000001947 */ /* 0x000fea0003800000 */
[----:B--2---:R-:W-:Y:S01]  /*1a10*/  LEA R6, P1, R33, R6, 0x1 ;  /* 0x0000000621067211 */ /* 0x004fe200078208ff */
[----:B------:R-:W-:-:S03]  /*1a20*/  IMAD.SHL.U32 R0, R10, 0x2, RZ ;  /* 0x000000020a007824 */ /* 0x000fc600078e00ff */
[----:B----4-:R-:W-:-:S05]  /*1a30*/  LEA.HI.X R7, R33, R3, R225, 0x1, P1 ;  /* 0x0000000321077211 */ /* 0x010fca00008f0ce1 */
[----:B------:R-:W-:Y:S01]  /*1a40*/  @!PT LDS RZ, [RZ] ;  /* 0x00000000fffff984 */ /* 0x000fe20000000800 */
[----:B------:R2:W-:Y:S04]  /*1a50*/  LDGSTS.E.BYPASS.LTC128B.128 [R0+0x8100], [R6.64], !P0 ;  /* 0x0810000006007fae */ /* 0x0005e8000c101d72 */
.L_x_247:
[----:B------:R-:W-:Y:S05]  /*1a60*/  BSYNC B0 ;  /* 0x0000000000007941 */ /* 0x000fea0003800000 */
.L_x_246:
[----:B--2---:R-:W-:Y:S01]  /*1a70*/  IADD3 R0, R5, 0x50, RZ ;  /* 0x0000005005007810 */ /* 0x004fe20007ffe0ff */
        /* <DEDUP_REMOVED lines=10> */
.L_x_249:
[----:B------:R-:W-:Y:S05]  /*1b20*/  BSYNC B0 ;  /* 0x0000000000007941 */ /* 0x000fea0003800000 */
.L_x_248:
        /* <DEDUP_REMOVED lines=11> */
.L_x_251:
[----:B------:R-:W-:Y:S05]  /*1be0*/  BSYNC B0 ;  /* 0x0000000000007941 */ /* 0x000fea0003800000 */
.L_x_250:
[----:B-123--:R-:W1:Y:S01]  /*1bf0*/  SHFL.IDX PT, R8, R8, 0x7, 0x181f ;  /* 0x00f81f0008087f89 */ /* 0x00ee6200000e0000 */
[----:B------:R-:W-:Y:S01]  /*1c00*/  ULDC UR4, c[0x0][0x2b8] ;  /* 0x0000ae0000047ab9 */ /* 0x000fe20000000800 */
[----:B----4-:R-:W-:Y:S01]  /*1c10*/  IADD3 R3, R5, 0x70, RZ ;  /* 0x0000007005037810 */ /* 0x010fe20007ffe0ff */
[----:B------:R-:W-:Y:S01]  /*1c20*/  UISETP.NE.AND UP0, UPT, UR4, 0x1, UPT ;  /* 0x000000010400788c */ /* 0x000fe2000bf05270 */
[----:B------:R-:W2:Y:S01]  /*1c30*/  SHFL.IDX PT, R9, R9, 0x7, 0x181f ;  /* 0x00f81f0009097f89 */ /* 0x000ea200000e0000 */
[----:B------:R-:W-:Y:S01]  /*1c40*/  UMOV UR37, 0x60 ;  /* 0x0000006000257882 */ /* 0x000fe20000000000 */
[----:B------:R-:W-:Y:S01]  /*1c50*/  ISETP.GE.AND P3, PT, R3, UR6, PT ;  /* 0x0000000603007c0c */ /* 0x000fe2000bf66270 */
[----:B------:R-:W-:Y:S01]  /*1c60*/  UIMAD UR13, UR12, UR37, -0x60 ;  /* 0xffffffa00c0d74a4 */ /* 0x000fe2000f8e0225 */
[----:B------:R-:W-:Y:S01]  /*1c70*/  IMAD.SHL.U32 R202, R10, 0x2, RZ ;  /* 0x000000020aca7824 */ /* 0x000fe200078e00ff */
[----:B------:R-:W-:Y:S01]  /*1c80*/  PLOP3.LUT P2, PT, PT, PT, UP0, 0x80, 0x0 ;  /* 0x000000000000781c */ /* 0x000fe20003f4f008 */
[----:B------:R-:W-:Y:S01]  /*1c90*/  USHF.R.S32.HI UR9, URZ, 0x1f, UR19 ;  /* 0x0000001f3f097899 */ /* 0x000fe20008011413 */
[----:B------:R-:W-:Y:S01]  /*1ca0*/  PLOP3.LUT P1, PT, PT, PT, UP0, 0x80, 0x0 ;  /* 0x000000000000781c */ /* 0x000fe20003f2f008 */
[----:B------:R-:W-:Y:S01]  /*1cb0*/  ULDC.64 UR4, c[0x0][0x2b0] ;  /* 0x0000ac0000047ab9 */ /* 0x000fe20000000a00 */
[----:B------:R-:W-:Y:S01]  /*1cc0*/  IADD3 R0, R203, UR13, RZ ;  /* 0x0000000dcb007c10 */ /* 0x000fe2000fffe0ff */
[----:B------:R-:W-:Y:S01]  /*1cd0*/  UIMAD UR9, UR9, UR4, URZ ;  /* 0x00000004090972a4 */ /* 0x000fe2000f8e023f */
[----:B------:R-:W-:Y:S01]  /*1ce0*/  IMAD.MOV.U32 R227, RZ, RZ, RZ ;  /* 0x000000ffffe37224 */ /* 0x000fe200078e00ff */
[----:B------:R-:W-:Y:S01]  /*1cf0*/  UIMAD.WIDE.U32 UR44, UR19, UR4, URZ ;  /* 0x00000004132c72a5 */ /* 0x000fe2000f8e003f */
[C---:B------:R-:W-:Y:S01]  /*1d00*/  IADD3 R5, R0.reuse, UR14, RZ ;  /* 0x0000000e00057c10 */ /* 0x040fe2000fffe0ff */
[----:B------:R-:W-:Y:S01]  /*1d10*/  UIMAD UR5, UR19, UR5, UR9 ;  /* 0x00000005130572a4 */ /* 0x000fe2000f8e0209 */
[----:B------:R-:W-:Y:S01]  /*1d20*/  ISETP.GE.AND P4, PT, R0, UR8, PT ;  /* 0x0000000800007c0c */ /* 0x000fe2000bf86270 */
[----:B------:R-:W-:Y:S01]  /*1d30*/  UIMAD UR37, UR12, -0x60, UR37 ;  /* 0xffffffa00c2578a4 */ /* 0x000fe2000f8e0225 */
[----:B------:R-:W-:Y:S01]  /*1d40*/  SHF.R.S32.HI R14, RZ, 0x4, R13 ;  /* 0x00000004ff0e7819 */ /* 0x000fe2000001140d */
[----:B------:R-:W-:Y:S01]  /*1d50*/  @P2 IMAD.HI.U32 R3, R5, c[0x0][0x2bc], RZ ;  /* 0x0000af0005032a27 */ /* 0x000fe200078e00ff */
[----:B------:R-:W-:Y:S01]  /*1d60*/  ISETP.GT.OR P4, PT, R203, 0x5f, P4 ;  /* 0x0000005fcb00780c */ /* 0x000fe20002784670 */
[----:B------:R-:W-:Y:S01]  /*1d70*/  UIADD3 UR6, UR45, UR5, URZ ;  /* 0x000000052d067290 */ /* 0x000fe2000fffe03f */
[C---:B-1----:R-:W-:Y:S01]  /*1d80*/  @!P3 LEA R8, P2, R33.reuse, R8, 0x1 ;  /* 0x000000082108b211 */ /* 0x042fe200078408ff */
[----:B------:R-:W-:Y:S01]  /*1d90*/  IMAD.MOV.U32 R0, RZ, RZ, R5 ;  /* 0x000000ffff007224 */ /* 0x000fe200078e0005 */
[----:B------:R-:W-:Y:S01]  /*1da0*/  @P1 SHF.R.U32.HI R0, RZ, c[0x0][0x2c0], R3 ;  /* 0x0000b000ff001a19 */ /* 0x000fe20000011603 */
[----:B------:R-:W-:Y:S01]  /*1db0*/  ULDC.64 UR4, c[0x0][0x1e8] ;  /* 0x00007a0000047ab9 */ /* 0x000fe20000000a00 */
[----:B--2---:R-:W-:-:S02]  /*1dc0*/  @!P3 LEA.HI.X R9, R33, R9, R225, 0x1, P2 ;  /* 0x000000092109b211 */ /* 0x004fc400010f0ce1 */
[----:B------:R-:W-:Y:S01]  /*1dd0*/  LEA.HI R199, R200, R201, RZ, 0x5 ;  /* 0x000000c9c8c77211 */ /* 0x000fe200078f28ff */
[----:B------:R-:W-:Y:S01]  /*1de0*/  IMAD.SHL.U32 R226, R33, 0x2, RZ ;  /* 0x0000000221e27824 */ /* 0x000fe200078e00ff */
[----:B------:R-:W-:Y:S01]  /*1df0*/  UP2UR UR36, UPR, URZ, 0x1 ;  /* 0x000000013f247883 */ /* 0x000fe20008000000 */
[----:B------:R-:W-:Y:S01]  /*1e00*/  @!PT LDS RZ, [RZ] ;  /* 0x00000000fffff984 */ /* 0x000fe20000000800 */
[----:B------:R1:W-:Y:S02]  /*1e10*/  @!P3 LDGSTS.E.BYPASS.LTC128B.128 [R202+0x9900], [R8.64], !P0 ;  /* 0x0990000008cabfae */ /* 0x0003e4000c101d72 */
[C---:B------:R-:W-:Y:S02]  /*1e20*/  @!P4 IADD3 R3, P1, R0.reuse, UR44, RZ ;  /* 0x0000002c0003cc10 */ /* 0x040fe4000ff3e0ff */
[----:B------:R-:W0:Y:S02]  /*1e30*/  LDGDEPBAR ;  /* 0x00000000000079af */ /* 0x000e240000000000 */
[----:B------:R-:W-:Y:S02]  /*1e40*/  @!P4 LEA.HI.X.SX32 R7, R0, UR6, 0x1, P1 ;  /* 0x000000060007cc11 */ /* 0x000fe400088f0eff */
[----:B------:R-:W-:Y:S01]  /*1e50*/  BAR.SYNC.DEFER_BLOCKING 0x0 ;  /* 0x0000000000007b1d */ /* 0x000fe20000010000 */
[----:B------:R-:W-:-:S04]  /*1e60*/  @!P4 LEA R6, P1, R3, c[0x0][0x2a0], 0x2 ;  /* 0x0000a8000306ca11 */ /* 0x000fc800078210ff */
[----:B------:R-:W-:Y:S01]  /*1e70*/  @!P4 LEA.HI.X R7, R3, c[0x0][0x2a4], R7, 0x2, P1 ;  /* 0x0000a9000307ca11 */ /* 0x000fe200008f1407 */
[----:B------:R-:W-:Y:S04]  /*1e80*/  STL [R1+0x4], R202 ;  /* 0x000004ca01007387 */ /* 0x000fe80000100800 */
[----:B------:R2:W3:Y:S01]  /*1e90*/  @!P4 LDG.E R227, [R6.64] ;  /* 0x0000003206e3c981 */ /* 0x0004e2000c1e1900 */
[----:B------:R-:W-:Y:S01]  /*1ea0*/  IMAD.MOV R0, RZ, RZ, -R0 ;  /* 0x000000ffff007224 */ /* 0x000fe200078e0a00 */
[----:B------:R-:W-:Y:S01]  /*1eb0*/  UIMAD UR9, UR10, UR4, URZ ;  /* 0x000000040a0972a4 */ /* 0x000fe2000f8e023f */
[----:B------:R-:W-:Y:S01]  /*1ec0*/  ISETP.GE.AND P4, PT, R33, c[0x0][0x1d4], PT ;  /* 0x0000750021007a0c */ /* 0x000fe20003f86270 */
[----:B------:R-:W-:Y:S01]  /*1ed0*/  UIMAD.WIDE.U32 UR48, UR11, UR4, URZ ;  /* 0x000000040b3072a5 */ /* 0x000fe2000f8e003f */
[----:B------:R-:W-:Y:S01]  /*1ee0*/  IMAD R234, R0, c[0x0][0x2b8], R5 ;  /* 0x0000ae0000ea7a24 */ /* 0x000fe200078e0205 */
[----:B------:R-:W-:Y:S01]  /*1ef0*/  UIMAD UR9, UR11, UR5, UR9 ;  /* 0x000000050b0972a4 */ /* 0x000fe2000f8e0209 */
[----:B------:R-:W-:Y:S01]  /*1f00*/  SHF.R.S32.HI R198, RZ, 0x5, R199 ;  /* 0x00000005ffc67819 */ /* 0x000fe200000114c7 */
[----:B------:R-:W-:-:S02]  /*1f10*/  UIADD3 UR19, UR8, UR37, URZ ;  /* 0x0000002508137290 */ /* 0x000fc4000fffe03f */
[----:B------:R-:W-:Y:S01]  /*1f20*/  SHF.R.S32.HI R35, RZ, 0x1f, R234 ;  /* 0x0000001fff237819 */ /* 0x000fe200000114ea */
[----:B------:R-:W-:Y:S02]  /*1f30*/  UIADD3 UR9, UR49, UR9, URZ ;  /* 0x0000000931097290 */ /* 0x000fe4000fffe03f */
[----:B------:R-:W-:Y:S01]  /*1f40*/  ULDC.64 UR4, c[0x0][0x210] ;  /* 0x0000840000047ab9 */ /* 0x000fe20000000a00 */
[----:B------:R-:W-:Y:S01]  /*1f50*/  IADD3 R34, -R18, UR19, RZ ;  /* 0x0000001312227c10 */ /* 0x000fe2000fffe1ff */
[----:B------:R-:W-:Y:S01]  /*1f60*/  IMAD R0, R35, c[0x0][0x1e0], RZ ;  /* 0x0000780023007a24 */ /* 0x000fe200078e02ff */
[----:B------:R-:W-:Y:S02]  /*1f70*/  UIMAD UR10, UR10, UR4, URZ ;  /* 0x000000040a0a72a4 */ /* 0x000fe4000f8e023f */
[----:B------:R-:W-:Y:S01]  /*1f80*/  ISETP.GE.AND P1, PT, R34, 0x1, PT ;  /* 0x000000012200780c */ /* 0x000fe20003f26270 */
[----:B------:R-:W-:Y:S01]  /*1f90*/  IMAD R0, R234, c[0x0][0x1e4], R0 ;  /* 0x00007900ea007a24 */ /* 0x000fe200078e0200 */
[C---:B------:R-:W-:Y:S01]  /*1fa0*/  ISETP.GE.AND P6, PT, R34.reuse, 0x21, PT ;  /* 0x000000212200780c */ /* 0x040fe20003fc6270 */
[----:B------:R-:W-:Y:S01]  /*1fb0*/  UIMAD.WIDE.U32 UR46, UR11, UR4, URZ ;  /* 0x000000040b2e72a5 */ /* 0x000fe2000f8e003f */
[C---:B------:R-:W-:Y:S01]  /*1fc0*/  ISETP.GE.AND P5, PT, R34.reuse, 0x31, PT ;  /* 0x000000312200780c */ /* 0x040fe20003fa6270 */
[----:B------:R-:W-:Y:S01]  /*1fd0*/  UIMAD UR10, UR11, UR5, UR10 ;  /* 0x000000050b0a72a4 */ /* 0x000fe2000f8e020a */
[----:B------:R-:W-:Y:S01]  /*1fe0*/  ISETP.GE.AND P3, PT, R34, 0x41, PT ;  /* 0x000000412200780c */ /* 0x000fe20003f66270 */
[----:B--2---:R-:W-:Y:S01]  /*1ff0*/  IMAD.WIDE.U32 R6, R234, c[0x0][0x1e0], RZ ;  /* 0x00007800ea067a25 */ /* 0x004fe200078e00ff */
[----:B------:R-:W-:-:S02]  /*2000*/  UIADD3 UR4, UR12, -0x1, URZ ;  /* 0xffffffff0c047890 */ /* 0x000fc4000fffe03f */
[----:B------:R-:W-:Y:S01]  /*2010*/  UIADD3 UR10, UR47, UR10, URZ ;  /* 0x0000000a2f0a7290 */ /* 0x000fe2000fffe03f */
[----:B------:R-:W-:Y:S01]  /*2020*/  IMAD.IADD R7, R7, 0x1, R0 ;  /* 0x0000000107077824 */ /* 0x000fe200078e0200 */
[----:B------:R-:W-:Y:S01]  /*2030*/  UISETP.GT.AND UP0, UPT, UR4, UR7, UPT ;  /* 0x000000070400728c */ /* 0x000fe2000bf04270 */
[----:B---3--:R-:W-:Y:S02]  /*2040*/  SHF.R.S32.HI R40, RZ, 0x1f, R227 ;  /* 0x0000001fff287819 */ /* 0x008fe400000114e3 */
[----:B------:R-:W-:-:S04]  /*2050*/  IMAD.WIDE.U32 R6, R227, c[0x0][0x1f0], R6 ;  /* 0x00007c00e3067a25 */ /* 0x000fc800078e0006 */
[----:B------:R-:W-:Y:S01]  /*2060*/  IMAD R3, R40, c[0x0][0x1f0], RZ ;  /* 0x00007c0028037a24 */ /* 0x000fe200078e02ff */
[----:B------:R-:W-:-:S03]  /*2070*/  IADD3 R0, P0, R6, UR48, RZ ;  /* 0x0000003006007c10 */ /* 0x000fc6000ff1e0ff */
[----:B------:R-:W-:-:S05]  /*2080*/  IMAD R3, R227, c[0x0][0x1f4], R3 ;  /* 0x00007d00e3037a24 */ /* 0x000fca00078e0203 */
[----:B------:R-:W-:Y:S02]  /*2090*/  IADD3.X R6, R7, UR9, R3, P0, !PT ;  /* 0x0000000907067c10 */ /* 0x000fe400087fe403 */
[----:B------:R-:W-:-:S04]  /*20a0*/  LEA R3, P0, R0, c[0x0][0x1c8], 0x1 ;  /* 0x0000720000037a11 */ /* 0x000fc800078008ff */
[----:B------:R-:W-:Y:S01]  /*20b0*/  LEA.HI.X R0, R0, c[0x0][0x1cc], R6, 0x1, P0 ;  /* 0x0000730000007a11 */ /* 0x000fe200000f0c06 */
[----:B------:R-:W-:Y:S01]  /*20c0*/  SHFL.IDX PT, R5, R3, 0x1, 0x181f ;  /* 0x00381f0003057f89 */ /* 0x000fe200000e0000 */
[----:B------:R-:W-:-:S03]  /*20d0*/  ISETP.GE.AND P0, PT, R34, 0x11, PT ;  /* 0x000000112200780c */ /* 0x000fc60003f06270 */
[----:B------:R-:W2:Y:S04]  /*20e0*/  SHFL.IDX PT, R6, R3, RZ, 0x181f ;  /* 0x00181fff03067589 */ /* 0x000ea800000e0000 */
[----:B------:R-:W3:Y:S04]  /*20f0*/  SHFL.IDX PT, R7, R0, RZ, 0x181f ;  /* 0x00181fff00077589 */ /* 0x000ee800000e0000 */
[----:B-1----:R-:W1:Y:S04]  /*2100*/  SHFL.IDX PT, R8, R0, 0x1, 0x181f ;  /* 0x00381f0000087f89 */ /* 0x002e6800000e0000 */
[----:B------:R-:W4:Y:S04]  /*2110*/  SHFL.IDX PT, R12, R3, 0x2, 0x181f ;  /* 0x00581f00030c7f89 */ /* 0x000f2800000e0000 */
[----:B------:R-:W5:Y:S04]  /*2120*/  SHFL.IDX PT, R10, R3, 0x3, 0x181f ;  /* 0x00781f00030a7f89 */ /* 0x000f6800000e0000 */
[----:B------:R-:W1:Y:S01]  /*2130*/  SHFL.IDX PT, R11, R0, 0x2, 0x181f ;  /* 0x00581f00000b7f89 */ /* 0x000e6200000e0000 */
[----:B--2---:R-:W-:-:S03]  /*2140*/  @P1 LEA R6, P2, R33, R6, 0x1 ;  /* 0x0000000621061211 */ /* 0x004fc600078408ff */
[----:B------:R-:W2:Y:S01]  /*2150*/  SHFL.IDX PT, R9, R3, 0x4, 0x181f ;  /* 0x00981f0003097f89 */ /* 0x000ea200000e0000 */
[----:B---3--:R-:W-:-:S03]  /*2160*/  @P1 LEA.HI.X R7, R33, R7, R225, 0x1, P2 ;  /* 0x0000000721071211 */ /* 0x008fc600010f0ce1 */
[----:B------:R-:W3:Y:S01]  /*2170*/  SHFL.IDX PT, R17, R0, 0x3, 0x181f ;  /* 0x00781f0000117f89 */ /* 0x000ee200000e0000 */
[----:B------:R-:W-:-:S03]  /*2180*/  ISETP.GE.AND P2, PT, R34, 0x51, PT ;  /* 0x000000512200780c */ /* 0x000fc60003f46270 */
[----:B------:R-:W-:Y:S04]  /*2190*/  SHFL.IDX PT, R3, R3, 0x5, 0x181f ;  /* 0x00b81f0003037f89 */ /* 0x000fe800000e0000 */
[----:B------:R-:W1:Y:S04]  /*21a0*/  SHFL.IDX PT, R16, R0, 0x4, 0x181f ;  /* 0x00981f0000107f89 */ /* 0x000e6800000e0000 */
[----:B------:R1:W2:Y:S04]  /*21b0*/  SHFL.IDX PT, R15, R0, 0x5, 0x181f ;  /* 0x00b81f00000f7f89 */ /* 0x0002a800000e0000 */
[----:B------:R2:W-:Y:S01]  /*21c0*/  @P1 LDGSTS.E.BYPASS.LTC128B.128 [R202+0x3100], [R6.64], !P4 ;  /* 0x0310000006ca1fae */ /* 0x0005e2000e101d72 */
[----:B-1----:R-:W-:-:S04]  /*21d0*/  LEA.HI R0, R13, R14, RZ, 0x1 ;  /* 0x0000000e0d007211 */ /* 0x002fc800078f08ff */
[----:B------:R-:W-:Y:S02]  /*21e0*/  LOP3.LUT R0, R0, 0xfffffffe, RZ, 0xc0, !PT ;  /* 0xfffffffe00007812 */ /* 0x000fe400078ec0ff */
[----:B--2---:R-:W-:-:S03]  /*21f0*/  @P0 LEA R6, P1, R33, R5, 0x1 ;  /* 0x0000000521060211 */ /* 0x004fc600078208ff */
[----:B------:R-:W-:Y:S02]  /*2200*/  IMAD.IADD R14, R14, 0x1, -R0 ;  /* 0x000000010e0e7824 */ /* 0x000fe400078e0a00 */
[----:B------:R-:W-:Y:S01]  /*2210*/  IMAD.SHL.U32 R0, R32, 0x40, RZ ;  /* 0x0000004020007824 */ /* 0x000fe200078e00ff */
[C-C-:B------:R-:W-:Y:S01]  /*2220*/  @P0 LEA.HI.X R7, R33.reuse, R8, R225.reuse, 0x1, P1 ;  /* 0x0000000821070211 */ /* 0x140fe200008f0ce1 */
[----:B------:R-:W-:Y:S01]  /*2230*/  IMAD.SHL.U32 R5, R20, 0x40, RZ ;  /* 0x0000004014057824 */ /* 0x000fe200078e00ff */
[C---:B----4-:R-:W-:Y:S02]  /*2240*/  @P6 LEA R12, P1, R33.reuse, R12, 0x1 ;  /* 0x0000000c210c6211 */ /* 0x050fe400078208ff */
[----:B------:R-:W-:Y:S01]  /*2250*/  LOP3.LUT R0, R0, 0x1c0, RZ, 0xc0, !PT ;  /* 0x000001c000007812 */ /* 0x000fe200078ec0ff */
[----:B------:R1:W-:Y:S01]  /*2260*/  @P0 LDGSTS.E.BYPASS.LTC128B.128 [R202+0x3900], [R6.64], !P4 ;  /* 0x0390000006ca0fae */ /* 0x0003e2000e101d72 */
[C---:B-----5:R-:W-:Y:S02]  /*2270*/  @P5 LEA R10, P0, R33.reuse, R10, 0x1 ;  /* 0x0000000a210a5211 */ /* 0x060fe400078008ff */
[----:B------:R-:W-:-:S02]  /*2280*/  @P6 LEA.HI.X R13, R33, R11, R225, 0x1, P1 ;  /* 0x0000000b210d6211 */ /* 0x000fc400008f0ce1 */
[C---:B------:R-:W-:Y:S02]  /*2290*/  @P3 LEA R8, P1, R33.reuse, R9, 0x1 ;  /* 0x0000000921083211 */ /* 0x040fe400078208ff */
[C-C-:B---3--:R-:W-:Y:S01]  /*22a0*/  @P5 LEA.HI.X R11, R33.reuse, R17, R225.reuse, 0x1, P0 ;  /* 0x00000011210b5211 */ /* 0x148fe200000f0ce1 */
[----:B------:R2:W-:Y:S01]  /*22b0*/  @P6 LDGSTS.E.BYPASS.LTC128B.128 [R202+0x4100], [R12.64], !P4 ;  /* 0x041000000cca6fae */ /* 0x0005e2000e101d72 */
[----:B------:R-:W-:Y:S02]  /*22c0*/  @P3 LEA.HI.X R9, R33, R16, R225, 0x1, P1 ;  /* 0x0000001021093211 */ /* 0x000fe400008f0ce1 */
[----:B------:R-:W-:Y:S01]  /*22d0*/  LOP3.LUT R197, R5, 0xfffffe00, RZ, 0xc0, !PT ;  /* 0xfffffe0005c57812 */ /* 0x000fe200078ec0ff */
[----:B------:R3:W-:Y:S01]  /*22e0*/  @P5 LDGSTS.E.BYPASS.LTC128B.128 [R202+0x4900], [R10.64], !P4 ;  /* 0x049000000aca5fae */ /* 0x0007e2000e101d72 */
[----:B------:R-:W-:-:S03]  /*22f0*/  LOP3.LUT P1, RZ, R32, 0x2, RZ, 0xc0, !PT ;  /* 0x0000000220ff7812 */ /* 0x000fc6000782c0ff */
[----:B------:R3:W-:Y:S01]  /*2300*/  @P3 LDGSTS.E.BYPASS.LTC128B.128 [R202+0x5100], [R8.64], !P4 ;  /* 0x0510000008ca3fae */ /* 0x0007e2000e101d72 */
[----:B-1----:R-:W-:Y:S01]  /*2310*/  @P2 LEA R6, P0, R33, R3, 0x1 ;  /* 0x0000000321062211 */ /* 0x002fe200078008ff */
[----:B------:R-:W-:-:S03]  /*2320*/  IMAD.SHL.U32 R3, R19, 0x40, RZ ;  /* 0x0000004013037824 */ /* 0x000fc600078e00ff */
[--C-:B------:R-:W-:Y:S02]  /*2330*/  @P2 LEA.HI.X R7, R33, R15, R225.reuse, 0x1, P0 ;  /* 0x0000000f21072211 */ /* 0x100fe400000f0ce1 */
[----:B------:R-:W-:Y:S02]  /*2340*/  LOP3.LUT R3, R3, 0x1c0, RZ, 0xc0, !PT ;  /* 0x000001c003037812 */ /* 0x000fe400078ec0ff */
[C---:B------:R-:W-:Y:S01]  /*2350*/  SHF.L.U64.HI R225, R33.reuse, 0x1, R225 ;  /* 0x0000000121e17819 */ /* 0x040fe200000102e1 */
[----:B------:R1:W-:Y:S01]  /*2360*/  @P2 LDGSTS.E.BYPASS.LTC128B.128 [R202+0x5900], [R6.64], !P4 ;  /* 0x0590000006ca2fae */ /* 0x0003e2000e101d72 */
[----:B------:R-:W-:-:S03]  /*2370*/  ISETP.GE.AND P2, PT, R33, c[0x0][0x1d4], PT ;  /* 0x0000750021007a0c */ /* 0x000fc60003f46270 */
[----:B------:R-:W0:Y:S01]  /*2380*/  LDGDEPBAR ;  /* 0x00000000000079af */ /* 0x000e220000000000 */
[----:B------:R-:W-:Y:S01]  /*2390*/  ISETP.LT.OR P5, PT, R34, 0x1, P2 ;  /* 0x000000012200780c */ /* 0x000fe200017a1670 */
[----:B-1----:R-:W-:Y:S01]  /*23a0*/  IMAD.SHL.U32 R7, R18, 0x8, RZ ;  /* 0x0000000812077824 */ /* 0x002fe200078e00ff */
[----:B------:R-:W-:-:S04]  /*23b0*/  DEPBAR.LE SB0, 0x1 ;  /* 0x000080400000791a */ /* 0x000fc80000000000 */
[----:B------:R-:W-:-:S04]  /*23c0*/  DEPBAR.LE SB0, 0x0 ;  /* 0x000080000000791a */ /* 0x000fc80000000000 */
[----:B------:R-:W-:Y:S01]  /*23d0*/  IMAD.SHL.U32 R6, R14, 0x8, RZ ;  /* 0x000000080e067824 */ /* 0x000fe200078e00ff */
[----:B------:R-:W-:Y:S02]  /*23e0*/  LOP3.LUT R7, R0, 0x8, R7, 0xf8, !PT ;  /* 0x0000000800077812 */ /* 0x000fe400078ef807 */
[----:B------:R-:W-:Y:S02]  /*23f0*/  SHF.R.U32.HI R0, RZ, 0x3, R0 ;  /* 0x00000003ff007819 */ /* 0x000fe40000011600 */
[----:B------:R-:W-:Y:S02]  /*2400*/  LOP3.LUT R5, R3, 0x8, R6, 0xf8, !PT ;  /* 0x0000000803057812 */ /* 0x000fe400078ef806 */
[----:B------:R-:W-:Y:S02]  /*2410*/  SHF.R.U32.HI R3, RZ, 0x3, R3 ;  /* 0x00000003ff037819 */ /* 0x000fe40000011603 */
[----:B------:R-:W-:Y:S01]  /*2420*/  LOP3.LUT R0, R7, R0, RZ, 0x3c, !PT ;  /* 0x0000000007007212 */ /* 0x000fe200078e3cff */
[----:B------:R-:W-:Y:S01]  /*2430*/  IMAD.WIDE.U32 R6, R234, c[0x0][0x208], RZ ;  /* 0x00008200ea067a25 */ /* 0x000fe200078e00ff */
[----:B------:R-:W-:-:S03]  /*2440*/  LOP3.LUT R196, R5, R3, RZ, 0x3c, !PT ;  /* 0x0000000305c47212 */ /* 0x000fc600078e3cff */
[----:B------:R-:W-:Y:S02]  /*2450*/  IMAD R3, R198, 0x400, R197 ;  /* 0x00000400c6037824 */ /* 0x000fe400078e02c5 */
[----:B------:R-:W-:Y:S02]  /*2460*/  IMAD R0, R14, 0x200, R0 ;  /* 0x000002000e007824 */ /* 0x000fe400078e0200 */
[----:B------:R-:W-:Y:S02]  /*2470*/  IMAD.IADD R3, R196, 0x1, R3 ;  /* 0x00000001c4037824 */ /* 0x000fe400078e0203 */
[----:B------:R-:W-:Y:S01]  /*2480*/  IMAD.SHL.U32 R208, R0, 0x2, RZ ;  /* 0x0000000200d07824 */ /* 0x000fe200078e00ff */
[----:B------:R-:W-:Y:S01]  /*2490*/  BAR.SYNC.DEFER_BLOCKING 0x0 ;  /* 0x0000000000007b1d */ /* 0x000fe20000010000 */
[----:B------:R-:W-:Y:S02]  /*24a0*/  IMAD.SHL.U32 R215, R3, 0x2, RZ ;  /* 0x0000000203d77824 */ /* 0x000fe400078e00ff */
[----:B------:R-:W-:Y:S01]  /*24b0*/  IMAD R0, R35, c[0x0][0x208], RZ ;  /* 0x0000820023007a24 */ /* 0x000fe200078e02ff */
[----:B------:R-:W-:Y:S01]  /*24c0*/  IADD3 R5, R208, 0x3100, RZ ;  /* 0x00003100d0057810 */ /* 0x000fe20007ffe0ff */
[----:B------:R-:W-:Y:S01]  /*24d0*/  IMAD R3, R40, c[0x0][0x218], RZ ;  /* 0x0000860028037a24 */ /* 0x000fe200078e02ff */
[----:B------:R-:W-:Y:S01]  /*24e0*/  IADD3 R219, R208, 0x3120, RZ ;  /* 0x00003120d0db7810 */ /* 0x000fe20007ffe0ff */
[----:B------:R-:W-:Y:S01]  /*24f0*/  IMAD R0, R234, c[0x0][0x20c], R0 ;  /* 0x00008300ea007a24 */ /* 0x000fe200078e0200 */
[----:B------:R-:W-:Y:S01]  /*2500*/  @P1 IADD3 R219, R5, -0x20, RZ ;  /* 0xffffffe005db1810 */ /* 0x000fe20007ffe0ff */
[----:B------:R-:W-:Y:S01]  /*2510*/  IMAD R3, R227, c[0x0][0x21c], R3 ;  /* 0x00008700e3037a24 */ /* 0x000fe200078e0203 */
[----:B------:R-:W-:Y:S01]  /*2520*/  LOP3.LUT P1, RZ, R32, 0x4, RZ, 0xc0, !PT ;  /* 0x0000000420ff7812 */ /* 0x000fe2000782c0ff */
[----:B------:R-:W-:Y:S01]  /*2530*/  IMAD.IADD R7, R7, 0x1, R0 ;  /* 0x0000000107077824 */ /* 0x000fe200078e0200 */
[C---:B------:R-:W-:Y:S01]  /*2540*/  IADD3 R224, R219.reuse, 0x800, RZ ;  /* 0x00000800dbe07810 */ /* 0x040fe20007ffe0ff */
[----:B------:R-:W-:Y:S01]  /*2550*/  IMAD R218, R2, 0x2, R215 ;  /* 0x0000000202da7824 */ /* 0x000fe200078e02d7 */
[----:B------:R-:W-:Y:S01]  /*2560*/  IADD3 R223, R219, 0x1000, RZ ;  /* 0x00001000dbdf7810 */ /* 0x000fe20007ffe0ff */
[----:B------:R-:W-:Y:S01]  /*2570*/  IMAD.WIDE.U32 R6, R227, c[0x0][0x218], R6 ;  /* 0x00008600e3067a25 */ /* 0x000fe200078e0006 */
[----:B------:R-:W-:-:S02]  /*2580*/  IADD3 R222, R219, 0x1800, RZ ;  /* 0x00001800dbde7810 */ /* 0x000fc40007ffe0ff */
[C---:B------:R-:W-:Y:S01]  /*2590*/  IADD3 R221, R219.reuse, 0x2000, RZ ;  /* 0x00002000dbdd7810 */ /* 0x040fe20007ffe0ff */
[----:B------:R-:W-:Y:S01]  /*25a0*/  IMAD R216, R4, 0x2, R215 ;  /* 0x0000000204d87824 */ /* 0x000fe200078e02d7 */
[----:B------:R-:W-:Y:S02]  /*25b0*/  IADD3 R0, P0, R6, UR46, RZ ;  /* 0x0000002e06007c10 */ /* 0x000fe4000ff1e0ff */
[----:B------:R-:W-:Y:S01]  /*25c0*/  IADD3 R220, R219, 0x2800, RZ ;  /* 0x00002800dbdc7810 */ /* 0x000fe20007ffe0ff */
[----:B------:R-:W-:Y:S01]  /*25d0*/  IMAD R217, R2, 0x2, R216 ;  /* 0x0000000202d97824 */ /* 0x000fe200078e02d8 */
[----:B--2---:R-:W-:Y:S01]  /*25e0*/  LDSM.16.M88.4 R12, [R215+0x6100] ;  /* 0x00610000d70c783b */ /* 0x004fe20000000200 */
[----:B------:R-:W-:Y:S02]  /*25f0*/  IADD3.X R6, R7, UR10, R3, P0, !PT ;  /* 0x0000000a07067c10 */ /* 0x000fe400087fe403 */
[C---:B------:R-:W-:Y:S01]  /*2600*/  LEA R3, P0, R0.reuse, c[0x0][0x1f8], 0x1 ;  /* 0x00007e0000037a11 */ /* 0x040fe200078008ff */
[----:B---3--:R-:W-:Y:S03]  /*2610*/  LDSM.16.M88.4 R8, [R215+0x8100] ;  /* 0x00810000d708783b */ /* 0x008fe60000000200 */
[----:B------:R-:W-:Y:S01]  /*2620*/  LEA.HI.X R0, R0, c[0x0][0x1fc], R6, 0x1, P0 ;  /* 0x00007f0000007a11 */ /* 0x000fe200000f0c06 */
[----:B------:R-:W1:Y:S01]  /*2630*/  LDSM.16.M88.4 R20, [R208+0x4100] ;  /* 0x00410000d014783b */ /* 0x000e620000000200 */
[----:B------:R-:W-:-:S03]  /*2640*/  ISETP.LT.OR P0, PT, R34, 0x11, P2 ;  /* 0x000000112200780c */ /* 0x000fc60001701670 */
[----:B------:R-:W2:Y:S04]  /*2650*/  LDSM.16.M88.4 R24, [R208+0x3900] ;  /* 0x00390000d018783b */ /* 0x000ea80000000200 */
[----:B------:R-:W3:Y:S04]  /*2660*/  LDSM.16.M88.4 R28, [R208+0x3100] ;  /* 0x00310000d01c783b */ /* 0x000ee80000000200 */
[----:B------:R-:W4:Y:S04]  /*2670*/  LDSM.16.M88.4 R16, [R208+0x4900] ;  /* 0x00490000d010783b */ /* 0x000f280000000200 */
[----:B------:R-:W5:Y:S04]  /*2680*/  LDSM.16.M88.4 R36, [R208+0x5100] ;  /* 0x00510000d024783b */ /* 0x000f680000000200 */
[----:B------:R-:W-:Y:S04]  /*2690*/  SHFL.IDX PT, R5, R3, RZ, 0x181f ;  /* 0x00181fff03057589 */ /* 0x000fe800000e0000 */
[----:B------:R-:W-:Y:S04]  /*26a0*/  SHFL.IDX PT, R6, R3, 0x1, 0x181f ;  /* 0x00381f0003067f89 */ /* 0x000fe800000e0000 */
[----:B------:R-:W-:Y:S04]  /*26b0*/  SHFL.IDX PT, R7, R3, 0x2, 0x181f ;  /* 0x00581f0003077f89 */ /* 0x000fe800000e0000 */
[----:B------:R-:W-:Y:S04]  /*26c0*/  SHFL.IDX PT, R35, R0, 0x2, 0x181f ;  /* 0x00581f0000237f89 */ /* 0x000fe800000e0000 */
[----:B------:R-:W-:Y:S01]  /*26d0*/  LDSM.16.M88.4 R64, [R219] ;  /* 0x00000000db40783b */ /* 0x000fe20000000200 */
[-C--:B-1----:R-:W-:Y:S03]  /*26e0*/  HMMA.16816.F32.BF16 R180, R12, R20.reuse, RZ ;  /* 0x000000140cb4723c */ /* 0x082fe600000418ff */
[----:B------:R-:W-:Y:S04]  /*26f0*/  SHFL.IDX PT, R32, R0, 0x3, 0x181f ;  /* 0x00781f0000207f89 */ /* 0x000fe800000e0000 */
[----:B------:R-:W-:Y:S01]  /*2700*/  LDSM.16.M88.4 R44, [R219+0x800] ;  /* 0x00080000db2c783b */ /* 0x000fe20000000200 */
[C---:B------:R-:W-:Y:S03]  /*2710*/  HMMA.16816.F32.BF16 R76, R8.reuse, R20, RZ ;  /* 0x00000014084c723c */ /* 0x040fe600000418ff */
[----:B------:R-:W-:Y:S05]  /*2720*/  LDSM.16.M88.4 R40, [R219+0x1000] ;  /* 0x00100000db28783b */ /* 0x000fea0000000200 */
[-C--:B------:R-:W-:Y:S08]  /*2730*/  HMMA.16816.F32.BF16 R92, R8, R22.reuse, RZ ;  /* 0x00000016085c723c */ /* 0x080ff000000418ff */
[C---:B------:R-:W-:Y:S01]  /*2740*/  HMMA.16816.F32.BF16 R140, R12.reuse, R22, RZ ;  /* 0x000000160c8c723c */ /* 0x040fe200000418ff */
[----:B------:R-:W1:Y:S07]  /*2750*/  LDSM.16.M88.4 R20, [R208+0x5900] ;  /* 0x00590000d014783b */ /* 0x000e6e0000000200 */
[-C--:B--2---:R-:W-:Y:S08]  /*2760*/  HMMA.16816.F32.BF16 R164, R12, R24.reuse, RZ ;  /* 0x000000180ca4723c */ /* 0x084ff000000418ff */
[C---:B------:R-:W-:Y:S01]  /*2770*/  HMMA.16816.F32.BF16 R80, R8.reuse, R24, RZ ;  /* 0x000000180850723c */ /* 0x040fe200000418ff */
[----:B------:R-:W-:Y:S04]  /*2780*/  SHFL.IDX PT, R24, R0, 0x1, 0x181f ;  /* 0x00381f0000187f89 */ /* 0x000fe800000e0000 */
[----:B------:R-:W2:Y:S03]  /*2790*/  SHFL.IDX PT, R25, R0, RZ, 0x181f ;  /* 0x00181fff00197589 */ /* 0x000ea600000e0000 */
[C---:B---3--:R-:W-:Y:S08]  /*27a0*/  HMMA.16816.F32.BF16 R48, R8.reuse, R28, RZ ;  /* 0x0000001c0830723c */ /* 0x048ff000000418ff */
[C---:B------:R-:W-:Y:S08]  /*27b0*/  HMMA.16816.F32.BF16 R88, R8.reuse, R30, RZ ;  /* 0x0000001e0858723c */ /* 0x040ff000000418ff */
[C---:B------:R-:W-:Y:S08]  /*27c0*/  HMMA.16816.F32.BF16 R96, R8.reuse, R26, RZ ;  /* 0x0000001a0860723c */ /* 0x040ff000000418ff */
[C---:B----4-:R-:W-:Y:S08]  /*27d0*/  HMMA.16816.F32.BF16 R56, R8.reuse, R16, RZ ;  /* 0x000000100838723c */ /* 0x050ff000000418ff */
[C---:B------:R-:W-:Y:S08]  /*27e0*/  HMMA.16816.F32.BF16 R104, R8.reuse, R18, RZ ;  /* 0x000000120868723c */ /* 0x040ff000000418ff */
[C---:B-----5:R-:W-:Y:S08]  /*27f0*/  HMMA.16816.F32.BF16 R52, R8.reuse, R36, RZ ;  /* 0x000000240834723c */ /* 0x060ff000000418ff */
[C---:B------:R-:W-:Y:S08]  /*2800*/  HMMA.16816.F32.BF16 R120, R8.reuse, R38, RZ ;  /* 0x000000260878723c */ /* 0x040ff000000418ff */
[C---:B-1----:R-:W-:Y:S08]  /*2810*/  HMMA.16816.F32.BF16 R72, R8.reuse, R20, RZ ;  /* 0x000000140848723c */ /* 0x042ff000000418ff */
[----:B------:R-:W-:Y:S01]  /*2820*/  HMMA.16816.F32.BF16 R112, R8, R22, RZ ;  /* 0x000000160870723c */ /* 0x000fe200000418ff */
[----:B------:R-:W-:Y:S07]  /*2830*/  SHFL.IDX PT, R8, R3, 0x3, 0x181f ;  /* 0x00781f0003087f89 */ /* 0x000fee00000e0000 */
[C---:B------:R-:W-:Y:S07]  /*2840*/  HMMA.16816.F32.BF16 R116, R12.reuse, R20, RZ ;  /* 0x000000140c74723c */ /* 0x040fee00000418ff */
[----:B------:R-:W-:Y:S01]  /*2850*/  IADD3 R20, P6, R5, R226, RZ ;  /* 0x000000e205147210 */ /* 0x000fe20007fde0ff */
[----:B------:R-:W-:Y:S01]  /*2860*/  HMMA.16816.F32.BF16 R128, R12, R16, RZ ;  /* 0x000000100c80723c */ /* 0x000fe200000418ff */
[----:B------:R-:W-:Y:S03]  /*2870*/  SHFL.IDX PT, R5, R3, 0x4, 0x181f ;  /* 0x00981f0003057f89 */ /* 0x000fe600000e0000 */
[----:B--2---:R-:W-:Y:S01]  /*2880*/  IMAD.X R21, R25, 0x1, R225, P6 ;  /* 0x0000000119157824 */ /* 0x004fe200030e06e1 */
[----:B------:R-:W-:Y:S01]  /*2890*/  SHFL.IDX PT, R3, R3, 0x5, 0x181f ;  /* 0x00b81f0003037f89 */ /* 0x000fe200000e0000 */
[----:B------:R-:W-:-:S02]  /*28a0*/  ISETP.LT.OR P6, PT, R34, 0x21, P2 ;  /* 0x000000212200780c */ /* 0x000fc400017c1670 */
[C---:B------:R-:W-:Y:S01]  /*28b0*/  HMMA.16816.F32.BF16 R160, R12.reuse, R18, RZ ;  /* 0x000000120ca0723c */ /* 0x040fe200000418ff */
[----:B------:R-:W1:Y:S07]  /*28c0*/  LDSM.16.M88.4 R16, [R218+0x8100] ;  /* 0x00810000da10783b */ /* 0x000e6e0000000200 */
[C---:B------:R-:W-:Y:S01]  /*28d0*/  HMMA.16816.F32.BF16 R108, R12.reuse, R22, RZ ;  /* 0x000000160c6c723c */ /* 0x040fe200000418ff */
[----:B------:R-:W-:Y:S04]  /*28e0*/  SHFL.IDX PT, R23, R0, 0x4, 0x181f ;  /* 0x00981f0000177f89 */ /* 0x000fe800000e0000 */
[----:B------:R2:W-:Y:S03]  /*28f0*/  SHFL.IDX PT, R22, R0, 0x5, 0x181f ;  /* 0x00b81f0000167f89 */ /* 0x0005e600000e0000 */
[C---:B------:R-:W-:Y:S08]  /*2900*/  HMMA.16816.F32.BF16 R144, R12.reuse, R28, RZ ;  /* 0x0000001c0c90723c */ /* 0x040ff000000418ff */
[C---:B------:R-:W-:Y:S01]  /*2910*/  HMMA.16816.F32.BF16 R148, R12.reuse, R30, RZ ;  /* 0x0000001e0c94723c */ /* 0x040fe200000418ff */
[----:B------:R-:W-:Y:S07]  /*2920*/  LDSM.16.M88.4 R28, [R219+0x2000] ;  /* 0x00200000db1c783b */ /* 0x000fee0000000200 */
[----:B------:R-:W-:Y:S01]  /*2930*/  HMMA.16816.F32.BF16 R132, R12, R26, RZ ;  /* 0x0000001a0c84723c */ /* 0x000fe200000418ff */
[----:B--2---:R-:W-:-:S07]  /*2940*/  IMAD.MOV.U32 R0, RZ, RZ, 0x40 ;  /* 0x00000040ff007424 */ /* 0x004fce00078e00ff */
[----:B------:R-:W-:Y:S01]  /*2950*/  HMMA.16816.F32.BF16 R124, R12, R36, RZ ;  /* 0x000000240c7c723c */ /* 0x000fe200000418ff */
[----:B------:R-:W-:-:S05]  /*2960*/  SEL R0, R0, 0xffffffc0, !P1 ;  /* 0xffffffc000007807 */ /* 0x000fca0004800000 */
[----:B------:R-:W-:Y:S02]  /*2970*/  IMAD.IADD R214, R208, 0x1, R0 ;  /* 0x00000001d0d67824 */ /* 0x000fe400078e0200 */
[----:B------:R-:W-:Y:S01]  /*2980*/  HMMA.16816.F32.BF16 R176, R12, R38, RZ ;  /* 0x000000260cb0723c */ /* 0x000fe200000418ff */
[----:B------:R-:W2:Y:S01]  /*2990*/  LDSM.16.M88.4 R36, [R219+0x1800] ;  /* 0x00180000db24783b */ /* 0x000ea20000000200 */
[----:B------:R-:W-:Y:S01]  /*29a0*/  IMAD.IADD R213, R0, 0x1, R219 ;  /* 0x0000000100d57824 */ /* 0x000fe200078e02db */
[----:B------:R-:W-:-:S04]  /*29b0*/  LOP3.LUT R0, R196, R197, RZ, 0xfc, !PT ;  /* 0x000000c5c4007212 */ /* 0x000fc800078efcff */
[-C--:B------:R-:W-:Y:S01]  /*29c0*/  IADD3 R12, P3, R6, R226.reuse, RZ ;  /* 0x000000e2060c7210 */ /* 0x080fe20007f7e0ff */
[C---:B-1----:R-:W-:Y:S04]  /*29d0*/  HMMA.16816.F32.BF16 R100, R16.reuse, R64, R48 ;  /* 0x000000401064723c */ /* 0x042fe80000041830 */
[--C-:B------:R-:W-:Y:S01]  /*29e0*/  IMAD.X R13, R24, 0x1, R225.reuse, P3 ;  /* 0x00000001180d7824 */ /* 0x100fe200018e06e1 */
[-C--:B------:R-:W-:Y:S01]  /*29f0*/  IADD3 R14, P3, R7, R226.reuse, RZ ;  /* 0x000000e2070e7210 */ /* 0x080fe20007f7e0ff */
[----:B------:R-:W1:Y:S02]  /*2a00*/  LDSM.16.M88.4 R24, [R219+0x2800] ;  /* 0x00280000db18783b */ /* 0x000e640000000200 */
[----:B------:R-:W-:Y:S02]  /*2a10*/  HMMA.16816.F32.BF16 R80, R16, R44, R80 ;  /* 0x0000002c1050723c */ /* 0x000fe40000041850 */
[----:B------:R-:W-:Y:S01]  /*2a20*/  IMAD.X R15, R35, 0x1, R225, P3 ;  /* 0x00000001230f7824 */ /* 0x000fe200018e06e1 */
[----:B------:R-:W-:-:S02]  /*2a30*/  IADD3 R6, P3, R8, R226, RZ ;  /* 0x000000e208067210 */ /* 0x000fc40007f7e0ff */
[----:B------:R-:W3:Y:S03]  /*2a40*/  LDSM.16.M88.4 R8, [R218+0x6100] ;  /* 0x00610000da08783b */ /* 0x000ee60000000200 */
[----:B------:R-:W-:Y:S01]  /*2a50*/  IMAD.X R7, R32, 0x1, R225, P3 ;  /* 0x0000000120077824 */ /* 0x000fe200018e06e1 */
[----:B------:R-:W-:Y:S01]  /*2a60*/  @!PT LDS RZ, [RZ] ;  /* 0x00000000fffff984 */ /* 0x000fe20000000800 */
[----:B------:R-:W-:Y:S01]  /*2a70*/  @!PT LDS RZ, [RZ] ;  /* 0x00000000fffff984 */ /* 0x000fe20000000800 */
[----:B------:R-:W-:Y:S01]  /*2a80*/  @!PT LDS RZ, [RZ] ;  /* 0x00000000fffff984 */ /* 0x000fe20000000800 */
[----:B------:R4:W-:Y:S01]  /*2a90*/  LDGSTS.E.BYPASS.LTC128B.128 [R202+0x100], [R20.64], !P5 ;  /* 0x0010000014ca7fae */ /* 0x0009e2000e901d72 */
[C---:B------:R-:W-:Y:S01]  /*2aa0*/  ISETP.LT.OR P5, PT, R34.reuse, 0x31, P2 ;  /* 0x000000312200780c */ /* 0x040fe200017a1670 */
[----:B------:R-:W-:Y:S01]  /*2ab0*/  HMMA.16816.F32.BF16 R76, R16, R40, R76 ;  /* 0x00000028104c723c */ /* 0x000fe2000004184c */
[C---:B------:R-:W-:Y:S01]  /*2ac0*/  ISETP.LT.OR P3, PT, R34.reuse, 0x41, P2 ;  /* 0x000000412200780c */ /* 0x040fe20001761670 */
[----:B------:R5:W-:Y:S01]  /*2ad0*/  LDGSTS.E.BYPASS.LTC128B.128 [R202+0x900], [R12.64], !P0 ;  /* 0x009000000cca7fae */ /* 0x000be2000c101d72 */
[----:B------:R-:W-:-:S03]  /*2ae0*/  ISETP.LT.OR P2, PT, R34, 0x51, P2 ;  /* 0x000000512200780c */ /* 0x000fc60001741670 */
[----:B------:R3:W-:Y:S02]  /*2af0*/  LDGSTS.E.BYPASS.LTC128B.128 [R202+0x1100], [R14.64], !P6 ;  /* 0x011000000eca7fae */ /* 0x0007e4000f101d72 */
[C---:B------:R-:W-:Y:S04]  /*2b00*/  HMMA.16816.F32.BF16 R88, R16.reuse, R66, R88 ;  /* 0x000000421058723c */ /* 0x040fe80000041858 */
[----:B------:R4:W-:Y:S04]  /*2b10*/  LDGSTS.E.BYPASS.LTC128B.128 [R202+0x1900], [R6.64], !P5 ;  /* 0x0190000006ca7fae */ /* 0x0009e8000e901d72 */
[C---:B--2---:R-:W-:Y:S08]  /*2b20*/  HMMA.16816.F32.BF16 R32, R16.reuse, R36, R56 ;  /* 0x000000241020723c */ /* 0x044ff00000041838 */
[----:B------:R-:W-:Y:S01]  /*2b30*/  HMMA.16816.F32.BF16 R96, R16, R46, R96 ;  /* 0x0000002e1060723c */ /* 0x000fe20000041860 */
[----:B-----5:R-:W-:-:S07]  /*2b40*/  IADD3 R12, P0, R5, R226, RZ ;  /* 0x000000e2050c7210 */ /* 0x020fce0007f1e0ff */
[C---:B-1----:R-:W-:Y:S01]  /*2b50*/  HMMA.16816.F32.BF16 R72, R16.reuse, R24, R72 ;  /* 0x000000181048723c */ /* 0x042fe20000041848 */
[--C-:B------:R-:W-:Y:S01]  /*2b60*/  IMAD.X R13, R23, 0x1, R225.reuse, P0 ;  /* 0x00000001170d7824 */ /* 0x100fe200000e06e1 */
[----:B---3--:R-:W-:Y:S02]  /*2b70*/  IADD3 R14, P0, R3, R226, RZ ;  /* 0x000000e2030e7210 */ /* 0x008fe40007f1e0ff */
[----:B------:R-:W-:Y:S02]  /*2b80*/  IADD3 R3, R202, 0x100, RZ ;  /* 0x00000100ca037810 */ /* 0x000fe40007ffe0ff */
[----:B------:R1:W-:Y:S01]  /*2b90*/  LDGSTS.E.BYPASS.LTC128B.128 [R202+0x2100], [R12.64], !P3 ;  /* 0x021000000cca7fae */ /* 0x0003e2000d901d72 */
[----:B------:R-:W-:Y:S01]  /*2ba0*/  IMAD.X R15, R22, 0x1, R225, P0 ;  /* 0x00000001160f7824 */ /* 0x000fe200000e06e1 */
[----:B------:R-:W-:Y:S01]  /*2bb0*/  HMMA.16816.F32.BF16 R92, R16, R42, R92 ;  /* 0x0000002a105c723c */ /* 0x000fe2000004185c */
[----:B------:R-:W-:Y:S01]  /*2bc0*/  PLOP3.LUT P0, PT, PT, PT, UP0, 0x80, 0x0 ;  /* 0x000000000000781c */ /* 0x000fe20003f0f008 */
[----:B------:R-:W-:Y:S01]  /*2bd0*/  STL [R1+0x8], R3 ;  /* 0x0000080301007387 */ /* 0x000fe20000100800 */
[----:B------:R-:W-:-:S03]  /*2be0*/  ISETP.GT.AND P3, PT, R203, 0x5f, PT ;  /* 0x0000005fcb00780c */ /* 0x000fc60003f64270 */
[----:B------:R1:W-:Y:S02]  /*2bf0*/  LDGSTS.E.BYPASS.LTC128B.128 [R202+0x2900], [R14.64], !P2 ;  /* 0x029000000eca7fae */ /* 0x0003e4000d101d72 */
[C---:B------:R-:W-:Y:S02]  /*2c00*/  HMMA.16816.F32.BF16 R104, R16.reuse, R38, R104 ;  /* 0x000000261068723c */ /* 0x040fe40000041868 */
[----:B----4-:R-:W-:Y:S04]  /*2c10*/  LDSM.16.M88.4 R20, [R216+0x8100] ;  /* 0x00810000d814783b */ /* 0x010fe80000000200 */
[----:B------:R-:W2:Y:S02]  /*2c20*/  LDSM.16.M88.4 R48, [R214+0x4900] ;  /* 0x00490000d630783b */ /* 0x000ea40000000200 */
[C---:B------:R-:W-:Y:S02]  /*2c30*/  HMMA.16816.F32.BF16 R152, R16.reuse, R30, R120 ;  /* 0x0000001e1098723c */ /* 0x040fe40000041878 */
[----:B------:R-:W3:Y:S04]  /*2c40*/  LDSM.16.M88.4 R68, [R214+0x5100] ;  /* 0x00510000d644783b */ /* 0x000ee80000000200 */
[----:B------:R-:W4:Y:S02]  /*2c50*/  LDSM.16.M88.4 R56, [R214+0x3900] ;  /* 0x00390000d638783b */ /* 0x000f240000000200 */
[----:B------:R-:W-:Y:S02]  /*2c60*/  HMMA.16816.F32.BF16 R136, R16, R26, R112 ;  /* 0x0000001a1088723c */ /* 0x000fe40000041870 */
[----:B------:R-:W5:Y:S04]  /*2c70*/  LDSM.16.M88.4 R60, [R214+0x3100] ;  /* 0x00310000d63c783b */ /* 0x000f680000000200 */
[----:B------:R-:W-:Y:S02]  /*2c80*/  LDSM.16.M88.4 R84, [R214+0x5900] ;  /* 0x00590000d654783b */ /* 0x000fe40000000200 */
[----:B------:R-:W-:Y:S02]  /*2c90*/  HMMA.16816.F32.BF16 R144, R8, R64, R144 ;  /* 0x000000400890723c */ /* 0x000fe40000041890 */
[----:B------:R-:W0:Y:S06]  /*2ca0*/  LDGDEPBAR ;  /* 0x00000000000079af */ /* 0x000e2c0000000000 */
[----:B-1----:R-:W-:Y:S01]  /*2cb0*/  HMMA.16816.F32.BF16 R12, R16, R28, R52 ;  /* 0x0000001c100c723c */ /* 0x002fe20000041834 */
[----:B------:R-:W1:Y:S04]  /*2cc0*/  LDSM.16.M88.4 R52, [R214+0x4100] ;  /* 0x00410000d634783b */ /* 0x000e680000000200 */
[----:B------:R-:W1:Y:S03]  /*2cd0*/  LDSM.16.M88.4 R16, [R216+0x6100] ;  /* 0x00610000d810783b */ /* 0x000e660000000200 */
[C---:B------:R-:W-:Y:S08]  /*2ce0*/  HMMA.16816.F32.BF16 R184, R8.reuse, R36, R128 ;  /* 0x0000002408b8723c */ /* 0x040ff00000041880 */
[C---:B------:R-:W-:Y:S08]  /*2cf0*/  HMMA.16816.F32.BF16 R164, R8.reuse, R44, R164 ;  /* 0x0000002c08a4723c */ /* 0x040ff000000418a4 */
[C---:B------:R-:W-:Y:S08]  /*2d00*/  HMMA.16816.F32.BF16 R64, R8.reuse, R66, R148 ;  /* 0x000000420840723c */ /* 0x040ff00000041894 */
[C---:B------:R-:W-:Y:S01]  /*2d10*/  HMMA.16816.F32.BF16 R128, R8.reuse, R46, R132 ;  /* 0x0000002e0880723c */ /* 0x040fe20000041884 */
[----:B------:R-:W-:Y:S07]  /*2d20*/  LDSM.16.M88.4 R44, [R213] ;  /* 0x00000000d52c783b */ /* 0x000fee0000000200 */
[C---:B------:R-:W-:Y:S08]  /*2d30*/  HMMA.16816.F32.BF16 R180, R8.reuse, R40, R180 ;  /* 0x0000002808b4723c */ /* 0x040ff000000418b4 */
[C---:B------:R-:W-:Y:S01]  /*2d40*/  HMMA.16816.F32.BF16 R140, R8.reuse, R42, R140 ;  /* 0x0000002a088c723c */ /* 0x040fe2000004188c */
[----:B------:R-:W-:Y:S07]  /*2d50*/  LDSM.16.M88.4 R40, [R213+0x800] ;  /* 0x00080000d528783b */ /* 0x000fee0000000200 */
[C---:B------:R-:W-:Y:S01]  /*2d60*/  HMMA.16816.F32.BF16 R160, R8.reuse, R38, R160 ;  /* 0x0000002608a0723c */ /* 0x040fe200000418a0 */
[----:B------:R-:W-:Y:S07]  /*2d70*/  LDSM.16.M88.4 R36, [R213+0x1000] ;  /* 0x00100000d524783b */ /* 0x000fee0000000200 */
[C---:B------:R-:W-:Y:S08]  /*2d80*/  HMMA.16816.F32.BF16 R188, R8.reuse, R28, R124 ;  /* 0x0000001c08bc723c */ /* 0x040ff0000004187c */
[C---:B------:R-:W-:Y:S08]  /*2d90*/  HMMA.16816.F32.BF16 R192, R8.reuse, R24, R116 ;  /* 0x0000001808c0723c */ /* 0x040ff00000041874 */
[C---:B------:R-:W-:Y:S01]  /*2da0*/  HMMA.16816.F32.BF16 R176, R8.reuse, R30, R176 ;  /* 0x0000001e08b0723c */ /* 0x040fe200000418b0 */
[----:B------:R-:W-:Y:S07]  /*2db0*/  LDSM.16.M88.4 R28, [R213+0x2000] ;  /* 0x00200000d51c783b */ /* 0x000fee0000000200 */
[----:B------:R-:W-:Y:S01]  /*2dc0*/  HMMA.16816.F32.BF16 R172, R8, R26, R108 ;  /* 0x0000001a08ac723c */ /* 0x000fe2000004186c */
[----:B------:R-:W1:Y:S04]  /*2dd0*/  LDSM.16.M88.4 R8, [R217+0x8100] ;  /* 0x00810000d908783b */ /* 0x000e680000000200 */
[----:B------:R-:W-:Y:S03]  /*2de0*/  LDSM.16.M88.4 R24, [R213+0x2800] ;  /* 0x00280000d518783b */ /* 0x000fe60000000200 */
[C---:B--2---:R-:W-:Y:S01]  /*2df0*/  HMMA.16816.F32.BF16 R132, R20.reuse, R48, R32 ;  /* 0x000000301484723c */ /* 0x044fe20000041820 */
[----:B------:R-:W2:Y:S07]  /*2e00*/  LDSM.16.M88.4 R32, [R213+0x1800] ;  /* 0x00180000d520783b */ /* 0x000eae0000000200 */
[----:B---3--:R-:W-:Y:S01]  /*2e10*/  HMMA.16816.F32.BF16 R124, R20, R68, R12 ;  /* 0x00000044147c723c */ /* 0x008fe2000004180c */
[----:B------:R-:W3:Y:S01]  /*2e20*/  LDSM.16.M88.4 R12, [R217+0x6100] ;  /* 0x00610000d90c783b */ /* 0x000ee20000000200 */
[----:B------:R-:W-:-:S06]  /*2e30*/  DEPBAR.LE SB0, 0x0 ;  /* 0x000080000000791a */ /* 0x000fcc0000000000 */
[C---:B----4-:R-:W-:Y:S08]  /*2e40*/  HMMA.16816.F32.BF16 R156, R20.reuse, R56, R80 ;  /* 0x00000038149c723c */ /* 0x050ff00000041850 */
[C---:B-----5:R-:W-:Y:S08]  /*2e50*/  HMMA.16816.F32.BF16 R168, R20.reuse, R60, R100 ;  /* 0x0000003c14a8723c */ /* 0x060ff00000041864 */
[C---:B-1----:R-:W-:Y:S08]  /*2e60*/  HMMA.16816.F32.BF16 R148, R20.reuse, R52, R76 ;  /* 0x000000341494723c */ /* 0x042ff0000004184c */
        /* <DEDUP_REMOVED lines=8> */
[C---:B------:R-:W-:Y:S08]  /*2ef0*/  HMMA.16816.F32.BF16 R80, R16.reuse, R56, R164 ;  /* 0x000000381050723c */ /* 0x040ff000000418a4 */
[----:B------:R-:W-:Y:S08]  /*2f00*/  HMMA.16816.F32.BF16 R76, R16, R58, R128 ;  /* 0x0000003a104c723c */ /* 0x000ff00000041880 */
[----:B------:R-:W-:Y:S08]  /*2f10*/  HMMA.16816.F32.BF16 R96, R20, R86, R136 ;  /* 0x000000561460723c */ /* 0x000ff00000041888 */
        /* <DEDUP_REMOVED lines=11> */
[C---:B--2---:R-:W-:Y:S08]  /*2fd0*/  HMMA.16816.F32.BF16 R152, R8.reuse, R34, R104 ;  /* 0x000000220898723c */ /* 0x044ff00000041868 */
[C---:B------:R-:W-:Y:S08]  /*2fe0*/  HMMA.16816.F32.BF16 R108, R8.reuse, R30, R100 ;  /* 0x0000001e086c723c */ /* 0x040ff00000041864 */
[----:B------:R-:W-:Y:S08]  /*2ff0*/  HMMA.16816.F32.BF16 R112, R8, R26, R96 ;  /* 0x0000001a0870723c */ /* 0x000ff00000041860 */
[C---:B---3--:R-:W-:Y:S08]  /*3000*/  HMMA.16816.F32.BF16 R100, R12.reuse, R44, R92 ;  /* 0x0000002c0c64723c */ /* 0x048ff0000004185c */
        /* <DEDUP_REMOVED lines=19> */
[----:B------:R-:W-:Y:S01]  /*3140*/  UISETP.NE.AND UP0, UPT, UR36, URZ, UPT ;  /* 0x0000003f2400728c */ /* 0x000fe2000bf05270 */
[----:B------:R-:W-:-:S02]  /*3150*/  IMAD.U32 R3, RZ, RZ, UR14 ;  /* 0x0000000eff037e24 */ /* 0x000fc4000f8e00ff */
[----:B------:R-:W-:-:S03]  /*3160*/  IMAD.MOV.U32 R227, RZ, RZ, RZ ;  /* 0x000000ffffe37224 */ /* 0x000fc600078e00ff */
[----:B------:R-:W-:Y:S02]  /*3170*/  PLOP3.LUT P1, PT, PT, PT, UP0, 0x80, 0x0 ;  /* 0x000000000000781c */ /* 0x000fe40003f2f008 */
[----:B------:R-:W-:Y:S02]  /*3180*/  IADD3 R3, R203, UR13, R3 ;  /* 0x0000000dcb037c10 */ /* 0x000fe4000fffe003 */
        /* <DEDUP_REMOVED lines=31> */
[----:B------:R-:W5:Y:S04]  /*3380*/  SHFL.IDX PT, R13, R5, 0x4, 0x181f ;  /* 0x00981f00050d7f89 */ /* 0x000f6800000e0000 */
[----:B------:R-:W-:Y:S01]  /*3390*/  SHFL.IDX PT, R5, R5, 0x5, 0x181f ;  /* 0x00b81f0005057f89 */ /* 0x000fe200000e0000 */
[----:B-1----:R-:W-:-:S03]  /*33a0*/  IADD3 R6, P0, R6, R226, RZ ;  /* 0x000000e206067210 */ /* 0x002fc60007f1e0ff */
[----:B------:R-:W1:Y:S02]  /*33b0*/  SHFL.IDX PT, R18, R3, 0x2, 0x181f ;  /* 0x00581f0003127f89 */ /* 0x000e6400000e0000 */
[----:B--2---:R-:W-:Y:S01]  /*33c0*/  IMAD.X R7, R7, 0x1, R225, P0 ;  /* 0x0000000107077824 */ /* 0x004fe200000e06e1 */
[-C--:B------:R-:W-:Y:S01]  /*33d0*/  IADD3 R14, P0, R8, R226.reuse, RZ ;  /* 0x000000e2080e7210 */ /* 0x080fe20007f1e0ff */
[----:B------:R-:W2:Y:S01]  /*33e0*/  SHFL.IDX PT, R17, R3, 0x3, 0x181f ;  /* 0x00781f0003117f89 */ /* 0x000ea200000e0000 */
[----:B---3--:R-:W-:-:S03]  /*33f0*/  IADD3 R12, P5, R9, R226, RZ ;  /* 0x000000e2090c7210 */ /* 0x008fc60007fbe0ff */
[----:B------:R-:W3:Y:S01]  /*3400*/  SHFL.IDX PT, R16, R3, 0x4, 0x181f ;  /* 0x00981f0003107f89 */ /* 0x000ee200000e0000 */
[----:B----4-:R-:W-:-:S03]  /*3410*/  IADD3 R10, P2, R10, R226, RZ ;  /* 0x000000e20a0a7210 */ /* 0x010fc60007f5e0ff */
[----:B------:R-:W4:Y:S01]  /*3420*/  SHFL.IDX PT, R3, R3, 0x5, 0x181f ;  /* 0x00b81f0003037f89 */ /* 0x000f2200000e0000 */
[----:B-----5:R-:W-:-:S03]  /*3430*/  IMAD.X R15, R11, 0x1, R225, P0 ;  /* 0x000000010b0f7824 */ /* 0x020fc600000e06e1 */
[----:B------:R5:W-:Y:S01]  /*3440*/  LDGSTS.E.BYPASS.LTC128B.128 [R202+0x3100], [R6.64], !P4 ;  /* 0x0310000006ca7fae */ /* 0x000be2000e101d72 */
[----:B------:R-:W-:-:S03]  /*3450*/  IADD3 R8, P1, R13, R226, RZ ;  /* 0x000000e20d087210 */ /* 0x000fc60007f3e0ff */
[----:B------:R4:W-:Y:S01]  /*3460*/  LDGSTS.E.BYPASS.LTC128B.128 [R202+0x3900], [R14.64], !P4 ;  /* 0x039000000eca7fae */ /* 0x0009e2000e101d72 */
[--C-:B-1----:R-:W-:Y:S02]  /*3470*/  IMAD.X R13, R18, 0x1, R225.reuse, P5 ;  /* 0x00000001120d7824 */ /* 0x102fe400028e06e1 */
[----:B--2---:R-:W-:-:S03]  /*3480*/  IMAD.X R11, R17, 0x1, R225, P2 ;  /* 0x00000001110b7824 */ /* 0x004fc600010e06e1 */
[----:B------:R1:W-:Y:S01]  /*3490*/  LDGSTS.E.BYPASS.LTC128B.128 [R202+0x4100], [R12.64], !P4 ;  /* 0x041000000cca7fae */ /* 0x0003e2000e101d72 */
[----:B---3--:R-:W-:-:S03]  /*34a0*/  IMAD.X R9, R16, 0x1, R225, P1 ;  /* 0x0000000110097824 */ /* 0x008fc600008e06e1 */
[----:B------:R1:W-:Y:S04]  /*34b0*/  LDGSTS.E.BYPASS.LTC128B.128 [R202+0x4900], [R10.64], !P4 ;  /* 0x049000000aca7fae */ /* 0x0003e8000e101d72 */
[----:B------:R1:W-:Y:S01]  /*34c0*/  LDGSTS.E.BYPASS.LTC128B.128 [R202+0x5100], [R8.64], !P4 ;  /* 0x0510000008ca7fae */ /* 0x0003e2000e101d72 */
[----:B-----5:R-:W-:-:S05]  /*34d0*/  IADD3 R6, P0, R5, R226, RZ ;  /* 0x000000e205067210 */ /* 0x020fca0007f1e0ff */
[----:B----4-:R-:W-:-:S05]  /*34e0*/  IMAD.X R7, R3, 0x1, R225, P0 ;  /* 0x0000000103077824 */ /* 0x010fca00000e06e1 */
[----:B------:R1:W-:Y:S03]  /*34f0*/  LDGSTS.E.BYPASS.LTC128B.128 [R202+0x5900], [R6.64], !P4 ;  /* 0x0590000006ca7fae */ /* 0x0003e6000e101d72 */
.L_x_252:
[----:B------:R-:W-:Y:S01]  /*3500*/  FMUL.FTZ R3, R100, c[0x0][0x320] ;  /* 0x0000c80064037a20 */ /* 0x000fe20000410000 */
[----:B-1----:R-:W-:Y:S01]  /*3510*/  SHF.R.S32.HI R7, RZ, 0x1f, R198 ;  /* 0x0000001fff077819 */ /* 0x002fe200000114c6 */
[----:B------:R-:W-:Y:S01]  /*3520*/  FMUL.FTZ R5, R68, c[0x0][0x320] ;  /* 0x0000c80044057a20 */ /* 0x000fe20000410000 */
[-C--:B------:R-:W-:Y:S01]  /*3530*/  LEA.HI R6, R200, R201.reuse, RZ, 0x2 ;  /* 0x000000c9c8067211 */ /* 0x080fe200078f10ff */
[----:B------:R1:W2:Y:S01]  /*3540*/  MUFU.TANH R59, R3 ;  /* 0x00000003003b7308 */ /* 0x0002a20000002400 */
[----:B------:R-:W-:Y:S01]  /*3550*/  FMUL.FTZ R8, R69, c[0x0][0x320] ;  /* 0x0000c80045087a20 */ /* 0x000fe20000410000 */
[----:B------:R-:W-:Y:S01]  /*3560*/  UISETP.NE.AND UP1, UPT, UR35, URZ, UPT ;  /* 0x0000003f2300728c */ /* 0x000fe2000bf25270 */
[----:B------:R-:W-:Y:S01]  /*3570*/  LOP3.LUT R6, R6, 0xfffffffc, RZ, 0xc0, !PT ;  /* 0xfffffffc06067812 */ /* 0x000fe200078ec0ff */
[----:B------:R-:W-:Y:S01]  /*3580*/  FMUL.FTZ R10, R72, c[0x0][0x320] ;  /* 0x0000c800480a7a20 */ /* 0x000fe20000410000 */
[----:B------:R-:W-:Y:S01]  /*3590*/  UISETP.NE.AND UP0, UPT, UR34, URZ, UPT ;  /* 0x0000003f2200728c */ /* 0x000fe2000bf05270 */
[----:B------:R-:W0:Y:S01]  /*35a0*/  LDGDEPBAR ;  /* 0x00000000000079af */ /* 0x000e220000000000 */
[----:B------:R-:W-:Y:S01]  /*35b0*/  IADD3 R6, -R6, R201, RZ ;  /* 0x000000c906067210 */ /* 0x000fe20007ffe1ff */
[----:B------:R3:W4:Y:S01]  /*35c0*/  MUFU.TANH R17, R5 ;  /* 0x0000000500117308 */ /* 0x0007220000002400 */
[----:B------:R-:W-:Y:S01]  /*35d0*/  PLOP3.LUT P1, PT, PT, PT, UP1, 0x80, 0x0 ;  /* 0x000000000000781c */ /* 0x000fe20003f2f018 */
[----:B------:R-:W-:Y:S01]  /*35e0*/  ULDC UR13, c[0x0][0x324] ;  /* 0x0000c900000d7ab9 */ /* 0x000fe20000000800 */
[----:B------:R-:W-:Y:S01]  /*35f0*/  PLOP3.LUT P0, PT, PT, PT, UP1, 0x80, 0x0 ;  /* 0x000000000000781c */ /* 0x000fe20003f0f018 */
[----:B------:R-:W-:Y:S01]  /*3600*/  ULOP3.LUT UR13, URZ, UR13, URZ, 0x33, !UPT ;  /* 0x0000000d3f0d7292 */ /* 0x000fe2000f8e333f */
[----:B-1----:R-:W-:-:S03]  /*3610*/  FMUL.FTZ R3, R101, c[0x0][0x320] ;  /* 0x0000c80065037a20 */ /* 0x002fc60000410000 */
[----:B------:R-:W1:Y:S01]  /*3620*/  MUFU.TANH R16, R8 ;  /* 0x0000000800107308 */ /* 0x000e620000002400 */
[----:B---3--:R-:W-:-:S07]  /*3630*/  LEA.HI R5, R7, R198, RZ, 0x2 ;  /* 0x000000c607057211 */ /* 0x008fce00078f10ff */
[----:B------:R3:W1:Y:S01]  /*3640*/  MUFU.TANH R58, R3 ;  /* 0x00000003003a7308 */ /* 0x0006620000002400 */
[----:B------:R-:W-:-:S05]  /*3650*/  LOP3.LUT R5, R5, 0xffffffc, RZ, 0xc0, !PT ;  /* 0x0ffffffc05057812 */ /* 0x000fca00078ec0ff */
[----:B------:R-:W-:Y:S01]  /*3660*/  IMAD.IADD R9, R198, 0x1, -R5 ;  /* 0x00000001c6097824 */ /* 0x000fe200078e0a05 */
[----:B------:R-:W-:Y:S01]  /*3670*/  LEA.HI R5, R6, R6, RZ, 0x1 ;  /* 0x0000000606057211 */ /* 0x000fe200078f08ff */
[----:B------:R5:W1:Y:S01]  /*3680*/  MUFU.TANH R15, R10 ;  /* 0x0000000a000f7308 */ /* 0x000a620000002400 */
[----:B---3--:R-:W-:-:S07]  /*3690*/  FMUL.FTZ R3, R96, c[0x0][0x320] ;  /* 0x0000c80060037a20 */ /* 0x008fce0000410000 */
        /* <DEDUP_REMOVED lines=32> */
[----:B------:R-:W-:Y:S02]  /*38a0*/  LOP3.LUT R7, R7, 0x7ffffffc, RZ, 0xc0, !PT ;  /* 0x7ffffffc07077812 */ /* 0x000fe400078ec0ff */
[----:B------:R-:W-:Y:S01]  /*38b0*/  LEA R11, R9, R8, 0x4 ;  /* 0x00000008090b7211 */ /* 0x000fe200078e20ff */
[C---:B------:R-:W-:Y:S01]  /*38c0*/  IMAD.SHL.U32 R8, R5.reuse, 0x20, RZ ;  /* 0x0000002005087824 */ /* 0x040fe200078e00ff */
[----:B------:R-:W-:Y:S02]  /*38d0*/  LOP3.LUT R9, R5, 0x1ffffffe, RZ, 0xc0, !PT ;  /* 0x1ffffffe05097812 */ /* 0x000fe400078ec0ff */
[----:B------:R-:W-:Y:S01]  /*38e0*/  IADD3 R7, R3, -R7, RZ ;  /* 0x8000000703077210 */ /* 0x000fe20007ffe0ff */
[----:B------:R-:W-:Y:S01]  /*38f0*/  IMAD.U32 R3, RZ, RZ, UR19 ;  /* 0x00000013ff037e24 */ /* 0x000fe2000f8e00ff */
[----:B------:R-:W-:-:S02]  /*3900*/  LOP3.LUT R5, R8, 0xffffffc0, RZ, 0xc0, !PT ;  /* 0xffffffc008057812 */ /* 0x000fc400078ec0ff */
[----:B------:R-:W-:Y:S02]  /*3910*/  IADD3 R6, R6, -R9, RZ ;  /* 0x8000000906067210 */ /* 0x000fe40007ffe0ff */
[----:B------:R-:W-:Y:S01]  /*3920*/  SHF.L.U32 R8, R7, 0x1, RZ ;  /* 0x0000000107087819 */ /* 0x000fe200000006ff */
[----:B------:R-:W-:Y:S02]  /*3930*/  IMAD.IADD R5, R5, 0x1, R11 ;  /* 0x0000000105057824 */ /* 0x000fe400078e020b */
[----:B------:R-:W-:Y:S01]  /*3940*/  FMUL.FTZ R7, R93, c[0x0][0x320] ;  /* 0x0000c8005d077a20 */ /* 0x000fe20000410000 */
[----:B------:R-:W-:Y:S02]  /*3950*/  IADD3 R3, -R8, 0x1, R3 ;  /* 0x0000000108037810 */ /* 0x000fe40007ffe103 */
[----:B------:R-:W-:Y:S01]  /*3960*/  LEA R12, R6, R5, 0x3 ;  /* 0x00000005060c7211 */ /* 0x000fe200078e18ff */
[----:B------:R-:W-:Y:S01]  /*3970*/  FMUL.FTZ R5, R88, c[0x0][0x320] ;  /* 0x0000c80058057a20 */ /* 0x000fe20000410000 */
[----:B------:R-:W-:Y:S01]  /*3980*/  IADD3 R3, R3, -UR15, RZ ;  /* 0x8000000f03037c10 */ /* 0x000fe2000fffe0ff */
[----:B------:R-:W3:Y:S01]  /*3990*/  MUFU.TANH R9, R7 ;  /* 0x0000000700097308 */ /* 0x000ee20000002400 */
[----:B------:R-:W-:Y:S01]  /*39a0*/  IADD3 R23, -R8, UR37, RZ ;  /* 0x0000002508177c10 */ /* 0x000fe2000fffe1ff */
[----:B------:R-:W-:Y:S01]  /*39b0*/  @P1 IMAD.HI.U32 R6, R12, c[0x0][0x2c8], RZ ;  /* 0x0000b2000c061a27 */ /* 0x000fe200078e00ff */
[----:B------:R5:W-:Y:S01]  /*39c0*/  STL [R1+0x24], R12 ;  /* 0x0000240c01007387 */ /* 0x000be20000100800 */
[----:B------:R-:W-:-:S02]  /*39d0*/  IADD3 R19, R3, c[0x0][0x328], RZ ;  /* 0x0000ca0003137a10 */ /* 0x000fc40007ffe0ff */
[----:B------:R-:W-:Y:S01]  /*39e0*/  IMAD.MOV.U32 R18, RZ, RZ, R12 ;  /* 0x000000ffff127224 */ /* 0x000fe200078e000c */
[----:B------:R-:W-:Y:S01]  /*39f0*/  @P0 SHF.R.U32.HI R18, RZ, c[0x0][0x2cc], R6 ;  /* 0x0000b300ff120a19 */ /* 0x000fe20000011606 */
[----:B------:R1:W1:Y:S01]  /*3a00*/  MUFU.TANH R13, R5 ;  /* 0x00000005000d7308 */ /* 0x0002620000002400 */
[----:B------:R-:W-:Y:S01]  /*3a10*/  STL [R1+0x10], R8 ;  /* 0x0000100801007387 */ /* 0x000fe20000100800 */
[----:B------:R-:W-:Y:S02]  /*3a20*/  PLOP3.LUT P0, PT, PT, PT, UP0, 0x40, 0x0 ;  /* 0x000000000000781c */ /* 0x000fe40003f0e808 */
[----:B------:R-:W-:Y:S01]  /*3a30*/  IADD3 R21, R3, UR13, RZ ;  /* 0x0000000d03157c10 */ /* 0x000fe2000fffe0ff */
[----:B------:R-:W2:Y:S01]  /*3a40*/  SHFL.IDX PT, R6, R18, RZ, 0x1c1f ;  /* 0x001c1fff12067589 */ /* 0x000ea200000e0000 */
[----:B-1----:R-:W-:-:S04]  /*3a50*/  FMUL.FTZ R5, R89, c[0x0][0x320] ;  /* 0x0000c80059057a20 */ /* 0x002fc80000410000 */
[----:B-----5:R1:W1:Y:S01]  /*3a60*/  MUFU.TANH R12, R5 ;  /* 0x00000005000c7308 */ /* 0x0202620000002400 */
[----:B--2---:R-:W-:Y:S02]  /*3a70*/  IMAD.IADD R3, R21, 0x1, R6 ;  /* 0x0000000115037824 */ /* 0x004fe400078e0206 */
[----:B-1----:R-:W-:-:S05]  /*3a80*/  FMUL.FTZ R5, R60, c[0x0][0x320] ;  /* 0x0000c8003c057a20 */ /* 0x002fca0000410000 */
[----:B------:R1:W2:Y:S02]  /*3a90*/  MUFU.TANH R11, R5 ;  /* 0x00000005000b7308 */ /* 0x0002a40000002400 */
[----:B-1----:R-:W-:-:S06]  /*3aa0*/  FMUL.FTZ R5, R61, c[0x0][0x320] ;  /* 0x0000c8003d057a20 */ /* 0x002fcc0000410000 */
[----:B------:R1:W1:Y:S02]  /*3ab0*/  MUFU.TANH R10, R5 ;  /* 0x00000005000a7308 */ /* 0x0002640000002400 */
[----:B-1----:R-:W-:-:S05]  /*3ac0*/  IMAD.U32 R5, RZ, RZ, UR37 ;  /* 0x00000025ff057e24 */ /* 0x002fca000f8e00ff */
[----:B------:R-:W-:Y:S02]  /*3ad0*/  IADD3 R20, -R8, UR8, R5 ;  /* 0x0000000808147c10 */ /* 0x000fe4000fffe105 */
[----:B------:R-:W-:-:S04]  /*3ae0*/  IADD3 R5, R19, R6, RZ ;  /* 0x0000000613057210 */ /* 0x000fc80007ffe0ff */
[----:B------:R-:W-:Y:S01]  /*3af0*/  IMNMX R5, R5, R20, PT ;  /* 0x0000001405057217 */ /* 0x000fe20003800200 */
[----:B------:R-:W-:Y:S05]  /*3b00*/  @P0 BRA `(.L_x_253) ;  /* 0x0000015000000947 */ /* 0x000fea0003800000 */
[----:B--234-:R-:W-:Y:S01]  /*3b10*/  IMAD.U32 R7, RZ, RZ, UR15 ;  /* 0x0000000fff077e24 */ /* 0x01cfe2000f8e00ff */
[----:B------:R-:W-:Y:S04]  /*3b20*/  BSSY B0, `(.L_x_254) ;  /* 0x000000f000007945 */ /* 0x000fe80003800000 */
[----:B------:R-:W-:-:S04]  /*3b30*/  IADD3 R6, -R7, UR8, R6 ;  /* 0x0000000807067c10 */ /* 0x000fc8000fffe106 */
        /* <DEDUP_REMOVED lines=9> */
.L_x_255:
[----:B------:R-:W-:-:S04]  /*3bd0*/  MOV R7, c[0x0][0x32c] ;  /* 0x0000cb0000077a02 */ /* 0x000fc80000000f00 */
[----:B------:R-:W-:-:S13]  /*3be0*/  ISETP.NE.AND P0, PT, R7, 0x1, PT ;  /* 0x000000010700780c */ /* 0x000fda0003f05270 */
[----:B------:R-:W-:-:S05]  /*3bf0*/  @P0 IMAD.HI.U32 R7, R6, c[0x0][0x330], RZ ;  /* 0x0000cc0006070a27 */ /* 0x000fca00078e00ff */
[----:B------:R-:W-:Y:S02]  /*3c00*/  @P0 SHF.R.U32.HI R6, RZ, c[0x0][0x334], R7 ;  /* 0x0000cd00ff060a19 */ /* 0x000fe40000011607 */
.L_x_256:
[----:B------:R-:W-:Y:S05]  /*3c10*/  BSYNC B0 ;  /* 0x0000000000007941 */ /* 0x000fea0003800000 */
.L_x_254:
[----:B------:R-:W-:-:S05]  /*3c20*/  IMAD R6, R6, c[0x0][0x32c], R23 ;  /* 0x0000cb0006067a24 */ /* 0x000fca00078e0217 */
[----:B------:R-:W-:Y:S02]  /*3c30*/  IADD3 R7, R6, c[0x0][0x32c], RZ ;  /* 0x0000cb0006077a10 */ /* 0x000fe40007ffe0ff */
[----:B------:R-:W-:Y:S02]  /*3c40*/  IMNMX R3, R3, R6, !PT ;  /* 0x0000000603037217 */ /* 0x000fe40007800200 */
[----:B------:R-:W-:Y:S02]  /*3c50*/  IMNMX R5, R5, R7, PT ;  /* 0x0000000705057217 */ /* 0x000fe40003800200 */
.L_x_253:
        /* <DEDUP_REMOVED lines=13> */
[----:B------:R-:W-:Y:S01]  /*3d30*/  ISETP.GT.AND P6, PT, R3, RZ, P6 ;  /* 0x000000ff0300720c */ /* 0x000fe200037c4270 */
[----:B------:R-:W-:Y:S01]  /*3d40*/  UISETP.GE.AND UP1, UPT, UR37, 0x9, UPT ;  /* 0x000000092500788c */ /* 0x000fe2000bf26270 */
[----:B------:R-:W-:Y:S01]  /*3d50*/  PLOP3.LUT P0, PT, PT, PT, UP0, 0x40, 0x0 ;  /* 0x000000000000781c */ /* 0x000fe20003f0e808 */
[----:B------:R-:W-:Y:S01]  /*3d60*/  UISETP.GE.AND UP0, UPT, UR37, 0x12, UPT ;  /* 0x000000122500788c */ /* 0x000fe2000bf06270 */
[----:B------:R-:W-:Y:S01]  /*3d70*/  PLOP3.LUT P5, PT, PT, PT, UP2, 0x40, 0x0 ;  /* 0x000000000000781c */ /* 0x000fe20003fae828 */
[----:B------:R-:W-:Y:S01]  /*3d80*/  UISETP.GE.AND UP4, UPT, UR37, 0x4a, UPT ;  /* 0x0000004a2500788c */ /* 0x000fe2000bf86270 */
[----:B------:R-:W-:Y:S01]  /*3d90*/  ISETP.LT.OR P6, PT, R5, 0x1, P6 ;  /* 0x000000010500780c */ /* 0x000fe200037c1670 */
[----:B-1----:R-:W-:Y:S01]  /*3da0*/  FMUL.FTZ R6, R42, c[0x0][0x320] ;  /* 0x0000c8002a067a20 */ /* 0x002fe20000410000 */
[----:B------:R-:W-:Y:S01]  /*3db0*/  ISETP.GT.AND P5, PT, R3, 0x1, P5 ;  /* 0x000000010300780c */ /* 0x000fe20002fa4270 */
[----:B------:R-:W-:Y:S01]  /*3dc0*/  UP2UR UR28, UPR, URZ, 0x1 ;  /* 0x000000013f1c7883 */ /* 0x000fe20008000000 */
[----:B------:R-:W-:Y:S01]  /*3dd0*/  FSEL R66, R59, -INF , !P6 ;  /* 0xff8000003b427808 */ /* 0x000fe20007000000 */
[----:B------:R1:W3:Y:S01]  /*3de0*/  MUFU.TANH R45, R6 ;  /* 0x00000006002d7308 */ /* 0x0002e20000002400 */
[----:B------:R-:W-:Y:S01]  /*3df0*/  PLOP3.LUT P6, PT, PT, PT, UP0, 0x40, 0x0 ;  /* 0x000000000000781c */ /* 0x000fe20003fce808 */
[----:B------:R-:W-:Y:S01]  /*3e00*/  UISETP.GE.AND UP0, UPT, UR37, 0x19, UPT ;  /* 0x000000192500788c */ /* 0x000fe2000bf06270 */
[----:B------:R-:W-:Y:S01]  /*3e10*/  PLOP3.LUT P2, PT, PT, PT, UP1, 0x40, 0x0 ;  /* 0x000000000000781c */ /* 0x000fe20003f4e818 */
[----:B------:R-:W-:Y:S01]  /*3e20*/  UISETP.GE.AND UP6, UPT, UR37, 0x42, UPT ;  /* 0x000000422500788c */ /* 0x000fe2000bfc6270 */
[----:B------:R-:W-:Y:S01]  /*3e30*/  ISETP.LT.OR P5, PT, R5, 0x2, P5 ;  /* 0x000000020500780c */ /* 0x000fe20002fa1670 */
[----:B------:R-:W-:Y:S01]  /*3e40*/  UP2UR UR27, UPR, URZ, 0x1 ;  /* 0x000000013f1b7883 */ /* 0x000fe20008000000 */
[----:B------:R-:W-:Y:S01]  /*3e50*/  ISETP.GT.AND P2, PT, R3, 0x8, P2 ;  /* 0x000000080300780c */ /* 0x000fe20001744270 */
[----:B------:R-:W-:Y:S01]  /*3e60*/  UISETP.GE.AND UP5, UPT, UR37, 0x49, UPT ;  /* 0x000000492500788c */ /* 0x000fe2000bfa6270 */
[----:B------:R-:W-:Y:S01]  /*3e70*/  FSEL R65, R58, -INF , !P5 ;  /* 0xff8000003a417808 */ /* 0x000fe20006800000 */
[----:B------:R-:W-:Y:S01]  /*3e80*/  UP2UR UR38, UPR, URZ, 0x40 ;  /* 0x000000403f267883 */ /* 0x000fe20008000000 */
[----:B------:R-:W-:Y:S01]  /*3e90*/  PLOP3.LUT P5, PT, PT, PT, UP0, 0x40, 0x0 ;  /* 0x000000000000781c */ /* 0x000fe20003fae808 */
[----:B------:R-:W-:Y:S01]  /*3ea0*/  UISETP.GE.AND UP0, UPT, UR37, 0x1a, UPT ;  /* 0x0000001a2500788c */ /* 0x000fe2000bf06270 */
[C---:B------:R-:W-:Y:S01]  /*3eb0*/  ISETP.LT.OR P2, PT, R5.reuse, 0x9, P2 ;  /* 0x000000090500780c */ /* 0x040fe20001741670 */
[----:B------:R-:W-:Y:S01]  /*3ec0*/  UP2UR UR33, UPR, URZ, 0x8 ;  /* 0x000000083f217883 */ /* 0x000fe20008000000 */
[----:B------:R-:W-:Y:S01]  /*3ed0*/  ISETP.LT.OR P1, PT, R5, 0xa, P1 ;  /* 0x0000000a0500780c */ /* 0x000fe20000f21670 */
[----:B-1----:R-:W-:Y:S01]  /*3ee0*/  FMUL.FTZ R6, R43, c[0x0][0x320] ;  /* 0x0000c8002b067a20 */ /* 0x002fe20000410000 */
[----:B------:R-:W-:Y:S01]  /*3ef0*/  FSEL R69, R57, -INF , !P2 ;  /* 0xff80000039457808 */ /* 0x000fe20005000000 */
[----:B------:R-:W-:Y:S01]  /*3f00*/  UP2UR UR26, UPR, URZ, 0x1 ;  /* 0x000000013f1a7883 */ /* 0x000fe20008000000 */
[----:B------:R-:W-:Y:S01]  /*3f10*/  PLOP3.LUT P2, PT, PT, PT, UP0, 0x40, 0x0 ;  /* 0x000000000000781c */ /* 0x000fe20003f4e808 */
[----:B------:R1:W4:Y:S01]  /*3f20*/  MUFU.TANH R44, R6 ;  /* 0x00000006002c7308 */ /* 0x0003220000002400 */
[----:B------:R-:W-:Y:S01]  /*3f30*/  UISETP.GE.AND UP0, UPT, UR37, 0x21, UPT ;  /* 0x000000212500788c */ /* 0x000fe2000bf06270 */
[----:B------:R-:W-:Y:S01]  /*3f40*/  ISETP.GT.AND P0, PT, R3, 0x10, P0 ;  /* 0x000000100300780c */ /* 0x000fe20000704270 */
[----:B------:R-:W-:Y:S01]  /*3f50*/  UP2UR UR32, UPR, URZ, 0x4 ;  /* 0x000000043f207883 */ /* 0x000fe20008000000 */
[----:B------:R-:W-:Y:S01]  /*3f60*/  FSEL R68, R56, -INF , !P1 ;  /* 0xff80000038447808 */ /* 0x000fe20004800000 */
[----:B------:R-:W-:Y:S01]  /*3f70*/  UP2UR UR25, UPR, URZ, 0x1 ;  /* 0x000000013f197883 */ /* 0x000fe20008000000 */
[----:B------:R-:W-:Y:S01]  /*3f80*/  ISETP.LT.OR P0, PT, R5, 0x11, P0 ;  /* 0x000000110500780c */ /* 0x000fe20000701670 */
[----:B------:R-:W-:Y:S01]  /*3f90*/  UP2UR UR31, UPR, URZ, 0x2 ;  /* 0x000000023f1f7883 */ /* 0x000fe20008000000 */
[----:B------:R-:W-:Y:S01]  /*3fa0*/  PLOP3.LUT P1, PT, PT, PT, UP0, 0x40, 0x0 ;  /* 0x000000000000781c */ /* 0x000fe20003f2e808 */
[----:B------:R-:W-:Y:S01]  /*3fb0*/  UISETP.GE.AND UP0, UPT, UR37, 0x22, UPT ;  /* 0x000000222500788c */ /* 0x000fe2000bf06270 */
[C---:B------:R-:W-:Y:S01]  /*3fc0*/  ISETP.GT.AND P6, PT, R3.reuse, 0x11, P6 ;  /* 0x000000110300780c */ /* 0x040fe200037c4270 */
[----:B------:R-:W-:Y:S01]  /*3fd0*/  UISETP.GE.AND UP3, UPT, UR37, 0x51, UPT ;  /* 0x000000512500788c */ /* 0x000fe2000bf66270 */
[----:B------:R-:W-:Y:S01]  /*3fe0*/  ISETP.GT.AND P5, PT, R3, 0x18, P5 ;  /* 0x000000180300780c */ /* 0x000fe20002fa4270 */
[----:B------:R-:W-:Y:S01]  /*3ff0*/  UP2UR UR24, UPR, URZ, 0x1 ;  /* 0x000000013f187883 */ /* 0x000fe20008000000 */
[C---:B------:R-:W-:Y:S01]  /*4000*/  ISETP.LT.OR P6, PT, R5.reuse, 0x12, P6 ;  /* 0x000000120500780c */ /* 0x040fe200037c1670 */
[----:B------:R-:W-:Y:S01]  /*4010*/  UISETP.GE.AND UP2, UPT, UR37, 0x52, UPT ;  /* 0x000000522500788c */ /* 0x000fe2000bf46270 */
[----:B-1----:R-:W-:Y:S01]  /*4020*/  FMUL.FTZ R6, R102, c[0x0][0x320] ;  /* 0x0000c80066067a20 */ /* 0x002fe20000410000 */
[----:B------:R-:W-:Y:S01]  /*4030*/  ISETP.LT.OR P5, PT, R5, 0x19, P5 ;  /* 0x000000190500780c */ /* 0x000fe20002fa1670 */
[----:B------:R-:W-:Y:S01]  /*4040*/  UISETP.GE.AND UP1, UPT, UR37, 0x59, UPT ;  /* 0x000000592500788c */ /* 0x000fe2000bf26270 */
[----:B------:R-:W-:Y:S01]  /*4050*/  FSEL R73, R54, -INF , !P6 ;  /* 0xff80000036497808 */ /* 0x000fe20007000000 */
[----:B------:R1:W1:Y:S01]  /*4060*/  MUFU.TANH R42, R6 ;  /* 0x00000006002a7308 */ /* 0x0002620000002400 */
[----:B------:R-:W-:-:S02]  /*4070*/  ISETP.GT.AND P2, PT, R3, 0x19, P2 ;  /* 0x000000190300780c */ /* 0x000fc40001744270 */
[----:B------:R-:W-:Y:S02]  /*4080*/  ISETP.GT.AND P1, PT, R3, 0x20, P1 ;  /* 0x000000200300780c */ /* 0x000fe40000f24270 */
[C---:B------:R-:W-:Y:S02]  /*4090*/  ISETP.LT.OR P2, PT, R5.reuse, 0x1a, P2 ;  /* 0x0000001a0500780c */ /* 0x040fe40001741670 */
[----:B------:R-:W-:Y:S01]  /*40a0*/  ISETP.LT.OR P1, PT, R5, 0x21, P1 ;  /* 0x000000210500780c */ /* 0x000fe20000f21670 */
[----:B------:R-:W2:Y:S03]  /*40b0*/  MUFU.TANH R25, R8 ;  /* 0x0000000800197308 */ /* 0x000ea60000002400 */
[----:B------:R-:W-:Y:S01]  /*40c0*/  FSEL R81, R51, -INF , !P1 ;  /* 0xff80000033517808 */ /* 0x000fe20004800000 */
[----:B-1----:R-:W-:-:S04]  /*40d0*/  FMUL.FTZ R6, R103, c[0x0][0x320] ;  /* 0x0000c80067067a20 */ /* 0x002fc80000410000 */
        /* <DEDUP_REMOVED lines=20> */
[----:B------:R-:W-:Y:S02]  /*4220*/  FSEL R70, R55, -INF , !P0 ;  /* 0xff80000037467808 */ /* 0x000fe40004000000 */
[----:B------:R-:W-:-:S03]  /*4230*/  PLOP3.LUT P0, PT, PT, PT, UP0, 0x40, 0x0 ;  /* 0x000000000000781c */ /* 0x000fc60003f0e808 */
[----:B------:R1:W1:Y:S01]  /*4240*/  MUFU.TANH R33, R6 ;  /* 0x0000000600217308 */ /* 0x0002620000002400 */
[----:B------:R-:W-:Y:S01]  /*4250*/  UISETP.GE.AND UP0, UPT, UR37, 0x29, UPT ;  /* 0x000000292500788c */ /* 0x000fe2000bf06270 */
[----:B------:R-:W-:-:S03]  /*4260*/  ISETP.GT.AND P0, PT, R3, 0x21, P0 ;  /* 0x000000210300780c */ /* 0x000fc60000704270 */
[----:B------:R-:W-:Y:S02]  /*4270*/  UP2UR UR23, UPR, URZ, 0x1 ;  /* 0x000000013f177883 */ /* 0x000fe40008000000 */
[----:B------:R-:W-:Y:S01]  /*4280*/  PLOP3.LUT P6, PT, PT, PT, UP0, 0x40, 0x0 ;  /* 0x000000000000781c */ /* 0x000fe20003fce808 */
[----:B------:R-:W-:Y:S01]  /*4290*/  UISETP.GE.AND UP0, UPT, UR37, 0x2a, UPT ;  /* 0x0000002a2500788c */ /* 0x000fe2000bf06270 */
[----:B------:R-:W-:Y:S02]  /*42a0*/  ISETP.LT.OR P0, PT, R5, 0x22, P0 ;  /* 0x000000220500780c */ /* 0x000fe40000701670 */
        /* <DEDUP_REMOVED lines=15> */
[----:B------:R-:W-:-:S03]  /*43a0*/  UP2UR UR21, UPR, URZ, 0x1 ;  /* 0x000000013f157883 */ /* 0x000fc60008000000 */
[----:B------:R-:W-:-:S04]  /*43b0*/  ISETP.LT.OR P5, PT, R5, 0x2a, P5 ;  /* 0x0000002a0500780c */ /* 0x000fc80002fa1670 */
[----:B------:R-:W-:Y:S01]  /*43c0*/  FSEL R121, R48, -INF , !P5 ;  /* 0xff80000030797808 */ /* 0x000fe20006800000 */
[----:B-1----:R-:W-:Y:S01]  /*43d0*/  FMUL.FTZ R6, R75, c[0x0][0x320] ;  /* 0x0000c8004b067a20 */ /* 0x002fe20000410000 */
[----:B------:R-:W-:Y:S02]  /*43e0*/  FSEL R75, R52, -INF , !P2 ;  /* 0xff800000344b7808 */ /* 0x000fe40005000000 */
[----:B------:R-:W-:Y:S01]  /*43f0*/  PLOP3.LUT P2, PT, PT, PT, UP0, 0x40, 0x0 ;  /* 0x000000000000781c */ /* 0x000fe20003f4e808 */
[----:B------:R-:W-:Y:S01]  /*4400*/  UISETP.GE.AND UP0, UPT, UR37, 0x32, UPT ;  /* 0x000000322500788c */ /* 0x000fe2000bf06270 */
[----:B------:R1:W1:Y:S02]  /*4410*/  MUFU.TANH R31, R6 ;  /* 0x00000006001f7308 */ /* 0x0002640000002400 */
[----:B------:R-:W-:Y:S01]  /*4420*/  ISETP.GT.AND P2, PT, R3, 0x30, P2 ;  /* 0x000000300300780c */ /* 0x000fe20001744270 */
[----:B------:R-:W-:Y:S02]  /*4430*/  UP2UR UR20, UPR, URZ, 0x1 ;  /* 0x000000013f147883 */ /* 0x000fe40008000000 */
        /* <DEDUP_REMOVED lines=11> */
[----:B------:R-:W-:Y:S01]  /*44f0*/  UP2UR UR5, UPR, URZ, 0x1 ;  /* 0x000000013f057883 */ /* 0x000fe20008000000 */
[----:B------:R-:W-:Y:S01]  /*4500*/  FSEL R135, R9, -INF , !P1 ;  /* 0xff80000009877808 */ /* 0x000fe20004800000 */
[----:B------:R1:W1:Y:S01]  /*4510*/  MUFU.TANH R24, R6 ;  /* 0x0000000600187308 */ /* 0x0002620000002400 */
[----:B------:R-:W-:Y:S01]  /*4520*/  PLOP3.LUT P6, PT, PT, PT, UP0, 0x40, 0x0 ;  /* 0x000000000000781c */ /* 0x000fe20003fce808 */
[----:B------:R-:W-:Y:S01]  /*4530*/  UISETP.GE.AND UP0, UPT, UR37, 0x41, UPT ;  /* 0x000000412500788c */ /* 0x000fe2000bf06270 */
[----:B------:R-:W-:-:S02]  /*4540*/  ISETP.LT.OR P0, PT, R5, 0x39, P0 ;  /* 0x000000390500780c */ /* 0x000fc40000701670 */
[----:B------:R-:W-:Y:S01]  /*4550*/  PLOP3.LUT P2, PT, PT, PT, UP6, 0x40, 0x0 ;  /* 0x000000000000781c */ /* 0x000fe20003f4e868 */
[----:B------:R-:W-:Y:S01]  /*4560*/  UP2UR UR4, UPR, URZ, 0x1 ;  /* 0x000000013f047883 */ /* 0x000fe20008000000 */
[----:B------:R-:W-:Y:S01]  /*4570*/  FSEL R136, R46, -INF , !P0 ;  /* 0xff8000002e887808 */ /* 0x000fe20004000000 */
[----:B------:R-:W-:Y:S01]  /*4580*/  UISETP.NE.AND UP6, UPT, UR34, URZ, UPT ;  /* 0x0000003f2200728c */ /* 0x000fe2000bfc5270 */
[----:B------:R-:W-:Y:S02]  /*4590*/  PLOP3.LUT P0, PT, PT, PT, UP4, 0x40, 0x0 ;  /* 0x000000000000781c */ /* 0x000fe40003f0e848 */
[----:B------:R-:W-:Y:S01]  /*45a0*/  PLOP3.LUT P5, PT, PT, PT, UP0, 0x40, 0x0 ;  /* 0x000000000000781c */ /* 0x000fe20003fae808 */
[----:B------:R-:W-:Y:S01]  /*45b0*/  UISETP.GE.AND UP0, UPT, UR37, 0x5a, UPT ;  /* 0x0000005a2500788c */ /* 0x000fe2000bf06270 */
[----:B------:R-:W-:Y:S02]  /*45c0*/  PLOP3.LUT P1, PT, PT, PT, UP5, 0x40, 0x0 ;  /* 0x000000000000781c */ /* 0x000fe40003f2e858 */
[C---:B------:R-:W-:Y:S01]  /*45d0*/  ISETP.GT.AND P0, PT, R3.reuse, 0x49, P0 ;  /* 0x000000490300780c */ /* 0x040fe20000704270 */
[----:B-1----:R-:W-:Y:S01]  /*45e0*/  FMUL.FTZ R6, R90, c[0x0][0x320] ;  /* 0x0000c8005a067a20 */ /* 0x002fe20000410000 */
[----:B------:R-:W-:-:S02]  /*45f0*/  ISETP.GT.AND P6, PT, R3, 0x39, P6 ;  /* 0x000000390300780c */ /* 0x000fc400037c4270 */
[C---:B------:R-:W-:Y:S01]  /*4600*/  ISETP.GT.AND P5, PT, R3.reuse, 0x40, P5 ;  /* 0x000000400300780c */ /* 0x040fe20002fa4270 */
[----:B------:R1:W1:Y:S01]  /*4610*/  MUFU.TANH R29, R6 ;  /* 0x00000006001d7308 */ /* 0x0002620000002400 */
[C---:B------:R-:W-:Y:S02]  /*4620*/  ISETP.GT.AND P2, PT, R3.reuse, 0x41, P2 ;  /* 0x000000410300780c */ /* 0x040fe40001744270 */
[----:B------:R-:W-:Y:S02]  /*4630*/  ISETP.GT.AND P1, PT, R3, 0x48, P1 ;  /* 0x000000480300780c */ /* 0x000fe40000f24270 */
[C---:B------:R-:W-:Y:S02]  /*4640*/  ISETP.LT.OR P0, PT, R5.reuse, 0x4a, P0 ;  /* 0x0000004a0500780c */ /* 0x040fe40000701670 */
[C---:B------:R-:W-:Y:S02]  /*4650*/  ISETP.LT.OR P6, PT, R5.reuse, 0x3a, P6 ;  /* 0x0000003a0500780c */ /* 0x040fe400037c1670 */
[----:B------:R-:W-:-:S02]  /*4660*/  ISETP.LT.OR P5, PT, R5, 0x41, P5 ;  /* 0x000000410500780c */ /* 0x000fc40002fa1670 */
[C---:B------:R-:W-:Y:S02]  /*4670*/  ISETP.LT.OR P2, PT, R5.reuse, 0x42, P2 ;  /* 0x000000420500780c */ /* 0x040fe40001741670 */
[----:B------:R-:W-:Y:S02]  /*4680*/  ISETP.LT.OR P1, PT, R5, 0x49, P1 ;  /* 0x000000490500780c */ /* 0x000fe40000f21670 */
[----:B------:R-:W-:Y:S01]  /*4690*/  FSEL R239, R14, -INF , !P0 ;  /* 0xff8000000eef7808 */ /* 0x000fe20004000000 */
[----:B-1----:R-:W-:Y:S01]  /*46a0*/  FMUL.FTZ R6, R91, c[0x0][0x320] ;  /* 0x0000c8005b067a20 */ /* 0x002fe20000410000 */
[----:B------:R-:W-:Y:S02]  /*46b0*/  FSEL R137, R22, -INF , !P6 ;  /* 0xff80000016897808 */ /* 0x000fe40007000000 */
[----:B------:R-:W-:Y:S01]  /*46c0*/  FSEL R232, R17, -INF , !P5 ;  /* 0xff80000011e87808 */ /* 0x000fe20006800000 */
[----:B------:R1:W1:Y:S01]  /*46d0*/  MUFU.TANH R28, R6 ;  /* 0x00000006001c7308 */ /* 0x0002620000002400 */
[----:B------:R-:W-:-:S02]  /*46e0*/  FSEL R238, R16, -INF , !P2 ;  /* 0xff80000010ee7808 */ /* 0x000fc40005000000 */
[----:B------:R-:W-:Y:S02]  /*46f0*/  FSEL R237, R15, -INF , !P1 ;  /* 0xff8000000fed7808 */ /* 0x000fe40004800000 */
[----:B------:R-:W-:Y:S01]  /*4700*/  PLOP3.LUT P0, PT, PT, PT, UP6, 0x40, 0x0 ;  /* 0x000000000000781c */ /* 0x000fe20003f0e868 */
[----:B------:R-:W-:Y:S01]  /*4710*/  UISETP.NE.AND UP6, UPT, UR38, URZ, UPT ;  /* 0x0000003f2600728c */ /* 0x000fe2000bfc5270 */
[----:B------:R-:W-:Y:S01]  /*4720*/  PLOP3.LUT P6, PT, PT, PT, UP3, 0x40, 0x0 ;  /* 0x000000000000781c */ /* 0x000fe20003fce838 */
[----:B------:R2:W2:Y:S01]  /*4730*/  MUFU.TANH R22, R7 ;  /* 0x0000000700167308 */ /* 0x0004a20000002400 */
[----:B------:R-:W-:Y:S02]  /*4740*/  PLOP3.LUT P5, PT, PT, PT, UP2, 0x40, 0x0 ;  /* 0x000000000000781c */ /* 0x000fe40003fae828 */
[----:B------:R-:W-:Y:S02]  /*4750*/  PLOP3.LUT P2, PT, PT, PT, UP1, 0x40, 0x0 ;  /* 0x000000000000781c */ /* 0x000fe40003f4e818 */
[----:B------:R-:W-:-:S02]  /*4760*/  PLOP3.LUT P1, PT, PT, PT, UP0, 0x40, 0x0 ;  /* 0x000000000000781c */ /* 0x000fc40003f2e808 */
[C---:B------:R-:W-:Y:S01]  /*4770*/  ISETP.GT.AND P6, PT, R3.reuse, 0x50, P6 ;  /* 0x000000500300780c */ /* 0x040fe200037c4270 */
[----:B-1----:R-:W1:Y:S01]  /*4780*/  SHFL.IDX PT, R6, R18, 0x1, 0x1c1f ;  /* 0x003c1f0012067f89 */ /* 0x002e6200000e0000 */
[C---:B------:R-:W-:Y:S02]  /*4790*/  ISETP.GT.AND P5, PT, R3.reuse, 0x51, P5 ;  /* 0x000000510300780c */ /* 0x040fe40002fa4270 */
[C---:B------:R-:W-:Y:S02]  /*47a0*/  ISETP.GT.AND P2, PT, R3.reuse, 0x58, P2 ;  /* 0x000000580300780c */ /* 0x040fe40001744270 */
[----:B------:R-:W-:Y:S02]  /*47b0*/  ISETP.GT.AND P1, PT, R3, 0x59, P1 ;  /* 0x000000590300780c */ /* 0x000fe40000f24270 */
[C---:B------:R-:W-:Y:S02]  /*47c0*/  ISETP.LT.OR P6, PT, R5.reuse, 0x51, P6 ;  /* 0x000000510500780c */ /* 0x040fe400037c1670 */
[----:B------:R-:W-:-:S02]  /*47d0*/  ISETP.LT.OR P5, PT, R5, 0x52, P5 ;  /* 0x000000520500780c */ /* 0x000fc40002fa1670 */
[C---:B------:R-:W-:Y:S02]  /*47e0*/  ISETP.LT.OR P2, PT, R5.reuse, 0x59, P2 ;  /* 0x000000590500780c */ /* 0x040fe40001741670 */
[----:B------:R-:W-:Y:S02]  /*47f0*/  ISETP.LT.OR P1, PT, R5, 0x5a, P1 ;  /* 0x0000005a0500780c */ /* 0x000fe40000f21670 */
[----:B------:R-:W-:Y:S02]  /*4800*/  FSEL R240, R13, -INF , !P6 ;  /* 0xff8000000df07808 */ /* 0x000fe40007000000 */
[----:B------:R-:W-:Y:S02]  /*4810*/  FSEL R241, R12, -INF , !P5 ;  /* 0xff8000000cf17808 */ /* 0x000fe40006800000 */
[----:B------:R-:W-:Y:S02]  /*4820*/  FSEL R248, R11, -INF , !P2 ;  /* 0xff8000000bf87808 */ /* 0x000fe40005000000 */
[----:B------:R-:W-:Y:S01]  /*4830*/  FSEL R251, R10, -INF , !P1 ;  /* 0xff8000000afb7808 */ /* 0x000fe20004800000 */
[----:B-1----:R-:W-:-:S02]  /*4840*/  IMAD.IADD R5, R19, 0x1, R6 ;  /* 0x0000000113057824 */ /* 0x002fc400078e0206 */
[----:B------:R-:W-:-:S03]  /*4850*/  IMAD.IADD R3, R21, 0x1, R6 ;  /* 0x0000000115037824 */ /* 0x000fc600078e0206 */
        /* <DEDUP_REMOVED lines=14> */
.L_x_259:
[----:B------:R-:W-:-:S04]  /*4940*/  MOV R7, c[0x0][0x32c] ;  /* 0x0000cb0000077a02 */ /* 0x000fc80000000f00 */
[----:B------:R-:W-:-:S13]  /*4950*/  ISETP.NE.AND P0, PT, R7, 0x1, PT ;  /* 0x000000010700780c */ /* 0x000fda0003f05270 */
[----:B------:R-:W-:-:S05]  /*4960*/  @P0 IMAD.HI.U32 R7, R6, c[0x0][0x330], RZ ;  /* 0x0000cc0006070a27 */ /* 0x000fca00078e00ff */
[----:B------:R-:W-:Y:S02]  /*4970*/  @P0 SHF.R.U32.HI R6, RZ, c[0x0][0x334], R7 ;  /* 0x0000cd00ff060a19 */ /* 0x000fe40000011607 */
.L_x_260:
[----:B------:R-:W-:Y:S05]  /*4980*/  BSYNC B0 ;  /* 0x0000000000007941 */ /* 0x000fea0003800000 */
.L_x_258:
[----:B------:R-:W-:-:S05]  /*4990*/  IMAD R6, R6, c[0x0][0x32c], R23 ;  /* 0x0000cb0006067a24 */ /* 0x000fca00078e0217 */
[----:B------:R-:W-:Y:S02]  /*49a0*/  IADD3 R7, R6, c[0x0][0x32c], RZ ;  /* 0x0000cb0006077a10 */ /* 0x000fe40007ffe0ff */
[----:B------:R-:W-:Y:S02]  /*49b0*/  IMNMX R3, R3, R6, !PT ;  /* 0x0000000603037217 */ /* 0x000fe40007800200 */
[----:B------:R-:W-:Y:S02]  /*49c0*/  IMNMX R5, R5, R7, PT ;  /* 0x0000000705057217 */ /* 0x000fe40003800200 */
.L_x_257:
[----:B--234-:R-:W-:Y:S01]  /*49d0*/  UP2UR UR42, UPR, URZ, 0x20 ;  /* 0x000000203f2a7883 */ /* 0x01cfe20008000000 */
[----:B------:R-:W-:Y:S01]  /*49e0*/  FMUL.FTZ R6, R148, c[0x0][0x320] ;  /* 0x0000c80094067a20 */ /* 0x000fe20000410000 */
[----:B------:R-:W-:Y:S01]  /*49f0*/  UISETP.NE.AND UP5, UPT, UR33, URZ, UPT ;  /* 0x0000003f2100728c */ /* 0x000fe2000bfa5270 */
[----:B------:R-:W-:Y:S01]  /*4a00*/  FMUL.FTZ R9, R112, c[0x0][0x320] ;  /* 0x0000c80070097a20 */ /* 0x000fe20000410000 */
[----:B------:R-:W-:Y:S01]  /*4a10*/  UP2UR UR39, UPR, URZ, 0x4 ;  /* 0x000000043f277883 */ /* 0x000fe20008000000 */
[----:B------:R1:W2:Y:S01]  /*4a20*/  MUFU.TANH R61, R6 ;  /* 0x00000006003d7308 */ /* 0x0002a20000002400 */
[----:B------:R-:W-:Y:S01]  /*4a30*/  UISETP.NE.AND UP2, UPT, UR32, URZ, UPT ;  /* 0x0000003f2000728c */ /* 0x000fe2000bf45270 */
[----:B------:R-:W-:Y:S01]  /*4a40*/  FMUL.FTZ R7, R172, c[0x0][0x320] ;  /* 0x0000c800ac077a20 */ /* 0x000fe20000410000 */
[----:B------:R-:W-:Y:S01]  /*4a50*/  PLOP3.LUT P6, PT, PT, PT, UP5, 0x40, 0x0 ;  /* 0x000000000000781c */ /* 0x000fe20003fce858 */
[----:B------:R-:W-:Y:S01]  /*4a60*/  UP2UR UR41, UPR, URZ, 0x10 ;  /* 0x000000103f297883 */ /* 0x000fe20008000000 */
[----:B------:R-:W-:Y:S01]  /*4a70*/  FMUL.FTZ R17, R108, c[0x0][0x320] ;  /* 0x0000c8006c117a20 */ /* 0x000fe20000410000 */
[----:B------:R-:W-:Y:S01]  /*4a80*/  UISETP.NE.AND UP4, UPT, UR31, URZ, UPT ;  /* 0x0000003f1f00728c */ /* 0x000fe2000bf85270 */
[----:B------:R-:W-:Y:S01]  /*4a90*/  ISETP.GT.AND P6, PT, R3, RZ, P6 ;  /* 0x000000ff0300720c */ /* 0x000fe200037c4270 */
[----:B------:R-:W-:Y:S01]  /*4aa0*/  UP2UR UR40, UPR, URZ, 0x8 ;  /* 0x000000083f287883 */ /* 0x000fe20008000000 */
[----:B------:R-:W-:Y:S01]  /*4ab0*/  PLOP3.LUT P5, PT, PT, PT, UP2, 0x40, 0x0 ;  /* 0x000000000000781c */ /* 0x000fe20003fae828 */
[----:B------:R-:W-:Y:S01]  /*4ac0*/  UISETP.NE.AND UP3, UPT, UR28, URZ, UPT ;  /* 0x0000003f1c00728c */ /* 0x000fe2000bf65270 */
[----:B------:R-:W-:Y:S01]  /*4ad0*/  ISETP.LT.OR P6, PT, R5, 0x1, P6 ;  /* 0x000000010500780c */ /* 0x000fe200037c1670 */
[----:B------:R-:W-:Y:S01]  /*4ae0*/  UP2UR UR38, UPR, URZ, 0x2 ;  /* 0x000000023f267883 */ /* 0x000fe20008000000 */
[----:B------:R-:W-:Y:S01]  /*4af0*/  ISETP.GT.AND P5, PT, R3, 0x1, P5 ;  /* 0x000000010300780c */ /* 0x000fe20002fa4270 */
[----:B------:R-:W-:Y:S01]  /*4b00*/  UISETP.NE.AND UP1, UPT, UR29, URZ, UPT ;  /* 0x0000003f1d00728c */ /* 0x000fe2000bf25270 */
[----:B------:R-:W-:Y:S01]  /*4b10*/  PLOP3.LUT P2, PT, PT, PT, UP4, 0x40, 0x0 ;  /* 0x000000000000781c */ /* 0x000fe20003f4e848 */
[----:B-1----:R-:W-:Y:S01]  /*4b20*/  FMUL.FTZ R6, R153, c[0x0][0x320] ;  /* 0x0000c80099067a20 */ /* 0x002fe20000410000 */
[----:B------:R-:W-:Y:S01]  /*4b30*/  UP2UR UR37, UPR, URZ, 0x1 ;  /* 0x000000013f257883 */ /* 0x000fe20008000000 */
[----:B------:R-:W-:Y:S01]  /*4b40*/  FSEL R52, R42, -INF , !P6 ;  /* 0xff8000002a347808 */ /* 0x000fe20007000000 */
[----:B------:R-:W-:Y:S01]  /*4b50*/  UISETP.NE.AND UP0, UPT, UR30, URZ, UPT ;  /* 0x0000003f1e00728c */ /* 0x000fe2000bf05270 */
[----:B------:R1:W3:Y:S01]  /*4b60*/  MUFU.TANH R62, R6 ;  /* 0x00000006003e7308 */ /* 0x0002e20000002400 */
[----:B------:R-:W-:Y:S01]  /*4b70*/  UISETP.NE.AND UP2, UPT, UR27, URZ, UPT ;  /* 0x0000003f1b00728c */ /* 0x000fe2000bf45270 */
[----:B------:R-:W-:Y:S01]  /*4b80*/  PLOP3.LUT P6, PT, PT, PT, UP3, 0x40, 0x0 ;  /* 0x000000000000781c */ /* 0x000fe20003fce838 */
[----:B------:R-:W-:Y:S01]  /*4b90*/  UISETP.NE.AND UP3, UPT, UR24, URZ, UPT ;  /* 0x0000003f1800728c */ /* 0x000fe2000bf65270 */
[----:B------:R-:W-:Y:S01]  /*4ba0*/  ISETP.LT.OR P5, PT, R5, 0x2, P5 ;  /* 0x000000020500780c */ /* 0x000fe20002fa1670 */
[----:B------:R-:W-:Y:S01]  /*4bb0*/  UISETP.NE.AND UP4, UPT, UR41, URZ, UPT ;  /* 0x0000003f2900728c */ /* 0x000fe2000bf85270 */
[----:B------:R-:W-:Y:S01]  /*4bc0*/  PLOP3.LUT P0, PT, PT, PT, UP1, 0x40, 0x0 ;  /* 0x000000000000781c */ /* 0x000fe20003f0e818 */
[----:B------:R-:W-:Y:S01]  /*4bd0*/  UISETP.NE.AND UP1, UPT, UR26, URZ, UPT ;  /* 0x0000003f1a00728c */ /* 0x000fe2000bf25270 */
[----:B------:R-:W-:Y:S01]  /*4be0*/  PLOP3.LUT P1, PT, PT, PT, UP0, 0x40, 0x0 ;  /* 0x000000000000781c */ /* 0x000fe20003f2e808 */
[----:B------:R-:W-:Y:S01]  /*4bf0*/  UISETP.NE.AND UP0, UPT, UR25, URZ, UPT ;  /* 0x0000003f1900728c */ /* 0x000fe2000bf05270 */
[C---:B------:R-:W-:Y:S01]  /*4c00*/  ISETP.GT.AND P2, PT, R3.reuse, 0x8, P2 ;  /* 0x000000080300780c */ /* 0x040fe20001744270 */
[----:B------:R-:W-:Y:S01]  /*4c10*/  UISETP.NE.AND UP5, UPT, UR42, URZ, UPT ;  /* 0x0000003f2a00728c */ /* 0x000fe2000bfa5270 */
[----:B------:R-:W-:Y:S01]  /*4c20*/  ISETP.GT.AND P6, PT, R3, 0x11, P6 ;  /* 0x000000110300780c */ /* 0x000fe200037c4270 */
[----:B------:R-:W4:Y:S01]  /*4c30*/  MUFU.TANH R47, R7 ;  /* 0x00000007002f7308 */ /* 0x000f220000002400 */
[----:B------:R-:W-:Y:S01]  /*4c40*/  FSEL R51, R40, -INF , !P5 ;  /* 0xff80000028337808 */ /* 0x000fe20006800000 */
[----:B------:R-:W-:Y:S01]  /*4c50*/  FMUL.FTZ R16, R109, c[0x0][0x320] ;  /* 0x0000c8006d107a20 */ /* 0x000fe20000410000 */
[----:B------:R-:W-:Y:S01]  /*4c60*/  PLOP3.LUT P5, PT, PT, PT, UP2, 0x40, 0x0 ;  /* 0x000000000000781c */ /* 0x000fe20003fae828 */
[----:B-1----:R-:W-:Y:S01]  /*4c70*/  FMUL.FTZ R6, R168, c[0x0][0x320] ;  /* 0x0000c800a8067a20 */ /* 0x002fe20000410000 */
[C---:B------:R-:W-:Y:S01]  /*4c80*/  ISETP.GT.AND P0, PT, R3.reuse, 0x10, P0 ;  /* 0x000000100300780c */ /* 0x040fe20000704270 */
[----:B------:R-:W-:Y:S01]  /*4c90*/  UISETP.NE.AND UP2, UPT, UR23, URZ, UPT ;  /* 0x0000003f1700728c */ /* 0x000fe2000bf45270 */
[----:B------:R-:W-:Y:S01]  /*4ca0*/  ISETP.GT.AND P1, PT, R3, 0x9, P1 ;  /* 0x000000090300780c */ /* 0x000fe20000f24270 */
[----:B------:R1:W1:Y:S01]  /*4cb0*/  MUFU.TANH R55, R6 ;  /* 0x0000000600377308 */ /* 0x0002620000002400 */
[----:B------:R-:W-:Y:S01]  /*4cc0*/  ISETP.LT.OR P2, PT, R5, 0x9, P2 ;  /* 0x000000090500780c */ /* 0x000fe20001741670 */
[----:B------:R-:W-:Y:S01]  /*4cd0*/  FMUL.FTZ R15, R165, c[0x0][0x320] ;  /* 0x0000c800a50f7a20 */ /* 0x000fe20000410000 */
[C---:B------:R-:W-:Y:S01]  /*4ce0*/  ISETP.LT.OR P6, PT, R5.reuse, 0x12, P6 ;  /* 0x000000120500780c */ /* 0x040fe200037c1670 */
[----:B------:R-:W-:Y:S01]  /*4cf0*/  FMUL.FTZ R14, R176, c[0x0][0x320] ;  /* 0x0000c800b00e7a20 */ /* 0x000fe20000410000 */
[----:B------:R-:W-:Y:S01]  /*4d00*/  ISETP.LT.OR P0, PT, R5, 0x11, P0 ;  /* 0x000000110500780c */ /* 0x000fe20000701670 */
[----:B------:R-:W-:Y:S01]  /*4d10*/  FMUL.FTZ R13, R160, c[0x0][0x320] ;  /* 0x0000c800a00d7a20 */ /* 0x000fe20000410000 */
[----:B------:R-:W-:Y:S01]  /*4d20*/  ISETP.GT.AND P5, PT, R3, 0x18, P5 ;  /* 0x000000180300780c */ /* 0x000fe20002fa4270 */
[----:B------:R-:W-:Y:S01]  /*4d30*/  FMUL.FTZ R12, R161, c[0x0][0x320] ;  /* 0x0000c800a10c7a20 */ /* 0x000fe20000410000 */
[----:B------:R-:W-:Y:S01]  /*4d40*/  ISETP.LT.OR P1, PT, R5, 0xa, P1 ;  /* 0x0000000a0500780c */ /* 0x000fe20000f21670 */
[----:B------:R-:W-:Y:S01]  /*4d50*/  FMUL.FTZ R11, R140, c[0x0][0x320] ;  /* 0x0000c8008c0b7a20 */ /* 0x000fe20000410000 */
[----:B------:R-:W-:Y:S01]  /*4d60*/  FSEL R54, R39, -INF , !P2 ;  /* 0xff80000027367808 */ /* 0x000fe20005000000 */
[----:B------:R-:W-:Y:S01]  /*4d70*/  FMUL.FTZ R8, R141, c[0x0][0x320] ;  /* 0x0000c8008d087a20 */ /* 0x000fe20000410000 */
[----:B------:R-:W-:Y:S01]  /*4d80*/  PLOP3.LUT P2, PT, PT, PT, UP1, 0x40, 0x0 ;  /* 0x000000000000781c */ /* 0x000fe20003f4e818 */
[----:B------:R-:W-:Y:S01]  /*4d90*/  UISETP.NE.AND UP1, UPT, UR22, URZ, UPT ;  /* 0x0000003f1600728c */ /* 0x000fe2000bf25270 */
[----:B------:R-:W-:Y:S01]  /*4da0*/  FSEL R64, R24, -INF , !P6 ;  /* 0xff80000018407808 */ /* 0x000fe20007000000 */
[----:B-1----:R-:W-:Y:S01]  /*4db0*/  FMUL.FTZ R6, R149, c[0x0][0x320] ;  /* 0x0000c80095067a20 */ /* 0x002fe20000410000 */
[----:B------:R-:W-:Y:S01]  /*4dc0*/  PLOP3.LUT P6, PT, PT, PT, UP2, 0x40, 0x0 ;  /* 0x000000000000781c */ /* 0x000fe20003fce828 */
[----:B------:R-:W-:Y:S01]  /*4dd0*/  UISETP.NE.AND UP2, UPT, UR19, URZ, UPT ;  /* 0x0000003f1300728c */ /* 0x000fe2000bf45270 */
[----:B------:R-:W-:Y:S01]  /*4de0*/  FSEL R63, R27, -INF , !P0 ;  /* 0xff8000001b3f7808 */ /* 0x000fe20004000000 */
[----:B------:R1:W1:Y:S01]  /*4df0*/  MUFU.TANH R59, R6 ;  /* 0x00000006003b7308 */ /* 0x0002620000002400 */
[----:B------:R-:W-:Y:S01]  /*4e00*/  ISETP.LT.OR P5, PT, R5, 0x19, P5 ;  /* 0x000000190500780c */ /* 0x000fe20002fa1670 */
[----:B------:R-:W-:Y:S01]  /*4e10*/  FMUL.FTZ R7, R177, c[0x0][0x320] ;  /* 0x0000c800b1077a20 */ /* 0x000fe20000410000 */
[----:B------:R-:W-:Y:S01]  /*4e20*/  FSEL R56, R38, -INF , !P1 ;  /* 0xff80000026387808 */ /* 0x000fe20004800000 */
[----:B------:R-:W-:Y:S01]  /*4e30*/  FMUL.FTZ R10, R113, c[0x0][0x320] ;  /* 0x0000c800710a7a20 */ /* 0x000fe20000410000 */
[----:B------:R-:W-:Y:S01]  /*4e40*/  PLOP3.LUT P0, PT, PT, PT, UP3, 0x40, 0x0 ;  /* 0x000000000000781c */ /* 0x000fe20003f0e838 */
[----:B------:R-:W-:Y:S01]  /*4e50*/  UISETP.NE.AND UP3, UPT, UR20, URZ, UPT ;  /* 0x0000003f1400728c */ /* 0x000fe2000bf65270 */
[----:B------:R-:W-:Y:S01]  /*4e60*/  PLOP3.LUT P1, PT, PT, PT, UP0, 0x40, 0x0 ;  /* 0x000000000000781c */ /* 0x000fe20003f2e808 */
[----:B------:R-:W-:Y:S01]  /*4e70*/  UISETP.NE.AND UP0, UPT, UR21, URZ, UPT ;  /* 0x0000003f1500728c */ /* 0x000fe2000bf05270 */
[----:B------:R-:W-:Y:S01]  /*4e80*/  ISETP.GT.AND P6, PT, R3, 0x28, P6 ;  /* 0x000000280300780c */ /* 0x000fe200037c4270 */
[----:B------:R-:W2:Y:S01]  /*4e90*/  MUFU.TANH R49, R17 ;  /* 0x0000001100317308 */ /* 0x000ea20000002400 */
[----:B------:R-:W-:-:S02]  /*4ea0*/  FSEL R45, R45, -INF , !P5 ;  /* 0xff8000002d2d7808 */ /* 0x000fc40006800000 */
[----:B------:R-:W-:Y:S01]  /*4eb0*/  PLOP3.LUT P5, PT, PT, PT, UP1, 0x40, 0x0 ;  /* 0x000000000000781c */ /* 0x000fe20003fae818 */
[----:B------:R-:W-:Y:S01]  /*4ec0*/  UISETP.NE.AND UP1, UPT, UR5, URZ, UPT ;  /* 0x0000003f0500728c */ /* 0x000fe2000bf25270 */
[C---:B------:R-:W-:Y:S01]  /*4ed0*/  ISETP.GT.AND P0, PT, R3.reuse, 0x21, P0 ;  /* 0x000000210300780c */ /* 0x040fe20000704270 */
[----:B-1----:R-:W-:Y:S01]  /*4ee0*/  FMUL.FTZ R6, R156, c[0x0][0x320] ;  /* 0x0000c8009c067a20 */ /* 0x002fe20000410000 */
[C---:B------:R-:W-:Y:S01]  /*4ef0*/  ISETP.GT.AND P2, PT, R3.reuse, 0x19, P2 ;  /* 0x000000190300780c */ /* 0x040fe20001744270 */
[----:B------:R-:W1:Y:S01]  /*4f00*/  MUFU.TANH R53, R16 ;  /* 0x0000001000357308 */ /* 0x000e620000002400 */
[----:B------:R-:W-:Y:S02]  /*4f10*/  ISETP.GT.AND P1, PT, R3, 0x20, P1 ;  /* 0x000000200300780c */ /* 0x000fe40000f24270 */
[C---:B------:R-:W-:Y:S02]  /*4f20*/  ISETP.LT.OR P6, PT, R5.reuse, 0x29, P6 ;  /* 0x000000290500780c */ /* 0x040fe400037c1670 */
[----:B------:R-:W-:-:S02]  /*4f30*/  ISETP.LT.OR P0, PT, R5, 0x22, P0 ;  /* 0x000000220500780c */ /* 0x000fc40000701670 */
[C---:B------:R-:W-:Y:S01]  /*4f40*/  ISETP.LT.OR P2, PT, R5.reuse, 0x1a, P2 ;  /* 0x0000001a0500780c */ /* 0x040fe20001741670 */
[----:B------:R5:W1:Y:S01]  /*4f50*/  MUFU.TANH R58, R6 ;  /* 0x00000006003a7308 */ /* 0x000a620000002400 */
[----:B------:R-:W-:Y:S02]  /*4f60*/  ISETP.LT.OR P1, PT, R5, 0x21, P1 ;  /* 0x000000210500780c */ /* 0x000fe40000f21670 */
[----:B------:R-:W-:Y:S02]  /*4f70*/  FSEL R112, R37, -INF , !P6 ;  /* 0xff80000025707808 */ /* 0x000fe40007000000 */
[----:B------:R-:W-:Y:S01]  /*4f80*/  PLOP3.LUT P6, PT, PT, PT, UP1, 0x40, 0x0 ;  /* 0x000000000000781c */ /* 0x000fe20003fce818 */
[----:B------:R-:W-:Y:S01]  /*4f90*/  UISETP.NE.AND UP1, UPT, UR38, URZ, UPT ;  /* 0x0000003f2600728c */ /* 0x000fe2000bf25270 */
[----:B------:R-:W-:Y:S01]  /*4fa0*/  FSEL R82, R41, -INF , !P0 ;  /* 0xff80000029527808 */ /* 0x000fe20004000000 */
[----:B------:R-:W1:Y:S01]  /*4fb0*/  MUFU.TANH R42, R15 ;  /* 0x0000000f002a7308 */ /* 0x000e620000002400 */
[----:B------:R-:W-:-:S02]  /*4fc0*/  FSEL R44, R44, -INF , !P2 ;  /* 0xff8000002c2c7808 */ /* 0x000fc40005000000 */
[----:B------:R-:W-:Y:S02]  /*4fd0*/  FSEL R80, R43, -INF , !P1 ;  /* 0xff8000002b507808 */ /* 0x000fe40004800000 */
[----:B------:R-:W-:Y:S01]  /*4fe0*/  PLOP3.LUT P0, PT, PT, PT, UP2, 0x40, 0x0 ;  /* 0x000000000000781c */ /* 0x000fe20003f0e828 */
[----:B------:R-:W-:Y:S01]  /*4ff0*/  UISETP.NE.AND UP2, UPT, UR39, URZ, UPT ;  /* 0x0000003f2700728c */ /* 0x000fe2000bf45270 */
[----:B------:R-:W-:Y:S01]  /*5000*/  PLOP3.LUT P2, PT, PT, PT, UP0, 0x40, 0x0 ;  /* 0x000000000000781c */ /* 0x000fe20003f4e808 */
[----:B-----5:R-:W-:Y:S01]  /*5010*/  FMUL.FTZ R6, R144, c[0x0][0x320] ;  /* 0x0000c80090067a20 */ /* 0x020fe20000410000 */
[----:B------:R-:W-:Y:S01]  /*5020*/  PLOP3.LUT P1, PT, PT, PT, UP3, 0x40, 0x0 ;  /* 0x000000000000781c */ /* 0x000fe20003f2e838 */
[----:B------:R-:W-:Y:S01]  /*5030*/  UISETP.NE.AND UP0, UPT, UR4, URZ, UPT ;  /* 0x0000003f0400728c */ /* 0x000fe2000bf05270 */
[C---:B------:R-:W-:Y:S01]  /*5040*/  ISETP.GT.AND P6, PT, R3.reuse, 0x39, P6 ;  /* 0x000000390300780c */ /* 0x040fe200037c4270 */
[----:B------:R5:W1:Y:S01]  /*5050*/  MUFU.TANH R60, R6 ;  /* 0x00000006003c7308 */ /* 0x000a620000002400 */
[C---:B------:R-:W-:Y:S01]  /*5060*/  ISETP.GT.AND P0, PT, R3.reuse, 0x38, P0 ;  /* 0x000000380300780c */ /* 0x040fe20000704270 */
[----:B------:R-:W-:Y:S01]  /*5070*/  UISETP.NE.AND UP3, UPT, UR40, URZ, UPT ;  /* 0x0000003f2800728c */ /* 0x000fe2000bf65270 */
[----:B------:R-:W-:-:S02]  /*5080*/  ISETP.GT.AND P5, PT, R3, 0x29, P5 ;  /* 0x000000290300780c */ /* 0x000fc40002fa4270 */
[C---:B------:R-:W-:Y:S02]  /*5090*/  ISETP.GT.AND P2, PT, R3.reuse, 0x30, P2 ;  /* 0x000000300300780c */ /* 0x040fe40001744270 */
[----:B------:R-:W-:Y:S01]  /*50a0*/  ISETP.GT.AND P1, PT, R3, 0x31, P1 ;  /* 0x000000310300780c */ /* 0x000fe20000f24270 */
[----:B------:R-:W1:Y:S01]  /*50b0*/  MUFU.TANH R40, R14 ;  /* 0x0000000e00287308 */ /* 0x000e620000002400 */
[C---:B------:R-:W-:Y:S02]  /*50c0*/  ISETP.LT.OR P6, PT, R5.reuse, 0x3a, P6 ;  /* 0x0000003a0500780c */ /* 0x040fe400037c1670 */
[C---:B------:R-:W-:Y:S02]  /*50d0*/  ISETP.LT.OR P0, PT, R5.reuse, 0x39, P0 ;  /* 0x000000390500780c */ /* 0x040fe40000701670 */
[C---:B------:R-:W-:Y:S02]  /*50e0*/  ISETP.LT.OR P5, PT, R5.reuse, 0x2a, P5 ;  /* 0x0000002a0500780c */ /* 0x040fe40002fa1670 */
[----:B------:R-:W-:Y:S01]  /*50f0*/  ISETP.LT.OR P2, PT, R5, 0x31, P2 ;  /* 0x000000310500780c */ /* 0x000fe20001741670 */
[----:B-----5:R-:W-:Y:S01]  /*5100*/  FMUL.FTZ R6, R145, c[0x0][0x320] ;  /* 0x0000c80091067a20 */ /* 0x020fe20000410000 */
[----:B------:R-:W-:Y:S01]  /*5110*/  ISETP.LT.OR P1, PT, R5, 0x32, P1 ;  /* 0x000000320500780c */ /* 0x000fe20000f21670 */
[----:B------:R-:W1:Y:S01]  /*5120*/  MUFU.TANH R39, R13 ;  /* 0x0000000d00277308 */ /* 0x000e620000002400 */
[----:B------:R-:W-:-:S02]  /*5130*/  FSEL R134, R32, -INF , !P6 ;  /* 0xff80000020867808 */ /* 0x000fc40007000000 */
[----:B------:R-:W-:Y:S02]  /*5140*/  FSEL R130, R22, -INF , !P0 ;  /* 0xff80000016827808 */ /* 0x000fe40004000000 */
[----:B------:R-:W-:Y:S02]  /*5150*/  FSEL R119, R36, -INF , !P5 ;  /* 0xff80000024777808 */ /* 0x000fe40006800000 */
[----:B------:R-:W-:Y:S01]  /*5160*/  FSEL R129, R35, -INF , !P2 ;  /* 0xff80000023817808 */ /* 0x000fe20005000000 */
[----:B------:R5:W1:Y:S01]  /*5170*/  MUFU.TANH R57, R6 ;  /* 0x0000000600397308 */ /* 0x000a620000002400 */
[----:B------:R-:W-:Y:S02]  /*5180*/  FSEL R131, R34, -INF , !P1 ;  /* 0xff80000022837808 */ /* 0x000fe40004800000 */
[----:B------:R-:W-:Y:S02]  /*5190*/  PLOP3.LUT P0, PT, PT, PT, UP4, 0x40, 0x0 ;  /* 0x000000000000781c */ /* 0x000fe40003f0e848 */
[----:B------:R-:W-:Y:S01]  /*51a0*/  PLOP3.LUT P5, PT, PT, PT, UP0, 0x40, 0x0 ;  /* 0x000000000000781c */ /* 0x000fe20003fae808 */
[----:B------:R-:W-:Y:S01]  /*51b0*/  UISETP.NE.AND UP0, UPT, UR37, URZ, UPT ;  /* 0x0000003f2500728c */ /* 0x000fe2000bf05270 */
[----:B------:R-:W-:Y:S01]  /*51c0*/  PLOP3.LUT P2, PT, PT, PT, UP6, 0x40, 0x0 ;  /* 0x000000000000781c */ /* 0x000fe20003f4e868 */
[----:B------:R-:W-:Y:S01]  /*51d0*/  UP2UR UR37, UPR, URZ, 0x40 ;  /* 0x000000403f257883 */ /* 0x000fe20008000000 */
[----:B------:R-:W-:Y:S01]  /*51e0*/  PLOP3.LUT P1, PT, PT, PT, UP5, 0x40, 0x0 ;  /* 0x000000000000781c */ /* 0x000fe20003f2e858 */
[----:B------:R-:W-:Y:S01]  /*51f0*/  UISETP.NE.AND UP6, UPT, UR34, URZ, UPT ;  /* 0x0000003f2200728c */ /* 0x000fe2000bfc5270 */
[C---:B------:R-:W-:Y:S01]  /*5200*/  ISETP.GT.AND P0, PT, R3.reuse, 0x49, P0 ;  /* 0x000000490300780c */ /* 0x040fe20000704270 */
[----:B------:R-:W1:Y:S01]  /*5210*/  MUFU.TANH R38, R12 ;  /* 0x0000000c00267308 */ /* 0x000e620000002400 */
[----:B------:R-:W-:-:S02]  /*5220*/  ISETP.GT.AND P5, PT, R3, 0x40, P5 ;  /* 0x000000400300780c */ /* 0x000fc40002fa4270 */
[----:B------:R-:W-:Y:S01]  /*5230*/  ISETP.GT.AND P2, PT, R3, 0x41, P2 ;  /* 0x000000410300780c */ /* 0x000fe20001744270 */
[----:B-----5:R-:W-:Y:S01]  /*5240*/  FMUL.FTZ R6, R169, c[0x0][0x320] ;  /* 0x0000c800a9067a20 */ /* 0x020fe20000410000 */
[----:B------:R-:W-:Y:S02]  /*5250*/  ISETP.GT.AND P1, PT, R3, 0x48, P1 ;  /* 0x000000480300780c */ /* 0x000fe40000f24270 */
[C---:B------:R-:W-:Y:S01]  /*5260*/  ISETP.LT.OR P0, PT, R5.reuse, 0x4a, P0 ;  /* 0x0000004a0500780c */ /* 0x040fe20000701670 */
[----:B------:R5:W1:Y:S01]  /*5270*/  MUFU.TANH R48, R6 ;  /* 0x0000000600307308 */ /* 0x000a620000002400 */
[C---:B------:R-:W-:Y:S02]  /*5280*/  ISETP.LT.OR P5, PT, R5.reuse, 0x41, P5 ;  /* 0x000000410500780c */ /* 0x040fe40002fa1670 */
[C---:B------:R-:W-:Y:S02]  /*5290*/  ISETP.LT.OR P2, PT, R5.reuse, 0x42, P2 ;  /* 0x000000420500780c */ /* 0x040fe40001741670 */
[----:B------:R-:W-:-:S02]  /*52a0*/  ISETP.LT.OR P1, PT, R5, 0x49, P1 ;  /* 0x000000490500780c */ /* 0x000fc40000f21670 */
[----:B------:R-:W-:Y:S01]  /*52b0*/  FSEL R230, R31, -INF , !P0 ;  /* 0xff8000001fe67808 */ /* 0x000fe20004000000 */
[----:B------:R-:W1:Y:S01]  /*52c0*/  MUFU.TANH R41, R11 ;  /* 0x0000000b00297308 */ /* 0x000e620000002400 */
[----:B------:R-:W-:Y:S02]  /*52d0*/  FSEL R204, R33, -INF , !P5 ;  /* 0xff80000021cc7808 */ /* 0x000fe40006800000 */
[----:B------:R-:W-:Y:S02]  /*52e0*/  FSEL R228, R30, -INF , !P2 ;  /* 0xff8000001ee47808 */ /* 0x000fe40005000000 */
[----:B------:R-:W-:Y:S02]  /*52f0*/  FSEL R207, R26, -INF , !P1 ;  /* 0xff8000001acf7808 */ /* 0x000fe40004800000 */
[----:B------:R-:W-:Y:S01]  /*5300*/  PLOP3.LUT P0, PT, PT, PT, UP6, 0x40, 0x0 ;  /* 0x000000000000781c */ /* 0x000fe20003f0e868 */
[----:B-----5:R-:W-:Y:S01]  /*5310*/  FMUL.FTZ R6, R157, c[0x0][0x320] ;  /* 0x0000c8009d067a20 */ /* 0x020fe20000410000 */
[----:B------:R-:W-:Y:S01]  /*5320*/  PLOP3.LUT P6, PT, PT, PT, UP3, 0x40, 0x0 ;  /* 0x000000000000781c */ /* 0x000fe20003fce838 */
[----:B------:R-:W1:Y:S01]  /*5330*/  MUFU.TANH R36, R8 ;  /* 0x0000000800247308 */ /* 0x000e620000002400 */
[----:B------:R-:W-:Y:S01]  /*5340*/  PLOP3.LUT P5, PT, PT, PT, UP2, 0x40, 0x0 ;  /* 0x000000000000781c */ /* 0x000fe20003fae828 */
[----:B------:R-:W-:Y:S01]  /*5350*/  UISETP.NE.AND UP6, UPT, UR37, URZ, UPT ;  /* 0x0000003f2500728c */ /* 0x000fe2000bfc5270 */
[----:B------:R-:W-:-:S02]  /*5360*/  PLOP3.LUT P2, PT, PT, PT, UP1, 0x40, 0x0 ;  /* 0x000000000000781c */ /* 0x000fc40003f4e818 */
[----:B------:R-:W-:Y:S02]  /*5370*/  PLOP3.LUT P1, PT, PT, PT, UP0, 0x40, 0x0 ;  /* 0x000000000000781c */ /* 0x000fe40003f2e808 */
[C---:B------:R-:W-:Y:S01]  /*5380*/  ISETP.GT.AND P6, PT, R3.reuse, 0x50, P6 ;  /* 0x000000500300780c */ /* 0x040fe200037c4270 */
[----:B------:R5:W1:Y:S01]  /*5390*/  MUFU.TANH R50, R6 ;  /* 0x0000000600327308 */ /* 0x000a620000002400 */
[C---:B------:R-:W-:Y:S02]  /*53a0*/  ISETP.GT.AND P5, PT, R3.reuse, 0x51, P5 ;  /* 0x000000510300780c */ /* 0x040fe40002fa4270 */
[C---:B------:R-:W-:Y:S02]  /*53b0*/  ISETP.GT.AND P2, PT, R3.reuse, 0x58, P2 ;  /* 0x000000580300780c */ /* 0x040fe40001744270 */
[----:B------:R-:W-:Y:S01]  /*53c0*/  ISETP.GT.AND P1, PT, R3, 0x59, P1 ;  /* 0x000000590300780c */ /* 0x000fe20000f24270 */
[----:B------:R-:W-:Y:S01]  /*53d0*/  FMUL.FTZ R3, R152, c[0x0][0x320] ;  /* 0x0000c80098037a20 */ /* 0x000fe20000410000 */
[C---:B------:R-:W-:Y:S01]  /*53e0*/  ISETP.LT.OR P6, PT, R5.reuse, 0x51, P6 ;  /* 0x000000510500780c */ /* 0x040fe200037c1670 */
[----:B------:R-:W1:Y:S01]  /*53f0*/  MUFU.TANH R34, R7 ;  /* 0x0000000700227308 */ /* 0x000e620000002400 */
[----:B------:R-:W-:-:S02]  /*5400*/  ISETP.LT.OR P5, PT, R5, 0x52, P5 ;  /* 0x000000520500780c */ /* 0x000fc40002fa1670 */
[C---:B------:R-:W-:Y:S02]  /*5410*/  ISETP.LT.OR P2, PT, R5.reuse, 0x59, P2 ;  /* 0x000000590500780c */ /* 0x040fe40001741670 */
[----:B------:R-:W-:Y:S02]  /*5420*/  ISETP.LT.OR P1, PT, R5, 0x5a, P1 ;  /* 0x0000005a0500780c */ /* 0x000fe40000f21670 */
[----:B------:R-:W-:Y:S01]  /*5430*/  FSEL R231, R29, -INF , !P6 ;  /* 0xff8000001de77808 */ /* 0x000fe20007000000 */
[----:B-----5:R-:W-:Y:S01]  /*5440*/  FMUL.FTZ R6, R164, c[0x0][0x320] ;  /* 0x0000c800a4067a20 */ /* 0x020fe20000410000 */
[----:B------:R-:W1:Y:S01]  /*5450*/  MUFU.TANH R35, R10 ;  /* 0x0000000a00237308 */ /* 0x000e620000002400 */
[----:B------:R-:W-:Y:S02]  /*5460*/  FSEL R233, R28, -INF , !P5 ;  /* 0xff8000001ce97808 */ /* 0x000fe40006800000 */
[----:B------:R-:W-:Y:S02]  /*5470*/  FSEL R235, R25, -INF , !P2 ;  /* 0xff80000019eb7808 */ /* 0x000fe40005000000 */
[----:B------:R-:W-:-:S03]  /*5480*/  FSEL R236, R67, -INF , !P1 ;  /* 0xff80000043ec7808 */ /* 0x000fc60004800000 */
        /* <DEDUP_REMOVED lines=22> */
.L_x_263:
[----:B------:R-:W-:-:S04]  /*55f0*/  MOV R7, c[0x0][0x32c] ;  /* 0x0000cb0000077a02 */ /* 0x000fc80000000f00 */
[----:B------:R-:W-:-:S13]  /*5600*/  ISETP.NE.AND P0, PT, R7, 0x1, PT ;  /* 0x000000010700780c */ /* 0x000fda0003f05270 */
[----:B------:R-:W-:-:S05]  /*5610*/  @P0 IMAD.HI.U32 R7, R6, c[0x0][0x330], RZ ;  /* 0x0000cc0006070a27 */ /* 0x000fca00078e00ff */
[----:B------:R-:W-:Y:S02]  /*5620*/  @P0 SHF.R.U32.HI R6, RZ, c[0x0][0x334], R7 ;  /* 0x0000cd00ff060a19 */ /* 0x000fe40000011607 */
.L_x_264:
[----:B------:R-:W-:Y:S05]  /*5630*/  BSYNC B0 ;  /* 0x0000000000007941 */ /* 0x000fea0003800000 */
.L_x_262:
[----:B------:R-:W-:-:S05]  /*5640*/  IMAD R6, R6, c[0x0][0x32c], R23 ;  /* 0x0000cb0006067a24 */ /* 0x000fca00078e0217 */
[----:B------:R-:W-:Y:S02]  /*5650*/  IADD3 R7, R6, c[0x0][0x32c], RZ ;  /* 0x0000cb0006077a10 */ /* 0x000fe40007ffe0ff */
[----:B------:R-:W-:Y:S02]  /*5660*/  IMNMX R3, R3, R6, !PT ;  /* 0x0000000603037217 */ /* 0x000fe40007800200 */
[----:B------:R-:W-:Y:S02]  /*5670*/  IMNMX R5, R5, R7, PT ;  /* 0x0000000705057217 */ /* 0x000fe40003800200 */
.L_x_261:
[----:B-1234-:R-:W-:Y:S01]  /*5680*/  FMUL.FTZ R6, R151, c[0x0][0x320] ;  /* 0x0000c80097067a20 */ /* 0x01efe20000410000 */
[----:B------:R-:W-:Y:S01]  /*5690*/  UP2UR UR42, UPR, URZ, 0x20 ;  /* 0x000000203f2a7883 */ /* 0x000fe20008000000 */
[----:B------:R-:W-:Y:S01]  /*56a0*/  FMUL.FTZ R16, R142, c[0x0][0x320] ;  /* 0x0000c8008e107a20 */ /* 0x000fe20000410000 */
[----:B------:R-:W-:Y:S01]  /*56b0*/  UP2UR UR37, UPR, URZ, 0x1 ;  /* 0x000000013f257883 */ /* 0x000fe20008000000 */
[----:B------:R1:W2:Y:S01]  /*56c0*/  MUFU.TANH R31, R6 ;  /* 0x00000006001f7308 */ /* 0x0002a20000002400 */
[----:B------:R-:W-:Y:S01]  /*56d0*/  UISETP.NE.AND UP5, UPT, UR32, URZ, UPT ;  /* 0x0000003f2000728c */ /* 0x000fe2000bfa5270 */
[----:B------:R-:W-:Y:S01]  /*56e0*/  FMUL.FTZ R12, R147, c[0x0][0x320] ;  /* 0x0000c800930c7a20 */ /* 0x000fe20000410000 */
[----:B------:R-:W-:Y:S01]  /*56f0*/  UISETP.NE.AND UP0, UPT, UR33, URZ, UPT ;  /* 0x0000003f2100728c */ /* 0x000fe2000bf05270 */
[----:B------:R-:W-:Y:S01]  /*5700*/  FMUL.FTZ R11, R174, c[0x0][0x320] ;  /* 0x0000c800ae0b7a20 */ /* 0x000fe20000410000 */
[----:B------:R-:W-:Y:S01]  /*5710*/  UP2UR UR40, UPR, URZ, 0x8 ;  /* 0x000000083f287883 */ /* 0x000fe20008000000 */
[----:B------:R-:W-:Y:S01]  /*5720*/  FMUL.FTZ R15, R143, c[0x0][0x320] ;  /* 0x0000c8008f0f7a20 */ /* 0x000fe20000410000 */
[----:B------:R-:W-:Y:S01]  /*5730*/  PLOP3.LUT P5, PT, PT, PT, UP5, 0x40, 0x0 ;  /* 0x000000000000781c */ /* 0x000fe20003fae858 */
[----:B------:R-:W-:Y:S01]  /*5740*/  UISETP.NE.AND UP3, UPT, UR29, URZ, UPT ;  /* 0x0000003f1d00728c */ /* 0x000fe2000bf65270 */
[----:B------:R-:W-:Y:S01]  /*5750*/  PLOP3.LUT P6, PT, PT, PT, UP0, 0x40, 0x0 ;  /* 0x000000000000781c */ /* 0x000fe20003fce808 */
[----:B------:R-:W-:Y:S01]  /*5760*/  UP2UR UR41, UPR, URZ, 0x10 ;  /* 0x000000103f297883 */ /* 0x000fe20008000000 */
[C---:B------:R-:W-:Y:S01]  /*5770*/  ISETP.GT.AND P5, PT, R3.reuse, 0x1, P5 ;  /* 0x000000010300780c */ /* 0x040fe20002fa4270 */
[----:B------:R-:W-:Y:S01]  /*5780*/  UP2UR UR38, UPR, URZ, 0x2 ;  /* 0x000000023f267883 */ /* 0x000fe20008000000 */
[----:B------:R-:W-:Y:S01]  /*5790*/  ISETP.GT.AND P6, PT, R3, RZ, P6 ;  /* 0x000000ff0300720c */ /* 0x000fe200037c4270 */
[----:B------:R-:W-:Y:S01]  /*57a0*/  UISETP.NE.AND UP4, UPT, UR31, URZ, UPT ;  /* 0x0000003f1f00728c */ /* 0x000fe2000bf85270 */
[----:B------:R-:W-:Y:S01]  /*57b0*/  PLOP3.LUT P0, PT, PT, PT, UP3, 0x40, 0x0 ;  /* 0x000000000000781c */ /* 0x000fe20003f0e838 */
[----:B-1----:R-:W-:Y:S01]  /*57c0*/  FMUL.FTZ R6, R171, c[0x0][0x320] ;  /* 0x0000c800ab067a20 */ /* 0x002fe20000410000 */
[----:B------:R-:W-:Y:S01]  /*57d0*/  UISETP.NE.AND UP1, UPT, UR30, URZ, UPT ;  /* 0x0000003f1e00728c */ /* 0x000fe2000bf25270 */
[C---:B------:R-:W-:Y:S01]  /*57e0*/  ISETP.LT.OR P6, PT, R5.reuse, 0x1, P6 ;  /* 0x000000010500780c */ /* 0x040fe200037c1670 */
[----:B------:R-:W-:Y:S01]  /*57f0*/  UP2UR UR39, UPR, URZ, 0x4 ;  /* 0x000000043f277883 */ /* 0x000fe20008000000 */
[----:B------:R1:W3:Y:S01]  /*5800*/  MUFU.TANH R29, R6 ;  /* 0x00000006001d7308 */ /* 0x0002e20000002400 */
[----:B------:R-:W-:Y:S01]  /*5810*/  UISETP.NE.AND UP2, UPT, UR28, URZ, UPT ;  /* 0x0000003f1c00728c */ /* 0x000fe2000bf45270 */
[----:B------:R-:W-:Y:S01]  /*5820*/  ISETP.LT.OR P5, PT, R5, 0x2, P5 ;  /* 0x000000020500780c */ /* 0x000fe20002fa1670 */
[----:B------:R-:W-:Y:S01]  /*5830*/  UISETP.NE.AND UP0, UPT, UR27, URZ, UPT ;  /* 0x0000003f1b00728c */ /* 0x000fe2000bf05270 */
[----:B------:R-:W-:Y:S01]  /*5840*/  PLOP3.LUT P2, PT, PT, PT, UP4, 0x40, 0x0 ;  /* 0x000000000000781c */ /* 0x000fe20003f4e848 */
[----:B------:R-:W-:Y:S01]  /*5850*/  UISETP.NE.AND UP3, UPT, UR26, URZ, UPT ;  /* 0x0000003f1a00728c */ /* 0x000fe2000bf65270 */
[----:B------:R-:W-:Y:S01]  /*5860*/  PLOP3.LUT P1, PT, PT, PT, UP1, 0x40, 0x0 ;  /* 0x000000000000781c */ /* 0x000fe20003f2e818 */
[----:B------:R-:W-:Y:S01]  /*5870*/  UISETP.NE.AND UP1, UPT, UR25, URZ, UPT ;  /* 0x0000003f1900728c */ /* 0x000fe2000bf25270 */
[----:B------:R-:W-:Y:S01]  /*5880*/  ISETP.GT.AND P0, PT, R3, 0x10, P0 ;  /* 0x000000100300780c */ /* 0x000fe20000704270 */
[----:B------:R-:W4:Y:S01]  /*5890*/  MUFU.TANH R138, R16 ;  /* 0x00000010008a7308 */ /* 0x000f220000002400 */
[----:B------:R-:W-:Y:S01]  /*58a0*/  FSEL R122, R55, -INF , !P6 ;  /* 0xff800000377a7808 */ /* 0x000fe20007000000 */
[----:B------:R-:W-:Y:S01]  /*58b0*/  UISETP.NE.AND UP4, UPT, UR41, URZ, UPT ;  /* 0x0000003f2900728c */ /* 0x000fe2000bf85270 */
[----:B------:R-:W-:Y:S01]  /*58c0*/  FSEL R124, R48, -INF , !P5 ;  /* 0xff800000307c7808 */ /* 0x000fe20006800000 */
[----:B------:R-:W-:Y:S01]  /*58d0*/  UISETP.NE.AND UP5, UPT, UR42, URZ, UPT ;  /* 0x0000003f2a00728c */ /* 0x000fe2000bfa5270 */
[----:B------:R-:W-:Y:S01]  /*58e0*/  PLOP3.LUT P6, PT, PT, PT, UP2, 0x40, 0x0 ;  /* 0x000000000000781c */ /* 0x000fe20003fce828 */
[----:B------:R-:W-:Y:S01]  /*58f0*/  UISETP.NE.AND UP2, UPT, UR23, URZ, UPT ;  /* 0x0000003f1700728c */ /* 0x000fe2000bf45270 */
[----:B-1----:R-:W-:Y:S01]  /*5900*/  FMUL.FTZ R6, R166, c[0x0][0x320] ;  /* 0x0000c800a6067a20 */ /* 0x002fe20000410000 */
[----:B------:R-:W-:Y:S01]  /*5910*/  PLOP3.LUT P5, PT, PT, PT, UP0, 0x40, 0x0 ;  /* 0x000000000000781c */ /* 0x000fe20003fae808 */
[----:B------:R-:W-:Y:S01]  /*5920*/  UISETP.NE.AND UP0, UPT, UR24, URZ, UPT ;  /* 0x0000003f1800728c */ /* 0x000fe2000bf05270 */
[C---:B------:R-:W-:Y:S01]  /*5930*/  ISETP.GT.AND P2, PT, R3.reuse, 0x8, P2 ;  /* 0x000000080300780c */ /* 0x040fe20001744270 */
[----:B------:R1:W1:Y:S01]  /*5940*/  MUFU.TANH R28, R6 ;  /* 0x00000006001c7308 */ /* 0x0002620000002400 */
[----:B------:R-:W-:Y:S01]  /*5950*/  ISETP.GT.AND P1, PT, R3, 0x9, P1 ;  /* 0x000000090300780c */ /* 0x000fe20000f24270 */
[----:B------:R-:W-:Y:S01]  /*5960*/  FMUL.FTZ R9, R115, c[0x0][0x320] ;  /* 0x0000c80073097a20 */ /* 0x000fe20000410000 */
[----:B------:R-:W-:Y:S01]  /*5970*/  ISETP.LT.OR P0, PT, R5, 0x11, P0 ;  /* 0x000000110500780c */ /* 0x000fe20000701670 */
[----:B------:R-:W-:Y:S01]  /*5980*/  FMUL.FTZ R14, R150, c[0x0][0x320] ;  /* 0x0000c800960e7a20 */ /* 0x000fe20000410000 */
[----:B------:R-:W-:Y:S01]  /*5990*/  ISETP.GT.AND P6, PT, R3, 0x11, P6 ;  /* 0x000000110300780c */ /* 0x000fe200037c4270 */
[----:B------:R-:W-:Y:S01]  /*59a0*/  FMUL.FTZ R13, R146, c[0x0][0x320] ;  /* 0x0000c800920d7a20 */ /* 0x000fe20000410000 */
[C---:B------:R-:W-:Y:S01]  /*59b0*/  ISETP.LT.OR P2, PT, R5.reuse, 0x9, P2 ;  /* 0x000000090500780c */ /* 0x040fe20001741670 */
[----:B------:R-:W2:Y:S01]  /*59c0*/  MUFU.TANH R16, R12 ;  /* 0x0000000c00107308 */ /* 0x000ea20000002400 */
[----:B------:R-:W-:Y:S01]  /*59d0*/  ISETP.LT.OR P1, PT, R5, 0xa, P1 ;  /* 0x0000000a0500780c */ /* 0x000fe20000f21670 */
[----:B------:R-:W-:Y:S01]  /*59e0*/  FMUL.FTZ R8, R179, c[0x0][0x320] ;  /* 0x0000c800b3087a20 */ /* 0x000fe20000410000 */
[----:B------:R-:W-:Y:S01]  /*59f0*/  FSEL R132, R40, -INF , !P0 ;  /* 0xff80000028847808 */ /* 0x000fe20004000000 */
[----:B------:R-:W-:Y:S01]  /*5a00*/  FMUL.FTZ R10, R114, c[0x0][0x320] ;  /* 0x0000c800720a7a20 */ /* 0x000fe20000410000 */
[----:B------:R-:W-:Y:S01]  /*5a10*/  PLOP3.LUT P0, PT, PT, PT, UP0, 0x40, 0x0 ;  /* 0x000000000000781c */ /* 0x000fe20003f0e808 */
[----:B------:R-:W-:Y:S01]  /*5a20*/  UISETP.NE.AND UP0, UPT, UR21, URZ, UPT ;  /* 0x0000003f1500728c */ /* 0x000fe2000bf05270 */
[----:B------:R-:W-:Y:S01]  /*5a30*/  ISETP.LT.OR P6, PT, R5, 0x12, P6 ;  /* 0x000000120500780c */ /* 0x000fe200037c1670 */
[----:B-1----:R-:W-:Y:S01]  /*5a40*/  FMUL.FTZ R6, R154, c[0x0][0x320] ;  /* 0x0000c8009a067a20 */ /* 0x002fe20000410000 */
[----:B------:R-:W-:Y:S01]  /*5a50*/  FSEL R127, R47, -INF , !P2 ;  /* 0xff8000002f7f7808 */ /* 0x000fe20005000000 */
[----:B------:R-:W1:Y:S01]  /*5a60*/  MUFU.TANH R12, R11 ;  /* 0x0000000b000c7308 */ /* 0x000e620000002400 */
[----:B------:R-:W-:Y:S01]  /*5a70*/  FSEL R128, R32, -INF , !P1 ;  /* 0xff80000020807808 */ /* 0x000fe20004800000 */
[----:B------:R-:W-:Y:S01]  /*5a80*/  FMUL.FTZ R7, R178, c[0x0][0x320] ;  /* 0x0000c800b2077a20 */ /* 0x000fe20000410000 */
[----:B------:R-:W-:Y:S01]  /*5a90*/  PLOP3.LUT P2, PT, PT, PT, UP3, 0x40, 0x0 ;  /* 0x000000000000781c */ /* 0x000fe20003f4e838 */
[----:B------:R-:W-:Y:S01]  /*5aa0*/  UISETP.NE.AND UP3, UPT, UR20, URZ, UPT ;  /* 0x0000003f1400728c */ /* 0x000fe2000bf65270 */
[----:B------:R-:W-:Y:S01]  /*5ab0*/  PLOP3.LUT P1, PT, PT, PT, UP1, 0x40, 0x0 ;  /* 0x000000000000781c */ /* 0x000fe20003f2e818 */
[----:B------:R-:W-:Y:S01]  /*5ac0*/  UISETP.NE.AND UP1, UPT, UR22, URZ, UPT ;  /* 0x0000003f1600728c */ /* 0x000fe2000bf25270 */
[C---:B------:R-:W-:Y:S01]  /*5ad0*/  ISETP.GT.AND P0, PT, R3.reuse, 0x21, P0 ;  /* 0x000000210300780c */ /* 0x040fe20000704270 */
[----:B------:R5:W1:Y:S01]  /*5ae0*/  MUFU.TANH R37, R6 ;  /* 0x0000000600257308 */ /* 0x000a620000002400 */
[----:B------:R-:W-:Y:S01]  /*5af0*/  FSEL R133, R34, -INF , !P6 ;  /* 0xff80000022857808 */ /* 0x000fe20007000000 */
[----:B------:R-:W-:Y:S01]  /*5b00*/  FMUL.FTZ R17, R170, c[0x0][0x320] ;  /* 0x0000c800aa117a20 */ /* 0x000fe20000410000 */
[----:B------:R-:W-:Y:S01]  /*5b10*/  PLOP3.LUT P6, PT, PT, PT, UP2, 0x40, 0x0 ;  /* 0x000000000000781c */ /* 0x000fe20003fce828 */
[----:B------:R-:W-:Y:S01]  /*5b20*/  UISETP.NE.AND UP2, UPT, UR19, URZ, UPT ;  /* 0x0000003f1300728c */ /* 0x000fe2000bf45270 */
[----:B------:R-:W-:-:S02]  /*5b30*/  ISETP.GT.AND P5, PT, R3, 0x18, P5 ;  /* 0x000000180300780c */ /* 0x000fc40002fa4270 */
[C---:B------:R-:W-:Y:S01]  /*5b40*/  ISETP.GT.AND P2, PT, R3.reuse, 0x19, P2 ;  /* 0x000000190300780c */ /* 0x040fe20001744270 */
[----:B------:R-:W1:Y:S01]  /*5b50*/  MUFU.TANH R140, R15 ;  /* 0x0000000f008c7308 */ /* 0x000e620000002400 */
[----:B------:R-:W-:Y:S02]  /*5b60*/  ISETP.GT.AND P1, PT, R3, 0x20, P1 ;  /* 0x000000200300780c */ /* 0x000fe40000f24270 */
[C---:B------:R-:W-:Y:S02]  /*5b70*/  ISETP.LT.OR P0, PT, R5.reuse, 0x22, P0 ;  /* 0x000000220500780c */ /* 0x040fe40000701670 */
[C---:B------:R-:W-:Y:S02]  /*5b80*/  ISETP.LT.OR P5, PT, R5.reuse, 0x19, P5 ;  /* 0x000000190500780c */ /* 0x040fe40002fa1670 */
[C---:B------:R-:W-:Y:S01]  /*5b90*/  ISETP.LT.OR P2, PT, R5.reuse, 0x1a, P2 ;  /* 0x0000001a0500780c */ /* 0x040fe20001741670 */
[----:B-----5:R-:W-:Y:S01]  /*5ba0*/  FMUL.FTZ R6, R110, c[0x0][0x320] ;  /* 0x0000c8006e067a20 */ /* 0x020fe20000410000 */
[----:B------:R-:W-:Y:S01]  /*5bb0*/  ISETP.LT.OR P1, PT, R5, 0x21, P1 ;  /* 0x000000210500780c */ /* 0x000fe20000f21670 */
[----:B------:R-:W1:Y:S01]  /*5bc0*/  MUFU.TANH R15, R14 ;  /* 0x0000000e000f7308 */ /* 0x000e620000002400 */
[----:B------:R-:W-:-:S02]  /*5bd0*/  FSEL R189, R59, -INF , !P0 ;  /* 0xff8000003bbd7808 */ /* 0x000fc40004000000 */
[----:B------:R-:W-:Y:S01]  /*5be0*/  PLOP3.LUT P0, PT, PT, PT, UP2, 0x40, 0x0 ;  /* 0x000000000000781c */ /* 0x000fe20003f0e828 */
[----:B------:R-:W-:Y:S01]  /*5bf0*/  UISETP.NE.AND UP2, UPT, UR39, URZ, UPT ;  /* 0x0000003f2700728c */ /* 0x000fe2000bf45270 */
[----:B------:R-:W-:Y:S02]  /*5c00*/  FSEL R144, R46, -INF , !P5 ;  /* 0xff8000002e907808 */ /* 0x000fe40006800000 */
[----:B------:R-:W-:Y:S01]  /*5c10*/  FSEL R145, R42, -INF , !P2 ;  /* 0xff8000002a917808 */ /* 0x000fe20005000000 */
[----:B------:R5:W1:Y:S01]  /*5c20*/  MUFU.TANH R67, R6 ;  /* 0x0000000600437308 */ /* 0x000a620000002400 */
[----:B------:R-:W-:Y:S02]  /*5c30*/  FSEL R190, R61, -INF , !P1 ;  /* 0xff8000003dbe7808 */ /* 0x000fe40004800000 */
[----:B------:R-:W-:Y:S01]  /*5c40*/  PLOP3.LUT P5, PT, PT, PT, UP1, 0x40, 0x0 ;  /* 0x000000000000781c */ /* 0x000fe20003fae818 */
[----:B------:R-:W-:Y:S01]  /*5c50*/  UISETP.NE.AND UP1, UPT, UR5, URZ, UPT ;  /* 0x0000003f0500728c */ /* 0x000fe2000bf25270 */
[----:B------:R-:W-:Y:S01]  /*5c60*/  PLOP3.LUT P2, PT, PT, PT, UP0, 0x40, 0x0 ;  /* 0x000000000000781c */ /* 0x000fe20003f4e808 */
[----:B------:R-:W-:Y:S01]  /*5c70*/  UISETP.NE.AND UP0, UPT, UR4, URZ, UPT ;  /* 0x0000003f0400728c */ /* 0x000fe2000bf05270 */
[----:B------:R-:W-:Y:S01]  /*5c80*/  PLOP3.LUT P1, PT, PT, PT, UP3, 0x40, 0x0 ;  /* 0x000000000000781c */ /* 0x000fe20003f2e838 */
[----:B------:R-:W-:Y:S01]  /*5c90*/  UISETP.NE.AND UP3, UPT, UR40, URZ, UPT ;  /* 0x0000003f2800728c */ /* 0x000fe2000bf65270 */
[C---:B------:R-:W-:Y:S01]  /*5ca0*/  ISETP.GT.AND P0, PT, R3.reuse, 0x38, P0 ;  /* 0x000000380300780c */ /* 0x040fe20000704270 */
[----:B------:R-:W1:Y:S01]  /*5cb0*/  MUFU.TANH R14, R7 ;  /* 0x00000007000e7308 */ /* 0x000e620000002400 */
[----:B------:R-:W-:-:S02]  /*5cc0*/  ISETP.GT.AND P6, PT, R3, 0x28, P6 ;  /* 0x000000280300780c */ /* 0x000fc400037c4270 */
[C---:B------:R-:W-:Y:S02]  /*5cd0*/  ISETP.GT.AND P5, PT, R3.reuse, 0x29, P5 ;  /* 0x000000290300780c */ /* 0x040fe40002fa4270 */
[----:B------:R-:W-:Y:S01]  /*5ce0*/  ISETP.GT.AND P2, PT, R3, 0x30, P2 ;  /* 0x000000300300780c */ /* 0x000fe20001744270 */
[----:B-----5:R-:W-:Y:S01]  /*5cf0*/  FMUL.FTZ R6, R111, c[0x0][0x320] ;  /* 0x0000c8006f067a20 */ /* 0x020fe20000410000 */
[----:B------:R-:W-:Y:S01]  /*5d00*/  ISETP.GT.AND P1, PT, R3, 0x31, P1 ;  /* 0x000000310300780c */ /* 0x000fe20000f24270 */
[----:B------:R-:W1:Y:S01]  /*5d10*/  MUFU.TANH R13, R13 ;  /* 0x0000000d000d7308 */ /* 0x000e620000002400 */
[C---:B------:R-:W-:Y:S02]  /*5d20*/  ISETP.LT.OR P0, PT, R5.reuse, 0x39, P0 ;  /* 0x000000390500780c */ /* 0x040fe40000701670 */
[C---:B------:R-:W-:Y:S02]  /*5d30*/  ISETP.LT.OR P6, PT, R5.reuse, 0x29, P6 ;  /* 0x000000290500780c */ /* 0x040fe400037c1670 */
[----:B------:R-:W-:-:S02]  /*5d40*/  ISETP.LT.OR P5, PT, R5, 0x2a, P5 ;  /* 0x0000002a0500780c */ /* 0x000fc40002fa1670 */
[C---:B------:R-:W-:Y:S01]  /*5d50*/  ISETP.LT.OR P2, PT, R5.reuse, 0x31, P2 ;  /* 0x000000310500780c */ /* 0x040fe20001741670 */
[----:B------:R5:W1:Y:S01]  /*5d60*/  MUFU.TANH R139, R6 ;  /* 0x00000006008b7308 */ /* 0x000a620000002400 */
[----:B------:R-:W-:Y:S02]  /*5d70*/  ISETP.LT.OR P1, PT, R5, 0x32, P1 ;  /* 0x000000320500780c */ /* 0x000fe40000f21670 */
[----:B------:R-:W-:Y:S02]  /*5d80*/  FSEL R206, R30, -INF , !P0 ;  /* 0xff8000001ece7808 */ /* 0x000fe40004000000 */
[----:B------:R-:W-:Y:S02]  /*5d90*/  PLOP3.LUT P0, PT, PT, PT, UP4, 0x40, 0x0 ;  /* 0x000000000000781c */ /* 0x000fe40003f0e848 */
[----:B------:R-:W-:Y:S01]  /*5da0*/  FSEL R188, R58, -INF , !P6 ;  /* 0xff8000003abc7808 */ /* 0x000fe20007000000 */
[----:B------:R-:W1:Y:S01]  /*5db0*/  MUFU.TANH R59, R10 ;  /* 0x0000000a003b7308 */ /* 0x000e620000002400 */
[----:B------:R-:W-:-:S02]  /*5dc0*/  FSEL R187, R50, -INF , !P5 ;  /* 0xff80000032bb7808 */ /* 0x000fc40006800000 */
[----:B------:R-:W-:Y:S02]  /*5dd0*/  FSEL R203, R39, -INF , !P2 ;  /* 0xff80000027cb7808 */ /* 0x000fe40005000000 */
[----:B------:R-:W-:Y:S02]  /*5de0*/  FSEL R205, R38, -INF , !P1 ;  /* 0xff80000026cd7808 */ /* 0x000fe40004800000 */
[----:B------:R-:W-:Y:S01]  /*5df0*/  PLOP3.LUT P6, PT, PT, PT, UP1, 0x40, 0x0 ;  /* 0x000000000000781c */ /* 0x000fe20003fce818 */
[----:B-----5:R-:W-:Y:S01]  /*5e00*/  FMUL.FTZ R6, R155, c[0x0][0x320] ;  /* 0x0000c8009b067a20 */ /* 0x020fe20000410000 */
[----:B------:R-:W-:Y:S01]  /*5e10*/  PLOP3.LUT P5, PT, PT, PT, UP0, 0x40, 0x0 ;  /* 0x000000000000781c */ /* 0x000fe20003fae808 */
[----:B------:R-:W-:Y:S01]  /*5e20*/  UISETP.NE.AND UP0, UPT, UR37, URZ, UPT ;  /* 0x0000003f2500728c */ /* 0x000fe2000bf05270 */
[----:B------:R-:W-:Y:S01]  /*5e30*/  PLOP3.LUT P2, PT, PT, PT, UP6, 0x40, 0x0 ;  /* 0x000000000000781c */ /* 0x000fe20003f4e868 */
[----:B------:R5:W1:Y:S01]  /*5e40*/  MUFU.TANH R43, R6 ;  /* 0x00000006002b7308 */ /* 0x000a620000002400 */
[----:B------:R-:W-:Y:S01]  /*5e50*/  PLOP3.LUT P1, PT, PT, PT, UP5, 0x40, 0x0 ;  /* 0x000000000000781c */ /* 0x000fe20003f2e858 */
[----:B------:R-:W-:Y:S01]  /*5e60*/  UP2UR UR37, UPR, URZ, 0x40 ;  /* 0x000000403f257883 */ /* 0x000fe20008000000 */
[C---:B------:R-:W-:Y:S01]  /*5e70*/  ISETP.GT.AND P0, PT, R3.reuse, 0x49, P0 ;  /* 0x000000490300780c */ /* 0x040fe20000704270 */
[----:B------:R-:W-:Y:S01]  /*5e80*/  UISETP.NE.AND UP6, UPT, UR34, URZ, UPT ;  /* 0x0000003f2200728c */ /* 0x000fe2000bfc5270 */
[C---:B------:R-:W-:Y:S01]  /*5e90*/  ISETP.GT.AND P6, PT, R3.reuse, 0x39, P6 ;  /* 0x000000390300780c */ /* 0x040fe200037c4270 */
[----:B------:R-:W-:Y:S01]  /*5ea0*/  UISETP.NE.AND UP1, UPT, UR38, URZ, UPT ;  /* 0x0000003f2600728c */ /* 0x000fe2000bf25270 */
[C---:B------:R-:W-:Y:S01]  /*5eb0*/  ISETP.GT.AND P5, PT, R3.reuse, 0x40, P5 ;  /* 0x000000400300780c */ /* 0x040fe20002fa4270 */
[----:B------:R-:W1:Y:S01]  /*5ec0*/  MUFU.TANH R58, R9 ;  /* 0x00000009003a7308 */ /* 0x000e620000002400 */
[----:B------:R-:W-:-:S02]  /*5ed0*/  ISETP.GT.AND P2, PT, R3, 0x41, P2 ;  /* 0x000000410300780c */ /* 0x000fc40001744270 */
[----:B------:R-:W-:Y:S02]  /*5ee0*/  ISETP.GT.AND P1, PT, R3, 0x48, P1 ;  /* 0x000000480300780c */ /* 0x000fe40000f24270 */
[C---:B------:R-:W-:Y:S02]  /*5ef0*/  ISETP.LT.OR P0, PT, R5.reuse, 0x4a, P0 ;  /* 0x0000004a0500780c */ /* 0x040fe40000701670 */
[----:B------:R-:W-:Y:S01]  /*5f00*/  ISETP.LT.OR P6, PT, R5, 0x3a, P6 ;  /* 0x0000003a0500780c */ /* 0x000fe200037c1670 */
[----:B-----5:R-:W-:Y:S01]  /*5f10*/  FMUL.FTZ R6, R175, c[0x0][0x320] ;  /* 0x0000c800af067a20 */ /* 0x020fe20000410000 */
[C---:B------:R-:W-:Y:S01]  /*5f20*/  ISETP.LT.OR P5, PT, R5.reuse, 0x41, P5 ;  /* 0x000000410500780c */ /* 0x040fe20002fa1670 */
[----:B------:R-:W1:Y:S01]  /*5f30*/  MUFU.TANH R9, R8 ;  /* 0x0000000800097308 */ /* 0x000e620000002400 */
[C---:B------:R-:W-:Y:S02]  /*5f40*/  ISETP.LT.OR P2, PT, R5.reuse, 0x42, P2 ;  /* 0x000000420500780c */ /* 0x040fe40001741670 */
[----:B------:R-:W-:-:S02]  /*5f50*/  ISETP.LT.OR P1, PT, R5, 0x49, P1 ;  /* 0x000000490500780c */ /* 0x000fc40000f21670 */
[----:B------:R-:W-:Y:S02]  /*5f60*/  FSEL R244, R53, -INF , !P0 ;  /* 0xff80000035f47808 */ /* 0x000fe40004000000 */
[----:B------:R-:W-:Y:S01]  /*5f70*/  PLOP3.LUT P0, PT, PT, PT, UP6, 0x40, 0x0 ;  /* 0x000000000000781c */ /* 0x000fe20003f0e868 */
[----:B------:R5:W1:Y:S01]  /*5f80*/  MUFU.TANH R27, R6 ;  /* 0x00000006001b7308 */ /* 0x000a620000002400 */
[----:B------:R-:W-:Y:S01]  /*5f90*/  FSEL R229, R62, -INF , !P6 ;  /* 0xff8000003ee57808 */ /* 0x000fe20007000000 */
[----:B------:R-:W-:Y:S01]  /*5fa0*/  UISETP.NE.AND UP6, UPT, UR37, URZ, UPT ;  /* 0x0000003f2500728c */ /* 0x000fe2000bfc5270 */
[----:B------:R-:W-:Y:S02]  /*5fb0*/  FSEL R245, R60, -INF , !P5 ;  /* 0xff8000003cf57808 */ /* 0x000fe40006800000 */
[----:B------:R-:W-:Y:S02]  /*5fc0*/  FSEL R247, R57, -INF , !P2 ;  /* 0xff80000039f77808 */ /* 0x000fe40005000000 */
[----:B------:R-:W-:Y:S01]  /*5fd0*/  FSEL R246, R49, -INF , !P1 ;  /* 0xff80000031f67808 */ /* 0x000fe20004800000 */
[----:B------:R-:W1:Y:S01]  /*5fe0*/  MUFU.TANH R8, R17 ;  /* 0x0000001100087308 */ /* 0x000e620000002400 */
[----:B------:R-:W-:-:S02]  /*5ff0*/  PLOP3.LUT P6, PT, PT, PT, UP3, 0x40, 0x0 ;  /* 0x000000000000781c */ /* 0x000fc40003fce838 */
[----:B------:R-:W-:Y:S02]  /*6000*/  PLOP3.LUT P5, PT, PT, PT, UP2, 0x40, 0x0 ;  /* 0x000000000000781c */ /* 0x000fe40003fae828 */
[----:B------:R-:W-:Y:S02]  /*6010*/  PLOP3.LUT P2, PT, PT, PT, UP1, 0x40, 0x0 ;  /* 0x000000000000781c */ /* 0x000fe40003f4e818 */
[----:B------:R-:W-:Y:S01]  /*6020*/  PLOP3.LUT P1, PT, PT, PT, UP0, 0x40, 0x0 ;  /* 0x000000000000781c */ /* 0x000fe20003f2e808 */
[----:B-----5:R-:W-:Y:S01]  /*6030*/  FMUL.FTZ R6, R167, c[0x0][0x320] ;  /* 0x0000c800a7067a20 */ /* 0x020fe20000410000 */
[C---:B------:R-:W-:Y:S02]  /*6040*/  ISETP.GT.AND P6, PT, R3.reuse, 0x50, P6 ;  /* 0x000000500300780c */ /* 0x040fe400037c4270 */
[C---:B------:R-:W-:Y:S01]  /*6050*/  ISETP.GT.AND P5, PT, R3.reuse, 0x51, P5 ;  /* 0x000000510300780c */ /* 0x040fe20002fa4270 */
[----:B------:R5:W1:Y:S01]  /*6060*/  MUFU.TANH R26, R6 ;  /* 0x00000006001a7308 */ /* 0x000a620000002400 */
[----:B------:R-:W-:-:S02]  /*6070*/  ISETP.GT.AND P2, PT, R3, 0x58, P2 ;  /* 0x000000580300780c */ /* 0x000fc40001744270 */
[----:B------:R-:W-:Y:S02]  /*6080*/  ISETP.GT.AND P1, PT, R3, 0x59, P1 ;  /* 0x000000590300780c */ /* 0x000fe40000f24270 */
[C---:B------:R-:W-:Y:S02]  /*6090*/  ISETP.LT.OR P6, PT, R5.reuse, 0x51, P6 ;  /* 0x000000510500780c */ /* 0x040fe400037c1670 */
[C---:B------:R-:W-:Y:S02]  /*60a0*/  ISETP.LT.OR P5, PT, R5.reuse, 0x52, P5 ;  /* 0x000000520500780c */ /* 0x040fe40002fa1670 */
[C---:B------:R-:W-:Y:S02]  /*60b0*/  ISETP.LT.OR P2, PT, R5.reuse, 0x59, P2 ;  /* 0x000000590500780c */ /* 0x040fe40001741670 */
[----:B------:R-:W-:Y:S02]  /*60c0*/  ISETP.LT.OR P1, PT, R5, 0x5a, P1 ;  /* 0x0000005a0500780c */ /* 0x000fe40000f21670 */
[----:B------:R-:W-:-:S02]  /*60d0*/  FSEL R243, R41, -INF , !P6 ;  /* 0xff80000029f37808 */ /* 0x000fc40007000000 */
[----:B------:R-:W-:Y:S01]  /*60e0*/  FSEL R242, R36, -INF , !P5 ;  /* 0xff80000024f27808 */ /* 0x000fe20006800000 */
[----:B-----5:R-:W-:Y:S01]  /*60f0*/  FMUL.FTZ R6, R159, c[0x0][0x320] ;  /* 0x0000c8009f067a20 */ /* 0x020fe20000410000 */
[----:B------:R-:W-:Y:S02]  /*6100*/  FSEL R249, R33, -INF , !P2 ;  /* 0xff80000021f97808 */ /* 0x000fe40005000000 */
[----:B------:R-:W-:Y:S01]  /*6110*/  FSEL R250, R35, -INF , !P1 ;  /* 0xff80000023fa7808 */ /* 0x000fe20004800000 */
[----:B------:R5:W1:Y:S02]  /*6120*/  MUFU.TANH R25, R6 ;  /* 0x0000000600197308 */ /* 0x000a640000002400 */
[----:B-----5:R-:W-:-:S06]  /*6130*/  FMUL.FTZ R6, R162, c[0x0][0x320] ;  /* 0x0000c800a2067a20 */ /* 0x020fcc0000410000 */
[----:B------:R5:W1:Y:S02]  /*6140*/  MUFU.TANH R24, R6 ;  /* 0x0000000600187308 */ /* 0x000a640000002400 */
[----:B-----5:R-:W-:-:S06]  /*6150*/  FMUL.FTZ R6, R163, c[0x0][0x320] ;  /* 0x0000c800a3067a20 */ /* 0x020fcc0000410000 */
[----:B------:R5:W1:Y:S02]  /*6160*/  MUFU.TANH R22, R6 ;  /* 0x0000000600167308 */ /* 0x000a640000002400 */
[----:B-----5:R-:W-:-:S06]  /*6170*/  FMUL.FTZ R6, R158, c[0x0][0x320] ;  /* 0x0000c8009e067a20 */ /* 0x020fcc0000410000 */
[----:B------:R5:W1:Y:S02]  /*6180*/  MUFU.TANH R11, R6 ;  /* 0x00000006000b7308 */ /* 0x000a640000002400 */
[----:B-----5:R-:W5:Y:S02]  /*6190*/  SHFL.IDX PT, R6, R18, 0x3, 0x1c1f ;  /* 0x007c1f0012067f89 */ /* 0x020f6400000e0000 */
[----:B-----5:R-:W-:-:S05]  /*61a0*/  IMAD.IADD R3, R19, 0x1, R6 ;  /* 0x0000000113037824 */ /* 0x020fca00078e0206 */
[----:B------:R-:W-:Y:S01]  /*61b0*/  IMNMX R5, R3, R20, PT ;  /* 0x0000001403057217 */ /* 0x000fe20003800200 */
[----:B------:R-:W-:Y:S01]  /*61c0*/  IMAD.IADD R3, R21, 0x1, R6 ;  /* 0x0000000115037824 */ /* 0x000fe200078e0206 */
        /* <DEDUP_REMOVED lines=13> */
.L_x_267:
[----:B------:R-:W-:-:S04]  /*62a0*/  MOV R7, c[0x0][0x32c] ;  /* 0x0000cb0000077a02 */ /* 0x000fc80000000f00 */
[----:B------:R-:W-:-:S13]  /*62b0*/  ISETP.NE.AND P0, PT, R7, 0x1, PT ;  /* 0x000000010700780c */ /* 0x000fda0003f05270 */
[----:B------:R-:W-:-:S05]  /*62c0*/  @P0 IMAD.HI.U32 R7, R6, c[0x0][0x330], RZ ;  /* 0x0000cc0006070a27 */ /* 0x000fca00078e00ff */
[----:B------:R-:W-:Y:S02]  /*62d0*/  @P0 SHF.R.U32.HI R6, RZ, c[0x0][0x334], R7 ;  /* 0x0000cd00ff060a19 */ /* 0x000fe40000011607 */
.L_x_268:
[----:B------:R-:W-:Y:S05]  /*62e0*/  BSYNC B0 ;  /* 0x0000000000007941 */ /* 0x000fea0003800000 */
.L_x_266:
[----:B------:R-:W-:-:S05]  /*62f0*/  IMAD R6, R6, c[0x0][0x32c], R23 ;  /* 0x0000cb0006067a24 */ /* 0x000fca00078e0217 */
[----:B------:R-:W-:Y:S02]  /*6300*/  IADD3 R7, R6, c[0x0][0x32c], RZ ;  /* 0x0000cb0006077a10 */ /* 0x000fe40007ffe0ff */
[----:B------:R-:W-:Y:S02]  /*6310*/  IMNMX R3, R3, R6, !PT ;  /* 0x0000000603037217 */ /* 0x000fe40007800200 */
[----:B------:R-:W-:Y:S02]  /*6320*/  IMNMX R5, R5, R7, PT ;  /* 0x0000000705057217 */ /* 0x000fe40003800200 */
.L_x_265:
        /* <DEDUP_REMOVED lines=31> */
[----:B------:R-:W-:Y:S01]  /*6520*/  STL [R1+0x40], R218 ;  /* 0x000040da01007387 */ /* 0x000fe20000100800 */
[----:B------:R-:W-:Y:S01]  /*6530*/  FMNMX.FTZ R72, R83, R72, !PT ;  /* 0x0000004853487209 */ /* 0x000fe20007810000 */
[--C-:B------:R-:W-:Y:S01]  /*6540*/  IMAD R210, R4, 0x2, R209.reuse ;  /* 0x0000000204d27824 */ /* 0x100fe200078e02d1 */
[----:B------:R-:W-:Y:S01]  /*6550*/  FMNMX.FTZ R6, R82, R6, !PT ;  /* 0x0000000652067209 */ /* 0x000fe20007810000 */
[----:B------:R-:W-:Y:S01]  /*6560*/  IMAD R212, R2, 0x2, R209 ;  /* 0x0000000202d47824 */ /* 0x000fe200078e02d1 */
[----:B------:R-:W-:Y:S01]  /*6570*/  FMNMX.FTZ R72, R117, R72, !PT ;  /* 0x0000004875487209 */ /* 0x000fe20007810000 */
[----:B------:R-:W-:Y:S01]  /*6580*/  STL [R1+0x3c], R217 ;  /* 0x00003cd901007387 */ /* 0x000fe20000100800 */
[----:B------:R-:W-:-:S02]  /*6590*/  FMNMX.FTZ R6, R112, R6, !PT ;  /* 0x0000000670067209 */ /* 0x000fc40007810000 */
[----:B------:R-:W-:Y:S01]  /*65a0*/  FMNMX.FTZ R72, R121, R72, !PT ;  /* 0x0000004879487209 */ /* 0x000fe20007810000 */
[----:B------:R-:W-:Y:S01]  /*65b0*/  STL [R1+0x38], R216 ;  /* 0x000038d801007387 */ /* 0x000fe20000100800 */
        /* <DEDUP_REMOVED lines=30> */
[----:B------:R-:W-:Y:S01]  /*67a0*/  PLOP3.LUT P5, PT, PT, PT, UP6, 0x40, 0x0 ;  /* 0x000000000000781c */ /* 0x000fe20003fae868 */
[----:B------:R-:W-:Y:S01]  /*67b0*/  UISETP.NE.AND UP6, UPT, UR37, URZ, UPT ;  /* 0x0000003f2500728c */ /* 0x000fe2000bfc5270 */
[----:B------:R-:W-:Y:S01]  /*67c0*/  FMNMX.FTZ R72, R248, R72, !PT ;  /* 0x00000048f8487209 */ /* 0x000fe20007810000 */
[----:B------:R-:W-:Y:S01]  /*67d0*/  STL [R1+0x28], R208 ;  /* 0x000028d001007387 */ /* 0x000fe20000100800 */
[----:B------:R-:W-:-:S02]  /*67e0*/  FMNMX.FTZ R6, R233, R6, !PT ;  /* 0x00000006e9067209 */ /* 0x000fc40007810000 */
[----:B------:R-:W-:Y:S02]  /*67f0*/  FMNMX.FTZ R72, R251, R72, !PT ;  /* 0x00000048fb487209 */ /* 0x000fe40007810000 */
[----:B------:R-:W-:Y:S02]  /*6800*/  ISETP.GT.AND P5, PT, R3, RZ, P5 ;  /* 0x000000ff0300720c */ /* 0x000fe40002fa4270 */
[----:B------:R-:W-:Y:S01]  /*6810*/  FMNMX.FTZ R6, R235, R6, !PT ;  /* 0x00000006eb067209 */ /* 0x000fe20007810000 */
[----:B------:R-:W1:Y:S01]  /*6820*/  SHFL.BFLY PT, R7, R72, 0x2, 0x1f ;  /* 0x0c401f0048077f89 */ /* 0x000e6200000e0000 */
[----:B------:R-:W-:Y:S02]  /*6830*/  ISETP.LT.OR P5, PT, R5, 0x1, P5 ;  /* 0x000000010500780c */ /* 0x000fe40002fa1670 */
[----:B------:R-:W-:Y:S02]  /*6840*/  FMNMX.FTZ R6, R236, R6, !PT ;  /* 0x00000006ec067209 */ /* 0x000fe40007810000 */
[----:B------:R-:W-:-:S02]  /*6850*/  FSEL R116, R8, -INF , !P5 ;  /* 0xff80000008747808 */ /* 0x000fc40006800000 */
[----:B------:R-:W-:Y:S01]  /*6860*/  PLOP3.LUT P6, PT, PT, PT, UP3, 0x40, 0x0 ;  /* 0x000000000000781c */ /* 0x000fe20003fce838 */
[----:B------:R-:W2:Y:S01]  /*6870*/  SHFL.BFLY PT, R8, R6, 0x2, 0x1f ;  /* 0x0c401f0006087f89 */ /* 0x000ea200000e0000 */
[----:B------:R-:W-:Y:S01]  /*6880*/  PLOP3.LUT P5, PT, PT, PT, UP2, 0x40, 0x0 ;  /* 0x000000000000781c */ /* 0x000fe20003fae828 */
[----:B------:R-:W-:Y:S01]  /*6890*/  UISETP.NE.AND UP2, UPT, UR24, URZ, UPT ;  /* 0x0000003f1800728c */ /* 0x000fe2000bf45270 */
[----:B------:R-:W-:Y:S01]  /*68a0*/  ISETP.GT.AND P6, PT, R3, 0x10, P6 ;  /* 0x000000100300780c */ /* 0x000fe200037c4270 */
[----:B------:R-:W-:Y:S01]  /*68b0*/  UISETP.NE.AND UP3, UPT, UR25, URZ, UPT ;  /* 0x0000003f1900728c */ /* 0x000fe2000bf65270 */
[----:B------:R-:W-:Y:S01]  /*68c0*/  PLOP3.LUT P2, PT, PT, PT, UP5, 0x40, 0x0 ;  /* 0x000000000000781c */ /* 0x000fe20003f4e858 */
[----:B------:R-:W-:Y:S01]  /*68d0*/  UISETP.NE.AND UP5, UPT, UR33, URZ, UPT ;  /* 0x0000003f2100728c */ /* 0x000fe2000bfa5270 */
[----:B------:R-:W-:Y:S02]  /*68e0*/  ISETP.LT.OR P6, PT, R5, 0x11, P6 ;  /* 0x000000110500780c */ /* 0x000fe400037c1670 */
[----:B------:R-:W-:Y:S01]  /*68f0*/  PLOP3.LUT P1, PT, PT, PT, UP0, 0x40, 0x0 ;  /* 0x000000000000781c */ /* 0x000fe20003f2e808 */
[----:B------:R-:W-:Y:S01]  /*6900*/  UISETP.NE.AND UP0, UPT, UR26, URZ, UPT ;  /* 0x0000003f1a00728c */ /* 0x000fe2000bf05270 */
[----:B------:R-:W-:-:S02]  /*6910*/  FSEL R118, R14, -INF , !P6 ;  /* 0xff8000000e767808 */ /* 0x000fc40007000000 */
[----:B------:R-:W-:Y:S01]  /*6920*/  PLOP3.LUT P6, PT, PT, PT, UP2, 0x40, 0x0 ;  /* 0x000000000000781c */ /* 0x000fe20003fce828 */
[----:B------:R-:W-:Y:S01]  /*6930*/  UISETP.NE.AND UP2, UPT, UR19, URZ, UPT ;  /* 0x0000003f1300728c */ /* 0x000fe2000bf45270 */
[----:B------:R-:W-:Y:S01]  /*6940*/  PLOP3.LUT P0, PT, PT, PT, UP1, 0x40, 0x0 ;  /* 0x000000000000781c */ /* 0x000fe20003f0e818 */
[----:B------:R-:W-:Y:S01]  /*6950*/  UISETP.NE.AND UP1, UPT, UR23, URZ, UPT ;  /* 0x0000003f1700728c */ /* 0x000fe2000bf25270 */
[----:B-1----:R-:W-:Y:S02]  /*6960*/  FMNMX.FTZ R72, R72, R7, !PT ;  /* 0x0000000748487209 */ /* 0x002fe40007810000 */
[C---:B------:R-:W-:Y:S02]  /*6970*/  ISETP.GT.AND P6, PT, R3.reuse, 0x21, P6 ;  /* 0x000000210300780c */ /* 0x040fe400037c4270 */
[----:B------:R-:W-:Y:S01]  /*6980*/  ISETP.GT.AND P2, PT, R3, 0x1, P2 ;  /* 0x000000010300780c */ /* 0x000fe20001744270 */
[----:B------:R-:W1:Y:S01]  /*6990*/  SHFL.BFLY PT, R7, R72, 0x1, 0x1f ;  /* 0x0c201f0048077f89 */ /* 0x000e6200000e0000 */
[----:B------:R-:W-:-:S02]  /*69a0*/  ISETP.LT.OR P6, PT, R5, 0x22, P6 ;  /* 0x000000220500780c */ /* 0x000fc400037c1670 */
[----:B--2---:R-:W-:Y:S02]  /*69b0*/  FMNMX.FTZ R6, R6, R8, !PT ;  /* 0x0000000806067209 */ /* 0x004fe40007810000 */
[----:B------:R-:W-:Y:S02]  /*69c0*/  FSEL R147, R31, -INF , !P6 ;  /* 0xff8000001f937808 */ /* 0x000fe40007000000 */
[----:B------:R-:W-:Y:S01]  /*69d0*/  PLOP3.LUT P6, PT, PT, PT, UP2, 0x40, 0x0 ;  /* 0x000000000000781c */ /* 0x000fe20003fce828 */
[----:B------:R-:W2:Y:S01]  /*69e0*/  SHFL.BFLY PT, R71, R6, 0x1, 0x1f ;  /* 0x0c201f0006477f89 */ /* 0x000ea200000e0000 */
[C---:B------:R-:W-:Y:S01]  /*69f0*/  ISETP.GT.AND P1, PT, R3.reuse, 0x8, P1 ;  /* 0x000000080300780c */ /* 0x040fe20000f24270 */
[----:B------:R-:W-:Y:S01]  /*6a00*/  UISETP.NE.AND UP2, UPT, UR29, URZ, UPT ;  /* 0x0000003f1d00728c */ /* 0x000fe2000bf45270 */
[C---:B------:R-:W-:Y:S02]  /*6a10*/  ISETP.GT.AND P6, PT, R3.reuse, 0x38, P6 ;  /* 0x000000380300780c */ /* 0x040fe400037c4270 */
[----:B------:R-:W-:-:S02]  /*6a20*/  ISETP.GT.AND P0, PT, R3, 0x9, P0 ;  /* 0x000000090300780c */ /* 0x000fc40000704270 */
[C---:B------:R-:W-:Y:S02]  /*6a30*/  ISETP.LT.OR P6, PT, R5.reuse, 0x39, P6 ;  /* 0x000000390500780c */ /* 0x040fe400037c1670 */
[----:B------:R-:W-:Y:S02]  /*6a40*/  ISETP.LT.OR P2, PT, R5, 0x2, P2 ;  /* 0x000000020500780c */ /* 0x000fe40001741670 */
[----:B------:R-:W-:Y:S02]  /*6a50*/  FSEL R197, R37, -INF , !P6 ;  /* 0xff80000025c57808 */ /* 0x000fe40007000000 */
[C---:B------:R-:W-:Y:S02]  /*6a60*/  ISETP.LT.OR P1, PT, R5.reuse, 0x9, P1 ;  /* 0x000000090500780c */ /* 0x040fe40000f21670 */
[----:B------:R-:W-:Y:S02]  /*6a70*/  ISETP.LT.OR P0, PT, R5, 0xa, P0 ;  /* 0x0000000a0500780c */ /* 0x000fe40000701670 */
[----:B-1----:R-:W-:-:S02]  /*6a80*/  FMNMX.FTZ R72, R72, R7, !PT ;  /* 0x0000000748487209 */ /* 0x002fc40007810000 */
[----:B------:R-:W-:Y:S02]  /*6a90*/  FSEL R115, R29, -INF , !P2 ;  /* 0xff8000001d737808 */ /* 0x000fe40005000000 */
[C---:B------:R-:W-:Y:S01]  /*6aa0*/  FSETP.NEU.FTZ.AND P6, PT, R72.reuse, -INF , PT ;  /* 0xff8000004800780b */ /* 0x040fe20003fdd000 */
[----:B------:R-:W-:Y:S01]  /*6ab0*/  FMUL.FTZ R7, R72, c[0x0][0x2d0] ;  /* 0x0000b40048077a20 */ /* 0x000fe20000410000 */
[----:B------:R-:W-:Y:S02]  /*6ac0*/  FSEL R114, R12, -INF , !P1 ;  /* 0xff8000000c727808 */ /* 0x000fe40004800000 */
[----:B--2---:R-:W-:Y:S02]  /*6ad0*/  FMNMX.FTZ R71, R6, R71, !PT ;  /* 0x0000004706477209 */ /* 0x004fe40007810000 */
[----:B------:R-:W-:Y:S02]  /*6ae0*/  FSEL R7, R7, RZ, P6 ;  /* 0x000000ff07077208 */ /* 0x000fe40003000000 */
[C---:B------:R-:W-:Y:S01]  /*6af0*/  FSETP.NEU.FTZ.AND P6, PT, R71.reuse, -INF , PT ;  /* 0xff8000004700780b */ /* 0x040fe20003fdd000 */
[----:B------:R-:W-:Y:S01]  /*6b00*/  FMUL.FTZ R6, R71, c[0x0][0x2d0] ;  /* 0x0000b40047067a20 */ /* 0x000fe20000410000 */
[----:B------:R-:W-:Y:S01]  /*6b10*/  FSEL R113, R27, -INF , !P0 ;  /* 0xff8000001b717808 */ /* 0x000fe20004000000 */
[----:B------:R-:W-:Y:S01]  /*6b20*/  FFMA.FTZ R8, R66, c[0x0][0x2d0], -R7 ;  /* 0x0000b40042087a23 */ /* 0x000fe20000010807 */
[----:B------:R-:W-:Y:S01]  /*6b30*/  PLOP3.LUT P2, PT, PT, PT, UP4, 0x40, 0x0 ;  /* 0x000000000000781c */ /* 0x000fe20003f4e848 */
[----:B------:R-:W-:Y:S01]  /*6b40*/  UISETP.NE.AND UP4, UPT, UR21, URZ, UPT ;  /* 0x0000003f1500728c */ /* 0x000fe2000bf85270 */
[----:B------:R-:W-:Y:S01]  /*6b50*/  FSEL R6, R6, RZ, P6 ;  /* 0x000000ff06067208 */ /* 0x000fe20003000000 */
[----:B------:R1:W2:Y:S01]  /*6b60*/  MUFU.EX2 R10, R8 ;  /* 0x00000008000a7308 */ /* 0x0002a20000000800 */
[----:B------:R-:W-:Y:S01]  /*6b70*/  PLOP3.LUT P1, PT, PT, PT, UP0, 0x40, 0x0 ;  /* 0x000000000000781c */ /* 0x000fe20003f2e808 */
[----:B------:R-:W-:Y:S01]  /*6b80*/  UISETP.NE.AND UP0, UPT, UR22, URZ, UPT ;  /* 0x0000003f1600728c */ /* 0x000fe2000bf05270 */
[----:B------:R-:W-:Y:S01]  /*6b90*/  PLOP3.LUT P0, PT, PT, PT, UP3, 0x40, 0x0 ;  /* 0x000000000000781c */ /* 0x000fe20003f0e838 */
[----:B------:R-:W-:Y:S01]  /*6ba0*/  FFMA.FTZ R0, R54, c[0x0][0x2d0], -R6 ;  /* 0x0000b40036007a23 */ /* 0x000fe20000010806 */
[C---:B------:R-:W-:Y:S01]  /*6bb0*/  ISETP.GT.AND P5, PT, R3.reuse, 0x11, P5 ;  /* 0x000000110300780c */ /* 0x040fe20002fa4270 */
[----:B------:R-:W-:Y:S01]  /*6bc0*/  UISETP.NE.AND UP3, UPT, UR20, URZ, UPT ;  /* 0x0000003f1400728c */ /* 0x000fe2000bf65270 */
[C---:B------:R-:W-:Y:S01]  /*6bd0*/  ISETP.GT.AND P2, PT, R3.reuse, 0x18, P2 ;  /* 0x000000180300780c */ /* 0x040fe20001744270 */
[----:B------:R3:W-:Y:S01]  /*6be0*/  MUFU.EX2 R151, R0 ;  /* 0x0000000000977308 */ /* 0x0007e20000000800 */
[----:B------:R-:W-:-:S02]  /*6bf0*/  ISETP.GT.AND P1, PT, R3, 0x19, P1 ;  /* 0x000000190300780c */ /* 0x000fc40000f24270 */
[----:B------:R-:W-:Y:S02]  /*6c00*/  ISETP.GT.AND P0, PT, R3, 0x20, P0 ;  /* 0x000000200300780c */ /* 0x000fe40000704270 */
[C---:B------:R-:W-:Y:S02]  /*6c10*/  ISETP.LT.OR P5, PT, R5.reuse, 0x12, P5 ;  /* 0x000000120500780c */ /* 0x040fe40002fa1670 */
[----:B------:R-:W-:Y:S01]  /*6c20*/  ISETP.LT.OR P2, PT, R5, 0x19, P2 ;  /* 0x000000190500780c */ /* 0x000fe20001741670 */
[----:B-1----:R-:W-:Y:S01]  /*6c30*/  FFMA.FTZ R8, R65, c[0x0][0x2d0], -R7 ;  /* 0x0000b40041087a23 */ /* 0x002fe20000010807 */
[C---:B------:R-:W-:Y:S02]  /*6c40*/  ISETP.LT.OR P1, PT, R5.reuse, 0x1a, P1 ;  /* 0x0000001a0500780c */ /* 0x040fe40000f21670 */
[----:B------:R-:W-:Y:S01]  /*6c50*/  ISETP.LT.OR P0, PT, R5, 0x21, P0 ;  /* 0x000000210500780c */ /* 0x000fe20000701670 */
[----:B------:R1:W4:Y:S01]  /*6c60*/  MUFU.EX2 R165, R8 ;  /* 0x0000000800a57308 */ /* 0x0003220000000800 */
[----:B------:R-:W-:-:S02]  /*6c70*/  FSEL R120, R9, -INF , !P5 ;  /* 0xff80000009787808 */ /* 0x000fc40006800000 */
[----:B------:R-:W-:Y:S01]  /*6c80*/  FSEL R123, R28, -INF , !P2 ;  /* 0xff8000001c7b7808 */ /* 0x000fe20005000000 */
[----:B---3--:R-:W-:Y:S01]  /*6c90*/  FFMA.FTZ R0, R56, c[0x0][0x2d0], -R6 ;  /* 0x0000b40038007a23 */ /* 0x008fe20000010806 */
[----:B------:R-:W-:Y:S02]  /*6ca0*/  FSEL R126, R26, -INF , !P1 ;  /* 0xff8000001a7e7808 */ /* 0x000fe40004800000 */
[----:B------:R-:W-:Y:S01]  /*6cb0*/  FSEL R146, R15, -INF , !P0 ;  /* 0xff8000000f927808 */ /* 0x000fe20004000000 */
[----:B------:R3:W-:Y:S01]  /*6cc0*/  MUFU.EX2 R154, R0 ;  /* 0x00000000009a7308 */ /* 0x0007e20000000800 */
[----:B------:R-:W-:Y:S01]  /*6cd0*/  PLOP3.LUT P5, PT, PT, PT, UP1, 0x40, 0x0 ;  /* 0x000000000000781c */ /* 0x000fe20003fae818 */
[----:B------:R-:W-:Y:S01]  /*6ce0*/  UISETP.NE.AND UP1, UPT, UR5, URZ, UPT ;  /* 0x0000003f0500728c */ /* 0x000fe2000bf25270 */
[----:B------:R-:W-:Y:S01]  /*6cf0*/  PLOP3.LUT P2, PT, PT, PT, UP0, 0x40, 0x0 ;  /* 0x000000000000781c */ /* 0x000fe20003f4e808 */
[----:B------:R-:W-:Y:S01]  /*6d00*/  UISETP.NE.AND UP0, UPT, UR4, URZ, UPT ;  /* 0x0000003f0400728c */ /* 0x000fe2000bf05270 */
[----:B------:R-:W-:Y:S01]  /*6d10*/  PLOP3.LUT P1, PT, PT, PT, UP4, 0x40, 0x0 ;  /* 0x000000000000781c */ /* 0x000fe20003f2e848 */
[----:B------:R-:W-:Y:S01]  /*6d20*/  UISETP.NE.AND UP4, UPT, UR32, URZ, UPT ;  /* 0x0000003f2000728c */ /* 0x000fe2000bf85270 */
[----:B------:R-:W-:Y:S01]  /*6d30*/  PLOP3.LUT P0, PT, PT, PT, UP3, 0x40, 0x0 ;  /* 0x000000000000781c */ /* 0x000fe20003f0e838 */
[--C-:B-1----:R-:W-:Y:S01]  /*6d40*/  FFMA.FTZ R8, R69, c[0x0][0x2d0], -R7.reuse ;  /* 0x0000b40045087a23 */ /* 0x102fe20000010807 */
[----:B------:R-:W-:Y:S01]  /*6d50*/  FMNMX.FTZ R4, R122, R124, !PT ;  /* 0x0000007c7a047209 */ /* 0x000fe20007810000 */
[----:B------:R-:W-:Y:S01]  /*6d60*/  UISETP.NE.AND UP3, UPT, UR27, URZ, UPT ;  /* 0x0000003f1b00728c */ /* 0x000fe2000bf65270 */
[C---:B------:R-:W-:Y:S01]  /*6d70*/  ISETP.GT.AND P5, PT, R3.reuse, 0x28, P5 ;  /* 0x000000280300780c */ /* 0x040fe20002fa4270 */
[----:B------:R1:W-:Y:S01]  /*6d80*/  MUFU.EX2 R214, R8 ;  /* 0x0000000800d67308 */ /* 0x0003e20000000800 */
[C---:B------:R-:W-:Y:S01]  /*6d90*/  ISETP.GT.AND P2, PT, R3.reuse, 0x29, P2 ;  /* 0x000000290300780c */ /* 0x040fe20001744270 */
[----:B------:R-:W-:Y:S01]  /*6da0*/  ULDC.64 UR4, c[0x0][0x2c8] ;  /* 0x0000b20000047ab9 */ /* 0x000fe20000000a00 */
[C---:B------:R-:W-:Y:S01]  /*6db0*/  ISETP.GT.AND P1, PT, R3.reuse, 0x30, P1 ;  /* 0x000000300300780c */ /* 0x040fe20000f24270 */
[----:B---3--:R-:W-:Y:S01]  /*6dc0*/  FFMA.FTZ R0, R70, c[0x0][0x2d0], -R7 ;  /* 0x0000b40046007a23 */ /* 0x008fe20000010807 */
[----:B------:R-:W-:-:S02]  /*6dd0*/  ISETP.GT.AND P0, PT, R3, 0x31, P0 ;  /* 0x000000310300780c */ /* 0x000fc40000704270 */
[----:B------:R-:W-:Y:S01]  /*6de0*/  LEA R211, R2, R210, 0x1 ;  /* 0x000000d202d37211 */ /* 0x000fe200078e08ff */
[----:B------:R3:W-:Y:S01]  /*6df0*/  MUFU.EX2 R69, R0 ;  /* 0x0000000000457308 */ /* 0x0007e20000000800 */
[----:B------:R-:W-:Y:S02]  /*6e00*/  FMNMX.FTZ R2, R127, R4, !PT ;  /* 0x000000047f027209 */ /* 0x000fe40007810000 */
[C---:B------:R-:W-:Y:S01]  /*6e10*/  ISETP.LT.OR P5, PT, R5.reuse, 0x29, P5 ;  /* 0x000000290500780c */ /* 0x040fe20002fa1670 */
[----:B------:R-:W4:Y:S01]  /*6e20*/  LDSM.16.MT88.4 R92, [R211+0x100] ;  /* 0x00010000d35c783b */ /* 0x000f220000004200 */
[C---:B------:R-:W-:Y:S02]  /*6e30*/  ISETP.LT.OR P2, PT, R5.reuse, 0x2a, P2 ;  /* 0x0000002a0500780c */ /* 0x040fe40001741670 */
[C---:B------:R-:W-:Y:S01]  /*6e40*/  ISETP.LT.OR P1, PT, R5.reuse, 0x31, P1 ;  /* 0x000000310500780c */ /* 0x040fe20000f21670 */
[--C-:B-1----:R-:W-:Y:S01]  /*6e50*/  FFMA.FTZ R8, R68, c[0x0][0x2d0], -R7.reuse ;  /* 0x0000b40044087a23 */ /* 0x102fe20000010807 */
[----:B------:R-:W-:Y:S01]  /*6e60*/  ISETP.LT.OR P0, PT, R5, 0x32, P0 ;  /* 0x000000320500780c */ /* 0x000fe20000701670 */
[----:B--2---:R-:W-:Y:S01]  /*6e70*/  IMAD.MOV.U32 R68, RZ, RZ, R10 ;  /* 0x000000ffff447224 */ /* 0x004fe200078e000a */
[----:B------:R-:W-:Y:S01]  /*6e80*/  FMNMX.FTZ R2, R128, R2, !PT ;  /* 0x0000000280027209 */ /* 0x000fe20007810000 */
[----:B------:R1:W2:Y:S01]  /*6e90*/  MUFU.EX2 R182, R8 ;  /* 0x0000000800b67308 */ /* 0x0002a20000000800 */
[----:B------:R-:W-:Y:S01]  /*6ea0*/  FSEL R180, R11, -INF , !P5 ;  /* 0xff8000000bb47808 */ /* 0x000fe20006800000 */
[----:B------:R-:W2:Y:S01]  /*6eb0*/  LDSM.16.MT88.4 R104, [R211+0x900] ;  /* 0x00090000d368783b */ /* 0x000ea20000004200 */
[----:B------:R-:W-:Y:S01]  /*6ec0*/  FSEL R181, R25, -INF , !P2 ;  /* 0xff80000019b57808 */ /* 0x000fe20005000000 */
[----:B---3--:R-:W-:Y:S01]  /*6ed0*/  FFMA.FTZ R0, R73, c[0x0][0x2d0], -R7 ;  /* 0x0000b40049007a23 */ /* 0x008fe20000010807 */
[----:B------:R-:W-:-:S02]  /*6ee0*/  FSEL R198, R24, -INF , !P1 ;  /* 0xff80000018c67808 */ /* 0x000fc40004800000 */
        /* <DEDUP_REMOVED lines=9> */
[----:B-1----:R-:W-:Y:S01]  /*6f80*/  FFMA.FTZ R8, R52, c[0x0][0x2d0], -R6 ;  /* 0x0000b40034087a23 */ /* 0x002fe20000010806 */
[----:B------:R-:W-:Y:S01]  /*6f90*/  FMNMX.FTZ R2, R132, R2, !PT ;  /* 0x0000000284027209 */ /* 0x000fe20007810000 */
[----:B------:R-:W-:Y:S01]  /*6fa0*/  UISETP.NE.AND UP5, UPT, UR35, URZ, UPT ;  /* 0x0000003f2300728c */ /* 0x000fe2000bfa5270 */
[C---:B------:R-:W-:Y:S01]  /*6fb0*/  ISETP.GT.AND P5, PT, R3.reuse, 0x39, P5 ;  /* 0x000000390300780c */ /* 0x040fe20002fa4270 */
[----:B------:R1:W-:Y:S01]  /*6fc0*/  MUFU.EX2 R217, R8 ;  /* 0x0000000800d97308 */ /* 0x0003e20000000800 */
[----:B------:R-:W-:-:S02]  /*6fd0*/  ISETP.GT.AND P2, PT, R3, 0x40, P2 ;  /* 0x000000400300780c */ /* 0x000fc40001744270 */
[C---:B------:R-:W-:Y:S01]  /*6fe0*/  ISETP.GT.AND P1, PT, R3.reuse, 0x41, P1 ;  /* 0x000000410300780c */ /* 0x040fe20000f24270 */
[----:B---3--:R-:W-:Y:S01]  /*6ff0*/  FFMA.FTZ R0, R74, c[0x0][0x2d0], -R7 ;  /* 0x0000b4004a007a23 */ /* 0x008fe20000010807 */
[----:B------:R-:W-:Y:S02]  /*7000*/  ISETP.GT.AND P0, PT, R3, 0x48, P0 ;  /* 0x000000480300780c */ /* 0x000fe40000704270 */
[C---:B------:R-:W-:Y:S01]  /*7010*/  ISETP.LT.OR P5, PT, R5.reuse, 0x3a, P5 ;  /* 0x0000003a0500780c */ /* 0x040fe20002fa1670 */
[----:B------:R3:W-:Y:S01]  /*7020*/  MUFU.EX2 R150, R0 ;  /* 0x0000000000967308 */ /* 0x0007e20000000800 */
[C---:B------:R-:W-:Y:S02]  /*7030*/  ISETP.LT.OR P2, PT, R5.reuse, 0x41, P2 ;  /* 0x000000410500780c */ /* 0x040fe40001741670 */
[C---:B------:R-:W-:Y:S02]  /*7040*/  ISETP.LT.OR P1, PT, R5.reuse, 0x42, P1 ;  /* 0x000000420500780c */ /* 0x040fe40000f21670 */
[----:B------:R-:W-:-:S02]  /*7050*/  ISETP.LT.OR P0, PT, R5, 0x49, P0 ;  /* 0x000000490500780c */ /* 0x000fc40000701670 */
[----:B------:R-:W-:Y:S01]  /*7060*/  FSEL R196, R43, -INF , !P5 ;  /* 0xff8000002bc47808 */ /* 0x000fe20006800000 */
[----:B-1----:R-:W-:Y:S01]  /*7070*/  FFMA.FTZ R8, R51, c[0x0][0x2d0], -R6 ;  /* 0x0000b40033087a23 */ /* 0x002fe20000010806 */
[----:B------:R-:W-:Y:S02]  /*7080*/  FSEL R201, R13, -INF , !P2 ;  /* 0xff8000000dc97808 */ /* 0x000fe40005000000 */
[----:B------:R-:W-:Y:S01]  /*7090*/  FSEL R199, R16, -INF , !P1 ;  /* 0xff80000010c77808 */ /* 0x000fe20004800000 */
[----:B------:R-:W1:Y:S01]  /*70a0*/  MUFU.EX2 R218, R8 ;  /* 0x0000000800da7308 */ /* 0x000e620000000800 */
[----:B------:R-:W-:Y:S02]  /*70b0*/  FSEL R200, R67, -INF , !P0 ;  /* 0xff80000043c87808 */ /* 0x000fe40004000000 */
[----:B------:R-:W-:Y:S01]  /*70c0*/  PLOP3.LUT P6, PT, PT, PT, UP4, 0x40, 0x0 ;  /* 0x000000000000781c */ /* 0x000fe20003fce848 */
[----:B---3--:R-:W-:Y:S01]  /*70d0*/  FFMA.FTZ R0, R75, c[0x0][0x2d0], -R7 ;  /* 0x0000b4004b007a23 */ /* 0x008fe20000010807 */
[----:B------:R-:W-:-:S02]  /*70e0*/  PLOP3.LUT P5, PT, PT, PT, UP3, 0x40, 0x0 ;  /* 0x000000000000781c */ /* 0x000fc40003fae838 */
[----:B------:R-:W-:Y:S01]  /*70f0*/  PLOP3.LUT P2, PT, PT, PT, UP2, 0x40, 0x0 ;  /* 0x000000000000781c */ /* 0x000fe20003f4e828 */
[----:B------:R3:W-:Y:S01]  /*7100*/  MUFU.EX2 R153, R0 ;  /* 0x0000000000997308 */ /* 0x0007e20000000800 */
[----:B------:R-:W-:Y:S02]  /*7110*/  PLOP3.LUT P1, PT, PT, PT, UP1, 0x40, 0x0 ;  /* 0x000000000000781c */ /* 0x000fe40003f2e818 */
[----:B------:R-:W-:Y:S02]  /*7120*/  PLOP3.LUT P0, PT, PT, PT, UP0, 0x40, 0x0 ;  /* 0x000000000000781c */ /* 0x000fe40003f0e808 */
[C---:B------:R-:W-:Y:S02]  /*7130*/  ISETP.GT.AND P6, PT, R3.reuse, 0x49, P6 ;  /* 0x000000490300780c */ /* 0x040fe400037c4270 */
[C---:B------:R-:W-:Y:S02]  /*7140*/  ISETP.GT.AND P5, PT, R3.reuse, 0x50, P5 ;  /* 0x000000500300780c */ /* 0x040fe40002fa4270 */
[----:B------:R-:W-:-:S02]  /*7150*/  ISETP.GT.AND P2, PT, R3, 0x51, P2 ;  /* 0x000000510300780c */ /* 0x000fc40001744270 */
[C---:B------:R-:W-:Y:S02]  /*7160*/  ISETP.GT.AND P1, PT, R3.reuse, 0x58, P1 ;  /* 0x000000580300780c */ /* 0x040fe40000f24270 */
[----:B------:R-:W-:Y:S02]  /*7170*/  ISETP.GT.AND P0, PT, R3, 0x59, P0 ;  /* 0x000000590300780c */ /* 0x000fe40000704270 */
[----:B------:R-:W-:Y:S02]  /*7180*/  FMNMX.FTZ R3, R116, R115, !PT ;  /* 0x0000007374037209 */ /* 0x000fe40007810000 */
[----:B---3--:R-:W-:Y:S01]  /*7190*/  FMNMX.FTZ R0, R133, R2, !PT ;  /* 0x0000000285007209 */ /* 0x008fe20007810000 */
[----:B------:R-:W-:Y:S01]  /*71a0*/  FFMA.FTZ R2, R63, c[0x0][0x2d0], -R6 ;  /* 0x0000b4003f027a23 */ /* 0x000fe20000010806 */
[----:B------:R-:W-:Y:S01]  /*71b0*/  FMNMX.FTZ R3, R114, R3, !PT ;  /* 0x0000000372037209 */ /* 0x000fe20007810000 */
[----:B------:R-:W-:Y:S01]  /*71c0*/  LDSM.16.MT88.4 R60, [R209+0x1100] ;  /* 0x00110000d13c783b */ /* 0x000fe20000004200 */
[----:B------:R-:W-:Y:S01]  /*71d0*/  FMNMX.FTZ R0, R144, R0, !PT ;  /* 0x0000000090007209 */ /* 0x000fe20007810000 */
[----:B------:R3:W-:Y:S01]  /*71e0*/  MUFU.EX2 R152, R2 ;  /* 0x0000000200987308 */ /* 0x0007e20000000800 */
[----:B------:R-:W-:-:S02]  /*71f0*/  FMNMX.FTZ R3, R113, R3, !PT ;  /* 0x0000000371037209 */ /* 0x000fc40007810000 */
[C---:B------:R-:W-:Y:S02]  /*7200*/  ISETP.LT.OR P6, PT, R5.reuse, 0x4a, P6 ;  /* 0x0000004a0500780c */ /* 0x040fe400037c1670 */
[----:B------:R-:W-:Y:S02]  /*7210*/  FMNMX.FTZ R3, R118, R3, !PT ;  /* 0x0000000376037209 */ /* 0x000fe40007810000 */
[----:B------:R-:W-:Y:S02]  /*7220*/  ISETP.LT.OR P5, PT, R5, 0x51, P5 ;  /* 0x000000510500780c */ /* 0x000fe40002fa1670 */
[----:B------:R-:W-:Y:S02]  /*7230*/  FMNMX.FTZ R3, R120, R3, !PT ;  /* 0x0000000378037209 */ /* 0x000fe40007810000 */
[----:B------:R-:W-:Y:S02]  /*7240*/  FSEL R191, R139, -INF , !P6 ;  /* 0xff8000008bbf7808 */ /* 0x000fe40007000000 */
[----:B------:R-:W-:-:S02]  /*7250*/  ISETP.LT.OR P2, PT, R5, 0x52, P2 ;  /* 0x000000520500780c */ /* 0x000fc40001741670 */
[----:B------:R-:W-:Y:S02]  /*7260*/  FSEL R193, R138, -INF , !P5 ;  /* 0xff8000008ac17808 */ /* 0x000fe40006800000 */
[----:B---3--:R-:W-:Y:S01]  /*7270*/  FMNMX.FTZ R2, R145, R0, !PT ;  /* 0x0000000091027209 */ /* 0x008fe20007810000 */
[----:B------:R-:W-:Y:S01]  /*7280*/  FFMA.FTZ R0, R64, c[0x0][0x2d0], -R6 ;  /* 0x0000b40040007a23 */ /* 0x000fe20000010806 */
[----:B------:R-:W-:Y:S01]  /*7290*/  ISETP.LT.OR P1, PT, R5, 0x59, P1 ;  /* 0x000000590500780c */ /* 0x000fe20000f21670 */
[----:B------:R-:W-:Y:S01]  /*72a0*/  LDSM.16.MT88.4 R64, [R210+0x1100] ;  /* 0x00110000d240783b */ /* 0x000fe20000004200 */
[----:B------:R-:W-:Y:S01]  /*72b0*/  FMNMX.FTZ R2, R190, R2, !PT ;  /* 0x00000002be027209 */ /* 0x000fe20007810000 */
[----:B------:R3:W3:Y:S01]  /*72c0*/  MUFU.EX2 R167, R0 ;  /* 0x0000000000a77308 */ /* 0x0006e20000000800 */
[----:B------:R-:W-:Y:S02]  /*72d0*/  FSEL R195, R140, -INF , !P2 ;  /* 0xff8000008cc37808 */ /* 0x000fe40005000000 */
[----:B----4-:R-:W-:Y:S01]  /*72e0*/  F2FP.BF16.PACK_AB R12, R165, R68 ;  /* 0x00000044a50c723e */ /* 0x010fe200000010ff */
[----:B------:R-:W-:Y:S01]  /*72f0*/  LDSM.16.MT88.4 R140, [R212+0x1900] ;  /* 0x00190000d48c783b */ /* 0x000fe20000004200 */
[----:B--2---:R-:W-:-:S02]  /*7300*/  F2FP.BF16.PACK_AB R14, R182, R214 ;  /* 0x000000d6b60e723e */ /* 0x004fc400000010ff */
[----:B-1----:R-:W-:Y:S02]  /*7310*/  F2FP.BF16.PACK_AB R13, R218, R217 ;  /* 0x000000d9da0d723e */ /* 0x002fe400000010ff */
[----:B------:R-:W-:Y:S02]  /*7320*/  F2FP.BF16.PACK_AB R15, R154, R151 ;  /* 0x000000979a0f723e */ /* 0x000fe400000010ff */
[----:B------:R-:W-:Y:S02]  /*7330*/  ISETP.LT.OR P0, PT, R5, 0x5a, P0 ;  /* 0x0000005a0500780c */ /* 0x000fe40000701670 */
[----:B------:R-:W-:Y:S02]  /*7340*/  FSEL R194, R59, -INF , !P1 ;  /* 0xff8000003bc27808 */ /* 0x000fe40004800000 */
[----:B------:R-:W-:Y:S01]  /*7350*/  FSEL R192, R58, -INF , !P0 ;  /* 0xff8000003ac07808 */ /* 0x000fe20004000000 */
[----:B------:R-:W-:Y:S01]  /*7360*/  HMMA.16816.F32.BF16 R16, R12, R76, RZ ;  /* 0x0000004c0c10723c */ /* 0x000fe200000418ff */
[----:B---3--:R-:W-:Y:S01]  /*7370*/  FMNMX.FTZ R0, R189, R2, !PT ;  /* 0x00000002bd007209 */ /* 0x008fe20007810000 */
[----:B------:R-:W-:Y:S01]  /*7380*/  FFMA.FTZ R2, R45, c[0x0][0x2d0], -R6 ;  /* 0x0000b4002d027a23 */ /* 0x000fe20000010806 */
[----:B------:R-:W-:-:S02]  /*7390*/  F2FP.BF16.PACK_AB R8, R157, R69 ;  /* 0x000000459d08723e */ /* 0x000fc400000010ff */
[----:B------:R-:W-:Y:S01]  /*73a0*/  FMNMX.FTZ R0, R188, R0, !PT ;  /* 0x00000000bc007209 */ /* 0x000fe20007810000 */
[----:B------:R1:W-:Y:S01]  /*73b0*/  MUFU.EX2 R149, R2 ;  /* 0x0000000200957308 */ /* 0x0003e20000000800 */
[----:B------:R-:W-:Y:S01]  /*73c0*/  F2FP.BF16.PACK_AB R9, R167, R152 ;  /* 0x00000098a709723e */ /* 0x000fe200000010ff */
[----:B------:R-:W-:Y:S01]  /*73d0*/  HMMA.16816.F32.BF16 R32, R12, R78, RZ ;  /* 0x0000004e0c20723c */ /* 0x000fe200000418ff */
[----:B------:R-:W-:Y:S02]  /*73e0*/  FMNMX.FTZ R0, R187, R0, !PT ;  /* 0x00000000bb007209 */ /* 0x000fe40007810000 */
[----:B------:R-:W-:Y:S02]  /*73f0*/  F2FP.BF16.PACK_AB R10, R153, R150 ;  /* 0x00000096990a723e */ /* 0x000fe400000010ff */
[----:B------:R-:W-:-:S03]  /*7400*/  FMNMX.FTZ R0, R203, R0, !PT ;  /* 0x00000000cb007209 */ /* 0x000fc60007810000 */
[----:B------:R-:W-:Y:S01]  /*7410*/  HMMA.16816.F32.BF16 R20, R12, R88, RZ ;  /* 0x000000580c14723c */ /* 0x000fe200000418ff */
[----:B------:R-:W-:-:S04]  /*7420*/  FMNMX.FTZ R0, R205, R0, !PT ;  /* 0x00000000cd007209 */ /* 0x000fc80007810000 */
[----:B------:R-:W-:Y:S01]  /*7430*/  FMNMX.FTZ R0, R206, R0, !PT ;  /* 0x00000000ce007209 */ /* 0x000fe20007810000 */
[----:B-1----:R-:W-:Y:S02]  /*7440*/  FFMA.FTZ R2, R44, c[0x0][0x2d0], -R6 ;  /* 0x0000b4002c027a23 */ /* 0x002fe40000010806 */
[----:B------:R-:W-:Y:S01]  /*7450*/  HMMA.16816.F32.BF16 R24, R12, R84, RZ ;  /* 0x000000540c18723c */ /* 0x000fe200000418ff */
[----:B------:R-:W-:Y:S01]  /*7460*/  FMNMX.FTZ R0, R229, R0, !PT ;  /* 0x00000000e5007209 */ /* 0x000fe20007810000 */
[----:B------:R1:W2:Y:S03]  /*7470*/  MUFU.EX2 R148, R2 ;  /* 0x0000000200947308 */ /* 0x0002a60000000800 */
[----:B------:R-:W-:-:S03]  /*7480*/  FMNMX.FTZ R0, R245, R0, !PT ;  /* 0x00000000f5007209 */ /* 0x000fc60007810000 */
[C---:B------:R-:W-:Y:S08]  /*7490*/  HMMA.16816.F32.BF16 R36, R12.reuse, R90, RZ ;  /* 0x0000005a0c24723c */ /* 0x040ff000000418ff */
[----:B------:R-:W-:Y:S01]  /*74a0*/  HMMA.16816.F32.BF16 R28, R12, R92, RZ ;  /* 0x0000005c0c1c723c */ /* 0x000fe200000418ff */
[----:B-1----:R-:W-:Y:S01]  /*74b0*/  FMNMX.FTZ R2, R123, R3, !PT ;  /* 0x000000037b027209 */ /* 0x002fe20007810000 */
[----:B------:R-:W-:Y:S01]  /*74c0*/  FFMA.FTZ R3, R81, c[0x0][0x2d0], -R7 ;  /* 0x0000b40051037a23 */ /* 0x000fe20000010807 */
[----:B--2---:R-:W-:-:S02]  /*74d0*/  F2FP.BF16.PACK_AB R11, R148, R149 ;  /* 0x00000095940b723e */ /* 0x004fc400000010ff */
[----:B------:R-:W-:Y:S01]  /*74e0*/  FMNMX.FTZ R2, R126, R2, !PT ;  /* 0x000000027e027209 */ /* 0x000fe20007810000 */
[----:B------:R1:W-:Y:S02]  /*74f0*/  MUFU.EX2 R155, R3 ;  /* 0x00000003009b7308 */ /* 0x0003e40000000800 */
[C---:B------:R-:W-:Y:S08]  /*7500*/  HMMA.16816.F32.BF16 R48, R12.reuse, R86, RZ ;  /* 0x000000560c30723c */ /* 0x040ff000000418ff */
[----:B------:R-:W-:Y:S01]  /*7510*/  HMMA.16816.F32.BF16 R44, R12, R94, RZ ;  /* 0x0000005e0c2c723c */ /* 0x000fe200000418ff */
[----:B-1----:R-:W-:Y:S01]  /*7520*/  FMNMX.FTZ R3, R146, R2, !PT ;  /* 0x0000000292037209 */ /* 0x002fe20007810000 */
[----:B------:R-:W-:-:S06]  /*7530*/  FFMA.FTZ R2, R83, c[0x0][0x2d0], -R7 ;  /* 0x0000b40053027a23 */ /* 0x000fcc0000010807 */
[C---:B------:R-:W-:Y:S01]  /*7540*/  HMMA.16816.F32.BF16 R52, R8.reuse, R100, R16 ;  /* 0x000000640834723c */ /* 0x040fe20000041810 */
[----:B------:R-:W-:Y:S01]  /*7550*/  FMNMX.FTZ R3, R147, R3, !PT ;  /* 0x0000000393037209 */ /* 0x000fe20007810000 */
[----:B------:R1:W2:Y:S06]  /*7560*/  MUFU.EX2 R156, R2 ;  /* 0x00000002009c7308 */ /* 0x0002ac0000000800 */
[C---:B------:R-:W-:Y:S08]  /*7570*/  HMMA.16816.F32.BF16 R16, R8.reuse, R102, R32 ;  /* 0x000000660810723c */ /* 0x040ff00000041820 */
[----:B------:R-:W-:Y:S01]  /*7580*/  HMMA.16816.F32.BF16 R40, R8, R96, R20 ;  /* 0x000000600828723c */ /* 0x000fe20000041814 */
[----:B-1----:R-:W-:Y:S01]  /*7590*/  FMNMX.FTZ R2, R247, R0, !PT ;  /* 0x00000000f7027209 */ /* 0x002fe20007810000 */
[----:B------:R-:W-:-:S04]  /*75a0*/  FFMA.FTZ R0, R117, c[0x0][0x2d0], -R7 ;  /* 0x0000b40075007a23 */ /* 0x000fc80000010807 */
[----:B------:R1:W-:Y:S02]  /*75b0*/  MUFU.EX2 R164, R0 ;  /* 0x0000000000a47308 */ /* 0x0003e40000000800 */
[C---:B------:R-:W-:Y:S08]  /*75c0*/  HMMA.16816.F32.BF16 R20, R8.reuse, R108, R24 ;  /* 0x0000006c0814723c */ /* 0x040ff00000041818 */
[----:B------:R-:W-:Y:S01]  /*75d0*/  HMMA.16816.F32.BF16 R36, R8, R98, R36 ;  /* 0x000000620824723c */ /* 0x000fe20000041824 */
[----:B-1----:R-:W-:-:S07]  /*75e0*/  FMNMX.FTZ R0, R246, R2, !PT ;  /* 0x00000002f6007209 */ /* 0x002fce0007810000 */
[C---:B------:R-:W-:Y:S01]  /*75f0*/  HMMA.16816.F32.BF16 R12, R8.reuse, R104, R28 ;  /* 0x00000068080c723c */ /* 0x040fe2000004181c */
[----:B------:R-:W-:Y:S01]  /*7600*/  FMNMX.FTZ R2, R180, R3, !PT ;  /* 0x00000003b4027209 */ /* 0x000fe20007810000 */
[----:B------:R-:W-:Y:S01]  /*7610*/  FFMA.FTZ R3, R121, c[0x0][0x2d0], -R7 ;  /* 0x0000b40079037a23 */ /* 0x000fe20000010807 */
[----:B------:R-:W-:Y:S02]  /*7620*/  FMNMX.FTZ R0, R244, R0, !PT ;  /* 0x00000000f4007209 */ /* 0x000fe40007810000 */
[----:B------:R-:W-:Y:S01]  /*7630*/  FMNMX.FTZ R2, R181, R2, !PT ;  /* 0x00000002b5027209 */ /* 0x000fe20007810000 */
[----:B------:R1:W-:Y:S01]  /*7640*/  MUFU.EX2 R57, R3 ;  /* 0x0000000300397308 */ /* 0x0003e20000000800 */
        /* <DEDUP_REMOVED lines=8> */
[----:B-1----:R-:W-:-:S03]  /*76d0*/  FFMA.FTZ R3, R125, c[0x0][0x2d0], -R7 ;  /* 0x0000b4007d037a23 */ /* 0x002fc60000010807 */
[----:B--2---:R-:W-:Y:S01]  /*76e0*/  F2FP.BF16.PACK_AB R8, R156, R155 ;  /* 0x0000009b9c08723e */ /* 0x004fe200000010ff */
[----:B------:R-:W1:Y:S01]  /*76f0*/  SHFL.BFLY PT, R4, R0, 0x2, 0x1f ;  /* 0x0c401f0000047f89 */ /* 0x000e6200000e0000 */
[----:B------:R2:W-:Y:S02]  /*7700*/  MUFU.EX2 R168, R3 ;  /* 0x0000000300a87308 */ /* 0x0005e40000000800 */
[----:B--2---:R-:W-:Y:S01]  /*7710*/  FMNMX.FTZ R3, R197, R2, !PT ;  /* 0x00000002c5037209 */ /* 0x004fe20007810000 */
[----:B------:R-:W-:-:S03]  /*7720*/  FFMA.FTZ R2, R80, c[0x0][0x2d0], -R6 ;  /* 0x0000b40050027a23 */ /* 0x000fc60000010806 */
[----:B------:R-:W-:Y:S02]  /*7730*/  FMNMX.FTZ R3, R196, R3, !PT ;  /* 0x00000003c4037209 */ /* 0x000fe40007810000 */
[----:B------:R2:W-:Y:S01]  /*7740*/  MUFU.EX2 R158, R2 ;  /* 0x00000002009e7308 */ /* 0x0005e20000000800 */
[----:B-1----:R-:W-:Y:S02]  /*7750*/  FMNMX.FTZ R0, R0, R4, !PT ;  /* 0x0000000400007209 */ /* 0x002fe40007810000 */
[----:B------:R-:W-:-:S03]  /*7760*/  FMNMX.FTZ R3, R201, R3, !PT ;  /* 0x00000003c9037209 */ /* 0x000fc60007810000 */
[----:B------:R-:W1:Y:S01]  /*7770*/  SHFL.BFLY PT, R5, R0, 0x1, 0x1f ;  /* 0x0c201f0000057f89 */ /* 0x000e6200000e0000 */
[----:B--2---:R-:W-:-:S03]  /*7780*/  FFMA.FTZ R2, R82, c[0x0][0x2d0], -R6 ;  /* 0x0000b40052027a23 */ /* 0x004fc60000010806 */
[----:B------:R-:W2:Y:S01]  /*7790*/  LDSM.16.MT88.4 R80, [R212+0x1100] ;  /* 0x00110000d450783b */ /* 0x000ea20000004200 */
        /* <DEDUP_REMOVED lines=10> */
[----:B------:R-:W-:Y:S01]  /*7840*/  FMNMX.FTZ R2, R200, R2, !PT ;  /* 0x00000002c8027209 */ /* 0x000fe20007810000 */
[----:B------:R-:W-:Y:S02]  /*7850*/  LDSM.16.MT88.4 R56, [R211+0x1100] ;  /* 0x00110000d338783b */ /* 0x000fe40000004200 */
[----:B------:R3:W-:Y:S01]  /*7860*/  MUFU.EX2 R125, R3 ;  /* 0x00000003007d7308 */ /* 0x0007e20000000800 */
[----:B------:R-:W-:Y:S02]  /*7870*/  FMNMX.FTZ R2, R191, R2, !PT ;  /* 0x00000002bf027209 */ /* 0x000fe40007810000 */
[----:B------:R-:W-:-:S02]  /*7880*/  F2FP.BF16.PACK_AB R10, R112, R164 ;  /* 0x000000a4700a723e */ /* 0x000fc400000010ff */
[----:B------:R-:W-:Y:S01]  /*7890*/  FMNMX.FTZ R2, R193, R2, !PT ;  /* 0x00000002c1027209 */ /* 0x000fe20007810000 */
[----:B-1----:R-:W-:-:S04]  /*78a0*/  FFMA.FTZ R0, R134, c[0x0][0x2d0], -R6 ;  /* 0x0000b40086007a23 */ /* 0x002fc80000010806 */
[----:B------:R-:W-:Y:S01]  /*78b0*/  MUFU.EX2 R117, R0 ;  /* 0x0000000000757308 */ /* 0x000fe20000000800 */
[----:B---3--:R-:W-:Y:S02]  /*78c0*/  FFMA.FTZ R3, R119, c[0x0][0x2d0], -R6 ;  /* 0x0000b40077037a23 */ /* 0x008fe40000010806 */
[----:B------:R-:W-:-:S05]  /*78d0*/  IMAD.MOV.U32 R119, RZ, RZ, R153 ;  /* 0x000000ffff777224 */ /* 0x000fca00078e0099 */
        /* <DEDUP_REMOVED lines=9> */
[----:B--2---:R-:W-:Y:S01]  /*7970*/  HMMA.16816.F32.BF16 R44, R8, R80, R40 ;  /* 0x00000050082c723c */ /* 0x004fe20000041828 */
[----:B-1----:R-:W-:-:S04]  /*7980*/  FFMA.FTZ R2, R136, c[0x0][0x2d0], -R7 ;  /* 0x0000b40088027a23 */ /* 0x002fc80000010807 */
[----:B------:R1:W-:Y:S03]  /*7990*/  MUFU.EX2 R213, R2 ;  /* 0x0000000200d57308 */ /* 0x0003e60000000800 */
[C---:B------:R-:W-:Y:S08]  /*79a0*/  HMMA.16816.F32.BF16 R40, R8.reuse, R64, R20 ;  /* 0x000000400828723c */ /* 0x040ff00000041814 */
[----:B------:R-:W-:Y:S01]  /*79b0*/  HMMA.16816.F32.BF16 R20, R8, R82, R36 ;  /* 0x000000520814723c */ /* 0x000fe20000041824 */
[----:B----4-:R-:W-:Y:S01]  /*79c0*/  FMNMX.FTZ R3, R3, R4, !PT ;  /* 0x0000000403037209 */ /* 0x010fe20007810000 */
[----:B-1----:R-:W-:-:S04]  /*79d0*/  FFMA.FTZ R2, R137, c[0x0][0x2d0], -R7 ;  /* 0x0000b40089027a23 */ /* 0x002fc80000010807 */
[----:B------:R-:W1:Y:S01]  /*79e0*/  SHFL.BFLY PT, R4, R3, 0x1, 0x1f ;  /* 0x0c201f0003047f89 */ /* 0x000e6200000e0000 */
[----:B------:R-:W-:Y:S01]  /*79f0*/  IMAD.MOV.U32 R38, RZ, RZ, R168 ;  /* 0x000000ffff267224 */ /* 0x000fe200078e00a8 */
[C---:B------:R-:W-:Y:S01]  /*7a00*/  HMMA.16816.F32.BF16 R48, R8.reuse, R60, R52 ;  /* 0x0000003c0830723c */ /* 0x040fe20000041834 */
[----:B------:R2:W4:Y:S01]  /*7a10*/  MUFU.EX2 R121, R2 ;  /* 0x0000000200797308 */ /* 0x0005220000000800 */
[----:B------:R-:W-:Y:S01]  /*7a20*/  IMAD.MOV.U32 R39, RZ, RZ, R159 ;  /* 0x000000ffff277224 */ /* 0x000fe200078e009f */
[----:B------:R-:W-:Y:S01]  /*7a30*/  LDSM.16.MT88.4 R168, [R211+0x1900] ;  /* 0x00190000d3a8783b */ /* 0x000fe20000004200 */
[----:B------:R-:W-:Y:S02]  /*7a40*/  IMAD.MOV.U32 R37, RZ, RZ, R157 ;  /* 0x000000ffff257224 */ /* 0x000fe400078e009d */
[----:B------:R-:W-:Y:S02]  /*7a50*/  IMAD.MOV.U32 R36, RZ, RZ, R156 ;  /* 0x000000ffff247224 */ /* 0x000fe400078e009c */
[C---:B------:R-:W-:Y:S08]  /*7a60*/  HMMA.16816.F32.BF16 R28, R8.reuse, R56, R12 ;  /* 0x00000038081c723c */ /* 0x040ff0000004180c */
[----:B------:R-:W-:Y:S01]  /*7a70*/  HMMA.16816.F32.BF16 R24, R8, R66, R24 ;  /* 0x000000420818723c */ /* 0x000fe20000041818 */
[----:B--2---:R-:W-:Y:S01]  /*7a80*/  FFMA.FTZ R2, R129, c[0x0][0x2d0], -R6 ;  /* 0x0000b40081027a23 */ /* 0x004fe20000010806 */
[----:B------:R-:W-:-:S03]  /*7a90*/  MOV R129, R139 ;  /* 0x0000008b00817202 */ /* 0x000fc60000000f00 */
[----:B------:R2:W-:Y:S01]  /*7aa0*/  MUFU.EX2 R74, R2 ;  /* 0x00000002004a7308 */ /* 0x0005e20000000800 */
[----:B-1----:R-:W-:Y:S02]  /*7ab0*/  FMNMX.FTZ R3, R4, R3, !PT ;  /* 0x0000000304037209 */ /* 0x002fe40007810000 */
[----:B------:R-:W-:Y:S07]  /*7ac0*/  HMMA.16816.F32.BF16 R12, R8, R58, R32 ;  /* 0x0000003a080c723c */ /* 0x000fee0000041820 */
[----:B---3--:R-:W-:-:S02]  /*7ad0*/  F2FP.BF16.PACK_AB R8, R75, R38 ;  /* 0x000000264b08723e */ /* 0x008fc400000010ff */
[----:B----4-:R-:W-:Y:S02]  /*7ae0*/  F2FP.BF16.PACK_AB R10, R121, R213 ;  /* 0x000000d5790a723e */ /* 0x010fe400000010ff */
[----:B------:R-:W-:Y:S01]  /*7af0*/  F2FP.BF16.PACK_AB R11, R117, R39 ;  /* 0x00000027750b723e */ /* 0x000fe200000010ff */
[----:B--2---:R-:W-:Y:S02]  /*7b00*/  FFMA.FTZ R2, R131, c[0x0][0x2d0], -R6 ;  /* 0x0000b40083027a23 */ /* 0x004fe40000010806 */
[----:B------:R-:W-:Y:S02]  /*7b10*/  IMAD.MOV.U32 R131, RZ, RZ, R149 ;  /* 0x000000ffff837224 */ /* 0x000fe400078e0095 */
[----:B------:R1:W2:Y:S02]  /*7b20*/  MUFU.EX2 R73, R2 ;  /* 0x0000000200497308 */ /* 0x0002a40000000800 */
[----:B-1----:R-:W-:Y:S01]  /*7b30*/  FMUL.FTZ R2, R70, c[0x0][0x2d0] ;  /* 0x0000b40046027a20 */ /* 0x002fe20000410000 */
[----:B--2---:R-:W-:-:S04]  /*7b40*/  F2FP.BF16.PACK_AB R9, R73, R74 ;  /* 0x0000004a4909723e */ /* 0x004fc800000010ff */
[----:B------:R-:W-:Y:S02]  /*7b50*/  FSEL R2, R2, RZ, P0 ;  /* 0x000000ff02027208 */ /* 0x000fe40000000000 */
[----:B------:R-:W-:Y:S01]  /*7b60*/  FSETP.NEU.FTZ.AND P0, PT, R3, -INF , PT ;  /* 0xff8000000300780b */ /* 0x000fe20003f1d000 */
[C---:B------:R-:W-:Y:S02]  /*7b70*/  HMMA.16816.F32.BF16 R172, R8.reuse, R162, R16 ;  /* 0x000000a208ac723c */ /* 0x040fe40000041810 */
[----:B------:R-:W-:Y:S02]  /*7b80*/  FFMA.FTZ R0, R122, c[0x0][0x2d0], -R2 ;  /* 0x0000b4007a007a23 */ /* 0x000fe40000010802 */
[----:B------:R-:W-:Y:S02]  /*7b90*/  IMAD.MOV.U32 R122, RZ, RZ, R158 ;  /* 0x000000ffff7a7224 */ /* 0x000fe400078e009e */
[----:B------:R1:W-:Y:S01]  /*7ba0*/  MUFU.EX2 R215, R0 ;  /* 0x0000000000d77308 */ /* 0x0003e20000000800 */
[----:B------:R-:W2:Y:S01]  /*7bb0*/  LDSM.16.MT88.4 R156, [R210+0x1900] ;  /* 0x00190000d29c783b */ /* 0x000ea20000004200 */
[----:B------:R-:W-:Y:S01]  /*7bc0*/  FFMA.FTZ R4, R133, c[0x0][0x2d0], -R2 ;  /* 0x0000b40085047a23 */ /* 0x000fe20000010802 */
[----:B------:R-:W-:Y:S05]  /*7bd0*/  HMMA.16816.F32.BF16 R176, R8, R160, R48 ;  /* 0x000000a008b0723c */ /* 0x000fea0000041830 */
[----:B------:R-:W-:Y:S02]  /*7be0*/  MUFU.EX2 R18, R4 ;  /* 0x0000000400127308 */ /* 0x000fe40000000800 */
[----:B------:R-:W-:Y:S01]  /*7bf0*/  IMAD.MOV.U32 R49, RZ, RZ, R125 ;  /* 0x000000ffff317224 */ /* 0x000fe200078e007d */
[----:B------:R-:W-:Y:S01]  /*7c00*/  MOV R51, R167 ;  /* 0x000000a700337202 */ /* 0x000fe20000000f00 */
[----:B------:R-:W-:Y:S01]  /*7c10*/  IMAD.MOV.U32 R50, RZ, RZ, R166 ;  /* 0x000000ffff327224 */ /* 0x000fe200078e00a6 */
[----:B------:R-:W-:Y:S01]  /*7c20*/  MOV R48, R164 ;  /* 0x000000a400307202 */ /* 0x000fe20000000f00 */
[----:B------:R-:W-:-:S02]  /*7c30*/  IMAD.MOV.U32 R125, RZ, RZ, R165 ;  /* 0x000000ffff7d7224 */ /* 0x000fc400078e00a5 */
[----:B-1----:R-:W-:Y:S01]  /*7c40*/  FFMA.FTZ R0, R124, c[0x0][0x2d0], -R2 ;  /* 0x0000b4007c007a23 */ /* 0x002fe20000010802 */
[----:B------:R-:W-:Y:S01]  /*7c50*/  HMMA.16816.F32.BF16 R164, R8, R140, R44 ;  /* 0x0000008c08a4723c */ /* 0x000fe2000004182c */
[----:B------:R-:W-:Y:S02]  /*7c60*/  IMAD.MOV.U32 R124, RZ, RZ, R152 ;  /* 0x000000ffff7c7224 */ /* 0x000fe400078e0098 */
[----:B------:R1:W-:Y:S04]  /*7c70*/  MUFU.EX2 R216, R0 ;  /* 0x0000000000d87308 */ /* 0x0003e80000000800 */
[----:B------:R-:W-:Y:S02]  /*7c80*/  IMAD.MOV.U32 R46, RZ, RZ, R117 ;  /* 0x000000ffff2e7224 */ /* 0x000fe400078e0075 */
[----:B------:R-:W-:-:S02]  /*7c90*/  IMAD.MOV.U32 R45, RZ, RZ, R148 ;  /* 0x000000ffff2d7224 */ /* 0x000fc400078e0094 */
[----:B------:R-:W-:Y:S02]  /*7ca0*/  IMAD.MOV.U32 R47, RZ, RZ, R182 ;  /* 0x000000ffff2f7224 */ /* 0x000fe400078e00b6 */
[--C-:B-1----:R-:W-:Y:S02]  /*7cb0*/  FFMA.FTZ R0, R127, c[0x0][0x2d0], -R2.reuse ;  /* 0x0000b4007f007a23 */ /* 0x102fe40000010802 */
[----:B------:R-:W-:Y:S02]  /*7cc0*/  IMAD.MOV.U32 R127, RZ, RZ, R155 ;  /* 0x000000ffff7f7224 */ /* 0x000fe400078e009b */
[----:B------:R1:W-:Y:S01]  /*7cd0*/  MUFU.EX2 R208, R0 ;  /* 0x0000000000d07308 */ /* 0x0003e20000000800 */
[----:B--2---:R-:W-:Y:S01]  /*7ce0*/  HMMA.16816.F32.BF16 R136, R8, R156, R40 ;  /* 0x0000009c0888723c */ /* 0x004fe20000041828 */
[----:B-1----:R-:W-:Y:S01]  /*7cf0*/  FFMA.FTZ R0, R128, c[0x0][0x2d0], -R2 ;  /* 0x0000b40080007a23 */ /* 0x002fe20000010802 */
[----:B------:R-:W-:-:S06]  /*7d00*/  MOV R128, R150 ;  /* 0x0000009600807202 */ /* 0x000fcc0000000f00 */
[----:B------:R-:W-:Y:S01]  /*7d10*/  HMMA.16816.F32.BF16 R148, R8, R158, R24 ;  /* 0x0000009e0894723c */ /* 0x000fe20000041818 */
[----:B------:R1:W-:Y:S02]  /*7d20*/  MUFU.EX2 R130, R0 ;  /* 0x0000000000827308 */ /* 0x0003e40000000800 */
[----:B-1----:R-:W-:-:S05]  /*7d30*/  FFMA.FTZ R0, R132, c[0x0][0x2d0], -R2 ;  /* 0x0000b40084007a23 */ /* 0x002fca0000010802 */
[----:B------:R-:W-:Y:S01]  /*7d40*/  HMMA.16816.F32.BF16 R132, R8, R142, R20 ;  /* 0x0000008e0884723c */ /* 0x000fe20000041814 */
[----:B------:R1:W2:Y:S02]  /*7d50*/  MUFU.EX2 R52, R0 ;  /* 0x0000000000347308 */ /* 0x0002a40000000800 */
[----:B-1----:R-:W-:Y:S02]  /*7d60*/  FMUL.FTZ R0, R3, c[0x0][0x2d0] ;  /* 0x0000b40003007a20 */ /* 0x002fe40000410000 */
[----:B--2---:R-:W-:-:S03]  /*7d70*/  IMAD.MOV.U32 R19, RZ, RZ, R52 ;  /* 0x000000ffff137224 */ /* 0x004fc600078e0034 */
[----:B------:R-:W-:Y:S01]  /*7d80*/  HMMA.16816.F32.BF16 R52, R8, R170, R12 ;  /* 0x000000aa0834723c */ /* 0x000fe2000004180c */
[----:B------:R-:W-:-:S05]  /*7d90*/  FSEL R0, R0, RZ, P0 ;  /* 0x000000ff00007208 */ /* 0x000fca0000000000 */
[----:B------:R-:W-:Y:S01]  /*7da0*/  FFMA.FTZ R4, R116, c[0x0][0x2d0], -R0 ;  /* 0x0000b40074047a23 */ /* 0x000fe20000010800 */
[----:B------:R-:W-:Y:S02]  /*7db0*/  MOV R116, R154 ;  /* 0x0000009a00747202 */ /* 0x000fe40000000f00 */
[----:B------:R-:W-:Y:S01]  /*7dc0*/  HMMA.16816.F32.BF16 R152, R8, R168, R28 ;  /* 0x000000a80898723c */ /* 0x000fe2000004181c */
[----:B------:R1:W-:Y:S06]  /*7dd0*/  MUFU.EX2 R186, R4 ;  /* 0x0000000400ba7308 */ /* 0x0003ec0000000800 */
[----:B------:R-:W-:-:S02]  /*7de0*/  F2FP.BF16.PACK_AB R8, R216, R215 ;  /* 0x000000d7d808723e */ /* 0x000fc400000010ff */
[----:B------:R-:W-:Y:S01]  /*7df0*/  F2FP.BF16.PACK_AB R10, R130, R208 ;  /* 0x000000d0820a723e */ /* 0x000fe200000010ff */
[----:B-1----:R-:W-:Y:S02]  /*7e00*/  FFMA.FTZ R4, R115, c[0x0][0x2d0], -R0 ;  /* 0x0000b40073047a23 */ /* 0x002fe40000010800 */
[----:B------:R-:W-:Y:S02]  /*7e10*/  IMAD.MOV.U32 R115, RZ, RZ, R46 ;  /* 0x000000ffff737224 */ /* 0x000fe400078e002e */
[----:B------:R1:W2:Y:S02]  /*7e20*/  MUFU.EX2 R184, R4 ;  /* 0x0000000400b87308 */ /* 0x0002a40000000800 */
[----:B-1----:R-:W-:Y:S01]  /*7e30*/  FFMA.FTZ R4, R114, c[0x0][0x2d0], -R0 ;  /* 0x0000b40072047a23 */ /* 0x002fe20000010800 */
[----:B--2---:R-:W-:Y:S02]  /*7e40*/  F2FP.BF16.PACK_AB R9, R184, R186 ;  /* 0x000000bab809723e */ /* 0x004fe400000010ff */
        /* <DEDUP_REMOVED lines=8> */
[----:B------:R1:W-:Y:S02]  /*7ed0*/  MUFU.EX2 R117, R4 ;  /* 0x0000000400757308 */ /* 0x0003e40000000800 */
[C---:B------:R-:W-:Y:S08]  /*7ee0*/  HMMA.16816.F32.BF16 R32, R8.reuse, R76, RZ ;  /* 0x0000004c0820723c */ /* 0x040ff000000418ff */
[----:B------:R-:W-:Y:S01]  /*7ef0*/  HMMA.16816.F32.BF16 R28, R8, R78, RZ ;  /* 0x0000004e081c723c */ /* 0x000fe200000418ff */
[----:B-1----:R-:W-:-:S02]  /*7f00*/  FFMA.FTZ R4, R145, c[0x0][0x2d0], -R2 ;  /* 0x0000b40091047a23 */ /* 0x002fc40000010802 */
[----:B------:R-:W-:Y:S02]  /*7f10*/  IMAD.MOV.U32 R145, RZ, RZ, R37 ;  /* 0x000000ffff917224 */ /* 0x000fe400078e0025 */
[----:B------:R1:W2:Y:S03]  /*7f20*/  MUFU.EX2 R252, R4 ;  /* 0x0000000400fc7308 */ /* 0x0002a60000000800 */
[C---:B------:R-:W-:Y:S07]  /*7f30*/  HMMA.16816.F32.BF16 R20, R8.reuse, R84, RZ ;  /* 0x000000540814723c */ /* 0x040fee00000418ff */
[----:B------:R-:W-:Y:S01]  /*7f40*/  IMAD.MOV.U32 R85, RZ, RZ, R19 ;  /* 0x000000ffff557224 */ /* 0x000fe200078e0013 */
[----:B------:R-:W-:Y:S01]  /*7f50*/  HMMA.16816.F32.BF16 R24, R8, R88, RZ ;  /* 0x000000580818723c */ /* 0x000fe200000418ff */
[----:B------:R-:W-:Y:S01]  /*7f60*/  MOV R84, R39 ;  /* 0x0000002700547202 */ /* 0x000fe20000000f00 */
[----:B-1----:R-:W-:-:S05]  /*7f70*/  FFMA.FTZ R4, R118, c[0x0][0x2d0], -R0 ;  /* 0x0000b40076047a23 */ /* 0x002fca0000010800 */
[----:B------:R-:W-:Y:S01]  /*7f80*/  MOV R89, R18 ;  /* 0x0000001200597202 */ /* 0x000fe20000000f00 */
[----:B------:R-:W-:Y:S01]  /*7f90*/  IMAD.MOV.U32 R88, RZ, RZ, R38 ;  /* 0x000000ffff587224 */ /* 0x000fe200078e0026 */
[----:B------:R-:W-:Y:S01]  /*7fa0*/  HMMA.16816.F32.BF16 R16, R8, R92, RZ ;  /* 0x0000005c0810723c */ /* 0x000fe200000418ff */
[----:B------:R1:W-:Y:S01]  /*7fb0*/  MUFU.EX2 R182, R4 ;  /* 0x0000000400b67308 */ /* 0x0003e20000000800 */
[----:B------:R-:W-:-:S05]  /*7fc0*/  IMAD.MOV.U32 R118, RZ, RZ, R50 ;  /* 0x000000ffff767224 */ /* 0x000fca00078e0032 */
[----:B------:R-:W-:Y:S01]  /*7fd0*/  IMAD.MOV.U32 R92, RZ, RZ, R73 ;  /* 0x000000ffff5c7224 */ /* 0x000fe200078e0049 */
[----:B------:R-:W-:Y:S01]  /*7fe0*/  HMMA.16816.F32.BF16 R12, R8, R90, RZ ;  /* 0x0000005a080c723c */ /* 0x000fe200000418ff */
[----:B------:R-:W-:-:S06]  /*7ff0*/  IMAD.MOV.U32 R93, RZ, RZ, R74 ;  /* 0x000000ffff5d7224 */ /* 0x000fcc00078e004a */
[----:B------:R-:W-:Y:S01]  /*8000*/  IMAD.MOV.U32 R90, RZ, RZ, R45 ;  /* 0x000000ffff5a7224 */ /* 0x000fe200078e002d */
[C---:B------:R-:W-:Y:S01]  /*8010*/  HMMA.16816.F32.BF16 R40, R8.reuse, R94, RZ ;  /* 0x0000005e0828723c */ /* 0x040fe200000418ff */
[----:B-1----:R-:W-:Y:S02]  /*8020*/  FFMA.FTZ R4, R120, c[0x0][0x2d0], -R0 ;  /* 0x0000b40078047a23 */ /* 0x002fe40000010800 */
[----:B------:R-:W-:Y:S02]  /*8030*/  IMAD.MOV.U32 R120, RZ, RZ, R36 ;  /* 0x000000ffff787224 */ /* 0x000fe400078e0024 */
[----:B------:R1:W3:Y:S01]  /*8040*/  MUFU.EX2 R77, R4 ;  /* 0x00000004004d7308 */ /* 0x0002e20000000800 */
[----:B------:R-:W-:Y:S01]  /*8050*/  IMAD.MOV.U32 R91, RZ, RZ, R93 ;  /* 0x000000ffff5b7224 */ /* 0x000fe200078e005d */
[----:B------:R-:W-:Y:S01]  /*8060*/  MOV R93, R114 ;  /* 0x00000072005d7202 */ /* 0x000fe20000000f00 */
[----:B------:R-:W-:Y:S07]  /*8070*/  HMMA.16816.F32.BF16 R36, R8, R86, RZ ;  /* 0x000000560824723c */ /* 0x000fee00000418ff */
[----:B------:R-:W-:-:S02]  /*8080*/  F2FP.BF16.PACK_AB R8, R89, R85 ;  /* 0x000000555908723e */ /* 0x000fc400000010ff */
[----:B--2---:R-:W-:Y:S01]  /*8090*/  F2FP.BF16.PACK_AB R10, R252, R117 ;  /* 0x00000075fc0a723e */ /* 0x004fe200000010ff */
[--C-:B-1----:R-:W-:Y:S01]  /*80a0*/  FFMA.FTZ R4, R123, c[0x0][0x2d0], -R0.reuse ;  /* 0x0000b4007b047a23 */ /* 0x102fe20000010800 */
[----:B---3--:R-:W-:Y:S02]  /*80b0*/  F2FP.BF16.PACK_AB R9, R77, R182 ;  /* 0x000000b64d09723e */ /* 0x008fe400000010ff */
[----:B------:R-:W-:Y:S01]  /*80c0*/  MOV R123, R51 ;  /* 0x00000033007b7202 */ /* 0x000fe20000000f00 */
[----:B------:R1:W-:Y:S02]  /*80d0*/  MUFU.EX2 R79, R4 ;  /* 0x00000004004f7308 */ /* 0x0003e40000000800 */
[----:B-1----:R-:W-:Y:S02]  /*80e0*/  FFMA.FTZ R4, R126, c[0x0][0x2d0], -R0 ;  /* 0x0000b4007e047a23 */ /* 0x002fe40000010800 */
[----:B------:R-:W-:-:S04]  /*80f0*/  IMAD.MOV.U32 R126, RZ, RZ, R75 ;  /* 0x000000ffff7e7224 */ /* 0x000fc800078e004b */
[----:B------:R1:W2:Y:S02]  /*8100*/  MUFU.EX2 R78, R4 ;  /* 0x00000004004e7308 */ /* 0x0002a40000000800 */
[----:B-1----:R-:W-:Y:S01]  /*8110*/  FFMA.FTZ R4, R232, c[0x0][0x2d0], -R7 ;  /* 0x0000b400e8047a23 */ /* 0x002fe20000010807 */
[----:B--2---:R-:W-:-:S05]  /*8120*/  F2FP.BF16.PACK_AB R11, R78, R79 ;  /* 0x0000004f4e0b723e */ /* 0x004fca00000010ff */
[----:B------:R1:W-:Y:S02]  /*8130*/  MUFU.EX2 R232, R4 ;  /* 0x0000000400e87308 */ /* 0x0003e40000000800 */
[C---:B------:R-:W-:Y:S08]  /*8140*/  HMMA.16816.F32.BF16 R48, R8.reuse, R100, R32 ;  /* 0x000000640830723c */ /* 0x040ff00000041820 */
[----:B------:R-:W-:Y:S01]  /*8150*/  HMMA.16816.F32.BF16 R28, R8, R102, R28 ;  /* 0x00000066081c723c */ /* 0x000fe2000004181c */
[----:B-1----:R-:W-:-:S02]  /*8160*/  FFMA.FTZ R4, R190, c[0x0][0x2d0], -R2 ;  /* 0x0000b400be047a23 */ /* 0x002fc40000010802 */
[----:B------:R-:W-:Y:S02]  /*8170*/  IMAD.MOV.U32 R190, RZ, RZ, R129 ;  /* 0x000000ffffbe7224 */ /* 0x000fe400078e0081 */
[----:B------:R1:W-:Y:S03]  /*8180*/  MUFU.EX2 R100, R4 ;  /* 0x0000000400647308 */ /* 0x0003e60000000800 */
[C---:B------:R-:W-:Y:S08]  /*8190*/  HMMA.16816.F32.BF16 R44, R8.reuse, R96, R24 ;  /* 0x00000060082c723c */ /* 0x040ff00000041818 */
[----:B------:R-:W-:Y:S01]  /*81a0*/  HMMA.16816.F32.BF16 R24, R8, R104, R16 ;  /* 0x000000680818723c */ /* 0x000fe20000041810 */
[----:B-1----:R-:W-:-:S07]  /*81b0*/  FFMA.FTZ R4, R189, c[0x0][0x2d0], -R2 ;  /* 0x0000b400bd047a23 */ /* 0x002fce0000010802 */
[C---:B------:R-:W-:Y:S01]  /*81c0*/  HMMA.16816.F32.BF16 R16, R8.reuse, R110, R36 ;  /* 0x0000006e0810723c */ /* 0x040fe20000041824 */
[----:B------:R-:W1:Y:S01]  /*81d0*/  LDSM.16.MT88.4 R36, [R209+0x2100] ;  /* 0x00210000d124783b */ /* 0x000e620000004200 */
[----:B------:R2:W3:Y:S06]  /*81e0*/  MUFU.EX2 R101, R4 ;  /* 0x0000000400657308 */ /* 0x0004ec0000000800 */
[C---:B------:R-:W-:Y:S08]  /*81f0*/  HMMA.16816.F32.BF16 R32, R8.reuse, R108, R20 ;  /* 0x0000006c0820723c */ /* 0x040ff00000041814 */
[----:B------:R-:W-:Y:S01]  /*8200*/  HMMA.16816.F32.BF16 R20, R8, R98, R12 ;  /* 0x000000620814723c */ /* 0x000fe2000004180c */
[----:B--2---:R-:W-:-:S04]  /*8210*/  FFMA.FTZ R4, R188, c[0x0][0x2d0], -R2 ;  /* 0x0000b400bc047a23 */ /* 0x004fc80000010802 */
[----:B------:R2:W-:Y:S03]  /*8220*/  MUFU.EX2 R103, R4 ;  /* 0x0000000400677308 */ /* 0x0005e60000000800 */
[----:B------:R-:W-:Y:S07]  /*8230*/  HMMA.16816.F32.BF16 R12, R8, R106, R40 ;  /* 0x0000006a080c723c */ /* 0x000fee0000041828 */
[----:B---3--:R-:W-:Y:S01]  /*8240*/  F2FP.BF16.PACK_AB R8, R101, R100 ;  /* 0x000000646508723e */ /* 0x008fe200000010ff */
[----:B--2---:R-:W-:-:S04]  /*8250*/  FFMA.FTZ R4, R187, c[0x0][0x2d0], -R2 ;  /* 0x0000b400bb047a23 */ /* 0x004fc80000010802 */
[----:B------:R2:W3:Y:S02]  /*8260*/  MUFU.EX2 R188, R4 ;  /* 0x0000000400bc7308 */ /* 0x0004e40000000800 */
[----:B--2---:R-:W-:Y:S01]  /*8270*/  FFMA.FTZ R4, R146, c[0x0][0x2d0], -R0 ;  /* 0x0000b40092047a23 */ /* 0x004fe20000010800 */
[----:B---3--:R-:W-:-:S05]  /*8280*/  F2FP.BF16.PACK_AB R10, R188, R103 ;  /* 0x00000067bc0a723e */ /* 0x008fca00000010ff */
[----:B------:R2:W-:Y:S02]  /*8290*/  MUFU.EX2 R73, R4 ;  /* 0x0000000400497308 */ /* 0x0005e40000000800 */
[----:B--2---:R-:W-:Y:S02]  /*82a0*/  FFMA.FTZ R4, R147, c[0x0][0x2d0], -R0 ;  /* 0x0000b40093047a23 */ /* 0x004fe40000010800 */
[----:B------:R-:W-:-:S04]  /*82b0*/  IMAD.MOV.U32 R147, RZ, RZ, R130 ;  /* 0x000000ffff937224 */ /* 0x000fc800078e0082 */
        /* <DEDUP_REMOVED lines=8> */
[----:B------:R2:W3:Y:S02]  /*8340*/  MUFU.EX2 R189, R4 ;  /* 0x0000000400bd7308 */ /* 0x0004e40000000800 */
[C---:B------:R-:W-:Y:S08]  /*8350*/  HMMA.16816.F32.BF16 R108, R8.reuse, R60, R48 ;  /* 0x0000003c086c723c */ /* 0x040ff00000041830 */
[----:B------:R-:W-:Y:S01]  /*8360*/  HMMA.16816.F32.BF16 R32, R8, R64, R32 ;  /* 0x000000400820723c */ /* 0x000fe20000041820 */
[----:B--2---:R-:W-:-:S02]  /*8370*/  FFMA.FTZ R4, R237, c[0x0][0x2d0], -R7 ;  /* 0x0000b400ed047a23 */ /* 0x004fc40000010807 */
[----:B------:R-:W-:Y:S02]  /*8380*/  IMAD.MOV.U32 R237, RZ, RZ, R84 ;  /* 0x000000ffffed7224 */ /* 0x000fe400078e0054 */
[----:B------:R2:W-:Y:S01]  /*8390*/  MUFU.EX2 R181, R4 ;  /* 0x0000000400b57308 */ /* 0x0005e20000000800 */
[----:B------:R-:W-:Y:S02]  /*83a0*/  IMAD.MOV.U32 R84, RZ, RZ, R144 ;  /* 0x000000ffff547224 */ /* 0x000fe400078e0090 */
[----:B------:R-:W-:Y:S01]  /*83b0*/  HMMA.16816.F32.BF16 R44, R8, R80, R44 ;  /* 0x00000050082c723c */ /* 0x000fe2000004182c */
[----:B------:R-:W-:Y:S02]  /*83c0*/  IMAD.MOV.U32 R144, RZ, RZ, R115 ;  /* 0x000000ffff907224 */ /* 0x000fe400078e0073 */
[----:B------:R-:W-:Y:S01]  /*83d0*/  IMAD.MOV.U32 R51, RZ, RZ, R84 ;  /* 0x000000ffff337224 */ /* 0x000fe200078e0054 */
[----:B------:R-:W-:-:S04]  /*83e0*/  MOV R84, R122 ;  /* 0x0000007a00547202 */ /* 0x000fc80000000f00 */
[----:B------:R-:W-:Y:S01]  /*83f0*/  HMMA.16816.F32.BF16 R40, R8, R82, R20 ;  /* 0x000000520828723c */ /* 0x000fe20000041814 */
[----:B------:R-:W-:Y:S01]  /*8400*/  LDSM.16.MT88.4 R20, [R211+0x2100] ;  /* 0x00210000d314783b */ /* 0x000fe20000004200 */
[----:B--2---:R-:W-:Y:S01]  /*8410*/  FFMA.FTZ R4, R239, c[0x0][0x2d0], -R7 ;  /* 0x0000b400ef047a23 */ /* 0x004fe20000010807 */
[----:B------:R-:W-:-:S05]  /*8420*/  MOV R239, R92 ;  /* 0x0000005c00ef7202 */ /* 0x000fca0000000f00 */
[----:B------:R-:W-:Y:S01]  /*8430*/  HMMA.16816.F32.BF16 R64, R8, R66, R16 ;  /* 0x000000420840723c */ /* 0x000fe20000041810 */
[----:B------:R-:W-:Y:S01]  /*8440*/  MOV R92, R88 ;  /* 0x00000058005c7202 */ /* 0x000fe20000000f00 */
[----:B------:R2:W4:Y:S01]  /*8450*/  MUFU.EX2 R187, R4 ;  /* 0x0000000400bb7308 */ /* 0x0005220000000800 */
[----:B------:R-:W-:Y:S01]  /*8460*/  IMAD.MOV.U32 R88, RZ, RZ, R118 ;  /* 0x000000ffff587224 */ /* 0x000fe200078e0076 */
[----:B------:R-:W-:Y:S01]  /*8470*/  LDSM.16.MT88.4 R16, [R209+0x2900] ;  /* 0x00290000d110783b */ /* 0x000fe20000004200 */
[----:B------:R-:W-:Y:S02]  /*8480*/  IMAD.MOV.U32 R118, RZ, RZ, R116 ;  /* 0x000000ffff767224 */ /* 0x000fe400078e0074 */
[----:B------:R-:W-:Y:S01]  /*8490*/  IMAD.MOV.U32 R116, RZ, RZ, R128 ;  /* 0x000000ffff747224 */ /* 0x000fe200078e0080 */
[----:B------:R-:W-:Y:S01]  /*84a0*/  MOV R128, R131 ;  /* 0x0000008300807202 */ /* 0x000fe20000000f00 */
[----:B------:R-:W-:Y:S02]  /*84b0*/  IMAD.MOV.U32 R131, RZ, RZ, R112 ;  /* 0x000000ffff837224 */ /* 0x000fe400078e0070 */
[----:B------:R-:W-:Y:S01]  /*84c0*/  IMAD.MOV.U32 R87, RZ, RZ, R116 ;  /* 0x000000ffff577224 */ /* 0x000fe200078e0074 */
[----:B------:R-:W-:Y:S01]  /*84d0*/  MOV R86, R128 ;  /* 0x0000008000567202 */ /* 0x000fe20000000f00 */
[----:B------:R-:W-:-:S02]  /*84e0*/  IMAD.MOV.U32 R146, RZ, RZ, R131 ;  /* 0x000000ffff927224 */ /* 0x000fc400078e0083 */
[----:B------:R-:W1:Y:S01]  /*84f0*/  LDSM.16.MT88.4 R128, [R212+0x2100] ;  /* 0x00210000d480783b */ /* 0x000e620000004200 */
[----:B------:R-:W-:Y:S02]  /*8500*/  IMAD.MOV.U32 R238, RZ, RZ, R88 ;  /* 0x000000ffffee7224 */ /* 0x000fe400078e0058 */
[----:B--2---:R-:W-:Y:S02]  /*8510*/  FFMA.FTZ R4, R240, c[0x0][0x2d0], -R7 ;  /* 0x0000b400f0047a23 */ /* 0x004fe40000010807 */
[----:B------:R-:W-:Y:S02]  /*8520*/  IMAD.MOV.U32 R240, RZ, RZ, R126 ;  /* 0x000000fffff07224 */ /* 0x000fe400078e007e */
[----:B------:R2:W-:Y:S01]  /*8530*/  MUFU.EX2 R180, R4 ;  /* 0x0000000400b47308 */ /* 0x0005e20000000800 */
[----:B------:R-:W-:Y:S02]  /*8540*/  IMAD.MOV.U32 R126, RZ, RZ, R113 ;  /* 0x000000ffff7e7224 */ /* 0x000fe400078e0071 */
[----:B------:R-:W-:Y:S01]  /*8550*/  HMMA.16816.F32.BF16 R112, R8, R62, R28 ;  /* 0x0000003e0870723c */ /* 0x000fe2000004181c */
[----:B------:R-:W1:Y:S01]  /*8560*/  LDSM.16.MT88.4 R28, [R210+0x2100] ;  /* 0x00210000d21c783b */ /* 0x000e620000004200 */
[----:B------:R-:W-:-:S02]  /*8570*/  IMAD.MOV.U32 R50, RZ, RZ, R126 ;  /* 0x000000ffff327224 */ /* 0x000fc400078e007e */
[----:B------:R-:W-:Y:S02]  /*8580*/  IMAD.MOV.U32 R126, RZ, RZ, R145 ;  /* 0x000000ffff7e7224 */ /* 0x000fe400078e0091 */
[----:B------:R-:W-:Y:S02]  /*8590*/  IMAD.MOV.U32 R145, RZ, RZ, R121 ;  /* 0x000000ffff917224 */ /* 0x000fe400078e0079 */
[----:B------:R-:W-:Y:S01]  /*85a0*/  HMMA.16816.F32.BF16 R60, R8, R56, R24 ;  /* 0x00000038083c723c */ /* 0x000fe20000041818 */
[----:B------:R-:W1:Y:S01]  /*85b0*/  LDSM.16.MT88.4 R24, [R212+0x2900] ;  /* 0x00290000d418783b */ /* 0x000e620000004200 */
[----:B--2---:R-:W-:Y:S02]  /*85c0*/  FFMA.FTZ R4, R241, c[0x0][0x2d0], -R7 ;  /* 0x0000b400f1047a23 */ /* 0x004fe40000010807 */
[----:B------:R-:W-:-:S04]  /*85d0*/  IMAD.MOV.U32 R241, RZ, RZ, R90 ;  /* 0x000000fffff17224 */ /* 0x000fc800078e005a */
[----:B------:R-:W-:Y:S01]  /*85e0*/  HMMA.16816.F32.BF16 R56, R8, R58, R12 ;  /* 0x0000003a0838723c */ /* 0x000fe2000004180c */
[----:B------:R2:W-:Y:S01]  /*85f0*/  MUFU.EX2 R102, R4 ;  /* 0x0000000400667308 */ /* 0x0005e20000000800 */
[----:B------:R-:W-:-:S05]  /*8600*/  IMAD.MOV.U32 R90, RZ, RZ, R118 ;  /* 0x000000ffff5a7224 */ /* 0x000fca00078e0076 */
[----:B---3--:R-:W-:Y:S02]  /*8610*/  F2FP.BF16.PACK_AB R8, R189, R232 ;  /* 0x000000e8bd08723e */ /* 0x008fe400000010ff */
[----:B----4-:R-:W-:Y:S01]  /*8620*/  F2FP.BF16.PACK_AB R10, R187, R181 ;  /* 0x000000b5bb0a723e */ /* 0x010fe200000010ff */
[----:B--2---:R-:W-:Y:S02]  /*8630*/  FFMA.FTZ R4, R204, c[0x0][0x2d0], -R6 ;  /* 0x0000b400cc047a23 */ /* 0x004fe40000010806 */
[----:B------:R-:W-:Y:S02]  /*8640*/  IMAD.MOV.U32 R204, RZ, RZ, R91 ;  /* 0x000000ffffcc7224 */ /* 0x000fe400078e005b */
[----:B------:R2:W-:Y:S01]  /*8650*/  MUFU.EX2 R99, R4 ;  /* 0x0000000400637308 */ /* 0x0005e20000000800 */
[----:B------:R-:W-:-:S05]  /*8660*/  IMAD.MOV.U32 R91, RZ, RZ, R93 ;  /* 0x000000ffff5b7224 */ /* 0x000fca00078e005d */
[----:B------:R-:W-:Y:S01]  /*8670*/  MOV R49, R91 ;  /* 0x0000005b00317202 */ /* 0x000fe20000000f00 */
[----:B--2---:R-:W-:Y:S01]  /*8680*/  FFMA.FTZ R4, R228, c[0x0][0x2d0], -R6 ;  /* 0x0000b400e4047a23 */ /* 0x004fe20000010806 */
[----:B------:R-:W-:-:S03]  /*8690*/  MOV R228, R92 ;  /* 0x0000005c00e47202 */ /* 0x000fc60000000f00 */
[----:B------:R2:W3:Y:S02]  /*86a0*/  MUFU.EX2 R98, R4 ;  /* 0x0000000400627308 */ /* 0x0004e40000000800 */
[----:B--2---:R-:W-:Y:S01]  /*86b0*/  FFMA.FTZ R4, R207, c[0x0][0x2d0], -R6 ;  /* 0x0000b400cf047a23 */ /* 0x004fe20000010806 */
[----:B---3--:R-:W-:Y:S02]  /*86c0*/  F2FP.BF16.PACK_AB R9, R98, R99 ;  /* 0x000000636209723e */ /* 0x008fe400000010ff */
[----:B------:R-:W-:-:S03]  /*86d0*/  MOV R207, R190 ;  /* 0x000000be00cf7202 */ /* 0x000fc60000000f00 */
[----:B------:R2:W-:Y:S01]  /*86e0*/  MUFU.EX2 R97, R4 ;  /* 0x0000000400617308 */ /* 0x0005e20000000800 */
[----:B------:R-:W-:Y:S02]  /*86f0*/  IMAD.MOV.U32 R190, RZ, RZ, R120 ;  /* 0x000000ffffbe7224 */ /* 0x000fe400078e0078 */
[----:B--2---:R-:W-:Y:S02]  /*8700*/  FFMA.FTZ R4, R230, c[0x0][0x2d0], -R6 ;  /* 0x0000b400e6047a23 */ /* 0x004fe40000010806 */
[----:B------:R-:W-:-:S03]  /*8710*/  IMAD.MOV.U32 R230, RZ, RZ, R146 ;  /* 0x000000ffffe67224 */ /* 0x000fc600078e0092 */
[----:B------:R2:W3:Y:S01]  /*8720*/  MUFU.EX2 R95, R4 ;  /* 0x00000004005f7308 */ /* 0x0004e20000000800 */
[----:B------:R-:W-:Y:S02]  /*8730*/  IMAD.MOV.U32 R146, RZ, RZ, R123 ;  /* 0x000000ffff927224 */ /* 0x000fe400078e007b */
[--C-:B--2---:R-:W-:Y:S01]  /*8740*/  FFMA.FTZ R4, R248, c[0x0][0x2d0], -R7.reuse ;  /* 0x0000b400f8047a23 */ /* 0x104fe20000010807 */
[----:B---3--:R-:W-:Y:S01]  /*8750*/  F2FP.BF16.PACK_AB R11, R95, R97 ;  /* 0x000000615f0b723e */ /* 0x008fe200000010ff */
[----:B------:R-:W-:Y:S01]  /*8760*/  FFMA.FTZ R7, R251, c[0x0][0x2d0], -R7 ;  /* 0x0000b400fb077a23 */ /* 0x000fe20000010807 */
[----:B------:R-:W-:Y:S02]  /*8770*/  MOV R251, R50 ;  /* 0x0000003200fb7202 */ /* 0x000fe40000000f00 */
[----:B------:R2:W-:Y:S01]  /*8780*/  MUFU.EX2 R96, R4 ;  /* 0x0000000400607308 */ /* 0x0005e20000000800 */
[----:B------:R-:W-:Y:S02]  /*8790*/  IMAD.MOV.U32 R248, RZ, RZ, R51 ;  /* 0x000000fffff87224 */ /* 0x000fe400078e0033 */
[C---:B-1----:R-:W-:Y:S05]  /*87a0*/  HMMA.16816.F32.BF16 R104, R8.reuse, R36, R176 ;  /* 0x000000240868723c */ /* 0x042fea00000418b0 */
[----:B------:R-:W1:Y:S02]  /*87b0*/  MUFU.EX2 R94, R7 ;  /* 0x00000007005e7308 */ /* 0x000e640000000800 */
[----:B------:R-:W-:Y:S01]  /*87c0*/  MOV R176, R119 ;  /* 0x0000007700b07202 */ /* 0x000fe20000000f00 */
[----:B------:R-:W-:Y:S01]  /*87d0*/  IMAD.MOV.U32 R179, RZ, RZ, R190 ;  /* 0x000000ffffb37224 */ /* 0x000fe200078e00be */
[----:B------:R-:W-:Y:S01]  /*87e0*/  HMMA.16816.F32.BF16 R120, R8, R128, R164 ;  /* 0x000000800878723c */ /* 0x000fe200000418a4 */
[----:B------:R-:W-:-:S02]  /*87f0*/  IMAD.MOV.U32 R190, RZ, RZ, R144 ;  /* 0x000000ffffbe7224 */ /* 0x000fc400078e0090 */
[----:B--2---:R-:W-:Y:S02]  /*8800*/  FFMA.FTZ R4, R231, c[0x0][0x2d0], -R6 ;  /* 0x0000b400e7047a23 */ /* 0x004fe40000010806 */
[----:B------:R-:W-:Y:S02]  /*8810*/  IMAD.MOV.U32 R231, RZ, RZ, R238 ;  /* 0x000000ffffe77224 */ /* 0x000fe400078e00ee */
[----:B------:R2:W-:Y:S01]  /*8820*/  MUFU.EX2 R93, R4 ;  /* 0x00000004005d7308 */ /* 0x0005e20000000800 */
[----:B------:R-:W-:Y:S01]  /*8830*/  IMAD.MOV.U32 R238, RZ, RZ, R145 ;  /* 0x000000ffffee7224 */ /* 0x000fe200078e0091 */
[----:B------:R-:W-:Y:S01]  /*8840*/  HMMA.16816.F32.BF16 R132, R8, R130, R132 ;  /* 0x000000820884723c */ /* 0x000fe20000041884 */
[----:B------:R-:W-:Y:S01]  /*8850*/  F2FP.BF16.PACK_AB R164, R102, R180 ;  /* 0x000000b466a4723e */ /* 0x000fe200000010ff */
[----:B------:R-:W-:Y:S01]  /*8860*/  IMAD.MOV.U32 R178, RZ, RZ, R84 ;  /* 0x000000ffffb27224 */ /* 0x000fe200078e0054 */
[----:B-1----:R-:W-:Y:S01]  /*8870*/  F2FP.BF16.PACK_AB R166, R94, R96 ;  /* 0x000000605ea6723e */ /* 0x002fe200000010ff */
[----:B------:R-:W-:-:S04]  /*8880*/  IMAD.MOV.U32 R177, RZ, RZ, R127 ;  /* 0x000000ffffb17224 */ /* 0x000fc800078e007f */
[----:B------:R-:W-:Y:S01]  /*8890*/  HMMA.16816.F32.BF16 R136, R8, R28, R136 ;  /* 0x0000001c0888723c */ /* 0x000fe20000041888 */
[----:B--2---:R-:W-:Y:S02]  /*88a0*/  FFMA.FTZ R4, R233, c[0x0][0x2d0], -R6 ;  /* 0x0000b400e9047a23 */ /* 0x004fe40000010806 */
[----:B------:R-:W-:-:S05]  /*88b0*/  IMAD.MOV.U32 R233, RZ, RZ, R117 ;  /* 0x000000ffffe97224 */ /* 0x000fca00078e0075 */
[C---:B------:R-:W-:Y:S01]  /*88c0*/  HMMA.16816.F32.BF16 R148, R8.reuse, R30, R148 ;  /* 0x0000001e0894723c */ /* 0x040fe20000041894 */
[----:B------:R1:W2:Y:S07]  /*88d0*/  MUFU.EX2 R92, R4 ;  /* 0x00000004005c7308 */ /* 0x0002ae0000000800 */
[C---:B------:R-:W-:Y:S07]  /*88e0*/  HMMA.16816.F32.BF16 R116, R8.reuse, R38, R172 ;  /* 0x000000260874723c */ /* 0x040fee00000418ac */
[----:B------:R-:W-:Y:S01]  /*88f0*/  IMAD.MOV.U32 R175, RZ, RZ, R147 ;  /* 0x000000ffffaf7224 */ /* 0x000fe200078e0093 */
[----:B------:R-:W-:Y:S01]  /*8900*/  MOV R147, R89 ;  /* 0x0000005900937202 */ /* 0x000fe20000000f00 */
[----:B-1----:R-:W-:Y:S01]  /*8910*/  FFMA.FTZ R4, R235, c[0x0][0x2d0], -R6 ;  /* 0x0000b400eb047a23 */ /* 0x002fe20000010806 */
[----:B------:R-:W-:Y:S01]  /*8920*/  MOV R235, R146 ;  /* 0x0000009200eb7202 */ /* 0x000fe20000000f00 */
[----:B------:R-:W-:Y:S01]  /*8930*/  IMAD.MOV.U32 R174, RZ, RZ, R86 ;  /* 0x000000ffffae7224 */ /* 0x000fe200078e0056 */
[----:B------:R-:W-:Y:S01]  /*8940*/  HMMA.16816.F32.BF16 R152, R8, R20, R152 ;  /* 0x000000140898723c */ /* 0x000fe20000041898 */
[----:B------:R1:W-:Y:S01]  /*8950*/  MUFU.EX2 R91, R4 ;  /* 0x00000004005b7308 */ /* 0x0003e20000000800 */
[----:B------:R-:W-:Y:S01]  /*8960*/  IMAD.MOV.U32 R173, RZ, RZ, R87 ;  /* 0x000000ffffad7224 */ /* 0x000fe200078e0057 */
[----:B--2---:R-:W-:Y:S01]  /*8970*/  F2FP.BF16.PACK_AB R165, R92, R93 ;  /* 0x0000005d5ca5723e */ /* 0x004fe200000010ff */
[----:B------:R-:W-:-:S02]  /*8980*/  IMAD.MOV.U32 R86, RZ, RZ, R90 ;  /* 0x000000ffff567224 */ /* 0x000fc400078e005a */
[----:B------:R-:W-:Y:S02]  /*8990*/  IMAD.MOV.U32 R172, RZ, RZ, R147 ;  /* 0x000000ffffac7224 */ /* 0x000fe400078e0093 */
[----:B------:R-:W2:Y:S01]  /*89a0*/  LDSM.16.MT88.4 R144, [R210+0x2900] ;  /* 0x00290000d290783b */ /* 0x000ea20000004200 */
[----:B------:R-:W-:Y:S01]  /*89b0*/  FFMA.FTZ R6, R236, c[0x0][0x2d0], -R6 ;  /* 0x0000b400ec067a23 */ /* 0x000fe20000010806 */
[----:B------:R-:W-:Y:S01]  /*89c0*/  HMMA.16816.F32.BF16 R8, R8, R22, R52 ;  /* 0x000000160808723c */ /* 0x000fe20000041834 */
[----:B------:R-:W-:Y:S02]  /*89d0*/  IMAD.MOV.U32 R236, RZ, RZ, R126 ;  /* 0x000000ffffec7224 */ /* 0x000fe400078e007e */
[----:B------:R-:W3:Y:S01]  /*89e0*/  MUFU.EX2 R90, R6 ;  /* 0x00000006005a7308 */ /* 0x000ee20000000800 */
[----:B-1----:R-:W-:Y:S01]  /*89f0*/  FFMA.FTZ R4, R203, c[0x0][0x2d0], -R2 ;  /* 0x0000b400cb047a23 */ /* 0x002fe20000010802 */
[----:B------:R-:W-:-:S06]  /*8a00*/  MOV R203, R85 ;  /* 0x0000005500cb7202 */ /* 0x000fcc0000000f00 */
[----:B------:R1:W-:Y:S01]  /*8a10*/  MUFU.EX2 R89, R4 ;  /* 0x0000000400597308 */ /* 0x0003e20000000800 */
[----:B---3--:R-:W-:-:S07]  /*8a20*/  F2FP.BF16.PACK_AB R167, R90, R91 ;  /* 0x0000005b5aa7723e */ /* 0x008fce00000010ff */
[----:B------:R-:W-:Y:S01]  /*8a30*/  HMMA.16816.F32.BF16 R104, R164, R16, R104 ;  /* 0x00000010a468723c */ /* 0x000fe20000041868 */
[----:B-1----:R-:W-:Y:S01]  /*8a40*/  FFMA.FTZ R4, R205, c[0x0][0x2d0], -R2 ;  /* 0x0000b400cd047a23 */ /* 0x002fe20000010802 */
[----:B------:R-:W-:-:S03]  /*8a50*/  MOV R205, R124 ;  /* 0x0000007c00cd7202 */ /* 0x000fc60000000f00 */
[----:B------:R1:W-:Y:S03]  /*8a60*/  MUFU.EX2 R88, R4 ;  /* 0x0000000400587308 */ /* 0x0003e60000000800 */
[C---:B------:R-:W-:Y:S08]  /*8a70*/  HMMA.16816.F32.BF16 R116, R164.reuse, R18, R116 ;  /* 0x00000012a474723c */ /* 0x040ff00000041874 */
[----:B------:R-:W-:Y:S01]  /*8a80*/  HMMA.16816.F32.BF16 R120, R164, R24, R120 ;  /* 0x00000018a478723c */ /* 0x000fe20000041878 */
[----:B-1----:R-:W-:-:S02]  /*8a90*/  FFMA.FTZ R4, R206, c[0x0][0x2d0], -R2 ;  /* 0x0000b400ce047a23 */ /* 0x002fc40000010802 */
[----:B------:R-:W-:-:S05]  /*8aa0*/  IMAD.MOV.U32 R206, RZ, RZ, R69 ;  /* 0x000000ffffce7224 */ /* 0x000fca00078e0045 */
[C---:B------:R-:W-:Y:S01]  /*8ab0*/  HMMA.16816.F32.BF16 R132, R164.reuse, R26, R132 ;  /* 0x0000001aa484723c */ /* 0x040fe20000041884 */
[----:B------:R1:W-:Y:S07]  /*8ac0*/  MUFU.EX2 R87, R4 ;  /* 0x0000000400577308 */ /* 0x0003ee0000000800 */
[C---:B--2---:R-:W-:Y:S08]  /*8ad0*/  HMMA.16816.F32.BF16 R136, R164.reuse, R144, R136 ;  /* 0x00000090a488723c */ /* 0x044ff00000041888 */
[----:B------:R-:W-:Y:S01]  /*8ae0*/  HMMA.16816.F32.BF16 R148, R164, R146, R148 ;  /* 0x00000092a494723c */ /* 0x000fe20000041894 */
[----:B-1----:R-:W-:-:S02]  /*8af0*/  FFMA.FTZ R4, R229, c[0x0][0x2d0], -R2 ;  /* 0x0000b400e5047a23 */ /* 0x002fc40000010802 */
[----:B------:R-:W-:Y:S02]  /*8b00*/  IMAD.MOV.U32 R229, RZ, RZ, R86 ;  /* 0x000000ffffe57224 */ /* 0x000fe400078e0056 */
[----:B------:R1:W2:Y:S02]  /*8b10*/  MUFU.EX2 R86, R4 ;  /* 0x0000000400567308 */ /* 0x0002a40000000800 */
[--C-:B-1----:R-:W-:Y:S01]  /*8b20*/  FFMA.FTZ R4, R198, c[0x0][0x2d0], -R0.reuse ;  /* 0x0000b400c6047a23 */ /* 0x102fe20000010800 */
[----:B--2---:R-:W-:Y:S01]  /*8b30*/  F2FP.BF16.PACK_AB R6, R86, R87 ;  /* 0x000000575606723e */ /* 0x004fe200000010ff */
[----:B------:R-:W-:Y:S02]  /*8b40*/  IMAD.MOV.U32 R198, RZ, RZ, R49 ;  /* 0x000000ffffc67224 */ /* 0x000fe400078e0031 */
[----:B------:R-:W1:Y:S02]  /*8b50*/  LDSM.16.MT88.4 R48, [R211+0x2900] ;  /* 0x00290000d330783b */ /* 0x000e640000004200 */
[----:B------:R2:W-:Y:S02]  /*8b60*/  MUFU.EX2 R54, R4 ;  /* 0x0000000400367308 */ /* 0x0005e40000000800 */
[----:B--2---:R-:W-:-:S02]  /*8b70*/  FFMA.FTZ R4, R202, c[0x0][0x2d0], -R0 ;  /* 0x0000b400ca047a23 */ /* 0x004fc40000010800 */
[----:B------:R-:W-:-:S04]  /*8b80*/  IMAD.MOV.U32 R202, RZ, RZ, R5 ;  /* 0x000000ffffca7224 */ /* 0x000fc800078e0005 */
[----:B------:R2:W3:Y:S02]  /*8b90*/  MUFU.EX2 R69, R4 ;  /* 0x0000000400457308 */ /* 0x0004e40000000800 */
[----:B--2---:R-:W-:Y:S01]  /*8ba0*/  FFMA.FTZ R4, R197, c[0x0][0x2d0], -R0 ;  /* 0x0000b400c5047a23 */ /* 0x004fe20000010800 */
[----:B---3--:R-:W-:Y:S01]  /*8bb0*/  F2FP.BF16.PACK_AB R5, R69, R54 ;  /* 0x000000364505723e */ /* 0x008fe200000010ff */
[----:B------:R-:W-:Y:S01]  /*8bc0*/  IMAD.MOV.U32 R197, RZ, RZ, R68 ;  /* 0x000000ffffc57224 */ /* 0x000fe200078e0044 */
[C---:B-1----:R-:W-:Y:S03]  /*8bd0*/  HMMA.16816.F32.BF16 R152, R164.reuse, R48, R152 ;  /* 0x00000030a498723c */ /* 0x042fe60000041898 */
[----:B------:R1:W-:Y:S05]  /*8be0*/  MUFU.EX2 R68, R4 ;  /* 0x0000000400447308 */ /* 0x0003ea0000000800 */
[----:B------:R-:W-:Y:S07]  /*8bf0*/  HMMA.16816.F32.BF16 R164, R164, R50, R8 ;  /* 0x00000032a4a4723c */ /* 0x000fee0000041808 */
[----:B------:R-:W-:-:S02]  /*8c00*/  FFMA.FTZ R8, R245, c[0x0][0x2d0], -R2 ;  /* 0x0000b400f5087a23 */ /* 0x000fc40000010802 */
[----:B-1----:R-:W-:Y:S01]  /*8c10*/  FFMA.FTZ R4, R196, c[0x0][0x2d0], -R0 ;  /* 0x0000b400c4047a23 */ /* 0x002fe20000010800 */
[----:B------:R-:W-:Y:S01]  /*8c20*/  MOV R196, R125 ;  /* 0x0000007d00c47202 */ /* 0x000fe20000000f00 */
[----:B------:R1:W-:Y:S08]  /*8c30*/  MUFU.EX2 R80, R8 ;  /* 0x0000000800507308 */ /* 0x0003f00000000800 */
[----:B------:R2:W3:Y:S01]  /*8c40*/  MUFU.EX2 R55, R4 ;  /* 0x0000000400377308 */ /* 0x0004e20000000800 */
[----:B-1----:R-:W-:-:S07]  /*8c50*/  FFMA.FTZ R8, R247, c[0x0][0x2d0], -R2 ;  /* 0x0000b400f7087a23 */ /* 0x002fce0000010802 */
[----:B------:R1:W-:Y:S01]  /*8c60*/  MUFU.EX2 R81, R8 ;  /* 0x0000000800517308 */ /* 0x0003e20000000800 */
[----:B--2---:R-:W-:Y:S02]  /*8c70*/  F2FP.BF16.PACK_AB R4, R88, R89 ;  /* 0x000000595804723e */ /* 0x004fe400000010ff */
[----:B---3--:R-:W-:-:S07]  /*8c80*/  F2FP.BF16.PACK_AB R7, R55, R68 ;  /* 0x000000443707723e */ /* 0x008fce00000010ff */
[----:B------:R-:W-:Y:S01]  /*8c90*/  HMMA.16816.F32.BF16 R124, R4, R140, R44 ;  /* 0x0000008c047c723c */ /* 0x000fe2000004182c */
[----:B-1----:R-:W-:-:S04]  /*8ca0*/  FFMA.FTZ R8, R246, c[0x0][0x2d0], -R2 ;  /* 0x0000b400f6087a23 */ /* 0x002fc80000010802 */
[----:B------:R1:W-:Y:S03]  /*8cb0*/  MUFU.EX2 R82, R8 ;  /* 0x0000000800527308 */ /* 0x0003e60000000800 */
        /* <DEDUP_REMOVED lines=9> */
[----:B------:R-:W-:Y:S01]  /*8d50*/  HMMA.16816.F32.BF16 R32, R4, R158, R64 ;  /* 0x0000009e0420723c */ /* 0x000fe20000041840 */
[----:B-1----:R-:W-:-:S04]  /*8d60*/  FFMA.FTZ R8, R242, c[0x0][0x2d0], -R2 ;  /* 0x0000b400f2087a23 */ /* 0x002fc80000010802 */
[----:B------:R1:W2:Y:S02]  /*8d70*/  MUFU.EX2 R85, R8 ;  /* 0x0000000800557308 */ /* 0x0002a40000000800 */
[----:B-1----:R-:W-:Y:S01]  /*8d80*/  FFMA.FTZ R8, R201, c[0x0][0x2d0], -R0 ;  /* 0x0000b400c9087a23 */ /* 0x002fe20000010800 */
[----:B------:R-:W-:Y:S01]  /*8d90*/  UIMAD.WIDE.U32 UR20, UR18, UR4, URZ ;  /* 0x00000004121472a5 */ /* 0x000fe2000f8e003f */
[----:B------:R-:W-:-:S04]  /*8da0*/  PLOP3.LUT P0, PT, PT, PT, UP6, 0x40, 0x0 ;  /* 0x000000000000781c */ /* 0x000fc80003f0e868 */
[----:B------:R1:W-:Y:S01]  /*8db0*/  MUFU.EX2 R45, R8 ;  /* 0x00000008002d7308 */ /* 0x0003e20000000800 */
[----:B--2---:R-:W-:Y:S01]  /*8dc0*/  F2FP.BF16.PACK_AB R160, R85, R84 ;  /* 0x0000005455a0723e */ /* 0x004fe200000010ff */
        /* <DEDUP_REMOVED lines=16> */
[----:B------:R-:W-:Y:S01]  /*8ed0*/  @UP5 UMOV UR19, UR21 ;  /* 0x0000001500135c82 */ /* 0x000fe20008000000 */
[----:B----4-:R-:W-:-:S04]  /*8ee0*/  F2FP.BF16.PACK_AB R162, R56, R60 ;  /* 0x0000003c38a2723e */ /* 0x010fc800000010ff */
        /* <DEDUP_REMOVED lines=17> */
[----:B------:R-:W-:Y:S02]  /*9000*/  IMAD.MOV.U32 R197, RZ, RZ, R202 ;  /* 0x000000ffffc57224 */ /* 0x000fe400078e00ca */
[----:B------:R-:W-:Y:S02]  /*9010*/  IMAD.MOV.U32 R202, RZ, RZ, R198 ;  /* 0x000000ffffca7224 */ /* 0x000fe400078e00c6 */
[----:B--2---:R-:W-:Y:S01]  /*9020*/  FADD.FTZ R0, R217, R218 ;  /* 0x000000dad9007221 */ /* 0x004fe20000010000 */
[----:B---3--:R-:W-:Y:S01]  /*9030*/  F2FP.BF16.PACK_AB R163, R36, R37 ;  /* 0x0000002524a3723e */ /* 0x008fe200000010ff */
[----:B------:R-:W-:Y:S01]  /*9040*/  FADD.FTZ R4, R215, R216 ;  /* 0x000000d8d7047221 */ /* 0x000fe20000010000 */
[----:B------:R1:W5:Y:S01]  /*9050*/  LDL.LU R218, [R1+0x40] ;  /* 0x0000400001da7983 */ /* 0x0003620000300800 */
[----:B------:R-:W-:Y:S02]  /*9060*/  FADD.FTZ R2, R214, R2 ;  /* 0x00000002d6027221 */ /* 0x000fe40000010000 */
[----:B------:R-:W-:-:S02]  /*9070*/  IMAD.MOV.U32 R198, RZ, RZ, R229 ;  /* 0x000000ffffc67224 */ /* 0x000fc400078e00e5 */
[----:B------:R-:W-:Y:S01]  /*9080*/  FADD.FTZ R0, R197, R0 ;  /* 0x00000000c5007221 */ /* 0x000fe20000010000 */
[----:B------:R-:W-:Y:S01]  /*9090*/  MOV R229, R175 ;  /* 0x000000af00e57202 */ /* 0x000fe20000000f00 */
        /* <DEDUP_REMOVED lines=8> */
[----:B------:R1:W5:Y:S01]  /*9120*/  LDL.LU R215, [R1+0x34] ;  /* 0x0000340001d77983 */ /* 0x0003620000300800 */
[----:B------:R-:W-:Y:S01]  /*9130*/  FADD.FTZ R2, R206, R2 ;  /* 0x00000002ce027221 */ /* 0x000fe20000010000 */
[----:B------:R-:W-:Y:S01]  /*9140*/  HMMA.16816.F32.BF16 R140, R160, R144, R140 ;  /* 0x00000090a08c723c */ /* 0x000fe2000004188c */
[----:B------:R-:W-:Y:S01]  /*9150*/  FADD.FTZ R0, R205, R0 ;  /* 0x00000000cd007221 */ /* 0x000fe20000010000 */
[----:B------:R1:W5:Y:S01]  /*9160*/  LDL.LU R214, [R1+0x30] ;  /* 0x0000300001d67983 */ /* 0x0003620000300800 */
[----:B------:R-:W-:-:S02]  /*9170*/  FADD.FTZ R4, R203, R4 ;  /* 0x00000004cb047221 */ /* 0x000fc40000010000 */
[----:B------:R-:W-:Y:S02]  /*9180*/  FADD.FTZ R2, R236, R2 ;  /* 0x00000002ec027221 */ /* 0x000fe40000010000 */
[----:B------:R-:W-:Y:S01]  /*9190*/  FADD.FTZ R0, R235, R0 ;  /* 0x00000000eb007221 */ /* 0x000fe20000010000 */
[C---:B------:R-:W-:Y:S01]  /*91a0*/  HMMA.16816.F32.BF16 R108, R160.reuse, R16, R108 ;  /* 0x00000010a06c723c */ /* 0x040fe2000004186c */
[----:B------:R-:W-:Y:S02]  /*91b0*/  IMAD.MOV.U32 R175, RZ, RZ, R233 ;  /* 0x000000ffffaf7224 */ /* 0x000fe400078e00e9 */
[----:B------:R-:W-:Y:S02]  /*91c0*/  IMAD.MOV.U32 R233, RZ, RZ, R176 ;  /* 0x000000ffffe97224 */ /* 0x000fe400078e00b0 */
[----:B------:R-:W-:Y:S02]  /*91d0*/  FADD.FTZ R6, R172, R4 ;  /* 0x00000004ac067221 */ /* 0x000fe40000010000 */
[----:B------:R-:W-:Y:S01]  /*91e0*/  IMAD.MOV.U32 R176, RZ, RZ, R241 ;  /* 0x000000ffffb07224 */ /* 0x000fe200078e00f1 */
        /* <DEDUP_REMOVED lines=25> */
[----:B------:R-:W-:Y:S01]  /*9380*/  MOV R241, R240 ;  /* 0x000000f000f17202 */ /* 0x000fe20000000f00 */
[----:B------:R-:W-:-:S02]  /*9390*/  FADD.FTZ R4, R188, R7 ;  /* 0x00000007bc047221 */ /* 0x000fc40000010000 */
[----:B------:R-:W-:Y:S02]  /*93a0*/  IMAD.MOV.U32 R240, RZ, RZ, R239 ;  /* 0x000000fffff07224 */ /* 0x000fe400078e00ef */
[----:B------:R-:W-:Y:S02]  /*93b0*/  FADD.FTZ R0, R228, R0 ;  /* 0x00000000e4007221 */ /* 0x000fe40000010000 */
[----:B------:R-:W-:Y:S02]  /*93c0*/  FADD.FTZ R2, R204, R2 ;  /* 0x00000002cc027221 */ /* 0x000fe40000010000 */
[----:B------:R-:W-:Y:S02]  /*93d0*/  FADD.FTZ R5, R74, R5 ;  /* 0x000000054a057221 */ /* 0x000fe40000010000 */
[----:B------:R-:W-:Y:S02]  /*93e0*/  FADD.FTZ R4, R89, R4 ;  /* 0x0000000459047221 */ /* 0x000fe40000010000 */
[----:B------:R-:W-:-:S02]  /*93f0*/  IMAD.MOV.U32 R239, RZ, RZ, R213 ;  /* 0x000000ffffef7224 */ /* 0x000fc400078e00d5 */
[----:B------:R-:W-:Y:S01]  /*9400*/  FADD.FTZ R0, R241, R0 ;  /* 0x00000000f1007221 */ /* 0x000fe20000010000 */
[----:B------:R1:W5:Y:S01]  /*9410*/  LDL.LU R213, [R1+0x2c] ;  /* 0x00002c0001d57983 */ /* 0x0003620000300800 */
[----:B------:R-:W-:Y:S02]  /*9420*/  FADD.FTZ R2, R240, R2 ;  /* 0x00000002f0027221 */ /* 0x000fe40000010000 */
[----:B------:R-:W-:Y:S01]  /*9430*/  FADD.FTZ R5, R75, R5 ;  /* 0x000000054b057221 */ /* 0x000fe20000010000 */
[----:B------:R1:W5:Y:S01]  /*9440*/  LDL.LU R208, [R1+0x28] ;  /* 0x0000280001d07983 */ /* 0x0003620000300800 */
        /* <DEDUP_REMOVED lines=30> */
[----:B------:R-:W-:-:S04]  /*9630*/  FADD.FTZ R0, R52, R2 ;  /* 0x0000000234007221 */ /* 0x000fc80000010000 */
[----:B------:R-:W-:-:S04]  /*9640*/  FADD.FTZ R0, R53, R0 ;  /* 0x0000000035007221 */ /* 0x000fc80000010000 */
        /* <DEDUP_REMOVED lines=18> */
[----:B------:R-:W-:-:S02]  /*9770*/  ULDC UR17, c[0x0][0x328] ;  /* 0x0000ca0000117ab9 */ /* 0x000fc40000000800 */
[----:B------:R-:W-:Y:S02]  /*9780*/  UIADD3 UR12, UR12, -0x2, URZ ;  /* 0xfffffffe0c0c7890 */ /* 0x000fe4000fffe03f */
[----:B------:R-:W-:Y:S02]  /*9790*/  UIADD3 UR17, UR4, UR17, URZ ;  /* 0x0000001104117290 */ /* 0x000fe4000fffe03f */
[C---:B------:R-:W-:Y:S08]  /*97a0*/  HMMA.16816.F32.BF16 R128, R160.reuse, R26, R128 ;  /* 0x0000001aa080723c */ /* 0x040ff00000041880 */
[C---:B------:R-:W-:Y:S08]  /*97b0*/  HMMA.16816.F32.BF16 R144, R160.reuse, R146, R32 ;  /* 0x00000092a090723c */ /* 0x040ff00000041820 */
[C---:B------:R-:W-:Y:S08]  /*97c0*/  HMMA.16816.F32.BF16 R156, R160.reuse, R48, R12 ;  /* 0x00000030a09c723c */ /* 0x040ff0000004180c */
[----:B------:R-:W-:Y:S01]  /*97d0*/  HMMA.16816.F32.BF16 R160, R160, R50, R8 ;  /* 0x00000032a0a0723c */ /* 0x000fe20000041808 */
[----:B------:R-:W-:Y:S07]  /*97e0*/  @P0 BRA `(.L_x_269) ;  /* 0x0000018000000947 */ /* 0x000fee0003800000 */
[----:B-1----:R-:W-:Y:S01]  /*97f0*/  ISETP.LT.AND P0, PT, RZ, UR4, PT ;  /* 0x00000004ff007c0c */ /* 0x002fe2000bf01270 */
[----:B------:R-:W-:-:S12]  /*9800*/  UIADD3 UR18, UR4, -0x1, URZ ;  /* 0xffffffff04127890 */ /* 0x000fd8000fffe03f */
[----:B------:R-:W-:Y:S05]  /*9810*/  @P0 BRA `(.L_x_270) ;  /* 0x000000a000000947 */ /* 0x000fea0003800000 */
[----:B------:R-:W-:Y:S02]  /*9820*/  UMOV UR18, 0x1 ;  /* 0x0000000100127882 */ /* 0x000fe40000000000 */
        /* <DEDUP_REMOVED lines=9> */
.L_x_270:
[----:B------:R-:W-:Y:S02]  /*98c0*/  UMOV UR5, 0x1 ;  /* 0x0000000100057882 */ /* 0x000fe40000000000 */
[----:B------:R-:W-:Y:S02]  /*98d0*/  ULDC UR4, c[0x0][0x32c] ;  /* 0x0000cb0000047ab9 */ /* 0x000fe40000000800 */
[----:B------:R-:W-:-:S03]  /*98e0*/  UISETP.NE.AND UP0, UPT, UR5, UR4, UPT ;  /* 0x000000040500728c */ /* 0x000fc6000bf05270 */
[----:B------:R-:W-:Y:S02]  /*98f0*/  ULDC.64 UR4, c[0x0][0x330] ;  /* 0x0000cc0000047ab9 */ /* 0x000fe40000000a00 */
[----:B------:R-:W-:-:S07]  /*9900*/  UIMAD.WIDE.U32 UR20, UR18, UR4, URZ ;  /* 0x00000004121472a5 */ /* 0x000fce000f8e003f */
[----:B------:R-:W-:Y:S02]  /*9910*/  @UP0 UMOV UR19, UR21 ;  /* 0x0000001500130c82 */ /* 0x000fe40008000000 */
[----:B------:R-:W-:Y:S02]  /*9920*/  @UP0 USHF.R.U32.HI UR18, URZ, UR5, UR19 ;  /* 0x000000053f120299 */ /* 0x000fe40008011613 */
.L_x_271:
[----:B------:R-:W-:Y:S02]  /*9930*/  ULDC UR4, c[0x0][0x32c] ;  /* 0x0000cb0000047ab9 */ /* 0x000fe40000000800 */
[----:B------:R-:W-:-:S04]  /*9940*/  UIMAD UR4, UR18, UR4, UR4 ;  /* 0x00000004120472a4 */ /* 0x000fc8000f8e0204 */
[----:B------:R-:W-:-:S04]  /*9950*/  UISETP.LT.AND UP0, UPT, UR17, UR4, UPT ;  /* 0x000000041100728c */ /* 0x000fc8000bf01270 */
[----:B------:R-:W-:-:S04]  /*9960*/  USEL UR17, UR17, UR4, UP0 ;  /* 0x0000000411117287 */ /* 0x000fc80008000000 */
.L_x_269:
[----:B-1----:R-:W-:-:S04]  /*9970*/  UIMAD.WIDE UR4, UR17, 0x2aaaaaab, URZ ;  /* 0x2aaaaaab110478a5 */ /* 0x002fc8000f8e023f */
[----:B------:R-:W-:-:S04]  /*9980*/  USHF.R.U32.HI UR4, URZ, 0x1f, UR5 ;  /* 0x0000001f3f047899 */ /* 0x000fc80008011605 */
[----:B------:R-:W-:-:S04]  /*9990*/  ULEA.HI.SX32 UR4, UR5, UR4, 0x1c ;  /* 0x0000000405047291 */ /* 0x000fc8000f8fe23f */
[----:B------:R-:W-:-:S04]  /*99a0*/  UISETP.LT.AND UP0, UPT, UR7, UR4, UPT ;  /* 0x000000040700728c */ /* 0x000fc8000bf01270 */
[----:B------:R-:W-:-:S04]  /*99b0*/  USEL UR5, UR7, UR4, !UP0 ;  /* 0x0000000407057287 */ /* 0x000fc8000c000000 */
[----:B------:R-:W-:-:S06]  /*99c0*/  UISETP.GE.AND UP0, UPT, UR12, UR5, UPT ;  /* 0x000000050c00728c */ /* 0x000fcc000bf06270 */
[----:B------:R-:W-:-:S13]  /*99d0*/  PLOP3.LUT P0, PT, PT, PT, UP0, 0x80, 0x0 ;  /* 0x000000000000781c */ /* 0x000fda0003f0f008 */
[----:B------:R-:W-:Y:S05]  /*99e0*/  @!P0 BRA `(.L_x_272) ;  /* 0x000073f000008947 */ /* 0x000fea0003800000 */
[----:B------:R-:W-:Y:S01]  /*99f0*/  IMAD.MOV.U32 R101, RZ, RZ, R71 ;  /* 0x000000ffff657224 */ /* 0x000fe200078e0047 */
[----:B------:R-:W-:Y:S01]  /*9a00*/  MOV R103, R3 ;  /* 0x0000000300677202 */ /* 0x000fe20000000f00 */
[----:B------:R-:W-:Y:S01]  /*9a10*/  IMAD.MOV.U32 R100, RZ, RZ, R72 ;  /* 0x000000ffff647224 */ /* 0x000fe200078e0048 */
[----:B------:R-:W-:Y:S02]  /*9a20*/  MOV R102, R70 ;  /* 0x0000004600667202 */ /* 0x000fe40000000f00 */
.L_x_291:
[----:B------:R-:W-:Y:S04]  /*9a30*/  DEPBAR.LE SB0, 0x0 ;  /* 0x000080000000791a */ /* 0x000fe80000000000 */
[----:B------:R-:W-:Y:S01]  /*9a40*/  BAR.SYNC.DEFER_BLOCKING 0x0 ;  /* 0x0000000000007b1d */ /* 0x000fe20000010000 */
[----:B------:R-:W-:Y:S06]  /*9a50*/  UISETP.GT.AND UP0, UPT, UR7, UR12, UPT ;  /* 0x0000000c0700728c */ /* 0x000fec000bf04270 */
[----:B------:R-:W-:Y:S01]  /*9a60*/  PLOP3.LUT P0, PT, PT, PT, UP0, 0x80, 0x0 ;  /* 0x000000000000781c */ /* 0x000fe20003f0f008 */
        /* <DEDUP_REMOVED lines=24> */
[----:B------:R-:W-:Y:S02]  /*9bf0*/  IMAD R4, R227, c[0x0][0x21c], R4 ;  /* 0x00008700e3047a24 */ /* 0x000fe400078e0204 */
        /* <DEDUP_REMOVED lines=36> */
.L_x_273:
[----:B--234-:R-:W-:Y:S01]  /*9e40*/  LDSM.16.M88.4 R204, [R214+0x5900] ;  /* 0x00590000d6cc783b */ /* 0x01cfe20000000200 */
[-C--:B------:R-:W-:Y:S01]  /*9e50*/  HMMA.16816.F32.BF16 R4, R96, R16.reuse, RZ ;  /* 0x000000106004723c */ /* 0x080fe200000418ff */
[----:B------:R-:W-:Y:S06]  /*9e60*/  UISETP.GT.AND UP0, UPT, UR12, UR7, UPT ;  /* 0x000000070c00728c */ /* 0x000fec000bf04270 */
[----:B------:R-:W0:Y:S01]  /*9e70*/  LDGDEPBAR ;  /* 0x00000000000079af */ /* 0x000e220000000000 */
[C---:B------:R-:W-:Y:S01]  /*9e80*/  HMMA.16816.F32.BF16 R8, R92.reuse, R16, RZ ;  /* 0x000000105c08723c */ /* 0x040fe200000418ff */
[----:B------:R-:W-:Y:S07]  /*9e90*/  PLOP3.LUT P0, PT, PT, PT, UP0, 0x80, 0x0 ;  /* 0x000000000000781c */ /* 0x000fee0003f0f008 */
        /* <DEDUP_REMOVED lines=110> */
[----:B--2---:R-:W-:Y:S09]  /*a580*/  STL [R1], R0 ;  /* 0x0000000001007387 */ /* 0x004ff20000100800 */
[----:B------:R2:W2:Y:S01]  /*a590*/  MUFU.TANH R203, R13 ;  /* 0x0000000d00cb7308 */ /* 0x0004a20000002400 */
[----:B---3--:R-:W3:Y:S01]  /*a5a0*/  LDSM.16.M88.4 R8, [R213+0x1000] ;  /* 0x00100000d508783b */ /* 0x008ee20000000200 */
[-C--:B-1----:R-:W-:Y:S08]  /*a5b0*/  HMMA.16816.F32.BF16 R20, R172, R4.reuse, R20 ;  /* 0x00000004ac14723c */ /* 0x082ff00000041814 */
[----:B------:R1:W1:Y:S01]  /*a5c0*/  MUFU.TANH R249, R14 ;  /* 0x0000000e00f97308 */ /* 0x0002620000002400 */
[C---:B------:R-:W-:Y:S09]  /*a5d0*/  HMMA.16816.F32.BF16 R24, R176.reuse, R4, R24 ;  /* 0x00000004b018723c */ /* 0x040ff20000041818 */
[----:B------:R1:W1:Y:S01]  /*a5e0*/  MUFU.TANH R248, R15 ;  /* 0x0000000f00f87308 */ /* 0x0002620000002400 */
[-C--:B------:R-:W-:Y:S08]  /*a5f0*/  HMMA.16816.F32.BF16 R28, R176, R6.reuse, R28 ;  /* 0x00000006b01c723c */ /* 0x080ff0000004181c */
[C---:B------:R-:W-:Y:S01]  /*a600*/  HMMA.16816.F32.BF16 R32, R172.reuse, R6, R32 ;  /* 0x00000006ac20723c */ /* 0x040fe20000041820 */
[----:B------:R1:W1:Y:S01]  /*a610*/  MUFU.TANH R171, R16 ;  /* 0x0000001000ab7308 */ /* 0x0002620000002400 */
[----:B------:R-:W5:Y:S02]  /*a620*/  LDSM.16.M88.4 R4, [R213+0x1800] ;  /* 0x00180000d504783b */ /* 0x000f640000000200 */
[----:B------:R-:W-:Y:S02]  /*a630*/  FMUL.FTZ R21, R21, c[0x0][0x320] ;  /* 0x0000c80015157a20 */ /* 0x000fe40000410000 */
[----:B------:R-:W-:Y:S02]  /*a640*/  FMUL.FTZ R20, R20, c[0x0][0x320] ;  /* 0x0000c80014147a20 */ /* 0x000fe40000410000 */
[----:B------:R-:W-:Y:S03]  /*a650*/  FMUL.FTZ R22, R22, c[0x0][0x320] ;  /* 0x0000c80016167a20 */ /* 0x000fe60000410000 */
[----:B------:R1:W1:Y:S01]  /*a660*/  MUFU.TANH R169, R17 ;  /* 0x0000001100a97308 */ /* 0x0002620000002400 */
[----:B------:R-:W-:Y:S02]  /*a670*/  FMUL.FTZ R23, R23, c[0x0][0x320] ;  /* 0x0000c80017177a20 */ /* 0x000fe40000410000 */
[----:B------:R-:W-:Y:S01]  /*a680*/  FMUL.FTZ R24, R24, c[0x0][0x320] ;  /* 0x0000c80018187a20 */ /* 0x000fe20000410000 */
[-C--:B---3--:R-:W-:Y:S03]  /*a690*/  HMMA.16816.F32.BF16 R36, R172, R8.reuse, R36 ;  /* 0x00000008ac24723c */ /* 0x088fe60000041824 */
[----:B------:R-:W-:Y:S02]  /*a6a0*/  FMUL.FTZ R29, R29, c[0x0][0x320] ;  /* 0x0000c8001d1d7a20 */ /* 0x000fe40000410000 */
[----:B------:R-:W-:Y:S01]  /*a6b0*/  FMUL.FTZ R30, R30, c[0x0][0x320] ;  /* 0x0000c8001e1e7a20 */ /* 0x000fe20000410000 */
[----:B------:R3:W1:Y:S01]  /*a6c0*/  MUFU.TANH R185, R18 ;  /* 0x0000001200b97308 */ /* 0x0006620000002400 */
        /* <DEDUP_REMOVED lines=10> */
[----:B------:R3:W1:Y:S01]  /*a770*/  MUFU.TANH R17, R20 ;  /* 0x0000001400117308 */ /* 0x0006620000002400 */
        /* <DEDUP_REMOVED lines=44> */
[----:B------:R-:W1:Y:S01]  /*aa40*/  MUFU.TANH R33, R33 ;  /* 0x0000002100217308 */ /* 0x000e620000002400 */
        /* <DEDUP_REMOVED lines=119> */
[----:B------:R-:W-:Y:S01]  /*b1c0*/  UISETP.NE.AND UP0, UPT, UR36, URZ, UPT ;  /* 0x0000003f2400728c */ /* 0x000fe2000bf05270 */
[----:B------:R-:W-:Y:S01]  /*b1d0*/  IMAD.MOV.U32 R227, RZ, RZ, RZ ;  /* 0x000000ffffe37224 */ /* 0x000fe200078e00ff */
[----:B------:R-:W-:Y:S01]  /*b1e0*/  UIMAD UR4, UR12, 0x60, UR14 ;  /* 0x000000600c0478a4 */ /* 0x000fe2000f8e020e */
[----:B------:R-:W3:Y:S03]  /*b1f0*/  LDL R18, [R1+0x4] ;  /* 0x0000040001127983 */ /* 0x000ee60000100800 */
[----:B------:R-:W-:Y:S02]  /*b200*/  PLOP3.LUT P1, PT, PT, PT, UP0, 0x80, 0x0 ;  /* 0x000000000000781c */ /* 0x000fe40003f2f008 */
[----:B------:R-:W-:Y:S01]  /*b210*/  IMAD.U32 R2, RZ, RZ, UR4 ;  /* 0x00000004ff027e24 */ /* 0x000fe2000f8e00ff */
[----:B------:R-:W-:Y:S04]  /*b220*/  PLOP3.LUT P0, PT, PT, PT, UP0, 0x80, 0x0 ;  /* 0x000000000000781c */ /* 0x000fe80003f0f008 */
        /* <DEDUP_REMOVED lines=17> */
[C---:B------:R-:W-:Y:S04]  /*b340*/  IMAD.WIDE.U32 R2, R227.reuse, c[0x0][0x1f0], R2 ;  /* 0x00007c00e3027a25 */ /* 0x040fe800078e0002 */
[----:B------:R-:W-:Y:S01]  /*b350*/  IMAD R4, R4, c[0x0][0x1f0], RZ ;  /* 0x00007c0004047a24 */ /* 0x000fe200078e02ff */
[----:B------:R-:W-:Y:S03]  /*b360*/  IADD3 R0, P0, R2, UR48, RZ ;  /* 0x0000003002007c10 */ /* 0x000fe6000ff1e0ff */
[----:B------:R-:W-:Y:S05]  /*b370*/  IMAD R4, R227, c[0x0][0x1f4], R4 ;  /* 0x00007d00e3047a24 */ /* 0x000fea00078e0204 */
[----:B------:R-:W-:Y:S02]  /*b380*/  IADD3.X R3, R3, UR9, R4, P0, !PT ;  /* 0x0000000903037c10 */ /* 0x000fe400087fe404 */
[C---:B------:R-:W-:Y:S04]  /*b390*/  LEA R2, P0, R0.reuse, c[0x0][0x1c8], 0x1 ;  /* 0x0000720000027a11 */ /* 0x040fe800078008ff */
[----:B------:R-:W-:Y:S01]  /*b3a0*/  LEA.HI.X R0, R0, c[0x0][0x1cc], R3, 0x1, P0 ;  /* 0x0000730000007a11 */ /* 0x000fe200000f0c03 */
[----:B------:R-:W2:Y:S04]  /*b3b0*/  SHFL.IDX PT, R4, R2, RZ, 0x181f ;  /* 0x00181fff02047589 */ /* 0x000ea800000e0000 */
[----:B------:R-:W4:Y:S04]  /*b3c0*/  SHFL.IDX PT, R3, R0, RZ, 0x181f ;  /* 0x00181fff00037589 */ /* 0x000f2800000e0000 */
[----:B------:R-:W5:Y:S04]  /*b3d0*/  SHFL.IDX PT, R10, R2, 0x1, 0x181f ;  /* 0x00381f00020a7f89 */ /* 0x000f6800000e0000 */
[----:B------:R-:W1:Y:S04]  /*b3e0*/  SHFL.IDX PT, R8, R2, 0x2, 0x181f ;  /* 0x00581f0002087f89 */ /* 0x000e6800000e0000 */
[----:B------:R-:W1:Y:S04]  /*b3f0*/  SHFL.IDX PT, R7, R0, 0x1, 0x181f ;  /* 0x00381f0000077f89 */ /* 0x000e6800000e0000 */
[----:B------:R-:W1:Y:S04]  /*b400*/  SHFL.IDX PT, R6, R2, 0x3, 0x181f ;  /* 0x00781f0002067f89 */ /* 0x000e6800000e0000 */
[----:B------:R-:W-:Y:S01]  /*b410*/  SHFL.IDX PT, R9, R2, 0x4, 0x181f ;  /* 0x00981f0002097f89 */ /* 0x000fe200000e0000 */
[-C--:B--2---:R-:W-:Y:S03]  /*b420*/  IADD3 R4, P0, R4, R226.reuse, RZ ;  /* 0x000000e204047210 */ /* 0x084fe60007f1e0ff */
[----:B------:R-:W-:Y:S02]  /*b430*/  SHFL.IDX PT, R14, R0, 0x2, 0x181f ;  /* 0x00581f00000e7f89 */ /* 0x000fe400000e0000 */
[--C-:B----4-:R-:W-:Y:S02]  /*b440*/  IMAD.X R5, R3, 0x1, R225.reuse, P0 ;  /* 0x0000000103057824 */ /* 0x110fe400000e06e1 */
[----:B------:R-:W2:Y:S01]  /*b450*/  SHFL.IDX PT, R13, R0, 0x3, 0x181f ;  /* 0x00781f00000d7f89 */ /* 0x000ea200000e0000 */
[-C--:B-----5:R-:W-:Y:S03]  /*b460*/  IADD3 R10, P0, R10, R226.reuse, RZ ;  /* 0x000000e20a0a7210 */ /* 0x0a0fe60007f1e0ff */
[----:B---3--:R3:W-:Y:S01]  /*b470*/  LDGSTS.E.BYPASS.LTC128B.128 [R18+0x3100], [R4.64], !P4 ;  /* 0x0310000004127fae */ /* 0x0087e2000e101d72 */
        /* <DEDUP_REMOVED lines=17> */
.L_x_274:
[----:B-1234-:R-:W2:Y:S01]  /*b590*/  LDL R2, [R1+0x24] ;  /* 0x0000240001027983 */ /* 0x01eea20000100800 */
[----:B------:R-:W-:Y:S01]  /*b5a0*/  UISETP.NE.AND UP1, UPT, UR35, URZ, UPT ;  /* 0x0000003f2300728c */ /* 0x000fe2000bf25270 */
[----:B------:R-:W-:Y:S01]  /*b5b0*/  IMAD.U32 R6, RZ, RZ, UR15 ;  /* 0x0000000fff067e24 */ /* 0x000fe2000f8e00ff */
[----:B------:R-:W-:Y:S01]  /*b5c0*/  UIMAD UR4, UR12, -0x60, URZ ;  /* 0xffffffa00c0478a4 */ /* 0x000fe2000f8e023f */
[----:B------:R-:W3:Y:S01]  /*b5d0*/  LDL R10, [R1+0x10] ;  /* 0x00001000010a7983 */ /* 0x000ee20000100800 */
[----:B------:R-:W-:Y:S02]  /*b5e0*/  UISETP.NE.AND UP0, UPT, UR34, URZ, UPT ;  /* 0x0000003f2200728c */ /* 0x000fe4000bf05270 */
[----:B------:R-:W-:Y:S01]  /*b5f0*/  PLOP3.LUT P1, PT, PT, PT, UP1, 0x80, 0x0 ;  /* 0x000000000000781c */ /* 0x000fe20003f2f018 */
[----:B------:R-:W0:Y:S01]  /*b600*/  LDGDEPBAR ;  /* 0x00000000000079af */ /* 0x000e220000000000 */
[----:B------:R-:W-:Y:S11]  /*b610*/  PLOP3.LUT P0, PT, PT, PT, UP1, 0x80, 0x0 ;  /* 0x000000000000781c */ /* 0x000ff60003f0f018 */
[----:B--2---:R-:W-:Y:S04]  /*b620*/  @P1 IMAD.HI.U32 R0, R2, c[0x0][0x2c8], RZ ;  /* 0x0000b20002001a27 */ /* 0x004fe800078e00ff */
[----:B------:R-:W-:Y:S01]  /*b630*/  IMAD.MOV.U32 R4, RZ, RZ, R2 ;  /* 0x000000ffff047224 */ /* 0x000fe200078e0002 */
[----:B------:R-:W-:Y:S01]  /*b640*/  @P0 SHF.R.U32.HI R4, RZ, c[0x0][0x2cc], R0 ;  /* 0x0000b300ff040a19 */ /* 0x000fe20000011600 */
[----:B------:R-:W-:Y:S01]  /*b650*/  IMAD.U32 R0, RZ, RZ, UR4 ;  /* 0x00000004ff007e24 */ /* 0x000fe2000f8e00ff */
[----:B------:R-:W-:Y:S03]  /*b660*/  PLOP3.LUT P0, PT, PT, PT, UP0, 0x40, 0x0 ;  /* 0x000000000000781c */ /* 0x000fe60003f0e808 */
[----:B------:R-:W1:Y:S01]  /*b670*/  SHFL.IDX PT, R3, R4, RZ, 0x1c1f ;  /* 0x001c1fff04037589 */ /* 0x000e6200000e0000 */
[----:B---3--:R-:W-:Y:S04]  /*b680*/  IADD3 R0, -R10, 0x1, R0 ;  /* 0x000000010a007810 */ /* 0x008fe80007ffe100 */
[----:B------:R-:W-:Y:S04]  /*b690*/  IADD3 R6, -R6, UR8, R0 ;  /* 0x0000000806067c10 */ /* 0x000fe8000fffe100 */
[C---:B------:R-:W-:Y:S02]  /*b6a0*/  IADD3 R5, R6.reuse, c[0x0][0x328], RZ ;  /* 0x0000ca0006057a10 */ /* 0x040fe40007ffe0ff */
[----:B------:R-:W-:Y:S03]  /*b6b0*/  IADD3 R6, R6, UR13, RZ ;  /* 0x0000000d06067c10 */ /* 0x000fe6000fffe0ff */
[--C-:B-1----:R-:W-:Y:S02]  /*b6c0*/  IMAD.IADD R2, R5, 0x1, R3.reuse ;  /* 0x0000000105027824 */ /* 0x102fe400078e0203 */
[----:B------:R-:W-:Y:S01]  /*b6d0*/  IMAD.IADD R0, R6, 0x1, R3 ;  /* 0x0000000106007824 */ /* 0x000fe200078e0203 */
[----:B------:R-:W-:-:S05]  /*b6e0*/  @P0 BRA `(.L_x_275) ;  /* 0x0000019000000947 */ /* 0x000fca0003800000 */
[----:B------:R-:W-:Y:S01]  /*b6f0*/  IMAD.U32 R7, RZ, RZ, UR15 ;  /* 0x0000000fff077e24 */ /* 0x000fe2000f8e00ff */
[----:B------:R-:W-:Y:S04]  /*b700*/  BSSY B0, `(.L_x_276) ;  /* 0x0000012000007945 */ /* 0x000fe80003800000 */
[----:B------:R-:W-:Y:S04]  /*b710*/  IADD3 R3, -R7, UR8, R3 ;  /* 0x0000000807037c10 */ /* 0x000fe8000fffe103 */
        /* <DEDUP_REMOVED lines=11> */
.L_x_277:
[----:B------:R-:W-:Y:S04]  /*b7d0*/  MOV R7, c[0x0][0x32c] ;  /* 0x0000cb0000077a02 */ /* 0x000fe80000000f00 */
[----:B------:R-:W-:Y:S11]  /*b7e0*/  ISETP.NE.AND P0, PT, R7, 0x1, PT ;  /* 0x000000010700780c */ /* 0x000ff60003f05270 */
[----:B------:R-:W-:Y:S02]  /*b7f0*/  @!UPT UIADD3 URZ, URZ, URZ, URZ ;  /* 0x0000003f3f3ff290 */ /* 0x000fe4000fffe03f */
[----:B------:R-:W-:Y:S05]  /*b800*/  @P0 IMAD.HI.U32 R7, R3, c[0x0][0x330], RZ ;  /* 0x0000cc0003070a27 */ /* 0x000fea00078e00ff */
[----:B------:R-:W-:Y:S02]  /*b810*/  @P0 SHF.R.U32.HI R3, RZ, c[0x0][0x334], R7 ;  /* 0x0000cd00ff030a19 */ /* 0x000fe40000011607 */
.L_x_278:
[----:B------:R-:W-:Y:S05]  /*b820*/  BSYNC B0 ;  /* 0x0000000000007941 */ /* 0x000fea0003800000 */
.L_x_276:
[----:B------:R-:W-:Y:S05]  /*b830*/  IADD3 R7, -R10, UR4, RZ ;  /* 0x000000040a077c10 */ /* 0x000fea000fffe1ff */
[----:B------:R-:W-:Y:S05]  /*b840*/  IMAD R3, R3, c[0x0][0x32c], R7 ;  /* 0x0000cb0003037a24 */ /* 0x000fea00078e0207 */
[----:B------:R-:W-:Y:S02]  /*b850*/  IADD3 R7, R3, c[0x0][0x32c], RZ ;  /* 0x0000cb0003077a10 */ /* 0x000fe40007ffe0ff */
[----:B------:R-:W-:Y:S02]  /*b860*/  IMNMX R0, R0, R3, !PT ;  /* 0x0000000300007217 */ /* 0x000fe40007800200 */
[----:B------:R-:W-:Y:S02]  /*b870*/  IMNMX R2, R2, R7, PT ;  /* 0x0000000702027217 */ /* 0x000fe40003800200 */
.L_x_275:
[----:B------:R-:W-:Y:S01]  /*b880*/  UISETP.GE.AND UP3, UPT, UR4, 0x1, UPT ;  /* 0x000000010400788c */ /* 0x000fe2000bf66270 */
[----:B------:R-:W1:Y:S01]  /*b890*/  SHFL.IDX PT, R3, R4, 0x1, 0x1c1f ;  /* 0x003c1f0004037f89 */ /* 0x000e6200000e0000 */
[----:B------:R-:W-:Y:S02]  /*b8a0*/  UISETP.GE.AND UP0, UPT, UR4, 0xa, UPT ;  /* 0x0000000a0400788c */ /* 0x000fe4000bf06270 */
[----:B------:R-:W-:Y:S02]  /*b8b0*/  UISETP.GE.AND UP2, UPT, UR4, 0x2, UPT ;  /* 0x000000020400788c */ /* 0x000fe4000bf46270 */
[----:B------:R-:W-:Y:S01]  /*b8c0*/  PLOP3.LUT P6, PT, PT, PT, UP3, 0x40, 0x0 ;  /* 0x000000000000781c */ /* 0x000fe20003fce838 */
[----:B------:R-:W-:Y:S01]  /*b8d0*/  UP2UR UR30, UPR, URZ, 0x1 ;  /* 0x000000013f1e7883 */ /* 0x000fe20008000000 */
[----:B------:R-:W-:Y:S01]  /*b8e0*/  PLOP3.LUT P1, PT, PT, PT, UP0, 0x40, 0x0 ;  /* 0x000000000000781c */ /* 0x000fe20003f2e808 */
[----:B------:R-:W-:Y:S01]  /*b8f0*/  UISETP.GE.AND UP0, UPT, UR4, 0x11, UPT ;  /* 0x000000110400788c */ /* 0x000fe2000bf06270 */
[----:B------:R-:W-:Y:S01]  /*b900*/  ISETP.GT.AND P6, PT, R0, RZ, P6 ;  /* 0x000000ff0000720c */ /* 0x000fe200037c4270 */
[----:B------:R-:W-:Y:S01]  /*b910*/  UISETP.GE.AND UP1, UPT, UR4, 0x9, UPT ;  /* 0x000000090400788c */ /* 0x000fe2000bf26270 */
[----:B------:R-:W-:Y:S01]  /*b920*/  PLOP3.LUT P5, PT, PT, PT, UP2, 0x40, 0x0 ;  /* 0x000000000000781c */ /* 0x000fe20003fae828 */
[----:B------:R-:W-:Y:S01]  /*b930*/  UP2UR UR29, UPR, URZ, 0x1 ;  /* 0x000000013f1d7883 */ /* 0x000fe20008000000 */
[----:B------:R-:W-:Y:S01]  /*b940*/  ISETP.LT.OR P6, PT, R2, 0x1, P6 ;  /* 0x000000010200780c */ /* 0x000fe200037c1670 */
[----:B------:R-:W-:Y:S01]  /*b950*/  UISETP.GE.AND UP4, UPT, UR4, 0x4a, UPT ;  /* 0x0000004a0400788c */ /* 0x000fe2000bf86270 */
[----:B------:R-:W-:Y:S01]  /*b960*/  PLOP3.LUT P0, PT, PT, PT, UP0, 0x40, 0x0 ;  /* 0x000000000000781c */ /* 0x000fe20003f0e808 */
[----:B------:R-:W-:Y:S01]  /*b970*/  UISETP.GE.AND UP0, UPT, UR4, 0x12, UPT ;  /* 0x000000120400788c */ /* 0x000fe2000bf06270 */
[----:B------:R-:W-:Y:S01]  /*b980*/  ISETP.GT.AND P5, PT, R0, 0x1, P5 ;  /* 0x000000010000780c */ /* 0x000fe20002fa4270 */
[----:B------:R-:W-:Y:S01]  /*b990*/  UISETP.GE.AND UP6, UPT, UR4, 0x42, UPT ;  /* 0x000000420400788c */ /* 0x000fe2000bfc6270 */
[----:B------:R-:W-:Y:S01]  /*b9a0*/  PLOP3.LUT P2, PT, PT, PT, UP1, 0x40, 0x0 ;  /* 0x000000000000781c */ /* 0x000fe20003f4e818 */
[----:B------:R-:W-:Y:S01]  /*b9b0*/  UP2UR UR28, UPR, URZ, 0x1 ;  /* 0x000000013f1c7883 */ /* 0x000fe20008000000 */
[----:B------:R-:W-:Y:S01]  /*b9c0*/  FSEL R12, R190, -INF , !P6 ;  /* 0xff800000be0c7808 */ /* 0x000fe20007000000 */
[----:B------:R-:W-:Y:S01]  /*b9d0*/  UISETP.GE.AND UP5, UPT, UR4, 0x49, UPT ;  /* 0x000000490400788c */ /* 0x000fe2000bfa6270 */
[----:B------:R-:W-:Y:S01]  /*b9e0*/  PLOP3.LUT P6, PT, PT, PT, UP0, 0x40, 0x0 ;  /* 0x000000000000781c */ /* 0x000fe20003fce808 */
[----:B------:R-:W-:Y:S01]  /*b9f0*/  UISETP.GE.AND UP0, UPT, UR4, 0x19, UPT ;  /* 0x000000190400788c */ /* 0x000fe2000bf06270 */
[----:B------:R-:W-:Y:S01]  /*ba00*/  ISETP.LT.OR P5, PT, R2, 0x2, P5 ;  /* 0x000000020200780c */ /* 0x000fe20002fa1670 */
[----:B------:R-:W-:Y:S01]  /*ba10*/  UP2UR UR37, UPR, URZ, 0x40 ;  /* 0x000000403f257883 */ /* 0x000fe20008000000 */
[----:B------:R-:W-:Y:S01]  /*ba20*/  ISETP.GT.AND P2, PT, R0, 0x8, P2 ;  /* 0x000000080000780c */ /* 0x000fe20001744270 */
[----:B------:R-:W-:Y:S01]  /*ba30*/  UP2UR UR27, UPR, URZ, 0x1 ;  /* 0x000000013f1b7883 */ /* 0x000fe20008000000 */
[----:B------:R-:W-:Y:S01]  /*ba40*/  FSEL R20, R189, -INF , !P5 ;  /* 0xff800000bd147808 */ /* 0x000fe20006800000 */
[----:B------:R-:W-:Y:S01]  /*ba50*/  UP2UR UR33, UPR, URZ, 0x8 ;  /* 0x000000083f217883 */ /* 0x000fe20008000000 */
        /* <DEDUP_REMOVED lines=11> */
[----:B------:R-:W-:Y:S01]  /*bb10*/  UISETP.GE.AND UP3, UPT, UR4, 0x51, UPT ;  /* 0x000000510400788c */ /* 0x000fe2000bf66270 */
[----:B------:R-:W-:Y:S01]  /*bb20*/  ISETP.GT.AND P0, PT, R0, 0x10, P0 ;  /* 0x000000100000780c */ /* 0x000fe20000704270 */
[----:B------:R-:W-:Y:S01]  /*bb30*/  UP2UR UR25, UPR, URZ, 0x1 ;  /* 0x000000013f197883 */ /* 0x000fe20008000000 */
[----:B------:R-:W-:Y:S01]  /*bb40*/  FSEL R24, R169, -INF , !P1 ;  /* 0xff800000a9187808 */ /* 0x000fe20004800000 */
[----:B------:R-:W-:Y:S01]  /*bb50*/  UISETP.GE.AND UP2, UPT, UR4, 0x52, UPT ;  /* 0x000000520400788c */ /* 0x000fe2000bf46270 */
[----:B------:R-:W-:Y:S01]  /*bb60*/  PLOP3.LUT P1, PT, PT, PT, UP0, 0x40, 0x0 ;  /* 0x000000000000781c */ /* 0x000fe20003f2e808 */
[----:B------:R-:W-:Y:S01]  /*bb70*/  UISETP.GE.AND UP0, UPT, UR4, 0x22, UPT ;  /* 0x000000220400788c */ /* 0x000fe2000bf06270 */
[----:B------:R-:W-:Y:S01]  /*bb80*/  ISETP.LT.OR P0, PT, R2, 0x11, P0 ;  /* 0x000000110200780c */ /* 0x000fe20000701670 */
[----:B------:R-:W-:Y:S01]  /*bb90*/  UISETP.GE.AND UP1, UPT, UR4, 0x59, UPT ;  /* 0x000000590400788c */ /* 0x000fe2000bf26270 */
[----:B------:R-:W-:Y:S01]  /*bba0*/  ISETP.GT.AND P6, PT, R0, 0x11, P6 ;  /* 0x000000110000780c */ /* 0x000fe200037c4270 */
[----:B------:R-:W-:Y:S01]  /*bbb0*/  UP2UR UR24, UPR, URZ, 0x1 ;  /* 0x000000013f187883 */ /* 0x000fe20008000000 */
[----:B------:R-:W-:Y:S02]  /*bbc0*/  FSEL R25, R17, -INF , !P0 ;  /* 0xff80000011197808 */ /* 0x000fe40004000000 */
[----:B------:R-:W-:Y:S01]  /*bbd0*/  PLOP3.LUT P0, PT, PT, PT, UP0, 0x40, 0x0 ;  /* 0x000000000000781c */ /* 0x000fe20003f0e808 */
[----:B------:R-:W-:Y:S01]  /*bbe0*/  UISETP.GE.AND UP0, UPT, UR4, 0x29, UPT ;  /* 0x000000290400788c */ /* 0x000fe2000bf06270 */
[----:B------:R-:W-:Y:S02]  /*bbf0*/  ISETP.LT.OR P6, PT, R2, 0x12, P6 ;  /* 0x000000120200780c */ /* 0x000fe400037c1670 */
        /* <DEDUP_REMOVED lines=30> */
[C---:B------:R-:W-:Y:S01]  /*bde0*/  ISETP.GT.AND P0, PT, R0.reuse, 0x38, P0 ;  /* 0x000000380000780c */ /* 0x040fe20000704270 */
[----:B------:R-:W-:Y:S01]  /*bdf0*/  UP2UR UR18, UPR, URZ, 0x1 ;  /* 0x000000013f127883 */ /* 0x000fe20008000000 */
[C---:B------:R-:W-:Y:S02]  /*be00*/  ISETP.GT.AND P5, PT, R0.reuse, 0x29, P5 ;  /* 0x000000290000780c */ /* 0x040fe40002fa4270 */
[C---:B------:R-:W-:Y:S02]  /*be10*/  ISETP.GT.AND P2, PT, R0.reuse, 0x30, P2 ;  /* 0x000000300000780c */ /* 0x040fe40001744270 */
[----:B------:R-:W-:Y:S02]  /*be20*/  ISETP.GT.AND P1, PT, R0, 0x31, P1 ;  /* 0x000000310000780c */ /* 0x000fe40000f24270 */
[C---:B------:R-:W-:Y:S02]  /*be30*/  ISETP.LT.OR P0, PT, R2.reuse, 0x39, P0 ;  /* 0x000000390200780c */ /* 0x040fe40000701670 */
[----:B------:R-:W-:Y:S02]  /*be40*/  FSEL R176, R15, -INF , !P6 ;  /* 0xff8000000fb07808 */ /* 0x000fe40007000000 */
[----:B------:R-:W-:Y:S01]  /*be50*/  PLOP3.LUT P6, PT, PT, PT, UP0, 0x40, 0x0 ;  /* 0x000000000000781c */ /* 0x000fe20003fce808 */
[----:B------:R-:W-:Y:S01]  /*be60*/  UISETP.GE.AND UP0, UPT, UR4, 0x41, UPT ;  /* 0x000000410400788c */ /* 0x000fe2000bf06270 */
[C---:B------:R-:W-:Y:S02]  /*be70*/  ISETP.LT.OR P5, PT, R2.reuse, 0x2a, P5 ;  /* 0x0000002a0200780c */ /* 0x040fe40002fa1670 */
[C---:B------:R-:W-:Y:S01]  /*be80*/  ISETP.LT.OR P2, PT, R2.reuse, 0x31, P2 ;  /* 0x000000310200780c */ /* 0x040fe20001741670 */
[----:B------:R-:W-:Y:S01]  /*be90*/  UP2UR UR17, UPR, URZ, 0x1 ;  /* 0x000000013f117883 */ /* 0x000fe20008000000 */
[----:B------:R-:W-:Y:S02]  /*bea0*/  ISETP.LT.OR P1, PT, R2, 0x32, P1 ;  /* 0x000000320200780c */ /* 0x000fe40000f21670 */
[----:B------:R-:W-:Y:S02]  /*beb0*/  FSEL R196, R64, -INF , !P0 ;  /* 0xff80000040c47808 */ /* 0x000fe40004000000 */
[----:B------:R-:W-:Y:S02]  /*bec0*/  PLOP3.LUT P0, PT, PT, PT, UP4, 0x40, 0x0 ;  /* 0x000000000000781c */ /* 0x000fe40003f0e848 */
[----:B------:R-:W-:Y:S02]  /*bed0*/  FSEL R177, R49, -INF , !P5 ;  /* 0xff80000031b17808 */ /* 0x000fe40006800000 */
[----:B------:R-:W-:Y:S01]  /*bee0*/  PLOP3.LUT P5, PT, PT, PT, UP0, 0x40, 0x0 ;  /* 0x000000000000781c */ /* 0x000fe20003fae808 */
[----:B------:R-:W-:Y:S01]  /*bef0*/  UISETP.GE.AND UP0, UPT, UR4, 0x5a, UPT ;  /* 0x0000005a0400788c */ /* 0x000fe2000bf06270 */
[----:B------:R-:W-:Y:S02]  /*bf00*/  FSEL R179, R52, -INF , !P2 ;  /* 0xff80000034b37808 */ /* 0x000fe40005000000 */
[----:B------:R-:W-:Y:S01]  /*bf10*/  PLOP3.LUT P2, PT, PT, PT, UP6, 0x40, 0x0 ;  /* 0x000000000000781c */ /* 0x000fe20003f4e868 */
[----:B------:R-:W-:Y:S01]  /*bf20*/  UISETP.NE.AND UP6, UPT, UR34, URZ, UPT ;  /* 0x0000003f2200728c */ /* 0x000fe2000bfc5270 */
[----:B------:R-:W-:Y:S02]  /*bf30*/  FSEL R189, R53, -INF , !P1 ;  /* 0xff80000035bd7808 */ /* 0x000fe40004800000 */
[----:B------:R-:W-:Y:S02]  /*bf40*/  PLOP3.LUT P1, PT, PT, PT, UP5, 0x40, 0x0 ;  /* 0x000000000000781c */ /* 0x000fe40003f2e858 */
[C---:B------:R-:W-:Y:S02]  /*bf50*/  ISETP.GT.AND P0, PT, R0.reuse, 0x49, P0 ;  /* 0x000000490000780c */ /* 0x040fe40000704270 */
[C---:B------:R-:W-:Y:S02]  /*bf60*/  ISETP.GT.AND P6, PT, R0.reuse, 0x39, P6 ;  /* 0x000000390000780c */ /* 0x040fe400037c4270 */
[C---:B------:R-:W-:Y:S02]  /*bf70*/  ISETP.GT.AND P5, PT, R0.reuse, 0x40, P5 ;  /* 0x000000400000780c */ /* 0x040fe40002fa4270 */
[C---:B------:R-:W-:Y:S02]  /*bf80*/  ISETP.GT.AND P2, PT, R0.reuse, 0x41, P2 ;  /* 0x000000410000780c */ /* 0x040fe40001744270 */
[----:B------:R-:W-:Y:S02]  /*bf90*/  ISETP.GT.AND P1, PT, R0, 0x48, P1 ;  /* 0x000000480000780c */ /* 0x000fe40000f24270 */
[C---:B------:R-:W-:Y:S02]  /*bfa0*/  ISETP.LT.OR P0, PT, R2.reuse, 0x4a, P0 ;  /* 0x0000004a0200780c */ /* 0x040fe40000701670 */
[C---:B------:R-:W-:Y:S02]  /*bfb0*/  ISETP.LT.OR P6, PT, R2.reuse, 0x3a, P6 ;  /* 0x0000003a0200780c */ /* 0x040fe400037c1670 */
[C---:B------:R-:W-:Y:S02]  /*bfc0*/  ISETP.LT.OR P5, PT, R2.reuse, 0x41, P5 ;  /* 0x000000410200780c */ /* 0x040fe40002fa1670 */
[C---:B------:R-:W-:Y:S02]  /*bfd0*/  ISETP.LT.OR P2, PT, R2.reuse, 0x42, P2 ;  /* 0x000000420200780c */ /* 0x040fe40001741670 */
[----:B------:R-:W-:Y:S02]  /*bfe0*/  ISETP.LT.OR P1, PT, R2, 0x49, P1 ;  /* 0x000000490200780c */ /* 0x000fe40000f21670 */
[----:B------:R-:W-:Y:S02]  /*bff0*/  FSEL R237, R81, -INF , !P0 ;  /* 0xff80000051ed7808 */ /* 0x000fe40004000000 */
[----:B------:R-:W-:Y:S01]  /*c000*/  PLOP3.LUT P0, PT, PT, PT, UP6, 0x40, 0x0 ;  /* 0x000000000000781c */ /* 0x000fe20003f0e868 */
[----:B------:R-:W-:Y:S01]  /*c010*/  UISETP.NE.AND UP6, UPT, UR37, URZ, UPT ;  /* 0x0000003f2500728c */ /* 0x000fe2000bfc5270 */
[----:B------:R-:W-:Y:S02]  /*c020*/  FSEL R197, R65, -INF , !P6 ;  /* 0xff80000041c57808 */ /* 0x000fe40007000000 */
[----:B------:R-:W-:Y:S02]  /*c030*/  PLOP3.LUT P6, PT, PT, PT, UP3, 0x40, 0x0 ;  /* 0x000000000000781c */ /* 0x000fe40003fce838 */
[----:B------:R-:W-:Y:S02]  /*c040*/  FSEL R198, R68, -INF , !P5 ;  /* 0xff80000044c67808 */ /* 0x000fe40006800000 */
[----:B------:R-:W-:Y:S02]  /*c050*/  PLOP3.LUT P5, PT, PT, PT, UP2, 0x40, 0x0 ;  /* 0x000000000000781c */ /* 0x000fe40003fae828 */
[----:B------:R-:W-:Y:S02]  /*c060*/  FSEL R233, R69, -INF , !P2 ;  /* 0xff80000045e97808 */ /* 0x000fe40005000000 */
[----:B------:R-:W-:Y:S02]  /*c070*/  PLOP3.LUT P2, PT, PT, PT, UP1, 0x40, 0x0 ;  /* 0x000000000000781c */ /* 0x000fe40003f4e818 */
[----:B------:R-:W-:Y:S02]  /*c080*/  FSEL R236, R80, -INF , !P1 ;  /* 0xff80000050ec7808 */ /* 0x000fe40004800000 */
[----:B------:R-:W-:Y:S02]  /*c090*/  PLOP3.LUT P1, PT, PT, PT, UP0, 0x40, 0x0 ;  /* 0x000000000000781c */ /* 0x000fe40003f2e808 */
[C---:B------:R-:W-:Y:S02]  /*c0a0*/  ISETP.GT.AND P6, PT, R0.reuse, 0x50, P6 ;  /* 0x000000500000780c */ /* 0x040fe400037c4270 */
[C---:B------:R-:W-:Y:S02]  /*c0b0*/  ISETP.GT.AND P5, PT, R0.reuse, 0x51, P5 ;  /* 0x000000510000780c */ /* 0x040fe40002fa4270 */
[C---:B------:R-:W-:Y:S02]  /*c0c0*/  ISETP.GT.AND P2, PT, R0.reuse, 0x58, P2 ;  /* 0x000000580000780c */ /* 0x040fe40001744270 */
[----:B------:R-:W-:Y:S01]  /*c0d0*/  ISETP.GT.AND P1, PT, R0, 0x59, P1 ;  /* 0x000000590000780c */ /* 0x000fe20000f24270 */
[--C-:B-1----:R-:W-:Y:S01]  /*c0e0*/  IMAD.IADD R0, R6, 0x1, R3.reuse ;  /* 0x0000000106007824 */ /* 0x102fe200078e0203 */
[C---:B------:R-:W-:Y:S02]  /*c0f0*/  ISETP.LT.OR P6, PT, R2.reuse, 0x51, P6 ;  /* 0x000000510200780c */ /* 0x040fe400037c1670 */
[C---:B------:R-:W-:Y:S02]  /*c100*/  ISETP.LT.OR P5, PT, R2.reuse, 0x52, P5 ;  /* 0x000000520200780c */ /* 0x040fe40002fa1670 */
[C---:B------:R-:W-:Y:S02]  /*c110*/  ISETP.LT.OR P2, PT, R2.reuse, 0x59, P2 ;  /* 0x000000590200780c */ /* 0x040fe40001741670 */
[----:B------:R-:W-:Y:S01]  /*c120*/  ISETP.LT.OR P1, PT, R2, 0x5a, P1 ;  /* 0x0000005a0200780c */ /* 0x000fe20000f21670 */
[----:B------:R-:W-:Y:S01]  /*c130*/  IMAD.IADD R2, R5, 0x1, R3 ;  /* 0x0000000105027824 */ /* 0x000fe200078e0203 */
[----:B------:R-:W-:Y:S02]  /*c140*/  FSEL R240, R84, -INF , !P6 ;  /* 0xff80000054f07808 */ /* 0x000fe40007000000 */
[----:B------:R-:W-:Y:S02]  /*c150*/  FSEL R246, R85, -INF , !P5 ;  /* 0xff80000055f67808 */ /* 0x000fe40006800000 */
[----:B------:R-:W-:Y:S02]  /*c160*/  FSEL R250, R96, -INF , !P2 ;  /* 0xff80000060fa7808 */ /* 0x000fe40005000000 */
[----:B------:R-:W-:Y:S01]  /*c170*/  FSEL R252, R97, -INF , !P1 ;  /* 0xff80000061fc7808 */ /* 0x000fe20004800000 */
        /* <DEDUP_REMOVED lines=15> */
.L_x_281:
[----:B------:R-:W-:Y:S04]  /*c270*/  MOV R2, c[0x0][0x32c] ;  /* 0x0000cb0000027a02 */ /* 0x000fe80000000f00 */
[----:B------:R-:W-:Y:S11]  /*c280*/  ISETP.NE.AND P0, PT, R2, 0x1, PT ;  /* 0x000000010200780c */ /* 0x000ff60003f05270 */
[----:B------:R-:W-:Y:S02]  /*c290*/  @!UPT UIADD3 URZ, URZ, URZ, URZ ;  /* 0x0000003f3f3ff290 */ /* 0x000fe4000fffe03f */
[----:B------:R-:W-:Y:S05]  /*c2a0*/  @P0 IMAD.HI.U32 R2, R0, c[0x0][0x330], RZ ;  /* 0x0000cc0000020a27 */ /* 0x000fea00078e00ff */
[----:B------:R-:W-:Y:S02]  /*c2b0*/  @P0 SHF.R.U32.HI R0, RZ, c[0x0][0x334], R2 ;  /* 0x0000cd00ff000a19 */ /* 0x000fe40000011602 */
.L_x_282:
[----:B------:R-:W-:Y:S05]  /*c2c0*/  BSYNC B0 ;  /* 0x0000000000007941 */ /* 0x000fea0003800000 */
.L_x_280:
[----:B------:R-:W-:Y:S02]  /*c2d0*/  IMAD.U32 R2, RZ, RZ, UR4 ;  /* 0x00000004ff027e24 */ /* 0x000fe4000f8e00ff */
[----:B------:R-:W-:Y:S03]  /*c2e0*/  IMAD.U32 R7, RZ, RZ, UR15 ;  /* 0x0000000fff077e24 */ /* 0x000fe6000f8e00ff */
[----:B------:R-:W-:Y:S04]  /*c2f0*/  IADD3 R2, -R10, 0x1, R2 ;  /* 0x000000010a027810 */ /* 0x000fe80007ffe102 */
[----:B------:R-:W-:Y:S02]  /*c300*/  IADD3 R8, R2, -0x1, RZ ;  /* 0xffffffff02087810 */ /* 0x000fe40007ffe0ff */
[----:B------:R-:W-:Y:S03]  /*c310*/  IADD3 R2, -R7, UR8, R2 ;  /* 0x0000000807027c10 */ /* 0x000fe6000fffe102 */
[----:B------:R-:W-:Y:S01]  /*c320*/  IMAD R0, R0, c[0x0][0x32c], R8 ;  /* 0x0000cb0000007a24 */ /* 0x000fe200078e0208 */
[C-C-:B------:R-:W-:Y:S02]  /*c330*/  IADD3 R7, R3.reuse, UR13, R2.reuse ;  /* 0x0000000d03077c10 */ /* 0x140fe4000fffe002 */
[----:B------:R-:W-:Y:S02]  /*c340*/  IADD3 R3, R3, c[0x0][0x328], R2 ;  /* 0x0000ca0003037a10 */ /* 0x000fe40007ffe002 */
[----:B------:R-:W-:Y:S02]  /*c350*/  IADD3 R2, R0, c[0x0][0x32c], RZ ;  /* 0x0000cb0000027a10 */ /* 0x000fe40007ffe0ff */
[----:B------:R-:W-:Y:S02]  /*c360*/  IMNMX R0, R7, R0, !PT ;  /* 0x0000000007007217 */ /* 0x000fe40007800200 */
[----:B------:R-:W-:Y:S02]  /*c370*/  IMNMX R2, R3, R2, PT ;  /* 0x0000000203027217 */ /* 0x000fe40003800200 */
.L_x_279:
[----:B------:R-:W-:Y:S01]  /*c380*/  UP2UR UR40, UPR, URZ, 0x8 ;  /* 0x000000083f287883 */ /* 0x000fe20008000000 */
[----:B------:R-:W1:Y:S01]  /*c390*/  SHFL.IDX PT, R3, R4, 0x2, 0x1c1f ;  /* 0x005c1f0004037f89 */ /* 0x000e6200000e0000 */
[----:B------:R-:W-:Y:S01]  /*c3a0*/  UISETP.NE.AND UP3, UPT, UR29, URZ, UPT ;  /* 0x0000003f1d00728c */ /* 0x000fe2000bf65270 */
[----:B------:R-:W-:Y:S01]  /*c3b0*/  IMAD.U32 R7, RZ, RZ, UR4 ;  /* 0x00000004ff077e24 */ /* 0x000fe2000f8e00ff */
[----:B------:R-:W-:Y:S01]  /*c3c0*/  UP2UR UR42, UPR, URZ, 0x20 ;  /* 0x000000203f2a7883 */ /* 0x000fe20008000000 */
[----:B------:R-:W-:Y:S01]  /*c3d0*/  IMAD.U32 R8, RZ, RZ, UR15 ;  /* 0x0000000fff087e24 */ /* 0x000fe2000f8e00ff */
[----:B------:R-:W-:Y:S02]  /*c3e0*/  UISETP.NE.AND UP5, UPT, UR33, URZ, UPT ;  /* 0x0000003f2100728c */ /* 0x000fe4000bfa5270 */
[----:B------:R-:W-:Y:S01]  /*c3f0*/  PLOP3.LUT P0, PT, PT, PT, UP3, 0x40, 0x0 ;  /* 0x000000000000781c */ /* 0x000fe20003f0e838 */
[----:B------:R-:W-:Y:S01]  /*c400*/  UP2UR UR39, UPR, URZ, 0x4 ;  /* 0x000000043f277883 */ /* 0x000fe20008000000 */
[----:B------:R-:W-:Y:S01]  /*c410*/  IADD3 R7, -R10, 0x1, R7 ;  /* 0x000000010a077810 */ /* 0x000fe20007ffe107 */
[----:B------:R-:W-:Y:S01]  /*c420*/  UISETP.NE.AND UP2, UPT, UR30, URZ, UPT ;  /* 0x0000003f1e00728c */ /* 0x000fe2000bf45270 */
[----:B------:R-:W-:Y:S01]  /*c430*/  PLOP3.LUT P6, PT, PT, PT, UP5, 0x40, 0x0 ;  /* 0x000000000000781c */ /* 0x000fe20003fce858 */
[----:B------:R-:W-:Y:S01]  /*c440*/  UP2UR UR38, UPR, URZ, 0x2 ;  /* 0x000000023f267883 */ /* 0x000fe20008000000 */
[C---:B------:R-:W-:Y:S01]  /*c450*/  ISETP.GT.AND P0, PT, R0.reuse, 0x10, P0 ;  /* 0x000000100000780c */ /* 0x040fe20000704270 */
[----:B------:R-:W-:Y:S01]  /*c460*/  UISETP.NE.AND UP1, UPT, UR32, URZ, UPT ;  /* 0x0000003f2000728c */ /* 0x000fe2000bf25270 */
[----:B------:R-:W-:Y:S01]  /*c470*/  ISETP.GT.AND P6, PT, R0, RZ, P6 ;  /* 0x000000ff0000720c */ /* 0x000fe200037c4270 */
[----:B------:R-:W-:Y:S01]  /*c480*/  UP2UR UR37, UPR, URZ, 0x1 ;  /* 0x000000013f257883 */ /* 0x000fe20008000000 */
[----:B------:R-:W-:Y:S01]  /*c490*/  PLOP3.LUT P1, PT, PT, PT, UP2, 0x40, 0x0 ;  /* 0x000000000000781c */ /* 0x000fe20003f2e828 */
[----:B------:R-:W-:Y:S01]  /*c4a0*/  UISETP.NE.AND UP0, UPT, UR31, URZ, UPT ;  /* 0x0000003f1f00728c */ /* 0x000fe2000bf05270 */
[----:B------:R-:W-:Y:S01]  /*c4b0*/  ISETP.LT.OR P0, PT, R2, 0x11, P0 ;  /* 0x000000110200780c */ /* 0x000fe20000701670 */
[----:B------:R-:W-:Y:S01]  /*c4c0*/  UISETP.NE.AND UP2, UPT, UR24, URZ, UPT ;  /* 0x0000003f1800728c */ /* 0x000fe2000bf45270 */
[----:B------:R-:W-:Y:S01]  /*c4d0*/  PLOP3.LUT P5, PT, PT, PT, UP1, 0x40, 0x0 ;  /* 0x000000000000781c */ /* 0x000fe20003fae818 */
[----:B------:R-:W-:Y:S01]  /*c4e0*/  UP2UR UR41, UPR, URZ, 0x10 ;  /* 0x000000103f297883 */ /* 0x000fe20008000000 */
[C---:B------:R-:W-:Y:S01]  /*c4f0*/  ISETP.GT.AND P1, PT, R0.reuse, 0x9, P1 ;  /* 0x000000090000780c */ /* 0x040fe20000f24270 */
[----:B------:R-:W-:Y:S01]  /*c500*/  UISETP.NE.AND UP4, UPT, UR28, URZ, UPT ;  /* 0x0000003f1c00728c */ /* 0x000fe2000bf85270 */
[----:B------:R-:W-:Y:S01]  /*c510*/  PLOP3.LUT P2, PT, PT, PT, UP0, 0x40, 0x0 ;  /* 0x000000000000781c */ /* 0x000fe20003f4e808 */
[----:B------:R-:W-:Y:S01]  /*c520*/  UISETP.NE.AND UP1, UPT, UR27, URZ, UPT ;  /* 0x0000003f1b00728c */ /* 0x000fe2000bf25270 */
[C---:B------:R-:W-:Y:S01]  /*c530*/  ISETP.GT.AND P5, PT, R0.reuse, 0x1, P5 ;  /* 0x000000010000780c */ /* 0x040fe20002fa4270 */
[----:B------:R-:W-:Y:S01]  /*c540*/  UISETP.NE.AND UP0, UPT, UR26, URZ, UPT ;  /* 0x0000003f1a00728c */ /* 0x000fe2000bf05270 */
[----:B------:R-:W-:Y:S01]  /*c550*/  ISETP.GT.AND P2, PT, R0, 0x8, P2 ;  /* 0x000000080000780c */ /* 0x000fe20001744270 */
[----:B------:R-:W-:Y:S01]  /*c560*/  UISETP.NE.AND UP3, UPT, UR25, URZ, UPT ;  /* 0x0000003f1900728c */ /* 0x000fe2000bf65270 */
[C---:B------:R-:W-:Y:S01]  /*c570*/  ISETP.LT.OR P6, PT, R2.reuse, 0x1, P6 ;  /* 0x000000010200780c */ /* 0x040fe200037c1670 */
[----:B------:R-:W-:Y:S01]  /*c580*/  UISETP.NE.AND UP5, UPT, UR42, URZ, UPT ;  /* 0x0000003f2a00728c */ /* 0x000fe2000bfa5270 */
[C---:B------:R-:W-:Y:S02]  /*c590*/  ISETP.LT.OR P5, PT, R2.reuse, 0x2, P5 ;  /* 0x000000020200780c */ /* 0x040fe40002fa1670 */
[C---:B------:R-:W-:Y:S02]  /*c5a0*/  ISETP.LT.OR P2, PT, R2.reuse, 0x9, P2 ;  /* 0x000000090200780c */ /* 0x040fe40001741670 */
[----:B------:R-:W-:Y:S02]  /*c5b0*/  ISETP.LT.OR P1, PT, R2, 0xa, P1 ;  /* 0x0000000a0200780c */ /* 0x000fe40000f21670 */
[----:B------:R-:W-:Y:S02]  /*c5c0*/  FSEL R26, R182, -INF , !P0 ;  /* 0xff800000b61a7808 */ /* 0x000fe40004000000 */
[----:B------:R-:W-:Y:S01]  /*c5d0*/  PLOP3.LUT P0, PT, PT, PT, UP2, 0x40, 0x0 ;  /* 0x000000000000781c */ /* 0x000fe20003f0e828 */
[----:B------:R-:W-:Y:S01]  /*c5e0*/  UISETP.NE.AND UP2, UPT, UR19, URZ, UPT ;  /* 0x0000003f1300728c */ /* 0x000fe2000bf45270 */
        /* <DEDUP_REMOVED lines=48> */
[----:B------:R-:W-:Y:S02]  /*c8f0*/  PLOP3.LUT P0, PT, PT, PT, UP4, 0x40, 0x0 ;  /* 0x000000000000781c */ /* 0x000fe40003f0e848 */
[----:B------:R-:W-:Y:S02]  /*c900*/  FSEL R174, R50, -INF , !P6 ;  /* 0xff80000032ae7808 */ /* 0x000fe40007000000 */
[----:B------:R-:W-:Y:S01]  /*c910*/  PLOP3.LUT P6, PT, PT, PT, UP1, 0x40, 0x0 ;  /* 0x000000000000781c */ /* 0x000fe20003fce818 */
[----:B------:R-:W-:Y:S01]  /*c920*/  UISETP.NE.AND UP1, UPT, UR38, URZ, UPT ;  /* 0x0000003f2600728c */ /* 0x000fe2000bf25270 */
[----:B------:R-:W-:Y:S02]  /*c930*/  FSEL R175, R51, -INF , !P5 ;  /* 0xff80000033af7808 */ /* 0x000fe40006800000 */
[----:B------:R-:W-:Y:S01]  /*c940*/  PLOP3.LUT P5, PT, PT, PT, UP0, 0x40, 0x0 ;  /* 0x000000000000781c */ /* 0x000fe20003fae808 */
[----:B------:R-:W-:Y:S01]  /*c950*/  UISETP.NE.AND UP0, UPT, UR37, URZ, UPT ;  /* 0x0000003f2500728c */ /* 0x000fe2000bf05270 */
[----:B------:R-:W-:Y:S01]  /*c960*/  FSEL R180, R54, -INF , !P2 ;  /* 0xff80000036b47808 */ /* 0x000fe20005000000 */
[----:B------:R-:W-:Y:S01]  /*c970*/  UP2UR UR37, UPR, URZ, 0x40 ;  /* 0x000000403f257883 */ /* 0x000fe20008000000 */
        /* <DEDUP_REMOVED lines=28> */
[----:B------:R-:W-:Y:S02]  /*cb40*/  ISETP.GT.AND P1, PT, R0, 0x59, P1 ;  /* 0x000000590000780c */ /* 0x000fe40000f24270 */
[----:B------:R-:W-:Y:S02]  /*cb50*/  IADD3 R0, -R8, UR8, R7 ;  /* 0x0000000808007c10 */ /* 0x000fe4000fffe107 */
[C---:B------:R-:W-:Y:S02]  /*cb60*/  ISETP.LT.OR P6, PT, R2.reuse, 0x51, P6 ;  /* 0x000000510200780c */ /* 0x040fe400037c1670 */
[C---:B------:R-:W-:Y:S02]  /*cb70*/  ISETP.LT.OR P5, PT, R2.reuse, 0x52, P5 ;  /* 0x000000520200780c */ /* 0x040fe40002fa1670 */
[C---:B------:R-:W-:Y:S02]  /*cb80*/  ISETP.LT.OR P2, PT, R2.reuse, 0x59, P2 ;  /* 0x000000590200780c */ /* 0x040fe40001741670 */
[----:B------:R-:W-:Y:S02]  /*cb90*/  ISETP.LT.OR P1, PT, R2, 0x5a, P1 ;  /* 0x0000005a0200780c */ /* 0x000fe40000f21670 */
[C---:B------:R-:W-:Y:S02]  /*cba0*/  IADD3 R2, R0.reuse, c[0x0][0x328], RZ ;  /* 0x0000ca0000027a10 */ /* 0x040fe40007ffe0ff */
[----:B------:R-:W-:Y:S02]  /*cbb0*/  IADD3 R0, R0, UR13, RZ ;  /* 0x0000000d00007c10 */ /* 0x000fe4000fffe0ff */
[----:B------:R-:W-:Y:S01]  /*cbc0*/  FSEL R238, R86, -INF , !P6 ;  /* 0xff80000056ee7808 */ /* 0x000fe20007000000 */
[--C-:B-1----:R-:W-:Y:S01]  /*cbd0*/  IMAD.IADD R2, R2, 0x1, R3.reuse ;  /* 0x0000000102027824 */ /* 0x102fe200078e0203 */
[----:B------:R-:W-:Y:S01]  /*cbe0*/  FSEL R242, R87, -INF , !P5 ;  /* 0xff80000057f27808 */ /* 0x000fe20006800000 */
[----:B------:R-:W-:Y:S01]  /*cbf0*/  IMAD.IADD R0, R0, 0x1, R3 ;  /* 0x0000000100007824 */ /* 0x000fe200078e0203 */
        /* <DEDUP_REMOVED lines=17> */
.L_x_285:
[----:B------:R-:W-:Y:S04]  /*cd10*/  MOV R7, c[0x0][0x32c] ;  /* 0x0000cb0000077a02 */ /* 0x000fe80000000f00 */
[----:B------:R-:W-:Y:S11]  /*cd20*/  ISETP.NE.AND P0, PT, R7, 0x1, PT ;  /* 0x000000010700780c */ /* 0x000ff60003f05270 */
[----:B------:R-:W-:Y:S02]  /*cd30*/  @!UPT UIADD3 URZ, URZ, URZ, URZ ;  /* 0x0000003f3f3ff290 */ /* 0x000fe4000fffe03f */
[----:B------:R-:W-:Y:S05]  /*cd40*/  @P0 IMAD.HI.U32 R7, R3, c[0x0][0x330], RZ ;  /* 0x0000cc0003070a27 */ /* 0x000fea00078e00ff */
[----:B------:R-:W-:Y:S02]  /*cd50*/  @P0 SHF.R.U32.HI R3, RZ, c[0x0][0x334], R7 ;  /* 0x0000cd00ff030a19 */ /* 0x000fe40000011607 */
.L_x_286:
[----:B------:R-:W-:Y:S05]  /*cd60*/  BSYNC B0 ;  /* 0x0000000000007941 */ /* 0x000fea0003800000 */
.L_x_284:
[----:B------:R-:W-:Y:S05]  /*cd70*/  MOV R7, UR12 ;  /* 0x0000000c00077c02 */ /* 0x000fea0008000f00 */
[----:B------:R-:W-:Y:S04]  /*cd80*/  IMAD R7, R7, -0x60, -R10 ;  /* 0xffffffa007077824 */ /* 0x000fe800078e0a0a */
[----:B------:R-:W-:Y:S05]  /*cd90*/  IMAD R3, R3, c[0x0][0x32c], R7 ;  /* 0x0000cb0003037a24 */ /* 0x000fea00078e0207 */
[----:B------:R-:W-:Y:S02]  /*cda0*/  IADD3 R7, R3, c[0x0][0x32c], RZ ;  /* 0x0000cb0003077a10 */ /* 0x000fe40007ffe0ff */
[----:B------:R-:W-:Y:S02]  /*cdb0*/  IMNMX R0, R0, R3, !PT ;  /* 0x0000000300007217 */ /* 0x000fe40007800200 */
[----:B------:R-:W-:Y:S02]  /*cdc0*/  IMNMX R2, R2, R7, PT ;  /* 0x0000000702027217 */ /* 0x000fe40003800200 */
.L_x_283:
[----:B------:R-:W-:Y:S01]  /*cdd0*/  UP2UR UR40, UPR, URZ, 0x8 ;  /* 0x000000083f287883 */ /* 0x000fe20008000000 */
[----:B------:R-:W1:Y:S01]  /*cde0*/  SHFL.IDX PT, R3, R4, 0x3, 0x1c1f ;  /* 0x007c1f0004037f89 */ /* 0x000e6200000e0000 */
[----:B------:R-:W-:Y:S02]  /*cdf0*/  UISETP.NE.AND UP3, UPT, UR29, URZ, UPT ;  /* 0x0000003f1d00728c */ /* 0x000fe4000bf65270 */
[----:B------:R-:W-:Y:S02]  /*ce00*/  UP2UR UR42, UPR, URZ, 0x20 ;  /* 0x000000203f2a7883 */ /* 0x000fe40008000000 */
[----:B------:R-:W-:Y:S02]  /*ce10*/  UISETP.NE.AND UP5, UPT, UR33, URZ, UPT ;  /* 0x0000003f2100728c */ /* 0x000fe4000bfa5270 */
[----:B------:R-:W-:Y:S01]  /*ce20*/  PLOP3.LUT P0, PT, PT, PT, UP3, 0x40, 0x0 ;  /* 0x000000000000781c */ /* 0x000fe20003f0e838 */
[----:B------:R-:W-:Y:S02]  /*ce30*/  UP2UR UR39, UPR, URZ, 0x4 ;  /* 0x000000043f277883 */ /* 0x000fe40008000000 */
        /* <DEDUP_REMOVED lines=140> */
.L_x_289:
[----:B------:R-:W-:Y:S04]  /*d700*/  MOV R2, c[0x0][0x32c] ;  /* 0x0000cb0000027a02 */ /* 0x000fe80000000f00 */
[----:B------:R-:W-:Y:S11]  /*d710*/  ISETP.NE.AND P0, PT, R2, 0x1, PT ;  /* 0x000000010200780c */ /* 0x000ff60003f05270 */
[----:B------:R-:W-:Y:S02]  /*d720*/  @!UPT UIADD3 URZ, URZ, URZ, URZ ;  /* 0x0000003f3f3ff290 */ /* 0x000fe4000fffe03f */
[----:B------:R-:W-:Y:S05]  /*d730*/  @P0 IMAD.HI.U32 R2, R0, c[0x0][0x330], RZ ;  /* 0x0000cc0000020a27 */ /* 0x000fea00078e00ff */
[----:B------:R-:W-:Y:S02]  /*d740*/  @P0 SHF.R.U32.HI R0, RZ, c[0x0][0x334], R2 ;  /* 0x0000cd00ff000a19 */ /* 0x000fe40000011602 */
.L_x_290:
[----:B------:R-:W-:Y:S05]  /*d750*/  BSYNC B0 ;  /* 0x0000000000007941 */ /* 0x000fea0003800000 */
.L_x_288:
        /* <DEDUP_REMOVED lines=11> */
.L_x_287:
[----:B------:R-:W2:Y:S01]  /*d810*/  LDL.LU R3, [R1] ;  /* 0x0000000001037983 */ /* 0x000ea20000300800 */
        /* <DEDUP_REMOVED lines=10> */
[----:B------:R-:W-:Y:S01]  /*d8c0*/  PLOP3.LUT P2, PT, PT, PT, UP6, 0x40, 0x0 ;  /* 0x000000000000781c */ /* 0x000fe20003f4e868 */
[----:B------:R-:W-:Y:S01]  /*d8d0*/  UISETP.NE.AND UP4, UPT, UR27, URZ, UPT ;  /* 0x0000003f1b00728c */ /* 0x000fe2000bf85270 */
[----:B------:R-:W-:Y:S01]  /*d8e0*/  FMNMX.FTZ R72, R24, R72, !PT ;  /* 0x0000004818487209 */ /* 0x000fe20007810000 */
[----:B------:R-:W-:Y:S01]  /*d8f0*/  UP2UR UR27, UPR, URZ, 0x8 ;  /* 0x000000083f1b7883 */ /* 0x000fe20008000000 */
[----:B------:R-:W-:Y:S01]  /*d900*/  ISETP.GT.AND P2, PT, R0, RZ, P2 ;  /* 0x000000ff0000720c */ /* 0x000fe20001744270 */
[----:B------:R-:W-:Y:S01]  /*d910*/  UISETP.NE.AND UP3, UPT, UR29, URZ, UPT ;  /* 0x0000003f1d00728c */ /* 0x000fe2000bf65270 */
[----:B------:R-:W-:Y:S01]  /*d920*/  FMNMX.FTZ R72, R25, R72, !PT ;  /* 0x0000004819487209 */ /* 0x000fe20007810000 */
[----:B------:R-:W-:Y:S01]  /*d930*/  UP2UR UR29, UPR, URZ, 0x4 ;  /* 0x000000043f1d7883 */ /* 0x000fe20008000000 */
[----:B------:R-:W-:Y:S01]  /*d940*/  ISETP.LT.OR P2, PT, R2, 0x1, P2 ;  /* 0x000000010200780c */ /* 0x000fe20001741670 */
[----:B------:R-:W-:Y:S01]  /*d950*/  UISETP.NE.AND UP2, UPT, UR28, URZ, UPT ;  /* 0x0000003f1c00728c */ /* 0x000fe2000bf45270 */
[----:B------:R-:W-:Y:S01]  /*d960*/  FMNMX.FTZ R72, R27, R72, !PT ;  /* 0x000000481b487209 */ /* 0x000fe20007810000 */
[----:B------:R-:W-:Y:S01]  /*d970*/  UP2UR UR28, UPR, URZ, 0x2 ;  /* 0x000000023f1c7883 */ /* 0x000fe20008000000 */
[----:B------:R-:W-:Y:S01]  /*d980*/  PLOP3.LUT P0, PT, PT, PT, UP5, 0x40, 0x0 ;  /* 0x000000000000781c */ /* 0x000fe20003f0e858 */
[----:B------:R-:W-:Y:S01]  /*d990*/  UISETP.NE.AND UP1, UPT, UR30, URZ, UPT ;  /* 0x0000003f1e00728c */ /* 0x000fe2000bf25270 */
[----:B------:R-:W-:Y:S01]  /*d9a0*/  FMNMX.FTZ R72, R30, R72, !PT ;  /* 0x000000481e487209 */ /* 0x000fe20007810000 */
[----:B------:R-:W-:Y:S01]  /*d9b0*/  UP2UR UR30, UPR, URZ, 0x1 ;  /* 0x000000013f1e7883 */ /* 0x000fe20008000000 */
[----:B------:R-:W-:Y:S01]  /*d9c0*/  ISETP.GT.AND P0, PT, R0, 0x1, P0 ;  /* 0x000000010000780c */ /* 0x000fe20000704270 */
[----:B------:R-:W-:Y:S01]  /*d9d0*/  UISETP.NE.AND UP0, UPT, UR31, URZ, UPT ;  /* 0x0000003f1f00728c */ /* 0x000fe2000bf05270 */
[----:B------:R-:W-:Y:S01]  /*d9e0*/  FMNMX.FTZ R72, R33, R72, !PT ;  /* 0x0000004821487209 */ /* 0x000fe20007810000 */
[----:B------:R-:W-:Y:S01]  /*d9f0*/  UISETP.NE.AND UP6, UPT, UR4, URZ, UPT ;  /* 0x0000003f0400728c */ /* 0x000fe2000bfc5270 */
[----:B------:R-:W-:Y:S01]  /*da00*/  PLOP3.LUT P1, PT, PT, PT, UP1, 0x40, 0x0 ;  /* 0x000000000000781c */ /* 0x000fe20003f2e818 */
[----:B------:R-:W-:Y:S01]  /*da10*/  UISETP.NE.AND UP1, UPT, UR23, URZ, UPT ;  /* 0x0000003f1700728c */ /* 0x000fe2000bf25270 */
[----:B------:R-:W-:Y:S01]  /*da20*/  FMNMX.FTZ R72, R48, R72, !PT ;  /* 0x0000004830487209 */ /* 0x000fe20007810000 */
[----:B------:R-:W-:Y:S01]  /*da30*/  UISETP.NE.AND UP5, UPT, UR33, URZ, UPT ;  /* 0x0000003f2100728c */ /* 0x000fe2000bfa5270 */
[----:B------:R-:W-:Y:S01]  /*da40*/  PLOP3.LUT P6, PT, PT, PT, UP0, 0x40, 0x0 ;  /* 0x000000000000781c */ /* 0x000fe20003fce808 */
[----:B------:R-:W-:Y:S01]  /*da50*/  UISETP.NE.AND UP0, UPT, UR26, URZ, UPT ;  /* 0x0000003f1a00728c */ /* 0x000fe2000bf05270 */
[----:B------:R-:W-:Y:S01]  /*da60*/  FMNMX.FTZ R72, R90, R72, !PT ;  /* 0x000000485a487209 */ /* 0x000fe20007810000 */
[----:B------:R-:W-:Y:S01]  /*da70*/  LDSM.16.MT88.4 R52, [R210+0x100] ;  /* 0x00010000d234783b */ /* 0x000fe20000004200 */
[----:B------:R-:W-:Y:S02]  /*da80*/  ISETP.LT.OR P0, PT, R2, 0x2, P0 ;  /* 0x000000020200780c */ /* 0x000fe40000701670 */
[----:B------:R-:W-:Y:S02]  /*da90*/  FMNMX.FTZ R72, R176, R72, !PT ;  /* 0x00000048b0487209 */ /* 0x000fe40007810000 */
[----:B------:R-:W-:Y:S02]  /*daa0*/  ISETP.GT.AND P6, PT, R0, 0x8, P6 ;  /* 0x000000080000780c */ /* 0x000fe400037c4270 */
[----:B------:R-:W-:Y:S01]  /*dab0*/  FMNMX.FTZ R72, R177, R72, !PT ;  /* 0x00000048b1487209 */ /* 0x000fe20007810000 */
[----:B------:R-:W-:Y:S01]  /*dac0*/  LDSM.16.MT88.4 R80, [R211+0x100] ;  /* 0x00010000d350783b */ /* 0x000fe20000004200 */
[----:B------:R-:W-:Y:S02]  /*dad0*/  ISETP.LT.OR P6, PT, R2, 0x9, P6 ;  /* 0x000000090200780c */ /* 0x000fe400037c1670 */
[----:B------:R-:W-:Y:S02]  /*dae0*/  FMNMX.FTZ R72, R179, R72, !PT ;  /* 0x00000048b3487209 */ /* 0x000fe40007810000 */
[----:B------:R-:W-:Y:S02]  /*daf0*/  FSEL R15, R251, -INF , !P0 ;  /* 0xff800000fb0f7808 */ /* 0x000fe40004000000 */
[----:B------:R-:W-:Y:S02]  /*db00*/  FMNMX.FTZ R72, R189, R72, !PT ;  /* 0x00000048bd487209 */ /* 0x000fe40007810000 */
[----:B------:R-:W-:Y:S02]  /*db10*/  ISETP.GT.AND P1, PT, R0, 0x9, P1 ;  /* 0x000000090000780c */ /* 0x000fe40000f24270 */
[----:B------:R-:W-:Y:S02]  /*db20*/  FMNMX.FTZ R72, R196, R72, !PT ;  /* 0x00000048c4487209 */ /* 0x000fe40007810000 */
[----:B------:R-:W-:Y:S01]  /*db30*/  PLOP3.LUT P5, PT, PT, PT, UP3, 0x40, 0x0 ;  /* 0x000000000000781c */ /* 0x000fe20003fae838 */
[----:B------:R-:W-:Y:S01]  /*db40*/  UISETP.NE.AND UP3, UPT, UR25, URZ, UPT ;  /* 0x0000003f1900728c */ /* 0x000fe2000bf65270 */
[----:B------:R-:W-:Y:S02]  /*db50*/  FMNMX.FTZ R72, R197, R72, !PT ;  /* 0x00000048c5487209 */ /* 0x000fe40007810000 */
[----:B------:R-:W-:Y:S02]  /*db60*/  ISETP.LT.OR P1, PT, R2, 0xa, P1 ;  /* 0x0000000a0200780c */ /* 0x000fe40000f21670 */
[----:B------:R-:W-:Y:S02]  /*db70*/  FMNMX.FTZ R72, R198, R72, !PT ;  /* 0x00000048c6487209 */ /* 0x000fe40007810000 */
[----:B------:R-:W-:Y:S02]  /*db80*/  FSEL R17, R249, -INF , !P6 ;  /* 0xff800000f9117808 */ /* 0x000fe40007000000 */
[----:B------:R-:W-:Y:S02]  /*db90*/  FMNMX.FTZ R72, R233, R72, !PT ;  /* 0x00000048e9487209 */ /* 0x000fe40007810000 */
[----:B------:R-:W-:Y:S02]  /*dba0*/  ISETP.GT.AND P5, PT, R0, 0x10, P5 ;  /* 0x000000100000780c */ /* 0x000fe40002fa4270 */
[----:B------:R-:W-:Y:S02]  /*dbb0*/  FMNMX.FTZ R72, R236, R72, !PT ;  /* 0x00000048ec487209 */ /* 0x000fe40007810000 */
[----:B------:R-:W-:Y:S02]  /*dbc0*/  ISETP.LT.OR P5, PT, R2, 0x11, P5 ;  /* 0x000000110200780c */ /* 0x000fe40002fa1670 */
[----:B------:R-:W-:Y:S02]  /*dbd0*/  FMNMX.FTZ R72, R237, R72, !PT ;  /* 0x00000048ed487209 */ /* 0x000fe40007810000 */
[----:B------:R-:W-:Y:S02]  /*dbe0*/  FSEL R19, R248, -INF , !P1 ;  /* 0xff800000f8137808 */ /* 0x000fe40004800000 */
[----:B------:R-:W-:Y:S02]  /*dbf0*/  FMNMX.FTZ R72, R240, R72, !PT ;  /* 0x00000048f0487209 */ /* 0x000fe40007810000 */
[----:B------:R-:W-:Y:S01]  /*dc00*/  PLOP3.LUT P0, PT, PT, PT, UP4, 0x40, 0x0 ;  /* 0x000000000000781c */ /* 0x000fe20003f0e848 */
[----:B------:R-:W-:Y:S01]  /*dc10*/  UISETP.NE.AND UP4, UPT, UR21, URZ, UPT ;  /* 0x0000003f1500728c */ /* 0x000fe2000bf85270 */
[----:B------:R-:W-:Y:S02]  /*dc20*/  FMNMX.FTZ R72, R246, R72, !PT ;  /* 0x00000048f6487209 */ /* 0x000fe40007810000 */
[----:B------:R-:W-:Y:S02]  /*dc30*/  FSEL R56, R204, -INF , !P5 ;  /* 0xff800000cc387808 */ /* 0x000fe40006800000 */
[----:B------:R-:W-:Y:S02]  /*dc40*/  FMNMX.FTZ R72, R250, R72, !PT ;  /* 0x00000048fa487209 */ /* 0x000fe40007810000 */
[----:B------:R-:W-:Y:S02]  /*dc50*/  ISETP.GT.AND P0, PT, R0, 0x18, P0 ;  /* 0x000000180000780c */ /* 0x000fe40000704270 */
[----:B------:R-:W-:Y:S02]  /*dc60*/  FMNMX.FTZ R72, R252, R72, !PT ;  /* 0x00000048fc487209 */ /* 0x000fe40007810000 */
[----:B------:R-:W-:Y:S01]  /*dc70*/  PLOP3.LUT P6, PT, PT, PT, UP0, 0x40, 0x0 ;  /* 0x000000000000781c */ /* 0x000fe20003fce808 */
[----:B------:R-:W-:Y:S01]  /*dc80*/  UISETP.NE.AND UP0, UPT, UR22, URZ, UPT ;  /* 0x0000003f1600728c */ /* 0x000fe2000bf05270 */
[----:B------:R-:W-:Y:S01]  /*dc90*/  ISETP.LT.OR P0, PT, R2, 0x19, P0 ;  /* 0x000000190200780c */ /* 0x000fe20000701670 */
[----:B------:R-:W1:Y:S01]  /*dca0*/  SHFL.BFLY PT, R5, R72, 0x2, 0x1f ;  /* 0x0c401f0048057f89 */ /* 0x000e6200000e0000 */
[----:B------:R-:W-:Y:S02]  /*dcb0*/  ISETP.GT.AND P6, PT, R0, 0x19, P6 ;  /* 0x000000190000780c */ /* 0x000fe400037c4270 */
[----:B------:R-:W-:Y:S02]  /*dcc0*/  FSEL R62, R200, -INF , !P0 ;  /* 0xff800000c83e7808 */ /* 0x000fe40004000000 */
[----:B------:R-:W-:Y:S02]  /*dcd0*/  ISETP.LT.OR P6, PT, R2, 0x1a, P6 ;  /* 0x0000001a0200780c */ /* 0x000fe400037c1670 */
[----:B------:R-:W-:Y:S02]  /*dce0*/  FMNMX.FTZ R4, R14, R4, !PT ;  /* 0x000000040e047209 */ /* 0x000fe40007810000 */
[----:B------:R-:W-:Y:S02]  /*dcf0*/  FSEL R88, R199, -INF , !P6 ;  /* 0xff800000c7587808 */ /* 0x000fe40007000000 */
[----:B------:R-:W-:Y:S02]  /*dd00*/  FMNMX.FTZ R4, R16, R4, !PT ;  /* 0x0000000410047209 */ /* 0x000fe40007810000 */
[----:B------:R-:W-:Y:S01]  /*dd10*/  PLOP3.LUT P1, PT, PT, PT, UP3, 0x40, 0x0 ;  /* 0x000000000000781c */ /* 0x000fe20003f2e838 */
[----:B------:R-:W-:Y:S01]  /*dd20*/  UISETP.NE.AND UP3, UPT, UR20, URZ, UPT ;  /* 0x0000003f1400728c */ /* 0x000fe2000bf65270 */
        /* <DEDUP_REMOVED lines=17> */
[----:B------:R-:W-:Y:S02]  /*de40*/  ISETP.GT.AND P6, PT, R0, 0x30, P6 ;  /* 0x000000300000780c */ /* 0x000fe400037c4270 */
[----:B------:R-:W-:Y:S02]  /*de50*/  FMNMX.FTZ R4, R182, R4, !PT ;  /* 0x00000004b6047209 */ /* 0x000fe40007810000 */
[----:B------:R-:W-:Y:S01]  /*de60*/  PLOP3.LUT P1, PT, PT, PT, UP3, 0x40, 0x0 ;  /* 0x000000000000781c */ /* 0x000fe20003f2e838 */
[----:B------:R-:W-:Y:S01]  /*de70*/  UISETP.NE.AND UP3, UPT, UR27, URZ, UPT ;  /* 0x0000003f1b00728c */ /* 0x000fe2000bf65270 */
[----:B------:R-:W-:Y:S02]  /*de80*/  FMNMX.FTZ R4, R185, R4, !PT ;  /* 0x00000004b9047209 */ /* 0x000fe40007810000 */
[----:B------:R-:W-:Y:S02]  /*de90*/  FSEL R173, R47, -INF , !P0 ;  /* 0xff8000002fad7808 */ /* 0x000fe40004000000 */
[----:B------:R-:W-:Y:S02]  /*dea0*/  ISETP.LT.OR P6, PT, R2, 0x31, P6 ;  /* 0x000000310200780c */ /* 0x000fe400037c1670 */
[----:B------:R-:W-:Y:S02]  /*deb0*/  ISETP.GT.AND P1, PT, R0, 0x31, P1 ;  /* 0x000000310000780c */ /* 0x000fe40000f24270 */
[----:B------:R-:W-:Y:S02]  /*dec0*/  FMNMX.FTZ R4, R188, R4, !PT ;  /* 0x00000004bc047209 */ /* 0x000fe40007810000 */
        /* <DEDUP_REMOVED lines=10> */
[----:B------:R-:W-:Y:S02]  /*df70*/  PLOP3.LUT P6, PT, PT, PT, UP6, 0x40, 0x0 ;  /* 0x000000000000781c */ /* 0x000fe40003fce868 */
[----:B------:R-:W-:Y:S02]  /*df80*/  FMNMX.FTZ R4, R231, R4, !PT ;  /* 0x00000004e7047209 */ /* 0x000fe40007810000 */
[----:B------:R-:W-:Y:S02]  /*df90*/  PLOP3.LUT P1, PT, PT, PT, UP5, 0x40, 0x0 ;  /* 0x000000000000781c */ /* 0x000fe40003f2e858 */
[----:B------:R-:W-:Y:S02]  /*dfa0*/  FMNMX.FTZ R4, R239, R4, !PT ;  /* 0x00000004ef047209 */ /* 0x000fe40007810000 */
[----:B------:R-:W-:Y:S02]  /*dfb0*/  ISETP.LT.OR P0, PT, R2, 0x41, P0 ;  /* 0x000000410200780c */ /* 0x000fe40000701670 */
[----:B------:R-:W-:Y:S02]  /*dfc0*/  FMNMX.FTZ R4, R241, R4, !PT ;  /* 0x00000004f1047209 */ /* 0x000fe40007810000 */
[C---:B------:R-:W-:Y:S02]  /*dfd0*/  ISETP.GT.AND P6, PT, R0.reuse, 0x41, P6 ;  /* 0x000000410000780c */ /* 0x040fe400037c4270 */
[----:B------:R-:W-:Y:S02]  /*dfe0*/  FMNMX.FTZ R4, R243, R4, !PT ;  /* 0x00000004f3047209 */ /* 0x000fe40007810000 */
[----:B------:R-:W-:Y:S02]  /*dff0*/  ISETP.GT.AND P1, PT, R0, 0x48, P1 ;  /* 0x000000480000780c */ /* 0x000fe40000f24270 */
[----:B------:R-:W-:Y:S02]  /*e000*/  FMNMX.FTZ R4, R244, R4, !PT ;  /* 0x00000004f4047209 */ /* 0x000fe40007810000 */
[C---:B------:R-:W-:Y:S02]  /*e010*/  ISETP.LT.OR P6, PT, R2.reuse, 0x42, P6 ;  /* 0x000000420200780c */ /* 0x040fe400037c1670 */
[----:B------:R-:W-:Y:S01]  /*e020*/  FSEL R187, R187, -INF , !P0 ;  /* 0xff800000bbbb7808 */ /* 0x000fe20004000000 */
[----:B------:R-:W-:Y:S01]  /*e030*/  SHFL.BFLY PT, R8, R4, 0x2, 0x1f ;  /* 0x0c401f0004087f89 */ /* 0x000fe200000e0000 */
[----:B------:R-:W-:Y:S02]  /*e040*/  PLOP3.LUT P0, PT, PT, PT, UP3, 0x40, 0x0 ;  /* 0x000000000000781c */ /* 0x000fe40003f0e838 */
[----:B------:R-:W-:Y:S02]  /*e050*/  ISETP.LT.OR P1, PT, R2, 0x49, P1 ;  /* 0x000000490200780c */ /* 0x000fe40000f21670 */
[----:B------:R-:W-:Y:S02]  /*e060*/  FSEL R192, R75, -INF , !P6 ;  /* 0xff8000004bc07808 */ /* 0x000fe40007000000 */
[----:B------:R-:W-:Y:S02]  /*e070*/  ISETP.GT.AND P0, PT, R0, 0x50, P0 ;  /* 0x000000500000780c */ /* 0x000fe40000704270 */
[----:B------:R-:W-:Y:S02]  /*e080*/  FSEL R191, R78, -INF , !P1 ;  /* 0xff8000004ebf7808 */ /* 0x000fe40004800000 */
[----:B------:R-:W-:Y:S04]  /*e090*/  ISETP.LT.OR P0, PT, R2, 0x51, P0 ;  /* 0x000000510200780c */ /* 0x000fe80000701670 */
[----:B------:R-:W-:Y:S02]  /*e0a0*/  FSEL R199, R42, -INF , !P0 ;  /* 0xff8000002ac77808 */ /* 0x000fe40004000000 */
[----:B------:R-:W-:Y:S01]  /*e0b0*/  PLOP3.LUT P0, PT, PT, PT, UP0, 0x40, 0x0 ;  /* 0x000000000000781c */ /* 0x000fe20003f0e808 */
[----:B------:R-:W-:Y:S02]  /*e0c0*/  UISETP.GT.AND UP0, UPT, UR12, UR5, UPT ;  /* 0x000000050c00728c */ /* 0x000fe4000bf04270 */
[----:B------:R-:W-:Y:S01]  /*e0d0*/  UIADD3 UR12, UR12, -0x1, URZ ;  /* 0xffffffff0c0c7890 */ /* 0x000fe2000fffe03f */
[----:B------:R-:W-:Y:S04]  /*e0e0*/  ISETP.GT.AND P0, PT, R0, 0x59, P0 ;  /* 0x000000590000780c */ /* 0x000fe80000704270 */
[----:B------:R-:W-:Y:S04]  /*e0f0*/  ISETP.LT.OR P0, PT, R2, 0x5a, P0 ;  /* 0x0000005a0200780c */ /* 0x000fe80000701670 */
[----:B------:R-:W-:Y:S02]  /*e100*/  FSEL R73, R35, -INF , !P0 ;  /* 0xff80000023497808 */ /* 0x000fe40004000000 */
[----:B--2---:R-:W-:Y:S02]  /*e110*/  FSEL R10, R3, -INF , !P2 ;  /* 0xff800000030a7808 */ /* 0x004fe40005000000 */
[----:B------:R-:W-:Y:S02]  /*e120*/  FMNMX.FTZ R3, R11, R101, !PT ;  /* 0x000000650b037209 */ /* 0x000fe40007810000 */
[----:B------:R-:W-:Y:S01]  /*e130*/  PLOP3.LUT P2, PT, PT, PT, UP2, 0x40, 0x0 ;  /* 0x000000000000781c */ /* 0x000fe20003f4e828 */
[----:B------:R-:W-:Y:S01]  /*e140*/  UISETP.NE.AND UP2, UPT, UR24, URZ, UPT ;  /* 0x0000003f1800728c */ /* 0x000fe2000bf45270 */
[----:B------:R-:W-:Y:S02]  /*e150*/  FMNMX.FTZ R3, R18, R3, !PT ;  /* 0x0000000312037209 */ /* 0x000fe40007810000 */
[----:B-1----:R-:W-:Y:S02]  /*e160*/  FMNMX.FTZ R72, R72, R5, !PT ;  /* 0x0000000548487209 */ /* 0x002fe40007810000 */
[----:B------:R-:W-:Y:S02]  /*e170*/  FMNMX.FTZ R3, R21, R3, !PT ;  /* 0x0000000315037209 */ /* 0x000fe40007810000 */
[----:B------:R-:W-:Y:S01]  /*e180*/  ISETP.GT.AND P2, PT, R0, 0x11, P2 ;  /* 0x000000110000780c */ /* 0x000fe20001744270 */
[----:B------:R-:W1:Y:S01]  /*e190*/  SHFL.BFLY PT, R7, R72, 0x1, 0x1f ;  /* 0x0c201f0048077f89 */ /* 0x000e6200000e0000 */
        /* <DEDUP_REMOVED lines=10> */
[----:B------:R-:W-:Y:S02]  /*e240*/  FMNMX.FTZ R5, R10, R103, !PT ;  /* 0x000000670a057209 */ /* 0x000fe40007810000 */
[----:B------:R-:W-:Y:S02]  /*e250*/  FMNMX.FTZ R3, R94, R3, !PT ;  /* 0x000000035e037209 */ /* 0x000fe40007810000 */
[----:B------:R-:W-:Y:S02]  /*e260*/  ISETP.LT.OR P2, PT, R2, 0x29, P2 ;  /* 0x000000290200780c */ /* 0x000fe40001741670 */
[----:B------:R-:W-:Y:S02]  /*e270*/  FMNMX.FTZ R3, R95, R3, !PT ;  /* 0x000000035f037209 */ /* 0x000fe40007810000 */
[----:B------:R-:W-:Y:S02]  /*e280*/  FMNMX.FTZ R5, R15, R5, !PT ;  /* 0x000000050f057209 */ /* 0x000fe40007810000 */
[----:B------:R-:W-:Y:S02]  /*e290*/  FMNMX.FTZ R3, R174, R3, !PT ;  /* 0x00000003ae037209 */ /* 0x000fe40007810000 */
[----:B------:R-:W-:Y:S02]  /*e2a0*/  FSEL R171, R46, -INF , !P2 ;  /* 0xff8000002eab7808 */ /* 0x000fe40005000000 */
[----:B------:R-:W-:Y:S02]  /*e2b0*/  FMNMX.FTZ R3, R175, R3, !PT ;  /* 0x00000003af037209 */ /* 0x000fe40007810000 */
[----:B------:R-:W-:Y:S01]  /*e2c0*/  PLOP3.LUT P2, PT, PT, PT, UP1, 0x40, 0x0 ;  /* 0x000000000000781c */ /* 0x000fe20003f4e818 */
[----:B------:R-:W-:Y:S01]  /*e2d0*/  UISETP.NE.AND UP1, UPT, UR28, URZ, UPT ;  /* 0x0000003f1c00728c */ /* 0x000fe2000bf25270 */
[----:B------:R-:W-:Y:S02]  /*e2e0*/  FMNMX.FTZ R3, R180, R3, !PT ;  /* 0x00000003b4037209 */ /* 0x000fe40007810000 */
[----:B------:R-:W-:Y:S02]  /*e2f0*/  FMNMX.FTZ R5, R17, R5, !PT ;  /* 0x0000000511057209 */ /* 0x000fe40007810000 */
[----:B------:R-:W-:Y:S02]  /*e300*/  FMNMX.FTZ R3, R183, R3, !PT ;  /* 0x00000003b7037209 */ /* 0x000fe40007810000 */
[----:B------:R-:W-:Y:S02]  /*e310*/  ISETP.GT.AND P2, PT, R0, 0x39, P2 ;  /* 0x000000390000780c */ /* 0x000fe40001744270 */
[----:B------:R-:W-:Y:S02]  /*e320*/  FMNMX.FTZ R3, R193, R3, !PT ;  /* 0x00000003c1037209 */ /* 0x000fe40007810000 */
[----:B------:R-:W-:Y:S02]  /*e330*/  FMNMX.FTZ R5, R19, R5, !PT ;  /* 0x0000000513057209 */ /* 0x000fe40007810000 */
[----:B------:R-:W-:Y:S02]  /*e340*/  FMNMX.FTZ R3, R195, R3, !PT ;  /* 0x00000003c3037209 */ /* 0x000fe40007810000 */
[----:B-1----:R-:W-:Y:S02]  /*e350*/  FMNMX.FTZ R72, R72, R7, !PT ;  /* 0x0000000748487209 */ /* 0x002fe40007810000 */
[----:B------:R-:W-:Y:S02]  /*e360*/  FMNMX.FTZ R3, R202, R3, !PT ;  /* 0x00000003ca037209 */ /* 0x000fe40007810000 */
[----:B------:R-:W-:Y:S01]  /*e370*/  ISETP.LT.OR P2, PT, R2, 0x3a, P2 ;  /* 0x0000003a0200780c */ /* 0x000fe20001741670 */
[----:B------:R-:W-:Y:S01]  /*e380*/  FMUL.FTZ R74, R72, c[0x0][0x2d0] ;  /* 0x0000b400484a7a20 */ /* 0x000fe20000410000 */
[----:B------:R-:W-:Y:S02]  /*e390*/  FMNMX.FTZ R3, R229, R3, !PT ;  /* 0x00000003e5037209 */ /* 0x000fe40007810000 */
[----:B------:R-:W-:Y:S02]  /*e3a0*/  FMNMX.FTZ R5, R56, R5, !PT ;  /* 0x0000000538057209 */ /* 0x000fe40007810000 */
[----:B------:R-:W-:Y:S02]  /*e3b0*/  FMNMX.FTZ R3, R235, R3, !PT ;  /* 0x00000003eb037209 */ /* 0x000fe40007810000 */
[----:B------:R-:W-:Y:S02]  /*e3c0*/  FSEL R178, R63, -INF , !P2 ;  /* 0xff8000003fb27808 */ /* 0x000fe40005000000 */
[----:B------:R-:W-:Y:S02]  /*e3d0*/  FMNMX.FTZ R3, R232, R3, !PT ;  /* 0x00000003e8037209 */ /* 0x000fe40007810000 */
[----:B------:R-:W-:Y:S02]  /*e3e0*/  FSETP.NEU.FTZ.AND P2, PT, R72, -INF , PT ;  /* 0xff8000004800780b */ /* 0x000fe40003f5d000 */
[----:B------:R-:W-:Y:S02]  /*e3f0*/  FMNMX.FTZ R3, R238, R3, !PT ;  /* 0x00000003ee037209 */ /* 0x000fe40007810000 */
[----:B------:R-:W-:Y:S02]  /*e400*/  FMNMX.FTZ R5, R58, R5, !PT ;  /* 0x000000053a057209 */ /* 0x000fe40007810000 */
[----:B------:R-:W-:Y:S02]  /*e410*/  FMNMX.FTZ R3, R242, R3, !PT ;  /* 0x00000003f2037209 */ /* 0x000fe40007810000 */
[----:B------:R-:W-:Y:S02]  /*e420*/  FSEL R74, R74, RZ, P2 ;  /* 0x000000ff4a4a7208 */ /* 0x000fe40001000000 */
[----:B------:R-:W-:Y:S02]  /*e430*/  FMNMX.FTZ R3, R245, R3, !PT ;  /* 0x00000003f5037209 */ /* 0x000fe40007810000 */
[----:B------:R-:W-:Y:S01]  /*e440*/  FMNMX.FTZ R5, R62, R5, !PT ;  /* 0x000000053e057209 */ /* 0x000fe20007810000 */
[--C-:B------:R-:W-:Y:S01]  /*e450*/  FFMA.FTZ R48, R48, c[0x0][0x2d0], -R74.reuse ;  /* 0x0000b40030307a23 */ /* 0x100fe2000001084a */
[----:B------:R-:W-:Y:S02]  /*e460*/  FMNMX.FTZ R3, R247, R3, !PT ;  /* 0x00000003f7037209 */ /* 0x000fe40007810000 */
[----:B------:R-:W-:Y:S01]  /*e470*/  PLOP3.LUT P5, PT, PT, PT, UP2, 0x40, 0x0 ;  /* 0x000000000000781c */ /* 0x000fe20003fae828 */
[----:B------:R-:W-:Y:S01]  /*e480*/  UISETP.NE.AND UP2, UPT, UR19, URZ, UPT ;  /* 0x0000003f1300728c */ /* 0x000fe2000bf45270 */
[----:B------:R-:W-:Y:S01]  /*e490*/  FMNMX.FTZ R4, R4, R8, !PT ;  /* 0x0000000804047209 */ /* 0x000fe20007810000 */
[----:B------:R-:W1:Y:S01]  /*e4a0*/  SHFL.BFLY PT, R6, R3, 0x2, 0x1f ;  /* 0x0c401f0003067f89 */ /* 0x000e6200000e0000 */
[----:B------:R-:W-:Y:S04]  /*e4b0*/  ISETP.GT.AND P5, PT, R0, 0x21, P5 ;  /* 0x000000210000780c */ /* 0x000fe80002fa4270 */
[----:B------:R-:W-:Y:S03]  /*e4c0*/  ISETP.LT.OR P5, PT, R2, 0x22, P5 ;  /* 0x000000220200780c */ /* 0x000fe60002fa1670 */
[----:B------:R-:W2:Y:S01]  /*e4d0*/  SHFL.BFLY PT, R70, R4, 0x1, 0x1f ;  /* 0x0c201f0004467f89 */ /* 0x000ea200000e0000 */
[----:B------:R-:W-:Y:S02]  /*e4e0*/  FSEL R169, R43, -INF , !P5 ;  /* 0xff8000002ba97808 */ /* 0x000fe40006800000 */
[----:B------:R-:W-:Y:S01]  /*e4f0*/  PLOP3.LUT P5, PT, PT, PT, UP2, 0x40, 0x0 ;  /* 0x000000000000781c */ /* 0x000fe20003fae828 */
[----:B------:R-:W-:Y:S03]  /*e500*/  UISETP.NE.AND UP2, UPT, UR29, URZ, UPT ;  /* 0x0000003f1d00728c */ /* 0x000fe6000bf45270 */
[----:B------:R-:W-:Y:S03]  /*e510*/  ISETP.GT.AND P5, PT, R0, 0x38, P5 ;  /* 0x000000380000780c */ /* 0x000fe60002fa4270 */
[----:B------:R-:W-:Y:S02]  /*e520*/  PLOP3.LUT P6, PT, PT, PT, UP2, 0x40, 0x0 ;  /* 0x000000000000781c */ /* 0x000fe40003fce828 */
[----:B------:R-:W-:Y:S02]  /*e530*/  ISETP.LT.OR P5, PT, R2, 0x39, P5 ;  /* 0x000000390200780c */ /* 0x000fe40002fa1670 */
[----:B------:R-:W-:Y:S02]  /*e540*/  ISETP.GT.AND P6, PT, R0, 0x51, P6 ;  /* 0x000000510000780c */ /* 0x000fe400037c4270 */
[----:B-1----:R-:W-:Y:S02]  /*e550*/  FMNMX.FTZ R3, R3, R6, !PT ;  /* 0x0000000603037209 */ /* 0x002fe40007810000 */
[----:B------:R-:W-:Y:S01]  /*e560*/  FMNMX.FTZ R6, R88, R5, !PT ;  /* 0x0000000558067209 */ /* 0x000fe20007810000 */
[--C-:B------:R-:W-:Y:S01]  /*e570*/  FFMA.FTZ R5, R12, c[0x0][0x2d0], -R74.reuse ;  /* 0x0000b4000c057a23 */ /* 0x100fe2000001084a */
[----:B------:R-:W-:Y:S01]  /*e580*/  ISETP.LT.OR P6, PT, R2, 0x52, P6 ;  /* 0x000000520200780c */ /* 0x000fe200037c1670 */
[----:B------:R-:W1:Y:S01]  /*e590*/  SHFL.BFLY PT, R71, R3, 0x1, 0x1f ;  /* 0x0c201f0003477f89 */ /* 0x000e6200000e0000 */
[----:B------:R-:W-:Y:S01]  /*e5a0*/  FMNMX.FTZ R6, R99, R6, !PT ;  /* 0x0000000663067209 */ /* 0x000fe20007810000 */
[----:B------:R3:W-:Y:S01]  /*e5b0*/  MUFU.EX2 R49, R5 ;  /* 0x0000000500317308 */ /* 0x0007e20000000800 */
[----:B------:R-:W-:Y:S02]  /*e5c0*/  FSEL R186, R34, -INF , !P5 ;  /* 0xff80000022ba7808 */ /* 0x000fe40006800000 */
[----:B------:R-:W-:Y:S02]  /*e5d0*/  PLOP3.LUT P5, PT, PT, PT, UP4, 0x40, 0x0 ;  /* 0x000000000000781c */ /* 0x000fe40003fae848 */
[----:B--2---:R-:W-:Y:S02]  /*e5e0*/  FMNMX.FTZ R70, R4, R70, !PT ;  /* 0x0000004604467209 */ /* 0x004fe40007810000 */
[----:B------:R-:W-:Y:S02]  /*e5f0*/  ISETP.GT.AND P5, PT, R0, 0x49, P5 ;  /* 0x000000490000780c */ /* 0x000fe40002fa4270 */
[C---:B------:R-:W-:Y:S01]  /*e600*/  FSETP.NEU.FTZ.AND P0, PT, R70.reuse, -INF , PT ;  /* 0xff8000004600780b */ /* 0x040fe20003f1d000 */
[----:B------:R-:W-:Y:S01]  /*e610*/  FMUL.FTZ R96, R70, c[0x0][0x2d0] ;  /* 0x0000b40046607a20 */ /* 0x000fe20000410000 */
[----:B------:R-:W-:Y:S02]  /*e620*/  ISETP.LT.OR P5, PT, R2, 0x4a, P5 ;  /* 0x0000004a0200780c */ /* 0x000fe40002fa1670 */
[----:B------:R-:W-:Y:S02]  /*e630*/  FSEL R200, R91, -INF , !P6 ;  /* 0xff8000005bc87808 */ /* 0x000fe40007000000 */
[----:B------:R-:W-:Y:S02]  /*e640*/  FSEL R194, R79, -INF , !P5 ;  /* 0xff8000004fc27808 */ /* 0x000fe40006800000 */
[----:B------:R-:W-:Y:S02]  /*e650*/  PLOP3.LUT P5, PT, PT, PT, UP1, 0x40, 0x0 ;  /* 0x000000000000781c */ /* 0x000fe40003fae818 */
[----:B------:R-:W-:Y:S02]  /*e660*/  FSEL R96, R96, RZ, P0 ;  /* 0x000000ff60607208 */ /* 0x000fe40000000000 */
[----:B------:R-:W-:Y:S02]  /*e670*/  ISETP.GT.AND P5, PT, R0, 0x58, P5 ;  /* 0x000000580000780c */ /* 0x000fe40002fa4270 */
[----:B-1----:R-:W-:Y:S01]  /*e680*/  FMNMX.FTZ R71, R3, R71, !PT ;  /* 0x0000004703477209 */ /* 0x002fe20007810000 */
[----:B---3--:R-:W-:Y:S01]  /*e690*/  FFMA.FTZ R5, R20, c[0x0][0x2d0], -R74 ;  /* 0x0000b40014057a23 */ /* 0x008fe2000001084a */
[----:B------:R-:W-:Y:S01]  /*e6a0*/  ISETP.LT.OR P5, PT, R2, 0x59, P5 ;  /* 0x000000590200780c */ /* 0x000fe20002fa1670 */
[--C-:B------:R-:W-:Y:S01]  /*e6b0*/  FFMA.FTZ R4, R16, c[0x0][0x2d0], -R96.reuse ;  /* 0x0000b40010047a23 */ /* 0x100fe20000010860 */
[----:B------:R-:W-:Y:S01]  /*e6c0*/  FMNMX.FTZ R3, R169, R6, !PT ;  /* 0x00000006a9037209 */ /* 0x000fe20007810000 */
[----:B------:R1:W-:Y:S01]  /*e6d0*/  MUFU.EX2 R57, R5 ;  /* 0x0000000500397308 */ /* 0x0003e20000000800 */
[C---:B------:R-:W-:Y:S01]  /*e6e0*/  FMUL.FTZ R75, R71.reuse, c[0x0][0x2d0] ;  /* 0x0000b400474b7a20 */ /* 0x040fe20000410000 */
[----:B------:R-:W-:Y:S01]  /*e6f0*/  FSETP.NEU.FTZ.AND P1, PT, R71, -INF , PT ;  /* 0xff8000004700780b */ /* 0x000fe20003f3d000 */
[----:B------:R-:W-:Y:S01]  /*e700*/  FFMA.FTZ R32, R32, c[0x0][0x2d0], -R96 ;  /* 0x0000b40020207a23 */ /* 0x000fe20000010860 */
[----:B------:R-:W-:Y:S01]  /*e710*/  FMNMX.FTZ R3, R171, R3, !PT ;  /* 0x00000003ab037209 */ /* 0x000fe20007810000 */
[----:B------:R-:W-:Y:S01]  /*e720*/  FFMA.FTZ R16, R30, c[0x0][0x2d0], -R74 ;  /* 0x0000b4001e107a23 */ /* 0x000fe2000001084a */
[----:B------:R-:W-:Y:S01]  /*e730*/  FSEL R75, R75, RZ, P1 ;  /* 0x000000ff4b4b7208 */ /* 0x000fe20000800000 */
[----:B------:R-:W-:Y:S01]  /*e740*/  FFMA.FTZ R44, R44, c[0x0][0x2d0], -R96 ;  /* 0x0000b4002c2c7a23 */ /* 0x000fe20000010860 */
[----:B------:R-:W-:Y:S02]  /*e750*/  FMNMX.FTZ R3, R173, R3, !PT ;  /* 0x00000003ad037209 */ /* 0x000fe40007810000 */
[----:B------:R-:W-:Y:S01]  /*e760*/  MUFU.EX2 R36, R4 ;  /* 0x0000000400247308 */ /* 0x000fe20000000800 */
[--C-:B------:R-:W-:Y:S01]  /*e770*/  FFMA.FTZ R2, R21, c[0x0][0x2d0], -R75.reuse ;  /* 0x0000b40015027a23 */ /* 0x100fe2000001084b */
[----:B------:R-:W-:Y:S01]  /*e780*/  FMNMX.FTZ R3, R181, R3, !PT ;  /* 0x00000003b5037209 */ /* 0x000fe20007810000 */
[--C-:B------:R-:W-:Y:S01]  /*e790*/  FFMA.FTZ R92, R95, c[0x0][0x2d0], -R75.reuse ;  /* 0x0000b4005f5c7a23 */ /* 0x100fe2000001084b */
[----:B------:R-:W-:Y:S01]  /*e7a0*/  FSEL R201, R38, -INF , !P5 ;  /* 0xff80000026c97808 */ /* 0x000fe20006800000 */
[--C-:B------:R-:W-:Y:S01]  /*e7b0*/  FFMA.FTZ R8, R26, c[0x0][0x2d0], -R75.reuse ;  /* 0x0000b4001a087a23 */ /* 0x100fe2000001084b */
[----:B------:R-:W-:Y:S01]  /*e7c0*/  FMNMX.FTZ R3, R184, R3, !PT ;  /* 0x00000003b8037209 */ /* 0x000fe20007810000 */
[--C-:B------:R-:W-:Y:S02]  /*e7d0*/  FFMA.FTZ R12, R28, c[0x0][0x2d0], -R75.reuse ;  /* 0x0000b4001c0c7a23 */ /* 0x100fe4000001084b */
[--C-:B------:R-:W-:Y:S01]  /*e7e0*/  FFMA.FTZ R28, R31, c[0x0][0x2d0], -R75.reuse ;  /* 0x0000b4001f1c7a23 */ /* 0x100fe2000001084b */
[----:B------:R-:W-:Y:S01]  /*e7f0*/  MUFU.EX2 R61, R2 ;  /* 0x00000002003d7308 */ /* 0x000fe20000000800 */
[--C-:B-1----:R-:W-:Y:S09]  /*e800*/  FFMA.FTZ R5, R22, c[0x0][0x2d0], -R74.reuse ;  /* 0x0000b40016057a23 */ /* 0x102ff2000001084a */
[----:B------:R1:W-:Y:S10]  /*e810*/  MUFU.EX2 R60, R5 ;  /* 0x00000005003c7308 */ /* 0x0003f40000000800 */
[----:B------:R-:W-:Y:S10]  /*e820*/  MUFU.EX2 R59, R8 ;  /* 0x00000008003b7308 */ /* 0x000ff40000000800 */
[----:B------:R-:W-:Y:S01]  /*e830*/  MUFU.EX2 R50, R12 ;  /* 0x0000000c00327308 */ /* 0x000fe20000000800 */
[----:B-1----:R-:W-:Y:S01]  /*e840*/  FMNMX.FTZ R5, R186, R3, !PT ;  /* 0x00000003ba057209 */ /* 0x002fe20007810000 */
[----:B------:R-:W-:Y:S02]  /*e850*/  FFMA.FTZ R3, R24, c[0x0][0x2d0], -R74 ;  /* 0x0000b40018037a23 */ /* 0x000fe4000001084a */
[--C-:B------:R-:W-:Y:S01]  /*e860*/  FFMA.FTZ R24, R29, c[0x0][0x2d0], -R75.reuse ;  /* 0x0000b4001d187a23 */ /* 0x100fe2000001084b */
[----:B------:R-:W-:Y:S05]  /*e870*/  FMNMX.FTZ R5, R178, R5, !PT ;  /* 0x00000005b2057209 */ /* 0x000fea0007810000 */
[----:B------:R1:W2:Y:S10]  /*e880*/  MUFU.EX2 R85, R3 ;  /* 0x0000000300557308 */ /* 0x0002b40000000800 */
[----:B------:R-:W-:Y:S10]  /*e890*/  MUFU.EX2 R34, R16 ;  /* 0x0000001000227308 */ /* 0x000ff40000000800 */
[----:B------:R-:W-:Y:S01]  /*e8a0*/  MUFU.EX2 R35, R24 ;  /* 0x0000001800237308 */ /* 0x000fe20000000800 */
[----:B-1----:R-:W-:Y:S01]  /*e8b0*/  FMNMX.FTZ R3, R187, R5, !PT ;  /* 0x00000005bb037209 */ /* 0x002fe20007810000 */
[--C-:B------:R-:W-:Y:S01]  /*e8c0*/  FFMA.FTZ R5, R11, c[0x0][0x2d0], -R75.reuse ;  /* 0x0000b4000b057a23 */ /* 0x100fe2000001084b */
[----:B--2---:R-:W-:Y:S02]  /*e8d0*/  F2FP.BF16.PACK_AB R78, R85, R60 ;  /* 0x0000003c554e723e */ /* 0x004fe400000010ff */
[----:B------:R-:W-:Y:S05]  /*e8e0*/  FMNMX.FTZ R3, R192, R3, !PT ;  /* 0x00000003c0037209 */ /* 0x000fea0007810000 */
[----:B------:R-:W-:Y:S01]  /*e8f0*/  MUFU.EX2 R37, R5 ;  /* 0x0000000500257308 */ /* 0x000fe20000000800 */
[----:B------:R-:W-:Y:S04]  /*e900*/  FMNMX.FTZ R3, R191, R3, !PT ;  /* 0x00000003bf037209 */ /* 0x000fe80007810000 */
[----:B------:R-:W-:Y:S01]  /*e910*/  FMNMX.FTZ R0, R194, R3, !PT ;  /* 0x00000003c2007209 */ /* 0x000fe20007810000 */
[--C-:B------:R-:W-:Y:S03]  /*e920*/  FFMA.FTZ R3, R18, c[0x0][0x2d0], -R75.reuse ;  /* 0x0000b40012037a23 */ /* 0x100fe6000001084b */
[----:B------:R-:W-:Y:S01]  /*e930*/  FMNMX.FTZ R0, R199, R0, !PT ;  /* 0x00000000c7007209 */ /* 0x000fe20007810000 */
[----:B------:R1:W-:Y:S03]  /*e940*/  MUFU.EX2 R51, R3 ;  /* 0x0000000300337308 */ /* 0x0003e60000000800 */
[----:B------:R-:W-:Y:S04]  /*e950*/  FMNMX.FTZ R0, R200, R0, !PT ;  /* 0x00000000c8007209 */ /* 0x000fe80007810000 */
[----:B------:R-:W-:Y:S04]  /*e960*/  FMNMX.FTZ R0, R201, R0, !PT ;  /* 0x00000000c9007209 */ /* 0x000fe80007810000 */
[----:B------:R-:W-:Y:S05]  /*e970*/  FMNMX.FTZ R0, R73, R0, !PT ;  /* 0x0000000049007209 */ /* 0x000fea0007810000 */
[----:B------:R-:W2:Y:S01]  /*e980*/  SHFL.BFLY PT, R2, R0, 0x2, 0x1f ;  /* 0x0c401f0000027f89 */ /* 0x000ea200000e0000 */
[----:B-1----:R-:W-:Y:S07]  /*e990*/  FFMA.FTZ R3, R23, c[0x0][0x2d0], -R75 ;  /* 0x0000b40017037a23 */ /* 0x002fee000001084b */
[----:B------:R-:W-:Y:S01]  /*e9a0*/  LDSM.16.MT88.4 R20, [R209+0x100] ;  /* 0x00010000d114783b */ /* 0x000fe20000004200 */
[----:B------:R1:W3:Y:S02]  /*e9b0*/  MUFU.EX2 R86, R3 ;  /* 0x0000000300567308 */ /* 0x0002e40000000800 */
[--C-:B-1----:R-:W-:Y:S01]  /*e9c0*/  FFMA.FTZ R3, R9, c[0x0][0x2d0], -R96.reuse ;  /* 0x0000b40009037a23 */ /* 0x102fe20000010860 */
[----:B---3--:R-:W-:Y:S07]  /*e9d0*/  F2FP.BF16.PACK_AB R79, R86, R61 ;  /* 0x0000003d564f723e */ /* 0x008fee00000010ff */
[----:B------:R1:W-:Y:S02]  /*e9e0*/  MUFU.EX2 R39, R3 ;  /* 0x0000000300277308 */ /* 0x0003e40000000800 */
[--C-:B-1----:R-:W-:Y:S08]  /*e9f0*/  FFMA.FTZ R3, R13, c[0x0][0x2d0], -R96.reuse ;  /* 0x0000b4000d037a23 */ /* 0x102ff00000010860 */
[----:B------:R1:W-:Y:S02]  /*ea00*/  MUFU.EX2 R45, R3 ;  /* 0x00000003002d7308 */ /* 0x0003e40000000800 */
[----:B-1----:R-:W-:Y:S08]  /*ea10*/  FFMA.FTZ R3, R14, c[0x0][0x2d0], -R96 ;  /* 0x0000b4000e037a23 */ /* 0x002ff00000010860 */
[----:B------:R2:W-:Y:S02]  /*ea20*/  MUFU.EX2 R84, R3 ;  /* 0x0000000300547308 */ /* 0x0005e40000000800 */
[----:B--2---:R-:W-:Y:S01]  /*ea30*/  FMNMX.FTZ R3, R0, R2, !PT ;  /* 0x0000000200037209 */ /* 0x004fe20007810000 */
[----:B------:R-:W-:Y:S01]  /*ea40*/  FFMA.FTZ R2, R25, c[0x0][0x2d0], -R74 ;  /* 0x0000b40019027a23 */ /* 0x000fe2000001084a */
[----:B------:R-:W-:Y:S06]  /*ea50*/  FSEL R0, R72, RZ, P2 ;  /* 0x000000ff48007208 */ /* 0x000fec0001000000 */
[----:B------:R1:W-:Y:S01]  /*ea60*/  MUFU.EX2 R87, R2 ;  /* 0x0000000200577308 */ /* 0x0003e20000000800 */
[----:B------:R-:W2:Y:S01]  /*ea70*/  SHFL.BFLY PT, R4, R3, 0x1, 0x1f ;  /* 0x0c201f0003047f89 */ /* 0x000ea200000e0000 */
[----:B------:R-:W-:Y:S01]  /*ea80*/  FADD.FTZ R0, -R0, R100 ;  /* 0x0000006400007221 */ /* 0x000fe20000010100 */
[----:B------:R-:W-:Y:S03]  /*ea90*/  MOV R100, R49 ;  /* 0x0000003100647202 */ /* 0x000fe60000000f00 */
[----:B------:R-:W-:Y:S01]  /*eaa0*/  FMUL.FTZ R0, R0, c[0x0][0x2d0] ;  /* 0x0000b40000007a20 */ /* 0x000fe20000410000 */
[----:B------:R-:W-:Y:S03]  /*eab0*/  F2FP.BF16.PACK_AB R76, R57, R100 ;  /* 0x00000064394c723e */ /* 0x000fe600000010ff */
[----:B------:R3:W4:Y:S01]  /*eac0*/  MUFU.EX2 R69, R0 ;  /* 0x0000000000457308 */ /* 0x0007220000000800 */
[----:B-1----:R-:W-:Y:S02]  /*ead0*/  FSEL R2, R71, RZ, P1 ;  /* 0x000000ff47027208 */ /* 0x002fe40000800000 */
[----:B--2---:R-:W-:Y:S03]  /*eae0*/  FMNMX.FTZ R3, R4, R3, !PT ;  /* 0x0000000304037209 */ /* 0x004fe60007810000 */
[----:B------:R-:W-:Y:S02]  /*eaf0*/  FADD.FTZ R2, -R2, R101 ;  /* 0x0000006502027221 */ /* 0x000fe40000010100 */
[----:B------:R-:W-:Y:S02]  /*eb00*/  FMUL.FTZ R97, R3, c[0x0][0x2d0] ;  /* 0x0000b40003617a20 */ /* 0x000fe40000410000 */
[----:B------:R-:W-:Y:S01]  /*eb10*/  FMUL.FTZ R2, R2, c[0x0][0x2d0] ;  /* 0x0000b40002027a20 */ /* 0x000fe20000410000 */
[----:B---3--:R-:W-:Y:S01]  /*eb20*/  FSEL R0, R70, RZ, P0 ;  /* 0x000000ff46007208 */ /* 0x008fe20000000000 */
[----:B----4-:R-:W-:Y:S01]  /*eb30*/  FMUL.FTZ R5, R69, R105 ;  /* 0x0000006945057220 */ /* 0x010fe20000410000 */
[----:B------:R-:W-:Y:S01]  /*eb40*/  MOV R105, R36 ;  /* 0x0000002400697202 */ /* 0x000fe20000000f00 */
[----:B------:R-:W1:Y:S01]  /*eb50*/  MUFU.EX2 R68, R2 ;  /* 0x0000000200447308 */ /* 0x000e620000000800 */
[----:B------:R-:W-:Y:S01]  /*eb60*/  FSETP.NEU.FTZ.AND P0, PT, R3, -INF , PT ;  /* 0xff8000000300780b */ /* 0x000fe20003f1d000 */
[----:B------:R-:W-:Y:S01]  /*eb70*/  FADD.FTZ R0, -R0, R102 ;  /* 0x0000006600007221 */ /* 0x000fe20000010100 */
[----:B------:R-:W-:Y:S01]  /*eb80*/  MOV R102, R39 ;  /* 0x0000002700667202 */ /* 0x000fe20000000f00 */
[----:B------:R-:W-:Y:S01]  /*eb90*/  IMAD.MOV.U32 R101, RZ, RZ, R45 ;  /* 0x000000ffff657224 */ /* 0x000fe200078e002d */
[----:B------:R-:W-:Y:S01]  /*eba0*/  FSEL R97, R97, RZ, P0 ;  /* 0x000000ff61617208 */ /* 0x000fe20000000000 */
[----:B------:R-:W-:Y:S01]  /*ebb0*/  FMUL.FTZ R0, R0, c[0x0][0x2d0] ;  /* 0x0000b40000007a20 */ /* 0x000fe20000410000 */
[----:B------:R-:W-:Y:S01]  /*ebc0*/  F2FP.BF16.PACK_AB R66, R105, R84 ;  /* 0x000000546942723e */ /* 0x000fe200000010ff */
[----:B------:R-:W-:Y:S01]  /*ebd0*/  FMUL.FTZ R16, R69, R116 ;  /* 0x0000007445107220 */ /* 0x000fe20000410000 */
[----:B------:R-:W-:Y:S01]  /*ebe0*/  F2FP.BF16.PACK_AB R64, R101, R102 ;  /* 0x000000666540723e */ /* 0x000fe200000010ff */
[----:B------:R2:W3:Y:S01]  /*ebf0*/  MUFU.EX2 R2, R0 ;  /* 0x0000000000027308 */ /* 0x0004e20000000800 */
[--C-:B------:R-:W-:Y:S02]  /*ec00*/  FFMA.FTZ R4, R17, c[0x0][0x2d0], -R97.reuse ;  /* 0x0000b40011047a23 */ /* 0x100fe40000010861 */
[----:B------:R-:W-:Y:S02]  /*ec10*/  IMAD.MOV.U32 R116, RZ, RZ, R60 ;  /* 0x000000ffff747224 */ /* 0x000fe400078e003c */
[C---:B------:R-:W-:Y:S01]  /*ec20*/  FMUL.FTZ R17, R69.reuse, R117 ;  /* 0x0000007545117220 */ /* 0x040fe20000410000 */
[----:B------:R-:W-:Y:S01]  /*ec30*/  MOV R117, R61 ;  /* 0x0000003d00757202 */ /* 0x000fe20000000f00 */
[--C-:B------:R-:W-:Y:S02]  /*ec40*/  FFMA.FTZ R58, R58, c[0x0][0x2d0], -R97.reuse ;  /* 0x0000b4003a3a7a23 */ /* 0x100fe40000010861 */
[----:B------:R-:W-:Y:S01]  /*ec50*/  FMUL.FTZ R49, R69, R149 ;  /* 0x0000009545317220 */ /* 0x000fe20000410000 */
[----:B------:R4:W-:Y:S01]  /*ec60*/  MUFU.EX2 R206, R4 ;  /* 0x0000000400ce7308 */ /* 0x0009e20000000800 */
[----:B------:R-:W-:Y:S02]  /*ec70*/  IMAD.MOV.U32 R149, RZ, RZ, R50 ;  /* 0x000000ffff957224 */ /* 0x000fe400078e0032 */
[--C-:B------:R-:W-:Y:S02]  /*ec80*/  FFMA.FTZ R62, R62, c[0x0][0x2d0], -R97.reuse ;  /* 0x0000b4003e3e7a23 */ /* 0x100fe40000010861 */
[C---:B-1----:R-:W-:Y:S02]  /*ec90*/  FMUL.FTZ R6, R68.reuse, R106 ;  /* 0x0000006a44067220 */ /* 0x042fe40000410000 */
[C---:B------:R-:W-:Y:S02]  /*eca0*/  FMUL.FTZ R7, R68.reuse, R107 ;  /* 0x0000006b44077220 */ /* 0x040fe40000410000 */
[C---:B------:R-:W-:Y:S01]  /*ecb0*/  FMUL.FTZ R18, R68.reuse, R118 ;  /* 0x0000007644127220 */ /* 0x040fe20000410000 */
[----:B------:R-:W-:Y:S01]  /*ecc0*/  MOV R118, R57 ;  /* 0x0000003900767202 */ /* 0x000fe20000000f00 */
[----:B------:R-:W-:Y:S02]  /*ecd0*/  FMUL.FTZ R50, R68, R150 ;  /* 0x0000009644327220 */ /* 0x000fe40000410000 */
[----:B------:R-:W-:Y:S02]  /*ece0*/  IMAD.MOV.U32 R107, RZ, RZ, R86 ;  /* 0x000000ffff6b7224 */ /* 0x000fe400078e0056 */
[--C-:B--2---:R-:W-:Y:S02]  /*ecf0*/  FFMA.FTZ R0, R10, c[0x0][0x2d0], -R97.reuse ;  /* 0x0000b4000a007a23 */ /* 0x104fe40000010861 */
[C---:B---3--:R-:W-:Y:S02]  /*ed00*/  FMUL.FTZ R8, R2.reuse, R108 ;  /* 0x0000006c02087220 */ /* 0x048fe40000410000 */
[----:B------:R1:W-:Y:S01]  /*ed10*/  MUFU.EX2 R204, R0 ;  /* 0x0000000000cc7308 */ /* 0x0003e20000000800 */
[C---:B------:R-:W-:Y:S02]  /*ed20*/  FMUL.FTZ R9, R2.reuse, R109 ;  /* 0x0000006d02097220 */ /* 0x040fe40000410000 */
[C---:B------:R-:W-:Y:S01]  /*ed30*/  FMUL.FTZ R12, R2.reuse, R112 ;  /* 0x00000070020c7220 */ /* 0x040fe20000410000 */
[----:B------:R-:W-:Y:S01]  /*ed40*/  MOV R112, R59 ;  /* 0x0000003b00707202 */ /* 0x000fe20000000f00 */
[----:B----4-:R-:W-:Y:S02]  /*ed50*/  FFMA.FTZ R4, R19, c[0x0][0x2d0], -R97 ;  /* 0x0000b40013047a23 */ /* 0x010fe40000010861 */
[----:B------:R-:W-:Y:S02]  /*ed60*/  IMAD.MOV.U32 R109, RZ, RZ, R87 ;  /* 0x000000ffff6d7224 */ /* 0x000fe400078e0057 */
[----:B------:R-:W-:Y:S01]  /*ed70*/  FMUL.FTZ R13, R2, R113 ;  /* 0x00000071020d7220 */ /* 0x000fe20000410000 */
[----:B------:R2:W3:Y:S01]  /*ed80*/  MUFU.EX2 R207, R4 ;  /* 0x0000000400cf7308 */ /* 0x0004e20000000800 */
[----:B------:R-:W-:Y:S02]  /*ed90*/  FMUL.FTZ R19, R68, R119 ;  /* 0x0000007744137220 */ /* 0x000fe40000410000 */
[C---:B------:R-:W-:Y:S02]  /*eda0*/  FMUL.FTZ R24, R2.reuse, R124 ;  /* 0x0000007c02187220 */ /* 0x040fe40000410000 */
[C---:B------:R-:W-:Y:S02]  /*edb0*/  FMUL.FTZ R25, R2.reuse, R125 ;  /* 0x0000007d02197220 */ /* 0x040fe40000410000 */
[C---:B------:R-:W-:Y:S02]  /*edc0*/  FMUL.FTZ R29, R2.reuse, R129 ;  /* 0x00000081021d7220 */ /* 0x040fe40000410000 */
[C---:B------:R-:W-:Y:S01]  /*edd0*/  FMUL.FTZ R45, R2.reuse, R145 ;  /* 0x00000091022d7220 */ /* 0x040fe20000410000 */
[----:B------:R4:W-:Y:S01]  /*ede0*/  MUFU.EX2 R113, R28 ;  /* 0x0000001c00717308 */ /* 0x0009e20000000800 */
[----:B------:R-:W-:Y:S02]  /*edf0*/  IMAD.MOV.U32 R119, RZ, RZ, R51 ;  /* 0x000000ffff777224 */ /* 0x000fe400078e0033 */
[C---:B------:R-:W-:Y:S02]  /*ee00*/  FMUL.FTZ R57, R2.reuse, R157 ;  /* 0x0000009d02397220 */ /* 0x040fe40000410000 */
[----:B-1----:R-:W-:Y:S02]  /*ee10*/  FFMA.FTZ R0, R15, c[0x0][0x2d0], -R97 ;  /* 0x0000b4000f007a23 */ /* 0x002fe40000010861 */
[C---:B------:R-:W-:Y:S01]  /*ee20*/  FMUL.FTZ R60, R2.reuse, R160 ;  /* 0x000000a0023c7220 */ /* 0x040fe20000410000 */
[----:B------:R-:W-:Y:S01]  /*ee30*/  MOV R160, R116 ;  /* 0x0000007400a07202 */ /* 0x000fe20000000f00 */
[C---:B------:R-:W-:Y:S01]  /*ee40*/  FMUL.FTZ R61, R2.reuse, R161 ;  /* 0x000000a1023d7220 */ /* 0x040fe20000410000 */
[----:B------:R1:W5:Y:S01]  /*ee50*/  MUFU.EX2 R205, R0 ;  /* 0x0000000000cd7308 */ /* 0x0003620000000800 */
[----:B------:R-:W-:Y:S02]  /*ee60*/  IMAD.MOV.U32 R161, RZ, RZ, R101 ;  /* 0x000000ffffa17224 */ /* 0x000fe400078e0065 */
[----:B--2---:R-:W-:Y:S01]  /*ee70*/  FFMA.FTZ R4, R27, c[0x0][0x2d0], -R74 ;  /* 0x0000b4001b047a23 */ /* 0x004fe2000001084a */
[----:B---3--:R-:W-:Y:S06]  /*ee80*/  F2FP.BF16.PACK_AB R67, R207, R206 ;  /* 0x000000cecf43723e */ /* 0x008fec00000010ff */
[----:B------:R2:W3:Y:S01]  /*ee90*/  MUFU.EX2 R63, R4 ;  /* 0x00000004003f7308 */ /* 0x0004e20000000800 */
[----:B----4-:R-:W-:Y:S09]  /*eea0*/  FMUL.FTZ R28, R2, R128 ;  /* 0x00000080021c7220 */ /* 0x010ff20000410000 */
[----:B------:R4:W-:Y:S01]  /*eeb0*/  MUFU.EX2 R124, R32 ;  /* 0x00000020007c7308 */ /* 0x0009e20000000800 */
[----:B-1----:R-:W-:Y:S02]  /*eec0*/  FSEL R0, R3, RZ, P0 ;  /* 0x000000ff03007208 */ /* 0x002fe40000000000 */
[----:B-----5:R-:W-:Y:S02]  /*eed0*/  F2FP.BF16.PACK_AB R65, R205, R204 ;  /* 0x000000cccd41723e */ /* 0x020fe400000010ff */
[----:B------:R-:W-:Y:S01]  /*eee0*/  PLOP3.LUT P0, PT, PT, PT, UP0, 0x80, 0x0 ;  /* 0x000000000000781c */ /* 0x000fe20003f0f008 */
[----:B------:R-:W-:Y:S04]  /*eef0*/  FADD.FTZ R0, -R0, R103 ;  /* 0x0000006700007221 */ /* 0x000fe80000010100 */
[----:B------:R-:W-:Y:S01]  /*ef00*/  MUFU.EX2 R108, R92 ;  /* 0x0000005c006c7308 */ /* 0x000fe20000000800 */
[----:B------:R-:W-:Y:S02]  /*ef10*/  IMAD.MOV.U32 R103, RZ, RZ, R37 ;  /* 0x000000ffff677224 */ /* 0x000fe400078e0025 */
[----:B------:R-:W-:Y:S01]  /*ef20*/  FMUL.FTZ R0, R0, c[0x0][0x2d0] ;  /* 0x0000b40000007a20 */ /* 0x000fe20000410000 */
[----:B------:R-:W1:Y:S01]  /*ef30*/  LDSM.16.MT88.4 R36, [R212+0x100] ;  /* 0x00010000d424783b */ /* 0x000e620000004200 */
[----:B--2---:R-:W-:Y:S01]  /*ef40*/  FMUL.FTZ R4, R69, R104 ;  /* 0x0000006845047220 */ /* 0x004fe20000410000 */
[----:B------:R-:W-:Y:S01]  /*ef50*/  F2FP.BF16.PACK_AB R77, R51, R103 ;  /* 0x00000067334d723e */ /* 0x000fe200000010ff */
[----:B------:R-:W-:Y:S01]  /*ef60*/  FMUL.FTZ R51, R68, R151 ;  /* 0x0000009744337220 */ /* 0x000fe20000410000 */
[----:B---3--:R-:W-:Y:S02]  /*ef70*/  MOV R150, R63 ;  /* 0x0000003f00967202 */ /* 0x008fe40000000f00 */
[----:B------:R-:W2:Y:S01]  /*ef80*/  MUFU.EX2 R0, R0 ;  /* 0x0000000000007308 */ /* 0x000ea20000000800 */
[----:B------:R-:W-:Y:S01]  /*ef90*/  MOV R151, R118 ;  /* 0x0000007600977202 */ /* 0x000fe20000000f00 */
[----:B------:R-:W-:Y:S01]  /*efa0*/  IMAD.MOV.U32 R118, RZ, RZ, R103 ;  /* 0x000000ffff767224 */ /* 0x000fe200078e0067 */
[-C--:B------:R-:W-:Y:S01]  /*efb0*/  HMMA.16816.F32.BF16 R4, R76, R20.reuse, R4 ;  /* 0x000000144c04723c */ /* 0x080fe20000041804 */
[----:B----4-:R-:W-:Y:S02]  /*efc0*/  FMUL.FTZ R32, R69, R132 ;  /* 0x0000008445207220 */ /* 0x010fe40000410000 */
[C---:B--2---:R-:W-:Y:S01]  /*efd0*/  FMUL.FTZ R11, R0.reuse, R111 ;  /* 0x0000006f000b7220 */ /* 0x044fe20000410000 */
[----:B------:R-:W-:Y:S01]  /*efe0*/  MOV R111, R85 ;  /* 0x00000055006f7202 */ /* 0x000fe20000000f00 */
[C---:B------:R-:W-:Y:S02]  /*eff0*/  FMUL.FTZ R10, R0.reuse, R110 ;  /* 0x0000006e000a7220 */ /* 0x040fe40000410000 */
[C---:B------:R-:W-:Y:S02]  /*f000*/  FMUL.FTZ R15, R0.reuse, R115 ;  /* 0x00000073000f7220 */ /* 0x040fe40000410000 */
[----:B------:R-:W-:Y:S02]  /*f010*/  IMAD.MOV.U32 R115, RZ, RZ, R84 ;  /* 0x000000ffff737224 */ /* 0x000fe400078e0054 */
[----:B------:R-:W2:Y:S01]  /*f020*/  LDSM.16.MT88.4 R84, [R209+0x900] ;  /* 0x00090000d154783b */ /* 0x000ea20000004200 */
[C---:B------:R-:W-:Y:S01]  /*f030*/  HMMA.16816.F32.BF16 R8, R64.reuse, R20, R8 ;  /* 0x000000144008723c */ /* 0x040fe20000041808 */
[C---:B------:R-:W-:Y:S02]  /*f040*/  FMUL.FTZ R14, R0.reuse, R114 ;  /* 0x00000072000e7220 */ /* 0x040fe40000410000 */
[C---:B------:R-:W-:Y:S02]  /*f050*/  FMUL.FTZ R47, R0.reuse, R147 ;  /* 0x00000093002f7220 */ /* 0x040fe40000410000 */
[C---:B------:R-:W-:Y:S02]  /*f060*/  FMUL.FTZ R26, R0.reuse, R126 ;  /* 0x0000007e001a7220 */ /* 0x040fe40000410000 */
[----:B------:R-:W-:Y:S01]  /*f070*/  FFMA.FTZ R20, R33, c[0x0][0x2d0], -R74 ;  /* 0x0000b40021147a23 */ /* 0x000fe2000001084a */
[-C--:B------:R-:W-:Y:S01]  /*f080*/  HMMA.16816.F32.BF16 R12, R64, R22.reuse, R12 ;  /* 0x00000016400c723c */ /* 0x080fe2000004180c */
[C---:B------:R-:W-:Y:S02]  /*f090*/  FMUL.FTZ R33, R69.reuse, R133 ;  /* 0x0000008545217220 */ /* 0x040fe40000410000 */
[----:B------:R3:W-:Y:S01]  /*f0a0*/  MUFU.EX2 R114, R20 ;  /* 0x0000001400727308 */ /* 0x0007e20000000800 */
[C---:B------:R-:W-:Y:S02]  /*f0b0*/  FMUL.FTZ R21, R69.reuse, R121 ;  /* 0x0000007945157220 */ /* 0x040fe40000410000 */
[C---:B------:R-:W-:Y:S02]  /*f0c0*/  FMUL.FTZ R27, R0.reuse, R127 ;  /* 0x0000007f001b7220 */ /* 0x040fe40000410000 */
[C---:B------:R-:W-:Y:S01]  /*f0d0*/  HMMA.16816.F32.BF16 R16, R76.reuse, R22, R16 ;  /* 0x000000164c10723c */ /* 0x040fe20000041810 */
[C---:B------:R-:W-:Y:S03]  /*f0e0*/  FMUL.FTZ R30, R0.reuse, R130 ;  /* 0x00000082001e7220 */ /* 0x040fe60000410000 */
[----:B------:R-:W-:Y:S01]  /*f0f0*/  FMUL.FTZ R31, R0, R131 ;  /* 0x00000083001f7220 */ /* 0x000fe20000410000 */
[----:B------:R-:W-:Y:S01]  /*f100*/  MOV R131, R34 ;  /* 0x0000002200837202 */ /* 0x000fe20000000f00 */
[C---:B------:R-:W-:Y:S01]  /*f110*/  FMUL.FTZ R34, R68.reuse, R134 ;  /* 0x0000008644227220 */ /* 0x040fe20000410000 */
[----:B------:R4:W-:Y:S01]  /*f120*/  MUFU.EX2 R121, R48 ;  /* 0x0000003000797308 */ /* 0x0009e20000000800 */
[C---:B------:R-:W-:Y:S04]  /*f130*/  FMUL.FTZ R22, R68.reuse, R122 ;  /* 0x0000007a44167220 */ /* 0x040fe80000410000 */
[C---:B------:R-:W-:Y:S02]  /*f140*/  FMUL.FTZ R23, R68.reuse, R123 ;  /* 0x0000007b44177220 */ /* 0x040fe40000410000 */
[----:B------:R-:W-:Y:S02]  /*f150*/  IMAD.MOV.U32 R130, RZ, RZ, R35 ;  /* 0x000000ffff827224 */ /* 0x000fe400078e0023 */
[----:B------:R-:W-:Y:S01]  /*f160*/  FMUL.FTZ R35, R68, R135 ;  /* 0x0000008744237220 */ /* 0x000fe20000410000 */
[----:B------:R5:W-:Y:S01]  /*f170*/  MUFU.EX2 R123, R44 ;  /* 0x0000002c007b7308 */ /* 0x000be20000000800 */
[C---:B------:R-:W-:Y:S01]  /*f180*/  FMUL.FTZ R42, R0.reuse, R142 ;  /* 0x0000008e002a7220 */ /* 0x040fe20000410000 */
[----:B------:R-:W-:Y:S01]  /*f190*/  LDSM.16.MT88.4 R132, [R212+0x2900] ;  /* 0x00290000d484783b */ /* 0x000fe20000004200 */
[C---:B---3--:R-:W-:Y:S02]  /*f1a0*/  FMUL.FTZ R20, R69.reuse, R120 ;  /* 0x0000007845147220 */ /* 0x048fe40000410000 */
[C---:B------:R-:W-:Y:S02]  /*f1b0*/  FMUL.FTZ R43, R0.reuse, R143 ;  /* 0x0000008f002b7220 */ /* 0x040fe40000410000 */
[C---:B------:R-:W-:Y:S02]  /*f1c0*/  FMUL.FTZ R46, R0.reuse, R146 ;  /* 0x00000092002e7220 */ /* 0x040fe40000410000 */
[C---:B------:R-:W-:Y:S01]  /*f1d0*/  FMUL.FTZ R59, R0.reuse, R159 ;  /* 0x0000009f003b7220 */ /* 0x040fe20000410000 */
[-C--:B-1----:R-:W-:Y:S01]  /*f1e0*/  HMMA.16816.F32.BF16 R20, R76, R36.reuse, R20 ;  /* 0x000000244c14723c */ /* 0x082fe20000041814 */
[----:B------:R-:W-:Y:S01]  /*f1f0*/  FMUL.FTZ R63, R0, R163 ;  /* 0x000000a3003f7220 */ /* 0x000fe20000410000 */
[----:B------:R-:W-:Y:S01]  /*f200*/  MOV R163, R100 ;  /* 0x0000006400a37202 */ /* 0x000fe20000000f00 */
[----:B----4-:R-:W-:Y:S02]  /*f210*/  FMUL.FTZ R48, R69, R148 ;  /* 0x0000009445307220 */ /* 0x010fe40000410000 */
[----:B------:R-:W-:Y:S01]  /*f220*/  IMAD.MOV.U32 R148, RZ, RZ, R119 ;  /* 0x000000ffff947224 */ /* 0x000fe200078e0077 */
[----:B------:R-:W-:Y:S02]  /*f230*/  MOV R119, R102 ;  /* 0x0000006600777202 */ /* 0x000fe40000000f00 */
[C---:B------:R-:W-:Y:S01]  /*f240*/  HMMA.16816.F32.BF16 R24, R64.reuse, R36, R24 ;  /* 0x000000244018723c */ /* 0x040fe20000041818 */
[----:B-----5:R-:W-:Y:S07]  /*f250*/  FMUL.FTZ R44, R2, R144 ;  /* 0x00000090022c7220 */ /* 0x020fee0000410000 */
[-C--:B------:R-:W-:Y:S01]  /*f260*/  HMMA.16816.F32.BF16 R28, R64, R38.reuse, R28 ;  /* 0x00000026401c723c */ /* 0x080fe2000004181c */
[--C-:B------:R-:W-:Y:S03]  /*f270*/  FFMA.FTZ R36, R40, c[0x0][0x2d0], -R96.reuse ;  /* 0x0000b40028247a23 */ /* 0x100fe60000010860 */
[----:B------:R-:W-:Y:S01]  /*f280*/  FFMA.FTZ R40, R41, c[0x0][0x2d0], -R96 ;  /* 0x0000b40029287a23 */ /* 0x000fe20000010860 */
[----:B------:R1:W-:Y:S01]  /*f290*/  MUFU.EX2 R129, R36 ;  /* 0x0000002400817308 */ /* 0x0003e20000000800 */
[----:B------:R-:W-:Y:S02]  /*f2a0*/  FMUL.FTZ R41, R2, R141 ;  /* 0x0000008d02297220 */ /* 0x000fe40000410000 */
[C---:B------:R-:W-:Y:S01]  /*f2b0*/  HMMA.16816.F32.BF16 R32, R76.reuse, R38, R32 ;  /* 0x000000264c20723c */ /* 0x040fe20000041820 */
[C---:B------:R-:W-:Y:S06]  /*f2c0*/  FMUL.FTZ R37, R69.reuse, R137 ;  /* 0x0000008945257220 */ /* 0x040fec0000410000 */
[----:B------:R3:W-:Y:S01]  /*f2d0*/  MUFU.EX2 R128, R40 ;  /* 0x0000002800807308 */ /* 0x0007e20000000800 */
[C---:B------:R-:W-:Y:S04]  /*f2e0*/  FMUL.FTZ R38, R68.reuse, R138 ;  /* 0x0000008a44267220 */ /* 0x040fe80000410000 */
[----:B------:R-:W-:Y:S05]  /*f2f0*/  FMUL.FTZ R39, R68, R139 ;  /* 0x0000008b44277220 */ /* 0x000fea0000410000 */
[----:B------:R4:W-:Y:S01]  /*f300*/  MUFU.EX2 R137, R58 ;  /* 0x0000003a00897308 */ /* 0x0009e20000000800 */
[C---:B-1----:R-:W-:Y:S09]  /*f310*/  FMUL.FTZ R36, R69.reuse, R136 ;  /* 0x0000008845247220 */ /* 0x042ff20000410000 */
[----:B------:R1:W-:Y:S01]  /*f320*/  MUFU.EX2 R136, R62 ;  /* 0x0000003e00887308 */ /* 0x0003e20000000800 */
[-C--:B------:R-:W-:Y:S01]  /*f330*/  HMMA.16816.F32.BF16 R36, R76, R52.reuse, R36 ;  /* 0x000000344c24723c */ /* 0x080fe20000041824 */
[----:B---3--:R-:W-:Y:S07]  /*f340*/  FMUL.FTZ R40, R2, R140 ;  /* 0x0000008c02287220 */ /* 0x008fee0000410000 */
[C---:B------:R-:W-:Y:S01]  /*f350*/  HMMA.16816.F32.BF16 R40, R64.reuse, R52, R40 ;  /* 0x000000344028723c */ /* 0x040fe20000041828 */
[----:B----4-:R-:W-:Y:S06]  /*f360*/  FMUL.FTZ R58, R0, R158 ;  /* 0x0000009e003a7220 */ /* 0x010fec0000410000 */
[--C-:B------:R-:W-:Y:S01]  /*f370*/  FFMA.FTZ R52, R56, c[0x0][0x2d0], -R97.reuse ;  /* 0x0000b40038347a23 */ /* 0x100fe20000010861 */
[-C--:B------:R-:W-:Y:S01]  /*f380*/  HMMA.16816.F32.BF16 R44, R64, R54.reuse, R44 ;  /* 0x00000036402c723c */ /* 0x080fe2000004182c */
[C---:B------:R-:W-:Y:S02]  /*f390*/  FMUL.FTZ R53, R69.reuse, R153 ;  /* 0x0000009945357220 */ /* 0x040fe40000410000 */
[----:B------:R3:W4:Y:S01]  /*f3a0*/  MUFU.EX2 R138, R52 ;  /* 0x00000034008a7308 */ /* 0x0007220000000800 */
[----:B------:R-:W-:Y:S02]  /*f3b0*/  FMUL.FTZ R56, R2, R156 ;  /* 0x0000009c02387220 */ /* 0x000fe40000410000 */
[----:B-1----:R-:W-:Y:S02]  /*f3c0*/  FMUL.FTZ R62, R0, R162 ;  /* 0x000000a2003e7220 */ /* 0x002fe40000410000 */
[C---:B------:R-:W-:Y:S07]  /*f3d0*/  HMMA.16816.F32.BF16 R48, R76.reuse, R54, R48 ;  /* 0x000000364c30723c */ /* 0x040fee0000041830 */
[C---:B------:R-:W-:Y:S02]  /*f3e0*/  FMUL.FTZ R54, R68.reuse, R154 ;  /* 0x0000009a44367220 */ /* 0x040fe40000410000 */
[----:B------:R-:W-:Y:S03]  /*f3f0*/  FMUL.FTZ R55, R68, R155 ;  /* 0x0000009b44377220 */ /* 0x000fe60000410000 */
[----:B---3--:R-:W-:Y:S07]  /*f400*/  FMUL.FTZ R52, R69, R152 ;  /* 0x0000009845347220 */ /* 0x008fee0000410000 */
[-C--:B------:R-:W-:Y:S08]  /*f410*/  HMMA.16816.F32.BF16 R52, R76, R80.reuse, R52 ;  /* 0x000000504c34723c */ /* 0x080ff00000041834 */
[C---:B------:R-:W-:Y:S07]  /*f420*/  HMMA.16816.F32.BF16 R56, R64.reuse, R80, R56 ;  /* 0x000000504038723c */ /* 0x040fee0000041838 */
[----:B------:R-:W-:Y:S01]  /*f430*/  FFMA.FTZ R80, R88, c[0x0][0x2d0], -R97 ;  /* 0x0000b40058507a23 */ /* 0x000fe20000010861 */
[-C--:B------:R-:W-:Y:S01]  /*f440*/  HMMA.16816.F32.BF16 R60, R64, R82.reuse, R60 ;  /* 0x00000052403c723c */ /* 0x080fe2000004183c */
[----:B----4-:R-:W-:Y:S02]  /*f450*/  F2FP.BF16.PACK_AB R81, R137, R138 ;  /* 0x0000008a8951723e */ /* 0x010fe400000010ff */
[----:B------:R1:W3:Y:S04]  /*f460*/  MUFU.EX2 R141, R80 ;  /* 0x00000050008d7308 */ /* 0x0002e80000000800 */
        /* <DEDUP_REMOVED lines=13> */
[----:B---3--:R-:W-:Y:S03]  /*f540*/  F2FP.BF16.PACK_AB R83, R141, R136 ;  /* 0x000000888d53723e */ /* 0x008fe600000010ff */
[-C--:B--2---:R-:W-:Y:S01]  /*f550*/  HMMA.16816.F32.BF16 R4, R76, R84.reuse, R4 ;  /* 0x000000544c04723c */ /* 0x084fe20000041804 */
[--C-:B----4-:R-:W-:Y:S02]  /*f560*/  FFMA.FTZ R80, R94, c[0x0][0x2d0], -R75.reuse ;  /* 0x0000b4005e507a23 */ /* 0x110fe4000001084b */
        /* <DEDUP_REMOVED lines=60> */
[----:B---3--:R-:W-:Y:S04]  /*f930*/  FFMA.FTZ R80, R180, c[0x0][0x2d0], -R75 ;  /* 0x0000b400b4507a23 */ /* 0x008fe8000001084b */
        /* <DEDUP_REMOVED lines=9> */
[----:B-1----:R-:W-:Y:S03]  /*f9d0*/  FFMA.FTZ R88, R197, c[0x0][0x2d0], -R74 ;  /* 0x0000b400c5587a23 */ /* 0x002fe6000001084a */
[----:B------:R-:W-:Y:S01]  /*f9e0*/  MOV R197, R122 ;  /* 0x0000007a00c57202 */ /* 0x000fe20000000f00 */
[----:B------:R-:W-:Y:S03]  /*f9f0*/  IMAD.MOV.U32 R122, RZ, RZ, R117 ;  /* 0x000000ffff7a7224 */ /* 0x000fe600078e0075 */
[-C--:B------:R-:W-:Y:S01]  /*fa00*/  HMMA.16816.F32.BF16 R28, R80, R86.reuse, R28 ;  /* 0x00000056501c723c */ /* 0x080fe2000004181c */
[--C-:B------:R-:W-:Y:S01]  /*fa10*/  FFMA.FTZ R84, R182, c[0x0][0x2d0], -R96.reuse ;  /* 0x0000b400b6547a23 */ /* 0x100fe20000010860 */
[----:B------:R1:W-:Y:S06]  /*fa20*/  MUFU.EX2 R196, R88 ;  /* 0x0000005800c47308 */ /* 0x0003ec0000000800 */
[C---:B------:R-:W-:Y:S04]  /*fa30*/  HMMA.16816.F32.BF16 R32, R76.reuse, R86, R32 ;  /* 0x000000564c20723c */ /* 0x040fe80000041820 */
[----:B------:R2:W-:Y:S04]  /*fa40*/  MUFU.EX2 R146, R84 ;  /* 0x0000005400927308 */ /* 0x0005e80000000800 */
[-C--:B------:R-:W-:Y:S08]  /*fa50*/  HMMA.16816.F32.BF16 R36, R76, R92.reuse, R36 ;  /* 0x0000005c4c24723c */ /* 0x080ff00000041824 */
[C---:B------:R-:W-:Y:S01]  /*fa60*/  HMMA.16816.F32.BF16 R40, R80.reuse, R92, R40 ;  /* 0x0000005c5028723c */ /* 0x040fe20000041828 */
[----:B-1----:R-:W-:Y:S06]  /*fa70*/  FFMA.FTZ R88, R193, c[0x0][0x2d0], -R75 ;  /* 0x0000b400c1587a23 */ /* 0x002fec000001084b */
[----:B------:R-:W-:Y:S01]  /*fa80*/  FFMA.FTZ R92, R184, c[0x0][0x2d0], -R97 ;  /* 0x0000b400b85c7a23 */ /* 0x000fe20000010861 */
[-C--:B------:R-:W-:Y:S01]  /*fa90*/  HMMA.16816.F32.BF16 R44, R80, R94.reuse, R44 ;  /* 0x0000005e502c723c */ /* 0x080fe2000004182c */
[----:B------:R1:W-:Y:S03]  /*faa0*/  MUFU.EX2 R193, R88 ;  /* 0x0000005800c17308 */ /* 0x0003e60000000800 */
[--C-:B--2---:R-:W-:Y:S01]  /*fab0*/  FFMA.FTZ R84, R185, c[0x0][0x2d0], -R96.reuse ;  /* 0x0000b400b9547a23 */ /* 0x104fe20000010860 */
[----:B------:R-:W-:Y:S03]  /*fac0*/  MOV R184, R109 ;  /* 0x0000006d00b87202 */ /* 0x000fe60000000f00 */
[C---:B------:R-:W-:Y:S03]  /*fad0*/  HMMA.16816.F32.BF16 R48, R76.reuse, R94, R48 ;  /* 0x0000005e4c30723c */ /* 0x040fe60000041830 */
[----:B------:R2:W-:Y:S10]  /*fae0*/  MUFU.EX2 R189, R84 ;  /* 0x0000005400bd7308 */ /* 0x0005f40000000800 */
[----:B------:R3:W-:Y:S01]  /*faf0*/  MUFU.EX2 R152, R92 ;  /* 0x0000005c00987308 */ /* 0x0007e20000000800 */
[----:B-1----:R-:W-:Y:S09]  /*fb00*/  FFMA.FTZ R88, R195, c[0x0][0x2d0], -R75 ;  /* 0x0000b400c3587a23 */ /* 0x002ff2000001084b */
[----:B------:R1:W-:Y:S01]  /*fb10*/  MUFU.EX2 R195, R88 ;  /* 0x0000005800c37308 */ /* 0x0003e20000000800 */
[----:B--2---:R-:W-:Y:S09]  /*fb20*/  FFMA.FTZ R84, R188, c[0x0][0x2d0], -R96 ;  /* 0x0000b400bc547a23 */ /* 0x004ff20000010860 */
[----:B------:R2:W-:Y:S01]  /*fb30*/  MUFU.EX2 R185, R84 ;  /* 0x0000005400b97308 */ /* 0x0005e20000000800 */
[----:B---3--:R-:W-:Y:S02]  /*fb40*/  FFMA.FTZ R92, R186, c[0x0][0x2d0], -R97 ;  /* 0x0000b400ba5c7a23 */ /* 0x008fe40000010861 */
[----:B------:R-:W-:Y:S07]  /*fb50*/  IMAD.MOV.U32 R186, RZ, RZ, R108 ;  /* 0x000000ffffba7224 */ /* 0x000fee00078e006c */
[----:B------:R3:W-:Y:S01]  /*fb60*/  MUFU.EX2 R103, R92 ;  /* 0x0000005c00677308 */ /* 0x0007e20000000800 */
[----:B-1----:R-:W1:Y:S01]  /*fb70*/  LDSM.16.MT88.4 R88, [R211+0x1100] ;  /* 0x00110000d358783b */ /* 0x002e620000004200 */
[----:B--2---:R-:W-:Y:S02]  /*fb80*/  FFMA.FTZ R84, R190, c[0x0][0x2d0], -R96 ;  /* 0x0000b400be547a23 */ /* 0x004fe40000010860 */
[----:B------:R-:W-:Y:S06]  /*fb90*/  IMAD.MOV.U32 R190, RZ, RZ, R112 ;  /* 0x000000ffffbe7224 */ /* 0x000fec00078e0070 */
[----:B------:R2:W4:Y:S01]  /*fba0*/  MUFU.EX2 R188, R84 ;  /* 0x0000005400bc7308 */ /* 0x0005220000000800 */
[----:B---3--:R-:W-:Y:S02]  /*fbb0*/  FFMA.FTZ R92, R229, c[0x0][0x2d0], -R75 ;  /* 0x0000b400e55c7a23 */ /* 0x008fe4000001084b */
[----:B------:R-:W-:Y:S02]  /*fbc0*/  IMAD.MOV.U32 R229, RZ, RZ, R106 ;  /* 0x000000ffffe57224 */ /* 0x000fe400078e006a */
[----:B--2---:R-:W-:Y:S01]  /*fbd0*/  FFMA.FTZ R84, R198, c[0x0][0x2d0], -R74 ;  /* 0x0000b400c6547a23 */ /* 0x004fe2000001084a */
[-C--:B-1----:R-:W-:Y:S01]  /*fbe0*/  HMMA.16816.F32.BF16 R52, R76, R88.reuse, R52 ;  /* 0x000000584c34723c */ /* 0x082fe20000041834 */
[----:B------:R-:W-:Y:S03]  /*fbf0*/  IMAD.MOV.U32 R198, RZ, RZ, R110 ;  /* 0x000000ffffc67224 */ /* 0x000fe600078e006e */
[----:B------:R1:W-:Y:S04]  /*fc00*/  MUFU.EX2 R183, R84 ;  /* 0x0000005400b77308 */ /* 0x0003e80000000800 */
[C---:B------:R-:W-:Y:S07]  /*fc10*/  HMMA.16816.F32.BF16 R56, R80.reuse, R88, R56 ;  /* 0x000000585038723c */ /* 0x040fee0000041838 */
[--C-:B------:R-:W-:Y:S01]  /*fc20*/  FFMA.FTZ R88, R178, c[0x0][0x2d0], -R97.reuse ;  /* 0x0000b400b2587a23 */ /* 0x100fe20000010861 */
[-C--:B------:R-:W-:Y:S03]  /*fc30*/  HMMA.16816.F32.BF16 R60, R80, R90.reuse, R60 ;  /* 0x0000005a503c723c */ /* 0x080fe6000004183c */
[----:B------:R-:W2:Y:S04]  /*fc40*/  MUFU.EX2 R102, R88 ;  /* 0x0000005800667308 */ /* 0x000ea80000000800 */
[----:B------:R-:W-:Y:S01]  /*fc50*/  FFMA.FTZ R80, R233, c[0x0][0x2d0], -R74 ;  /* 0x0000b400e9507a23 */ /* 0x000fe2000001084a */
[----:B------:R-:W-:Y:S01]  /*fc60*/  HMMA.16816.F32.BF16 R64, R76, R90, R64 ;  /* 0x0000005a4c40723c */ /* 0x000fe20000041840 */
[----:B----4-:R-:W-:Y:S03]  /*fc70*/  F2FP.BF16.PACK_AB R82, R188, R185 ;  /* 0x000000b9bc52723e */ /* 0x010fe600000010ff */
[----:B-1----:R-:W-:Y:S01]  /*fc80*/  FFMA.FTZ R84, R181, c[0x0][0x2d0], -R97 ;  /* 0x0000b400b5547a23 */ /* 0x002fe20000010861 */
[----:B------:R1:W-:Y:S01]  /*fc90*/  MUFU.EX2 R182, R80 ;  /* 0x0000005000b67308 */ /* 0x0003e20000000800 */
[----:B------:R-:W-:Y:S01]  /*fca0*/  IMAD.MOV.U32 R233, RZ, RZ, R104 ;  /* 0x000000ffffe97224 */ /* 0x000fe200078e0068 */
[----:B------:R-:W-:Y:S02]  /*fcb0*/  F2FP.BF16.PACK_AB R76, R251, R197 ;  /* 0x000000c5fb4c723e */ /* 0x000fe400000010ff */
[----:B------:R-:W-:Y:S03]  /*fcc0*/  F2FP.BF16.PACK_AB R77, R147, R249 ;  /* 0x000000f9934d723e */ /* 0x000fe600000010ff */
[----:B------:R-:W-:Y:S02]  /*fcd0*/  F2FP.BF16.PACK_AB R78, R196, R248 ;  /* 0x000000f8c44e723e */ /* 0x000fe400000010ff */
[----:B------:R-:W-:Y:S01]  /*fce0*/  F2FP.BF16.PACK_AB R79, R195, R193 ;  /* 0x000000c1c34f723e */ /* 0x000fe200000010ff */
[----:B------:R3:W4:Y:S01]  /*fcf0*/  MUFU.EX2 R153, R84 ;  /* 0x0000005400997308 */ /* 0x0007220000000800 */
[----:B--2---:R-:W-:Y:S01]  /*fd00*/  F2FP.BF16.PACK_AB R83, R102, R103 ;  /* 0x000000676653723e */ /* 0x004fe200000010ff */
[----:B------:R-:W-:Y:S08]  /*fd10*/  LDSM.16.MT88.4 R88, [R212+0x1900] ;  /* 0x00190000d458783b */ /* 0x000ff00000004200 */
[----:B------:R2:W-:Y:S01]  /*fd20*/  MUFU.EX2 R181, R92 ;  /* 0x0000005c00b57308 */ /* 0x0005e20000000800 */
[----:B-1----:R-:W-:Y:S01]  /*fd30*/  FFMA.FTZ R80, R202, c[0x0][0x2d0], -R75 ;  /* 0x0000b400ca507a23 */ /* 0x002fe2000001084b */
[----:B------:R-:W-:Y:S08]  /*fd40*/  MOV R202, R105 ;  /* 0x0000006900ca7202 */ /* 0x000ff00000000f00 */
[----:B------:R1:W-:Y:S01]  /*fd50*/  MUFU.EX2 R159, R80 ;  /* 0x00000050009f7308 */ /* 0x0003e20000000800 */
[----:B---3--:R-:W3:Y:S01]  /*fd60*/  LDSM.16.MT88.4 R84, [R209+0x1900] ;  /* 0x00190000d154783b */ /* 0x008ee20000004200 */
[----:B----4-:R-:W-:Y:S07]  /*fd70*/  F2FP.BF16.PACK_AB R81, R152, R153 ;  /* 0x000000999851723e */ /* 0x010fee00000010ff */
[----:B--2---:R-:W2:Y:S01]  /*fd80*/  LDSM.16.MT88.4 R92, [R210+0x1900] ;  /* 0x00190000d25c783b */ /* 0x004ea20000004200 */
[----:B-1----:R-:W-:Y:S01]  /*fd90*/  F2FP.BF16.PACK_AB R80, R189, R146 ;  /* 0x00000092bd50723e */ /* 0x002fe200000010ff */
[-C--:B---3--:R-:W-:Y:S08]  /*fda0*/  HMMA.16816.F32.BF16 R4, R76, R84.reuse, R4 ;  /* 0x000000544c04723c */ /* 0x088ff00000041804 */
        /* <DEDUP_REMOVED lines=9> */
[----:B------:R-:W-:Y:S04]  /*fe40*/  IMAD.MOV.U32 R237, RZ, RZ, R114 ;  /* 0x000000ffffed7224 */ /* 0x000fe800078e0072 */
[-C--:B------:R-:W-:Y:S01]  /*fe50*/  HMMA.16816.F32.BF16 R28, R80, R90.reuse, R28 ;  /* 0x0000005a501c723c */ /* 0x080fe2000004181c */
[----:B------:R1:W-:Y:S03]  /*fe60*/  MUFU.EX2 R180, R84 ;  /* 0x0000005400b47308 */ /* 0x0003e60000000800 */
[--C-:B------:R-:W-:Y:S02]  /*fe70*/  FFMA.FTZ R88, R228, c[0x0][0x2d0], -R96.reuse ;  /* 0x0000b400e4587a23 */ /* 0x100fe40000010860 */
[----:B------:R-:W-:Y:S02]  /*fe80*/  IMAD.MOV.U32 R228, RZ, RZ, R119 ;  /* 0x000000ffffe47224 */ /* 0x000fe400078e0077 */
[C---:B------:R-:W-:Y:S03]  /*fe90*/  HMMA.16816.F32.BF16 R32, R76.reuse, R90, R32 ;  /* 0x0000005a4c20723c */ /* 0x040fe60000041820 */
[----:B------:R3:W-:Y:S05]  /*fea0*/  MUFU.EX2 R156, R88 ;  /* 0x00000058009c7308 */ /* 0x0007ea0000000800 */
[-C--:B--2---:R-:W-:Y:S08]  /*feb0*/  HMMA.16816.F32.BF16 R36, R76, R92.reuse, R36 ;  /* 0x0000005c4c24723c */ /* 0x084ff00000041824 */
[C---:B------:R-:W-:Y:S01]  /*fec0*/  HMMA.16816.F32.BF16 R40, R80.reuse, R92, R40 ;  /* 0x0000005c5028723c */ /* 0x040fe20000041828 */
[----:B-1----:R-:W-:Y:S03]  /*fed0*/  FFMA.FTZ R84, R235, c[0x0][0x2d0], -R75 ;  /* 0x0000b400eb547a23 */ /* 0x002fe6000001084b */
[----:B------:R-:W-:Y:S01]  /*fee0*/  MOV R235, R115 ;  /* 0x0000007300eb7202 */ /* 0x000fe20000000f00 */
[----:B------:R1:W-:Y:S02]  /*fef0*/  MUFU.EX2 R157, R84 ;  /* 0x00000054009d7308 */ /* 0x0003e40000000800 */
[----:B------:R-:W-:Y:S01]  /*ff00*/  FFMA.FTZ R92, R192, c[0x0][0x2d0], -R97 ;  /* 0x0000b400c05c7a23 */ /* 0x000fe20000010861 */
[-C--:B------:R-:W-:Y:S01]  /*ff10*/  HMMA.16816.F32.BF16 R44, R80, R94.reuse, R44 ;  /* 0x0000005e502c723c */ /* 0x080fe2000004182c */
[----:B---3--:R-:W-:Y:S02]  /*ff20*/  FFMA.FTZ R88, R230, c[0x0][0x2d0], -R96 ;  /* 0x0000b400e6587a23 */ /* 0x008fe40000010860 */
[----:B------:R-:W2:Y:S04]  /*ff30*/  LDL.LU R230, [R1+0x18] ;  /* 0x0000180001e67983 */ /* 0x000ea80000300800 */
[----:B------:R3:W-:Y:S01]  /*ff40*/  MUFU.EX2 R100, R92 ;  /* 0x0000005c00647308 */ /* 0x0007e20000000800 */
[C---:B------:R-:W-:Y:S01]  /*ff50*/  HMMA.16816.F32.BF16 R48, R76.reuse, R94, R48 ;  /* 0x0000005e4c30723c */ /* 0x040fe20000041830 */
[----:B------:R-:W4:Y:S08]  /*ff60*/  LDL.LU R162, [R1+0x14] ;  /* 0x0000140001a27983 */ /* 0x000f300000300800 */
[----:B------:R5:W-:Y:S03]  /*ff70*/  MUFU.EX2 R178, R88 ;  /* 0x0000005800b27308 */ /* 0x000be60000000800 */
[----:B-1----:R-:W-:Y:S02]  /*ff80*/  FFMA.FTZ R84, R232, c[0x0][0x2d0], -R75 ;  /* 0x0000b400e8547a23 */ /* 0x002fe4000001084b */
[----:B------:R-:W-:Y:S01]  /*ff90*/  IMAD.MOV.U32 R232, RZ, RZ, R122 ;  /* 0x000000ffffe87224 */ /* 0x000fe200078e007a */
[----:B------:R-:W-:Y:S04]  /*ffa0*/  MOV R122, R111 ;  /* 0x0000006f007a7202 */ /* 0x000fe80000000f00 */
[----:B------:R1:W-:Y:S01]  /*ffb0*/  MUFU.EX2 R179, R84 ;  /* 0x0000005400b37308 */ /* 0x0003e20000000800 */
[----:B---3--:R-:W-:Y:S09]  /*ffc0*/  FFMA.FTZ R92, R191, c[0x0][0x2d0], -R97 ;  /* 0x0000b400bf5c7a23 */ /* 0x008ff20000010861 */
[----:B------:R3:W-:Y:S01]  /*ffd0*/  MUFU.EX2 R99, R92 ;  /* 0x0000005c00637308 */ /* 0x0007e20000000800 */
[--C-:B-----5:R-:W-:Y:S01]  /*ffe0*/  FFMA.FTZ R88, R231, c[0x0][0x2d0], -R96.reuse ;  /* 0x0000b400e7587a23 */ /* 0x120fe20000010860 */
[----:B------:R-:W-:Y:S08]  /*fff0*/  MOV R231, R107 ;  /* 0x0000006b00e77202 */ /* 0x000ff00000000f00 */
[----:B------:R5:W5:Y:S01]  /*10000*/  MUFU.EX2 R177, R88 ;  /* 0x0000005800b17308 */ /* 0x000b620000000800 */
[----:B-1----:R-:W-:Y:S01]  /*10010*/  FFMA.FTZ R84, R203, c[0x0][0x2d0], -R96 ;  /* 0x0000b400cb547a23 */ /* 0x002fe20000010860 */
[----:B------:R-:W-:Y:S08]  /*10020*/  MOV R203, R160 ;  /* 0x000000a000cb7202 */ /* 0x000ff00000000f00 */
[----:B------:R1:W-:Y:S01]  /*10030*/  MUFU.EX2 R155, R84 ;  /* 0x00000054009b7308 */ /* 0x0003e20000000800 */
[----:B---3--:R-:W-:Y:S09]  /*10040*/  FFMA.FTZ R92, R242, c[0x0][0x2d0], -R75 ;  /* 0x0000b400f25c7a23 */ /* 0x008ff2000001084b */
[----:B------:R3:W-:Y:S01]  /*10050*/  MUFU.EX2 R172, R92 ;  /* 0x0000005c00ac7308 */ /* 0x0007e20000000800 */
[--C-:B-----5:R-:W-:Y:S02]  /*10060*/  FFMA.FTZ R88, R240, c[0x0][0x2d0], -R74.reuse ;  /* 0x0000b400f0587a23 */ /* 0x120fe4000001084a */
[----:B------:R-:W-:Y:S07]  /*10070*/  IMAD.MOV.U32 R240, RZ, RZ, R161 ;  /* 0x000000fffff07224 */ /* 0x000fee00078e00a1 */
[----:B------:R5:W-:Y:S01]  /*10080*/  MUFU.EX2 R176, R88 ;  /* 0x0000005800b07308 */ /* 0x000be20000000800 */
[----:B-1----:R-:W1:Y:S08]  /*10090*/  LDSM.16.MT88.4 R84, [R211+0x1900] ;  /* 0x00190000d354783b */ /* 0x002e700000004200 */
[----:B---3--:R-:W-:Y:S01]  /*100a0*/  LDSM.16.MT88.4 R92, [R210+0x2100] ;  /* 0x00210000d25c783b */ /* 0x008fe20000004200 */
[--C-:B-----5:R-:W-:Y:S01]  /*100b0*/  FFMA.FTZ R88, R187, c[0x0][0x2d0], -R97.reuse ;  /* 0x0000b400bb587a23 */ /* 0x120fe20000010861 */
[----:B------:R-:W-:Y:S06]  /*100c0*/  MOV R187, R118 ;  /* 0x0000007600bb7202 */ /* 0x000fec0000000f00 */
[----:B------:R-:W-:Y:S01]  /*100d0*/  LDSM.16.MT88.4 R116, [R209+0x2900] ;  /* 0x00290000d174783b */ /* 0x000fe20000004200 */
[----:B------:R3:W5:Y:S01]  /*100e0*/  MUFU.EX2 R101, R88 ;  /* 0x0000005800657308 */ /* 0x0007620000000800 */
[-C--:B-1----:R-:W-:Y:S08]  /*100f0*/  HMMA.16816.F32.BF16 R52, R76, R84.reuse, R52 ;  /* 0x000000544c34723c */ /* 0x082ff00000041834 */
[C---:B------:R-:W-:Y:S01]  /*10100*/  HMMA.16816.F32.BF16 R56, R80.reuse, R84, R56 ;  /* 0x000000545038723c */ /* 0x040fe20000041838 */
[----:B---3--:R-:W1:Y:S06]  /*10110*/  LDSM.16.MT88.4 R88, [R209+0x2100] ;  /* 0x00210000d158783b */ /* 0x008e6c0000004200 */
        /* <DEDUP_REMOVED lines=12> */
[----:B---3--:R-:W3:Y:S01]  /*101e0*/  LDSM.16.MT88.4 R84, [R212+0x2100] ;  /* 0x00210000d454783b */ /* 0x008ee20000004200 */
[----:B------:R-:W-:Y:S05]  /*101f0*/  F2FP.BF16.PACK_AB R83, R98, R99 ;  /* 0x000000636253723e */ /* 0x000fea00000010ff */
[-C--:B-1----:R-:W-:Y:S01]  /*10200*/  HMMA.16816.F32.BF16 R4, R76, R88.reuse, R4 ;  /* 0x000000584c04723c */ /* 0x082fe20000041804 */
[--C-:B-----5:R-:W-:Y:S01]  /*10210*/  FFMA.FTZ R80, R238, c[0x0][0x2d0], -R75.reuse ;  /* 0x0000b400ee507a23 */ /* 0x120fe2000001084b */
[----:B------:R-:W-:Y:S03]  /*10220*/  F2FP.BF16.PACK_AB R164, R175, R176 ;  /* 0x000000b0afa4723e */ /* 0x000fe600000010ff */
[----:B------:R1:W5:Y:S02]  /*10230*/  MUFU.EX2 R174, R80 ;  /* 0x0000005000ae7308 */ /* 0x0003640000000800 */
[----:B-1----:R-:W-:Y:S02]  /*10240*/  F2FP.BF16.PACK_AB R80, R156, R155 ;  /* 0x0000009b9c50723e */ /* 0x002fe400000010ff */
[----:B-----5:R-:W-:Y:S05]  /*10250*/  F2FP.BF16.PACK_AB R165, R172, R174 ;  /* 0x000000aeaca5723e */ /* 0x020fea00000010ff */
[C---:B------:R-:W-:Y:S07]  /*10260*/  HMMA.16816.F32.BF16 R8, R80.reuse, R88, R8 ;  /* 0x000000585008723c */ /* 0x040fee0000041808 */
[--C-:B------:R-:W-:Y:S01]  /*10270*/  FFMA.FTZ R88, R250, c[0x0][0x2d0], -R74.reuse ;  /* 0x0000b400fa587a23 */ /* 0x100fe2000001084a */
[-C--:B------:R-:W-:Y:S01]  /*10280*/  HMMA.16816.F32.BF16 R12, R80, R90.reuse, R12 ;  /* 0x0000005a500c723c */ /* 0x080fe2000004180c */
[----:B------:R-:W-:Y:S02]  /*10290*/  FFMA.FTZ R74, R252, c[0x0][0x2d0], -R74 ;  /* 0x0000b400fc4a7a23 */ /* 0x000fe4000001084a */
[----:B------:R1:W-:Y:S05]  /*102a0*/  MUFU.EX2 R173, R88 ;  /* 0x0000005800ad7308 */ /* 0x0003ea0000000800 */
[C---:B------:R-:W-:Y:S05]  /*102b0*/  HMMA.16816.F32.BF16 R16, R76.reuse, R90, R16 ;  /* 0x0000005a4c10723c */ /* 0x040fea0000041810 */
[----:B------:R5:W5:Y:S03]  /*102c0*/  MUFU.EX2 R171, R74 ;  /* 0x0000004a00ab7308 */ /* 0x000b660000000800 */
[-C--:B---3--:R-:W-:Y:S08]  /*102d0*/  HMMA.16816.F32.BF16 R20, R76, R84.reuse, R20 ;  /* 0x000000544c14723c */ /* 0x088ff00000041814 */
[C---:B------:R-:W-:Y:S01]  /*102e0*/  HMMA.16816.F32.BF16 R24, R80.reuse, R84, R24 ;  /* 0x000000545018723c */ /* 0x040fe20000041818 */
[----:B-1----:R-:W1:Y:S07]  /*102f0*/  LDSM.16.MT88.4 R88, [R211+0x2100] ;  /* 0x00210000d358783b */ /* 0x002e6e0000004200 */
[-C--:B------:R-:W-:Y:S01]  /*10300*/  HMMA.16816.F32.BF16 R28, R80, R86.reuse, R28 ;  /* 0x00000056501c723c */ /* 0x080fe2000004181c */
[--C-:B-----5:R-:W-:Y:S03]  /*10310*/  FFMA.FTZ R74, R245, c[0x0][0x2d0], -R75.reuse ;  /* 0x0000b400f54a7a23 */ /* 0x120fe6000001084b */
[----:B------:R-:W-:Y:S01]  /*10320*/  F2FP.BF16.PACK_AB R166, R171, R173 ;  /* 0x000000adaba6723e */ /* 0x000fe200000010ff */
[----:B------:R-:W-:Y:S03]  /*10330*/  FFMA.FTZ R75, R247, c[0x0][0x2d0], -R75 ;  /* 0x0000b400f74b7a23 */ /* 0x000fe6000001084b */
[C---:B------:R-:W-:Y:S01]  /*10340*/  HMMA.16816.F32.BF16 R32, R76.reuse, R86, R32 ;  /* 0x000000564c20723c */ /* 0x040fe20000041820 */
[----:B------:R3:W-:Y:S07]  /*10350*/  MUFU.EX2 R170, R74 ;  /* 0x0000004a00aa7308 */ /* 0x0007ee0000000800 */
[-C--:B------:R-:W-:Y:S03]  /*10360*/  HMMA.16816.F32.BF16 R36, R76, R92.reuse, R36 ;  /* 0x0000005c4c24723c */ /* 0x080fe60000041824 */
[----:B------:R-:W5:Y:S05]  /*10370*/  MUFU.EX2 R169, R75 ;  /* 0x0000004b00a97308 */ /* 0x000f6a0000000800 */
[C---:B------:R-:W-:Y:S08]  /*10380*/  HMMA.16816.F32.BF16 R40, R80.reuse, R92, R40 ;  /* 0x0000005c5028723c */ /* 0x040ff00000041828 */
[-C--:B------:R-:W-:Y:S01]  /*10390*/  HMMA.16816.F32.BF16 R44, R80, R94.reuse, R44 ;  /* 0x0000005e502c723c */ /* 0x080fe2000004182c */
[--C-:B---3--:R-:W-:Y:S04]  /*103a0*/  FFMA.FTZ R74, R239, c[0x0][0x2d0], -R96.reuse ;  /* 0x0000b400ef4a7a23 */ /* 0x108fe80000010860 */
[----:B------:R3:W-:Y:S03]  /*103b0*/  MUFU.EX2 R168, R74 ;  /* 0x0000004a00a87308 */ /* 0x0007e60000000800 */
[C---:B------:R-:W-:Y:S01]  /*103c0*/  HMMA.16816.F32.BF16 R48, R76.reuse, R94, R48 ;  /* 0x0000005e4c30723c */ /* 0x040fe20000041830 */
[----:B-----5:R-:W-:Y:S07]  /*103d0*/  F2FP.BF16.PACK_AB R167, R169, R170 ;  /* 0x000000aaa9a7723e */ /* 0x020fee00000010ff */
[-C--:B-1----:R-:W-:Y:S08]  /*103e0*/  HMMA.16816.F32.BF16 R52, R76, R88.reuse, R52 ;  /* 0x000000584c34723c */ /* 0x082ff00000041834 */
[C---:B------:R-:W-:Y:S01]  /*103f0*/  HMMA.16816.F32.BF16 R56, R80.reuse, R88, R56 ;  /* 0x000000585038723c */ /* 0x040fe20000041838 */
[----:B--2---:R-:W-:Y:S03]  /*10400*/  FFMA.FTZ R68, R68, R230, R187 ;  /* 0x000000e644447223 */ /* 0x004fe600000100bb */
[----:B------:R-:W-:Y:S01]  /*10410*/  MOV R230, R150 ;  /* 0x0000009600e67202 */ /* 0x000fe20000000f00 */
[----:B---3--:R-:W-:Y:S02]  /*10420*/  FFMA.FTZ R74, R241, c[0x0][0x2d0], -R96 ;  /* 0x0000b400f14a7a23 */ /* 0x008fe40000010860 */
[----:B----4-:R-:W-:Y:S01]  /*10430*/  FFMA.FTZ R69, R69, R162, R163 ;  /* 0x000000a245457223 */ /* 0x010fe200000100a3 */
        /* <DEDUP_REMOVED lines=10> */
[----:B------:R-:W-:Y:S02]  /*104e0*/  MOV R232, R236 ;  /* 0x000000ec00e87202 */ /* 0x000fe40000000f00 */
[----:B--2---:R-:W-:Y:S02]  /*104f0*/  F2FP.BF16.PACK_AB R160, R85, R168 ;  /* 0x000000a855a0723e */ /* 0x004fe400000010ff */
[----:B------:R-:W-:Y:S04]  /*10500*/  MOV R236, R120 ;  /* 0x0000007800ec7202 */ /* 0x000fe80000000f00 */
[----:B------:R-:W2:Y:S01]  /*10510*/  MUFU.EX2 R96, R96 ;  /* 0x0000006000607308 */ /* 0x000ea20000000800 */
[--C-:B-1----:R-:W-:Y:S09]  /*10520*/  FFMA.FTZ R74, R199, c[0x0][0x2d0], -R97.reuse ;  /* 0x0000b400c74a7a23 */ /* 0x102ff20000010861 */
        /* <DEDUP_REMOVED lines=15> */
[----:B------:R-:W-:Y:S01]  /*10620*/  MOV R228, R149 ;  /* 0x0000009500e47202 */ /* 0x000fe20000000f00 */
[----:B------:R-:W-:Y:S02]  /*10630*/  FADD.FTZ R2, R151, R69 ;  /* 0x0000004597027221 */ /* 0x000fe40000010000 */
[----:B------:R-:W-:Y:S01]  /*10640*/  FADD.FTZ R4, R240, R4 ;  /* 0x00000004f0047221 */ /* 0x000fe20000010000 */
[----:B------:R-:W1:Y:S01]  /*10650*/  LDSM.16.MT88.4 R148, [R210+0x2900] ;  /* 0x00290000d294783b */ /* 0x000e620000004200 */
[----:B------:R-:W-:Y:S03]  /*10660*/  FADD.FTZ R2, R203, R2 ;  /* 0x00000002cb027221 */ /* 0x000fe60000010000 */
[----:B------:R-:W-:Y:S01]  /*10670*/  FADD.FTZ R5, R235, R4 ;  /* 0x00000004eb057221 */ /* 0x000fe20000010000 */
[----:B------:R-:W-:Y:S01]  /*10680*/  MOV R235, R123 ;  /* 0x0000007b00eb7202 */ /* 0x000fe20000000f00 */
[----:B------:R-:W-:Y:S02]  /*10690*/  IMAD.MOV.U32 R203, RZ, RZ, R237 ;  /* 0x000000ffffcb7224 */ /* 0x000fe400078e00ed */
[----:B------:R-:W-:Y:S02]  /*106a0*/  FADD.FTZ R7, R122, R2 ;  /* 0x000000027a077221 */ /* 0x000fe40000010000 */
[----:B------:R-:W-:Y:S02]  /*106b0*/  FADD.FTZ R4, R231, R6 ;  /* 0x00000006e7047221 */ /* 0x000fe40000010000 */
[----:B------:R-:W-:Y:S01]  /*106c0*/  FADD.FTZ R2, R202, R5 ;  /* 0x00000005ca027221 */ /* 0x000fe20000010000 */
[----:B------:R-:W-:Y:S01]  /*106d0*/  MOV R202, R233 ;  /* 0x000000e900ca7202 */ /* 0x000fe20000000f00 */
[----:B------:R-:W-:Y:S01]  /*106e0*/  FADD.FTZ R7, R184, R7 ;  /* 0x00000007b8077221 */ /* 0x000fe20000010000 */
[----:B------:R-:W-:Y:S01]  /*106f0*/  MOV R184, R127 ;  /* 0x0000007f00b87202 */ /* 0x000fe20000000f00 */
[----:B------:R-:W-:Y:S02]  /*10700*/  FADD.FTZ R6, R190, R4 ;  /* 0x00000004be067221 */ /* 0x000fe40000010000 */
[----:B------:R-:W-:Y:S02]  /*10710*/  FADD.FTZ R5, R124, R2 ;  /* 0x000000027c057221 */ /* 0x000fe40000010000 */
[----:B------:R-:W-:Y:S02]  /*10720*/  FADD.FTZ R4, R230, R7 ;  /* 0x00000007e6047221 */ /* 0x000fe40000010000 */
[----:B------:R-:W-:Y:S02]  /*10730*/  FADD.FTZ R2, R228, R6 ;  /* 0x00000006e4027221 */ /* 0x000fe40000010000 */
[----:B------:R-:W-:Y:S02]  /*10740*/  FADD.FTZ R7, R131, R4 ;  /* 0x0000000483077221 */ /* 0x000fe40000010000 */
[----:B------:R-:W-:Y:S02]  /*10750*/  FADD.FTZ R6, R130, R2 ;  /* 0x0000000282067221 */ /* 0x000fe40000010000 */
[----:B------:R-:W-:Y:S02]  /*10760*/  FADD.FTZ R2, R203, R7 ;  /* 0x00000007cb027221 */ /* 0x000fe40000010000 */
[----:B------:R-:W-:Y:S02]  /*10770*/  IMAD.MOV.U32 R237, RZ, RZ, R121 ;  /* 0x000000ffffed7224 */ /* 0x000fe400078e0079 */
[----:B------:R-:W-:Y:S01]  /*10780*/  IMAD.MOV.U32 R233, RZ, RZ, R186 ;  /* 0x000000ffffe97224 */ /* 0x000fe200078e00ba */
[-C--:B------:R-:W-:Y:S01]  /*10790*/  HMMA.16816.F32.BF16 R120, R164, R132.reuse, R20 ;  /* 0x00000084a478723c */ /* 0x080fe20000041814 */
[----:B------:R-:W-:Y:S01]  /*107a0*/  IMAD.MOV.U32 R190, RZ, RZ, R126 ;  /* 0x000000ffffbe7224 */ /* 0x000fe200078e007e */
[----:B------:R-:W-:Y:S01]  /*107b0*/  MOV R186, R198 ;  /* 0x000000c600ba7202 */ /* 0x000fe20000000f00 */
[----:B------:R-:W-:Y:S01]  /*107c0*/  FADD.FTZ R9, R237, R2 ;  /* 0x00000002ed097221 */ /* 0x000fe20000010000 */
[----:B------:R-:W-:Y:S04]  /*107d0*/  MOV R198, R125 ;  /* 0x0000007d00c67202 */ /* 0x000fe80000000f00 */
[C---:B------:R-:W-:Y:S01]  /*107e0*/  HMMA.16816.F32.BF16 R124, R160.reuse, R132, R24 ;  /* 0x00000084a07c723c */ /* 0x040fe20000041818 */
[----:B--2---:R-:W-:Y:S04]  /*107f0*/  FFMA.FTZ R0, R0, R73, R204 ;  /* 0x0000004900007223 */ /* 0x004fe800000100cc */
[----:B------:R-:W-:Y:S02]  /*10800*/  FADD.FTZ R8, R205, R0 ;  /* 0x00000000cd087221 */ /* 0x000fe40000010000 */
[----:B------:R-:W-:Y:S02]  /*10810*/  FADD.FTZ R0, R129, R5 ;  /* 0x0000000581007221 */ /* 0x000fe40000010000 */
[----:B------:R-:W-:Y:S03]  /*10820*/  FADD.FTZ R8, R206, R8 ;  /* 0x00000008ce087221 */ /* 0x000fe60000010000 */
[----:B------:R-:W-:Y:S02]  /*10830*/  FADD.FTZ R5, R128, R0 ;  /* 0x0000000080057221 */ /* 0x000fe40000010000 */
[----:B------:R-:W-:Y:S01]  /*10840*/  FADD.FTZ R4, R207, R8 ;  /* 0x00000008cf047221 */ /* 0x000fe20000010000 */
[-C--:B------:R-:W-:Y:S01]  /*10850*/  HMMA.16816.F32.BF16 R128, R160, R134.reuse, R28 ;  /* 0x00000086a080723c */ /* 0x080fe2000004181c */
[----:B------:R-:W-:Y:S02]  /*10860*/  FADD.FTZ R0, R232, R6 ;  /* 0x00000006e8007221 */ /* 0x000fe40000010000 */
[----:B------:R-:W-:Y:S02]  /*10870*/  FADD.FTZ R8, R235, R5 ;  /* 0x00000005eb087221 */ /* 0x000fe40000010000 */
[----:B------:R-:W-:Y:S02]  /*10880*/  FADD.FTZ R11, R138, R4 ;  /* 0x000000048a0b7221 */ /* 0x000fe40000010000 */
[----:B------:R-:W-:Y:S01]  /*10890*/  FADD.FTZ R10, R236, R0 ;  /* 0x00000000ec0a7221 */ /* 0x000fe20000010000 */
[----:B------:R-:W2:Y:S01]  /*108a0*/  LDSM.16.MT88.4 R4, [R211+0x2900] ;  /* 0x00290000d304783b */ /* 0x000ea20000004200 */
[----:B------:R-:W-:Y:S01]  /*108b0*/  FADD.FTZ R2, R229, R8 ;  /* 0x00000008e5027221 */ /* 0x000fe20000010000 */
[C---:B------:R-:W-:Y:S02]  /*108c0*/  HMMA.16816.F32.BF16 R132, R164.reuse, R134, R32 ;  /* 0x00000086a484723c */ /* 0x040fe40000041820 */
[----:B------:R-:W-:Y:S02]  /*108d0*/  FADD.FTZ R8, R137, R11 ;  /* 0x0000000b89087221 */ /* 0x000fe40000010000 */
[----:B------:R-:W-:Y:S02]  /*108e0*/  FADD.FTZ R0, R202, R9 ;  /* 0x00000009ca007221 */ /* 0x000fe40000010000 */
[----:B------:R-:W-:Y:S02]  /*108f0*/  FADD.FTZ R10, R233, R10 ;  /* 0x0000000ae90a7221 */ /* 0x000fe40000010000 */
[----:B------:R-:W-:Y:S04]  /*10900*/  FADD.FTZ R11, R139, R2 ;  /* 0x000000028b0b7221 */ /* 0x000fe80000010000 */
[----:B------:R-:W-:Y:S02]  /*10910*/  FADD.FTZ R8, R136, R8 ;  /* 0x0000000888087221 */ /* 0x000fe40000010000 */
[----:B------:R-:W-:Y:S01]  /*10920*/  FADD.FTZ R9, R186, R0 ;  /* 0x00000000ba097221 */ /* 0x000fe20000010000 */
[-C--:B-1----:R-:W-:Y:S01]  /*10930*/  HMMA.16816.F32.BF16 R136, R164, R148.reuse, R36 ;  /* 0x00000094a488723c */ /* 0x082fe20000041824 */
        /* <DEDUP_REMOVED lines=8> */
[----:B------:R-:W-:Y:S02]  /*109c0*/  FADD.FTZ R8, R145, R8 ;  /* 0x0000000891087221 */ /* 0x000fe40000010000 */
[----:B------:R-:W-:Y:S02]  /*109d0*/  FADD.FTZ R0, R249, R11 ;  /* 0x0000000bf9007221 */ /* 0x000fe40000010000 */
        /* <DEDUP_REMOVED lines=23> */
[----:B------:R-:W-:Y:S01]  /*10b50*/  FADD.FTZ R8, R103, R8 ;  /* 0x0000000867087221 */ /* 0x000fe20000010000 */
[----:B------:R-:W-:Y:S01]  /*10b60*/  MOV R103, R3 ;  /* 0x0000000300677202 */ /* 0x000fe20000000f00 */
[----:B------:R-:W-:Y:S02]  /*10b70*/  FADD.FTZ R10, R156, R9 ;  /* 0x000000099c0a7221 */ /* 0x000fe40000010000 */
[----:B------:R-:W-:Y:S02]  /*10b80*/  FADD.FTZ R11, R158, R2 ;  /* 0x000000029e0b7221 */ /* 0x000fe40000010000 */
[----:B------:R-:W-:Y:S02]  /*10b90*/  FADD.FTZ R9, R157, R0 ;  /* 0x000000009d097221 */ /* 0x000fe40000010000 */
[C---:B------:R-:W-:Y:S01]  /*10ba0*/  HMMA.16816.F32.BF16 R156, R160.reuse, R4, R56 ;  /* 0x00000004a09c723c */ /* 0x040fe20000041838 */
[----:B------:R-:W-:Y:S01]  /*10bb0*/  FADD.FTZ R8, R102, R8 ;  /* 0x0000000866087221 */ /* 0x000fe20000010000 */
[----:B------:R-:W-:Y:S01]  /*10bc0*/  MOV R102, R70 ;  /* 0x0000004600667202 */ /* 0x000fe20000000f00 */
[----:B------:R-:W-:Y:S02]  /*10bd0*/  FADD.FTZ R0, R180, R11 ;  /* 0x0000000bb4007221 */ /* 0x000fe40000010000 */
[----:B------:R-:W-:Y:S01]  /*10be0*/  FADD.FTZ R8, R101, R8 ;  /* 0x0000000865087221 */ /* 0x000fe20000010000 */
[----:B------:R-:W-:Y:S01]  /*10bf0*/  MOV R101, R71 ;  /* 0x0000004700657202 */ /* 0x000fe20000000f00 */
        /* <DEDUP_REMOVED lines=20> */
[----:B------:R1:W-:Y:S01]  /*10d40*/  STL [R1+0x14], R5 ;  /* 0x0000140501007387 */ /* 0x0003e20000100800 */
[----:B------:R-:W-:Y:S02]  /*10d50*/  FADD.FTZ R4, R169, R4 ;  /* 0x00000004a9047221 */ /* 0x000fe40000010000 */
[----:B------:R-:W-:Y:S02]  /*10d60*/  FADD.FTZ R2, R96, R2 ;  /* 0x0000000260027221 */ /* 0x000fe40000010000 */
[----:B------:R-:W-:Y:S01]  /*10d70*/  FADD.FTZ R0, R74, R0 ;  /* 0x000000004a007221 */ /* 0x000fe20000010000 */
[----:B------:R1:W-:Y:S01]  /*10d80*/  STL [R1+0x18], R4 ;  /* 0x0000180401007387 */ /* 0x0003e20000100800 */
[----:B------:R-:W-:Y:S02]  /*10d90*/  IMAD.MOV.U32 R100, RZ, RZ, R72 ;  /* 0x000000ffff647224 */ /* 0x000fe400078e0048 */
[----:B------:R-:W-:Y:S01]  /*10da0*/  FADD.FTZ R0, R97, R0 ;  /* 0x0000000061007221 */ /* 0x000fe20000010000 */
[----:B------:R1:W-:Y:S04]  /*10db0*/  STL [R1+0x1c], R2 ;  /* 0x00001c0201007387 */ /* 0x0003e80000100800 */
[----:B------:R1:W-:Y:S01]  /*10dc0*/  STL [R1+0x20], R0 ;  /* 0x0000200001007387 */ /* 0x0003e20000100800 */
[----:B------:R-:W-:-:S05]  /*10dd0*/  @P0 BRA `(.L_x_291) ;  /* 0xffff8c5000000947 */ /* 0x000fca000383ffff */
.L_x_272:
[----:B------:R-:W2:Y:S01]  /*10de0*/  S2UR UR17, SR_CTAID.X ;  /* 0x00000000001179c3 */ /* 0x000ea20000002500 */
[----:B------:R-:W-:-:S02]  /*10df0*/  UISETP.NE.AND UP1, UPT, UR35, URZ, UPT ;  /* 0x0000003f2300728c */ /* 0x000fc4000bf25270 */
[----:B------:R-:W-:Y:S02]  /*10e00*/  ULDC.64 UR4, c[0x0][0x2c8] ;  /* 0x0000b20000047ab9 */ /* 0x000fe40000000a00 */
[----:B------:R-:W-:-:S06]  /*10e10*/  UISETP.NE.AND UP0, UPT, UR34, URZ, UPT ;  /* 0x0000003f2200728c */ /* 0x000fcc000bf05270 */
[----:B------:R-:W-:Y:S01]  /*10e20*/  PLOP3.LUT P0, PT, PT, PT, UP0, 0x40, 0x0 ;  /* 0x000000000000781c */ /* 0x000fe20003f0e808 */
[----:B--2---:R-:W-:-:S04]  /*10e30*/  ULEA UR17, UR17, 0x7f, 0x7 ;  /* 0x0000007f11117891 */ /* 0x004fc8000f8e383f */
[----:B------:R-:W-:Y:S02]  /*10e40*/  UIMAD.WIDE.U32 UR20, UR17, UR4, URZ ;  /* 0x00000004111472a5 */ /* 0x000fe4000f8e003f */
[----:B------:R-:W-:Y:S02]  /*10e50*/  UIADD3 UR4, UR8, 0x1, -UR15 ;  /* 0x0000000108047890 */ /* 0x000fe4000fffe80f */
[----:B------:R-:W-:-:S03]  /*10e60*/  UMOV UR18, UR17 ;  /* 0x0000001100127c82 */ /* 0x000fc60008000000 */
[----:B------:R-:W-:Y:S02]  /*10e70*/  @UP1 UMOV UR17, UR21 ;  /* 0x0000001500111c82 */ /* 0x000fe40008000000 */
[----:B------:R-:W-:-:S03]  /*10e80*/  @UP1 USHF.R.U32.HI UR18, URZ, UR5, UR17 ;  /* 0x000000053f121299 */ /* 0x000fc60008011611 */
[----:B------:R-:W-:Y:S02]  /*10e90*/  ULDC UR17, c[0x0][0x324] ;  /* 0x0000c90000117ab9 */ /* 0x000fe40000000800 */
[----:B------:R-:W-:-:S04]  /*10ea0*/  UIADD3 UR18, UR4, UR18, URZ ;  /* 0x0000001204127290 */ /* 0x000fc8000fffe03f */
[----:B------:R-:W-:Y:S01]  /*10eb0*/  UIADD3 UR17, UR18, -UR17, URZ ;  /* 0x8000001112117290 */ /* 0x000fe2000fffe03f */
[----:B------:R-:W-:Y:S05]  /*10ec0*/  @P0 BRA `(.L_x_292) ;  /* 0x0000018000000947 */ /* 0x000fea0003800000 */
[----:B------:R-:W-:-:S06]  /*10ed0*/  UISETP.GT.AND UP0, UPT, UR18, -0x1, UPT ;  /* 0xffffffff1200788c */ /* 0x000fcc000bf04270 */
[----:B------:R-:W-:-:S13]  /*10ee0*/  PLOP3.LUT P0, PT, PT, PT, UP0, 0x80, 0x0 ;  /* 0x000000000000781c */ /* 0x000fda0003f0f008 */
[----:B------:R-:W-:Y:S05]  /*10ef0*/  @P0 BRA `(.L_x_293) ;  /* 0x000000a000000947 */ /* 0x000fea0003800000 */
[----:B------:R-:W-:Y:S02]  /*10f00*/  UMOV UR5, 0x1 ;  /* 0x0000000100057882 */ /* 0x000fe40000000000 */
[----:B------:R-:W-:Y:S02]  /*10f10*/  ULDC UR4, c[0x0][0x32c] ;  /* 0x0000cb0000047ab9 */ /* 0x000fe40000000800 */
[----:B------:R-:W-:Y:S02]  /*10f20*/  UISETP.NE.AND UP0, UPT, UR5, UR4, UPT ;  /* 0x000000040500728c */ /* 0x000fe4000bf05270 */
[----:B------:R-:W-:Y:S02]  /*10f30*/  ULOP3.LUT UR18, URZ, UR18, URZ, 0x33, !UPT ;  /* 0x000000123f127292 */ /* 0x000fe4000f8e333f */
[----:B------:R-:W-:Y:S02]  /*10f40*/  ULDC.64 UR4, c[0x0][0x330] ;  /* 0x0000cc0000047ab9 */ /* 0x000fe40000000a00 */
[----:B------:R-:W-:-:S07]  /*10f50*/  UIMAD.WIDE.U32 UR20, UR18, UR4, URZ ;  /* 0x00000004121472a5 */ /* 0x000fce000f8e003f */
[----:B------:R-:W-:Y:S02]  /*10f60*/  @UP0 UMOV UR19, UR21 ;  /* 0x0000001500130c82 */ /* 0x000fe40008000000 */
[----:B------:R-:W-:-:S04]  /*10f70*/  @UP0 USHF.R.U32.HI UR18, URZ, UR5, UR19 ;  /* 0x000000053f120299 */ /* 0x000fc80008011613 */
[----:B------:R-:W-:Y:S01]  /*10f80*/  ULOP3.LUT UR18, URZ, UR18, URZ, 0x33, !UPT ;  /* 0x000000123f127292 */ /* 0x000fe2000f8e333f */
[----:B------:R-:W-:Y:S05]  /*10f90*/  BRA `(.L_x_294) ;  /* 0x0000007000007947 */ /* 0x000fea0003800000 */
.L_x_293:
[----:B------:R-:W-:Y:S02]  /*10fa0*/  UMOV UR5, 0x1 ;  /* 0x0000000100057882 */ /* 0x000fe40000000000 */
[----:B------:R-:W-:Y:S02]  /*10fb0*/  ULDC UR4, c[0x0][0x32c] ;  /* 0x0000cb0000047ab9 */ /* 0x000fe40000000800 */
[----:B------:R-:W-:-:S03]  /*10fc0*/  UISETP.NE.AND UP0, UPT, UR5, UR4, UPT ;  /* 0x000000040500728c */ /* 0x000fc6000bf05270 */
[----:B------:R-:W-:Y:S02]  /*10fd0*/  ULDC.64 UR4, c[0x0][0x330] ;  /* 0x0000cc0000047ab9 */ /* 0x000fe40000000a00 */
[----:B------:R-:W-:-:S07]  /*10fe0*/  UIMAD.WIDE.U32 UR20, UR18, UR4, URZ ;  /* 0x00000004121472a5 */ /* 0x000fce000f8e003f */
[----:B------:R-:W-:Y:S02]  /*10ff0*/  @UP0 UMOV UR19, UR21 ;  /* 0x0000001500130c82 */ /* 0x000fe40008000000 */
[----:B------:R-:W-:Y:S02]  /*11000*/  @UP0 USHF.R.U32.HI UR18, URZ, UR5, UR19 ;  /* 0x000000053f120299 */ /* 0x000fe40008011613 */
.L_x_294:
[----:B------:R-:W-:Y:S02]  /*11010*/  ULDC UR4, c[0x0][0x32c] ;  /* 0x0000cb0000047ab9 */ /* 0x000fe40000000800 */
[----:B------:R-:W-:-:S04]  /*11020*/  UIMAD UR4, UR18, UR4, URZ ;  /* 0x00000004120472a4 */ /* 0x000fc8000f8e023f */
[----:B------:R-:W-:-:S04]  /*11030*/  UISETP.LT.AND UP0, UPT, UR17, UR4, UPT ;  /* 0x000000041100728c */ /* 0x000fc8000bf01270 */
[----:B------:R-:W-:-:S04]  /*11040*/  USEL UR17, UR17, UR4, !UP0 ;  /* 0x0000000411117287 */ /* 0x000fc8000c000000 */
.L_x_292:
[----:B------:R-:W-:-:S04]  /*11050*/  UIADD3 UR17, UR17, 0x5f, URZ ;  /* 0x0000005f11117890 */ /* 0x000fc8000fffe03f */
[----:B------:R-:W-:-:S04]  /*11060*/  UIMAD.WIDE UR4, UR17, 0x2aaaaaab, URZ ;  /* 0x2aaaaaab110478a5 */ /* 0x000fc8000f8e023f */
        /* <DEDUP_REMOVED lines=9> */
[----:B-1----:R-:W-:Y:S01]  /*11100*/  IMAD.MOV.U32 R2, RZ, RZ, R72 ;  /* 0x000000ffff027224 */ /* 0x002fe200078e0048 */
[----:B------:R-:W-:Y:S02]  /*11110*/  MOV R101, R70 ;  /* 0x0000004600657202 */ /* 0x000fe40000000f00 */
.L_x_298:
[----:B------:R-:W-:Y:S04]  /*11120*/  DEPBAR.LE SB0, 0x0 ;  /* 0x000080000000791a */ /* 0x000fe80000000000 */
[----:B------:R-:W-:Y:S01]  /*11130*/  BAR.SYNC.DEFER_BLOCKING 0x0 ;  /* 0x0000000000007b1d */ /* 0x000fe20000010000 */
[----:B------:R-:W-:Y:S06]  /*11140*/  UISETP.GT.AND UP0, UPT, UR7, UR12, UPT ;  /* 0x0000000c0700728c */ /* 0x000fec000bf04270 */
[----:B------:R-:W-:Y:S01]  /*11150*/  PLOP3.LUT P0, PT, PT, PT, UP0, 0x80, 0x0 ;  /* 0x000000000000781c */ /* 0x000fe20003f0f008 */
        /* <DEDUP_REMOVED lines=61> */
.L_x_296:
        /* <DEDUP_REMOVED lines=311> */
[----:B------:R-:W-:Y:S01]  /*128a0*/  UISETP.NE.AND UP0, UPT, UR36, URZ, UPT ;  /* 0x0000003f2400728c */ /* 0x000fe2000bf05270 */
[----:B------:R-:W-:Y:S01]  /*128b0*/  IMAD.MOV.U32 R227, RZ, RZ, RZ ;  /* 0x000000ffffe37224 */ /* 0x000fe200078e00ff */
[----:B------:R-:W-:Y:S01]  /*128c0*/  UIMAD UR5, UR12, 0x60, UR14 ;  /* 0x000000600c0578a4 */ /* 0x000fe2000f8e020e */
[----:B-1----:R-:W3:Y:S03]  /*128d0*/  LDL R38, [R1+0x4] ;  /* 0x0000040001267983 */ /* 0x002ee60000100800 */
[----:B------:R-:W-:Y:S02]  /*128e0*/  PLOP3.LUT P1, PT, PT, PT, UP0, 0x80, 0x0 ;  /* 0x000000000000781c */ /* 0x000fe40003f2f008 */
[----:B------:R-:W-:Y:S01]  /*128f0*/  IMAD.U32 R3, RZ, RZ, UR5 ;  /* 0x00000005ff037e24 */ /* 0x000fe2000f8e00ff */
[----:B------:R-:W-:Y:S04]  /*12900*/  PLOP3.LUT P0, PT, PT, PT, UP0, 0x80, 0x0 ;  /* 0x000000000000781c */ /* 0x000fe80003f0f008 */
[----:B--2---:R-:W-:Y:S06]  /*12910*/  IADD3 R3, R3, -0x60, R12 ;  /* 0xffffffa003037810 */ /* 0x004fec0007ffe00c */
        /* <DEDUP_REMOVED lines=26> */
[----:B------:R-:W4:Y:S04]  /*12ac0*/  SHFL.IDX PT, R10, R3, 0x2, 0x181f ;  /* 0x00581f00030a7f89 */ /* 0x000f2800000e0000 */
        /* <DEDUP_REMOVED lines=9> */
[-C--:B----4-:R-:W-:Y:S03]  /*12b60*/  IADD3 R10, P5, R10, R226.reuse, RZ ;  /* 0x000000e20a0a7210 */ /* 0x090fe60007fbe0ff */
[----:B---3--:R2:W-:Y:S01]  /*12b70*/  LDGSTS.E.BYPASS.LTC128B.128 [R38+0x3100], [R4.64], !P4 ;  /* 0x0310000004267fae */ /* 0x0085e2000e101d72 */
        /* <DEDUP_REMOVED lines=15> */
.L_x_297:
[----:B-1234-:R-:W-:Y:S01]  /*12c70*/  FMNMX.FTZ R72, R168, R2, !PT ;  /* 0x00000002a8487209 */ /* 0x01efe20007810000 */
[----:B------:R-:W-:Y:S01]  /*12c80*/  LDSM.16.MT88.4 R52, [R210+0x100] ;  /* 0x00010000d234783b */ /* 0x000fe20000004200 */
[----:B------:R-:W-:Y:S01]  /*12c90*/  FMNMX.FTZ R0, R183, R101, !PT ;  /* 0x00000065b7007209 */ /* 0x000fe20007810000 */
[----:B------:R-:W-:Y:S01]  /*12ca0*/  UISETP.GT.AND UP0, UPT, UR12, UR4, UPT ;  /* 0x000000040c00728c */ /* 0x000fe2000bf04270 */
[----:B------:R-:W-:Y:S01]  /*12cb0*/  FMNMX.FTZ R72, R184, R72, !PT ;  /* 0x00000048b8487209 */ /* 0x000fe20007810000 */
[----:B------:R-:W-:Y:S01]  /*12cc0*/  UIADD3 UR12, UR12, -0x1, URZ ;  /* 0xffffffff0c0c7890 */ /* 0x000fe2000fffe03f */
        /* <DEDUP_REMOVED lines=88> */
[----:B------:R-:W2:Y:S01]  /*13250*/  SHFL.BFLY PT, R70, R0, 0x2, 0x1f ;  /* 0x0c401f0000467f89 */ /* 0x000ea200000e0000 */
[----:B------:R-:W-:Y:S02]  /*13260*/  FMNMX.FTZ R4, R237, R4, !PT ;  /* 0x00000004ed047209 */ /* 0x000fe40007810000 */
[----:B------:R-:W-:Y:S02]  /*13270*/  FMNMX.FTZ R3, R99, R3, !PT ;  /* 0x0000000363037209 */ /* 0x000fe40007810000 */
[----:B------:R-:W-:Y:S02]  /*13280*/  FMNMX.FTZ R4, R244, R4, !PT ;  /* 0x00000004f4047209 */ /* 0x000fe40007810000 */
[----:B------:R-:W-:Y:S01]  /*13290*/  MOV R93, R22 ;  /* 0x00000016005d7202 */ /* 0x000fe20000000f00 */
[----:B------:R-:W3:Y:S01]  /*132a0*/  SHFL.BFLY PT, R5, R3, 0x2, 0x1f ;  /* 0x0c401f0003057f89 */ /* 0x000ee200000e0000 */
[----:B------:R-:W-:Y:S02]  /*132b0*/  FMNMX.FTZ R4, R247, R4, !PT ;  /* 0x00000004f7047209 */ /* 0x000fe40007810000 */
[----:B------:R-:W-:Y:S02]  /*132c0*/  MOV R85, R36 ;  /* 0x0000002400557202 */ /* 0x000fe40000000f00 */
[----:B------:R-:W-:Y:S02]  /*132d0*/  FMNMX.FTZ R4, R250, R4, !PT ;  /* 0x00000004fa047209 */ /* 0x000fe40007810000 */
[----:B------:R-:W-:Y:S02]  /*132e0*/  MOV R88, R29 ;  /* 0x0000001d00587202 */ /* 0x000fe40000000f00 */
[----:B------:R-:W-:Y:S02]  /*132f0*/  FMNMX.FTZ R4, R93, R4, !PT ;  /* 0x000000045d047209 */ /* 0x000fe40007810000 */
[----:B------:R-:W-:Y:S02]  /*13300*/  MOV R84, R37 ;  /* 0x0000002500547202 */ /* 0x000fe40000000f00 */
[----:B------:R-:W-:Y:S01]  /*13310*/  FMNMX.FTZ R4, R85, R4, !PT ;  /* 0x0000000455047209 */ /* 0x000fe20007810000 */
[----:B------:R-:W-:Y:S01]  /*13320*/  LDSM.16.MT88.4 R36, [R212+0x100] ;  /* 0x00010000d424783b */ /* 0x000fe20000004200 */
[----:B------:R-:W-:Y:S02]  /*13330*/  PLOP3.LUT P0, PT, PT, PT, UP0, 0x80, 0x0 ;  /* 0x000000000000781c */ /* 0x000fe40003f0f008 */
[----:B-1----:R-:W-:Y:S02]  /*13340*/  FMNMX.FTZ R72, R72, R6, !PT ;  /* 0x0000000648487209 */ /* 0x002fe40007810000 */
[----:B--2---:R-:W-:Y:S02]  /*13350*/  FMNMX.FTZ R70, R0, R70, !PT ;  /* 0x0000004600467209 */ /* 0x004fe40007810000 */
[----:B------:R-:W-:Y:S01]  /*13360*/  FMNMX.FTZ R0, R88, R4, !PT ;  /* 0x0000000458007209 */ /* 0x000fe20007810000 */
[----:B------:R-:W1:Y:S01]  /*13370*/  SHFL.BFLY PT, R6, R72, 0x1, 0x1f ;  /* 0x0c201f0048067f89 */ /* 0x000e6200000e0000 */
[----:B---3--:R-:W-:Y:S02]  /*13380*/  FMNMX.FTZ R3, R3, R5, !PT ;  /* 0x0000000503037209 */ /* 0x008fe40007810000 */
[----:B------:R-:W-:Y:S04]  /*13390*/  FMNMX.FTZ R0, R57, R0, !PT ;  /* 0x0000000039007209 */ /* 0x000fe80007810000 */
[----:B------:R-:W-:Y:S01]  /*133a0*/  FMNMX.FTZ R4, R84, R0, !PT ;  /* 0x0000000054047209 */ /* 0x000fe20007810000 */
[----:B------:R-:W2:Y:S03]  /*133b0*/  SHFL.BFLY PT, R71, R3, 0x1, 0x1f ;  /* 0x0c201f0003477f89 */ /* 0x000ea600000e0000 */
[----:B------:R-:W-:Y:S05]  /*133c0*/  FMNMX.FTZ R4, R178, R4, !PT ;  /* 0x00000004b2047209 */ /* 0x000fea0007810000 */
[----:B------:R-:W3:Y:S01]  /*133d0*/  SHFL.BFLY PT, R5, R70, 0x1, 0x1f ;  /* 0x0c201f0046057f89 */ /* 0x000ee200000e0000 */
[----:B-1----:R-:W-:Y:S05]  /*133e0*/  FMNMX.FTZ R72, R72, R6, !PT ;  /* 0x0000000648487209 */ /* 0x002fea0007810000 */
[C---:B------:R-:W-:Y:S02]  /*133f0*/  FADD.FTZ R0, -R72.reuse, R2 ;  /* 0x0000000248007221 */ /* 0x040fe40000010100 */
[----:B------:R-:W-:Y:S02]  /*13400*/  FMUL.FTZ R96, R72, c[0x0][0x2d0] ;  /* 0x0000b40048607a20 */ /* 0x000fe40000410000 */
[----:B------:R-:W-:Y:S01]  /*13410*/  FMUL.FTZ R2, R0, c[0x0][0x2d0] ;  /* 0x0000b40000027a20 */ /* 0x000fe20000410000 */
[----:B--2---:R-:W-:Y:S02]  /*13420*/  FMNMX.FTZ R71, R3, R71, !PT ;  /* 0x0000004703477209 */ /* 0x004fe40007810000 */
[----:B------:R-:W-:Y:S01]  /*13430*/  FMNMX.FTZ R0, R179, R4, !PT ;  /* 0x00000004b3007209 */ /* 0x000fe20007810000 */
[----:B------:R1:W2:Y:S01]  /*13440*/  MUFU.EX2 R73, R2 ;  /* 0x0000000200497308 */ /* 0x0002a20000000800 */
[--C-:B------:R-:W-:Y:S02]  /*13450*/  FFMA.FTZ R4, R168, c[0x0][0x2d0], -R96.reuse ;  /* 0x0000b400a8047a23 */ /* 0x100fe40000010860 */
[----:B------:R-:W-:Y:S01]  /*13460*/  FMNMX.FTZ R0, R74, R0, !PT ;  /* 0x000000004a007209 */ /* 0x000fe20007810000 */
[----:B------:R-:W-:Y:S01]  /*13470*/  FMUL.FTZ R97, R71, c[0x0][0x2d0] ;  /* 0x0000b40047617a20 */ /* 0x000fe20000410000 */
[----:B---3--:R-:W-:Y:S01]  /*13480*/  FMNMX.FTZ R70, R70, R5, !PT ;  /* 0x0000000546467209 */ /* 0x008fe20007810000 */
[----:B------:R-:W-:Y:S01]  /*13490*/  FFMA.FTZ R5, R20, c[0x0][0x2d0], -R96 ;  /* 0x0000b40014057a23 */ /* 0x000fe20000010860 */
[----:B------:R-:W-:Y:S03]  /*134a0*/  FMNMX.FTZ R0, R75, R0, !PT ;  /* 0x000000004b007209 */ /* 0x000fe60007810000 */
[----:B------:R2:W-:Y:S01]  /*134b0*/  MUFU.EX2 R40, R5 ;  /* 0x0000000500287308 */ /* 0x0005e20000000800 */
[----:B------:R-:W-:Y:S01]  /*134c0*/  FMUL.FTZ R98, R70, c[0x0][0x2d0] ;  /* 0x0000b40046627a20 */ /* 0x000fe20000410000 */
[----:B------:R-:W3:Y:S01]  /*134d0*/  SHFL.BFLY PT, R3, R0, 0x2, 0x1f ;  /* 0x0c401f0000037f89 */ /* 0x000ee200000e0000 */
[----:B-1----:R-:W-:Y:S07]  /*134e0*/  FADD.FTZ R2, -R71, R100 ;  /* 0x0000006447027221 */ /* 0x002fee0000010100 */
[----:B------:R-:W-:Y:S01]  /*134f0*/  MUFU.EX2 R100, R4 ;  /* 0x0000000400647308 */ /* 0x000fe20000000800 */
[----:B------:R-:W-:Y:S02]  /*13500*/  FMUL.FTZ R2, R2, c[0x0][0x2d0] ;  /* 0x0000b40002027a20 */ /* 0x000fe40000410000 */
[----:B--2---:R-:W-:Y:S07]  /*13510*/  FMUL.FTZ R5, R73, R105 ;  /* 0x0000006949057220 */ /* 0x004fee0000410000 */
[----:B------:R1:W-:Y:S01]  /*13520*/  MUFU.EX2 R69, R2 ;  /* 0x0000000200457308 */ /* 0x0003e20000000800 */
[----:B---3--:R-:W-:Y:S01]  /*13530*/  FMNMX.FTZ R0, R0, R3, !PT ;  /* 0x0000000300007209 */ /* 0x008fe20007810000 */
[--C-:B------:R-:W-:Y:S02]  /*13540*/  FFMA.FTZ R3, R17, c[0x0][0x2d0], -R96.reuse ;  /* 0x0000b40011037a23 */ /* 0x100fe40000010860 */
[----:B------:R-:W-:Y:S01]  /*13550*/  FMUL.FTZ R17, R73, R117 ;  /* 0x0000007549117220 */ /* 0x000fe20000410000 */
[----:B------:R-:W-:Y:S05]  /*13560*/  MOV R117, R88 ;  /* 0x0000005800757202 */ /* 0x000fea0000000f00 */
[----:B------:R2:W3:Y:S01]  /*13570*/  MUFU.EX2 R11, R3 ;  /* 0x00000003000b7308 */ /* 0x0004e20000000800 */
[----:B-1----:R-:W-:Y:S04]  /*13580*/  FADD.FTZ R2, -R70, R101 ;  /* 0x0000006546027221 */ /* 0x002fe80000010100 */
[----:B------:R-:W-:Y:S05]  /*13590*/  FMUL.FTZ R2, R2, c[0x0][0x2d0] ;  /* 0x0000b40002027a20 */ /* 0x000fea0000410000 */
[----:B------:R1:W4:Y:S01]  /*135a0*/  MUFU.EX2 R68, R2 ;  /* 0x0000000200447308 */ /* 0x0003220000000800 */
[--C-:B--2---:R-:W-:Y:S01]  /*135b0*/  FFMA.FTZ R3, R169, c[0x0][0x2d0], -R97.reuse ;  /* 0x0000b400a9037a23 */ /* 0x104fe20000010861 */
[----:B------:R-:W-:Y:S02]  /*135c0*/  MOV R169, R87 ;  /* 0x0000005700a97202 */ /* 0x000fe40000000f00 */
[----:B---3--:R-:W-:Y:S06]  /*135d0*/  MOV R105, R11 ;  /* 0x0000000b00697202 */ /* 0x008fec0000000f00 */
[----:B------:R2:W-:Y:S01]  /*135e0*/  MUFU.EX2 R7, R3 ;  /* 0x0000000300077308 */ /* 0x0005e20000000800 */
[--C-:B-1----:R-:W-:Y:S02]  /*135f0*/  FFMA.FTZ R2, R184, c[0x0][0x2d0], -R96.reuse ;  /* 0x0000b400b8027a23 */ /* 0x102fe40000010860 */
[C---:B----4-:R-:W-:Y:S07]  /*13600*/  FMUL.FTZ R29, R68.reuse, R129 ;  /* 0x00000081441d7220 */ /* 0x050fee0000410000 */
[----:B------:R1:W3:Y:S01]  /*13610*/  MUFU.EX2 R59, R2 ;  /* 0x00000002003b7308 */ /* 0x0002e20000000800 */
[----:B------:R-:W-:Y:S02]  /*13620*/  FMUL.FTZ R45, R68, R145 ;  /* 0x00000091442d7220 */ /* 0x000fe40000410000 */
[--C-:B--2---:R-:W-:Y:S07]  /*13630*/  FFMA.FTZ R3, R185, c[0x0][0x2d0], -R97.reuse ;  /* 0x0000b400b9037a23 */ /* 0x104fee0000010861 */
[----:B------:R2:W-:Y:S01]  /*13640*/  MUFU.EX2 R58, R3 ;  /* 0x00000003003a7308 */ /* 0x0005e20000000800 */
[----:B-1----:R-:W-:Y:S01]  /*13650*/  FFMA.FTZ R2, R16, c[0x0][0x2d0], -R96 ;  /* 0x0000b40010027a23 */ /* 0x002fe20000010860 */
[----:B---3--:R-:W-:Y:S01]  /*13660*/  F2FP.BF16.PACK_AB R76, R59, R100 ;  /* 0x000000643b4c723e */ /* 0x008fe200000010ff */
[--C-:B------:R-:W-:Y:S07]  /*13670*/  FFMA.FTZ R16, R35, c[0x0][0x2d0], -R97.reuse ;  /* 0x0000b40023107a23 */ /* 0x100fee0000010861 */
[----:B------:R1:W3:Y:S01]  /*13680*/  MUFU.EX2 R8, R2 ;  /* 0x0000000200087308 */ /* 0x0002e20000000800 */
[C---:B------:R-:W-:Y:S02]  /*13690*/  FMUL.FTZ R35, R69.reuse, R135 ;  /* 0x0000008745237220 */ /* 0x040fe40000410000 */
[--C-:B--2---:R-:W-:Y:S02]  /*136a0*/  FFMA.FTZ R3, R18, c[0x0][0x2d0], -R97.reuse ;  /* 0x0000b40012037a23 */ /* 0x104fe40000010861 */
[----:B------:R-:W-:Y:S01]  /*136b0*/  FMUL.FTZ R18, R69, R118 ;  /* 0x0000007645127220 */ /* 0x000fe20000410000 */
[----:B------:R-:W-:Y:S04]  /*136c0*/  MOV R118, R92 ;  /* 0x0000005c00767202 */ /* 0x000fe80000000f00 */
[----:B------:R-:W-:Y:S01]  /*136d0*/  MUFU.EX2 R61, R3 ;  /* 0x00000003003d7308 */ /* 0x000fe20000000800 */
[--C-:B------:R-:W-:Y:S09]  /*136e0*/  FFMA.FTZ R92, R199, c[0x0][0x2d0], -R97.reuse ;  /* 0x0000b400c75c7a23 */ /* 0x100ff20000010861 */
[----:B------:R2:W-:Y:S01]  /*136f0*/  MUFU.EX2 R95, R16 ;  /* 0x00000010005f7308 */ /* 0x0005e20000000800 */
[----:B-1----:R-:W1:Y:S01]  /*13700*/  SHFL.BFLY PT, R2, R0, 0x1, 0x1f ;  /* 0x0c201f0000027f89 */ /* 0x002e6200000e0000 */
[----:B---3--:R-:W-:Y:S04]  /*13710*/  MOV R185, R8 ;  /* 0x0000000800b97202 */ /* 0x008fe80000000f00 */
[----:B------:R-:W-:Y:S01]  /*13720*/  F2FP.BF16.PACK_AB R78, R105, R185 ;  /* 0x000000b9694e723e */ /* 0x000fe200000010ff */
[----:B--2---:R-:W-:Y:S01]  /*13730*/  FMUL.FTZ R16, R73, R116 ;  /* 0x0000007449107220 */ /* 0x004fe20000410000 */
[----:B------:R-:W-:Y:S02]  /*13740*/  MOV R116, R85 ;  /* 0x0000005500747202 */ /* 0x000fe40000000f00 */
[----:B-1----:R-:W-:Y:S01]  /*13750*/  FMNMX.FTZ R3, R2, R0, !PT ;  /* 0x0000000002037209 */ /* 0x002fe20007810000 */
[----:B------:R-:W-:Y:S01]  /*13760*/  FFMA.FTZ R2, R183, c[0x0][0x2d0], -R98 ;  /* 0x0000b400b7027a23 */ /* 0x000fe20000010862 */
[----:B------:R-:W-:Y:S01]  /*13770*/  MOV R183, R56 ;  /* 0x0000003800b77202 */ /* 0x000fe20000000f00 */
[--C-:B------:R-:W-:Y:S02]  /*13780*/  FFMA.FTZ R0, R19, c[0x0][0x2d0], -R97.reuse ;  /* 0x0000b40013007a23 */ /* 0x100fe40000010861 */
[----:B------:R1:W2:Y:S01]  /*13790*/  MUFU.EX2 R13, R2 ;  /* 0x00000002000d7308 */ /* 0x0002a20000000800 */
[----:B------:R-:W-:Y:S01]  /*137a0*/  FMUL.FTZ R19, R69, R119 ;  /* 0x0000007745137220 */ /* 0x000fe20000410000 */
[----:B------:R-:W-:Y:S01]  /*137b0*/  MOV R119, R93 ;  /* 0x0000005d00777202 */ /* 0x000fe20000000f00 */
[----:B------:R-:W-:Y:S07]  /*137c0*/  FFMA.FTZ R56, R193, c[0x0][0x2d0], -R96 ;  /* 0x0000b400c1387a23 */ /* 0x000fee0000010860 */
[----:B------:R3:W-:Y:S01]  /*137d0*/  MUFU.EX2 R6, R0 ;  /* 0x0000000000067308 */ /* 0x0007e20000000800 */
[----:B-1----:R-:W-:Y:S01]  /*137e0*/  FFMA.FTZ R2, R186, c[0x0][0x2d0], -R98 ;  /* 0x0000b400ba027a23 */ /* 0x002fe20000010862 */
[----:B------:R-:W-:Y:S01]  /*137f0*/  MOV R186, R7 ;  /* 0x0000000700ba7202 */ /* 0x000fe20000000f00 */
[--C-:B------:R-:W-:Y:S01]  /*13800*/  FFMA.FTZ R7, R103, c[0x0][0x2d0], -R97.reuse ;  /* 0x0000b40067077a23 */ /* 0x100fe20000010861 */
[----:B--2---:R-:W-:Y:S06]  /*13810*/  MOV R103, R13 ;  /* 0x0000000d00677202 */ /* 0x004fec0000000f00 */
[----:B------:R1:W2:Y:S01]  /*13820*/  MUFU.EX2 R184, R2 ;  /* 0x0000000200b87308 */ /* 0x0002a20000000800 */
[----:B------:R-:W-:Y:S01]  /*13830*/  F2FP.BF16.PACK_AB R77, R58, R186 ;  /* 0x000000ba3a4d723e */ /* 0x000fe200000010ff */
[----:B------:R-:W-:Y:S02]  /*13840*/  FMUL.FTZ R13, R68, R113 ;  /* 0x00000071440d7220 */ /* 0x000fe40000410000 */
[----:B---3--:R-:W-:Y:S06]  /*13850*/  FADD.FTZ R0, -R3, R102 ;  /* 0x0000006603007221 */ /* 0x008fec0000010100 */
[----:B------:R3:W-:Y:S01]  /*13860*/  MUFU.EX2 R168, R7 ;  /* 0x0000000700a87308 */ /* 0x0007e20000000800 */
[----:B------:R-:W-:Y:S09]  /*13870*/  FMUL.FTZ R0, R0, c[0x0][0x2d0] ;  /* 0x0000b40000007a20 */ /* 0x000ff20000410000 */
[----:B------:R-:W4:Y:S01]  /*13880*/  MUFU.EX2 R0, R0 ;  /* 0x0000000000007308 */ /* 0x000f220000000800 */
[--C-:B-1----:R-:W-:Y:S01]  /*13890*/  FFMA.FTZ R2, R180, c[0x0][0x2d0], -R98.reuse ;  /* 0x0000b400b4027a23 */ /* 0x102fe20000010862 */
[----:B--2---:R-:W-:Y:S08]  /*138a0*/  F2FP.BF16.PACK_AB R64, R184, R103 ;  /* 0x00000067b840723e */ /* 0x004ff000000010ff */
[----:B------:R1:W2:Y:S01]  /*138b0*/  MUFU.EX2 R8, R2 ;  /* 0x0000000200087308 */ /* 0x0002a20000000800 */
[----:B---3--:R-:W-:Y:S02]  /*138c0*/  FMUL.FTZ R7, R69, R107 ;  /* 0x0000006b45077220 */ /* 0x008fe40000410000 */
[C---:B----4-:R-:W-:Y:S02]  /*138d0*/  FMUL.FTZ R11, R0.reuse, R111 ;  /* 0x0000006f000b7220 */ /* 0x050fe40000410000 */
[C---:B------:R-:W-:Y:S01]  /*138e0*/  FMUL.FTZ R14, R0.reuse, R114 ;  /* 0x00000072000e7220 */ /* 0x040fe20000410000 */
[----:B------:R-:W-:Y:S01]  /*138f0*/  MOV R114, R60 ;  /* 0x0000003c00727202 */ /* 0x000fe20000000f00 */
[C---:B------:R-:W-:Y:S01]  /*13900*/  FMUL.FTZ R26, R0.reuse, R126 ;  /* 0x0000007e001a7220 */ /* 0x040fe20000410000 */
[----:B------:R-:W-:Y:S01]  /*13910*/  MOV R126, R95 ;  /* 0x0000005f007e7202 */ /* 0x000fe20000000f00 */
[C---:B------:R-:W-:Y:S02]  /*13920*/  FMUL.FTZ R27, R0.reuse, R127 ;  /* 0x0000007f001b7220 */ /* 0x040fe40000410000 */
[----:B------:R-:W-:Y:S02]  /*13930*/  FMUL.FTZ R42, R0, R142 ;  /* 0x0000008e002a7220 */ /* 0x000fe40000410000 */
[----:B-1----:R-:W-:Y:S01]  /*13940*/  FFMA.FTZ R2, R170, c[0x0][0x2d0], -R98 ;  /* 0x0000b400aa027a23 */ /* 0x002fe20000010862 */
[----:B------:R-:W-:Y:S01]  /*13950*/  MOV R170, R86 ;  /* 0x0000005600aa7202 */ /* 0x000fe20000000f00 */
[----:B------:R-:W-:Y:S01]  /*13960*/  FMUL.FTZ R46, R0, R146 ;  /* 0x00000092002e7220 */ /* 0x000fe20000410000 */
[----:B--2---:R-:W-:Y:S01]  /*13970*/  MOV R107, R8 ;  /* 0x00000008006b7202 */ /* 0x004fe20000000f00 */
[----:B------:R1:W2:Y:S01]  /*13980*/  MUFU.EX2 R9, R2 ;  /* 0x0000000200097308 */ /* 0x0002a20000000800 */
[----:B------:R-:W-:Y:S02]  /*13990*/  FMUL.FTZ R8, R68, R108 ;  /* 0x0000006c44087220 */ /* 0x000fe40000410000 */
[C---:B------:R-:W-:Y:S02]  /*139a0*/  FMUL.FTZ R43, R0.reuse, R143 ;  /* 0x0000008f002b7220 */ /* 0x040fe40000410000 */
[----:B------:R-:W-:Y:S02]  /*139b0*/  FMUL.FTZ R47, R0, R147 ;  /* 0x00000093002f7220 */ /* 0x000fe40000410000 */
[--C-:B------:R-:W-:Y:S02]  /*139c0*/  FFMA.FTZ R60, R198, c[0x0][0x2d0], -R97.reuse ;  /* 0x0000b400c63c7a23 */ /* 0x100fe40000010861 */
[----:B-1----:R-:W-:Y:S01]  /*139d0*/  FMUL.FTZ R2, R3, c[0x0][0x2d0] ;  /* 0x0000b40003027a20 */ /* 0x002fe20000410000 */
[----:B--2---:R-:W-:Y:S01]  /*139e0*/  MOV R108, R9 ;  /* 0x00000009006c7202 */ /* 0x004fe20000000f00 */
[----:B------:R-:W-:Y:S02]  /*139f0*/  FMUL.FTZ R9, R68, R109 ;  /* 0x0000006d44097220 */ /* 0x000fe40000410000 */
[--C-:B------:R-:W-:Y:S01]  /*13a00*/  FFMA.FTZ R4, R181, c[0x0][0x2d0], -R2.reuse ;  /* 0x0000b400b5047a23 */ /* 0x100fe20000010802 */
[----:B------:R-:W-:Y:S01]  /*13a10*/  MOV R181, R91 ;  /* 0x0000005b00b57202 */ /* 0x000fe20000000f00 */
[--C-:B------:R-:W-:Y:S01]  /*13a20*/  FFMA.FTZ R28, R188, c[0x0][0x2d0], -R2.reuse ;  /* 0x0000b400bc1c7a23 */ /* 0x100fe20000010802 */
[----:B------:R-:W-:Y:S01]  /*13a30*/  F2FP.BF16.PACK_AB R66, R108, R107 ;  /* 0x0000006b6c42723e */ /* 0x000fe200000010ff */
[----:B------:R1:W-:Y:S01]  /*13a40*/  MUFU.EX2 R102, R4 ;  /* 0x0000000400667308 */ /* 0x0003e20000000800 */
[--C-:B------:R-:W-:Y:S02]  /*13a50*/  FFMA.FTZ R44, R194, c[0x0][0x2d0], -R2.reuse ;  /* 0x0000b400c22c7a23 */ /* 0x100fe40000010802 */
[--C-:B------:R-:W-:Y:S02]  /*13a60*/  FFMA.FTZ R48, R196, c[0x0][0x2d0], -R2.reuse ;  /* 0x0000b400c4307a23 */ /* 0x100fe40000010802 */
[--C-:B------:R-:W-:Y:S05]  /*13a70*/  FFMA.FTZ R74, R74, c[0x0][0x2d0], -R2.reuse ;  /* 0x0000b4004a4a7a23 */ /* 0x100fea0000010802 */
[----:B------:R2:W-:Y:S10]  /*13a80*/  MUFU.EX2 R50, R44 ;  /* 0x0000002c00327308 */ /* 0x0005f40000000800 */
[----:B------:R3:W-:Y:S01]  /*13a90*/  MUFU.EX2 R113, R48 ;  /* 0x0000003000717308 */ /* 0x0007e20000000800 */
[--C-:B-1----:R-:W-:Y:S01]  /*13aa0*/  FFMA.FTZ R4, R187, c[0x0][0x2d0], -R2.reuse ;  /* 0x0000b400bb047a23 */ /* 0x102fe20000010802 */
[----:B------:R-:W-:Y:S01]  /*13ab0*/  MOV R187, R57 ;  /* 0x0000003900bb7202 */ /* 0x000fe20000000f00 */
[C---:B------:R-:W-:Y:S07]  /*13ac0*/  FMUL.FTZ R57, R68.reuse, R157 ;  /* 0x0000009d44397220 */ /* 0x040fee0000410000 */
[----:B------:R1:W4:Y:S01]  /*13ad0*/  MUFU.EX2 R12, R4 ;  /* 0x00000004000c7308 */ /* 0x0003220000000800 */
[----:B--2---:R-:W-:Y:S02]  /*13ae0*/  FMUL.FTZ R44, R68, R144 ;  /* 0x00000090442c7220 */ /* 0x004fe40000410000 */
[----:B---3--:R-:W-:Y:S02]  /*13af0*/  FMUL.FTZ R48, R73, R148 ;  /* 0x0000009449307220 */ /* 0x008fe40000410000 */
[--C-:B-1----:R-:W-:Y:S01]  /*13b00*/  FFMA.FTZ R4, R182, c[0x0][0x2d0], -R2.reuse ;  /* 0x0000b400b6047a23 */ /* 0x102fe20000010802 */
[----:B------:R-:W-:Y:S02]  /*13b10*/  MOV R182, R90 ;  /* 0x0000005a00b67202 */ /* 0x000fe40000000f00 */
[----:B----4-:R-:W-:Y:S02]  /*13b20*/  MOV R111, R12 ;  /* 0x0000000c006f7202 */ /* 0x010fe40000000f00 */
[----:B------:R1:W-:Y:S01]  /*13b30*/  MUFU.EX2 R10, R4 ;  /* 0x00000004000a7308 */ /* 0x0003e20000000800 */
[--C-:B------:R-:W-:Y:S01]  /*13b40*/  FFMA.FTZ R12, R34, c[0x0][0x2d0], -R97.reuse ;  /* 0x0000b400220c7a23 */ /* 0x100fe20000010861 */
[----:B------:R-:W-:Y:S01]  /*13b50*/  F2FP.BF16.PACK_AB R65, R111, R102 ;  /* 0x000000666f41723e */ /* 0x000fe200000010ff */
[----:B------:R-:W-:Y:S07]  /*13b60*/  FMUL.FTZ R34, R69, R134 ;  /* 0x0000008645227220 */ /* 0x000fee0000410000 */
[----:B------:R2:W-:Y:S10]  /*13b70*/  MUFU.EX2 R109, R12 ;  /* 0x0000000c006d7308 */ /* 0x0005f40000000800 */
[----:B------:R-:W-:Y:S01]  /*13b80*/  MUFU.EX2 R134, R92 ;  /* 0x0000005c00867308 */ /* 0x000fe20000000800 */
[----:B-1----:R-:W-:Y:S01]  /*13b90*/  FFMA.FTZ R4, R171, c[0x0][0x2d0], -R2 ;  /* 0x0000b400ab047a23 */ /* 0x002fe20000010802 */
[----:B------:R-:W-:Y:S02]  /*13ba0*/  MOV R171, R84 ;  /* 0x0000005400ab7202 */ /* 0x000fe40000000f00 */
[----:B------:R-:W-:Y:S06]  /*13bb0*/  LDSM.16.MT88.4 R84, [R209+0x900] ;  /* 0x00090000d154783b */ /* 0x000fec0000004200 */
[----:B------:R1:W-:Y:S01]  /*13bc0*/  MUFU.EX2 R180, R4 ;  /* 0x0000000400b47308 */ /* 0x0003e20000000800 */
[----:B--2---:R-:W-:Y:S01]  /*13bd0*/  FMUL.FTZ R12, R68, R112 ;  /* 0x00000070440c7220 */ /* 0x004fe20000410000 */
[----:B------:R-:W-:Y:S01]  /*13be0*/  MOV R112, R59 ;  /* 0x0000003b00707202 */ /* 0x000fe20000000f00 */
[C---:B------:R-:W-:Y:S02]  /*13bf0*/  FMUL.FTZ R59, R0.reuse, R159 ;  /* 0x0000009f003b7220 */ /* 0x040fe40000410000 */
[--C-:B-1----:R-:W-:Y:S02]  /*13c00*/  FFMA.FTZ R4, R21, c[0x0][0x2d0], -R96.reuse ;  /* 0x0000b40015047a23 */ /* 0x102fe40000010860 */
[----:B------:R-:W1:Y:S03]  /*13c10*/  LDSM.16.MT88.4 R20, [R209+0x100] ;  /* 0x00010000d114783b */ /* 0x000e660000004200 */
[----:B------:R2:W-:Y:S02]  /*13c20*/  MUFU.EX2 R41, R4 ;  /* 0x0000000400297308 */ /* 0x0005e40000000800 */
[--C-:B--2---:R-:W-:Y:S02]  /*13c30*/  FFMA.FTZ R4, R15, c[0x0][0x2d0], -R97.reuse ;  /* 0x0000b4000f047a23 */ /* 0x104fe40000010861 */
[C---:B------:R-:W-:Y:S01]  /*13c40*/  FMUL.FTZ R15, R0.reuse, R115 ;  /* 0x00000073000f7220 */ /* 0x040fe20000410000 */
[----:B------:R-:W-:Y:S05]  /*13c50*/  MOV R115, R62 ;  /* 0x0000003e00737202 */ /* 0x000fea0000000f00 */
[----:B------:R2:W-:Y:S01]  /*13c60*/  MUFU.EX2 R31, R4 ;  /* 0x00000004001f7308 */ /* 0x0005e20000000800 */
[----:B------:R-:W-:Y:S02]  /*13c70*/  FMUL.FTZ R62, R0, R162 ;  /* 0x000000a2003e7220 */ /* 0x000fe40000410000 */
[----:B--2---:R-:W-:Y:S02]  /*13c80*/  FFMA.FTZ R4, R32, c[0x0][0x2d0], -R96 ;  /* 0x0000b40020047a23 */ /* 0x004fe40000010860 */
[----:B------:R-:W-:Y:S05]  /*13c90*/  FFMA.FTZ R32, R189, c[0x0][0x2d0], -R2 ;  /* 0x0000b400bd207a23 */ /* 0x000fea0000010802 */
[----:B------:R2:W3:Y:S02]  /*13ca0*/  MUFU.EX2 R94, R4 ;  /* 0x00000004005e7308 */ /* 0x0004e40000000800 */
[----:B--2---:R-:W-:Y:S01]  /*13cb0*/  FFMA.FTZ R4, R33, c[0x0][0x2d0], -R96 ;  /* 0x0000b40021047a23 */ /* 0x004fe20000010860 */
[----:B---3--:R-:W-:Y:S01]  /*13cc0*/  MOV R127, R94 ;  /* 0x0000005e007f7202 */ /* 0x008fe20000000f00 */
[C---:B------:R-:W-:Y:S01]  /*13cd0*/  FMUL.FTZ R33, R73.reuse, R133 ;  /* 0x0000008549217220 */ /* 0x040fe20000410000 */
[----:B------:R-:W-:Y:S05]  /*13ce0*/  LDSM.16.MT88.4 R92, [R210+0x900] ;  /* 0x00090000d25c783b */ /* 0x000fea0000004200 */
[----:B------:R2:W3:Y:S02]  /*13cf0*/  MUFU.EX2 R49, R4 ;  /* 0x0000000400317308 */ /* 0x0004e40000000800 */
[----:B--2---:R-:W-:Y:S01]  /*13d00*/  FMUL.FTZ R4, R73, R104 ;  /* 0x0000006849047220 */ /* 0x004fe20000410000 */
[----:B------:R-:W-:Y:S01]  /*13d10*/  MOV R104, R6 ;  /* 0x0000000600687202 */ /* 0x000fe20000000f00 */
[----:B------:R-:W-:Y:S01]  /*13d20*/  FMUL.FTZ R6, R69, R106 ;  /* 0x0000006a45067220 */ /* 0x000fe20000410000 */
[----:B------:R-:W-:Y:S01]  /*13d30*/  MOV R106, R10 ;  /* 0x0000000a006a7202 */ /* 0x000fe20000000f00 */
[----:B------:R-:W-:Y:S01]  /*13d40*/  FMUL.FTZ R10, R0, R110 ;  /* 0x0000006e000a7220 */ /* 0x000fe20000410000 */
[----:B------:R-:W-:Y:S02]  /*13d50*/  F2FP.BF16.PACK_AB R79, R104, R61 ;  /* 0x0000003d684f723e */ /* 0x000fe400000010ff */
[----:B---3--:R-:W-:Y:S01]  /*13d60*/  MOV R148, R49 ;  /* 0x0000003100947202 */ /* 0x008fe20000000f00 */
[----:B------:R-:W-:Y:S01]  /*13d70*/  FMUL.FTZ R49, R73, R149 ;  /* 0x0000009549317220 */ /* 0x000fe20000410000 */
[----:B------:R-:W-:Y:S01]  /*13d80*/  MOV R149, R50 ;  /* 0x0000003200957202 */ /* 0x000fe20000000f00 */
[----:B------:R-:W-:Y:S01]  /*13d90*/  FMUL.FTZ R50, R69, R150 ;  /* 0x0000009645327220 */ /* 0x000fe20000410000 */
[----:B------:R-:W-:Y:S01]  /*13da0*/  F2FP.BF16.PACK_AB R67, R180, R106 ;  /* 0x0000006ab443723e */ /* 0x000fe200000010ff */
[-C--:B-1----:R-:W-:Y:S05]  /*13db0*/  HMMA.16816.F32.BF16 R4, R76, R20.reuse, R4 ;  /* 0x000000144c04723c */ /* 0x082fea0000041804 */
[----:B------:R-:W-:Y:S01]  /*13dc0*/  MOV R110, R58 ;  /* 0x0000003a006e7202 */ /* 0x000fe20000000f00 */
[----:B------:R-:W-:Y:S02]  /*13dd0*/  FMUL.FTZ R58, R0, R158 ;  /* 0x0000009e003a7220 */ /* 0x000fe40000410000 */
[C---:B------:R-:W-:Y:S07]  /*13de0*/  HMMA.16816.F32.BF16 R8, R64.reuse, R20, R8 ;  /* 0x000000144008723c */ /* 0x040fee0000041808 */
[----:B------:R-:W-:Y:S01]  /*13df0*/  FMUL.FTZ R21, R73, R121 ;  /* 0x0000007949157220 */ /* 0x000fe20000410000 */
[-C--:B------:R-:W-:Y:S04]  /*13e00*/  HMMA.16816.F32.BF16 R12, R64, R22.reuse, R12 ;  /* 0x00000016400c723c */ /* 0x080fe8000004180c */
[--C-:B------:R-:W-:Y:S01]  /*13e10*/  FFMA.FTZ R20, R24, c[0x0][0x2d0], -R98.reuse ;  /* 0x0000b40018147a23 */ /* 0x100fe20000010862 */
[----:B------:R-:W-:Y:S01]  /*13e20*/  MOV R121, R168 ;  /* 0x000000a800797202 */ /* 0x000fe20000000f00 */
[--C-:B------:R-:W-:Y:S01]  /*13e30*/  FFMA.FTZ R24, R25, c[0x0][0x2d0], -R98.reuse ;  /* 0x0000b40019187a23 */ /* 0x100fe20000010862 */
[----:B------:R-:W-:Y:S01]  /*13e40*/  MOV R168, R89 ;  /* 0x0000005900a87202 */ /* 0x000fe20000000f00 */
[C---:B------:R-:W-:Y:S01]  /*13e50*/  HMMA.16816.F32.BF16 R16, R76.reuse, R22, R16 ;  /* 0x000000164c10723c */ /* 0x040fe20000041810 */
[----:B------:R1:W2:Y:S01]  /*13e60*/  MUFU.EX2 R101, R20 ;  /* 0x0000001400657308 */ /* 0x0002a20000000800 */
[----:B------:R-:W3:Y:S02]  /*13e70*/  LDSM.16.MT88.4 R88, [R212+0x900] ;  /* 0x00090000d458783b */ /* 0x000ee40000004200 */
[----:B------:R-:W-:Y:S03]  /*13e80*/  FMUL.FTZ R25, R68, R125 ;  /* 0x0000007d44197220 */ /* 0x000fe60000410000 */
[C---:B------:R-:W-:Y:S02]  /*13e90*/  FMUL.FTZ R23, R69.reuse, R123 ;  /* 0x0000007b45177220 */ /* 0x040fe40000410000 */
[----:B------:R-:W-:Y:S02]  /*13ea0*/  FMUL.FTZ R22, R69, R122 ;  /* 0x0000007a45167220 */ /* 0x000fe40000410000 */
[----:B------:R4:W5:Y:S10]  /*13eb0*/  MUFU.EX2 R30, R24 ;  /* 0x00000018001e7308 */ /* 0x0009740000000800 */
[----:B------:R3:W-:Y:S01]  /*13ec0*/  MUFU.EX2 R123, R28 ;  /* 0x0000001c007b7308 */ /* 0x0007e20000000800 */
[----:B-1----:R-:W-:Y:S01]  /*13ed0*/  FMUL.FTZ R20, R73, R120 ;  /* 0x0000007849147220 */ /* 0x002fe20000410000 */
[----:B--2---:R-:W-:Y:S02]  /*13ee0*/  MOV R122, R101 ;  /* 0x00000065007a7202 */ /* 0x004fe40000000f00 */
[----:B------:R-:W-:Y:S01]  /*13ef0*/  MOV R101, R63 ;  /* 0x0000003f00657202 */ /* 0x000fe20000000f00 */
[----:B------:R-:W-:Y:S03]  /*13f00*/  FMUL.FTZ R63, R0, R163 ;  /* 0x000000a3003f7220 */ /* 0x000fe60000410000 */
[-C--:B------:R-:W-:Y:S03]  /*13f10*/  HMMA.16816.F32.BF16 R20, R76, R36.reuse, R20 ;  /* 0x000000244c14723c */ /* 0x080fe60000041814 */
[----:B----4-:R-:W-:Y:S01]  /*13f20*/  FMUL.FTZ R24, R68, R124 ;  /* 0x0000007c44187220 */ /* 0x010fe20000410000 */
[----:B-----5:R-:W-:Y:S01]  /*13f30*/  MOV R129, R30 ;  /* 0x0000001e00817202 */ /* 0x020fe20000000f00 */
[C---:B------:R-:W-:Y:S01]  /*13f40*/  FMUL.FTZ R30, R0.reuse, R130 ;  /* 0x00000082001e7220 */ /* 0x040fe20000410000 */
[----:B------:R-:W-:Y:S01]  /*13f50*/  MOV R130, R31 ;  /* 0x0000001f00827202 */ /* 0x000fe20000000f00 */
[----:B------:R-:W-:Y:S01]  /*13f60*/  FMUL.FTZ R31, R0, R131 ;  /* 0x00000083001f7220 */ /* 0x000fe20000410000 */
[----:B------:R-:W-:Y:S01]  /*13f70*/  MOV R124, R40 ;  /* 0x00000028007c7202 */ /* 0x000fe20000000f00 */
[--C-:B------:R-:W-:Y:S01]  /*13f80*/  FFMA.FTZ R40, R191, c[0x0][0x2d0], -R98.reuse ;  /* 0x0000b400bf287a23 */ /* 0x100fe20000010862 */
[C---:B------:R-:W-:Y:S03]  /*13f90*/  HMMA.16816.F32.BF16 R24, R64.reuse, R36, R24 ;  /* 0x000000244018723c */ /* 0x040fe60000041818 */
[----:B------:R1:W-:Y:S01]  /*13fa0*/  MUFU.EX2 R120, R40 ;  /* 0x0000002800787308 */ /* 0x0003e20000000800 */
[C---:B---3--:R-:W-:Y:S01]  /*13fb0*/  FMUL.FTZ R28, R68.reuse, R128 ;  /* 0x00000080441c7220 */ /* 0x048fe20000410000 */
[----:B------:R-:W-:Y:S01]  /*13fc0*/  MOV R131, R41 ;  /* 0x0000002900837202 */ /* 0x000fe20000000f00 */
[----:B------:R-:W-:Y:S02]  /*13fd0*/  FMUL.FTZ R41, R68, R141 ;  /* 0x0000008d44297220 */ /* 0x000fe40000410000 */
[----:B------:R-:W-:Y:S03]  /*13fe0*/  FFMA.FTZ R36, R190, c[0x0][0x2d0], -R98 ;  /* 0x0000b400be247a23 */ /* 0x000fe60000010862 */
[-C--:B------:R-:W-:Y:S02]  /*13ff0*/  HMMA.16816.F32.BF16 R28, R64, R38.reuse, R28 ;  /* 0x00000026401c723c */ /* 0x080fe4000004181c */
[----:B------:R2:W-:Y:S01]  /*14000*/  MUFU.EX2 R128, R32 ;  /* 0x0000002000807308 */ /* 0x0005e20000000800 */
[C---:B------:R-:W-:Y:S09]  /*14010*/  FMUL.FTZ R37, R73.reuse, R137 ;  /* 0x0000008949257220 */ /* 0x040ff20000410000 */
[----:B------:R3:W4:Y:S01]  /*14020*/  MUFU.EX2 R51, R36 ;  /* 0x0000002400337308 */ /* 0x0007220000000800 */
[C---:B-1----:R-:W-:Y:S02]  /*14030*/  FMUL.FTZ R40, R68.reuse, R140 ;  /* 0x0000008c44287220 */ /* 0x042fe40000410000 */
[C---:B--2---:R-:W-:Y:S07]  /*14040*/  FMUL.FTZ R32, R73.reuse, R132 ;  /* 0x0000008449207220 */ /* 0x044fee0000410000 */
[----:B------:R1:W-:Y:S01]  /*14050*/  MUFU.EX2 R132, R56 ;  /* 0x0000003800847308 */ /* 0x0003e20000000800 */
[C---:B------:R-:W-:Y:S04]  /*14060*/  HMMA.16816.F32.BF16 R32, R76.reuse, R38, R32 ;  /* 0x000000264c20723c */ /* 0x040fe80000041820 */
[----:B---3--:R-:W-:Y:S01]  /*14070*/  FMUL.FTZ R36, R73, R136 ;  /* 0x0000008849247220 */ /* 0x008fe20000410000 */
[----:B----4-:R-:W-:Y:S01]  /*14080*/  MOV R150, R51 ;  /* 0x0000003300967202 */ /* 0x010fe20000000f00 */
[C---:B------:R-:W-:Y:S01]  /*14090*/  FMUL.FTZ R51, R69.reuse, R151 ;  /* 0x0000009745337220 */ /* 0x040fe20000410000 */
[----:B------:R-:W-:Y:S01]  /*140a0*/  MOV R151, R109 ;  /* 0x0000006d00977202 */ /* 0x000fe20000000f00 */
[C---:B------:R-:W-:Y:S01]  /*140b0*/  FMUL.FTZ R38, R69.reuse, R138 ;  /* 0x0000008a45267220 */ /* 0x040fe20000410000 */
[----:B------:R-:W-:Y:S03]  /*140c0*/  MOV R109, R61 ;  /* 0x0000003d006d7202 */ /* 0x000fe60000000f00 */
[----:B------:R-:W-:Y:S02]  /*140d0*/  FMUL.FTZ R39, R69, R139 ;  /* 0x0000008b45277220 */ /* 0x000fe40000410000 */
[----:B------:R2:W-:Y:S01]  /*140e0*/  MUFU.EX2 R139, R60 ;  /* 0x0000003c008b7308 */ /* 0x0005e20000000800 */
[C---:B------:R-:W-:Y:S04]  /*140f0*/  FMUL.FTZ R61, R68.reuse, R161 ;  /* 0x000000a1443d7220 */ /* 0x040fe80000410000 */
[-C--:B------:R-:W-:Y:S03]  /*14100*/  HMMA.16816.F32.BF16 R36, R76, R52.reuse, R36 ;  /* 0x000000344c24723c */ /* 0x080fe60000041824 */
[----:B-1----:R-:W-:Y:S05]  /*14110*/  FMUL.FTZ R56, R68, R156 ;  /* 0x0000009c44387220 */ /* 0x002fea0000410000 */
        /* <DEDUP_REMOVED lines=21> */
[--C-:B-1----:R-:W-:Y:S03]  /*14270*/  FFMA.FTZ R80, R195, c[0x0][0x2d0], -R96.reuse ;  /* 0x0000b400c3507a23 */ /* 0x102fe60000010860 */
        /* <DEDUP_REMOVED lines=8> */
[----:B-1----:R-:W-:Y:S04]  /*14300*/  FFMA.FTZ R80, R197, c[0x0][0x2d0], -R96 ;  /* 0x0000b400c5507a23 */ /* 0x002fe80000010860 */
[----:B------:R1:W2:Y:S02]  /*14310*/  MUFU.EX2 R135, R80 ;  /* 0x0000005000877308 */ /* 0x0002a40000000800 */
[----:B-1----:R-:W-:Y:S07]  /*14320*/  F2FP.BF16.PACK_AB R80, R129, R122 ;  /* 0x0000007a8150723e */ /* 0x002fee00000010ff */
[C---:B------:R-:W-:Y:S07]  /*14330*/  HMMA.16816.F32.BF16 R8, R80.reuse, R84, R8 ;  /* 0x000000545008723c */ /* 0x040fee0000041808 */
[--C-:B------:R-:W-:Y:S01]  /*14340*/  FFMA.FTZ R84, R200, c[0x0][0x2d0], -R97.reuse ;  /* 0x0000b400c8547a23 */ /* 0x100fe20000010861 */
[-C--:B------:R-:W-:Y:S03]  /*14350*/  HMMA.16816.F32.BF16 R12, R80, R86.reuse, R12 ;  /* 0x00000056500c723c */ /* 0x080fe6000004180c */
[----:B------:R1:W-:Y:S05]  /*14360*/  MUFU.EX2 R201, R84 ;  /* 0x0000005400c97308 */ /* 0x0003ea0000000800 */
[C---:B------:R-:W-:Y:S08]  /*14370*/  HMMA.16816.F32.BF16 R16, R76.reuse, R86, R16 ;  /* 0x000000564c10723c */ /* 0x040ff00000041810 */
[-C--:B------:R-:W-:Y:S08]  /*14380*/  HMMA.16816.F32.BF16 R20, R76, R88.reuse, R20 ;  /* 0x000000584c14723c */ /* 0x080ff00000041814 */
[C---:B------:R-:W-:Y:S04]  /*14390*/  HMMA.16816.F32.BF16 R24, R80.reuse, R88, R24 ;  /* 0x000000585018723c */ /* 0x040fe80000041818 */
[----:B-1----:R-:W-:Y:S01]  /*143a0*/  FFMA.FTZ R84, R204, c[0x0][0x2d0], -R98 ;  /* 0x0000b400cc547a23 */ /* 0x002fe20000010862 */
[----:B--2---:R-:W-:Y:S02]  /*143b0*/  MOV R204, R135 ;  /* 0x0000008700cc7202 */ /* 0x004fe40000000f00 */
[----:B------:R-:W-:Y:S01]  /*143c0*/  FFMA.FTZ R88, R231, c[0x0][0x2d0], -R2 ;  /* 0x0000b400e7587a23 */ /* 0x000fe20000010802 */
        /* <DEDUP_REMOVED lines=19> */
[----:B------:R2:W-:Y:S01]  /*14500*/  MUFU.EX2 R141, R88 ;  /* 0x00000058008d7308 */ /* 0x0005e20000000800 */
[----:B------:R-:W-:Y:S02]  /*14510*/  MOV R125, R116 ;  /* 0x00000074007d7202 */ /* 0x000fe40000000f00 */
[----:B------:R-:W-:Y:S02]  /*14520*/  MOV R116, R183 ;  /* 0x000000b700747202 */ /* 0x000fe40000000f00 */
[----:B------:R-:W-:Y:S05]  /*14530*/  MOV R127, R104 ;  /* 0x00000068007f7202 */ /* 0x000fea0000000f00 */
[----:B------:R3:W-:Y:S01]  /*14540*/  MUFU.EX2 R147, R92 ;  /* 0x0000005c00937308 */ /* 0x0007e20000000800 */
[----:B-1----:R-:W-:Y:S01]  /*14550*/  FFMA.FTZ R84, R205, c[0x0][0x2d0], -R2 ;  /* 0x0000b400cd547a23 */ /* 0x002fe20000010802 */
[----:B------:R-:W-:Y:S02]  /*14560*/  MOV R205, R133 ;  /* 0x0000008500cd7202 */ /* 0x000fe40000000f00 */
[----:B------:R-:W-:Y:S02]  /*14570*/  MOV R133, R114 ;  /* 0x0000007200857202 */ /* 0x000fe40000000f00 */
[----:B------:R-:W-:Y:S04]  /*14580*/  MOV R114, R110 ;  /* 0x0000006e00727202 */ /* 0x000fe80000000f00 */
[----:B------:R1:W4:Y:S01]  /*14590*/  MUFU.EX2 R136, R84 ;  /* 0x0000005400887308 */ /* 0x0003220000000800 */
[----:B------:R-:W-:Y:S01]  /*145a0*/  MOV R110, R185 ;  /* 0x000000b9006e7202 */ /* 0x000fe20000000f00 */
[----:B--2---:R-:W-:Y:S01]  /*145b0*/  FFMA.FTZ R88, R230, c[0x0][0x2d0], -R98 ;  /* 0x0000b400e6587a23 */ /* 0x004fe20000010862 */
[----:B------:R-:W-:Y:S07]  /*145c0*/  MOV R230, R113 ;  /* 0x0000007100e67202 */ /* 0x000fee0000000f00 */
[----:B------:R2:W5:Y:S01]  /*145d0*/  MUFU.EX2 R200, R88 ;  /* 0x0000005800c87308 */ /* 0x0005620000000800 */
[----:B---3--:R-:W-:Y:S09]  /*145e0*/  FFMA.FTZ R92, R232, c[0x0][0x2d0], -R96 ;  /* 0x0000b400e85c7a23 */ /* 0x008ff20000010860 */
        /* <DEDUP_REMOVED lines=13> */
[----:B------:R-:W-:Y:S01]  /*146c0*/  MOV R126, R108 ;  /* 0x0000006c007e7202 */ /* 0x000fe20000000f00 */
        /* <DEDUP_REMOVED lines=18> */
[----:B------:R-:W-:Y:S02]  /*147f0*/  MOV R202, R229 ;  /* 0x000000e500ca7202 */ /* 0x000fe40000000f00 */
[----:B------:R-:W-:Y:S01]  /*14800*/  MOV R229, R148 ;  /* 0x0000009400e57202 */ /* 0x000fe20000000f00 */
        /* <DEDUP_REMOVED lines=17> */
[----:B------:R-:W-:Y:S02]  /*14920*/  MOV R244, R107 ;  /* 0x0000006b00f47202 */ /* 0x000fe40000000f00 */
[----:B------:R-:W-:Y:S02]  /*14930*/  MOV R121, R110 ;  /* 0x0000006e00797202 */ /* 0x000fe40000000f00 */
        /* <DEDUP_REMOVED lines=15> */
[----:B------:R-:W-:Y:S07]  /*14a30*/  MOV R247, R114 ;  /* 0x0000007200f77202 */ /* 0x000fee0000000f00 */
        /* <DEDUP_REMOVED lines=12> */
[----:B----4-:R-:W-:Y:S09]  /*14b00*/  FFMA.FTZ R92, R241, c[0x0][0x2d0], -R96 ;  /* 0x0000b400f15c7a23 */ /* 0x010ff20000010860 */
[----:B------:R4:W-:Y:S01]  /*14b10*/  MUFU.EX2 R186, R92 ;  /* 0x0000005c00ba7308 */ /* 0x0009e20000000800 */
[----:B--2---:R-:W-:Y:S01]  /*14b20*/  FFMA.FTZ R84, R250, c[0x0][0x2d0], -R2 ;  /* 0x0000b400fa547a23 */ /* 0x004fe20000010802 */
[-C--:B-1----:R-:W-:Y:S08]  /*14b30*/  HMMA.16816.F32.BF16 R52, R76, R88.reuse, R52 ;  /* 0x000000584c34723c */ /* 0x082ff00000041834 */
[----:B------:R1:W2:Y:S01]  /*14b40*/  MUFU.EX2 R155, R84 ;  /* 0x00000054009b7308 */ /* 0x0002a20000000800 */
[C---:B------:R-:W-:Y:S01]  /*14b50*/  HMMA.16816.F32.BF16 R56, R80.reuse, R88, R56 ;  /* 0x000000585038723c */ /* 0x040fe20000041838 */
[----:B----4-:R-:W-:Y:S06]  /*14b60*/  LDSM.16.MT88.4 R92, [R210+0x1900] ;  /* 0x00190000d25c783b */ /* 0x010fec0000004200 */
        /* <DEDUP_REMOVED lines=16> */
[----:B------:R-:W-:Y:S03]  /*14c70*/  MOV R118, R187 ;  /* 0x000000bb00767202 */ /* 0x000fe60000000f00 */
[----:B------:R3:W-:Y:S01]  /*14c80*/  MUFU.EX2 R187, R80 ;  /* 0x0000005000bb7308 */ /* 0x0007e20000000800 */
[-C--:B-1----:R-:W-:Y:S03]  /*14c90*/  HMMA.16816.F32.BF16 R4, R76, R84.reuse, R4 ;  /* 0x000000544c04723c */ /* 0x082fe60000041804 */
[----:B---3--:R-:W-:Y:S07]  /*14ca0*/  F2FP.BF16.PACK_AB R80, R192, R145 ;  /* 0x00000091c050723e */ /* 0x008fee00000010ff */
[C---:B------:R-:W-:Y:S07]  /*14cb0*/  HMMA.16816.F32.BF16 R8, R80.reuse, R84, R8 ;  /* 0x000000545008723c */ /* 0x040fee0000041808 */
[----:B------:R-:W-:Y:S01]  /*14cc0*/  FFMA.FTZ R84, R242, c[0x0][0x2d0], -R96 ;  /* 0x0000b400f2547a23 */ /* 0x000fe20000010860 */
[-C--:B------:R-:W-:Y:S03]  /*14cd0*/  HMMA.16816.F32.BF16 R12, R80, R86.reuse, R12 ;  /* 0x00000056500c723c */ /* 0x080fe6000004180c */
[----:B------:R1:W-:Y:S05]  /*14ce0*/  MUFU.EX2 R185, R84 ;  /* 0x0000005400b97308 */ /* 0x0003ea0000000800 */
[C---:B------:R-:W-:Y:S08]  /*14cf0*/  HMMA.16816.F32.BF16 R16, R76.reuse, R86, R16 ;  /* 0x000000564c10723c */ /* 0x040ff00000041810 */
[-C--:B--2---:R-:W-:Y:S08]  /*14d00*/  HMMA.16816.F32.BF16 R20, R76, R88.reuse, R20 ;  /* 0x000000584c14723c */ /* 0x084ff00000041814 */
[C---:B------:R-:W-:Y:S04]  /*14d10*/  HMMA.16816.F32.BF16 R24, R80.reuse, R88, R24 ;  /* 0x000000585018723c */ /* 0x040fe80000041818 */
[--C-:B-1----:R-:W-:Y:S03]  /*14d20*/  FFMA.FTZ R84, R249, c[0x0][0x2d0], -R97.reuse ;  /* 0x0000b400f9547a23 */ /* 0x102fe60000010861 */
        /* <DEDUP_REMOVED lines=8> */
[--C-:B-1----:R-:W-:Y:S03]  /*14db0*/  FFMA.FTZ R84, R252, c[0x0][0x2d0], -R97.reuse ;  /* 0x0000b400fc547a23 */ /* 0x102fe60000010861 */
[--C-:B------:R-:W-:Y:S01]  /*14dc0*/  FFMA.FTZ R92, R118, c[0x0][0x2d0], -R2.reuse ;  /* 0x0000b400765c7a23 */ /* 0x100fe20000010802 */
        /* <DEDUP_REMOVED lines=8> */
[----:B------:R-:W-:Y:S07]  /*14e50*/  MOV R120, R116 ;  /* 0x0000007400787202 */ /* 0x000fee0000000f00 */
[----:B------:R3:W-:Y:S01]  /*14e60*/  MUFU.EX2 R180, R92 ;  /* 0x0000005c00b47308 */ /* 0x0007e20000000800 */
[----:B-1----:R-:W-:Y:S09]  /*14e70*/  FFMA.FTZ R84, R133, c[0x0][0x2d0], -R98 ;  /* 0x0000b40085547a23 */ /* 0x002ff20000010862 */
        /* <DEDUP_REMOVED lines=57> */
[----:B--2---:R-:W-:Y:S03]  /*15210*/  F2FP.BF16.PACK_AB R166, R101, R102 ;  /* 0x0000006665a6723e */ /* 0x004fe600000010ff */
[----:B------:R1:W-:Y:S01]  /*15220*/  MUFU.EX2 R100, R88 ;  /* 0x0000005800647308 */ /* 0x0003e20000000800 */
[-C--:B------:R-:W-:Y:S08]  /*15230*/  HMMA.16816.F32.BF16 R44, R80, R94.reuse, R44 ;  /* 0x0000005e502c723c */ /* 0x080ff0000004182c */
[C---:B------:R-:W-:Y:S04]  /*15240*/  HMMA.16816.F32.BF16 R48, R76.reuse, R94, R48 ;  /* 0x0000005e4c30723c */ /* 0x040fe80000041830 */
[----:B-1----:R-:W-:Y:S02]  /*15250*/  FFMA.FTZ R88, R99, c[0x0][0x2d0], -R97 ;  /* 0x0000b40063587a23 */ /* 0x002fe40000010861 */
[----:B------:R1:W-:Y:S10]  /*15260*/  MUFU.EX2 R97, R84 ;  /* 0x0000005400617308 */ /* 0x0003f40000000800 */
[----:B------:R2:W4:Y:S01]  /*15270*/  MUFU.EX2 R99, R88 ;  /* 0x0000005800637308 */ /* 0x0005220000000800 */
[----:B-1----:R-:W-:Y:S09]  /*15280*/  FFMA.FTZ R84, R177, c[0x0][0x2d0], -R98 ;  /* 0x0000b400b1547a23 */ /* 0x002ff20000010862 */
[----:B------:R1:W5:Y:S01]  /*15290*/  MUFU.EX2 R96, R84 ;  /* 0x0000005400607308 */ /* 0x0003620000000800 */
[----:B--2---:R-:W2:Y:S01]  /*152a0*/  LDSM.16.MT88.4 R88, [R211+0x2100] ;  /* 0x00210000d358783b */ /* 0x004ea20000004200 */
[----:B----4-:R-:W-:Y:S01]  /*152b0*/  F2FP.BF16.PACK_AB R167, R99, R100 ;  /* 0x0000006463a7723e */ /* 0x010fe200000010ff */
[--C-:B-1----:R-:W-:Y:S01]  /*152c0*/  FFMA.FTZ R84, R178, c[0x0][0x2d0], -R2.reuse ;  /* 0x0000b400b2547a23 */ /* 0x102fe20000010802 */
[----:B-----5:R-:W-:Y:S06]  /*152d0*/  F2FP.BF16.PACK_AB R160, R96, R97 ;  /* 0x0000006160a0723e */ /* 0x020fec00000010ff */
[----:B------:R1:W-:Y:S01]  /*152e0*/  MUFU.EX2 R87, R84 ;  /* 0x0000005400577308 */ /* 0x0003e20000000800 */
[-C--:B--2---:R-:W-:Y:S03]  /*152f0*/  HMMA.16816.F32.BF16 R52, R76, R88.reuse, R52 ;  /* 0x000000584c34723c */ /* 0x084fe60000041834 */
[--C-:B-1----:R-:W-:Y:S02]  /*15300*/  FFMA.FTZ R84, R179, c[0x0][0x2d0], -R2.reuse ;  /* 0x0000b400b3547a23 */ /* 0x102fe40000010802 */
[----:B------:R-:W-:Y:S03]  /*15310*/  FFMA.FTZ R2, R75, c[0x0][0x2d0], -R2 ;  /* 0x0000b4004b027a23 */ /* 0x000fe60000010802 */
[C---:B------:R-:W-:Y:S01]  /*15320*/  HMMA.16816.F32.BF16 R56, R80.reuse, R88, R56 ;  /* 0x000000585038723c */ /* 0x040fe20000041838 */
[----:B------:R1:W2:Y:S07]  /*15330*/  MUFU.EX2 R92, R84 ;  /* 0x00000054005c7308 */ /* 0x0002ae0000000800 */
[-C--:B------:R-:W-:Y:S08]  /*15340*/  HMMA.16816.F32.BF16 R60, R80, R90.reuse, R60 ;  /* 0x0000005a503c723c */ /* 0x080ff0000004183c */
[----:B------:R-:W-:Y:S01]  /*15350*/  HMMA.16816.F32.BF16 R64, R76, R90, R64 ;  /* 0x0000005a4c40723c */ /* 0x000fe20000041840 */
[----:B------:R-:W4:Y:S04]  /*15360*/  LDL.LU R76, [R1+0x18] ;  /* 0x00001800014c7983 */ /* 0x000f280000300800 */
[----:B------:R-:W5:Y:S03]  /*15370*/  LDL.LU R75, [R1+0x1c] ;  /* 0x00001c00014b7983 */ /* 0x000f660000300800 */
[-C--:B------:R-:W-:Y:S05]  /*15380*/  HMMA.16816.F32.BF16 R104, R164, R116.reuse, R4 ;  /* 0x00000074a468723c */ /* 0x080fea0000041804 */
[--C-:B-1----:R-:W-:Y:S01]  /*15390*/  FFMA.FTZ R84, R132, c[0x0][0x2d0], -R98.reuse ;  /* 0x0000b40084547a23 */ /* 0x102fe20000010862 */
[----:B--2---:R-:W-:Y:S01]  /*153a0*/  F2FP.BF16.PACK_AB R161, R92, R87 ;  /* 0x000000575ca1723e */ /* 0x004fe200000010ff */
[----:B------:R-:W1:Y:S02]  /*153b0*/  LDSM.16.MT88.4 R132, [R212+0x2900] ;  /* 0x00290000d484783b */ /* 0x000e640000004200 */
[----:B------:R2:W-:Y:S03]  /*153c0*/  MUFU.EX2 R86, R84 ;  /* 0x0000005400567308 */ /* 0x0005e60000000800 */
[----:B--2---:R-:W-:Y:S07]  /*153d0*/  FFMA.FTZ R84, R175, c[0x0][0x2d0], -R98 ;  /* 0x0000b400af547a23 */ /* 0x004fee0000010862 */
        /* <DEDUP_REMOVED lines=8> */
[----:B------:R-:W-:Y:S03]  /*15460*/  MOV R120, R109 ;  /* 0x0000006d00787202 */ /* 0x000fe60000000f00 */
[C---:B------:R-:W-:Y:S07]  /*15470*/  HMMA.16816.F32.BF16 R108, R160.reuse, R116, R8 ;  /* 0x00000074a06c723c */ /* 0x040fee0000041808 */
[----:B------:R-:W-:Y:S01]  /*15480*/  FADD.FTZ R8, R243, R73 ;  /* 0x00000049f3087221 */ /* 0x000fe20000010000 */
[-C--:B------:R-:W-:Y:S04]  /*15490*/  HMMA.16816.F32.BF16 R112, R160, R118.reuse, R12 ;  /* 0x00000076a070723c */ /* 0x080fe8000004180c */
[----:B------:R-:W-:Y:S04]  /*154a0*/  FADD.FTZ R8, R121, R8 ;  /* 0x0000000879087221 */ /* 0x000fe80000010000 */
[----:B------:R-:W-:Y:S01]  /*154b0*/  FADD.FTZ R8, R240, R8 ;  /* 0x00000008f0087221 */ /* 0x000fe20000010000 */
[C---:B------:R-:W-:Y:S04]  /*154c0*/  HMMA.16816.F32.BF16 R116, R164.reuse, R118, R16 ;  /* 0x00000076a474723c */ /* 0x040fe80000041810 */
[----:B------:R-:W-:Y:S04]  /*154d0*/  FADD.FTZ R8, R124, R8 ;  /* 0x000000087c087221 */ /* 0x000fe80000010000 */
[----:B------:R-:W-:Y:S04]  /*154e0*/  FADD.FTZ R8, R131, R8 ;  /* 0x0000000883087221 */ /* 0x000fe80000010000 */
[----:B----4-:R-:W-:Y:S01]  /*154f0*/  FFMA.FTZ R69, R69, R76, R238 ;  /* 0x0000004c45457223 */ /* 0x010fe200000100ee */
[----:B------:R-:W-:Y:S01]  /*15500*/  MOV R238, R151 ;  /* 0x0000009700ee7202 */ /* 0x000fe20000000f00 */
[----:B-----5:R-:W-:Y:S01]  /*15510*/  FFMA.FTZ R68, R68, R75, R235 ;  /* 0x0000004b44447223 */ /* 0x020fe200000100eb */
[----:B------:R-:W-:Y:S01]  /*15520*/  MOV R235, R150 ;  /* 0x0000009600eb7202 */ /* 0x000fe20000000f00 */
[----:B------:R-:W-:Y:S04]  /*15530*/  FADD.FTZ R4, R247, R69 ;  /* 0x00000045f7047221 */ /* 0x000fe80000010000 */
[----:B------:R-:W-:Y:S04]  /*15540*/  FADD.FTZ R4, R120, R4 ;  /* 0x0000000478047221 */ /* 0x000fe80000010000 */
[----:B------:R-:W-:Y:S04]  /*15550*/  FADD.FTZ R4, R127, R4 ;  /* 0x000000047f047221 */ /* 0x000fe80000010000 */
[----:B------:R-:W-:Y:S04]  /*15560*/  FADD.FTZ R4, R236, R4 ;  /* 0x00000004ec047221 */ /* 0x000fe80000010000 */
[----:B------:R-:W-:Y:S02]  /*15570*/  FADD.FTZ R7, R130, R4 ;  /* 0x0000000482077221 */ /* 0x000fe40000010000 */
[----:B------:R-:W-:Y:S04]  /*15580*/  FADD.FTZ R4, R202, R8 ;  /* 0x00000008ca047221 */ /* 0x000fe80000010000 */
[----:B------:R-:W-:Y:S02]  /*15590*/  FADD.FTZ R11, R229, R4 ;  /* 0x00000004e50b7221 */ /* 0x000fe40000010000 */
        /* <DEDUP_REMOVED lines=85> */
[----:B------:R-:W-:Y:S01]  /*15af0*/  FADD.FTZ R5, R102, R5 ;  /* 0x0000000566057221 */ /* 0x000fe20000010000 */
[----:B------:R-:W-:Y:S01]  /*15b00*/  MOV R102, R3 ;  /* 0x0000000300667202 */ /* 0x000fe20000000f00 */
        /* <DEDUP_REMOVED lines=8> */
[----:B------:R-:W-:Y:S02]  /*15b90*/  FADD.FTZ R2, R86, R2 ;  /* 0x0000000256027221 */ /* 0x000fe40000010000 */
        /* <DEDUP_REMOVED lines=9> */
.L_x_295:
[----:B------:R-:W-:-:S06]  /*15c30*/  UISETP.GE.AND UP0, UPT, UR12, UR7, UPT ;  /* 0x000000070c00728c */ /* 0x000fcc000bf06270 */
[----:B------:R-:W-:-:S13]  /*15c40*/  PLOP3.LUT P0, PT, PT, PT, UP0, 0x80, 0x0 ;  /* 0x000000000000781c */ /* 0x000fda0003f0f008 */
[----:B------:R-:W-:Y:S05]  /*15c50*/  @!P0 BRA `(.L_x_299) ;  /* 0x0000727000008947 */ /* 0x000fea0003800000 */
[----:B------:R-:W-:Y:S01]  /*15c60*/  IMAD.MOV.U32 R101, RZ, RZ, R71 ;  /* 0x000000ffff657224 */ /* 0x000fe200078e0047 */
[----:B------:R-:W-:Y:S01]  /*15c70*/  MOV R103, R3 ;  /* 0x0000000300677202 */ /* 0x000fe20000000f00 */
[----:B------:R-:W-:Y:S01]  /*15c80*/  IMAD.MOV.U32 R100, RZ, RZ, R72 ;  /* 0x000000ffff647224 */ /* 0x000fe200078e0048 */
[----:B------:R-:W-:Y:S02]  /*15c90*/  MOV R102, R70 ;  /* 0x0000004600667202 */ /* 0x000fe40000000f00 */
.L_x_317:
[----:B------:R-:W-:Y:S04]  /*15ca0*/  DEPBAR.LE SB0, 0x0 ;  /* 0x000080000000791a */ /* 0x000fe80000000000 */
[----:B------:R-:W-:Y:S01]  /*15cb0*/  BAR.SYNC.DEFER_BLOCKING 0x0 ;  /* 0x0000000000007b1d */ /* 0x000fe20000010000 */
[----:B-1----:R-:W-:Y:S01]  /*15cc0*/  IMAD.WIDE.U32 R2, R234, c[0x0][0x208], RZ ;  /* 0x00008200ea027a25 */ /* 0x002fe200078e00ff */
[----:B--2---:R-:W-:Y:S01]  /*15cd0*/  SHF.R.S32.HI R0, RZ, 0x1f, R234 ;  /* 0x0000001fff007819 */ /* 0x004fe200000114ea */
[----:B------:R-:W-:Y:S04]  /*15ce0*/  UISETP.GT.AND UP0, UPT, UR12, UR7, UPT ;  /* 0x000000070c00728c */ /* 0x000fe8000bf04270 */
[----:B------:R-:W-:Y:S04]  /*15cf0*/  IMAD R0, R0, c[0x0][0x208], RZ ;  /* 0x0000820000007a24 */ /* 0x000fe800078e02ff */
[----:B------:R-:W-:Y:S05]  /*15d00*/  IMAD R0, R234, c[0x0][0x20c], R0 ;  /* 0x00008300ea007a24 */ /* 0x000fea00078e0200 */
[----:B------:R-:W-:Y:S02]  /*15d10*/  IADD3 R3, R3, R0, RZ ;  /* 0x0000000003037210 */ /* 0x000fe40007ffe0ff */
[----:B------:R-:W-:Y:S03]  /*15d20*/  SHF.R.S32.HI R0, RZ, 0x1f, R227 ;  /* 0x0000001fff007819 */ /* 0x000fe600000114e3 */
[C---:B------:R-:W-:Y:S01]  /*15d30*/  IMAD.WIDE.U32 R2, R227.reuse, c[0x0][0x218], R2 ;  /* 0x00008600e3027a25 */ /* 0x040fe200078e0002 */
        /* <DEDUP_REMOVED lines=98> */
[-C--:B------:R-:W-:Y:S02]  /*16360*/  HMMA.16816.F32.BF16 R92, R180, R186.reuse, R92 ;  /* 0x000000bab45c723c */ /* 0x080fe4000004185c */
[----:B------:R1:W-:Y:S02]  /*16370*/  LDGSTS.E.BYPASS.LTC128B.128 [R197+0x1800], [R190.64], !P4 ;  /* 0x01800000bec57fae */ /* 0x0003e4000e101d72 */
[----:B------:R-:W-:Y:S02]  /*16380*/  IADD3.X R3, R0, R225, RZ, P0, !PT ;  /* 0x000000e100037210 */ /* 0x000fe400007fe4ff */
[----:B------:R-:W-:Y:S02]  /*16390*/  PLOP3.LUT P0, PT, PT, PT, UP0, 0x80, 0x0 ;  /* 0x000000000000781c */ /* 0x000fe40003f0f008 */
[----:B------:R-:W-:Y:S02]  /*163a0*/  HMMA.16816.F32.BF16 R96, R172, R186, R96 ;  /* 0x000000baac60723c */ /* 0x000fe40000041860 */
        /* <DEDUP_REMOVED lines=67> */
[----:B------:R2:W2:Y:S10]  /*167e0*/  MUFU.TANH R200, R12 ;  /* 0x0000000c00c87308 */ /* 0x0004b40000002400 */
[----:B------:R2:W2:Y:S01]  /*167f0*/  MUFU.TANH R187, R13 ;  /* 0x0000000d00bb7308 */ /* 0x0004a20000002400 */
[----:B-1----:R-:W1:Y:S01]  /*16800*/  LDSM.16.M88.4 R8, [R213+0x1000] ;  /* 0x00100000d508783b */ /* 0x002e620000000200 */
[-C--:B----4-:R-:W-:Y:S08]  /*16810*/  HMMA.16816.F32.BF16 R20, R172, R4.reuse, R20 ;  /* 0x00000004ac14723c */ /* 0x090ff00000041814 */
[----:B------:R4:W1:Y:S01]  /*16820*/  MUFU.TANH R207, R14 ;  /* 0x0000000e00cf7308 */ /* 0x0008620000002400 */
[C---:B------:R-:W-:Y:S09]  /*16830*/  HMMA.16816.F32.BF16 R24, R188.reuse, R4, R24 ;  /* 0x00000004bc18723c */ /* 0x040ff20000041818 */
[----:B------:R4:W1:Y:S01]  /*16840*/  MUFU.TANH R205, R15 ;  /* 0x0000000f00cd7308 */ /* 0x0008620000002400 */
[-C--:B------:R-:W-:Y:S08]  /*16850*/  HMMA.16816.F32.BF16 R28, R188, R6.reuse, R28 ;  /* 0x00000006bc1c723c */ /* 0x080ff0000004181c */
[C---:B------:R-:W-:Y:S01]  /*16860*/  HMMA.16816.F32.BF16 R32, R172.reuse, R6, R32 ;  /* 0x00000006ac20723c */ /* 0x040fe20000041820 */
[----:B------:R4:W2:Y:S01]  /*16870*/  MUFU.TANH R169, R16 ;  /* 0x0000001000a97308 */ /* 0x0008a20000002400 */
[----:B------:R-:W2:Y:S02]  /*16880*/  LDSM.16.M88.4 R4, [R213+0x1800] ;  /* 0x00180000d504783b */ /* 0x000ea40000000200 */
[----:B------:R-:W-:Y:S02]  /*16890*/  FMUL.FTZ R20, R20, c[0x0][0x320] ;  /* 0x0000c80014147a20 */ /* 0x000fe40000410000 */
[----:B------:R-:W-:Y:S02]  /*168a0*/  FMUL.FTZ R21, R21, c[0x0][0x320] ;  /* 0x0000c80015157a20 */ /* 0x000fe40000410000 */
[----:B------:R-:W-:Y:S03]  /*168b0*/  FMUL.FTZ R22, R22, c[0x0][0x320] ;  /* 0x0000c80016167a20 */ /* 0x000fe60000410000 */
[----:B------:R4:W2:Y:S01]  /*168c0*/  MUFU.TANH R15, R17 ;  /* 0x00000011000f7308 */ /* 0x0008a20000002400 */
[----:B------:R-:W-:Y:S02]  /*168d0*/  FMUL.FTZ R24, R24, c[0x0][0x320] ;  /* 0x0000c80018187a20 */ /* 0x000fe40000410000 */
[----:B------:R-:W-:Y:S01]  /*168e0*/  FMUL.FTZ R25, R25, c[0x0][0x320] ;  /* 0x0000c80019197a20 */ /* 0x000fe20000410000 */
[-C--:B-1----:R-:W-:Y:S03]  /*168f0*/  HMMA.16816.F32.BF16 R36, R172, R8.reuse, R36 ;  /* 0x00000008ac24723c */ /* 0x082fe60000041824 */
        /* <DEDUP_REMOVED lines=17> */
[-C--:B--2---:R-:W-:Y:S03]  /*16a10*/  HMMA.16816.F32.BF16 R52, R172, R4.reuse, R52 ;  /* 0x00000004ac34723c */ /* 0x084fe60000041834 */
[----:B------:R-:W2:Y:S01]  /*16a20*/  MUFU.TANH R21, R21 ;  /* 0x0000001500157308 */ /* 0x000ea20000002400 */
        /* <DEDUP_REMOVED lines=11> */
[----:B------:R-:W2:Y:S01]  /*16ae0*/  LDSM.16.M88.4 R4, [R213+0x2800] ;  /* 0x00280000d504783b */ /* 0x000ea20000000200 */
        /* <DEDUP_REMOVED lines=20> */
[-C--:B--2---:R-:W-:Y:S04]  /*16c30*/  HMMA.16816.F32.BF16 R84, R172, R4.reuse, R84 ;  /* 0x00000004ac54723c */ /* 0x084fe80000041854 */
[----:B------:R-:W-:Y:S01]  /*16c40*/  FMUL.FTZ R60, R60, c[0x0][0x320] ;  /* 0x0000c8003c3c7a20 */ /* 0x000fe20000410000 */
[----:B------:R4:W2:Y:S01]  /*16c50*/  MUFU.TANH R186, R31 ;  /* 0x0000001f00ba7308 */ /* 0x0008a20000002400 */
        /* <DEDUP_REMOVED lines=185> */
.L_x_300:
        /* <DEDUP_REMOVED lines=8> */
[----:B------:R-:W-:Y:S02]  /*17870*/  PLOP3.LUT P0, PT, PT, PT, UP1, 0x80, 0x0 ;  /* 0x000000000000781c */ /* 0x000fe40003f0f018 */
[C---:B---3--:R-:W-:Y:S09]  /*17880*/  IADD3 R7, -R2.reuse, UR32, RZ ;  /* 0x0000002002077c10 */ /* 0x048ff2000fffe1ff */
[----:B--2---:R-:W-:Y:S04]  /*17890*/  @P1 IMAD.HI.U32 R0, R3, c[0x0][0x2c8], RZ ;  /* 0x0000b20003001a27 */ /* 0x004fe800078e00ff */
[----:B------:R-:W-:Y:S01]  /*178a0*/  IMAD.MOV.U32 R4, RZ, RZ, R3 ;  /* 0x000000ffff047224 */ /* 0x000fe200078e0003 */
[----:B------:R-:W-:Y:S01]  /*178b0*/  @P0 SHF.R.U32.HI R4, RZ, c[0x0][0x2cc], R0 ;  /* 0x0000b300ff040a19 */ /* 0x000fe20000011600 */
[----:B------:R-:W-:Y:S01]  /*178c0*/  IMAD.U32 R0, RZ, RZ, UR32 ;  /* 0x00000020ff007e24 */ /* 0x000fe2000f8e00ff */
[----:B------:R-:W-:Y:S03]  /*178d0*/  PLOP3.LUT P0, PT, PT, PT, UP0, 0x40, 0x0 ;  /* 0x000000000000781c */ /* 0x000fe60003f0e808 */
[----:B------:R-:W1:Y:S01]  /*178e0*/  SHFL.IDX PT, R3, R4, RZ, 0x1c1f ;  /* 0x001c1fff04037589 */ /* 0x000e6200000e0000 */
[----:B------:R-:W-:Y:S04]  /*178f0*/  IADD3 R0, -R2, 0x1, R0 ;  /* 0x0000000102007810 */ /* 0x000fe80007ffe100 */
        /* <DEDUP_REMOVED lines=20> */
.L_x_303:
[----:B------:R-:W-:Y:S04]  /*17a40*/  MOV R8, c[0x0][0x32c] ;  /* 0x0000cb0000087a02 */ /* 0x000fe80000000f00 */
[----:B------:R-:W-:Y:S11]  /*17a50*/  ISETP.NE.AND P0, PT, R8, 0x1, PT ;  /* 0x000000010800780c */ /* 0x000ff60003f05270 */
[----:B------:R-:W-:Y:S02]  /*17a60*/  @!UPT UIADD3 URZ, URZ, URZ, URZ ;  /* 0x0000003f3f3ff290 */ /* 0x000fe4000fffe03f */
[----:B------:R-:W-:Y:S05]  /*17a70*/  @P0 IMAD.HI.U32 R8, R3, c[0x0][0x330], RZ ;  /* 0x0000cc0003080a27 */ /* 0x000fea00078e00ff */
[----:B------:R-:W-:Y:S02]  /*17a80*/  @P0 SHF.R.U32.HI R3, RZ, c[0x0][0x334], R8 ;  /* 0x0000cd00ff030a19 */ /* 0x000fe40000011608 */
.L_x_304:
[----:B------:R-:W-:Y:S05]  /*17a90*/  BSYNC B0 ;  /* 0x0000000000007941 */ /* 0x000fea0003800000 */
.L_x_302:
[----:B------:R-:W-:Y:S05]  /*17aa0*/  IMAD R3, R3, c[0x0][0x32c], R7 ;  /* 0x0000cb0003037a24 */ /* 0x000fea00078e0207 */
[----:B------:R-:W-:Y:S02]  /*17ab0*/  IADD3 R8, R3, c[0x0][0x32c], RZ ;  /* 0x0000cb0003087a10 */ /* 0x000fe40007ffe0ff */
[----:B------:R-:W-:Y:S02]  /*17ac0*/  IMNMX R0, R0, R3, !PT ;  /* 0x0000000300007217 */ /* 0x000fe40007800200 */
[----:B------:R-:W-:Y:S02]  /*17ad0*/  IMNMX R2, R2, R8, PT ;  /* 0x0000000802027217 */ /* 0x000fe40003800200 */
.L_x_301:
        /* <DEDUP_REMOVED lines=91> */
[----:B------:R-:W-:Y:S02]  /*18090*/  ISETP.LT.OR P0, PT, R2, 0x39, P0 ;  /* 0x000000390200780c */ /* 0x000fe40000701670 */
        /* <DEDUP_REMOVED lines=67> */
.L_x_307:
[----:B------:R-:W-:Y:S04]  /*184d0*/  MOV R8, c[0x0][0x32c] ;  /* 0x0000cb0000087a02 */ /* 0x000fe80000000f00 */
[----:B------:R-:W-:Y:S11]  /*184e0*/  ISETP.NE.AND P0, PT, R8, 0x1, PT ;  /* 0x000000010800780c */ /* 0x000ff60003f05270 */
[----:B------:R-:W-:Y:S02]  /*184f0*/  @!UPT UIADD3 URZ, URZ, URZ, URZ ;  /* 0x0000003f3f3ff290 */ /* 0x000fe4000fffe03f */
[----:B------:R-:W-:Y:S05]  /*18500*/  @P0 IMAD.HI.U32 R8, R3, c[0x0][0x330], RZ ;  /* 0x0000cc0003080a27 */ /* 0x000fea00078e00ff */
[----:B------:R-:W-:Y:S02]  /*18510*/  @P0 SHF.R.U32.HI R3, RZ, c[0x0][0x334], R8 ;  /* 0x0000cd00ff030a19 */ /* 0x000fe40000011608 */
.L_x_308:
[----:B------:R-:W-:Y:S05]  /*18520*/  BSYNC B0 ;  /* 0x0000000000007941 */ /* 0x000fea0003800000 */
.L_x_306:
[----:B------:R-:W-:Y:S05]  /*18530*/  IMAD R3, R3, c[0x0][0x32c], R7 ;  /* 0x0000cb0003037a24 */ /* 0x000fea00078e0207 */
[----:B------:R-:W-:Y:S02]  /*18540*/  IADD3 R8, R3, c[0x0][0x32c], RZ ;  /* 0x0000cb0003087a10 */ /* 0x000fe40007ffe0ff */
[----:B------:R-:W-:Y:S02]  /*18550*/  IMNMX R0, R0, R3, !PT ;  /* 0x0000000300007217 */ /* 0x000fe40007800200 */
[----:B------:R-:W-:Y:S02]  /*18560*/  IMNMX R2, R2, R8, PT ;  /* 0x0000000802027217 */ /* 0x000fe40003800200 */
.L_x_305:
        /* <DEDUP_REMOVED lines=147> */
.L_x_311:
[----:B------:R-:W-:Y:S04]  /*18ea0*/  MOV R8, c[0x0][0x32c] ;  /* 0x0000cb0000087a02 */ /* 0x000fe80000000f00 */
[----:B------:R-:W-:Y:S11]  /*18eb0*/  ISETP.NE.AND P0, PT, R8, 0x1, PT ;  /* 0x000000010800780c */ /* 0x000ff60003f05270 */
[----:B------:R-:W-:Y:S02]  /*18ec0*/  @!UPT UIADD3 URZ, URZ, URZ, URZ ;  /* 0x0000003f3f3ff290 */ /* 0x000fe4000fffe03f */
[----:B------:R-:W-:Y:S05]  /*18ed0*/  @P0 IMAD.HI.U32 R8, R3, c[0x0][0x330], RZ ;  /* 0x0000cc0003080a27 */ /* 0x000fea00078e00ff */
[----:B------:R-:W-:Y:S02]  /*18ee0*/  @P0 SHF.R.U32.HI R3, RZ, c[0x0][0x334], R8 ;  /* 0x0000cd00ff030a19 */ /* 0x000fe40000011608 */
.L_x_312:
[----:B------:R-:W-:Y:S05]  /*18ef0*/  BSYNC B0 ;  /* 0x0000000000007941 */ /* 0x000fea0003800000 */
.L_x_310:
[----:B------:R-:W-:Y:S05]  /*18f00*/  IMAD R3, R3, c[0x0][0x32c], R7 ;  /* 0x0000cb0003037a24 */ /* 0x000fea00078e0207 */
[----:B------:R-:W-:Y:S02]  /*18f10*/  IADD3 R8, R3, c[0x0][0x32c], RZ ;  /* 0x0000cb0003087a10 */ /* 0x000fe40007ffe0ff */
[----:B------:R-:W-:Y:S02]  /*18f20*/  IMNMX R0, R0, R3, !PT ;  /* 0x0000000300007217 */ /* 0x000fe40007800200 */
[----:B------:R-:W-:Y:S02]  /*18f30*/  IMNMX R2, R2, R8, PT ;  /* 0x0000000802027217 */ /* 0x000fe40003800200 */
.L_x_309:
        /* <DEDUP_REMOVED lines=147> */
.L_x_315:
[----:B------:R-:W-:Y:S04]  /*19870*/  MOV R4, c[0x0][0x32c] ;  /* 0x0000cb0000047a02 */ /* 0x000fe80000000f00 */
[----:B------:R-:W-:Y:S11]  /*19880*/  ISETP.NE.AND P0, PT, R4, 0x1, PT ;  /* 0x000000010400780c */ /* 0x000ff60003f05270 */
[----:B------:R-:W-:Y:S02]  /*19890*/  @!UPT UIADD3 URZ, URZ, URZ, URZ ;  /* 0x0000003f3f3ff290 */ /* 0x000fe4000fffe03f */
[----:B------:R-:W-:Y:S05]  /*198a0*/  @P0 IMAD.HI.U32 R4, R3, c[0x0][0x330], RZ ;  /* 0x0000cc0003040a27 */ /* 0x000fea00078e00ff */
[----:B------:R-:W-:Y:S02]  /*198b0*/  @P0 SHF.R.U32.HI R3, RZ, c[0x0][0x334], R4 ;  /* 0x0000cd00ff030a19 */ /* 0x000fe40000011604 */
.L_x_316:
[----:B------:R-:W-:Y:S05]  /*198c0*/  BSYNC B0 ;  /* 0x0000000000007941 */ /* 0x000fea0003800000 */
.L_x_314:
[----:B------:R-:W-:Y:S05]  /*198d0*/  IMAD R7, R3, c[0x0][0x32c], R7 ;  /* 0x0000cb0003077a24 */ /* 0x000fea00078e0207 */
[----:B------:R-:W-:Y:S02]  /*198e0*/  IADD3 R3, R7, c[0x0][0x32c], RZ ;  /* 0x0000cb0007037a10 */ /* 0x000fe40007ffe0ff */
[----:B------:R-:W-:Y:S02]  /*198f0*/  IMNMX R0, R0, R7, !PT ;  /* 0x0000000700007217 */ /* 0x000fe40007800200 */
[----:B------:R-:W-:Y:S02]  /*19900*/  IMNMX R2, R2, R3, PT ;  /* 0x0000000302027217 */ /* 0x000fe40003800200 */
.L_x_313:
        /* <DEDUP_REMOVED lines=29> */
[----:B------:R-:W-:Y:S01]  /*19ae0*/  LDSM.16.MT88.4 R80, [R211+0x100] ;  /* 0x00010000d350783b */ /* 0x000fe20000004200 */
        /* <DEDUP_REMOVED lines=20> */
[----:B------:R-:W-:Y:S01]  /*19c30*/  PLOP3.LUT P2, PT, PT, PT, UP6, 0x40, 0x0 ;  /* 0x000000000000781c */ /* 0x000fe20003f4e868 */
[----:B------:R-:W-:Y:S01]  /*19c40*/  UISETP.NE.AND UP6, UPT, UR32, URZ, UPT ;  /* 0x0000003f2000728c */ /* 0x000fe2000bfc5270 */
[----:B------:R-:W-:Y:S02]  /*19c50*/  FMNMX.FTZ R72, R236, R72, !PT ;  /* 0x00000048ec487209 */ /* 0x000fe40007810000 */
[----:B------:R-:W-:Y:S02]  /*19c60*/  ISETP.GT.AND P2, PT, R0, RZ, P2 ;  /* 0x000000ff0000720c */ /* 0x000fe40001744270 */
        /* <DEDUP_REMOVED lines=9> */
[----:B------:R-:W-:Y:S02]  /*19d00*/  FMNMX.FTZ R3, R235, R3, !PT ;  /* 0x00000003eb037209 */ /* 0x000fe40007810000 */
[----:B------:R-:W-:Y:S01]  /*19d10*/  PLOP3.LUT P2, PT, PT, PT, UP2, 0x40, 0x0 ;  /* 0x000000000000781c */ /* 0x000fe20003f4e828 */
[----:B------:R-:W1:Y:S01]  /*19d20*/  SHFL.BFLY PT, R5, R72, 0x2, 0x1f ;  /* 0x0c401f0048057f89 */ /* 0x000e6200000e0000 */
[----:B------:R-:W-:Y:S01]  /*19d30*/  FMNMX.FTZ R3, R239, R3, !PT ;  /* 0x00000003ef037209 */ /* 0x000fe20007810000 */
[----:B------:R-:W-:Y:S01]  /*19d40*/  UISETP.NE.AND UP2, UPT, UR22, URZ, UPT ;  /* 0x0000003f1600728c */ /* 0x000fe2000bf45270 */
[----:B------:R-:W-:Y:S02]  /*19d50*/  ISETP.GT.AND P2, PT, R0, 0x11, P2 ;  /* 0x000000110000780c */ /* 0x000fe40001744270 */
[----:B------:R-:W-:Y:S01]  /*19d60*/  PLOP3.LUT P0, PT, PT, PT, UP5, 0x40, 0x0 ;  /* 0x000000000000781c */ /* 0x000fe20003f0e858 */
[----:B------:R-:W-:Y:S01]  /*19d70*/  UISETP.NE.AND UP5, UPT, UR31, URZ, UPT ;  /* 0x0000003f1f00728c */ /* 0x000fe2000bfa5270 */
[----:B------:R-:W-:Y:S01]  /*19d80*/  PLOP3.LUT P1, PT, PT, PT, UP1, 0x40, 0x0 ;  /* 0x000000000000781c */ /* 0x000fe20003f2e818 */
[----:B------:R-:W-:Y:S01]  /*19d90*/  UISETP.NE.AND UP1, UPT, UR21, URZ, UPT ;  /* 0x0000003f1500728c */ /* 0x000fe2000bf25270 */
[----:B------:R-:W-:Y:S02]  /*19da0*/  ISETP.LT.OR P2, PT, R2, 0x12, P2 ;  /* 0x000000120200780c */ /* 0x000fe40001741670 */
[----:B------:R-:W-:Y:S02]  /*19db0*/  FMNMX.FTZ R3, R241, R3, !PT ;  /* 0x00000003f1037209 */ /* 0x000fe40007810000 */
[----:B------:R-:W-:Y:S02]  /*19dc0*/  ISETP.GT.AND P0, PT, R0, 0x1, P0 ;  /* 0x000000010000780c */ /* 0x000fe40000704270 */
[----:B------:R-:W-:Y:S01]  /*19dd0*/  PLOP3.LUT P6, PT, PT, PT, UP0, 0x40, 0x0 ;  /* 0x000000000000781c */ /* 0x000fe20003fce808 */
[----:B------:R-:W-:Y:S01]  /*19de0*/  UISETP.NE.AND UP0, UPT, UR24, URZ, UPT ;  /* 0x0000003f1800728c */ /* 0x000fe2000bf05270 */
[----:B------:R-:W-:Y:S02]  /*19df0*/  FSEL R58, R194, -INF , !P2 ;  /* 0xff800000c23a7808 */ /* 0x000fe40005000000 */
[----:B------:R-:W-:Y:S02]  /*19e00*/  FMNMX.FTZ R3, R246, R3, !PT ;  /* 0x00000003f6037209 */ /* 0x000fe40007810000 */
[----:B------:R-:W-:Y:S01]  /*19e10*/  PLOP3.LUT P2, PT, PT, PT, UP1, 0x40, 0x0 ;  /* 0x000000000000781c */ /* 0x000fe20003f4e818 */
[----:B------:R-:W-:Y:S01]  /*19e20*/  UISETP.NE.AND UP1, UPT, UR5, URZ, UPT ;  /* 0x0000003f0500728c */ /* 0x000fe2000bf25270 */
[----:B------:R-:W-:Y:S02]  /*19e30*/  ISETP.LT.OR P0, PT, R2, 0x2, P0 ;  /* 0x000000020200780c */ /* 0x000fe40000701670 */
[----:B-1----:R-:W-:Y:S02]  /*19e40*/  FMNMX.FTZ R72, R72, R5, !PT ;  /* 0x0000000548487209 */ /* 0x002fe40007810000 */
[C---:B------:R-:W-:Y:S02]  /*19e50*/  ISETP.GT.AND P6, PT, R0.reuse, 0x8, P6 ;  /* 0x000000080000780c */ /* 0x040fe400037c4270 */
[----:B------:R-:W-:Y:S01]  /*19e60*/  FMNMX.FTZ R3, R247, R3, !PT ;  /* 0x00000003f7037209 */ /* 0x000fe20007810000 */
[----:B------:R-:W1:Y:S01]  /*19e70*/  SHFL.BFLY PT, R7, R72, 0x1, 0x1f ;  /* 0x0c201f0048077f89 */ /* 0x000e6200000e0000 */
[----:B------:R-:W-:Y:S02]  /*19e80*/  ISETP.GT.AND P2, PT, R0, 0x28, P2 ;  /* 0x000000280000780c */ /* 0x000fe40001744270 */
[----:B------:R-:W-:Y:S02]  /*19e90*/  FSEL R22, R229, -INF , !P0 ;  /* 0xff800000e5167808 */ /* 0x000fe40004000000 */
[----:B------:R-:W-:Y:S02]  /*19ea0*/  FMNMX.FTZ R5, R19, R103, !PT ;  /* 0x0000006713057209 */ /* 0x000fe40007810000 */
[----:B------:R-:W-:Y:S01]  /*19eb0*/  ISETP.LT.OR P6, PT, R2, 0x9, P6 ;  /* 0x000000090200780c */ /* 0x000fe200037c1670 */
[----:B------:R-:W2:Y:S01]  /*19ec0*/  SHFL.BFLY PT, R6, R3, 0x2, 0x1f ;  /* 0x0c401f0003067f89 */ /* 0x000ea200000e0000 */
[----:B------:R-:W-:Y:S02]  /*19ed0*/  ISETP.GT.AND P1, PT, R0, 0x9, P1 ;  /* 0x000000090000780c */ /* 0x000fe40000f24270 */
[----:B------:R-:W-:Y:S01]  /*19ee0*/  PLOP3.LUT P5, PT, PT, PT, UP3, 0x40, 0x0 ;  /* 0x000000000000781c */ /* 0x000fe20003fae838 */
[----:B------:R-:W-:Y:S01]  /*19ef0*/  UISETP.NE.AND UP3, UPT, UR23, URZ, UPT ;  /* 0x0000003f1700728c */ /* 0x000fe2000bf65270 */
[----:B------:R-:W-:Y:S02]  /*19f00*/  ISETP.LT.OR P2, PT, R2, 0x29, P2 ;  /* 0x000000290200780c */ /* 0x000fe40001741670 */
[----:B------:R-:W-:Y:S02]  /*19f10*/  FMNMX.FTZ R5, R22, R5, !PT ;  /* 0x0000000516057209 */ /* 0x000fe40007810000 */
[----:B------:R-:W-:Y:S02]  /*19f20*/  FSEL R24, R207, -INF , !P6 ;  /* 0xff800000cf187808 */ /* 0x000fe40007000000 */
[----:B------:R-:W-:Y:S02]  /*19f30*/  ISETP.LT.OR P1, PT, R2, 0xa, P1 ;  /* 0x0000000a0200780c */ /* 0x000fe40000f21670 */
[----:B------:R-:W-:Y:S02]  /*19f40*/  ISETP.GT.AND P5, PT, R0, 0x10, P5 ;  /* 0x000000100000780c */ /* 0x000fe40002fa4270 */
[----:B------:R-:W-:Y:S02]  /*19f50*/  FSEL R175, R46, -INF , !P2 ;  /* 0xff8000002eaf7808 */ /* 0x000fe40005000000 */
[----:B------:R-:W-:Y:S01]  /*19f60*/  PLOP3.LUT P2, PT, PT, PT, UP1, 0x40, 0x0 ;  /* 0x000000000000781c */ /* 0x000fe20003f4e818 */
[----:B------:R-:W-:Y:S01]  /*19f70*/  UISETP.NE.AND UP1, UPT, UR26, URZ, UPT ;  /* 0x0000003f1a00728c */ /* 0x000fe2000bf25270 */
[----:B------:R-:W-:Y:S02]  /*19f80*/  FSEL R25, R205, -INF , !P1 ;  /* 0xff800000cd197808 */ /* 0x000fe40004800000 */
[----:B------:R-:W-:Y:S02]  /*19f90*/  ISETP.LT.OR P5, PT, R2, 0x11, P5 ;  /* 0x000000110200780c */ /* 0x000fe40002fa1670 */
[----:B------:R-:W-:Y:S02]  /*19fa0*/  FMNMX.FTZ R5, R24, R5, !PT ;  /* 0x0000000518057209 */ /* 0x000fe40007810000 */
[----:B------:R-:W-:Y:S01]  /*19fb0*/  PLOP3.LUT P0, PT, PT, PT, UP4, 0x40, 0x0 ;  /* 0x000000000000781c */ /* 0x000fe20003f0e848 */
[----:B------:R-:W-:Y:S01]  /*19fc0*/  UISETP.NE.AND UP4, UPT, UR19, URZ, UPT ;  /* 0x0000003f1300728c */ /* 0x000fe2000bf85270 */
[----:B------:R-:W-:Y:S02]  /*19fd0*/  ISETP.GT.AND P2, PT, R0, 0x39, P2 ;  /* 0x000000390000780c */ /* 0x000fe40001744270 */
[----:B------:R-:W-:Y:S02]  /*19fe0*/  FSEL R56, R196, -INF , !P5 ;  /* 0xff800000c4387808 */ /* 0x000fe40006800000 */
[----:B------:R-:W-:Y:S02]  /*19ff0*/  FMNMX.FTZ R5, R25, R5, !PT ;  /* 0x0000000519057209 */ /* 0x000fe40007810000 */
[----:B------:R-:W-:Y:S01]  /*1a000*/  PLOP3.LUT P6, PT, PT, PT, UP0, 0x40, 0x0 ;  /* 0x000000000000781c */ /* 0x000fe20003fce808 */
[----:B------:R-:W-:Y:S01]  /*1a010*/  UISETP.NE.AND UP0, UPT, UR20, URZ, UPT ;  /* 0x0000003f1400728c */ /* 0x000fe2000bf05270 */
[----:B------:R-:W-:Y:S02]  /*1a020*/  ISETP.GT.AND P0, PT, R0, 0x18, P0 ;  /* 0x000000180000780c */ /* 0x000fe40000704270 */
[----:B-1----:R-:W-:Y:S02]  /*1a030*/  FMNMX.FTZ R72, R72, R7, !PT ;  /* 0x0000000748487209 */ /* 0x002fe40007810000 */
[----:B------:R-:W-:Y:S02]  /*1a040*/  ISETP.LT.OR P2, PT, R2, 0x3a, P2 ;  /* 0x0000003a0200780c */ /* 0x000fe40001741670 */
[----:B------:R-:W-:Y:S01]  /*1a050*/  ISETP.GT.AND P6, PT, R0, 0x19, P6 ;  /* 0x000000190000780c */ /* 0x000fe200037c4270 */
[----:B------:R-:W-:Y:S01]  /*1a060*/  FMUL.FTZ R74, R72, c[0x0][0x2d0] ;  /* 0x0000b400484a7a20 */ /* 0x000fe20000410000 */
[----:B------:R-:W-:Y:S02]  /*1a070*/  FMNMX.FTZ R5, R56, R5, !PT ;  /* 0x0000000538057209 */ /* 0x000fe40007810000 */
[----:B------:R-:W-:Y:S02]  /*1a080*/  ISETP.LT.OR P0, PT, R2, 0x19, P0 ;  /* 0x000000190200780c */ /* 0x000fe40000701670 */
[----:B------:R-:W-:Y:S02]  /*1a090*/  FSEL R178, R63, -INF , !P2 ;  /* 0xff8000003fb27808 */ /* 0x000fe40005000000 */
[----:B------:R-:W-:Y:S02]  /*1a0a0*/  FSETP.NEU.FTZ.AND P2, PT, R72, -INF , PT ;  /* 0xff8000004800780b */ /* 0x000fe40003f5d000 */
[----:B------:R-:W-:Y:S02]  /*1a0b0*/  ISETP.LT.OR P6, PT, R2, 0x1a, P6 ;  /* 0x0000001a0200780c */ /* 0x000fe400037c1670 */
[----:B------:R-:W-:Y:S02]  /*1a0c0*/  FSEL R62, R193, -INF , !P0 ;  /* 0xff800000c13e7808 */ /* 0x000fe40004000000 */
[----:B------:R-:W-:Y:S02]  /*1a0d0*/  FMNMX.FTZ R5, R58, R5, !PT ;  /* 0x000000053a057209 */ /* 0x000fe40007810000 */
[----:B------:R-:W-:Y:S02]  /*1a0e0*/  FSEL R74, R74, RZ, P2 ;  /* 0x000000ff4a4a7208 */ /* 0x000fe40001000000 */
[----:B------:R-:W-:Y:S02]  /*1a0f0*/  FSEL R88, R186, -INF , !P6 ;  /* 0xff800000ba587808 */ /* 0x000fe40007000000 */
[----:B------:R-:W-:Y:S01]  /*1a100*/  FMNMX.FTZ R5, R62, R5, !PT ;  /* 0x000000053e057209 */ /* 0x000fe20007810000 */
[--C-:B------:R-:W-:Y:S01]  /*1a110*/  FFMA.FTZ R48, R48, c[0x0][0x2d0], -R74.reuse ;  /* 0x0000b40030307a23 */ /* 0x100fe2000001084a */
[----:B--2---:R-:W-:Y:S02]  /*1a120*/  FMNMX.FTZ R3, R3, R6, !PT ;  /* 0x0000000603037209 */ /* 0x004fe40007810000 */
[----:B------:R-:W-:Y:S01]  /*1a130*/  FMNMX.FTZ R6, R88, R5, !PT ;  /* 0x0000000558067209 */ /* 0x000fe20007810000 */
[--C-:B------:R-:W-:Y:S01]  /*1a140*/  FFMA.FTZ R5, R9, c[0x0][0x2d0], -R74.reuse ;  /* 0x0000b40009057a23 */ /* 0x100fe2000001084a */
[----:B------:R-:W-:Y:S01]  /*1a150*/  FMNMX.FTZ R4, R12, R102, !PT ;  /* 0x000000660c047209 */ /* 0x000fe20007810000 */
[----:B------:R-:W1:Y:S01]  /*1a160*/  SHFL.BFLY PT, R71, R3, 0x1, 0x1f ;  /* 0x0c201f0003477f89 */ /* 0x000e6200000e0000 */
[----:B------:R-:W-:Y:S01]  /*1a170*/  PLOP3.LUT P6, PT, PT, PT, UP4, 0x40, 0x0 ;  /* 0x000000000000781c */ /* 0x000fe20003fce848 */
[----:B------:R2:W-:Y:S01]  /*1a180*/  MUFU.EX2 R52, R5 ;  /* 0x0000000500347308 */ /* 0x0005e20000000800 */
[----:B------:R-:W-:Y:S01]  /*1a190*/  FMNMX.FTZ R4, R16, R4, !PT ;  /* 0x0000000410047209 */ /* 0x000fe20007810000 */
[----:B------:R-:W-:Y:S01]  /*1a1a0*/  UISETP.NE.AND UP4, UPT, UR30, URZ, UPT ;  /* 0x0000003f1e00728c */ /* 0x000fe2000bf85270 */
        /* <DEDUP_REMOVED lines=12> */
[----:B------:R-:W-:Y:S01]  /*1a270*/  FSEL R99, R42, -INF , !P1 ;  /* 0xff8000002a637808 */ /* 0x000fe20004800000 */
[--C-:B--2---:R-:W-:Y:S01]  /*1a280*/  FFMA.FTZ R5, R11, c[0x0][0x2d0], -R74.reuse ;  /* 0x0000b4000b057a23 */ /* 0x104fe2000001084a */
[----:B------:R-:W-:Y:S02]  /*1a290*/  FMNMX.FTZ R4, R44, R4, !PT ;  /* 0x000000042c047209 */ /* 0x000fe40007810000 */
[----:B------:R-:W-:Y:S01]  /*1a2a0*/  ISETP.LT.OR P5, PT, R2, 0x22, P5 ;  /* 0x000000220200780c */ /* 0x000fe20002fa1670 */
[----:B------:R2:W-:Y:S01]  /*1a2b0*/  MUFU.EX2 R57, R5 ;  /* 0x0000000500397308 */ /* 0x0005e20000000800 */
[----:B------:R-:W-:Y:S02]  /*1a2c0*/  FMNMX.FTZ R4, R98, R4, !PT ;  /* 0x0000000462047209 */ /* 0x000fe40007810000 */
[----:B------:R-:W-:Y:S01]  /*1a2d0*/  PLOP3.LUT P0, PT, PT, PT, UP0, 0x40, 0x0 ;  /* 0x000000000000781c */ /* 0x000fe20003f0e808 */
[----:B------:R-:W-:Y:S01]  /*1a2e0*/  UISETP.NE.AND UP0, UPT, UR4, URZ, UPT ;  /* 0x0000003f0400728c */ /* 0x000fe2000bf05270 */
[----:B------:R-:W-:Y:S02]  /*1a2f0*/  FMNMX.FTZ R4, R168, R4, !PT ;  /* 0x00000004a8047209 */ /* 0x000fe40007810000 */
[----:B------:R-:W-:Y:S02]  /*1a300*/  FSEL R172, R43, -INF , !P5 ;  /* 0xff8000002bac7808 */ /* 0x000fe40006800000 */
[----:B------:R-:W-:Y:S02]  /*1a310*/  FMNMX.FTZ R4, R170, R4, !PT ;  /* 0x00000004aa047209 */ /* 0x000fe40007810000 */
[----:B------:R-:W-:Y:S02]  /*1a320*/  FMNMX.FTZ R6, R99, R6, !PT ;  /* 0x0000000663067209 */ /* 0x000fe40007810000 */
[----:B------:R-:W-:Y:S02]  /*1a330*/  FMNMX.FTZ R4, R173, R4, !PT ;  /* 0x00000004ad047209 */ /* 0x000fe40007810000 */
[----:B------:R-:W-:Y:S02]  /*1a340*/  ISETP.GT.AND P0, PT, R0, 0x29, P0 ;  /* 0x000000290000780c */ /* 0x000fe40000704270 */
[----:B------:R-:W-:Y:S02]  /*1a350*/  FMNMX.FTZ R4, R183, R4, !PT ;  /* 0x00000004b7047209 */ /* 0x000fe40007810000 */
[----:B------:R-:W-:Y:S02]  /*1a360*/  ISETP.LT.OR P0, PT, R2, 0x2a, P0 ;  /* 0x0000002a0200780c */ /* 0x000fe40000701670 */
[----:B------:R-:W-:Y:S02]  /*1a370*/  ISETP.GT.AND P6, PT, R0, 0x30, P6 ;  /* 0x000000300000780c */ /* 0x000fe400037c4270 */
[----:B-1----:R-:W-:Y:S01]  /*1a380*/  FMNMX.FTZ R71, R3, R71, !PT ;  /* 0x0000004703477209 */ /* 0x002fe20007810000 */
[--C-:B--2---:R-:W-:Y:S01]  /*1a390*/  FFMA.FTZ R5, R13, c[0x0][0x2d0], -R74.reuse ;  /* 0x0000b4000d057a23 */ /* 0x104fe2000001084a */
[----:B------:R-:W-:Y:S02]  /*1a3a0*/  FMNMX.FTZ R3, R172, R6, !PT ;  /* 0x00000006ac037209 */ /* 0x000fe40007810000 */
[----:B------:R-:W-:Y:S01]  /*1a3b0*/  FSEL R176, R47, -INF , !P0 ;  /* 0xff8000002fb07808 */ /* 0x000fe20004000000 */
[----:B------:R1:W-:Y:S01]  /*1a3c0*/  MUFU.EX2 R60, R5 ;  /* 0x00000005003c7308 */ /* 0x0003e20000000800 */
[----:B------:R-:W-:Y:S01]  /*1a3d0*/  PLOP3.LUT P1, PT, PT, PT, UP3, 0x40, 0x0 ;  /* 0x000000000000781c */ /* 0x000fe20003f2e838 */
[----:B------:R-:W-:Y:S01]  /*1a3e0*/  UISETP.NE.AND UP3, UPT, UR25, URZ, UPT ;  /* 0x0000003f1900728c */ /* 0x000fe2000bf65270 */
[----:B------:R-:W-:Y:S02]  /*1a3f0*/  FMNMX.FTZ R4, R185, R4, !PT ;  /* 0x00000004b9047209 */ /* 0x000fe40007810000 */
[----:B------:R-:W-:Y:S02]  /*1a400*/  ISETP.LT.OR P6, PT, R2, 0x31, P6 ;  /* 0x000000310200780c */ /* 0x000fe400037c1670 */
[----:B------:R-:W-:Y:S02]  /*1a410*/  ISETP.GT.AND P1, PT, R0, 0x31, P1 ;  /* 0x000000310000780c */ /* 0x000fe40000f24270 */
[----:B------:R-:W-:Y:S02]  /*1a420*/  FMNMX.FTZ R3, R175, R3, !PT ;  /* 0x00000003af037209 */ /* 0x000fe40007810000 */
[----:B------:R-:W-:Y:S01]  /*1a430*/  PLOP3.LUT P5, PT, PT, PT, UP2, 0x40, 0x0 ;  /* 0x000000000000781c */ /* 0x000fe20003fae828 */
[----:B------:R-:W-:Y:S01]  /*1a440*/  UISETP.NE.AND UP2, UPT, UR27, URZ, UPT ;  /* 0x0000003f1b00728c */ /* 0x000fe2000bf45270 */
[----:B------:R-:W-:Y:S02]  /*1a450*/  FMNMX.FTZ R4, R187, R4, !PT ;  /* 0x00000004bb047209 */ /* 0x000fe40007810000 */
[----:B------:R-:W-:Y:S02]  /*1a460*/  FSEL R184, R38, -INF , !P6 ;  /* 0xff80000026b87808 */ /* 0x000fe40007000000 */
[----:B------:R-:W-:Y:S02]  /*1a470*/  FMNMX.FTZ R3, R176, R3, !PT ;  /* 0x00000003b0037209 */ /* 0x000fe40007810000 */
[----:B------:R-:W-:Y:S02]  /*1a480*/  ISETP.LT.OR P1, PT, R2, 0x32, P1 ;  /* 0x000000320200780c */ /* 0x000fe40000f21670 */
[----:B------:R-:W-:Y:S02]  /*1a490*/  ISETP.GT.AND P5, PT, R0, 0x38, P5 ;  /* 0x000000380000780c */ /* 0x000fe40002fa4270 */
[----:B------:R-:W-:Y:S02]  /*1a4a0*/  FMNMX.FTZ R4, R189, R4, !PT ;  /* 0x00000004bd047209 */ /* 0x000fe40007810000 */
[----:B------:R-:W-:Y:S02]  /*1a4b0*/  FSEL R186, R59, -INF , !P1 ;  /* 0xff8000003bba7808 */ /* 0x000fe40004800000 */
[----:B------:R-:W-:Y:S02]  /*1a4c0*/  ISETP.LT.OR P5, PT, R2, 0x39, P5 ;  /* 0x000000390200780c */ /* 0x000fe40002fa1670 */
[----:B------:R-:W-:Y:S02]  /*1a4d0*/  FMNMX.FTZ R3, R184, R3, !PT ;  /* 0x00000003b8037209 */ /* 0x000fe40007810000 */
[----:B------:R-:W-:Y:S02]  /*1a4e0*/  FMNMX.FTZ R4, R204, R4, !PT ;  /* 0x00000004cc047209 */ /* 0x000fe40007810000 */
[----:B------:R-:W-:Y:S02]  /*1a4f0*/  FSEL R191, R34, -INF , !P5 ;  /* 0xff80000022bf7808 */ /* 0x000fe40006800000 */
[----:B------:R-:W-:Y:S02]  /*1a500*/  FMNMX.FTZ R3, R186, R3, !PT ;  /* 0x00000003ba037209 */ /* 0x000fe40007810000 */
[----:B------:R-:W-:Y:S02]  /*1a510*/  FMNMX.FTZ R4, R206, R4, !PT ;  /* 0x00000004ce047209 */ /* 0x000fe40007810000 */
[----:B-1----:R-:W-:Y:S01]  /*1a520*/  FMNMX.FTZ R5, R191, R3, !PT ;  /* 0x00000003bf057209 */ /* 0x002fe20007810000 */
[----:B------:R-:W-:Y:S01]  /*1a530*/  FFMA.FTZ R3, R15, c[0x0][0x2d0], -R74 ;  /* 0x0000b4000f037a23 */ /* 0x000fe2000001084a */
[----:B------:R-:W-:Y:S02]  /*1a540*/  FMNMX.FTZ R4, R230, R4, !PT ;  /* 0x00000004e6047209 */ /* 0x000fe40007810000 */
[----:B------:R-:W-:Y:S01]  /*1a550*/  FMNMX.FTZ R5, R178, R5, !PT ;  /* 0x00000005b2057209 */ /* 0x000fe20007810000 */
[----:B------:R1:W2:Y:S01]  /*1a560*/  MUFU.EX2 R85, R3 ;  /* 0x0000000300557308 */ /* 0x0002a20000000800 */
        /* <DEDUP_REMOVED lines=9> */
[----:B------:R-:W-:Y:S02]  /*1a600*/  ISETP.LT.OR P0, PT, R2, 0x41, P0 ;  /* 0x000000410200780c */ /* 0x000fe40000701670 */
[C---:B------:R-:W-:Y:S02]  /*1a610*/  ISETP.GT.AND P6, PT, R0.reuse, 0x41, P6 ;  /* 0x000000410000780c */ /* 0x040fe400037c4270 */
[----:B------:R-:W-:Y:S02]  /*1a620*/  FMNMX.FTZ R4, R245, R4, !PT ;  /* 0x00000004f5047209 */ /* 0x000fe40007810000 */
[----:B------:R-:W-:Y:S02]  /*1a630*/  ISETP.GT.AND P1, PT, R0, 0x48, P1 ;  /* 0x000000480000780c */ /* 0x000fe40000f24270 */
[----:B------:R-:W-:Y:S01]  /*1a640*/  FSEL R192, R192, -INF , !P0 ;  /* 0xff800000c0c07808 */ /* 0x000fe20004000000 */
[----:B------:R-:W3:Y:S01]  /*1a650*/  SHFL.BFLY PT, R8, R4, 0x2, 0x1f ;  /* 0x0c401f0004087f89 */ /* 0x000ee200000e0000 */
[C---:B------:R-:W-:Y:S02]  /*1a660*/  ISETP.LT.OR P6, PT, R2.reuse, 0x42, P6 ;  /* 0x000000420200780c */ /* 0x040fe400037c1670 */
[----:B------:R-:W-:Y:S02]  /*1a670*/  PLOP3.LUT P0, PT, PT, PT, UP3, 0x40, 0x0 ;  /* 0x000000000000781c */ /* 0x000fe40003f0e838 */
[----:B------:R-:W-:Y:S02]  /*1a680*/  PLOP3.LUT P5, PT, PT, PT, UP4, 0x40, 0x0 ;  /* 0x000000000000781c */ /* 0x000fe40003fae848 */
[----:B------:R-:W-:Y:S02]  /*1a690*/  ISETP.LT.OR P1, PT, R2, 0x49, P1 ;  /* 0x000000490200780c */ /* 0x000fe40000f21670 */
[----:B-1----:R-:W-:Y:S02]  /*1a6a0*/  FMNMX.FTZ R3, R192, R5, !PT ;  /* 0x00000005c0037209 */ /* 0x002fe40007810000 */
[----:B------:R-:W-:Y:S01]  /*1a6b0*/  FSEL R194, R75, -INF , !P6 ;  /* 0xff8000004bc27808 */ /* 0x000fe20007000000 */
[C---:B------:R-:W-:Y:S01]  /*1a6c0*/  FMUL.FTZ R75, R71.reuse, c[0x0][0x2d0] ;  /* 0x0000b400474b7a20 */ /* 0x040fe20000410000 */
[C---:B------:R-:W-:Y:S02]  /*1a6d0*/  ISETP.GT.AND P0, PT, R0.reuse, 0x50, P0 ;  /* 0x000000500000780c */ /* 0x040fe40000704270 */
[----:B------:R-:W-:Y:S02]  /*1a6e0*/  ISETP.GT.AND P5, PT, R0, 0x49, P5 ;  /* 0x000000490000780c */ /* 0x000fe40002fa4270 */
[----:B------:R-:W-:Y:S02]  /*1a6f0*/  FSEL R193, R78, -INF , !P1 ;  /* 0xff8000004ec17808 */ /* 0x000fe40004800000 */
[----:B------:R-:W-:Y:S02]  /*1a700*/  FSETP.NEU.FTZ.AND P1, PT, R71, -INF , PT ;  /* 0xff8000004700780b */ /* 0x000fe40003f3d000 */
[C---:B------:R-:W-:Y:S02]  /*1a710*/  ISETP.LT.OR P0, PT, R2.reuse, 0x51, P0 ;  /* 0x000000510200780c */ /* 0x040fe40000701670 */
[----:B------:R-:W-:Y:S02]  /*1a720*/  ISETP.LT.OR P5, PT, R2, 0x4a, P5 ;  /* 0x0000004a0200780c */ /* 0x000fe40002fa1670 */
[----:B------:R-:W-:Y:S02]  /*1a730*/  FMNMX.FTZ R3, R194, R3, !PT ;  /* 0x00000003c2037209 */ /* 0x000fe40007810000 */
[----:B------:R-:W-:Y:S02]  /*1a740*/  FSEL R75, R75, RZ, P1 ;  /* 0x000000ff4b4b7208 */ /* 0x000fe40000800000 */
[----:B------:R-:W-:Y:S02]  /*1a750*/  FSEL R200, R39, -INF , !P0 ;  /* 0xff80000027c87808 */ /* 0x000fe40004000000 */
[----:B------:R-:W-:Y:S01]  /*1a760*/  FSEL R196, R79, -INF , !P5 ;  /* 0xff8000004fc47808 */ /* 0x000fe20006800000 */
[--C-:B------:R-:W-:Y:S01]  /*1a770*/  FFMA.FTZ R5, R10, c[0x0][0x2d0], -R75.reuse ;  /* 0x0000b4000a057a23 */ /* 0x100fe2000001084b */
[----:B------:R-:W-:Y:S01]  /*1a780*/  FMNMX.FTZ R3, R193, R3, !PT ;  /* 0x00000003c1037209 */ /* 0x000fe20007810000 */
[--C-:B------:R-:W-:Y:S01]  /*1a790*/  FFMA.FTZ R92, R95, c[0x0][0x2d0], -R75.reuse ;  /* 0x0000b4005f5c7a23 */ /* 0x100fe2000001084b */
[----:B------:R-:W-:Y:S01]  /*1a7a0*/  PLOP3.LUT P6, PT, PT, PT, UP2, 0x40, 0x0 ;  /* 0x000000000000781c */ /* 0x000fe20003fce828 */
[----:B------:R-:W-:Y:S01]  /*1a7b0*/  MUFU.EX2 R45, R5 ;  /* 0x00000005002d7308 */ /* 0x000fe20000000800 */
[----:B------:R-:W-:Y:S02]  /*1a7c0*/  PLOP3.LUT P5, PT, PT, PT, UP1, 0x40, 0x0 ;  /* 0x000000000000781c */ /* 0x000fe40003fae818 */
[----:B------:R-:W-:Y:S01]  /*1a7d0*/  PLOP3.LUT P0, PT, PT, PT, UP0, 0x40, 0x0 ;  /* 0x000000000000781c */ /* 0x000fe20003f0e808 */
[----:B------:R-:W-:Y:S01]  /*1a7e0*/  UISETP.GT.AND UP0, UPT, UR12, UR7, UPT ;  /* 0x000000070c00728c */ /* 0x000fe2000bf04270 */
[C---:B------:R-:W-:Y:S01]  /*1a7f0*/  ISETP.GT.AND P6, PT, R0.reuse, 0x51, P6 ;  /* 0x000000510000780c */ /* 0x040fe200037c4270 */
[----:B------:R-:W-:Y:S01]  /*1a800*/  UIADD3 UR12, UR12, -0x1, URZ ;  /* 0xffffffff0c0c7890 */ /* 0x000fe2000fffe03f */
[C---:B------:R-:W-:Y:S02]  /*1a810*/  ISETP.GT.AND P5, PT, R0.reuse, 0x58, P5 ;  /* 0x000000580000780c */ /* 0x040fe40002fa4270 */
[----:B------:R-:W-:Y:S02]  /*1a820*/  ISETP.GT.AND P0, PT, R0, 0x59, P0 ;  /* 0x000000590000780c */ /* 0x000fe40000704270 */
[----:B------:R-:W-:Y:S01]  /*1a830*/  FMNMX.FTZ R0, R196, R3, !PT ;  /* 0x00000003c4007209 */ /* 0x000fe20007810000 */
[--C-:B------:R-:W-:Y:S01]  /*1a840*/  FFMA.FTZ R3, R14, c[0x0][0x2d0], -R75.reuse ;  /* 0x0000b4000e037a23 */ /* 0x100fe2000001084b */
[----:B--2---:R-:W-:Y:S02]  /*1a850*/  F2FP.BF16.PACK_AB R78, R85, R60 ;  /* 0x0000003c554e723e */ /* 0x004fe400000010ff */
[----:B---3--:R-:W-:Y:S01]  /*1a860*/  FMNMX.FTZ R4, R4, R8, !PT ;  /* 0x0000000804047209 */ /* 0x008fe20007810000 */
[----:B------:R1:W-:Y:S01]  /*1a870*/  MUFU.EX2 R51, R3 ;  /* 0x0000000300337308 */ /* 0x0003e20000000800 */
[----:B------:R-:W-:Y:S01]  /*1a880*/  ISETP.LT.OR P0, PT, R2, 0x5a, P0 ;  /* 0x0000005a0200780c */ /* 0x000fe20000701670 */
[--C-:B------:R-:W-:Y:S01]  /*1a890*/  FFMA.FTZ R8, R26, c[0x0][0x2d0], -R75.reuse ;  /* 0x0000b4001a087a23 */ /* 0x100fe2000001084b */
[C---:B------:R-:W-:Y:S01]  /*1a8a0*/  ISETP.LT.OR P6, PT, R2.reuse, 0x52, P6 ;  /* 0x000000520200780c */ /* 0x040fe200037c1670 */
[----:B------:R-:W2:Y:S01]  /*1a8b0*/  SHFL.BFLY PT, R70, R4, 0x1, 0x1f ;  /* 0x0c201f0004467f89 */ /* 0x000ea200000e0000 */
[----:B------:R-:W-:Y:S02]  /*1a8c0*/  FSEL R73, R35, -INF , !P0 ;  /* 0xff80000023497808 */ /* 0x000fe40004000000 */
[----:B------:R-:W-:Y:S01]  /*1a8d0*/  ISETP.LT.OR P5, PT, R2, 0x59, P5 ;  /* 0x000000590200780c */ /* 0x000fe20002fa1670 */
[--C-:B------:R-:W-:Y:S01]  /*1a8e0*/  FFMA.FTZ R2, R18, c[0x0][0x2d0], -R75.reuse ;  /* 0x0000b40012027a23 */ /* 0x100fe2000001084b */
[----:B------:R-:W-:Y:S01]  /*1a8f0*/  FSEL R201, R91, -INF , !P6 ;  /* 0xff8000005bc97808 */ /* 0x000fe20007000000 */
[----:B------:R-:W-:Y:S01]  /*1a900*/  MUFU.EX2 R59, R8 ;  /* 0x00000008003b7308 */ /* 0x000fe20000000800 */
[----:B------:R-:W-:Y:S02]  /*1a910*/  FSEL R202, R36, -INF , !P5 ;  /* 0xff80000024ca7808 */ /* 0x000fe40006800000 */
[----:B------:R-:W-:Y:S04]  /*1a920*/  FMNMX.FTZ R0, R200, R0, !PT ;  /* 0x00000000c8007209 */ /* 0x000fe80007810000 */
[----:B------:R-:W-:Y:S03]  /*1a930*/  FMNMX.FTZ R0, R201, R0, !PT ;  /* 0x00000000c9007209 */ /* 0x000fe60007810000 */
[----:B------:R3:W-:Y:S01]  /*1a940*/  MUFU.EX2 R61, R2 ;  /* 0x00000002003d7308 */ /* 0x0007e20000000800 */
[----:B------:R-:W-:Y:S01]  /*1a950*/  FMNMX.FTZ R0, R202, R0, !PT ;  /* 0x00000000ca007209 */ /* 0x000fe20007810000 */
[--C-:B-1----:R-:W-:Y:S03]  /*1a960*/  FFMA.FTZ R3, R21, c[0x0][0x2d0], -R75.reuse ;  /* 0x0000b40015037a23 */ /* 0x102fe6000001084b */
[----:B------:R-:W-:Y:S02]  /*1a970*/  FMNMX.FTZ R0, R73, R0, !PT ;  /* 0x0000000049007209 */ /* 0x000fe40007810000 */
[----:B--2---:R-:W-:Y:S03]  /*1a980*/  FMNMX.FTZ R70, R4, R70, !PT ;  /* 0x0000004604467209 */ /* 0x004fe60007810000 */
[----:B------:R1:W2:Y:S01]  /*1a990*/  MUFU.EX2 R86, R3 ;  /* 0x0000000300567308 */ /* 0x0002a20000000800 */
[C---:B------:R-:W-:Y:S01]  /*1a9a0*/  FSETP.NEU.FTZ.AND P0, PT, R70.reuse, -INF , PT ;  /* 0xff8000004600780b */ /* 0x040fe20003f1d000 */
[----:B------:R-:W-:Y:S05]  /*1a9b0*/  FMUL.FTZ R96, R70, c[0x0][0x2d0] ;  /* 0x0000b40046607a20 */ /* 0x000fea0000410000 */
[----:B------:R-:W-:Y:S05]  /*1a9c0*/  FSEL R96, R96, RZ, P0 ;  /* 0x000000ff60607208 */ /* 0x000fea0000000000 */
[--C-:B------:R-:W-:Y:S01]  /*1a9d0*/  FFMA.FTZ R4, R20, c[0x0][0x2d0], -R96.reuse ;  /* 0x0000b40014047a23 */ /* 0x100fe20000010860 */
[----:B---3--:R-:W3:Y:S01]  /*1a9e0*/  SHFL.BFLY PT, R2, R0, 0x2, 0x1f ;  /* 0x0c401f0000027f89 */ /* 0x008ee200000e0000 */
[--C-:B------:R-:W-:Y:S02]  /*1a9f0*/  FFMA.FTZ R32, R32, c[0x0][0x2d0], -R96.reuse ;  /* 0x0000b40020207a23 */ /* 0x100fe40000010860 */
[----:B------:R-:W-:Y:S01]  /*1aa00*/  MUFU.EX2 R37, R4 ;  /* 0x0000000400257308 */ /* 0x000fe20000000800 */
[--C-:B------:R-:W-:Y:S02]  /*1aa10*/  FFMA.FTZ R44, R44, c[0x0][0x2d0], -R96.reuse ;  /* 0x0000b4002c2c7a23 */ /* 0x100fe40000010860 */
[--C-:B-1----:R-:W-:Y:S01]  /*1aa20*/  FFMA.FTZ R3, R12, c[0x0][0x2d0], -R96.reuse ;  /* 0x0000b4000c037a23 */ /* 0x102fe20000010860 */
[----:B--2---:R-:W-:Y:S01]  /*1aa30*/  F2FP.BF16.PACK_AB R79, R86, R61 ;  /* 0x0000003d564f723e */ /* 0x004fe200000010ff */
[--C-:B------:R-:W-:Y:S05]  /*1aa40*/  FFMA.FTZ R12, R28, c[0x0][0x2d0], -R75.reuse ;  /* 0x0000b4001c0c7a23 */ /* 0x100fea000001084b */
[----:B------:R1:W-:Y:S01]  /*1aa50*/  MUFU.EX2 R49, R3 ;  /* 0x0000000300317308 */ /* 0x0003e20000000800 */
[----:B------:R-:W-:Y:S02]  /*1aa60*/  FFMA.FTZ R28, R33, c[0x0][0x2d0], -R75 ;  /* 0x0000b400211c7a23 */ /* 0x000fe4000001084b */
[----:B-1----:R-:W-:Y:S02]  /*1aa70*/  FFMA.FTZ R3, R16, c[0x0][0x2d0], -R96 ;  /* 0x0000b40010037a23 */ /* 0x002fe40000010860 */
[----:B------:R-:W-:Y:S05]  /*1aa80*/  FFMA.FTZ R16, R29, c[0x0][0x2d0], -R74 ;  /* 0x0000b4001d107a23 */ /* 0x000fea000001084a */
[----:B------:R1:W-:Y:S10]  /*1aa90*/  MUFU.EX2 R50, R3 ;  /* 0x0000000300327308 */ /* 0x0003f40000000800 */
[----:B------:R-:W-:Y:S01]  /*1aaa0*/  MUFU.EX2 R34, R16 ;  /* 0x0000001000227308 */ /* 0x000fe20000000800 */
[----:B-1----:R-:W-:Y:S09]  /*1aab0*/  FFMA.FTZ R3, R17, c[0x0][0x2d0], -R96 ;  /* 0x0000b40011037a23 */ /* 0x002ff20000010860 */
[----:B------:R3:W-:Y:S02]  /*1aac0*/  MUFU.EX2 R84, R3 ;  /* 0x0000000300547308 */ /* 0x0007e40000000800 */
[----:B---3--:R-:W-:Y:S01]  /*1aad0*/  FMNMX.FTZ R3, R0, R2, !PT ;  /* 0x0000000200037209 */ /* 0x008fe20007810000 */
[----:B------:R-:W-:Y:S01]  /*1aae0*/  FFMA.FTZ R2, R23, c[0x0][0x2d0], -R74 ;  /* 0x0000b40017027a23 */ /* 0x000fe2000001084a */
[----:B------:R-:W-:Y:S06]  /*1aaf0*/  FSEL R0, R72, RZ, P2 ;  /* 0x000000ff48007208 */ /* 0x000fec0001000000 */
[----:B------:R1:W-:Y:S01]  /*1ab00*/  MUFU.EX2 R87, R2 ;  /* 0x0000000200577308 */ /* 0x0003e20000000800 */
[----:B------:R-:W2:Y:S01]  /*1ab10*/  SHFL.BFLY PT, R4, R3, 0x1, 0x1f ;  /* 0x0c201f0003047f89 */ /* 0x000ea200000e0000 */
[----:B------:R-:W-:Y:S01]  /*1ab20*/  FADD.FTZ R0, -R0, R100 ;  /* 0x0000006400007221 */ /* 0x000fe20000010100 */
[----:B------:R-:W-:Y:S03]  /*1ab30*/  MOV R100, R52 ;  /* 0x0000003400647202 */ /* 0x000fe60000000f00 */
[----:B------:R-:W-:Y:S01]  /*1ab40*/  FMUL.FTZ R0, R0, c[0x0][0x2d0] ;  /* 0x0000b40000007a20 */ /* 0x000fe20000410000 */
[----:B------:R-:W-:Y:S02]  /*1ab50*/  F2FP.BF16.PACK_AB R76, R57, R100 ;  /* 0x00000064394c723e */ /* 0x000fe400000010ff */
[----:B------:R-:W-:Y:S01]  /*1ab60*/  LDSM.16.MT88.4 R52, [R210+0x100] ;  /* 0x00010000d234783b */ /* 0x000fe20000004200 */
        /* <DEDUP_REMOVED lines=8> */
[----:B------:R-:W-:Y:S01]  /*1abf0*/  FSETP.NEU.FTZ.AND P0, PT, R3, -INF , PT ;  /* 0xff8000000300780b */ /* 0x000fe20003f1d000 */
[----:B------:R-:W1:Y:S01]  /*1ac00*/  MUFU.EX2 R68, R2 ;  /* 0x0000000200447308 */ /* 0x000e620000000800 */
[----:B------:R-:W-:Y:S01]  /*1ac10*/  FMUL.FTZ R5, R69, R105 ;  /* 0x0000006945057220 */ /* 0x000fe20000410000 */
[----:B------:R-:W-:Y:S01]  /*1ac20*/  MOV R105, R37 ;  /* 0x0000002500697202 */ /* 0x000fe20000000f00 */
[----:B------:R-:W-:Y:S01]  /*1ac30*/  FADD.FTZ R0, -R0, R102 ;  /* 0x0000006600007221 */ /* 0x000fe20000010100 */
[----:B------:R-:W-:Y:S01]  /*1ac40*/  FSEL R97, R97, RZ, P0 ;  /* 0x000000ff61617208 */ /* 0x000fe20000000000 */
[----:B------:R-:W-:Y:S01]  /*1ac50*/  IMAD.MOV.U32 R101, RZ, RZ, R50 ;  /* 0x000000ffff657224 */ /* 0x000fe200078e0032 */
[----:B------:R-:W-:Y:S01]  /*1ac60*/  LDSM.16.MT88.4 R36, [R212+0x100] ;  /* 0x00010000d424783b */ /* 0x000fe20000004200 */
[----:B------:R-:W-:Y:S01]  /*1ac70*/  FMUL.FTZ R0, R0, c[0x0][0x2d0] ;  /* 0x0000b40000007a20 */ /* 0x000fe20000410000 */
[----:B------:R-:W-:Y:S01]  /*1ac80*/  F2FP.BF16.PACK_AB R66, R105, R84 ;  /* 0x000000546942723e */ /* 0x000fe200000010ff */
[--C-:B------:R-:W-:Y:S01]  /*1ac90*/  FFMA.FTZ R4, R24, c[0x0][0x2d0], -R97.reuse ;  /* 0x0000b40018047a23 */ /* 0x100fe20000010861 */
[----:B------:R-:W2:Y:S01]  /*1aca0*/  MUFU.EX2 R50, R12 ;  /* 0x0000000c00327308 */ /* 0x000ea20000000800 */
[----:B------:R-:W-:Y:S01]  /*1acb0*/  MOV R102, R49 ;  /* 0x0000003100667202 */ /* 0x000fe20000000f00 */
[----:B------:R-:W-:Y:S02]  /*1acc0*/  FMUL.FTZ R16, R69, R116 ;  /* 0x0000007445107220 */ /* 0x000fe40000410000 */
[----:B------:R-:W-:Y:S01]  /*1acd0*/  IMAD.MOV.U32 R116, RZ, RZ, R60 ;  /* 0x000000ffff747224 */ /* 0x000fe200078e003c */
[----:B------:R-:W-:Y:S01]  /*1ace0*/  F2FP.BF16.PACK_AB R64, R101, R102 ;  /* 0x000000666540723e */ /* 0x000fe200000010ff */
[C---:B------:R-:W-:Y:S01]  /*1acf0*/  FMUL.FTZ R17, R69.reuse, R117 ;  /* 0x0000007545117220 */ /* 0x040fe20000410000 */
[----:B------:R-:W-:Y:S01]  /*1ad00*/  MOV R117, R61 ;  /* 0x0000003d00757202 */ /* 0x000fe20000000f00 */
[--C-:B------:R-:W-:Y:S02]  /*1ad10*/  FFMA.FTZ R58, R58, c[0x0][0x2d0], -R97.reuse ;  /* 0x0000b4003a3a7a23 */ /* 0x100fe40000010861 */
[----:B------:R3:W4:Y:S01]  /*1ad20*/  MUFU.EX2 R2, R0 ;  /* 0x0000000000027308 */ /* 0x0007220000000800 */
[----:B------:R-:W-:Y:S02]  /*1ad30*/  FMUL.FTZ R49, R69, R149 ;  /* 0x0000009545317220 */ /* 0x000fe40000410000 */
[----:B------:R-:W-:Y:S02]  /*1ad40*/  FFMA.FTZ R62, R62, c[0x0][0x2d0], -R97 ;  /* 0x0000b4003e3e7a23 */ /* 0x000fe40000010861 */
[C---:B-1----:R-:W-:Y:S02]  /*1ad50*/  FMUL.FTZ R6, R68.reuse, R106 ;  /* 0x0000006a44067220 */ /* 0x042fe40000410000 */
[----:B------:R-:W-:Y:S02]  /*1ad60*/  FMUL.FTZ R7, R68, R107 ;  /* 0x0000006b44077220 */ /* 0x000fe40000410000 */
[----:B------:R-:W-:Y:S01]  /*1ad70*/  IMAD.MOV.U32 R107, RZ, RZ, R86 ;  /* 0x000000ffff6b7224 */ /* 0x000fe200078e0056 */
[----:B------:R1:W-:Y:S01]  /*1ad80*/  MUFU.EX2 R229, R4 ;  /* 0x0000000400e57308 */ /* 0x0003e20000000800 */
[----:B------:R-:W-:Y:S02]  /*1ad90*/  FFMA.FTZ R24, R30, c[0x0][0x2d0], -R75 ;  /* 0x0000b4001e187a23 */ /* 0x000fe4000001084b */
[C---:B------:R-:W-:Y:S01]  /*1ada0*/  FMUL.FTZ R18, R68.reuse, R118 ;  /* 0x0000007644127220 */ /* 0x040fe20000410000 */
[----:B------:R-:W-:Y:S01]  /*1adb0*/  MOV R118, R57 ;  /* 0x0000003900767202 */ /* 0x000fe20000000f00 */
[----:B--2---:R-:W-:Y:S02]  /*1adc0*/  IMAD.MOV.U32 R149, RZ, RZ, R50 ;  /* 0x000000ffff957224 */ /* 0x004fe400078e0032 */
[----:B------:R-:W-:Y:S03]  /*1add0*/  FMUL.FTZ R50, R68, R150 ;  /* 0x0000009644327220 */ /* 0x000fe60000410000 */
[----:B------:R2:W-:Y:S01]  /*1ade0*/  MUFU.EX2 R35, R24 ;  /* 0x0000001800237308 */ /* 0x0005e20000000800 */
[--C-:B---3--:R-:W-:Y:S02]  /*1adf0*/  FFMA.FTZ R0, R19, c[0x0][0x2d0], -R97.reuse ;  /* 0x0000b40013007a23 */ /* 0x108fe40000010861 */
[C---:B----4-:R-:W-:Y:S02]  /*1ae00*/  FMUL.FTZ R8, R2.reuse, R108 ;  /* 0x0000006c02087220 */ /* 0x050fe40000410000 */
[C---:B------:R-:W-:Y:S05]  /*1ae10*/  FMUL.FTZ R9, R2.reuse, R109 ;  /* 0x0000006d02097220 */ /* 0x040fea0000410000 */
[----:B------:R3:W-:Y:S01]  /*1ae20*/  MUFU.EX2 R205, R0 ;  /* 0x0000000000cd7308 */ /* 0x0007e20000000800 */
[C---:B------:R-:W-:Y:S01]  /*1ae30*/  FMUL.FTZ R12, R2.reuse, R112 ;  /* 0x00000070020c7220 */ /* 0x040fe20000410000 */
[----:B------:R-:W-:Y:S01]  /*1ae40*/  MOV R112, R59 ;  /* 0x0000003b00707202 */ /* 0x000fe20000000f00 */
[C---:B------:R-:W-:Y:S02]  /*1ae50*/  FMUL.FTZ R13, R2.reuse, R113 ;  /* 0x00000071020d7220 */ /* 0x040fe40000410000 */
[----:B-1----:R-:W-:Y:S02]  /*1ae60*/  FFMA.FTZ R4, R25, c[0x0][0x2d0], -R97 ;  /* 0x0000b40019047a23 */ /* 0x002fe40000010861 */
[----:B------:R-:W-:Y:S02]  /*1ae70*/  IMAD.MOV.U32 R109, RZ, RZ, R87 ;  /* 0x000000ffff6d7224 */ /* 0x000fe400078e0057 */
[----:B------:R-:W-:Y:S01]  /*1ae80*/  FMUL.FTZ R25, R2, R125 ;  /* 0x0000007d02197220 */ /* 0x000fe20000410000 */
[----:B------:R1:W4:Y:S01]  /*1ae90*/  MUFU.EX2 R231, R4 ;  /* 0x0000000400e77308 */ /* 0x0003220000000800 */
[----:B------:R-:W-:Y:S02]  /*1aea0*/  FMUL.FTZ R19, R68, R119 ;  /* 0x0000007744137220 */ /* 0x000fe40000410000 */
[C---:B------:R-:W-:Y:S02]  /*1aeb0*/  FMUL.FTZ R29, R2.reuse, R129 ;  /* 0x00000081021d7220 */ /* 0x040fe40000410000 */
[C---:B--2---:R-:W-:Y:S02]  /*1aec0*/  FMUL.FTZ R24, R2.reuse, R124 ;  /* 0x0000007c02187220 */ /* 0x044fe40000410000 */
[----:B------:R-:W-:Y:S02]  /*1aed0*/  IMAD.MOV.U32 R119, RZ, RZ, R51 ;  /* 0x000000ffff777224 */ /* 0x000fe400078e0033 */
[C---:B------:R-:W-:Y:S01]  /*1aee0*/  FMUL.FTZ R57, R2.reuse, R157 ;  /* 0x0000009d02397220 */ /* 0x040fe20000410000 */
[----:B------:R2:W-:Y:S01]  /*1aef0*/  MUFU.EX2 R113, R28 ;  /* 0x0000001c00717308 */ /* 0x0005e20000000800 */
[C---:B------:R-:W-:Y:S01]  /*1af00*/  FMUL.FTZ R60, R2.reuse, R160 ;  /* 0x000000a0023c7220 */ /* 0x040fe20000410000 */
[----:B------:R-:W-:Y:S01]  /*1af10*/  MOV R160, R116 ;  /* 0x0000007400a07202 */ /* 0x000fe20000000f00 */
[----:B------:R-:W-:Y:S02]  /*1af20*/  FMUL.FTZ R61, R2, R161 ;  /* 0x000000a1023d7220 */ /* 0x000fe40000410000 */
[----:B---3--:R-:W-:Y:S02]  /*1af30*/  FFMA.FTZ R0, R22, c[0x0][0x2d0], -R97 ;  /* 0x0000b40016007a23 */ /* 0x008fe40000010861 */
[----:B------:R-:W3:Y:S01]  /*1af40*/  LDSM.16.MT88.4 R20, [R209+0x100] ;  /* 0x00010000d114783b */ /* 0x000ee20000004200 */
[----:B------:R-:W-:Y:S02]  /*1af50*/  IMAD.MOV.U32 R161, RZ, RZ, R101 ;  /* 0x000000ffffa17224 */ /* 0x000fe400078e0065 */
[----:B------:R5:W5:Y:S01]  /*1af60*/  MUFU.EX2 R207, R0 ;  /* 0x0000000000cf7308 */ /* 0x000b620000000800 */
[----:B-1----:R-:W-:Y:S01]  /*1af70*/  FFMA.FTZ R4, R27, c[0x0][0x2d0], -R74 ;  /* 0x0000b4001b047a23 */ /* 0x002fe2000001084a */
[----:B----4-:R-:W-:Y:S08]  /*1af80*/  F2FP.BF16.PACK_AB R67, R231, R229 ;  /* 0x000000e5e743723e */ /* 0x010ff000000010ff */
[----:B------:R-:W1:Y:S01]  /*1af90*/  MUFU.EX2 R63, R4 ;  /* 0x00000004003f7308 */ /* 0x000e620000000800 */
[----:B--2---:R-:W-:Y:S09]  /*1afa0*/  FMUL.FTZ R28, R2, R128 ;  /* 0x00000080021c7220 */ /* 0x004ff20000410000 */
[----:B------:R2:W-:Y:S01]  /*1afb0*/  MUFU.EX2 R124, R32 ;  /* 0x00000020007c7308 */ /* 0x0005e20000000800 */
[----:B-----5:R-:W-:Y:S02]  /*1afc0*/  FSEL R0, R3, RZ, P0 ;  /* 0x000000ff03007208 */ /* 0x020fe40000000000 */
[----:B------:R-:W-:Y:S02]  /*1afd0*/  F2FP.BF16.PACK_AB R65, R207, R205 ;  /* 0x000000cdcf41723e */ /* 0x000fe400000010ff */
[----:B------:R-:W-:Y:S01]  /*1afe0*/  PLOP3.LUT P0, PT, PT, PT, UP0, 0x80, 0x0 ;  /* 0x000000000000781c */ /* 0x000fe20003f0f008 */
[----:B------:R-:W-:Y:S04]  /*1aff0*/  FADD.FTZ R0, -R0, R103 ;  /* 0x0000006700007221 */ /* 0x000fe80000010100 */
[----:B------:R-:W-:Y:S01]  /*1b000*/  MUFU.EX2 R108, R92 ;  /* 0x0000005c006c7308 */ /* 0x000fe20000000800 */
[----:B------:R-:W-:Y:S02]  /*1b010*/  IMAD.MOV.U32 R103, RZ, RZ, R45 ;  /* 0x000000ffff677224 */ /* 0x000fe400078e002d */
[----:B------:R-:W-:Y:S01]  /*1b020*/  FMUL.FTZ R0, R0, c[0x0][0x2d0] ;  /* 0x0000b40000007a20 */ /* 0x000fe20000410000 */
[----:B-1----:R-:W-:Y:S01]  /*1b030*/  MOV R150, R63 ;  /* 0x0000003f00967202 */ /* 0x002fe20000000f00 */
[----:B------:R-:W-:Y:S01]  /*1b040*/  FMUL.FTZ R4, R69, R104 ;  /* 0x0000006845047220 */ /* 0x000fe20000410000 */
[----:B------:R-:W-:Y:S01]  /*1b050*/  F2FP.BF16.PACK_AB R77, R51, R103 ;  /* 0x00000067334d723e */ /* 0x000fe200000010ff */
[----:B------:R-:W-:Y:S02]  /*1b060*/  FMUL.FTZ R45, R2, R145 ;  /* 0x00000091022d7220 */ /* 0x000fe40000410000 */
[----:B------:R-:W-:Y:S01]  /*1b070*/  FMUL.FTZ R51, R68, R151 ;  /* 0x0000009744337220 */ /* 0x000fe20000410000 */
[----:B------:R-:W1:Y:S01]  /*1b080*/  MUFU.EX2 R0, R0 ;  /* 0x0000000000007308 */ /* 0x000e620000000800 */
[----:B------:R-:W-:Y:S01]  /*1b090*/  MOV R151, R118 ;  /* 0x0000007600977202 */ /* 0x000fe20000000f00 */
[----:B------:R-:W-:Y:S01]  /*1b0a0*/  IMAD.MOV.U32 R118, RZ, RZ, R103 ;  /* 0x000000ffff767224 */ /* 0x000fe200078e0067 */
[-C--:B---3--:R-:W-:Y:S01]  /*1b0b0*/  HMMA.16816.F32.BF16 R4, R76, R20.reuse, R4 ;  /* 0x000000144c04723c */ /* 0x088fe20000041804 */
[----:B--2---:R-:W-:Y:S02]  /*1b0c0*/  FMUL.FTZ R32, R69, R132 ;  /* 0x0000008445207220 */ /* 0x004fe40000410000 */
[C---:B-1----:R-:W-:Y:S01]  /*1b0d0*/  FMUL.FTZ R11, R0.reuse, R111 ;  /* 0x0000006f000b7220 */ /* 0x042fe20000410000 */
[----:B------:R-:W-:Y:S01]  /*1b0e0*/  MOV R111, R85 ;  /* 0x00000055006f7202 */ /* 0x000fe20000000f00 */
[C---:B------:R-:W-:Y:S02]  /*1b0f0*/  FMUL.FTZ R10, R0.reuse, R110 ;  /* 0x0000006e000a7220 */ /* 0x040fe40000410000 */
[C---:B------:R-:W-:Y:S02]  /*1b100*/  FMUL.FTZ R15, R0.reuse, R115 ;  /* 0x00000073000f7220 */ /* 0x040fe40000410000 */
[----:B------:R-:W-:Y:S02]  /*1b110*/  IMAD.MOV.U32 R115, RZ, RZ, R84 ;  /* 0x000000ffff737224 */ /* 0x000fe400078e0054 */
[----:B------:R-:W1:Y:S01]  /*1b120*/  LDSM.16.MT88.4 R84, [R209+0x900] ;  /* 0x00090000d154783b */ /* 0x000e620000004200 */
        /* <DEDUP_REMOVED lines=11> */
[----:B------:R-:W-:Y:S03]  /*1b1e0*/  FMUL.FTZ R31, R0, R131 ;  /* 0x00000083001f7220 */ /* 0x000fe60000410000 */
[----:B------:R-:W-:Y:S01]  /*1b1f0*/  IMAD.MOV.U32 R130, RZ, RZ, R35 ;  /* 0x000000ffff827224 */ /* 0x000fe200078e0023 */
[----:B------:R-:W-:Y:S01]  /*1b200*/  MOV R131, R34 ;  /* 0x0000002200837202 */ /* 0x000fe20000000f00 */
[C---:B------:R-:W-:Y:S01]  /*1b210*/  FMUL.FTZ R34, R68.reuse, R134 ;  /* 0x0000008644227220 */ /* 0x040fe20000410000 */
[----:B------:R3:W-:Y:S01]  /*1b220*/  MUFU.EX2 R121, R48 ;  /* 0x0000003000797308 */ /* 0x0007e20000000800 */
[C---:B------:R-:W-:Y:S04]  /*1b230*/  FMUL.FTZ R22, R68.reuse, R122 ;  /* 0x0000007a44167220 */ /* 0x040fe80000410000 */
[C---:B------:R-:W-:Y:S02]  /*1b240*/  FMUL.FTZ R23, R68.reuse, R123 ;  /* 0x0000007b44177220 */ /* 0x040fe40000410000 */
[----:B------:R-:W-:Y:S02]  /*1b250*/  FMUL.FTZ R35, R68, R135 ;  /* 0x0000008744237220 */ /* 0x000fe40000410000 */
[C---:B------:R-:W-:Y:S01]  /*1b260*/  FMUL.FTZ R42, R0.reuse, R142 ;  /* 0x0000008e002a7220 */ /* 0x040fe20000410000 */
[----:B------:R4:W-:Y:S01]  /*1b270*/  MUFU.EX2 R123, R44 ;  /* 0x0000002c007b7308 */ /* 0x0009e20000000800 */
[C---:B------:R-:W-:Y:S01]  /*1b280*/  FMUL.FTZ R43, R0.reuse, R143 ;  /* 0x0000008f002b7220 */ /* 0x040fe20000410000 */
[----:B------:R-:W-:Y:S01]  /*1b290*/  LDSM.16.MT88.4 R132, [R212+0x2900] ;  /* 0x00290000d484783b */ /* 0x000fe20000004200 */
[C---:B--2---:R-:W-:Y:S02]  /*1b2a0*/  FMUL.FTZ R20, R69.reuse, R120 ;  /* 0x0000007845147220 */ /* 0x044fe40000410000 */
[C---:B------:R-:W-:Y:S02]  /*1b2b0*/  FMUL.FTZ R46, R0.reuse, R146 ;  /* 0x00000092002e7220 */ /* 0x040fe40000410000 */
[C---:B------:R-:W-:Y:S02]  /*1b2c0*/  FMUL.FTZ R59, R0.reuse, R159 ;  /* 0x0000009f003b7220 */ /* 0x040fe40000410000 */
[----:B------:R-:W-:Y:S01]  /*1b2d0*/  FMUL.FTZ R63, R0, R163 ;  /* 0x000000a3003f7220 */ /* 0x000fe20000410000 */
[-C--:B------:R-:W-:Y:S01]  /*1b2e0*/  HMMA.16816.F32.BF16 R20, R76, R36.reuse, R20 ;  /* 0x000000244c14723c */ /* 0x080fe20000041814 */
[----:B------:R-:W-:Y:S01]  /*1b2f0*/  MOV R163, R100 ;  /* 0x0000006400a37202 */ /* 0x000fe20000000f00 */
[----:B---3--:R-:W-:Y:S02]  /*1b300*/  FMUL.FTZ R48, R69, R148 ;  /* 0x0000009445307220 */ /* 0x008fe40000410000 */
[----:B------:R-:W-:Y:S01]  /*1b310*/  IMAD.MOV.U32 R148, RZ, RZ, R119 ;  /* 0x000000ffff947224 */ /* 0x000fe200078e0077 */
[----:B------:R-:W-:Y:S03]  /*1b320*/  MOV R119, R102 ;  /* 0x0000006600777202 */ /* 0x000fe60000000f00 */
[C---:B------:R-:W-:Y:S01]  /*1b330*/  HMMA.16816.F32.BF16 R24, R64.reuse, R36, R24 ;  /* 0x000000244018723c */ /* 0x040fe20000041818 */
[----:B----4-:R-:W-:Y:S07]  /*1b340*/  FMUL.FTZ R44, R2, R144 ;  /* 0x00000090022c7220 */ /* 0x010fee0000410000 */
        /* <DEDUP_REMOVED lines=11> */
[C---:B--2---:R-:W-:Y:S09]  /*1b400*/  FMUL.FTZ R36, R69.reuse, R136 ;  /* 0x0000008845247220 */ /* 0x044ff20000410000 */
        /* <DEDUP_REMOVED lines=26> */
[--C-:B--2---:R-:W-:Y:S06]  /*1b5b0*/  FFMA.FTZ R80, R90, c[0x0][0x2d0], -R74.reuse ;  /* 0x0000b4005a507a23 */ /* 0x104fec000001084a */
[----:B------:R-:W-:Y:S01]  /*1b5c0*/  F2FP.BF16.PACK_AB R76, R150, R109 ;  /* 0x0000006d964c723e */ /* 0x000fe200000010ff */
[----:B------:R-:W2:Y:S01]  /*1b5d0*/  LDSM.16.MT88.4 R88, [R212+0x900] ;  /* 0x00090000d458783b */ /* 0x000ea20000004200 */
[----:B------:R-:W-:Y:S01]  /*1b5e0*/  F2FP.BF16.PACK_AB R77, R149, R112 ;  /* 0x00000070954d723e */ /* 0x000fe200000010ff */
[----:B------:R4:W-:Y:S02]  /*1b5f0*/  MUFU.EX2 R104, R80 ;  /* 0x0000005000687308 */ /* 0x0009e40000000800 */
[----:B------:R-:W-:Y:S02]  /*1b600*/  F2FP.BF16.PACK_AB R78, R114, R131 ;  /* 0x00000083724e723e */ /* 0x000fe400000010ff */
[----:B------:R-:W-:Y:S02]  /*1b610*/  F2FP.BF16.PACK_AB R79, R113, R130 ;  /* 0x00000082714f723e */ /* 0x000fe400000010ff */
[----:B------:R-:W-:Y:S02]  /*1b620*/  F2FP.BF16.PACK_AB R82, R123, R128 ;  /* 0x000000807b52723e */ /* 0x000fe400000010ff */
[----:B---3--:R-:W-:Y:S03]  /*1b630*/  F2FP.BF16.PACK_AB R83, R141, R136 ;  /* 0x000000888d53723e */ /* 0x008fe600000010ff */
[-C--:B-1----:R-:W-:Y:S01]  /*1b640*/  HMMA.16816.F32.BF16 R4, R76, R84.reuse, R4 ;  /* 0x000000544c04723c */ /* 0x082fe20000041804 */
[--C-:B----4-:R-:W-:Y:S02]  /*1b650*/  FFMA.FTZ R80, R94, c[0x0][0x2d0], -R75.reuse ;  /* 0x0000b4005e507a23 */ /* 0x110fe4000001084b */
[----:B------:R-:W1:Y:S02]  /*1b660*/  LDSM.16.MT88.4 R92, [R210+0x900] ;  /* 0x00090000d25c783b */ /* 0x000e640000004200 */
[----:B------:R3:W-:Y:S02]  /*1b670*/  MUFU.EX2 R120, R80 ;  /* 0x0000005000787308 */ /* 0x0007e40000000800 */
[----:B---3--:R-:W-:Y:S07]  /*1b680*/  F2FP.BF16.PACK_AB R80, R129, R124 ;  /* 0x0000007c8150723e */ /* 0x008fee00000010ff */
[C---:B------:R-:W-:Y:S07]  /*1b690*/  HMMA.16816.F32.BF16 R8, R80.reuse, R84, R8 ;  /* 0x000000545008723c */ /* 0x040fee0000041808 */
[--C-:B------:R-:W-:Y:S01]  /*1b6a0*/  FFMA.FTZ R84, R174, c[0x0][0x2d0], -R74.reuse ;  /* 0x0000b400ae547a23 */ /* 0x100fe2000001084a */
[-C--:B------:R-:W-:Y:S03]  /*1b6b0*/  HMMA.16816.F32.BF16 R12, R80, R86.reuse, R12 ;  /* 0x00000056500c723c */ /* 0x080fe6000004180c */
[----:B------:R3:W-:Y:S05]  /*1b6c0*/  MUFU.EX2 R110, R84 ;  /* 0x00000054006e7308 */ /* 0x0007ea0000000800 */
[C---:B------:R-:W-:Y:S08]  /*1b6d0*/  HMMA.16816.F32.BF16 R16, R76.reuse, R86, R16 ;  /* 0x000000564c10723c */ /* 0x040ff00000041810 */
[-C--:B--2---:R-:W-:Y:S08]  /*1b6e0*/  HMMA.16816.F32.BF16 R20, R76, R88.reuse, R20 ;  /* 0x000000584c14723c */ /* 0x084ff00000041814 */
[C---:B------:R-:W-:Y:S01]  /*1b6f0*/  HMMA.16816.F32.BF16 R24, R80.reuse, R88, R24 ;  /* 0x000000585018723c */ /* 0x040fe20000041818 */
[----:B---3--:R-:W-:Y:S06]  /*1b700*/  FFMA.FTZ R84, R177, c[0x0][0x2d0], -R74 ;  /* 0x0000b400b1547a23 */ /* 0x008fec000001084a */
[--C-:B------:R-:W-:Y:S01]  /*1b710*/  FFMA.FTZ R88, R168, c[0x0][0x2d0], -R96.reuse ;  /* 0x0000b400a8587a23 */ /* 0x100fe20000010860 */
[-C--:B------:R-:W-:Y:S01]  /*1b720*/  HMMA.16816.F32.BF16 R28, R80, R90.reuse, R28 ;  /* 0x0000005a501c723c */ /* 0x080fe2000004181c */
[----:B------:R2:W-:Y:S07]  /*1b730*/  MUFU.EX2 R125, R84 ;  /* 0x00000054007d7308 */ /* 0x0005ee0000000800 */
[C---:B------:R-:W-:Y:S03]  /*1b740*/  HMMA.16816.F32.BF16 R32, R76.reuse, R90, R32 ;  /* 0x0000005a4c20723c */ /* 0x040fe60000041820 */
[----:B------:R3:W-:Y:S05]  /*1b750*/  MUFU.EX2 R139, R88 ;  /* 0x00000058008b7308 */ /* 0x0007ea0000000800 */
[-C--:B-1----:R-:W-:Y:S08]  /*1b760*/  HMMA.16816.F32.BF16 R36, R76, R92.reuse, R36 ;  /* 0x0000005c4c24723c */ /* 0x082ff00000041824 */
[C---:B------:R-:W-:Y:S01]  /*1b770*/  HMMA.16816.F32.BF16 R40, R80.reuse, R92, R40 ;  /* 0x0000005c5028723c */ /* 0x040fe20000041828 */
[----:B--2---:R-:W-:Y:S04]  /*1b780*/  FFMA.FTZ R84, R169, c[0x0][0x2d0], -R75 ;  /* 0x0000b400a9547a23 */ /* 0x004fe8000001084b */
        /* <DEDUP_REMOVED lines=64> */
[----:B--2---:R-:W-:Y:S03]  /*1bb90*/  FFMA.FTZ R84, R185, c[0x0][0x2d0], -R96 ;  /* 0x0000b400b9547a23 */ /* 0x004fe60000010860 */
[----:B------:R2:W-:Y:S01]  /*1bba0*/  MUFU.EX2 R152, R92 ;  /* 0x0000005c00987308 */ /* 0x0005e20000000800 */
[C---:B------:R-:W-:Y:S09]  /*1bbb0*/  HMMA.16816.F32.BF16 R48, R76.reuse, R94, R48 ;  /* 0x0000005e4c30723c */ /* 0x040ff20000041830 */
[----:B------:R3:W-:Y:S03]  /*1bbc0*/  MUFU.EX2 R188, R84 ;  /* 0x0000005400bc7308 */ /* 0x0007e60000000800 */
[----:B-1----:R-:W-:Y:S07]  /*1bbd0*/  FFMA.FTZ R88, R190, c[0x0][0x2d0], -R75 ;  /* 0x0000b400be587a23 */ /* 0x002fee000001084b */
[----:B------:R1:W-:Y:S01]  /*1bbe0*/  MUFU.EX2 R190, R88 ;  /* 0x0000005800be7308 */ /* 0x0003e20000000800 */
[----:B--2---:R-:W-:Y:S02]  /*1bbf0*/  FFMA.FTZ R92, R191, c[0x0][0x2d0], -R97 ;  /* 0x0000b400bf5c7a23 */ /* 0x004fe40000010861 */
[----:B------:R-:W-:Y:S07]  /*1bc00*/  IMAD.MOV.U32 R191, RZ, RZ, R108 ;  /* 0x000000ffffbf7224 */ /* 0x000fee00078e006c */
[----:B------:R2:W-:Y:S01]  /*1bc10*/  MUFU.EX2 R103, R92 ;  /* 0x0000005c00677308 */ /* 0x0005e20000000800 */
[----:B---3--:R-:W-:Y:S09]  /*1bc20*/  FFMA.FTZ R84, R187, c[0x0][0x2d0], -R96 ;  /* 0x0000b400bb547a23 */ /* 0x008ff20000010860 */
[----:B------:R3:W-:Y:S01]  /*1bc30*/  MUFU.EX2 R185, R84 ;  /* 0x0000005400b97308 */ /* 0x0007e20000000800 */
[----:B-1----:R-:W1:Y:S01]  /*1bc40*/  LDSM.16.MT88.4 R88, [R211+0x1100] ;  /* 0x00110000d358783b */ /* 0x002e620000004200 */
[----:B--2---:R-:W-:Y:S02]  /*1bc50*/  FFMA.FTZ R92, R203, c[0x0][0x2d0], -R75 ;  /* 0x0000b400cb5c7a23 */ /* 0x004fe4000001084b */
[----:B------:R-:W-:Y:S06]  /*1bc60*/  IMAD.MOV.U32 R203, RZ, RZ, R106 ;  /* 0x000000ffffcb7224 */ /* 0x000fec00078e006a */
[----:B------:R2:W-:Y:S01]  /*1bc70*/  MUFU.EX2 R181, R92 ;  /* 0x0000005c00b57308 */ /* 0x0005e20000000800 */
[----:B---3--:R-:W-:Y:S01]  /*1bc80*/  FFMA.FTZ R84, R189, c[0x0][0x2d0], -R96 ;  /* 0x0000b400bd547a23 */ /* 0x008fe20000010860 */
[----:B------:R-:W-:Y:S01]  /*1bc90*/  MOV R189, R122 ;  /* 0x0000007a00bd7202 */ /* 0x000fe20000000f00 */
[----:B------:R-:W-:Y:S07]  /*1bca0*/  IMAD.MOV.U32 R122, RZ, RZ, R117 ;  /* 0x000000ffff7a7224 */ /* 0x000fee00078e0075 */
[----:B------:R3:W4:Y:S01]  /*1bcb0*/  MUFU.EX2 R187, R84 ;  /* 0x0000005400bb7308 */ /* 0x0007220000000800 */
[----:B--2---:R-:W-:Y:S01]  /*1bcc0*/  LDSM.16.MT88.4 R92, [R210+0x1900] ;  /* 0x00190000d25c783b */ /* 0x004fe20000004200 */
[-C--:B-1----:R-:W-:Y:S08]  /*1bcd0*/  HMMA.16816.F32.BF16 R52, R76, R88.reuse, R52 ;  /* 0x000000584c34723c */ /* 0x082ff00000041834 */
[C---:B------:R-:W-:Y:S01]  /*1bce0*/  HMMA.16816.F32.BF16 R56, R80.reuse, R88, R56 ;  /* 0x000000585038723c */ /* 0x040fe20000041838 */
[----:B---3--:R-:W-:Y:S03]  /*1bcf0*/  FFMA.FTZ R84, R198, c[0x0][0x2d0], -R74 ;  /* 0x0000b400c6547a23 */ /* 0x008fe6000001084a */
[----:B------:R-:W-:Y:S01]  /*1bd00*/  IMAD.MOV.U32 R198, RZ, RZ, R112 ;  /* 0x000000ffffc67224 */ /* 0x000fe200078e0070 */
[----:B------:R1:W-:Y:S02]  /*1bd10*/  MUFU.EX2 R183, R84 ;  /* 0x0000005400b77308 */ /* 0x0003e40000000800 */
[--C-:B------:R-:W-:Y:S01]  /*1bd20*/  FFMA.FTZ R88, R178, c[0x0][0x2d0], -R97.reuse ;  /* 0x0000b400b2587a23 */ /* 0x100fe20000010861 */
[-C--:B------:R-:W-:Y:S07]  /*1bd30*/  HMMA.16816.F32.BF16 R60, R80, R90.reuse, R60 ;  /* 0x0000005a503c723c */ /* 0x080fee000004183c */
[----:B------:R-:W-:Y:S01]  /*1bd40*/  FFMA.FTZ R80, R228, c[0x0][0x2d0], -R74 ;  /* 0x0000b400e4507a23 */ /* 0x000fe2000001084a */
[----:B------:R-:W-:Y:S01]  /*1bd50*/  HMMA.16816.F32.BF16 R64, R76, R90, R64 ;  /* 0x0000005a4c40723c */ /* 0x000fe20000041840 */
[----:B------:R-:W2:Y:S03]  /*1bd60*/  MUFU.EX2 R102, R88 ;  /* 0x0000005800667308 */ /* 0x000ea60000000800 */
[----:B----4-:R-:W-:Y:S01]  /*1bd70*/  F2FP.BF16.PACK_AB R82, R187, R185 ;  /* 0x000000b9bb52723e */ /* 0x010fe200000010ff */
[----:B------:R-:W-:Y:S02]  /*1bd80*/  IMAD.MOV.U32 R228, RZ, RZ, R104 ;  /* 0x000000ffffe47224 */ /* 0x000fe400078e0068 */
[----:B------:R-:W-:Y:S02]  /*1bd90*/  F2FP.BF16.PACK_AB R76, R252, R189 ;  /* 0x000000bdfc4c723e */ /* 0x000fe400000010ff */
[----:B------:R-:W-:Y:S02]  /*1bda0*/  F2FP.BF16.PACK_AB R77, R147, R251 ;  /* 0x000000fb934d723e */ /* 0x000fe400000010ff */
[----:B------:R3:W-:Y:S01]  /*1bdb0*/  MUFU.EX2 R182, R80 ;  /* 0x0000005000b67308 */ /* 0x0007e20000000800 */
[----:B------:R-:W-:Y:S01]  /*1bdc0*/  F2FP.BF16.PACK_AB R78, R197, R250 ;  /* 0x000000fac54e723e */ /* 0x000fe200000010ff */
[----:B-1----:R-:W-:Y:S01]  /*1bdd0*/  FFMA.FTZ R84, R184, c[0x0][0x2d0], -R97 ;  /* 0x0000b400b8547a23 */ /* 0x002fe20000010861 */
[----:B------:R-:W-:Y:S01]  /*1bde0*/  F2FP.BF16.PACK_AB R79, R190, R195 ;  /* 0x000000c3be4f723e */ /* 0x000fe200000010ff */
[----:B------:R-:W-:Y:S06]  /*1bdf0*/  IMAD.MOV.U32 R184, RZ, RZ, R110 ;  /* 0x000000ffffb87224 */ /* 0x000fec00078e006e */
[----:B------:R1:W4:Y:S01]  /*1be00*/  MUFU.EX2 R153, R84 ;  /* 0x0000005400997308 */ /* 0x0003220000000800 */
[----:B--2---:R-:W-:Y:S01]  /*1be10*/  F2FP.BF16.PACK_AB R83, R102, R103 ;  /* 0x000000676653723e */ /* 0x004fe200000010ff */
[----:B------:R-:W-:Y:S01]  /*1be20*/  LDSM.16.MT88.4 R88, [R212+0x1900] ;  /* 0x00190000d458783b */ /* 0x000fe20000004200 */
[----:B---3--:R-:W-:Y:S01]  /*1be30*/  FFMA.FTZ R80, R199, c[0x0][0x2d0], -R75 ;  /* 0x0000b400c7507a23 */ /* 0x008fe2000001084b */
[----:B------:R-:W-:Y:S06]  /*1be40*/  MOV R199, R105 ;  /* 0x0000006900c77202 */ /* 0x000fec0000000f00 */
[----:B------:R2:W-:Y:S01]  /*1be50*/  MUFU.EX2 R159, R80 ;  /* 0x00000050009f7308 */ /* 0x0005e20000000800 */
[----:B-1----:R-:W1:Y:S01]  /*1be60*/  LDSM.16.MT88.4 R84, [R209+0x1900] ;  /* 0x00190000d154783b */ /* 0x002e620000004200 */
[----:B----4-:R-:W-:Y:S02]  /*1be70*/  F2FP.BF16.PACK_AB R81, R152, R153 ;  /* 0x000000999851723e */ /* 0x010fe400000010ff */
[----:B--2---:R-:W-:Y:S01]  /*1be80*/  F2FP.BF16.PACK_AB R80, R188, R146 ;  /* 0x00000092bc50723e */ /* 0x004fe200000010ff */
        /* <DEDUP_REMOVED lines=17> */
[-C--:B------:R-:W-:Y:S08]  /*1bfa0*/  HMMA.16816.F32.BF16 R36, R76, R92.reuse, R36 ;  /* 0x0000005c4c24723c */ /* 0x080ff00000041824 */
[C---:B------:R-:W-:Y:S01]  /*1bfb0*/  HMMA.16816.F32.BF16 R40, R80.reuse, R92, R40 ;  /* 0x0000005c5028723c */ /* 0x040fe20000041828 */
[----:B-1----:R-:W-:Y:S03]  /*1bfc0*/  FFMA.FTZ R84, R233, c[0x0][0x2d0], -R75 ;  /* 0x0000b400e9547a23 */ /* 0x002fe6000001084b */
[----:B------:R-:W-:Y:S01]  /*1bfd0*/  MOV R233, R115 ;  /* 0x0000007300e97202 */ /* 0x000fe20000000f00 */
[----:B------:R1:W-:Y:S02]  /*1bfe0*/  MUFU.EX2 R157, R84 ;  /* 0x00000054009d7308 */ /* 0x0003e40000000800 */
[----:B------:R-:W-:Y:S01]  /*1bff0*/  FFMA.FTZ R92, R194, c[0x0][0x2d0], -R97 ;  /* 0x0000b400c25c7a23 */ /* 0x000fe20000010861 */
[-C--:B------:R-:W-:Y:S01]  /*1c000*/  HMMA.16816.F32.BF16 R44, R80, R94.reuse, R44 ;  /* 0x0000005e502c723c */ /* 0x080fe2000004182c */
[----:B--2---:R-:W-:Y:S02]  /*1c010*/  FFMA.FTZ R88, R230, c[0x0][0x2d0], -R96 ;  /* 0x0000b400e6587a23 */ /* 0x004fe40000010860 */
        /* <DEDUP_REMOVED lines=71> */
[----:B---3--:R-:W-:Y:S04]  /*1c490*/  FFMA.FTZ R74, R240, c[0x0][0x2d0], -R96 ;  /* 0x0000b400f04a7a23 */ /* 0x008fe80000010860 */
        /* <DEDUP_REMOVED lines=163> */
.L_x_299:
        /* <DEDUP_REMOVED lines=30> */
[----:B------:R-:W-:-:S05]  /*1d0b0*/  FSETP.NE.FTZ.AND P1, PT, R7, RZ, PT ;  /* 0x000000ff0700720b */ /* 0x000fca0003f35000 */
        /* <DEDUP_REMOVED lines=90> */
.L_x_237:
        /* <DEDUP_REMOVED lines=68> */
[----:B------:R-:W-:-:S02]  /*1daa0*/  F2FP.BF16.PACK_AB R8, R167, R166 ;  /* 0x000000a6a708723e */ /* 0x000fc400000010ff */
        /* <DEDUP_REMOVED lines=66> */
.L_x_319:
        /* <DEDUP_REMOVED lines=14> */
[----:B------:R-:W-:Y:S01]  /*1dfb0*/  LOP3.LUT P1, RZ, R5, 0x3, RZ, 0xc0, !PT ;  /* 0x0000000305ff7812 */ /* 0x000fe2000782c0ff */
[----:B------:R-:W-:Y:S01]  /*1dfc0*/  IMAD R3, R2, 0x8, R0 ;  /* 0x0000000802037824 */ /* 0x000fe200078e0200 */
[----:B------:R-:W-:Y:S01]  /*1dfd0*/  SHF.R.S32.HI R0, RZ, 0x1f, R34 ;  /* 0x0000001fff007819 */ /* 0x000fe20000011422 */
[----:B------:R-:W-:Y:S01]  /*1dfe0*/  UMOV UR18, UR6 ;  /* 0x0000000600127c82 */ /* 0x000fe20008000000 */
[----:B------:R-:W-:Y:S01]  /*1dff0*/  SHF.R.S32.HI R2, RZ, 0x1f, R5 ;  /* 0x0000001fff027819 */ /* 0x000fe20000011405 */
[----:B------:R-:W-:Y:S01]  /*1e000*/  UMOV UR19, UR7 ;  /* 0x0000000700137c82 */ /* 0x000fe20008000000 */
[----:B------:R-:W-:Y:S01]  /*1e010*/  LEA.HI R0, R0, R34, RZ, 0x2 ;  /* 0x0000002200007211 */ /* 0x000fe200078f10ff */
[----:B------:R-:W-:Y:S01]  /*1e020*/  UIMAD.WIDE.U32 UR18, UR11, UR4, UR18 ;  /* 0x000000040b1272a5 */ /* 0x000fe2000f8e0012 */
[----:B------:R-:W-:Y:S01]  /*1e030*/  LEA.HI R2, R2, R5, RZ, 0x2 ;  /* 0x0000000502027211 */ /* 0x000fe200078f10ff */
[----:B------:R-:W-:Y:S01]  /*1e040*/  UIMAD UR12, UR11, UR5, UR12 ;  /* 0x000000050b0c72a4 */ /* 0x000fe2000f8e020c */
[----:B------:R-:W-:Y:S01]  /*1e050*/  LOP3.LUT R0, R0, 0xffffffc, RZ, 0xc0, !PT ;  /* 0x0ffffffc00007812 */ /* 0x000fe200078ec0ff */
[----:B------:R-:W-:Y:S01]  /*1e060*/  USHF.R.S32.HI UR9, URZ, 0x1f, UR16 ;  /* 0x0000001f3f097899 */ /* 0x000fe20008011410 */
[----:B------:R-:W-:Y:S01]  /*1e070*/  SHF.R.S32.HI R2, RZ, 0x2, R2 ;  /* 0x00000002ff027819 */ /* 0x000fe20000011402 */
[----:B------:R-:W-:Y:S01]  /*1e080*/  ULDC.64 UR4, c[0x0][0x3a0] ;  /* 0x0000e80000047ab9 */ /* 0x000fe20000000a00 */
[----:B------:R-:W-:Y:S01]  /*1e090*/  LEA.HI R21, R41, R40, RZ, 0x6 ;  /* 0x0000002829157211 */ /* 0x000fe200078f30ff */
[----:B------:R-:W-:Y:S01]  /*1e0a0*/  IMAD.IADD R0, R34, 0x1, -R0 ;  /* 0x0000000122007824 */ /* 0x000fe200078e0a00 */
[----:B------:R-:W-:-:S02]  /*1e0b0*/  UIMAD UR14, UR7, UR4, URZ ;  /* 0x00000004070e72a4 */ /* 0x000fc4000f8e023f */
[----:B------:R-:W-:Y:S01]  /*1e0c0*/  USEL UR9, UR9, URZ, !UP1 ;  /* 0x0000003f09097287 */ /* 0x000fe2000c800000 */
        /* <DEDUP_REMOVED lines=10> */
[----:B------:R-:W-:Y:S01]  /*1e170*/  UIMAD UR15, UR9, UR6, URZ ;  /* 0x00000006090f72a4 */ /* 0x000fe2000f8e023f */
[----:B------:R-:W-:Y:S01]  /*1e180*/  @P0 IMAD.HI.U32 R4, R3, c[0x0][0x4ec], RZ ;  /* 0x00013b0003040a27 */ /* 0x000fe200078e00ff */
[----:B------:R-:W-:-:S02]  /*1e190*/  ULDC.64 UR4, c[0x0][0x3e8] ;  /* 0x0000fa0000047ab9 */ /* 0x000fc40000000a00 */
[----:B------:R-:W-:Y:S01]  /*1e1a0*/  UIADD3 UR19, UR19, UR12, URZ ;  /* 0x0000000c13137290 */ /* 0x000fe2000fffe03f */
[----:B------:R-:W-:Y:S01]  /*1e1b0*/  IMAD R10, R22, 0x80, R6 ;  /* 0x00000080160a7824 */ /* 0x000fe200078e0206 */
[----:B------:R-:W-:Y:S01]  /*1e1c0*/  UIMAD UR7, UR10, UR7, UR15 ;  /* 0x000000070a0772a4 */ /* 0x000fe2000f8e020f */
[--C-:B------:R-:W-:Y:S01]  /*1e1d0*/  IMAD.MOV.U32 R2, RZ, RZ, R3.reuse ;  /* 0x000000ffff027224 */ /* 0x100fe200078e0003 */
        /* <DEDUP_REMOVED lines=33> */
[----:B------:R-:W-:-:S02]  /*1e3f0*/  ISETP.GE.AND P6, PT, R0, c[0x0][0x3c8], PT ;  /* 0x0000f20000007a0c */ /* 0x000fc40003fc6270 */
[----:B------:R-:W-:Y:S01]  /*1e400*/  SHF.R.S32.HI R53, RZ, 0x1f, R0 ;  /* 0x0000001fff357819 */ /* 0x000fe20000011400 */
[----:B------:R-:W-:Y:S02]  /*1e410*/  IMAD R8, R6, c[0x0][0x48c], R8 ;  /* 0x0001230006087a24 */ /* 0x000fe400078e0208 */
[----:B------:R-:W-:Y:S02]  /*1e420*/  IMAD.U32 R3, RZ, RZ, UR15 ;  /* 0x0000000fff037e24 */ /* 0x000fe4000f8e00ff */
[----:B------:R-:W-:Y:S01]  /*1e430*/  IMAD R6, R9, c[0x0][0x3e0], RZ ;  /* 0x0000f80009067a24 */ /* 0x000fe200078e02ff */
[----:B------:R-:W-:Y:S01]  /*1e440*/  LEA R9, P0, R4, c[0x0][0x450], 0x2 ;  /* 0x0001140004097a11 */ /* 0x000fe200078010ff */
[----:B------:R-:W-:Y:S02]  /*1e450*/  IMAD.U32 R2, RZ, RZ, UR14 ;  /* 0x0000000eff027e24 */ /* 0x000fe4000f8e00ff */
[----:B------:R-:W-:Y:S02]  /*1e460*/  IMAD.U32 R3, RZ, RZ, UR5 ;  /* 0x00000005ff037e24 */ /* 0x000fe4000f8e00ff */
[----:B------:R-:W-:Y:S01]  /*1e470*/  IMAD.IADD R8, R5, 0x1, R8 ;  /* 0x0000000105087824 */ /* 0x000fe200078e0208 */
[----:B------:R-:W-:Y:S01]  /*1e480*/  SHFL.IDX PT, R16, R9, RZ, 0x1c1f ;  /* 0x001c1fff09107589 */ /* 0x000fe200000e0000 */
[----:B------:R-:W-:-:S02]  /*1e490*/  IMAD R5, R7, c[0x0][0x3e4], R6 ;  /* 0x0000f90007057a24 */ /* 0x000fc400078e0206 */
[----:B------:R-:W-:Y:S01]  /*1e4a0*/  IMAD.WIDE.U32 R6, R7, c[0x0][0x3e0], R2 ;  /* 0x0000f80007067a25 */ /* 0x000fe200078e0002 */
[----:B------:R-:W-:Y:S01]  /*1e4b0*/  LEA.HI.X R3, R4, c[0x0][0x454], R8, 0x2, P0 ;  /* 0x0001150004037a11 */ /* 0x000fe200000f1408 */
[----:B------:R-:W-:Y:S02]  /*1e4c0*/  SHFL.IDX PT, R14, R9, 0x1, 0x1c1f ;  /* 0x003c1f00090e7f89 */ /* 0x000fe400000e0000 */
[----:B------:R-:W-:Y:S02]  /*1e4d0*/  IMAD R18, R18, c[0x0][0x4e8], R10 ;  /* 0x00013a0012127a24 */ /* 0x000fe400078e020a */
[----:B------:R-:W1:Y:S01]  /*1e4e0*/  SHFL.IDX PT, R17, R3, RZ, 0x1c1f ;  /* 0x001c1fff03117589 */ /* 0x000e6200000e0000 */
[----:B-----5:R-:W-:Y:S02]  /*1e4f0*/  IMAD R2, R12, c[0x0][0x4e8], RZ ;  /* 0x00013a000c027a24 */ /* 0x020fe400078e02ff */
[----:B------:R-:W-:Y:S01]  /*1e500*/  IMAD R8, R22, 0x80, R11 ;  /* 0x0000008016087824 */ /* 0x000fe200078e020b */
[----:B------:R-:W2:Y:S01]  /*1e510*/  SHFL.IDX PT, R15, R3, 0x1, 0x1c1f ;  /* 0x003c1f00030f7f89 */ /* 0x000ea200000e0000 */
[----:B------:R-:W-:Y:S01]  /*1e520*/  SHF.R.S32.HI R10, RZ, 0x1f, R18 ;  /* 0x0000001fff0a7819 */ /* 0x000fe20000011412 */
[----:B------:R-:W-:-:S02]  /*1e530*/  IMAD.IADD R5, R7, 0x1, R5 ;  /* 0x0000000107057824 */ /* 0x000fc400078e0205 */
[----:B------:R-:W-:Y:S01]  /*1e540*/  SHFL.IDX PT, R12, R9, 0x2, 0x1c1f ;  /* 0x005c1f00090c7f89 */ /* 0x000fe200000e0000 */
[C---:B------:R-:W-:Y:S01]  /*1e550*/  IADD3 R7, R8.reuse, 0x8, RZ ;  /* 0x0000000808077810 */ /* 0x040fe20007ffe0ff */
[----:B------:R-:W-:Y:S01]  /*1e560*/  IMAD.MOV.U32 R4, RZ, RZ, R6 ;  /* 0x000000ffff047224 */ /* 0x000fe200078e0006 */
[-C--:B------:R-:W-:Y:S01]  /*1e570*/  ISETP.GE.OR P4, PT, R8, R2.reuse, P1 ;  /* 0x000000020800720c */ /* 0x080fe20000f86670 */
[----:B------:R-:W3:Y:S01]  /*1e580*/  SHFL.IDX PT, R13, R3, 0x2, 0x1c1f ;  /* 0x005c1f00030d7f89 */ /* 0x000ee200000e0000 */
[----:B------:R-:W-:Y:S01]  /*1e590*/  IMAD R6, R10, c[0x0][0x3d8], RZ ;  /* 0x0000f6000a067a24 */ /* 0x000fe200078e02ff */
[----:B------:R-:W-:Y:S01]  /*1e5a0*/  ISETP.GE.OR P3, PT, R7, R2, P1 ;  /* 0x000000020700720c */ /* 0x000fe20000f66670 */
[C---:B------:R-:W-:Y:S01]  /*1e5b0*/  IMAD.WIDE.U32 R4, R18.reuse, c[0x0][0x3d8], R4 ;  /* 0x0000f60012047a25 */ /* 0x040fe200078e0004 */
[----:B------:R4:W-:Y:S03]  /*1e5c0*/  SHFL.IDX PT, R11, R3, 0x3, 0x1c1f ;  /* 0x007c1f00030b7f89 */ /* 0x0009e600000e0000 */
[----:B------:R-:W-:Y:S01]  /*1e5d0*/  IMAD R6, R18, c[0x0][0x3dc], R6 ;  /* 0x0000f70012067a24 */ /* 0x000fe200078e0206 */
[----:B------:R-:W3:Y:S01]  /*1e5e0*/  SHFL.IDX PT, R10, R9, 0x3, 0x1c1f ;  /* 0x007c1f00090a7f89 */ /* 0x000ee200000e0000 */
[----:B------:R-:W-:-:S02]  /*1e5f0*/  IMAD.SHL.U32 R7, R21, 0x8, RZ ;  /* 0x0000000815077824 */ /* 0x000fc400078e00ff */
[----:B------:R-:W-:Y:S01]  /*1e600*/  IMAD.IADD R6, R5, 0x1, R6 ;  /* 0x0000000105067824 */ /* 0x000fe200078e0206 */
[----:B------:R-:W-:Y:S01]  /*1e610*/  LEA R5, P0, R4, c[0x0][0x380], 0x1 ;  /* 0x0000e00004057a11 */ /* 0x000fe200078008ff */
[----:B-1----:R-:W-:Y:S01]  /*1e620*/  @!P4 ST.E [R16.64], R36 ;  /* 0x000000241000c985 */ /* 0x002fe2000c101932 */
[----:B------:R-:W-:Y:S02]  /*1e630*/  LOP3.LUT R7, R20, 0x7ffffe00, R7, 0xf8, !PT ;  /* 0x7ffffe0014077812 */ /* 0x000fe400078ef807 */
[----:B------:R-:W-:Y:S01]  /*1e640*/  LEA.HI.X R4, R4, c[0x0][0x384], R6, 0x1, P0 ;  /* 0x0000e10004047a11 */ /* 0x000fe200000f0c06 */
[----:B--2---:R-:W-:Y:S02]  /*1e650*/  @!P3 ST.E [R14.64], R37 ;  /* 0x000000250e00b985 */ /* 0x004fe4000c101932 */
[----:B------:R-:W-:Y:S02]  /*1e660*/  IMAD.SHL.U32 R6, R7, 0x2, RZ ;  /* 0x0000000207067824 */ /* 0x000fe400078e00ff */
[----:B------:R-:W-:Y:S04]  /*1e670*/  SHFL.IDX PT, R9, R4, RZ, 0x181f ;  /* 0x00181fff04097589 */ /* 0x000fe800000e0000 */
[----:B------:R-:W-:Y:S01]  /*1e680*/  SHFL.IDX PT, R14, R5, 0x2, 0x181f ;  /* 0x00581f00050e7f89 */ /* 0x000fe200000e0000 */
[----:B----4-:R-:W-:-:S02]  /*1e690*/  IADD3 R3, R8, 0x40, RZ ;  /* 0x0000004008037810 */ /* 0x010fc40007ffe0ff */
[----:B------:R-:W-:Y:S01]  /*1e6a0*/  IADD3 R8, R8, 0x48, RZ ;  /* 0x0000004808087810 */ /* 0x000fe20007ffe0ff */
[----:B------:R-:W-:Y:S01]  /*1e6b0*/  SHFL.IDX PT, R15, R5, 0x3, 0x181f ;  /* 0x00781f00050f7f89 */ /* 0x000fe200000e0000 */
        /* <DEDUP_REMOVED lines=67> */
.L_x_318:
        /* <DEDUP_REMOVED lines=31> */
.L_x_320:
[----:B-1----:R-:W1:Y:S01]  /*1ece0*/  S2R R7, SR_TID.X ;  /* 0x0000000000077919 */ /* 0x002e620000002100 */
[----:B------:R-:W-:Y:S01]  /*1ecf0*/  USHF.R.S32.HI UR6, URZ, 0x1f, UR16 ;  /* 0x0000001f3f067899 */ /* 0x000fe20008011410 */
[----:B------:R-:W-:Y:S01]  /*1ed00*/  BSSY B0, `(.L_x_321) ;  /* 0x0000029000007945 */ /* 0x000fe20003800000 */
[----:B------:R-:W-:-:S02]  /*1ed10*/  USEL UR16, UR16, URZ, !UP1 ;  /* 0x0000003f10107287 */ /* 0x000fc4000c800000 */
[----:B------:R-:W-:Y:S01]  /*1ed20*/  USEL UR6, UR6, URZ, !UP1 ;  /* 0x0000003f06067287 */ /* 0x000fe2000c800000 */
[----:B-1----:R-:W-:-:S13]  /*1ed30*/  ISETP.GT.AND P0, PT, R7, 0x7f, PT ;  /* 0x0000007f0700780c */ /* 0x002fda0003f04270 */
        /* <DEDUP_REMOVED lines=37> */
.L_x_322:
[----:B------:R-:W-:Y:S05]  /*1ef90*/  BSYNC B0 ;  /* 0x0000000000007941 */ /* 0x000fea0003800000 */
.L_x_321:
        /* <DEDUP_REMOVED lines=107> */
.L_x_323:
        /* <DEDUP_REMOVED lines=11> */
.L_x_1600:


//--------------------- .text._ZN7cutlass13device_kernelIN5flash19enable_sm80_to_sm89INS1_16FlashAttnFwdSm80INS1_25CollectiveMainloopFwdSm80ILi4ELi1ELb0EN4cute5tupleIJNS5_1CILi128EEENS7_ILi96EEENS7_ILi64EEEEEELi64ENS_10bfloat16_tEfNS_4arch4Sm80ELb0ELb1ELb1ELb1ELb1ELb1ELb1ELb0EEENS1_21CollectiveEpilogueFwdINS6_IJS8_SA_S9_EEENS6_IJNS7_ILi1EEESI_SI_EEESC_SE_Li128ELb1ELb1ELb0ELb0EEENS1_19SingleTileSchedulerILb1ELb0ELb1ELi128EEEEEEEEEvNT_6ParamsE --------------------------
	.section	.text._ZN7cutlass13device_kernelIN5flash19enable_sm80_to_sm89INS1_16FlashAttnFwdSm80INS1_25CollectiveMainloopFwdSm80ILi4ELi1ELb0EN4cute5tupleIJNS5_1CILi128EEENS7_ILi96EEENS7_ILi64EEEEEELi64ENS_10bfloat16_tEfNS_4arch4Sm80ELb0ELb1ELb1ELb1ELb1ELb1ELb1ELb0EEENS1_21CollectiveEpilogueFwdINS6_IJS8_SA_S9_EEENS6_IJNS7_ILi1EEESI_SI_EEESC_SE_Li128ELb1ELb1ELb0ELb0EEENS1_19SingleTileSchedulerILb1ELb0ELb1ELi128EEEEEEEEEvNT_6ParamsE,"ax",@progbits
	.sectioninfo	@"SHI_REGISTERS=255"
	.align	128
.text._ZN7cutlass13device_kernelIN5flash19enable_sm80_to_sm89INS1_16FlashAttnFwdSm80INS1_25CollectiveMainloopFwdSm80ILi4ELi1ELb0EN4cute5tupleIJNS5_1CILi128EEENS7_ILi96EEENS7_ILi64EEEEEELi64ENS_10bfloat16_tEfNS_4arch4Sm80ELb0ELb1ELb1ELb1ELb1ELb1ELb1ELb0EEENS1_21CollectiveEpilogueFwdINS6_IJS8_SA_S9_EEENS6_IJNS7_ILi1EEESI_SI_EEESC_SE_Li128ELb1ELb1ELb0ELb0EEENS1_19SingleTileSchedulerILb1ELb0ELb1ELi128EEEEEEEEEvNT_6ParamsE:
        .type           _ZN7cutlass13device_kernelIN5flash19enable_sm80_to_sm89INS1_16FlashAttnFwdSm80INS1_25CollectiveMainloopFwdSm80ILi4ELi1ELb0EN4cute5tupleIJNS5_1CILi128EEENS7_ILi96EEENS7_ILi64EEEEEELi64ENS_10bfloat16_tEfNS_4arch4Sm80ELb0ELb1ELb1ELb1ELb1ELb1ELb1ELb0EEENS1_21CollectiveEpilogueFwdINS6_IJS8_SA_S9_EEENS6_IJNS7_ILi1EEESI_SI_EEESC_SE_Li128ELb1ELb1ELb0ELb0EEENS1_19SingleTileSchedulerILb1ELb0ELb1ELi128EEEEEEEEEvNT_6ParamsE,@function
        .size           _ZN7cutlass13device_kernelIN5flash19enable_sm80_to_sm89INS1_16FlashAttnFwdSm80INS1_25CollectiveMainloopFwdSm80ILi4ELi1ELb0EN4cute5tupleIJNS5_1CILi128EEENS7_ILi96EEENS7_ILi64EEEEEELi64ENS_10bfloat16_tEfNS_4arch4Sm80ELb0ELb1ELb1ELb1ELb1ELb1ELb1ELb0EEENS1_21CollectiveEpilogueFwdINS6_IJS8_SA_S9_EEENS6_IJNS7_ILi1EEESI_SI_EEESC_SE_Li128ELb1ELb1ELb0ELb0EEENS1_19SingleTileSchedulerILb1ELb0ELb1ELi128EEEEEEEEEvNT_6ParamsE,(.L_x_1601 - _ZN7cutlass13device_kernelIN5flash19enable_sm80_to_sm89INS1_16FlashAttnFwdSm80INS1_25CollectiveMainloopFwdSm80ILi4ELi1ELb0EN4cute5tupleIJNS5_1CILi128EEENS7_ILi96EEENS7_ILi64EEEEEELi64ENS_10bfloat16_tEfNS_4arch4Sm80ELb0ELb1ELb1ELb1ELb1ELb1ELb1ELb0EEENS1_21CollectiveEpilogueFwdINS6_IJS8_SA_S9_EEENS6_IJNS7_ILi1EEESI_SI_EEESC_SE_Li128ELb1ELb1ELb0ELb0EEENS1_19SingleTileSchedulerILb1ELb0ELb1ELi128EEEEEEEEEvNT_6ParamsE)
        .other          _ZN7cutlass13device_kernelIN5flash19enable_sm80_to_sm89INS1_16FlashAttnFwdSm80INS1_25CollectiveMainloopFwdSm80ILi4ELi1ELb0EN4cute5tupleIJNS5_1CILi128EEENS7_ILi96EEENS7_ILi64EEEEEELi64ENS_10bfloat16_tEfNS_4arch4Sm80ELb0ELb1ELb1ELb1ELb1ELb1ELb1ELb0EEENS1_21CollectiveEpilogueFwdINS6_IJS8_SA_S9_EEENS6_IJNS7_ILi1EEESI_SI_EEESC_SE_Li128ELb1ELb1ELb0ELb0EEENS1_19SingleTileSchedulerILb1ELb0ELb1ELi128EEEEEEEEEvNT_6ParamsE,@"STO_CUDA_ENTRY STV_DEFAULT"
_ZN7cutlass13device_kernelIN5flash19enable_sm80_to_sm89INS1_16FlashAttnFwdSm80INS1_25CollectiveMainloopFwdSm80ILi4ELi1ELb0EN4cute5tupleIJNS5_1CILi128EEENS7_ILi96EEENS7_ILi64EEEEEELi64ENS_10bfloat16_tEfNS_4arch4Sm80ELb0ELb1ELb1ELb1ELb1ELb1ELb1ELb0EEENS1_21CollectiveEpilogueFwdINS6_IJS8_SA_S9_EEENS6_IJNS7_ILi1EEESI_SI_EEESC_SE_Li128ELb1ELb1ELb0ELb0EEENS1_19SingleTileSchedulerILb1ELb0ELb1ELi128EEEEEEEEEvNT_6ParamsE:
[----:B------:R-:W-:Y:S02]  /*0000*/  MOV R1, c[0x0][0x28] ;  /* 0x00000a0000017a02 */ /* 0x000fe40000000f00 */
[----:B------:R-:W1:Y:S01]  /*0010*/  S2R R207, SR_TID.X ;  /* 0x0000000000cf7919 */ /* 0x000e620000002100 */
[----:B------:R-:W-:Y:S01]  /*0020*/  IMAD.MOV.U32 R11, RZ, RZ, 0x4 ;  /* 0x00000004ff0b7424 */ /* 0x000fe200078e00ff */
[----:B------:R-:W2:Y:S01]  /*0030*/  S2UR UR18, SR_CTAID.X ;  /* 0x00000000001279c3 */ /* 0x000ea20000002500 */
[----:B------:R-:W-:Y:S01]  /*0040*/  ULDC.64 UR26, c[0x0][0x118] ;  /* 0x00004600001a7ab9 */ /* 0x000fe20000000a00 */
[----:B------:R-:W3:Y:S01]  /*0050*/  S2R R4, SR_CTAID.Z ;  /* 0x0000000000047919 */ /* 0x000ee20000002700 */
[----:B------:R-:W-:-:S05]  /*0060*/  IADD3 R1, R1, -0x50, RZ ;  /* 0xffffffb001017810 */ /* 0x000fca0007ffe0ff */
[----:B------:R-:W4:Y:S01]  /*0070*/  S2UR UR22, SR_CTAID.Z ;  /* 0x00000000001679c3 */ /* 0x000f220000002700 */
[----:B-1----:R-:W-:Y:S01]  /*0080*/  SHF.R.U32.HI R0, RZ, 0x5, R207 ;  /* 0x00000005ff007819 */ /* 0x002fe200000116cf */
[----:B---3--:R-:W-:-:S05]  /*0090*/  IMAD.WIDE R2, R4, R11, c[0x0][0x568] ;  /* 0x00015a0004027625 */ /* 0x008fca00078e020b */
[----:B------:R-:W1:Y:S02]  /*00a0*/  SHFL.IDX PT, R0, R0, RZ, 0x1f ;  /* 0x00001fff00007589 */ /* 0x000e6400000e0000 */
[----:B-1----:R-:W-:-:S13]  /*00b0*/  ISETP.NE.AND P0, PT, R0, RZ, PT ;  /* 0x000000ff0000720c */ /* 0x002fda0003f05270 */
[----:B--2-4-:R-:W-:Y:S05]  /*00c0*/  @!P0 BRA `(.L_x_324) ;  /* 0x0000017000008947 */ /* 0x014fea0003800000 */
[----:B------:R-:W-:-:S04]  /*00d0*/  ISETP.NE.U32.AND P0, PT, RZ, c[0x0][0x568], PT ;  /* 0x00015a00ff007a0c */ /* 0x000fc80003f05070 */
[----:B------:R-:W-:-:S13]  /*00e0*/  ISETP.NE.AND.EX P0, PT, RZ, c[0x0][0x56c], PT, P0 ;  /* 0x00015b00ff007a0c */ /* 0x000fda0003f05300 */
[----:B------:R-:W-:Y:S05]  /*00f0*/  @!P0 BRA `(.L_x_325) ;  /* 0x0000003000008947 */ /* 0x000fea0003800000 */
[----:B------:R-:W2:Y:S02]  /*0100*/  LDG.E R0, [R2.64] ;  /* 0x0000001a02007981 */ /* 0x000ea4000c1e1900 */
[----:B--2---:R1:W2:Y:S02]  /*0110*/  R2UR UR5, R0 ;  /* 0x00000000000573c2 */ /* 0x0042a400000e0000 */
[----:B-12---:R-:W-:Y:S05]  /*0120*/  BRA `(.L_x_326) ;  /* 0x000000b000007947 */ /* 0x006fea0003800000 */
.L_x_325:
[----:B------:R-:W-:-:S04]  /*0130*/  ISETP.NE.U32.AND P0, PT, RZ, c[0x0][0x560], PT ;  /* 0x00015800ff007a0c */ /* 0x000fc80003f05070 */
[----:B------:R-:W-:-:S13]  /*0140*/  ISETP.NE.AND.EX P0, PT, RZ, c[0x0][0x564], PT, P0 ;  /* 0x00015900ff007a0c */ /* 0x000fda0003f05300 */
[----:B------:R-:W-:Y:S05]  /*0150*/  @!P0 BRA `(.L_x_327) ;  /* 0x0000007000008947 */ /* 0x000fea0003800000 */
[----:B------:R-:W-:-:S05]  /*0160*/  IMAD.WIDE R2, R4, R11, c[0x0][0x560] ;  /* 0x0001580004027625 */ /* 0x000fca00078e020b */
[----:B------:R-:W2:Y:S04]  /*0170*/  LDG.E R4, [R2.64] ;  /* 0x0000001a02047981 */ /* 0x000ea8000c1e1900 */
[----:B------:R-:W3:Y:S01]  /*0180*/  LDG.E R0, [R2.64+0x4] ;  /* 0x0000041a02007981 */ /* 0x000ee2000c1e1900 */
[----:B--2---:R-:W1:Y:S08]  /*0190*/  R2UR UR4, R4 ;  /* 0x00000000040473c2 */ /* 0x004e7000000e0000 */
[----:B---3--:R-:W1:Y:S02]  /*01a0*/  R2UR UR5, R0 ;  /* 0x00000000000573c2 */ /* 0x008e6400000e0000 */
[----:B-1----:R-:W-:Y:S01]  /*01b0*/  UIADD3 UR5, -UR4, UR5, URZ ;  /* 0x0000000504057290 */ /* 0x002fe2000fffe13f */
[----:B------:R-:W-:Y:S05]  /*01c0*/  BRA `(.L_x_326) ;  /* 0x0000001000007947 */ /* 0x000fea0003800000 */
.L_x_327:
[----:B------:R-:W-:Y:S02]  /*01d0*/  ULDC UR5, c[0x0][0x54c] ;  /* 0x0001530000057ab9 */ /* 0x000fe40000000800 */
.L_x_326:
[----:B------:R-:W-:Y:S02]  /*01e0*/  ULDC UR4, c[0x0][0x548] ;  /* 0x0001520000047ab9 */ /* 0x000fe40000000800 */
[----:B------:R-:W-:-:S02]  /*01f0*/  USHF.L.U32 UR18, UR18, 0x7, URZ ;  /* 0x0000000712127899 */ /* 0x000fc4000800063f */
[----:B------:R-:W-:-:S04]  /*0200*/  UIMAD UR4, UR5, UR4, URZ ;  /* 0x00000004050472a4 */ /* 0x000fc8000f8e023f */
[----:B------:R-:W-:-:S04]  /*0210*/  UISETP.GE.AND UP0, UPT, UR18, UR4, UPT ;  /* 0x000000041200728c */ /* 0x000fc8000bf06270 */
[----:B------:R-:W-:Y:S01]  /*0220*/  USEL UR22, UR22, 0xffffffff, !UP0 ;  /* 0xffffffff16167887 */ /* 0x000fe2000c000000 */
[----:B------:R-:W-:Y:S05]  /*0230*/  BRA `(.L_x_328) ;  /* 0x0000016000007947 */ /* 0x000fea0003800000 */
.L_x_324:
[----:B------:R-:W-:-:S04]  /*0240*/  ISETP.NE.U32.AND P0, PT, RZ, c[0x0][0x568], PT ;  /* 0x00015a00ff007a0c */ /* 0x000fc80003f05070 */
[----:B------:R-:W-:-:S13]  /*0250*/  ISETP.NE.AND.EX P0, PT, RZ, c[0x0][0x56c], PT, P0 ;  /* 0x00015b00ff007a0c */ /* 0x000fda0003f05300 */
[----:B------:R-:W-:Y:S05]  /*0260*/  @!P0 BRA `(.L_x_329) ;  /* 0x0000003000008947 */ /* 0x000fea0003800000 */
[----:B------:R-:W2:Y:S02]  /*0270*/  LDG.E R0, [R2.64] ;  /* 0x0000001a02007981 */ /* 0x000ea4000c1e1900 */
[----:B--2---:R1:W2:Y:S02]  /*0280*/  R2UR UR5, R0 ;  /* 0x00000000000573c2 */ /* 0x0042a400000e0000 */
[----:B-12---:R-:W-:Y:S05]  /*0290*/  BRA `(.L_x_330) ;  /* 0x000000b000007947 */ /* 0x006fea0003800000 */
.L_x_329:
        /* <DEDUP_REMOVED lines=10> */
.L_x_331:
[----:B------:R-:W-:Y:S02]  /*0340*/  ULDC UR5, c[0x0][0x54c] ;  /* 0x0001530000057ab9 */ /* 0x000fe40000000800 */
.L_x_330:
[----:B------:R-:W-:Y:S02]  /*0350*/  ULDC UR4, c[0x0][0x548] ;  /* 0x0001520000047ab9 */ /* 0x000fe40000000800 */
[----:B------:R-:W-:-:S02]  /*0360*/  USHF.L.U32 UR18, UR18, 0x7, URZ ;  /* 0x0000000712127899 */ /* 0x000fc4000800063f */
[----:B------:R-:W-:-:S04]  /*0370*/  UIMAD UR4, UR5, UR4, URZ ;  /* 0x00000004050472a4 */ /* 0x000fc8000f8e023f */
[----:B------:R-:W-:-:S04]  /*0380*/  UISETP.GE.AND UP0, UPT, UR18, UR4, UPT ;  /* 0x000000041200728c */ /* 0x000fc8000bf06270 */
[----:B------:R-:W-:-:S06]  /*0390*/  USEL UR22, UR22, 0xffffffff, !UP0 ;  /* 0xffffffff16167887 */ /* 0x000fcc000c000000 */
.L_x_328:
[----:B------:R-:W-:-:S13]  /*03a0*/  ISETP.LE.AND P0, PT, RZ, UR22, PT ;  /* 0x00000016ff007c0c */ /* 0x000fda000bf03270 */
[----:B------:R-:W-:Y:S05]  /*03b0*/  @!P0 EXIT ;  /* 0x000000000000894d */ /* 0x000fea0003800000 */
[----:B------:R-:W-:Y:S01]  /*03c0*/  ISETP.NE.U32.AND P0, PT, RZ, c[0x0][0x370], PT ;  /* 0x0000dc00ff007a0c */ /* 0x000fe20003f05070 */
[----:B------:R-:W-:Y:S01]  /*03d0*/  ULDC.64 UR4, c[0x0][0x358] ;  /* 0x0000d60000047ab9 */ /* 0x000fe20000000a00 */
[----:B------:R-:W-:Y:S01]  /*03e0*/  ISETP.NE.U32.AND P1, PT, RZ, c[0x0][0x360], PT ;  /* 0x0000d800ff007a0c */ /* 0x000fe20003f25070 */
[----:B------:R-:W-:Y:S01]  /*03f0*/  IMAD.U32 R2, RZ, RZ, UR22 ;  /* 0x00000016ff027e24 */ /* 0x000fe2000f8e00ff */
[----:B------:R-:W-:Y:S01]  /*0400*/  ISETP.NE.AND.EX P3, PT, RZ, c[0x0][0x374], PT, P0 ;  /* 0x0000dd00ff007a0c */ /* 0x000fe20003f65300 */
[----:B------:R-:W-:Y:S01]  /*0410*/  IMAD.U32 R0, RZ, RZ, UR22 ;  /* 0x00000016ff007e24 */ /* 0x000fe2000f8e00ff */
[----:B------:R-:W-:Y:S01]  /*0420*/  ISETP.NE.AND.EX P1, PT, RZ, c[0x0][0x364], PT, P1 ;  /* 0x0000d900ff007a0c */ /* 0x000fe20003f25310 */
[----:B------:R-:W-:Y:S01]  /*0430*/  UISETP.NE.U32.AND UP2, UPT, URZ, UR4, UPT ;  /* 0x000000043f00728c */ /* 0x000fe2000bf45070 */
[----:B------:R-:W-:Y:S02]  /*0440*/  ISETP.NE.U32.AND P2, PT, RZ, c[0x0][0x348], PT ;  /* 0x0000d200ff007a0c */ /* 0x000fe40003f45070 */
[----:B------:R-:W-:Y:S01]  /*0450*/  MOV R4, UR22 ;  /* 0x0000001600047c02 */ /* 0x000fe20008000f00 */
[----:B------:R-:W-:Y:S01]  /*0460*/  UISETP.NE.AND.EX UP2, UPT, URZ, UR5, UPT, UP2 ;  /* 0x000000053f00728c */ /* 0x000fe2000bf45320 */
[----:B------:R-:W-:-:S02]  /*0470*/  ISETP.NE.AND.EX P2, PT, RZ, c[0x0][0x34c], PT, P2 ;  /* 0x0000d300ff007a0c */ /* 0x000fc40003f45320 */
[----:B------:R-:W-:Y:S01]  /*0480*/  ISETP.NE.U32.AND P4, PT, RZ, c[0x0][0x350], PT ;  /* 0x0000d400ff007a0c */ /* 0x000fe20003f85070 */
[----:B------:R-:W-:-:S04]  /*0490*/  IMAD.WIDE R4, R11, R4, c[0x0][0x348] ;  /* 0x0000d2000b047625 */ /* 0x000fc800078e0204 */
[----:B------:R-:W-:Y:S01]  /*04a0*/  @P3 IMAD.WIDE R6, R11, R2, c[0x0][0x370] ;  /* 0x0000dc000b063625 */ /* 0x000fe200078e0202 */
[----:B------:R-:W-:-:S03]  /*04b0*/  ISETP.NE.AND.EX P4, PT, RZ, c[0x0][0x354], PT, P4 ;  /* 0x0000d500ff007a0c */ /* 0x000fc60003f85340 */
[----:B------:R-:W-:Y:S01]  /*04c0*/  @P1 IMAD.WIDE R2, R11, R0, c[0x0][0x360] ;  /* 0x0000d8000b021625 */ /* 0x000fe200078e0200 */
[----:B------:R-:W-:Y:S01]  /*04d0*/  PLOP3.LUT P0, PT, PT, PT, UP2, 0x80, 0x0 ;  /* 0x000000000000781c */ /* 0x000fe20003f0f028 */
[----:B------:R1:W2:Y:S04]  /*04e0*/  @P3 LDG.E R9, [R6.64] ;  /* 0x0000001a06093981 */ /* 0x0002a8000c1e1900 */
[----:B------:R3:W4:Y:S01]  /*04f0*/  @P1 LDG.E R0, [R2.64] ;  /* 0x0000001a02001981 */ /* 0x000722000c1e1900 */
[----:B------:R-:W-:Y:S01]  /*0500*/  IMAD.MOV.U32 R30, RZ, RZ, RZ ;  /* 0x000000ffff1e7224 */ /* 0x000fe200078e00ff */
[----:B------:R-:W-:Y:S02]  /*0510*/  MOV R10, RZ ;  /* 0x000000ff000a7202 */ /* 0x000fe40000000f00 */
[----:B------:R-:W4:Y:S01]  /*0520*/  @P2 LDG.E R8, [R4.64] ;  /* 0x0000001a04082981 */ /* 0x000f22000c1e1900 */
[----:B-1----:R-:W-:Y:S01]  /*0530*/  MOV R6, UR22 ;  /* 0x0000001600067c02 */ /* 0x002fe20008000f00 */
[----:B---3--:R-:W-:-:S04]  /*0540*/  IMAD.U32 R2, RZ, RZ, UR22 ;  /* 0x00000016ff027e24 */ /* 0x008fc8000f8e00ff */
[----:B------:R-:W-:-:S04]  /*0550*/  IMAD.WIDE R6, R11, R6, c[0x0][0x358] ;  /* 0x0000d6000b067625 */ /* 0x000fc800078e0206 */
[----:B------:R-:W-:Y:S01]  /*0560*/  IMAD.WIDE R2, R11, R2, c[0x0][0x350] ;  /* 0x0000d4000b027625 */ /* 0x000fe200078e0202 */
[----:B------:R1:W5:Y:S04]  /*0570*/  @P0 LDG.E R10, [R6.64] ;  /* 0x0000001a060a0981 */ /* 0x000368000c1e1900 */
[----:B------:R1:W5:Y:S01]  /*0580*/  @P4 LDG.E R30, [R2.64] ;  /* 0x0000001a021e4981 */ /* 0x000362000c1e1900 */
[----:B------:R-:W3:Y:S01]  /*0590*/  S2UR UR17, SR_CTAID.Y ;  /* 0x00000000001179c3 */ /* 0x000ee20000002600 */
[----:B------:R-:W-:Y:S02]  /*05a0*/  UMOV UR19, URZ ;  /* 0x0000003f00137c82 */ /* 0x000fe40008000000 */
[----:B------:R-:W-:Y:S02]  /*05b0*/  ULDC UR21, c[0x0][0x168] ;  /* 0x00005a0000157ab9 */ /* 0x000fe40000000800 */
[----:B------:R-:W-:-:S02]  /*05c0*/  UMOV UR20, URZ ;  /* 0x0000003f00147c82 */ /* 0x000fc40008000000 */
[----:B------:R-:W-:Y:S02]  /*05d0*/  ULDC UR4, c[0x0][0x2ac] ;  /* 0x0000ab0000047ab9 */ /* 0x000fe40000000800 */
[----:B------:R-:W-:Y:S02]  /*05e0*/  ULDC UR31, c[0x0][0x1d0] ;  /* 0x00007400001f7ab9 */ /* 0x000fe40000000800 */
[----:B------:R-:W-:-:S03]  /*05f0*/  UIMAD UR31, UR4, UR31, URZ ;  /* 0x0000001f041f72a4 */ /* 0x000fc6000f8e023f */
[----:B------:R-:W-:Y:S02]  /*0600*/  ULDC UR4, c[0x0][0x228] ;  /* 0x00008a0000047ab9 */ /* 0x000fe40000000800 */
[----:B---3--:R-:W-:Y:S01]  /*0610*/  USHF.R.S32.HI UR16, URZ, 0x1f, UR17 ;  /* 0x0000001f3f107899 */ /* 0x008fe20008011411 */
[----:B--2---:R1:W2:Y:S08]  /*0620*/  @P3 R2UR UR19, R9 ;  /* 0x00000000091333c2 */ /* 0x0042b000000e0000 */
[----:B----4-:R1:W3:Y:S08]  /*0630*/  @P1 R2UR UR21, R0 ;  /* 0x00000000001513c2 */ /* 0x0102f000000e0000 */
[----:B------:R1:W4:Y:S01]  /*0640*/  @P2 R2UR UR20, R8 ;  /* 0x00000000081423c2 */ /* 0x00032200000e0000 */
[----:B------:R-:W-:Y:S05]  /*0650*/  @P1 BRA `(.L_x_332) ;  /* 0x0000006000001947 */ /* 0x000fea0003800000 */
[----:B------:R-:W-:Y:S05]  /*0660*/  @!P2 BRA `(.L_x_332) ;  /* 0x000000500000a947 */ /* 0x000fea0003800000 */
[----:B-1--4-:R1:W4:Y:S04]  /*0670*/  LDG.E R0, [R4.64] ;  /* 0x0000001a04007981 */ /* 0x012328000c1e1900 */
[----:B-1-3--:R-:W3:Y:S01]  /*0680*/  LDG.E R4, [R4.64+0x4] ;  /* 0x0000041a04047981 */ /* 0x00aee2000c1e1900 */
[----:B----4-:R-:W1:Y:S08]  /*0690*/  R2UR UR21, R0 ;  /* 0x00000000001573c2 */ /* 0x010e7000000e0000 */
[----:B---3--:R-:W1:Y:S02]  /*06a0*/  R2UR UR5, R4 ;  /* 0x00000000040573c2 */ /* 0x008e6400000e0000 */
[----:B-1----:R-:W-:-:S06]  /*06b0*/  UIADD3 UR21, -UR21, UR5, URZ ;  /* 0x0000000515157290 */ /* 0x002fcc000fffe13f */
.L_x_332:
[----:B------:R-:W-:-:S04]  /*06c0*/  ISETP.NE.U32.AND P1, PT, RZ, c[0x0][0x368], PT ;  /* 0x0000da00ff007a0c */ /* 0x000fc80003f25070 */
[----:B------:R-:W-:-:S13]  /*06d0*/  ISETP.NE.AND.EX P1, PT, RZ, c[0x0][0x36c], PT, P1 ;  /* 0x0000db00ff007a0c */ /* 0x000fda0003f25310 */
[----:B------:R-:W-:Y:S05]  /*06e0*/  @!P1 BRA `(.L_x_333) ;  /* 0x0000005000009947 */ /* 0x000fea0003800000 */
[----:B-1----:R-:W-:-:S05]  /*06f0*/  MOV R0, UR22 ;  /* 0x0000001600007c02 */ /* 0x002fca0008000f00 */
[----:B------:R-:W-:-:S05]  /*0700*/  IMAD.WIDE R2, R11, R0, c[0x0][0x368] ;  /* 0x0000da000b027625 */ /* 0x000fca00078e0200 */
[----:B----4-:R-:W4:Y:S02]  /*0710*/  LDG.E R0, [R2.64] ;  /* 0x0000001a02007981 */ /* 0x010f24000c1e1900 */
[----:B----4-:R1:W4:Y:S02]  /*0720*/  R2UR UR31, R0 ;  /* 0x00000000001f73c2 */ /* 0x01032400000e0000 */
[----:B-1--4-:R-:W-:Y:S05]  /*0730*/  BRA `(.L_x_334) ;  /* 0x0000006000007947 */ /* 0x012fea0003800000 */
.L_x_333:
[----:B------:R-:W-:Y:S05]  /*0740*/  @!P4 BRA `(.L_x_334) ;  /* 0x000000500000c947 */ /* 0x000fea0003800000 */
[----:B-1--4-:R1:W4:Y:S04]  /*0750*/  LDG.E R0, [R2.64] ;  /* 0x0000001a02007981 */ /* 0x012328000c1e1900 */
[----:B-1-3--:R-:W3:Y:S01]  /*0760*/  LDG.E R2, [R2.64+0x4] ;  /* 0x0000041a02027981 */ /* 0x00aee2000c1e1900 */
[----:B----4-:R-:W1:Y:S08]  /*0770*/  R2UR UR31, R0 ;  /* 0x00000000001f73c2 */ /* 0x010e7000000e0000 */
[----:B---3--:R-:W1:Y:S02]  /*0780*/  R2UR UR5, R2 ;  /* 0x00000000020573c2 */ /* 0x008e6400000e0000 */
[----:B-1----:R-:W-:-:S06]  /*0790*/  UIADD3 UR31, -UR31, UR5, URZ ;  /* 0x000000051f1f7290 */ /* 0x002fcc000fffe13f */
.L_x_334:
[----:B----4-:R1:W4:Y:S01]  /*07a0*/  @P0 LDG.E R4, [R6.64] ;  /* 0x0000001a06040981 */ /* 0x010322000c1e1900 */
[----:B------:R-:W-:Y:S01]  /*07b0*/  ISETP.NE.U32.AND P1, PT, RZ, c[0x0][0x378], PT ;  /* 0x0000de00ff007a0c */ /* 0x000fe20003f25070 */
[----:B-1----:R-:W-:Y:S01]  /*07c0*/  IMAD.U32 R0, RZ, RZ, UR22 ;  /* 0x00000016ff007e24 */ /* 0x002fe2000f8e00ff */
[----:B------:R-:W-:Y:S01]  /*07d0*/  MOV R133, UR31 ;  /* 0x0000001f00857c02 */ /* 0x000fe20008000f00 */
[----:B------:R-:W-:-:S02]  /*07e0*/  ULDC UR5, c[0x0][0x2c4] ;  /* 0x0000b10000057ab9 */ /* 0x000fc40000000800 */
[----:B------:R-:W-:Y:S01]  /*07f0*/  ULDC.64 UR6, c[0x0][0x2c8] ;  /* 0x0000b20000067ab9 */ /* 0x000fe20000000a00 */
[----:B---3--:R-:W3:Y:S01]  /*0800*/  @P0 LDG.E R6, [R6.64+0x4] ;  /* 0x0000041a06060981 */ /* 0x008ee2000c1e1900 */
[----:B------:R-:W-:-:S13]  /*0810*/  ISETP.NE.AND.EX P1, PT, RZ, c[0x0][0x37c], PT, P1 ;  /* 0x0000df00ff007a0c */ /* 0x000fda0003f25310 */
[----:B------:R-:W-:-:S05]  /*0820*/  @P1 IMAD.WIDE R2, R11, R0, c[0x0][0x378] ;  /* 0x0000de000b021625 */ /* 0x000fca00078e0200 */
[----:B------:R1:W5:Y:S01]  /*0830*/  @P1 LDG.E R133, [R2.64] ;  /* 0x0000001a02851981 */ /* 0x000362000c1e1900 */
[----:B------:R-:W-:Y:S02]  /*0840*/  UISETP.NE.AND UP0, UPT, UR5, 0x1, UPT ;  /* 0x000000010500788c */ /* 0x000fe4000bf05270 */
[----:B--2---:R-:W-:Y:S02]  /*0850*/  UIADD3 UR5, -UR19, UR31, URZ ;  /* 0x0000001f13057290 */ /* 0x004fe4000fffe13f */
[----:B------:R-:W-:-:S07]  /*0860*/  UP2UR UR24, UPR, URZ, 0x1 ;  /* 0x000000013f187883 */ /* 0x000fce0008000000 */
[----:B------:R-:W-:-:S04]  /*0870*/  @UP0 UIADD3 UR10, UR18, 0x7f, URZ ;  /* 0x0000007f120a0890 */ /* 0x000fc8000fffe03f */
[----:B------:R-:W-:Y:S01]  /*0880*/  UIMAD.WIDE.U32 UR10, UR10, UR6, URZ ;  /* 0x000000060a0a72a5 */ /* 0x000fe2000f8e003f */
[----:B----4-:R-:W2:Y:S08]  /*0890*/  @P0 R2UR UR8, R4 ;  /* 0x00000000040803c2 */ /* 0x010eb000000e0000 */
[----:B---3--:R-:W2:Y:S02]  /*08a0*/  @P0 R2UR UR9, R6 ;  /* 0x00000000060903c2 */ /* 0x008ea400000e0000 */
[----:B--2---:R-:W-:-:S02]  /*08b0*/  @UP2 UIADD3 UR4, -UR8, UR9, URZ ;  /* 0x0000000908042290 */ /* 0x004fc4000fffe13f */
[----:B------:R-:W-:Y:S02]  /*08c0*/  UIADD3 UR8, UR18, 0x7f, URZ ;  /* 0x0000007f12087890 */ /* 0x000fe4000fffe03f */
[----:B------:R-:W-:Y:S02]  /*08d0*/  @UP0 USHF.R.U32.HI UR8, URZ, UR7, UR11 ;  /* 0x000000073f080299 */ /* 0x000fe4000801160b */
[----:B------:R-:W-:Y:S02]  /*08e0*/  UIADD3 UR15, UR5, UR4, URZ ;  /* 0x00000004050f7290 */ /* 0x000fe4000fffe03f */
[----:B------:R-:W-:Y:S02]  /*08f0*/  ULDC.64 UR6, c[0x0][0x328] ;  /* 0x0000ca0000067ab9 */ /* 0x000fe40000000a00 */
[----:B------:R-:W-:Y:S02]  /*0900*/  UISETP.GE.AND UP0, UPT, UR7, 0x1, UPT ;  /* 0x000000010700788c */ /* 0x000fe4000bf06270 */
[----:B------:R-:W-:-:S02]  /*0910*/  UIADD3 UR14, UR15, 0x1, -UR21 ;  /* 0x000000010f0e7890 */ /* 0x000fc4000fffe815 */
[----:B------:R-:W-:Y:S02]  /*0920*/  UP2UR UR23, UPR, URZ, 0x1 ;  /* 0x000000013f177883 */ /* 0x000fe40008000000 */
[----:B------:R-:W-:Y:S01]  /*0930*/  PLOP3.LUT P0, PT, PT, PT, UP0, 0x40, 0x0 ;  /* 0x000000000000781c */ /* 0x000fe20003f0e808 */
[----:B------:R-:W-:-:S04]  /*0940*/  UIADD3 UR8, UR14, UR8, URZ ;  /* 0x000000080e087290 */ /* 0x000fc8000fffe03f */
[----:B------:R-:W-:-:S06]  /*0950*/  UIADD3 UR6, UR8, UR6, URZ ;  /* 0x0000000608067290 */ /* 0x000fcc000fffe03f */
[----:B------:R-:W-:Y:S02]  /*0960*/  IMAD.U32 R0, RZ, RZ, UR6 ;  /* 0x00000006ff007e24 */ /* 0x000fe4000f8e00ff */
[----:B------:R-:W-:Y:S05]  /*0970*/  @P0 BRA `(.L_x_335) ;  /* 0x0000011000000947 */ /* 0x000fea0003800000 */
[----:B-1----:R-:W-:Y:S01]  /*0980*/  ISETP.LT.AND P0, PT, RZ, UR8, PT ;  /* 0x00000008ff007c0c */ /* 0x002fe2000bf01270 */
[----:B------:R-:W-:-:S12]  /*0990*/  UIADD3 UR6, UR8, -0x1, URZ ;  /* 0xffffffff08067890 */ /* 0x000fd8000fffe03f */
[----:B------:R-:W-:Y:S05]  /*09a0*/  @P0 BRA `(.L_x_336) ;  /* 0x0000007000000947 */ /* 0x000fea0003800000 */
[----:B------:R-:W-:Y:S02]  /*09b0*/  UISETP.NE.AND UP0, UPT, UR7, 0x1, UPT ;  /* 0x000000010700788c */ /* 0x000fe4000bf05270 */
[----:B------:R-:W-:-:S03]  /*09c0*/  UIADD3 UR6, -UR8, URZ, URZ ;  /* 0x0000003f08067290 */ /* 0x000fc6000fffe13f */
[----:B------:R-:W-:Y:S02]  /*09d0*/  ULDC.64 UR8, c[0x0][0x330] ;  /* 0x0000cc0000087ab9 */ /* 0x000fe40000000a00 */
[----:B------:R-:W-:-:S04]  /*09e0*/  UIMAD.WIDE.U32 UR10, UR6, UR8, URZ ;  /* 0x00000008060a72a5 */ /* 0x000fc8000f8e003f */
[----:B------:R-:W-:-:S04]  /*09f0*/  @UP0 USHF.R.U32.HI UR6, URZ, UR9, UR11 ;  /* 0x000000093f060299 */ /* 0x000fc8000801160b */
[----:B------:R-:W-:Y:S01]  /*0a00*/  ULOP3.LUT UR6, URZ, UR6, URZ, 0x33, !UPT ;  /* 0x000000063f067292 */ /* 0x000fe2000f8e333f */
[----:B------:R-:W-:Y:S05]  /*0a10*/  BRA `(.L_x_337) ;  /* 0x0000004000007947 */ /* 0x000fea0003800000 */
.L_x_336:
[----:B------:R-:W-:Y:S02]  /*0a20*/  UISETP.NE.AND UP0, UPT, UR7, 0x1, UPT ;  /* 0x000000010700788c */ /* 0x000fe4000bf05270 */
[----:B------:R-:W-:Y:S02]  /*0a30*/  ULDC.64 UR8, c[0x0][0x330] ;  /* 0x0000cc0000087ab9 */ /* 0x000fe40000000a00 */
[----:B------:R-:W-:-:S07]  /*0a40*/  UIMAD.WIDE.U32 UR10, UR6, UR8, URZ ;  /* 0x00000008060a72a5 */ /* 0x000fce000f8e003f */
[----:B------:R-:W-:Y:S02]  /*0a50*/  @UP0 USHF.R.U32.HI UR6, URZ, UR9, UR11 ;  /* 0x000000093f060299 */ /* 0x000fe4000801160b */
.L_x_337:
[----:B------:R-:W-:Y:S02]  /*0a60*/  ULDC UR8, c[0x0][0x32c] ;  /* 0x0000cb0000087ab9 */ /* 0x000fe40000000800 */
[----:B------:R-:W-:-:S06]  /*0a70*/  UIMAD UR8, UR6, UR7, UR8 ;  /* 0x00000007060872a4 */ /* 0x000fcc000f8e0208 */
[----:B------:R-:W-:Y:S02]  /*0a80*/  IMNMX R0, R0, UR8, PT ;  /* 0x0000000800007c17 */ /* 0x000fe4000b800200 */
.L_x_335:
[----:B-1----:R-:W-:Y:S02]  /*0a90*/  UISETP.NE.AND UP0, UPT, UR24, URZ, UPT ;  /* 0x0000003f1800728c */ /* 0x002fe4000bf05270 */
[----:B------:R-:W-:Y:S02]  /*0aa0*/  ULDC.64 UR8, c[0x0][0x2c8] ;  /* 0x0000b20000087ab9 */ /* 0x000fe40000000a00 */
[----:B------:R-:W-:Y:S02]  /*0ab0*/  UIMAD.WIDE.U32 UR10, UR18, UR8, URZ ;  /* 0x00000008120a72a5 */ /* 0x000fe4000f8e003f */
[----:B------:R-:W-:Y:S02]  /*0ac0*/  UMOV UR6, UR18 ;  /* 0x0000001200067c82 */ /* 0x000fe40008000000 */
[----:B------:R-:W-:Y:S02]  /*0ad0*/  UIADD3 UR28, UR15, 0x5f, URZ ;  /* 0x0000005f0f1c7890 */ /* 0x000fe4000fffe03f */
[----:B------:R-:W-:-:S02]  /*0ae0*/  UIADD3 UR13, UR15, -UR21, URZ ;  /* 0x800000150f0d7290 */ /* 0x000fc4000fffe03f */
[----:B------:R-:W-:Y:S02]  /*0af0*/  @UP0 USHF.R.U32.HI UR6, URZ, UR9, UR11 ;  /* 0x000000093f060299 */ /* 0x000fe4000801160b */
[----:B------:R-:W-:Y:S02]  /*0b00*/  UISETP.GE.AND UP0, UPT, UR7, 0x1, UPT ;  /* 0x000000010700788c */ /* 0x000fe4000bf06270 */
[----:B------:R-:W-:Y:S02]  /*0b10*/  UIMAD.WIDE UR28, UR28, 0x2aaaaaab, URZ ;  /* 0x2aaaaaab1c1c78a5 */ /* 0x000fe4000f8e023f */
[----:B------:R-:W-:Y:S02]  /*0b20*/  UIADD3 UR9, UR13, UR6, URZ ;  /* 0x000000060d097290 */ /* 0x000fe4000fffe03f */
[----:B------:R-:W-:Y:S01]  /*0b30*/  PLOP3.LUT P0, PT, PT, PT, UP0, 0x40, 0x0 ;  /* 0x000000000000781c */ /* 0x000fe20003f0e808 */
[----:B------:R-:W-:Y:S02]  /*0b40*/  ULDC UR8, c[0x0][0x324] ;  /* 0x0000c90000087ab9 */ /* 0x000fe40000000800 */
[----:B------:R-:W-:-:S02]  /*0b50*/  UMOV UR11, UR29 ;  /* 0x0000001d000b7c82 */ /* 0x000fc40008000000 */
[----:B------:R-:W-:Y:S02]  /*0b60*/  USHF.R.U32.HI UR12, URZ, 0x1f, UR11 ;  /* 0x0000001f3f0c7899 */ /* 0x000fe4000801160b */
[----:B------:R-:W-:Y:S02]  /*0b70*/  UIADD3 UR8, UR9, -UR8, URZ ;  /* 0x8000000809087290 */ /* 0x000fe4000fffe03f */
[----:B------:R-:W-:-:S04]  /*0b80*/  ULEA.HI.SX32 UR12, UR11, UR12, 0x1c ;  /* 0x0000000c0b0c7291 */ /* 0x000fc8000f8fe23f */
[----:B------:R-:W-:Y:S05]  /*0b90*/  @P0 BRA `(.L_x_338) ;  /* 0x0000012000000947 */ /* 0x000fea0003800000 */
[----:B------:R-:W-:-:S06]  /*0ba0*/  UISETP.GT.AND UP0, UPT, UR9, -0x1, UPT ;  /* 0xffffffff0900788c */ /* 0x000fcc000bf04270 */
[----:B------:R-:W-:-:S13]  /*0bb0*/  PLOP3.LUT P0, PT, PT, PT, UP0, 0x80, 0x0 ;  /* 0x000000000000781c */ /* 0x000fda0003f0f008 */
[----:B------:R-:W-:Y:S05]  /*0bc0*/  @P0 BRA `(.L_x_339) ;  /* 0x0000007000000947 */ /* 0x000fea0003800000 */
[----:B------:R-:W-:Y:S02]  /*0bd0*/  UISETP.NE.AND UP0, UPT, UR7, 0x1, UPT ;  /* 0x000000010700788c */ /* 0x000fe4000bf05270 */
[----:B------:R-:W-:Y:S02]  /*0be0*/  ULOP3.LUT UR9, URZ, UR9, URZ, 0x33, !UPT ;  /* 0x000000093f097292 */ /* 0x000fe4000f8e333f */
[----:B------:R-:W-:Y:S02]  /*0bf0*/  ULDC.64 UR6, c[0x0][0x330] ;  /* 0x0000cc0000067ab9 */ /* 0x000fe40000000a00 */
[----:B------:R-:W-:-:S05]  /*0c00*/  UIMAD.WIDE.U32 UR10, UR9, UR6, URZ ;  /* 0x00000006090a72a5 */ /* 0x000fca000f8e003f */
[----:B------:R-:W-:-:S04]  /*0c10*/  @UP0 USHF.R.U32.HI UR9, URZ, UR7, UR11 ;  /* 0x000000073f090299 */ /* 0x000fc8000801160b */
[----:B------:R-:W-:Y:S01]  /*0c20*/  ULOP3.LUT UR9, URZ, UR9, URZ, 0x33, !UPT ;  /* 0x000000093f097292 */ /* 0x000fe2000f8e333f */
[----:B------:R-:W-:Y:S05]  /*0c30*/  BRA `(.L_x_340) ;  /* 0x0000004000007947 */ /* 0x000fea0003800000 */
.L_x_339:
[----:B------:R-:W-:-:S03]  /*0c40*/  UISETP.NE.AND UP0, UPT, UR7, 0x1, UPT ;  /* 0x000000010700788c */ /* 0x000fc6000bf05270 */
[----:B------:R-:W-:Y:S02]  /*0c50*/  ULDC.64 UR6, c[0x0][0x330] ;  /* 0x0000cc0000067ab9 */ /* 0x000fe40000000a00 */
[----:B------:R-:W-:-:S06]  /*0c60*/  UIMAD.WIDE.U32 UR10, UR9, UR6, URZ ;  /* 0x00000006090a72a5 */ /* 0x000fcc000f8e003f */
[----:B------:R-:W-:Y:S02]  /*0c70*/  @UP0 USHF.R.U32.HI UR9, URZ, UR7, UR11 ;  /* 0x000000073f090299 */ /* 0x000fe4000801160b */
.L_x_340:
[----:B------:R-:W-:Y:S02]  /*0c80*/  ULDC UR6, c[0x0][0x32c] ;  /* 0x0000cb0000067ab9 */ /* 0x000fe40000000800 */
[----:B------:R-:W-:-:S04]  /*0c90*/  UIMAD UR6, UR9, UR6, URZ ;  /* 0x00000006090672a4 */ /* 0x000fc8000f8e023f */
[----:B------:R-:W-:-:S04]  /*0ca0*/  UISETP.LT.AND UP0, UPT, UR8, UR6, UPT ;  /* 0x000000060800728c */ /* 0x000fc8000bf01270 */
[----:B------:R-:W-:-:S03]  /*0cb0*/  USEL UR8, UR8, UR6, !UP0 ;  /* 0x0000000608087287 */ /* 0x000fc6000c000000 */
.L_x_338:
[----:B------:R-:W-:Y:S01]  /*0cc0*/  IADD3 R0, R0, 0x5f, RZ ;  /* 0x0000005f00007810 */ /* 0x000fe20007ffe0ff */
[----:B------:R-:W-:-:S04]  /*0cd0*/  UIMAD.WIDE UR8, UR8, 0x2aaaaaab, URZ ;  /* 0x2aaaaaab080878a5 */ /* 0x000fc8000f8e023f */
[----:B------:R-:W-:Y:S01]  /*0ce0*/  IMAD.HI R0, R0, 0x2aaaaaab, RZ ;  /* 0x2aaaaaab00007827 */ /* 0x000fe200078e02ff */
[----:B------:R-:W-:-:S03]  /*0cf0*/  USHF.R.U32.HI UR7, URZ, 0x1f, UR9 ;  /* 0x0000001f3f077899 */ /* 0x000fc60008011609 */
[----:B------:R-:W1:Y:S01]  /*0d00*/  R2UR UR6, R0 ;  /* 0x00000000000673c2 */ /* 0x000e6200000e0000 */
[----:B------:R-:W-:-:S04]  /*0d10*/  ULEA.HI.SX32 UR7, UR9, UR7, 0x1c ;  /* 0x0000000709077291 */ /* 0x000fc8000f8fe23f */
[----:B------:R-:W-:-:S04]  /*0d20*/  UISETP.LT.AND UP1, UPT, URZ, UR7, UPT ;  /* 0x000000073f00728c */ /* 0x000fc8000bf21270 */
[----:B------:R-:W-:-:S04]  /*0d30*/  USEL UR7, URZ, UR7, !UP1 ;  /* 0x000000073f077287 */ /* 0x000fc8000c800000 */
[----:B------:R-:W-:-:S04]  /*0d40*/  UIMAD UR7, UR7, 0x60, -UR5 ;  /* 0x00000060070778a4 */ /* 0x000fc8000f8e0a05 */
[----:B------:R-:W-:-:S04]  /*0d50*/  UISETP.LT.AND UP1, UPT, URZ, UR7, UPT ;  /* 0x000000073f00728c */ /* 0x000fc8000bf21270 */
[----:B------:R-:W-:Y:S02]  /*0d60*/  USEL UR7, URZ, UR7, !UP1 ;  /* 0x000000073f077287 */ /* 0x000fe4000c800000 */
[----:B-1----:R-:W-:-:S04]  /*0d70*/  USHF.R.U32.HI UR8, URZ, 0x1f, UR6 ;  /* 0x0000001f3f087899 */ /* 0x002fc80008011606 */
[----:B------:R-:W-:-:S04]  /*0d80*/  ULEA.HI.SX32 UR8, UR6, UR8, 0x1c ;  /* 0x0000000806087291 */ /* 0x000fc8000f8fe23f */
[----:B------:R-:W-:-:S04]  /*0d90*/  UISETP.LT.AND UP0, UPT, UR8, UR12, UPT ;  /* 0x0000000c0800728c */ /* 0x000fc8000bf01270 */
[----:B------:R-:W-:-:S04]  /*0da0*/  USEL UR8, UR8, UR12, UP0 ;  /* 0x0000000c08087287 */ /* 0x000fc80008000000 */
[----:B------:R-:W-:-:S04]  /*0db0*/  UIMAD UR8, UR8, 0x60, -UR5 ;  /* 0x00000060080878a4 */ /* 0x000fc8000f8e0a05 */
[----:B------:R-:W-:-:S04]  /*0dc0*/  UISETP.LT.AND UP0, UPT, UR8, UR4, UPT ;  /* 0x000000040800728c */ /* 0x000fc8000bf01270 */
[----:B------:R-:W-:-:S04]  /*0dd0*/  USEL UR8, UR8, UR4, UP0 ;  /* 0x0000000408087287 */ /* 0x000fc80008000000 */
[----:B------:R-:W-:Y:S02]  /*0de0*/  UISETP.GT.AND UP0, UPT, UR8, UR7, UPT ;  /* 0x000000070800728c */ /* 0x000fe4000bf04270 */
[----:B------:R-:W-:-:S04]  /*0df0*/  UIMAD.WIDE.U32 UR6, UR7, -0x55555555, URZ ;  /* 0xaaaaaaab070678a5 */ /* 0x000fc8000f8e003f */
[----:B------:R-:W-:-:S05]  /*0e00*/  USHF.R.U32.HI UR7, URZ, 0x6, UR7 ;  /* 0x000000063f077899 */ /* 0x000fca0008011607 */
[----:B------:R-:W-:Y:S02]  /*0e10*/  @UP0 UIADD3 UR8, UR8, 0x5f, URZ ;  /* 0x0000005f08080890 */ /* 0x000fe4000fffe03f */
[----:B------:R-:W-:Y:S02]  /*0e20*/  UMOV UR5, UR7 ;  /* 0x0000000700057c82 */ /* 0x000fe40008000000 */
[----:B------:R-:W-:-:S04]  /*0e30*/  UIMAD.WIDE UR8, UR8, 0x2aaaaaab, URZ ;  /* 0x2aaaaaab080878a5 */ /* 0x000fc8000f8e023f */
[----:B------:R-:W-:-:S04]  /*0e40*/  @UP0 USHF.R.U32.HI UR6, URZ, 0x1f, UR9 ;  /* 0x0000001f3f060899 */ /* 0x000fc80008011609 */
[----:B------:R-:W-:-:S04]  /*0e50*/  @UP0 ULEA.HI.SX32 UR5, UR9, UR6, 0x1c ;  /* 0x0000000609050291 */ /* 0x000fc8000f8fe23f */
[----:B------:R-:W-:-:S06]  /*0e60*/  UISETP.GT.AND UP0, UPT, UR5, UR7, UPT ;  /* 0x000000070500728c */ /* 0x000fcc000bf04270 */
[----:B------:R-:W-:-:S13]  /*0e70*/  PLOP3.LUT P0, PT, PT, PT, UP0, 0x80, 0x0 ;  /* 0x000000000000781c */ /* 0x000fda0003f0f008 */
[----:B------:R-:W-:Y:S05]  /*0e80*/  @!P0 BRA `(.L_x_341) ;  /* 0x0000614000008947 */ /* 0x000fea0003800000 */
[----:B------:R-:W-:Y:S01]  /*0e90*/  ISETP.NE.U32.AND P0, PT, RZ, c[0x0][0x340], PT ;  /* 0x0000d000ff007a0c */ /* 0x000fe20003f05070 */
[----:B------:R-:W-:Y:S01]  /*0ea0*/  IMAD.U32 R0, RZ, RZ, UR22 ;  /* 0x00000016ff007e24 */ /* 0x000fe2000f8e00ff */
[----:B------:R-:W-:Y:S01]  /*0eb0*/  SHF.R.S32.HI R32, RZ, 0x1f, R207 ;  /* 0x0000001fff207819 */ /* 0x000fe200000114cf */
[----:B------:R-:W-:Y:S01]  /*0ec0*/  IMAD.MOV.U32 R134, RZ, RZ, 0x60 ;  /* 0x00000060ff867424 */ /* 0x000fe200078e00ff */
[----:B------:R-:W-:Y:S01]  /*0ed0*/  ISETP.NE.AND.EX P5, PT, RZ, c[0x0][0x344], PT, P0 ;  /* 0x0000d100ff007a0c */ /* 0x000fe20003fa5300 */
[----:B------:R-:W-:-:S12]  /*0ee0*/  ULDC.64 UR8, c[0x0][0x240] ;  /* 0x0000900000087ab9 */ /* 0x000fd80000000a00 */
[----:B------:R-:W-:-:S05]  /*0ef0*/  @P5 IMAD.WIDE R2, R11, R0, c[0x0][0x340] ;  /* 0x0000d0000b025625 */ /* 0x000fca00078e0200 */
[----:B------:R1:W2:Y:S01]  /*0f00*/  @P5 LDG.E R27, [R2.64] ;  /* 0x0000001a021b5981 */ /* 0x0002a2000c1e1900 */
[-C--:B------:R-:W-:Y:S01]  /*0f10*/  LEA.HI R0, R32, R207.reuse, RZ, 0x3 ;  /* 0x000000cf20007211 */ /* 0x080fe200078f18ff */
[----:B------:R-:W-:Y:S01]  /*0f20*/  IMAD.WIDE.U32 R144, R134, c[0x0][0x238], RZ ;  /* 0x00008e0086907a25 */ /* 0x000fe200078e00ff */
[----:B------:R-:W-:Y:S01]  /*0f30*/  UIMAD UR8, UR16, UR8, URZ ;  /* 0x00000008100872a4 */ /* 0x000fe2000f8e023f */
[-C--:B------:R-:W-:Y:S01]  /*0f40*/  LEA.HI R9, R32, R207.reuse, RZ, 0x6 ;  /* 0x000000cf20097211 */ /* 0x080fe200078f30ff */
[----:B------:R-:W-:Y:S01]  /*0f50*/  UIADD3 UR6, UR5, -0x1, URZ ;  /* 0xffffffff05067890 */ /* 0x000fe2000fffe03f */
[----:B------:R-:W-:Y:S01]  /*0f60*/  SHF.R.S32.HI R6, RZ, 0x3, R0 ;  /* 0x00000003ff067819 */ /* 0x000fe20000011400 */
[----:B------:R-:W3:Y:S01]  /*0f70*/  R2UR UR33, R145 ;  /* 0x00000000912173c2 */ /* 0x000ee200000e0000 */
[----:B------:R-:W-:Y:S01]  /*0f80*/  LOP3.LUT R0, R0, 0x1ffffff8, RZ, 0xc0, !PT ;  /* 0x1ffffff800007812 */ /* 0x000fe200078ec0ff */
[----:B------:R-:W-:Y:S01]  /*0f90*/  USHF.R.S32.HI UR30, URZ, 0x1f, UR22 ;  /* 0x0000001f3f1e7899 */ /* 0x000fe20008011416 */
[C---:B-----5:R-:W-:Y:S01]  /*0fa0*/  IADD3 R110, P0, R6.reuse, R10, RZ ;  /* 0x0000000a066e7210 */ /* 0x060fe20007f1e0ff */
[----:B------:R-:W-:Y:S01]  /*0fb0*/  UIMAD UR25, UR17, UR9, UR8 ;  /* 0x00000009111972a4 */ /* 0x000fe2000f8e0208 */
[----:B------:R-:W-:Y:S01]  /*0fc0*/  IADD3 R118, -R6, UR4, RZ ;  /* 0x0000000406767c10 */ /* 0x000fe2000fffe1ff */
[----:B------:R-:W-:Y:S01]  /*0fd0*/  IMAD.IADD R0, R207, 0x1, -R0 ;  /* 0x00000001cf007824 */ /* 0x000fe200078e0a00 */
[----:B------:R-:W-:Y:S01]  /*0fe0*/  USEL UR29, UR22, URZ, !UP2 ;  /* 0x0000003f161d7287 */ /* 0x000fe2000d000000 */
[----:B------:R-:W-:Y:S01]  /*0ff0*/  IMAD.U32 R8, RZ, RZ, UR6 ;  /* 0x00000006ff087e24 */ /* 0x000fe2000f8e00ff */
[----:B------:R-:W-:Y:S01]  /*1000*/  UMOV UR11, 0x60 ;  /* 0x00000060000b7882 */ /* 0x000fe20000000000 */
[----:B------:R-:W-:Y:S01]  /*1010*/  IMAD.SHL.U32 R4, R0, 0x8, RZ ;  /* 0x0000000800047824 */ /* 0x000fe200078e00ff */
[----:B------:R-:W-:Y:S01]  /*1020*/  ULDC UR10, c[0x0][0x23c] ;  /* 0x00008f00000a7ab9 */ /* 0x000fe20000000800 */
[----:B------:R-:W-:Y:S01]  /*1030*/  IMAD R8, R8, -0x60, R118 ;  /* 0xffffffa008087824 */ /* 0x000fe200078e0276 */
[----:B------:R-:W-:Y:S01]  /*1040*/  USEL UR28, UR30, URZ, !UP2 ;  /* 0x0000003f1e1c7287 */ /* 0x000fe2000d000000 */
[----:B------:R-:W-:Y:S01]  /*1050*/  IMAD.U32 R84, RZ, RZ, UR29 ;  /* 0x0000001dff547e24 */ /* 0x000fe2000f8e00ff */
[----:B------:R-:W-:Y:S01]  /*1060*/  SHF.R.S32.HI R5, RZ, 0x1f, R4 ;  /* 0x0000001fff057819 */ /* 0x000fe20000011404 */
[----:B------:R-:W-:Y:S01]  /*1070*/  UIMAD UR10, UR11, UR10, URZ ;  /* 0x0000000a0b0a72a4 */ /* 0x000fe2000f8e023f */
[----:B------:R-:W-:Y:S01]  /*1080*/  ISETP.GE.AND P4, PT, R8, 0x11, PT ;  /* 0x000000110800780c */ /* 0x000fe20003f86270 */
[----:B------:R-:W-:Y:S01]  /*1090*/  ULDC.64 UR8, c[0x0][0x248] ;  /* 0x0000920000087ab9 */ /* 0x000fe20000000a00 */
[----:B-1----:R-:W-:Y:S01]  /*10a0*/  SHF.R.S32.HI R2, RZ, 0x1f, R10 ;  /* 0x0000001fff027819 */ /* 0x002fe2000001140a */
[----:B------:R-:W-:Y:S01]  /*10b0*/  UIMAD UR8, UR28, UR8, URZ ;  /* 0x000000081c0872a4 */ /* 0x000fe2000f8e023f */
[----:B------:R-:W-:Y:S01]  /*10c0*/  IMAD R7, R134, c[0x0][0x294], RZ ;  /* 0x0000a50086077a24 */ /* 0x000fe200078e02ff */
[----:B------:R-:W-:Y:S01]  /*10d0*/  ISETP.GE.AND P1, PT, R8, 0x1, PT ;  /* 0x000000010800780c */ /* 0x000fe20003f26270 */
[----:B------:R-:W-:Y:S01]  /*10e0*/  IMAD.MOV.U32 R136, RZ, RZ, c[0x0][0x238] ;  /* 0x00008e00ff887624 */ /* 0x000fe200078e00ff */
[----:B------:R-:W-:Y:S01]  /*10f0*/  LEA.HI.X.SX32 R111, R6, R2, 0x1, P0 ;  /* 0x00000002066f7211 */ /* 0x000fe200000f0eff */
[----:B------:R-:W-:Y:S01]  /*1100*/  IMAD.WIDE.U32 R2, R110, c[0x0][0x238], R4 ;  /* 0x00008e006e027a25 */ /* 0x000fe200078e0004 */
[----:B------:R-:W-:Y:S01]  /*1110*/  UIMAD UR9, UR29, UR9, UR8 ;  /* 0x000000091d0972a4 */ /* 0x000fe2000f8e0208 */
[----:B------:R1:W4:Y:S01]  /*1120*/  R2UR UR5, R7 ;  /* 0x00000000070573c2 */ /* 0x00032200000e0000 */
[----:B------:R-:W-:Y:S01]  /*1130*/  LEA.HI R26, R32, R207, RZ, 0x2 ;  /* 0x000000cf201a7211 */ /* 0x000fe200078f10ff */
[----:B------:R-:W-:Y:S01]  /*1140*/  IMAD R0, R111, c[0x0][0x238], RZ ;  /* 0x00008e006f007a24 */ /* 0x000fe200078e02ff */
[----:B------:R-:W-:Y:S01]  /*1150*/  ISETP.GE.AND P6, PT, R4, c[0x0][0x1d4], PT ;  /* 0x0000750004007a0c */ /* 0x000fe20003fc6270 */
[----:B------:R-:W-:Y:S01]  /*1160*/  IMAD.MOV.U32 R132, RZ, RZ, c[0x0][0x23c] ;  /* 0x00008f00ff847624 */ /* 0x000fe200078e00ff */
[----:B------:R-:W-:Y:S01]  /*1170*/  SHF.R.S32.HI R31, RZ, 0x2, R26 ;  /* 0x00000002ff1f7819 */ /* 0x000fe2000001141a */
[----:B------:R-:W-:Y:S01]  /*1180*/  IMAD R0, R110, c[0x0][0x23c], R0 ;  /* 0x00008f006e007a24 */ /* 0x000fe200078e0200 */
[C---:B------:R-:W-:Y:S01]  /*1190*/  ISETP.GE.AND P3, PT, R8.reuse, 0x21, PT ;  /* 0x000000210800780c */ /* 0x040fe20003f66270 */
[----:B------:R-:W-:Y:S01]  /*11a0*/  IMAD.U32 R12, RZ, RZ, UR17 ;  /* 0x00000011ff0c7e24 */ /* 0x000fe2000f8e00ff */
[----:B------:R-:W-:Y:S01]  /*11b0*/  ISETP.GE.AND P2, PT, R8, 0x41, PT ;  /* 0x000000410800780c */ /* 0x000fe20003f46270 */
[----:B------:R-:W-:Y:S01]  /*11c0*/  IMAD.IADD R3, R3, 0x1, R0 ;  /* 0x0000000103037824 */ /* 0x000fe200078e0200 */
[C---:B------:R-:W-:Y:S01]  /*11d0*/  IADD3 R139, R31.reuse, 0x20, RZ ;  /* 0x000000201f8b7810 */ /* 0x040fe20007ffe0ff */
[----:B------:R-:W-:Y:S01]  /*11e0*/  IMAD.U32 R0, RZ, RZ, UR17 ;  /* 0x00000011ff007e24 */ /* 0x000fe2000f8e00ff */
[----:B------:R-:W-:Y:S01]  /*11f0*/  IADD3 R138, R31, 0x40, RZ ;  /* 0x000000401f8a7810 */ /* 0x000fe20007ffe0ff */
[----:B------:R-:W-:Y:S01]  /*1200*/  IMAD.WIDE.U32 R12, R12, c[0x0][0x260], R4 ;  /* 0x000098000c0c7a25 */ /* 0x000fe200078e0004 */
[----:B------:R-:W-:Y:S01]  /*1210*/  UMOV UR36, 0x6 ;  /* 0x0000000600247882 */ /* 0x000fe20000000000 */
[----:B------:R2:W4:Y:S01]  /*1220*/  R2UR UR32, R144 ;  /* 0x00000000902073c2 */ /* 0x00052200000e0000 */
[----:B------:R-:W-:Y:S01]  /*1230*/  UMOV UR38, 0x5 ;  /* 0x0000000500267882 */ /* 0x000fe20000000000 */
[----:B------:R-:W-:Y:S01]  /*1240*/  IMAD.WIDE.U32 R2, R0, c[0x0][0x240], R2 ;  /* 0x0000900000027a25 */ /* 0x000fe200078e0002 */
[----:B------:R-:W-:Y:S01]  /*1250*/  ULDC UR34, c[0x0][0x284] ;  /* 0x0000a10000227ab9 */ /* 0x000fe20000000800 */
[----:B------:R-:W-:-:S02]  /*1260*/  IADD3 R128, R30, UR31, RZ ;  /* 0x0000001f1e807c10 */ /* 0x000fc4000fffe0ff */
[----:B------:R-:W-:Y:S01]  /*1270*/  IMAD.SHL.U32 R0, R6, 0x40, RZ ;  /* 0x0000004006007824 */ /* 0x000fe200078e00ff */
[----:B------:R-:W-:Y:S01]  /*1280*/  IADD3 R3, R3, UR25, RZ ;  /* 0x0000001903037c10 */ /* 0x000fe2000fffe0ff */
[----:B---3--:R-:W-:Y:S01]  /*1290*/  UIADD3 UR25, UR33, UR10, URZ ;  /* 0x0000000a21197290 */ /* 0x008fe2000fffe03f */
[----:B------:R-:W-:Y:S01]  /*12a0*/  IMAD.MOV.U32 R14, RZ, RZ, R12 ;  /* 0x000000ffff0e7224 */ /* 0x000fe200078e000c */
[----:B------:R-:W-:Y:S01]  /*12b0*/  USHF.R.S32.HI UR10, URZ, 0x1f, UR6 ;  /* 0x0000001f3f0a7899 */ /* 0x000fe20008011406 */
[----:B------:R-:W-:Y:S01]  /*12c0*/  LOP3.LUT R0, R0, 0x1c0, RZ, 0xc0, !PT ;  /* 0x000001c000007812 */ /* 0x000fe200078ec0ff */
[----:B------:R-:W-:Y:S01]  /*12d0*/  UIMAD UR8, UR25, UR6, URZ ;  /* 0x00000006190872a4 */ /* 0x000fe2000f8e023f */
[----:B------:R-:W-:Y:S01]  /*12e0*/  IMAD.WIDE.U32 R116, R84, c[0x0][0x248], R2 ;  /* 0x0000920054747a25 */ /* 0x000fe200078e0002 */
[----:B------:R-:W-:Y:S02]  /*12f0*/  P2R R131, PR, RZ, 0x40 ;  /* 0x00000040ff837803 */ /* 0x000fe40000000000 */
[----:B-1----:R-:W-:Y:S01]  /*1300*/  LOP3.LUT R7, R0, 0x38, R4, 0xf8, !PT ;  /* 0x0000003800077812 */ /* 0x002fe200078ef804 */
[----:B------:R-:W-:Y:S01]  /*1310*/  IMAD.MOV.U32 R112, RZ, RZ, R116 ;  /* 0x000000ffff707224 */ /* 0x000fe200078e0074 */
[----:B------:R-:W-:Y:S01]  /*1320*/  IADD3 R113, R117, UR9, RZ ;  /* 0x0000000975717c10 */ /* 0x000fe2000fffe0ff */
[----:B------:R-:W-:Y:S01]  /*1330*/  IMAD.U32 R2, RZ, RZ, UR8 ;  /* 0x00000008ff027e24 */ /* 0x000fe2000f8e00ff */
[----:B------:R-:W-:Y:S01]  /*1340*/  SHF.R.U32.HI R6, RZ, 0x3, R0 ;  /* 0x00000003ff067819 */ /* 0x000fe20000011600 */
[----:B------:R-:W-:Y:S01]  /*1350*/  ULDC.64 UR8, c[0x0][0x260] ;  /* 0x0000980000087ab9 */ /* 0x000fe20000000a00 */
[----:B------:R-:W-:Y:S01]  /*1360*/  IMAD R140, R134, c[0x0][0x284], RZ ;  /* 0x0000a100868c7a24 */ /* 0x000fe200078e02ff */
[----:B------:R-:W-:Y:S01]  /*1370*/  UIMAD UR8, UR16, UR8, URZ ;  /* 0x00000008100872a4 */ /* 0x000fe2000f8e023f */
[C---:B------:R-:W-:Y:S01]  /*1380*/  IMAD R2, R144.reuse, UR10, R2 ;  /* 0x0000000a90027c24 */ /* 0x040fe2000f8e0202 */
[----:B------:R-:W-:Y:S01]  /*1390*/  LOP3.LUT R6, R7, R6, RZ, 0x3c, !PT ;  /* 0x0000000607067212 */ /* 0x000fe200078e3cff */
[----:B------:R-:W-:Y:S01]  /*13a0*/  IMAD.WIDE.U32 R10, R144, UR6, R112 ;  /* 0x00000006900a7c25 */ /* 0x000fe2000f8e0070 */
[----:B------:R-:W-:-:S02]  /*13b0*/  UIMAD UR8, UR17, UR9, UR8 ;  /* 0x00000009110872a4 */ /* 0x000fc4000f8e0208 */
[----:B------:R-:W-:Y:S01]  /*13c0*/  ULDC UR10, c[0x0][0x294] ;  /* 0x0000a500000a7ab9 */ /* 0x000fe20000000800 */
[----:B------:R-:W-:Y:S01]  /*13d0*/  IMAD.IADD R3, R11, 0x1, R2 ;  /* 0x000000010b037824 */ /* 0x000fe200078e0202 */
[C---:B------:R-:W-:Y:S01]  /*13e0*/  @P4 LEA R0, P0, R136.reuse, R10, 0x4 ;  /* 0x0000000a88004211 */ /* 0x040fe200078020ff */
[----:B------:R-:W-:Y:S01]  /*13f0*/  IMAD.SHL.U32 R2, R9, 0x8, RZ ;  /* 0x0000000809027824 */ /* 0x000fe200078e00ff */
[----:B------:R-:W-:Y:S01]  /*1400*/  IADD3 R15, R13, UR8, RZ ;  /* 0x000000080d0f7c10 */ /* 0x000fe2000fffe0ff */
[C---:B------:R-:W-:Y:S01]  /*1410*/  IMAD.WIDE.U32 R12, R136.reuse, 0x20, RZ ;  /* 0x00000020880c7825 */ /* 0x040fe200078e00ff */
[----:B------:R-:W-:Y:S01]  /*1420*/  @P4 LEA.HI.X R7, R136, R3, R132, 0x4, P0 ;  /* 0x0000000388074211 */ /* 0x000fe200000f2484 */
[----:B------:R-:W-:Y:S01]  /*1430*/  ULDC.64 UR8, c[0x0][0x280] ;  /* 0x0000a00000087ab9 */ /* 0x000fe20000000a00 */
[----:B------:R-:W-:Y:S01]  /*1440*/  @P4 LEA R16, P0, R0, c[0x0][0x220], 0x1 ;  /* 0x0000880000104a11 */ /* 0x000fe200078008ff */
[----:B----4-:R-:W-:Y:S01]  /*1450*/  USHF.L.U64.HI UR32, UR8, UR36, UR9 ;  /* 0x0000002408207299 */ /* 0x010fe20008010209 */
[----:B------:R-:W-:Y:S01]  /*1460*/  LOP3.LUT R6, R6, 0xfffffe00, R2, 0xf8, !PT ;  /* 0xfffffe0006067812 */ /* 0x000fe200078ef802 */
[----:B------:R-:W-:Y:S01]  /*1470*/  USHF.L.U64.HI UR34, UR8, UR38, UR34 ;  /* 0x0000002608227299 */ /* 0x000fe20008010222 */
[----:B------:R-:W-:Y:S01]  /*1480*/  @P4 LEA.HI.X R17, R0, c[0x0][0x224], R7, 0x1, P0 ;  /* 0x0000890000114a11 */ /* 0x000fe200000f0c07 */
[----:B------:R-:W-:Y:S01]  /*1490*/  USHF.L.U32 UR33, UR8, 0x6, URZ ;  /* 0x0000000608217899 */ /* 0x000fe2000800063f */
[----:B------:R-:W-:Y:S01]  /*14a0*/  LOP3.LUT R0, R26, 0xfffffffc, RZ, 0xc0, !PT ;  /* 0xfffffffc1a007812 */ /* 0x000fe200078ec0ff */
[----:B------:R-:W-:Y:S01]  /*14b0*/  IMAD.SHL.U32 R79, R6, 0x2, RZ ;  /* 0x00000002064f7824 */ /* 0x000fe200078e00ff */
[C---:B------:R-:W-:Y:S01]  /*14c0*/  @P1 LEA R4, P0, R10.reuse, c[0x0][0x220], 0x1 ;  /* 0x000088000a041a11 */ /* 0x040fe200078008ff */
[----:B------:R-:W-:Y:S01]  /*14d0*/  USHF.L.U32 UR35, UR8, 0x5, URZ ;  /* 0x0000000508237899 */ /* 0x000fe2000800063f */
[----:B------:R-:W-:Y:S01]  /*14e0*/  SHF.R.S32.HI R2, RZ, 0x1f, R31 ;  /* 0x0000001fff027819 */ /* 0x000fe2000001141f */
[----:B------:R-:W-:Y:S01]  /*14f0*/  IMAD.IADD R0, R207, 0x1, -R0 ;  /* 0x00000001cf007824 */ /* 0x000fe200078e0a00 */
[----:B------:R-:W-:Y:S01]  /*1500*/  @P1 LEA.HI.X R5, R10, c[0x0][0x224], R3, 0x1, P0 ;  /* 0x000089000a051a11 */ /* 0x000fe200000f0c03 */
[----:B------:R-:W-:Y:S01]  /*1510*/  ULDC.64 UR8, c[0x0][0x290] ;  /* 0x0000a40000087ab9 */ /* 0x000fe20000000a00 */
[----:B------:R-:W-:Y:S01]  /*1520*/  ISETP.GT.AND P0, PT, R8, 0x50, PT ;  /* 0x000000500800780c */ /* 0x000fe20003f04270 */
[C---:B------:R-:W-:Y:S01]  /*1530*/  IMAD.SHL.U32 R28, R0.reuse, 0x4, RZ ;  /* 0x00000004001c7824 */ /* 0x040fe200078e00ff */
[----:B------:R-:W-:Y:S01]  /*1540*/  USHF.L.U64.HI UR36, UR8, UR36, UR9 ;  /* 0x0000002408247299 */ /* 0x000fe20008010209 */
[----:B------:R-:W-:Y:S01]  /*1550*/  @!PT LDS RZ, [RZ] ;  /* 0x00000000fffff984 */ /* 0x000fe20000000800 */
[----:B------:R-:W-:Y:S01]  /*1560*/  @!PT LDS RZ, [RZ] ;  /* 0x00000000fffff984 */ /* 0x000fe20000000800 */
[----:B------:R-:W-:Y:S01]  /*1570*/  @!PT LDS RZ, [RZ] ;  /* 0x00000000fffff984 */ /* 0x000fe20000000800 */
[----:B------:R1:W-:Y:S01]  /*1580*/  @P1 LDGSTS.E.BYPASS.LTC128B.128 [R79+0x3100], [R4.64], !P6 ;  /* 0x03100000044f1fae */ /* 0x0003e2000f101d5a */
[----:B------:R-:W-:Y:S01]  /*1590*/  IMAD.SHL.U32 R18, R0, 0x8, RZ ;  /* 0x0000000800127824 */ /* 0x000fe200078e00ff */
[----:B------:R-:W-:Y:S01]  /*15a0*/  ISETP.GE.AND P1, PT, R8, 0x31, PT ;  /* 0x000000310800780c */ /* 0x000fe20003f26270 */
[----:B------:R-:W-:Y:S01]  /*15b0*/  USHF.L.U64.HI UR38, UR8, UR38, UR10 ;  /* 0x0000002608267299 */ /* 0x000fe2000801020a */
[----:B------:R-:W-:Y:S01]  /*15c0*/  SHF.R.S32.HI R29, RZ, 0x1f, R28 ;  /* 0x0000001fff1d7819 */ /* 0x000fe2000001141c */
[----:B------:R3:W-:Y:S01]  /*15d0*/  @P4 LDGSTS.E.BYPASS.LTC128B.128 [R79+0x3900], [R16.64], !P6 ;  /* 0x03900000104f4fae */ /* 0x0007e2000f101d5a */
[----:B------:R-:W-:Y:S01]  /*15e0*/  SHF.R.S32.HI R19, RZ, 0x1f, R18 ;  /* 0x0000001fff137819 */ /* 0x000fe20000011412 */
[----:B------:R-:W-:Y:S01]  /*15f0*/  USHF.L.U32 UR37, UR8, 0x6, URZ ;  /* 0x0000000608257899 */ /* 0x000fe2000800063f */
[----:B------:R-:W-:Y:S01]  /*1600*/  IADD3 R86, R18, 0x20, RZ ;  /* 0x0000002012567810 */ /* 0x000fe20007ffe0ff */
[----:B------:R-:W-:Y:S01]  /*1610*/  IMAD.WIDE.U32 R6, R31, c[0x0][0x280], R28 ;  /* 0x0000a0001f067a25 */ /* 0x000fe200078e001c */
[----:B------:R-:W-:Y:S01]  /*1620*/  USHF.L.U32 UR39, UR8, 0x5, URZ ;  /* 0x0000000508277899 */ /* 0x000fe2000800063f */
[----:B------:R-:W-:Y:S01]  /*1630*/  IADD3 R30, R28, 0x10, RZ ;  /* 0x000000101c1e7810 */ /* 0x000fe20007ffe0ff */
[----:B------:R-:W-:Y:S01]  /*1640*/  UIMAD.WIDE.U32 UR40, UR8, 0x60, URZ ;  /* 0x00000060082878a5 */ /* 0x000fe2000f8e003f */
[----:B------:R-:W-:Y:S01]  /*1650*/  IMAD.MOV.U32 R24, RZ, RZ, R6 ;  /* 0x000000ffff187224 */ /* 0x000fe200078e0006 */
[----:B------:R-:W-:Y:S01]  /*1660*/  ULDC.64 UR10, c[0x0][0x268] ;  /* 0x00009a00000a7ab9 */ /* 0x000fe20000000a00 */
[----:B------:R-:W-:Y:S01]  /*1670*/  @P1 IMAD R8, R132, 0x30, RZ ;  /* 0x0000003084081824 */ /* 0x000fe200078e02ff */
[----:B------:R-:W-:Y:S01]  /*1680*/  ULDC.64 UR8, c[0x0][0x1e8] ;  /* 0x00007a0000087ab9 */ /* 0x000fe20000000a00 */
[----:B------:R-:W-:Y:S01]  /*1690*/  IMAD.MOV.U32 R146, RZ, RZ, c[0x0][0x2b8] ;  /* 0x0000ae00ff927624 */ /* 0x000fe200078e00ff */
[----:B------:R-:W-:Y:S01]  /*16a0*/  UIMAD UR43, UR16, UR8, URZ ;  /* 0x00000008102b72a4 */ /* 0x000fe2000f8e023f */
[----:B------:R-:W-:Y:S01]  /*16b0*/  IMAD.MOV.U32 R143, RZ, RZ, c[0x0][0x27c] ;  /* 0x00009f00ff8f7624 */ /* 0x000fe200078e00ff */
[----:B------:R-:W-:Y:S01]  /*16c0*/  UIMAD.WIDE.U32 UR44, UR17, UR8, URZ ;  /* 0x00000008112c72a5 */ /* 0x000fe2000f8e003f */
[----:B------:R-:W-:Y:S01]  /*16d0*/  IMAD.MOV.U32 R137, RZ, RZ, c[0x0][0x27c] ;  /* 0x00009f00ff897624 */ /* 0x000fe200078e00ff */
[----:B------:R-:W-:Y:S01]  /*16e0*/  UIMAD UR43, UR17, UR9, UR43 ;  /* 0x00000009112b72a4 */ /* 0x000fe2000f8e022b */
[----:B------:R-:W-:Y:S01]  /*16f0*/  IMAD.WIDE.U32 R134, R134, c[0x0][0x280], RZ ;  /* 0x0000a00086867a25 */ /* 0x000fe200078e00ff */
[----:B------:R-:W-:-:S02]  /*1700*/  UIMAD UR10, UR28, UR10, URZ ;  /* 0x0000000a1c0a72a4 */ /* 0x000fc4000f8e023f */
[----:B------:R-:W-:Y:S01]  /*1710*/  ULDC.64 UR8, c[0x0][0x210] ;  /* 0x0000840000087ab9 */ /* 0x000fe20000000a00 */
[C---:B-1----:R-:W-:Y:S01]  /*1720*/  IMAD R4, R2.reuse, c[0x0][0x280], RZ ;  /* 0x0000a00002047a24 */ /* 0x042fe200078e02ff */
[----:B------:R-:W-:Y:S01]  /*1730*/  UIMAD UR42, UR16, UR8, URZ ;  /* 0x00000008102a72a4 */ /* 0x000fe2000f8e023f */
[----:B------:R-:W-:Y:S01]  /*1740*/  IMAD R2, R2, c[0x0][0x290], RZ ;  /* 0x0000a40002027a24 */ /* 0x000fe200078e02ff */
[----:B------:R-:W-:Y:S01]  /*1750*/  UIMAD UR10, UR29, UR11, UR10 ;  /* 0x0000000b1d0a72a4 */ /* 0x000fe2000f8e020a */
[C---:B------:R-:W-:Y:S01]  /*1760*/  IMAD R9, R31.reuse, c[0x0][0x284], R4 ;  /* 0x0000a1001f097a24 */ /* 0x040fe200078e0204 */
[----:B------:R-:W-:Y:S01]  /*1770*/  UIMAD.WIDE.U32 UR46, UR17, UR8, URZ ;  /* 0x00000008112e72a5 */ /* 0x000fe2000f8e003f */
[----:B------:R-:W-:Y:S01]  /*1780*/  IMAD R11, R31, c[0x0][0x294], R2 ;  /* 0x0000a5001f0b7a24 */ /* 0x000fe200078e0202 */
[----:B------:R-:W-:Y:S01]  /*1790*/  @P3 IADD3 R2, P4, R10, R12, RZ ;  /* 0x0000000c0a023210 */ /* 0x000fe20007f9e0ff */
[----:B------:R-:W-:Y:S01]  /*17a0*/  IMAD.IADD R25, R7, 0x1, R9 ;  /* 0x0000000107197824 */ /* 0x000fe200078e0209 */
[----:B------:R-:W-:Y:S01]  /*17b0*/  UIMAD UR9, UR17, UR9, UR42 ;  /* 0x00000009110972a4 */ /* 0x000fe2000f8e022a */
[----:B------:R-:W-:Y:S01]  /*17c0*/  IMAD.WIDE.U32 R4, R31, c[0x0][0x290], R28 ;  /* 0x0000a4001f047a25 */ /* 0x000fe200078e001c */
[----:B------:R-:W-:-:S02]  /*17d0*/  UIADD3 UR43, UR45, UR43, URZ ;  /* 0x0000002b2d2b7290 */ /* 0x000fc4000fffe03f */
[----:B------:R-:W-:Y:S01]  /*17e0*/  UIADD3 UR9, UR47, UR9, URZ ;  /* 0x000000092f097290 */ /* 0x000fe2000fffe03f */
[----:B------:R-:W-:Y:S01]  /*17f0*/  IMAD.WIDE.U32 R6, R31, c[0x0][0x280], R18 ;  /* 0x0000a0001f067a25 */ /* 0x000fe200078e0012 */
[----:B------:R-:W-:-:S03]  /*1800*/  UIADD3 UR8, UR41, UR5, URZ ;  /* 0x0000000529087290 */ /* 0x000fc6000fffe03f */
[----:B------:R-:W-:Y:S02]  /*1810*/  IMAD.IADD R23, R5, 0x1, R11 ;  /* 0x0000000105177824 */ /* 0x000fe400078e020b */
[----:B------:R-:W-:Y:S02]  /*1820*/  IMAD.MOV.U32 R22, RZ, RZ, R4 ;  /* 0x000000ffff167224 */ /* 0x000fe400078e0004 */
[----:B------:R-:W-:Y:S02]  /*1830*/  IMAD.IADD R21, R9, 0x1, R7 ;  /* 0x0000000109157824 */ /* 0x000fe400078e0207 */
[----:B------:R-:W-:-:S04]  /*1840*/  IMAD.WIDE.U32 R4, R31, c[0x0][0x290], R18 ;  /* 0x0000a4001f047a25 */ /* 0x000fc800078e0012 */
[----:B------:R-:W-:Y:S02]  /*1850*/  IMAD.SHL.U32 R7, R132, 0x20, RZ ;  /* 0x0000002084077824 */ /* 0x000fe400078e00ff */
[----:B---3--:R-:W-:Y:S02]  /*1860*/  IMAD.IADD R17, R11, 0x1, R5 ;  /* 0x000000010b117824 */ /* 0x008fe400078e0205 */
[----:B------:R-:W-:Y:S01]  /*1870*/  IMAD.MOV.U32 R20, RZ, RZ, R6 ;  /* 0x000000ffff147224 */ /* 0x000fe200078e0006 */
[----:B------:R-:W-:Y:S01]  /*1880*/  @P3 IADD3.X R5, R3, R13, R7, P4, !PT ;  /* 0x0000000d03053210 */ /* 0x000fe200027fe407 */
[----:B------:R-:W-:Y:S01]  /*1890*/  IMAD.MOV.U32 R16, RZ, RZ, R4 ;  /* 0x000000ffff107224 */ /* 0x000fe200078e0004 */
[----:B------:R-:W-:Y:S01]  /*18a0*/  @P3 LEA R6, P4, R2, c[0x0][0x220], 0x1 ;  /* 0x0000880002063a11 */ /* 0x000fe200078808ff */
[----:B------:R-:W-:Y:S02]  /*18b0*/  @P0 IMAD R11, R132, 0x50, RZ ;  /* 0x00000050840b0824 */ /* 0x000fe400078e02ff */
[----:B------:R-:W-:Y:S01]  /*18c0*/  IMAD.WIDE.U32 R98, R133, c[0x0][0x280], R24 ;  /* 0x0000a00085627a25 */ /* 0x000fe200078e0018 */
[----:B------:R-:W-:-:S02]  /*18d0*/  @P3 LEA.HI.X R7, R2, c[0x0][0x224], R5, 0x1, P4 ;  /* 0x0000890002073a11 */ /* 0x000fc400020f0c05 */
[----:B------:R-:W-:Y:S01]  /*18e0*/  ISETP.GE.AND P4, PT, R18, c[0x0][0x27c], PT ;  /* 0x00009f0012007a0c */ /* 0x000fe20003f86270 */
[----:B------:R-:W-:Y:S02]  /*18f0*/  @P1 IMAD.MOV.U32 R2, RZ, RZ, R10 ;  /* 0x000000ffff021224 */ /* 0x000fe400078e000a */
[----:B------:R1:W-:Y:S01]  /*1900*/  @P3 LDGSTS.E.BYPASS.LTC128B.128 [R79+0x4100], [R6.64], !P6 ;  /* 0x04100000064f3fae */ /* 0x0003e2000f101d5a */
[----:B------:R-:W-:Y:S01]  /*1910*/  IMAD.WIDE.U32 R96, R133, c[0x0][0x290], R22 ;  /* 0x0000a40085607a25 */ /* 0x000fe200078e0016 */
[----:B------:R-:W-:-:S03]  /*1920*/  P2R R130, PR, RZ, 0x10 ;  /* 0x00000010ff827803 */ /* 0x000fc60000000000 */
[----:B------:R-:W-:Y:S01]  /*1930*/  @P1 IMAD.WIDE.U32 R4, R136, 0x30, R2 ;  /* 0x0000003088041825 */ /* 0x000fe200078e0002 */
[----:B------:R-:W-:-:S03]  /*1940*/  SEL R2, RZ, c[0x0][0x27c], !P4 ;  /* 0x00009f00ff027a07 */ /* 0x000fc60006000000 */
[----:B------:R-:W-:Y:S01]  /*1950*/  @P1 IMAD.IADD R8, R5, 0x1, R8 ;  /* 0x0000000105081824 */ /* 0x000fe200078e0208 */
[----:B------:R-:W-:Y:S01]  /*1960*/  @P1 LEA R12, P3, R4, c[0x0][0x220], 0x1 ;  /* 0x00008800040c1a11 */ /* 0x000fe200078608ff */
[----:B------:R-:W-:-:S03]  /*1970*/  IMAD.WIDE.U32 R94, R133, c[0x0][0x280], R20 ;  /* 0x0000a000855e7a25 */ /* 0x000fc600078e0014 */
[----:B------:R-:W-:Y:S01]  /*1980*/  @P1 LEA.HI.X R13, R4, c[0x0][0x224], R8, 0x1, P3 ;  /* 0x00008900040d1a11 */ /* 0x000fe200018f0c08 */
[----:B------:R-:W-:Y:S01]  /*1990*/  IMAD.IADD R4, R18, 0x1, R2 ;  /* 0x0000000112047824 */ /* 0x000fe200078e0202 */
[----:B------:R-:W-:Y:S01]  /*19a0*/  @P2 LEA R5, P3, R136, R10, 0x6 ;  /* 0x0000000a88052211 */ /* 0x000fe200078630ff */
[----:B------:R-:W-:Y:S02]  /*19b0*/  @P0 IMAD.MOV.U32 R2, RZ, RZ, R10 ;  /* 0x000000ffff020224 */ /* 0x000fe400078e000a */
[----:B------:R3:W-:Y:S01]  /*19c0*/  @P1 LDGSTS.E.BYPASS.LTC128B.128 [R79+0x4900], [R12.64], !P6 ;  /* 0x049000000c4f1fae */ /* 0x0007e2000f101d5a */
[----:B------:R-:W-:Y:S01]  /*19d0*/  ISETP.GE.AND P1, PT, R86, c[0x0][0x1d4], PT ;  /* 0x0000750056007a0c */ /* 0x000fe20003f26270 */
[----:B------:R-:W-:-:S03]  /*19e0*/  IMAD.WIDE.U32 R92, R133, c[0x0][0x290], R16 ;  /* 0x0000a400855c7a25 */ /* 0x000fc600078e0010 */
[----:B------:R-:W-:Y:S01]  /*19f0*/  P2R R107, PR, RZ, 0x2 ;  /* 0x00000002ff6b7803 */ /* 0x000fe20000000000 */
[----:B------:R-:W-:Y:S01]  /*1a00*/  IMAD.WIDE.U32 R84, R84, c[0x0][0x268], R14 ;  /* 0x00009a0054547a25 */ /* 0x000fe200078e000e */
[----:B------:R-:W-:Y:S02]  /*1a10*/  ISETP.NE.AND P1, PT, R146, 0x1, PT ;  /* 0x000000019200780c */ /* 0x000fe40003f25270 */
[C---:B-1----:R-:W-:Y:S01]  /*1a20*/  @P2 LEA.HI.X R6, R136.reuse, R3, R132, 0x6, P3 ;  /* 0x0000000388062211 */ /* 0x042fe200018f3484 */
[----:B------:R-:W-:Y:S01]  /*1a30*/  @P0 IMAD.WIDE.U32 R2, R136, 0x50, R2 ;  /* 0x0000005088020825 */ /* 0x000fe200078e0002 */
[----:B------:R-:W-:Y:S02]  /*1a40*/  @P2 LEA R8, P3, R5, c[0x0][0x220], 0x1 ;  /* 0x0000880005082a11 */ /* 0x000fe400078608ff */
[----:B------:R-:W-:Y:S01]  /*1a50*/  SHF.R.S32.HI R7, RZ, 0x1f, R4 ;  /* 0x0000001fff077819 */ /* 0x000fe20000011404 */
[----:B------:R-:W-:Y:S01]  /*1a60*/  @P0 IMAD.IADD R3, R3, 0x1, R11 ;  /* 0x0000000103030824 */ /* 0x000fe200078e020b */
[----:B------:R-:W-:Y:S01]  /*1a70*/  @P2 LEA.HI.X R9, R5, c[0x0][0x224], R6, 0x1, P3 ;  /* 0x0000890005092a11 */ /* 0x000fe200018f0c06 */
[----:B------:R-:W-:Y:S01]  /*1a80*/  IMAD.U32 R5, RZ, RZ, UR30 ;  /* 0x0000001eff057e24 */ /* 0x000fe2000f8e00ff */
[----:B------:R-:W-:Y:S01]  /*1a90*/  @P0 LEA R6, P3, R2, c[0x0][0x220], 0x1 ;  /* 0x0000880002060a11 */ /* 0x000fe200078608ff */
[----:B------:R-:W-:Y:S01]  /*1aa0*/  IMAD.SHL.U32 R11, R138, 0x40, RZ ;  /* 0x000000408a0b7824 */ /* 0x000fe200078e00ff */
[----:B------:R-:W-:Y:S01]  /*1ab0*/  LEA.HI R4, R7, R4, RZ, 0x3 ;  /* 0x0000000407047211 */ /* 0x000fe200078f18ff */
[----:B------:R1:W-:Y:S01]  /*1ac0*/  @P2 LDGSTS.E.BYPASS.LTC128B.128 [R79+0x5100], [R8.64], !P6 ;  /* 0x05100000084f2fae */ /* 0x0003e2000f101d5a */
[----:B------:R-:W-:Y:S01]  /*1ad0*/  @P0 LEA.HI.X R7, R2, c[0x0][0x224], R3, 0x1, P3 ;  /* 0x0000890002070a11 */ /* 0x000fe200018f0c03 */
[----:B------:R-:W-:Y:S01]  /*1ae0*/  IMAD.SHL.U32 R137, R137, 0x2, RZ ;  /* 0x0000000289897824 */ /* 0x000fe200078e00ff */
[----:B------:R-:W-:Y:S01]  /*1af0*/  LOP3.LUT R108, R11, 0x1c0, RZ, 0xc0, !PT ;  /* 0x000001c00b6c7812 */ /* 0x000fe200078ec0ff */
[----:B------:R-:W-:Y:S01]  /*1b00*/  IMAD.IADD R140, R135, 0x1, R140 ;  /* 0x00000001878c7824 */ /* 0x000fe200078e028c */
[----:B------:R-:W-:Y:S01]  /*1b10*/  LOP3.LUT R89, R4, 0xfffffff8, RZ, 0xc0, !PT ;  /* 0xfffffff804597812 */ /* 0x000fe200078ec0ff */
[----:B------:R4:W-:Y:S01]  /*1b20*/  @P0 LDGSTS.E.BYPASS.LTC128B.128 [R79+0x5900], [R6.64], !P6 ;  /* 0x05900000064f0fae */ /* 0x0009e2000f101d5a */
[----:B------:R-:W-:Y:S01]  /*1b30*/  ISETP.GE.AND P0, PT, R18, c[0x0][0x1d4], PT ;  /* 0x0000750012007a0c */ /* 0x000fe20003f06270 */
[----:B------:R-:W-:Y:S01]  /*1b40*/  IMAD R0, R0, 0x20, R31 ;  /* 0x0000002000007824 */ /* 0x000fe200078e021f */
[----:B------:R-:W-:Y:S01]  /*1b50*/  SHF.R.U32.HI R141, RZ, 0x3, R108 ;  /* 0x00000003ff8d7819 */ /* 0x000fe2000001166c */
[----:B------:R-:W0:Y:S01]  /*1b60*/  LDGDEPBAR ;  /* 0x00000000000079af */ /* 0x000e220000000000 */
[----:B------:R-:W-:-:S02]  /*1b70*/  P2R R90, PR, RZ, 0x1 ;  /* 0x00000001ff5a7803 */ /* 0x000fc40000000000 */
[C---:B------:R-:W-:Y:S01]  /*1b80*/  SHF.L.U64.HI R132, R136.reuse, 0x5, R132 ;  /* 0x0000000588847819 */ /* 0x040fe20000010284 */
[----:B------:R-:W-:Y:S01]  /*1b90*/  IMAD.SHL.U32 R136, R136, 0x20, RZ ;  /* 0x0000002088887824 */ /* 0x000fe200078e00ff */
[----:B------:R-:W-:Y:S02]  /*1ba0*/  SHF.R.S32.HI R106, RZ, 0x3, R4 ;  /* 0x00000003ff6a7819 */ /* 0x000fe40000011404 */
[----:B------:R-:W-:Y:S02]  /*1bb0*/  SHF.R.S32.HI R101, RZ, 0x1f, R89 ;  /* 0x0000001fff657819 */ /* 0x000fe40000011459 */
[----:B------:R-:W-:Y:S01]  /*1bc0*/  IADD3 R88, R85, UR10, RZ ;  /* 0x0000000a55587c10 */ /* 0x000fe2000fffe0ff */
[----:B------:R-:W-:Y:S01]  /*1bd0*/  ULDC.U8 UR10, c[0x0][0x298] ;  /* 0x0000a600000a7ab9 */ /* 0x000fe20000000000 */
[----:B-1----:R-:W-:Y:S01]  /*1be0*/  IMAD.U32 R8, RZ, RZ, UR22 ;  /* 0x00000016ff087e24 */ /* 0x002fe2000f8e00ff */
[----:B----4-:R-:W-:Y:S02]  /*1bf0*/  LEA.HI R6, R32, R207, RZ, 0x5 ;  /* 0x000000cf20067211 */ /* 0x010fe400078f28ff */
[----:B------:R-:W-:-:S03]  /*1c00*/  SHF.R.S32.HI R7, RZ, 0x1f, R26 ;  /* 0x0000001fff077819 */ /* 0x000fc6000001141a */
[----:B------:R-:W-:-:S05]  /*1c10*/  IMAD.SHL.U32 R6, R6, 0x10, RZ ;  /* 0x0000001006067824 */ /* 0x000fca00078e00ff */
[----:B------:R-:W-:Y:S01]  /*1c20*/  LOP3.LUT R121, R6, 0xfffffe00, RZ, 0xc0, !PT ;  /* 0xfffffe0006797812 */ /* 0x000fe200078ec0ff */
[----:B------:R-:W-:-:S05]  /*1c30*/  IMAD.SHL.U32 R6, R139, 0x40, RZ ;  /* 0x000000408b067824 */ /* 0x000fca00078e00ff */
[----:B------:R-:W-:-:S04]  /*1c40*/  LOP3.LUT R109, R6, 0x1c0, RZ, 0xc0, !PT ;  /* 0x000001c0066d7812 */ /* 0x000fc800078ec0ff */
[----:B------:R-:W-:Y:S02]  /*1c50*/  SHF.R.U32.HI R142, RZ, 0x3, R109 ;  /* 0x00000003ff8e7819 */ /* 0x000fe4000001166d */
[----:B--2---:R-:W-:Y:S01]  /*1c60*/  @P5 SHF.R.S32.HI R3, RZ, 0x1f, R27 ;  /* 0x0000001fff035819 */ /* 0x004fe2000001141b */
[----:B------:R-:W-:Y:S01]  /*1c70*/  @!P5 IMAD.MOV.U32 R3, RZ, RZ, R5 ;  /* 0x000000ffff03d224 */ /* 0x000fe200078e0005 */
[----:B------:R-:W-:Y:S01]  /*1c80*/  SHF.R.S32.HI R5, RZ, 0x1f, R133 ;  /* 0x0000001fff057819 */ /* 0x000fe20000011485 */
[----:B------:R-:W-:Y:S02]  /*1c90*/  @P5 IMAD.MOV.U32 R2, RZ, RZ, R27 ;  /* 0x000000ffff025224 */ /* 0x000fe400078e001b */
[----:B------:R-:W-:Y:S02]  /*1ca0*/  @!P5 IMAD.MOV.U32 R2, RZ, RZ, R8 ;  /* 0x000000ffff02d224 */ /* 0x000fe400078e0008 */
[C---:B------:R-:W-:Y:S02]  /*1cb0*/  IMAD R8, R5.reuse, c[0x0][0x280], RZ ;  /* 0x0000a00005087a24 */ /* 0x040fe400078e02ff */
[----:B------:R-:W-:-:S02]  /*1cc0*/  IMAD R5, R5, c[0x0][0x290], RZ ;  /* 0x0000a40005057a24 */ /* 0x000fc400078e02ff */
[C---:B------:R-:W-:Y:S01]  /*1cd0*/  IMAD R10, R133.reuse, c[0x0][0x284], R8 ;  /* 0x0000a100850a7a24 */ /* 0x040fe200078e0208 */
[----:B------:R-:W-:Y:S01]  /*1ce0*/  SHF.R.S32.HI R8, RZ, 0x1f, R138 ;  /* 0x0000001fff087819 */ /* 0x000fe2000001148a */
[----:B------:R-:W-:Y:S01]  /*1cf0*/  IMAD R9, R133, c[0x0][0x294], R5 ;  /* 0x0000a50085097a24 */ /* 0x000fe200078e0205 */
[----:B------:R-:W-:Y:S01]  /*1d00*/  LEA.HI R5, R7, R31, RZ, 0x3 ;  /* 0x0000001f07057211 */ /* 0x000fe200078f18ff */
[----:B------:R-:W-:Y:S01]  /*1d10*/  IMAD R3, R3, c[0x0][0x2b0], RZ ;  /* 0x0000ac0003037a24 */ /* 0x000fe200078e02ff */
[----:B------:R-:W-:Y:S01]  /*1d20*/  LEA.HI R6, R8, R138, RZ, 0x3 ;  /* 0x0000008a08067211 */ /* 0x000fe200078f18ff */
[C---:B------:R-:W-:Y:S01]  /*1d30*/  IMAD.WIDE.U32 R114, R2.reuse, c[0x0][0x2b0], RZ ;  /* 0x0000ac0002727a25 */ /* 0x040fe200078e00ff */
[----:B------:R-:W-:Y:S02]  /*1d40*/  LOP3.LUT R5, R5, 0xfffffff8, RZ, 0xc0, !PT ;  /* 0xfffffff805057812 */ /* 0x000fe400078ec0ff */
[----:B------:R-:W-:Y:S01]  /*1d50*/  SHF.R.S32.HI R7, RZ, 0x1f, R139 ;  /* 0x0000001fff077819 */ /* 0x000fe2000001148b */
[----:B------:R-:W-:-:S02]  /*1d60*/  IMAD R3, R2, c[0x0][0x2b4], R3 ;  /* 0x0000ad0002037a24 */ /* 0x000fc400078e0203 */
[----:B------:R-:W-:Y:S01]  /*1d70*/  IMAD.IADD R5, R31, 0x1, -R5 ;  /* 0x000000011f057824 */ /* 0x000fe200078e0a05 */
[----:B------:R-:W-:Y:S01]  /*1d80*/  LEA.HI R7, R7, R139, RZ, 0x3 ;  /* 0x0000008b07077211 */ /* 0x000fe200078f18ff */
[----:B------:R-:W-:Y:S02]  /*1d90*/  IMAD.SHL.U32 R6, R6, 0x40, RZ ;  /* 0x0000004006067824 */ /* 0x000fe400078e00ff */
[C---:B------:R-:W-:Y:S01]  /*1da0*/  IMAD.SHL.U32 R8, R5.reuse, 0x40, RZ ;  /* 0x0000004005087824 */ /* 0x040fe200078e00ff */
[----:B------:R-:W-:Y:S01]  /*1db0*/  LOP3.LUT P0, RZ, R5, 0x4, RZ, 0xc0, !PT ;  /* 0x0000000405ff7812 */ /* 0x000fe2000780c0ff */
[----:B------:R-:W-:Y:S01]  /*1dc0*/  IMAD.IADD R127, R115, 0x1, R3 ;  /* 0x00000001737f7824 */ /* 0x000fe200078e0203 */
[----:B------:R-:W-:Y:S01]  /*1dd0*/  SHF.R.S32.HI R5, RZ, 0x1f, R86 ;  /* 0x0000001fff057819 */ /* 0x000fe20000011456 */
[----:B------:R-:W-:Y:S01]  /*1de0*/  IMAD.SHL.U32 R7, R7, 0x40, RZ ;  /* 0x0000004007077824 */ /* 0x000fe200078e00ff */
[----:B------:R-:W-:Y:S01]  /*1df0*/  LOP3.LUT R119, R8, 0x1c0, RZ, 0xc0, !PT ;  /* 0x000001c008777812 */ /* 0x000fe200078ec0ff */
[----:B------:R-:W-:Y:S01]  /*1e00*/  IMAD.IADD R105, R99, 0x1, R10 ;  /* 0x0000000163697824 */ /* 0x000fe200078e020a */
[----:B------:R-:W-:Y:S01]  /*1e10*/  LEA.HI R5, R5, R86, RZ, 0x3 ;  /* 0x0000005605057211 */ /* 0x000fe200078f18ff */
[----:B------:R-:W-:Y:S01]  /*1e20*/  IMAD.IADD R103, R10, 0x1, R95 ;  /* 0x000000010a677824 */ /* 0x000fe200078e025f */
[----:B------:R-:W-:Y:S01]  /*1e30*/  SHF.R.U32.HI R120, RZ, 0x3, R119 ;  /* 0x00000003ff787819 */ /* 0x000fe20000011677 */
[----:B------:R-:W-:Y:S01]  /*1e40*/  IMAD.IADD R104, R97, 0x1, R9 ;  /* 0x0000000161687824 */ /* 0x000fe200078e0209 */
[----:B------:R-:W-:Y:S01]  /*1e50*/  LOP3.LUT R2, R119, 0x18, R18, 0xf8, !PT ;  /* 0x0000001877027812 */ /* 0x000fe200078ef812 */
[----:B------:R-:W-:Y:S01]  /*1e60*/  IMAD.IADD R102, R9, 0x1, R93 ;  /* 0x0000000109667824 */ /* 0x000fe200078e025d */
[----:B------:R-:W-:-:S02]  /*1e70*/  LOP3.LUT R122, R6, 0xfffffe00, RZ, 0xc0, !PT ;  /* 0xfffffe00067a7812 */ /* 0x000fc400078ec0ff */
[----:B------:R-:W-:Y:S02]  /*1e80*/  LOP3.LUT R2, R2, R120, RZ, 0x3c, !PT ;  /* 0x0000007802027212 */ /* 0x000fe400078e3cff */
[--C-:B------:R-:W-:Y:S02]  /*1e90*/  LOP3.LUT R6, R119, 0x38, R4.reuse, 0xf8, !PT ;  /* 0x0000003877067812 */ /* 0x100fe400078ef804 */
[----:B------:R-:W-:Y:S01]  /*1ea0*/  LOP3.LUT R76, R5, 0xfffffff8, RZ, 0xc0, !PT ;  /* 0xfffffff8054c7812 */ /* 0x000fe200078ec0ff */
[----:B------:R-:W-:Y:S01]  /*1eb0*/  IMAD.IADD R3, R2, 0x1, R121 ;  /* 0x0000000102037824 */ /* 0x000fe200078e0279 */
[----:B------:R-:W-:Y:S02]  /*1ec0*/  LOP3.LUT R123, R7, 0xfffffe00, RZ, 0xc0, !PT ;  /* 0xfffffe00077b7812 */ /* 0x000fe400078ec0ff */
[----:B------:R-:W-:Y:S02]  /*1ed0*/  LOP3.LUT R5, R109, 0x38, R4, 0xf8, !PT ;  /* 0x000000386d057812 */ /* 0x000fe400078ef804 */
[----:B------:R-:W-:-:S02]  /*1ee0*/  LEA R80, R3, 0x100, 0x1 ;  /* 0x0000010003507811 */ /* 0x000fc400078e08ff */
[----:B------:R-:W-:Y:S02]  /*1ef0*/  LOP3.LUT R2, R108, 0x38, R4, 0xf8, !PT ;  /* 0x000000386c027812 */ /* 0x000fe400078ef804 */
[----:B------:R-:W-:Y:S02]  /*1f00*/  LOP3.LUT R3, R6, R120, RZ, 0x3c, !PT ;  /* 0x0000007806037212 */ /* 0x000fe400078e3cff */
[----:B------:R-:W-:Y:S02]  /*1f10*/  LOP3.LUT R5, R123, R5, R142, 0xf6, !PT ;  /* 0x000000057b057212 */ /* 0x000fe400078ef68e */
[----:B------:R-:W-:Y:S01]  /*1f20*/  LOP3.LUT R2, R122, R2, R141, 0xf6, !PT ;  /* 0x000000027a027212 */ /* 0x000fe200078ef68d */
[----:B------:R-:W-:Y:S01]  /*1f30*/  IMAD.IADD R3, R3, 0x1, R121 ;  /* 0x0000000103037824 */ /* 0x000fe200078e0279 */
[C---:B------:R-:W-:Y:S01]  /*1f40*/  IADD3 R81, R80.reuse, 0x40, RZ ;  /* 0x0000004050517810 */ /* 0x040fe20007ffe0ff */
[----:B------:R-:W-:Y:S01]  /*1f50*/  IMAD.SHL.U32 R126, R5, 0x2, RZ ;  /* 0x00000002057e7824 */ /* 0x000fe200078e00ff */
[----:B------:R-:W-:Y:S01]  /*1f60*/  @P0 IADD3 R81, R80, -0x40, RZ ;  /* 0xffffffc050510810 */ /* 0x000fe20007ffe0ff */
[----:B------:R-:W-:Y:S01]  /*1f70*/  IMAD.SHL.U32 R125, R2, 0x2, RZ ;  /* 0x00000002027d7824 */ /* 0x000fe200078e00ff */
[----:B------:R-:W-:Y:S01]  /*1f80*/  SHF.R.S32.HI R82, RZ, 0x1f, R76 ;  /* 0x0000001fff527819 */ /* 0x000fe2000001144c */
[----:B------:R-:W-:Y:S01]  /*1f90*/  IMAD.SHL.U32 R124, R3, 0x2, RZ ;  /* 0x00000002037c7824 */ /* 0x000fe200078e00ff */
[----:B------:R-:W-:Y:S01]  /*1fa0*/  BAR.SYNC.DEFER_BLOCKING 0x0 ;  /* 0x0000000000007b1d */ /* 0x000fe20000010000 */
[----:B---3--:R-:W-:-:S05]  /*1fb0*/  ISETP.GE.AND P0, PT, R143, 0x1, PT ;  /* 0x000000018f00780c */ /* 0x008fca0003f06270 */
.L_x_376:
        /* <DEDUP_REMOVED lines=13> */
[C---:B------:R-:W-:Y:S04]  /*2090*/  @!P0 IADD3 R3, P1, R5.reuse, R114, RZ ;  /* 0x0000007205038210 */ /* 0x040fe80007f3e0ff */
[----:B------:R-:W-:Y:S02]  /*20a0*/  @!P0 LEA.HI.X.SX32 R6, R5, R127, 0x1, P1 ;  /* 0x0000007f05068211 */ /* 0x000fe400008f0eff */
[C---:B------:R-:W-:Y:S04]  /*20b0*/  @!P0 LEA R2, P1, R3.reuse, c[0x0][0x2a0], 0x2 ;  /* 0x0000a80003028a11 */ /* 0x040fe800078210ff */
[----:B------:R-:W-:Y:S05]  /*20c0*/  @!P0 LEA.HI.X R3, R3, c[0x0][0x2a4], R6, 0x2, P1 ;  /* 0x0000a90003038a11 */ /* 0x000fea00008f1406 */
[----:B--2---:R1:W2:Y:S04]  /*20d0*/  @!P0 LDG.E R83, [R2.64] ;  /* 0x0000001a02538981 */ /* 0x0042a8000c1e1900 */
[----:B------:R-:W-:Y:S01]  /*20e0*/  BAR.SYNC.DEFER_BLOCKING 0x0 ;  /* 0x0000000000007b1d */ /* 0x000fe20000010000 */
[----:B-1----:R-:W-:Y:S04]  /*20f0*/  IMAD.MOV R2, RZ, RZ, -R5 ;  /* 0x000000ffff027224 */ /* 0x002fe800078e0a05 */
[----:B------:R-:W-:Y:S04]  /*2100*/  IMAD R87, R2, c[0x0][0x2b8], R4 ;  /* 0x0000ae0002577a24 */ /* 0x000fe800078e0204 */
[----:B------:R-:W-:Y:S01]  /*2110*/  IMAD.WIDE.U32 R2, R87, c[0x0][0x1e0], RZ ;  /* 0x0000780057027a25 */ /* 0x000fe200078e00ff */
[----:B------:R-:W-:Y:S05]  /*2120*/  SHF.R.S32.HI R91, RZ, 0x1f, R87 ;  /* 0x0000001fff5b7819 */ /* 0x000fea0000011457 */
        /* <DEDUP_REMOVED lines=11> */
[----:B------:R-:W-:-:S05]  /*21e0*/  @!P2 BRA `(.L_x_343) ;  /* 0x00003b300000a947 */ /* 0x000fca0003800000 */
[----:B------:R-:W-:Y:S01]  /*21f0*/  USHF.R.S32.HI UR28, URZ, 0x1f, UR6 ;  /* 0x0000001f3f1c7899 */ /* 0x000fe20008011406 */
[----:B------:R-:W-:Y:S01]  /*2200*/  ISETP.NE.AND P0, PT, RZ, UR10, PT ;  /* 0x0000000aff007c0c */ /* 0x000fe2000bf05270 */
[----:B------:R-:W-:Y:S01]  /*2210*/  UIMAD UR11, UR8, UR6, URZ ;  /* 0x00000006080b72a4 */ /* 0x000fe2000f8e023f */
[----:B------:R-:W-:Y:S01]  /*2220*/  IMAD R2, R140, UR6, RZ ;  /* 0x000000068c027c24 */ /* 0x000fe2000f8e02ff */
[----:B------:R-:W-:Y:S01]  /*2230*/  UIMAD UR5, UR6, -0x60, UR4 ;  /* 0xffffffa0060578a4 */ /* 0x000fe2000f8e0204 */
[C---:B------:R-:W-:Y:S01]  /*2240*/  IMAD.WIDE.U32 R32, R134.reuse, UR6, RZ ;  /* 0x0000000686207c25 */ /* 0x040fe2000f8e00ff */
[----:B------:R-:W-:Y:S02]  /*2250*/  UIMAD.WIDE.U32 UR30, UR40, UR6, URZ ;  /* 0x00000006281e72a5 */ /* 0x000fe4000f8e003f */
[----:B------:R-:W-:Y:S01]  /*2260*/  UIMAD UR11, UR28, UR40, UR11 ;  /* 0x000000281c0b72a4 */ /* 0x000fe2000f8e020b */
[----:B------:R-:W-:Y:S01]  /*2270*/  IMAD R2, R134, UR28, R2 ;  /* 0x0000001c86027c24 */ /* 0x000fe2000f8e0202 */
[----:B------:R-:W-:Y:S02]  /*2280*/  UISETP.LT.AND UP0, UPT, UR5, 0x60, UPT ;  /* 0x000000600500788c */ /* 0x000fe4000bf01270 */
[----:B------:R-:W-:Y:S02]  /*2290*/  UIADD3 UR11, UR31, UR11, URZ ;  /* 0x0000000b1f0b7290 */ /* 0x000fe4000fffe03f */
[----:B------:R-:W-:Y:S01]  /*22a0*/  USEL UR28, UR5, 0x60, UP0 ;  /* 0x00000060051c7887 */ /* 0x000fe20008000000 */
        /* <DEDUP_REMOVED lines=15> */
[----:B------:R-:W-:Y:S04]  /*23a0*/  IADD3 R3, P0, R96, UR30, RZ ;  /* 0x0000001e60037c10 */ /* 0x000fe8000ff1e0ff */
[----:B------:R-:W-:Y:S02]  /*23b0*/  IADD3.X R5, R104, UR11, RZ, P0, !PT ;  /* 0x0000000b68057c10 */ /* 0x000fe400087fe4ff */
        /* <DEDUP_REMOVED lines=13> */
.L_x_346:
[----:B------:R-:W-:Y:S05]  /*2490*/  BSYNC B0 ;  /* 0x0000000000007941 */ /* 0x000fea0003800000 */
.L_x_345:
        /* <DEDUP_REMOVED lines=18> */
[----:B------:R-:W-:Y:S01]  /*25c0*/  IADD3 R4, P1, P0, R98, UR35, R32 ;  /* 0x0000002362047c10 */ /* 0x000fe2000f83e020 */
[----:B------:R-:W-:Y:S01]  /*25d0*/  IMAD.U32 R5, RZ, RZ, UR39 ;  /* 0x00000027ff057e24 */ /* 0x000fe2000f8e00ff */
[----:B------:R-:W-:Y:S01]  /*25e0*/  CS2R R14, SRZ ;  /* 0x00000000000e7805 */ /* 0x000fe2000001ff00 */
[----:B------:R-:W-:Y:S01]  /*25f0*/  IMAD.U32 R10, RZ, RZ, UR38 ;  /* 0x00000026ff0a7e24 */ /* 0x000fe2000f8e00ff */
[----:B------:R-:W-:Y:S01]  /*2600*/  IADD3.X R9, R105, UR34, R36, P1, P0 ;  /* 0x0000002269097c10 */ /* 0x000fe20008fe0424 */
[----:B------:R-:W-:Y:S01]  /*2610*/  CS2R R42, SRZ ;  /* 0x00000000002a7805 */ /* 0x000fe2000001ff00 */
[----:B------:R-:W-:Y:S01]  /*2620*/  IADD3 R5, P1, P0, R96, UR30, R5 ;  /* 0x0000001e60057c10 */ /* 0x000fe2000f83e005 */
[----:B------:R-:W-:Y:S01]  /*2630*/  CS2R R16, SRZ ;  /* 0x0000000000107805 */ /* 0x000fe2000001ff00 */
[----:B------:R-:W-:Y:S02]  /*2640*/  CS2R R44, SRZ ;  /* 0x00000000002c7805 */ /* 0x000fe4000001ff00 */
[----:B------:R-:W-:Y:S02]  /*2650*/  IADD3.X R10, R104, UR11, R10, P1, P0 ;  /* 0x0000000b680a7c10 */ /* 0x000fe40008fe040a */
        /* <DEDUP_REMOVED lines=12> */
.L_x_348:
[----:B------:R-:W-:Y:S05]  /*2720*/  BSYNC B0 ;  /* 0x0000000000007941 */ /* 0x000fea0003800000 */
.L_x_347:
        /* <DEDUP_REMOVED lines=24> */
[----:B------:R-:W-:Y:S01]  /*28b0*/  IMAD.U32 R5, RZ, RZ, UR31 ;  /* 0x0000001fff057e24 */ /* 0x000fe2000f8e00ff */
[----:B------:R-:W-:Y:S01]  /*28c0*/  IADD3 R5, P1, P0, R96, UR37, R4 ;  /* 0x0000002560057c10 */ /* 0x000fe2000f83e004 */
[----:B------:R-:W-:Y:S03]  /*28d0*/  CS2R R48, SRZ ;  /* 0x0000000000307805 */ /* 0x000fe6000001ff00 */
        /* <DEDUP_REMOVED lines=13> */
.L_x_350:
[----:B------:R-:W-:Y:S05]  /*29b0*/  BSYNC B0 ;  /* 0x0000000000007941 */ /* 0x000fea0003800000 */
.L_x_349:
        /* <DEDUP_REMOVED lines=33> */
[----:B------:R-:W-:Y:S02]  /*2bd0*/  @!P0 LOP3.LUT R35, R35, 0xffff0000, RZ, 0xc0, !PT ;  /* 0xffff000023238812 */ /* 0x000fe400078ec0ff */
[----:B------:R-:W-:Y:S01]  /*2be0*/  @!P0 PRMT R37, R13, 0x5432, R37 ;  /* 0x000054320d258816 */ /* 0x000fe20000000025 */
[C---:B------:R-:W-:Y:S01]  /*2bf0*/  @!P0 IMAD.U32 R13, R2.reuse, 0x10000, RZ ;  /* 0x00010000020d8824 */ /* 0x040fe200078e00ff */
[----:B------:R-:W-:Y:S01]  /*2c00*/  @!P0 LOP3.LUT R5, R2, 0xffff0000, RZ, 0xc0, !PT ;  /* 0xffff000002058812 */ /* 0x000fe200078ec0ff */
        /* <DEDUP_REMOVED lines=37> */
.L_x_354:
[----:B------:R-:W-:Y:S05]  /*2e60*/  BSYNC B0 ;  /* 0x0000000000007941 */ /* 0x000fea0003800000 */
.L_x_353:
        /* <DEDUP_REMOVED lines=9> */
[----:B------:R-:W-:Y:S02]  /*2f00*/  @!P0 SHF.R.U64 R2, R6, 0x10, R7 ;  /* 0x0000001006028819 */ /* 0x000fe40000001207 */
[----:B------:R-:W-:Y:S02]  /*2f10*/  @!P0 PRMT R5, R39, 0x5410, R5 ;  /* 0x0000541027058816 */ /* 0x000fe40000000005 */
[----:B------:R-:W-:Y:S02]  /*2f20*/  @!P0 PRMT R2, R24, 0x5432, R2 ;  /* 0x0000543218028816 */ /* 0x000fe40000000002 */
[----:B------:R-:W-:Y:S01]  /*2f30*/  @!P0 SHF.R.U32.HI R6, RZ, 0x10, R7 ;  /* 0x00000010ff068819 */ /* 0x000fe20000011607 */
[C---:B------:R-:W-:Y:S01]  /*2f40*/  @!P0 IMAD.U32 R12, R5.reuse, 0x10000, RZ ;  /* 0x00010000050c8824 */ /* 0x040fe200078e00ff */
[----:B------:R-:W-:Y:S01]  /*2f50*/  @!P0 SHF.R.U32.HI R34, RZ, 0x10, R41 ;  /* 0x00000010ff228819 */ /* 0x000fe20000011629 */
[----:B------:R-:W-:Y:S01]  /*2f60*/  @!P0 IMAD.U32 R7, R2, 0x10000, RZ ;  /* 0x0001000002078824 */ /* 0x000fe200078e00ff */
[----:B------:R-:W-:Y:S02]  /*2f70*/  @!P0 PRMT R6, R24, 0x5410, R6 ;  /* 0x0000541018068816 */ /* 0x000fe40000000006 */
        /* <DEDUP_REMOVED lines=40> */
.L_x_352:
[----:B------:R-:W-:Y:S05]  /*3200*/  BSYNC B1 ;  /* 0x0000000000017941 */ /* 0x000fea0003800000 */
.L_x_351:
[----:B------:R4:W1:Y:S01]  /*3210*/  SHFL.IDX PT, R38, R77, 0x1, 0x1c1f ;  /* 0x003c1f004d267f89 */ /* 0x00086200000e0000 */
[----:B------:R-:W-:Y:S03]  /*3220*/  BSSY B1, `(.L_x_355) ;  /* 0x0000077000017945 */ /* 0x000fe60003800000 */
[----:B--2---:R4:W2:Y:S01]  /*3230*/  SHFL.IDX PT, R37, R78, 0x1, 0x1c1f ;  /* 0x003c1f004e257f89 */ /* 0x0048a200000e0000 */
[----:B------:R-:W-:-:S05]  /*3240*/  @P4 BRA `(.L_x_356) ;  /* 0x0000074000004947 */ /* 0x000fca0003800000 */
[----:B------:R-:W-:Y:S01]  /*3250*/  ISETP.NE.AND P0, PT, R90, RZ, PT ;  /* 0x000000ff5a00720c */ /* 0x000fe20003f05270 */
[----:B------:R-:W-:Y:S01]  /*3260*/  @!UPT UIADD3 URZ, URZ, URZ, URZ ;  /* 0x0000003f3f3ff290 */ /* 0x000fe2000fffe03f */
[----:B------:R-:W-:Y:S11]  /*3270*/  BSSY B0, `(.L_x_357) ;  /* 0x0000038000007945 */ /* 0x000ff60003800000 */
[----:B------:R-:W-:-:S05]  /*3280*/  @P0 BRA `(.L_x_358) ;  /* 0x0000036000000947 */ /* 0x000fca0003800000 */
[C---:B--2---:R-:W-:Y:S01]  /*3290*/  LEA R34, P0, R18.reuse, R37, 0x1 ;  /* 0x0000002512227211 */ /* 0x044fe200078008ff */
[----:B------:R-:W2:Y:S03]  /*32a0*/  LDS.128 R8, [R80+0x4000] ;  /* 0x0040000050087984 */ /* 0x000ea60000000c00 */
[----:B-1----:R-:W-:Y:S02]  /*32b0*/  LEA.HI.X R35, R18, R38, R19, 0x1, P0 ;  /* 0x0000002612237211 */ /* 0x002fe400000f0c13 */
        /* <DEDUP_REMOVED lines=51> */
.L_x_358:
[----:B------:R-:W-:Y:S05]  /*35f0*/  BSYNC B0 ;  /* 0x0000000000007941 */ /* 0x000fea0003800000 */
.L_x_357:
[----:B------:R-:W-:Y:S11]  /*3600*/  ISETP.NE.AND P0, PT, R107, RZ, PT ;  /* 0x000000ff6b00720c */ /* 0x000ff60003f05270 */
[----:B------:R-:W-:Y:S02]  /*3610*/  @!UPT UIADD3 URZ, URZ, URZ, URZ ;  /* 0x0000003f3f3ff290 */ /* 0x000fe4000fffe03f */
[----:B------:R-:W-:-:S05]  /*3620*/  @P0 BRA `(.L_x_356) ;  /* 0x0000036000000947 */ /* 0x000fca0003800000 */
[C---:B-12---:R-:W-:Y:S01]  /*3630*/  LEA R34, P0, R76.reuse, R37, 0x1 ;  /* 0x000000254c227211 */ /* 0x046fe200078008ff */
[----:B------:R-:W1:Y:S03]  /*3640*/  LDS.128 R8, [R81+0x4000] ;  /* 0x0040000051087984 */ /* 0x000e660000000c00 */
[----:B------:R-:W-:Y:S02]  /*3650*/  LEA.HI.X R35, R76, R38, R82, 0x1, P0 ;  /* 0x000000264c237211 */ /* 0x000fe400000f0c52 */
[----:B------:R-:W-:Y:S11]  /*3660*/  ISETP.GE.AND P0, PT, R30, c[0x0][0x27c], PT ;  /* 0x00009f001e007a0c */ /* 0x000ff60003f06270 */
[----:B------:R-:W-:Y:S02]  /*3670*/  @!UPT UIADD3 URZ, URZ, URZ, URZ ;  /* 0x0000003f3f3ff290 */ /* 0x000fe4000fffe03f */
[----:B------:R-:W-:Y:S02]  /*3680*/  @!P0 SHF.R.U64 R14, R44, 0x10, R45 ;  /* 0x000000102c0e8819 */ /* 0x000fe4000000122d */
[--C-:B------:R-:W-:Y:S02]  /*3690*/  @!P0 SHF.R.U64 R2, R16, 0x10, R17.reuse ;  /* 0x0000001010028819 */ /* 0x100fe40000001211 */
[----:B------:R-:W-:Y:S02]  /*36a0*/  @!P0 SHF.R.U32.HI R3, RZ, 0x10, R17 ;  /* 0x00000010ff038819 */ /* 0x000fe40000011611 */
[C---:B------:R-:W-:Y:S02]  /*36b0*/  @!P0 PRMT R14, R51.reuse, 0x5410, R14 ;  /* 0x00005410330e8816 */ /* 0x040fe4000000000e */
        /* <DEDUP_REMOVED lines=45> */
.L_x_356:
[----:B------:R-:W-:Y:S05]  /*3990*/  BSYNC B1 ;  /* 0x0000000000017941 */ /* 0x000fea0003800000 */
.L_x_355:
[----:B-1----:R1:W4:Y:S04]  /*39a0*/  SHFL.IDX PT, R34, R77, 0x2, 0x1c1f ;  /* 0x005c1f004d227f89 */ /* 0x00232800000e0000 */
[----:B------:R1:W3:Y:S01]  /*39b0*/  SHFL.IDX PT, R33, R78, 0x2, 0x1c1f ;  /* 0x005c1f004e217f89 */ /* 0x0002e200000e0000 */
[----:B------:R-:W-:-:S05]  /*39c0*/  @P2 BRA `(.L_x_359) ;  /* 0x000026e000002947 */ /* 0x000fca0003800000 */
[----:B------:R-:W-:Y:S01]  /*39d0*/  ISETP.NE.AND P0, PT, R90, RZ, PT ;  /* 0x000000ff5a00720c */ /* 0x000fe20003f05270 */
[----:B------:R-:W-:Y:S01]  /*39e0*/  @!UPT UIADD3 URZ, URZ, URZ, URZ ;  /* 0x0000003f3f3ff290 */ /* 0x000fe2000fffe03f */
[----:B------:R-:W-:Y:S11]  /*39f0*/  BSSY B0, `(.L_x_360) ;  /* 0x0000038000007945 */ /* 0x000ff60003800000 */
[----:B------:R-:W-:-:S05]  /*3a00*/  @P0 BRA `(.L_x_361) ;  /* 0x0000036000000947 */ /* 0x000fca0003800000 */
[C---:B---3--:R-:W-:Y:S01]  /*3a10*/  LEA R24, P0, R18.reuse, R33, 0x1 ;  /* 0x0000002112187211 */ /* 0x048fe200078008ff */
[----:B------:R-:W3:Y:S03]  /*3a20*/  LDS.128 R8, [R80+0x5000] ;  /* 0x0050000050087984 */ /* 0x000ee60000000c00 */
        /* <DEDUP_REMOVED lines=15> */
[C---:B---3--:R-:W-:Y:S01]  /*3b20*/  @!P0 IMAD.U32 R13, R8.reuse, 0x10000, RZ ;  /* 0x00010000080d8824 */ /* 0x048fe200078e00ff */
        /* <DEDUP_REMOVED lines=36> */
.L_x_361:
[----:B------:R-:W-:Y:S05]  /*3d70*/  BSYNC B0 ;  /* 0x0000000000007941 */ /* 0x000fea0003800000 */
.L_x_360:
[----:B------:R-:W-:Y:S11]  /*3d80*/  ISETP.NE.AND P0, PT, R107, RZ, PT ;  /* 0x000000ff6b00720c */ /* 0x000ff60003f05270 */
[----:B------:R-:W-:Y:S02]  /*3d90*/  @!UPT UIADD3 URZ, URZ, URZ, URZ ;  /* 0x0000003f3f3ff290 */ /* 0x000fe4000fffe03f */
        /* <DEDUP_REMOVED lines=9> */
[C---:B------:R-:W-:Y:S02]  /*3e30*/  @!P0 PRMT R14, R53.reuse, 0x5410, R14 ;  /* 0x00005410350e8816 */ /* 0x040fe4000000000e */
[----:B------:R-:W-:Y:S02]  /*3e40*/  @!P0 PRMT R2, R32, 0x5432, R2 ;  /* 0x0000543220028816 */ /* 0x000fe40000000002 */
[----:B------:R-:W-:Y:S01]  /*3e50*/  @!P0 SHF.R.U32.HI R4, RZ, 0x10, R49 ;  /* 0x00000010ff048819 */ /* 0x000fe20000011631 */
[----:B------:R-:W-:Y:S01]  /*3e60*/  @!P0 IMAD.U32 R12, R14, 0x10000, RZ ;  /* 0x000100000e0c8824 */ /* 0x000fe200078e00ff */
[----:B------:R-:W-:Y:S01]  /*3e70*/  @!P0 PRMT R6, R32, 0x5410, R3 ;  /* 0x0000541020068816 */ /* 0x000fe20000000003 */
[----:B------:R-:W-:Y:S01]  /*3e80*/  @!P0 IMAD.U32 R7, R2, 0x10000, RZ ;  /* 0x0001000002078824 */ /* 0x000fe200078e00ff */
[----:B------:R-:W-:Y:S02]  /*3e90*/  @!P0 PRMT R16, R53, 0x5432, R4 ;  /* 0x0000543235108816 */ /* 0x000fe40000000004 */
[----:B------:R-:W-:Y:S02]  /*3ea0*/  @!P0 LOP3.LUT R14, R14, 0xffff0000, RZ, 0xc0, !PT ;  /* 0xffff00000e0e8812 */ /* 0x000fe400078ec0ff */
[----:B------:R-:W-:Y:S01]  /*3eb0*/  @!P0 LOP3.LUT R5, R2, 0xffff0000, RZ, 0xc0, !PT ;  /* 0xffff000002058812 */ /* 0x000fe200078ec0ff */
        /* <DEDUP_REMOVED lines=38> */
.L_x_344:
[----:B------:R-:W-:Y:S01]  /*4120*/  ISETP.GE.AND P0, PT, R139, UR28, PT ;  /* 0x0000001c8b007c0c */ /* 0x000fe2000bf06270 */
[----:B------:R-:W-:Y:S01]  /*4130*/  CS2R R54, SRZ ;  /* 0x0000000000367805 */ /* 0x000fe2000001ff00 */
[----:B------:R-:W-:Y:S01]  /*4140*/  ISETP.NE.AND P5, PT, R90, RZ, PT ;  /* 0x000000ff5a00720c */ /* 0x000fe20003fa5270 */
[----:B------:R-:W-:Y:S01]  /*4150*/  CS2R R52, SRZ ;  /* 0x0000000000347805 */ /* 0x000fe2000001ff00 */
[----:B------:R-:W-:Y:S01]  /*4160*/  ISETP.GE.OR P2, PT, R18, c[0x0][0x27c], P0 ;  /* 0x00009f0012007a0c */ /* 0x000fe20000746670 */
[----:B------:R-:W-:Y:S01]  /*4170*/  IMAD.U32 R7, RZ, RZ, UR39 ;  /* 0x00000027ff077e24 */ /* 0x000fe2000f8e00ff */
[----:B------:R-:W-:Y:S01]  /*4180*/  ISETP.NE.AND P4, PT, R130, RZ, PT ;  /* 0x000000ff8200720c */ /* 0x000fe20003f85270 */
[----:B------:R-:W-:Y:S01]  /*4190*/  IMAD.U32 R8, RZ, RZ, UR38 ;  /* 0x00000026ff087e24 */ /* 0x000fe2000f8e00ff */
        /* <DEDUP_REMOVED lines=8> */
[----:B------:R-:W-:Y:S01]  /*4220*/  IMAD.U32 R2, RZ, RZ, UR30 ;  /* 0x0000001eff027e24 */ /* 0x000fe2000f8e00ff */
[----:B------:R-:W-:Y:S01]  /*4230*/  @!P2 IADD3 R7, P1, P0, R92, UR30, R7 ;  /* 0x0000001e5c07ac10 */ /* 0x000fe2000f83e007 */
[----:B------:R-:W-:Y:S01]  /*4240*/  IMAD.U32 R3, RZ, RZ, UR31 ;  /* 0x0000001fff037e24 */ /* 0x000fe2000f8e00ff */
[----:B------:R1:W2:Y:S01]  /*4250*/  SHFL.IDX PT, R45, R77, RZ, 0x1c1f ;  /* 0x001c1fff4d2d7589 */ /* 0x0002a200000e0000 */
[----:B------:R-:W-:Y:S01]  /*4260*/  IMAD.U32 R3, RZ, RZ, UR11 ;  /* 0x0000000bff037e24 */ /* 0x000fe2000f8e00ff */
[----:B------:R-:W-:Y:S01]  /*4270*/  @!P2 IADD3.X R8, R102, UR11, R8, P1, P0 ;  /* 0x0000000b6608ac10 */ /* 0x000fe20008fe0408 */
[----:B------:R-:W-:Y:S01]  /*4280*/  BSSY B0, `(.L_x_362) ;  /* 0x00000ba000007945 */ /* 0x000fe20003800000 */
[----:B------:R-:W-:Y:S04]  /*4290*/  ISETP.GE.AND P0, PT, R138, UR28, PT ;  /* 0x0000001c8a007c0c */ /* 0x000fe8000bf06270 */
[----:B------:R-:W-:Y:S01]  /*42a0*/  ISETP.GE.OR P1, PT, R18, c[0x0][0x27c], P0 ;  /* 0x00009f0012007a0c */ /* 0x000fe20000726670 */
[----:B------:R1:W3:Y:S11]  /*42b0*/  SHFL.IDX PT, R44, R78, RZ, 0x1c1f ;  /* 0x001c1fff4e2c7589 */ /* 0x0002f600000e0000 */
[----:B------:R-:W-:Y:S01]  /*42c0*/  @!UPT UIADD3 URZ, URZ, URZ, URZ ;  /* 0x0000003f3f3ff290 */ /* 0x000fe2000fffe03f */
[----:B------:R-:W-:Y:S04]  /*42d0*/  @!P1 IADD3 R10, P3, P0, R92, UR37, R2 ;  /* 0x000000255c0a9c10 */ /* 0x000fe8000f87e002 */
[----:B------:R-:W-:Y:S02]  /*42e0*/  @!P1 IADD3.X R11, R102, UR36, R3, P3, P0 ;  /* 0x00000024660b9c10 */ /* 0x000fe40009fe0403 */
[C---:B------:R-:W-:Y:S04]  /*42f0*/  @!P2 IADD3 R2, P3, P0, R94.reuse, UR35, R32 ;  /* 0x000000235e02ac10 */ /* 0x040fe8000f87e020 */
[C---:B------:R-:W-:Y:S02]  /*4300*/  @!P2 IADD3.X R3, R103.reuse, UR34, R36, P3, P0 ;  /* 0x000000226703ac10 */ /* 0x040fe40009fe0424 */
[----:B------:R-:W-:Y:S04]  /*4310*/  @!P1 IADD3 R6, P3, P0, R94, UR33, R32 ;  /* 0x000000215e069c10 */ /* 0x000fe8000f87e020 */
[----:B------:R-:W-:Y:S02]  /*4320*/  @!P1 IADD3.X R9, R103, UR32, R36, P3, P0 ;  /* 0x0000002067099c10 */ /* 0x000fe40009fe0424 */
        /* <DEDUP_REMOVED lines=10> */
[----:B------:R-:W-:Y:S01]  /*43d0*/  ISETP.GE.AND P0, PT, R31, UR28, PT ;  /* 0x0000001c1f007c0c */ /* 0x000fe2000bf06270 */
[----:B------:R4:W3:Y:S03]  /*43e0*/  @!P1 LDG.E.128 R24, [R8.64] ;  /* 0x0000001a08189981 */ /* 0x0008e6000c1e1d00 */
[----:B------:R-:W-:Y:S05]  /*43f0*/  ISETP.GE.OR P0, PT, R18, c[0x0][0x27c], P0 ;  /* 0x00009f0012007a0c */ /* 0x000fea0000706670 */
[----:B------:R4:W3:Y:S08]  /*4400*/  @!P1 LDG.E.128 R56, [R6.64] ;  /* 0x0000001a06389981 */ /* 0x0008f0000c1e1d00 */
[----:B-1----:R-:W-:Y:S05]  /*4410*/  @!P0 IADD3 R2, P1, R94, R32, RZ ;  /* 0x000000205e028210 */ /* 0x002fea0007f3e0ff */
[----:B------:R-:W-:Y:S02]  /*4420*/  @!P0 IMAD.X R3, R103, 0x1, R36, P1 ;  /* 0x0000000167038824 */ /* 0x000fe400008e0624 */
[----:B------:R-:W-:Y:S01]  /*4430*/  CS2R R36, SRZ ;  /* 0x0000000000247805 */ /* 0x000fe2000001ff00 */
[C---:B----4-:R-:W-:Y:S04]  /*4440*/  @!P0 LEA R8, P1, R2.reuse, c[0x0][0x270], 0x1 ;  /* 0x00009c0002088a11 */ /* 0x050fe800078208ff */
[----:B------:R-:W-:Y:S02]  /*4450*/  @!P0 LEA.HI.X R9, R2, c[0x0][0x274], R3, 0x1, P1 ;  /* 0x00009d0002098a11 */ /* 0x000fe400008f0c03 */
[----:B------:R-:W-:Y:S01]  /*4460*/  @!P0 IADD3 R3, P1, R92, UR30, RZ ;  /* 0x0000001e5c038c10 */ /* 0x000fe2000ff3e0ff */
[----:B------:R-:W-:Y:S03]  /*4470*/  CS2R R6, SRZ ;  /* 0x0000000000067805 */ /* 0x000fe6000001ff00 */
[----:B------:R-:W-:Y:S02]  /*4480*/  @!P0 IADD3.X R4, R102, UR11, RZ, P1, !PT ;  /* 0x0000000b66048c10 */ /* 0x000fe40008ffe4ff */
[C---:B------:R-:W-:Y:S04]  /*4490*/  @!P0 LEA R2, P1, R3.reuse, c[0x0][0x288], 0x1 ;  /* 0x0000a20003028a11 */ /* 0x040fe800078208ff */
[----:B------:R-:W-:Y:S02]  /*44a0*/  @!P0 LEA.HI.X R3, R3, c[0x0][0x28c], R4, 0x1, P1 ;  /* 0x0000a30003038a11 */ /* 0x000fe400008f0c04 */
[----:B------:R-:W-:Y:S01]  /*44b0*/  CS2R R4, SRZ ;  /* 0x0000000000047805 */ /* 0x000fe2000001ff00 */
[----:B------:R-:W-:Y:S02]  /*44c0*/  ISETP.GE.AND P1, PT, R18, c[0x0][0x27c], PT ;  /* 0x00009f0012007a0c */ /* 0x000fe40003f26270 */
[----:B------:R1:W5:Y:S08]  /*44d0*/  @!P0 LDG.E.128 R36, [R2.64] ;  /* 0x0000001a02248981 */ /* 0x000370000c1e1d00 */
        /* <DEDUP_REMOVED lines=32> */
[----:B------:R-:W-:Y:S01]  /*46e0*/  IMAD.MOV.U32 R35, RZ, RZ, R38 ;  /* 0x000000ffff237224 */ /* 0x000fe200078e0026 */
[----:B------:R-:W-:Y:S01]  /*46f0*/  @!P1 SHF.R.U64 R34, R36, 0x10, R37 ;  /* 0x0000001024229819 */ /* 0x000fe20000001225 */
[----:B------:R-:W-:Y:S01]  /*4700*/  IMAD.MOV.U32 R46, RZ, RZ, R39 ;  /* 0x000000ffff2e7224 */ /* 0x000fe200078e0027 */
[----:B------:R-:W-:Y:S01]  /*4710*/  LEA.HI R41, R41, R2, RZ, 0x4 ;  /* 0x0000000229297211 */ /* 0x000fe200078f20ff */
[----:B------:R-:W-:Y:S01]  /*4720*/  IMAD.MOV.U32 R40, RZ, RZ, R37 ;  /* 0x000000ffff287224 */ /* 0x000fe200078e0025 */
[----:B------:R-:W-:Y:S02]  /*4730*/  @!P1 SHF.R.U64 R8, R4, 0x10, R5 ;  /* 0x0000001004089819 */ /* 0x000fe40000001205 */
[----:B------:R-:W-:Y:S02]  /*4740*/  LEA.HI.SX32 R41, R41, R106, 0x1c ;  /* 0x0000006a29297211 */ /* 0x000fe400078fe2ff */
[----:B------:R-:W-:Y:S02]  /*4750*/  LEA R68, P0, R89, R44, 0x1 ;  /* 0x0000002c59447211 */ /* 0x000fe400078008ff */
        /* <DEDUP_REMOVED lines=10> */
[----:B------:R-:W-:Y:S02]  /*4800*/  @!P1 SHF.R.U32.HI R36, RZ, 0x10, R37 ;  /* 0x00000010ff249819 */ /* 0x000fe40000011625 */
[--C-:B------:R-:W-:Y:S01]  /*4810*/  @!P1 SHF.R.U64 R37, R38, 0x10, R39.reuse ;  /* 0x0000001026259819 */ /* 0x100fe20000001227 */
[----:B------:R-:W-:Y:S01]  /*4820*/  IMAD.SHL.U32 R2, R2, 0x2, RZ ;  /* 0x0000000202027824 */ /* 0x000fe200078e00ff */
[----:B------:R-:W-:Y:S01]  /*4830*/  @!P1 SHF.R.U32.HI R39, RZ, 0x10, R39 ;  /* 0x00000010ff279819 */ /* 0x000fe20000011627 */
        /* <DEDUP_REMOVED lines=9> */
[----:B------:R-:W-:Y:S02]  /*48d0*/  @!P1 PRMT R46, R46, 0x5410, R39 ;  /* 0x000054102e2e9816 */ /* 0x000fe40000000027 */
[----:B------:R-:W-:Y:S02]  /*48e0*/  @!P1 LOP3.LUT R39, R49, 0xffff0000, RZ, 0xc0, !PT ;  /* 0xffff000031279812 */ /* 0x000fe400078ec0ff */
        /* <DEDUP_REMOVED lines=83> */
.L_x_363:
[----:B------:R-:W-:Y:S05]  /*4e20*/  BSYNC B0 ;  /* 0x0000000000007941 */ /* 0x000fea0003800000 */
.L_x_362:
[----:B-----5:R2:W3:Y:S01]  /*4e30*/  SHFL.IDX PT, R39, R77, 0x1, 0x1c1f ;  /* 0x003c1f004d277f89 */ /* 0x0204e200000e0000 */
[----:B------:R-:W-:Y:S01]  /*4e40*/  ISETP.GE.OR P0, PT, R139, UR28, P5 ;  /* 0x0000001c8b007c0c */ /* 0x000fe2000af06670 */
[----:B------:R-:W-:Y:S02]  /*4e50*/  BSSY B0, `(.L_x_364) ;  /* 0x0000074000007945 */ /* 0x000fe40003800000 */
[----:B------:R2:W4:Y:S10]  /*4e60*/  SHFL.IDX PT, R38, R78, 0x1, 0x1c1f ;  /* 0x003c1f004e267f89 */ /* 0x00053400000e0000 */
[----:B------:R-:W-:-:S05]  /*4e70*/  @P0 BRA `(.L_x_365) ;  /* 0x0000071000000947 */ /* 0x000fca0003800000 */
[----:B------:R-:W-:Y:S01]  /*4e80*/  SEL R2, R137, R129, !P4 ;  /* 0x0000008189027207 */ /* 0x000fe20006000000 */
[----:B------:R-:W5:Y:S01]  /*4e90*/  LDS.128 R44, [R126+0x3100] ;  /* 0x003100007e2c7984 */ /* 0x000f620000000c00 */
[----:B------:R-:W-:Y:S02]  /*4ea0*/  @!P1 SHF.R.U64 R6, R52, 0x10, R53 ;  /* 0x0000001034069819 */ /* 0x000fe40000001235 */
[----:B------:R-:W-:Y:S02]  /*4eb0*/  SHF.R.S32.HI R37, RZ, 0x1f, R2 ;  /* 0x0000001fff257819 */ /* 0x000fe40000011402 */
[----:B----4-:R-:W-:Y:S02]  /*4ec0*/  LEA R64, P0, R89, R38, 0x1 ;  /* 0x0000002659407211 */ /* 0x010fe400078008ff */
        /* <DEDUP_REMOVED lines=20> */
[----:B-1----:R1:W3:Y:S01]  /*5010*/  LDS.128 R12, [R2+0x3100] ;  /* 0x00310000020c7984 */ /* 0x0022e20000000c00 */
        /* <DEDUP_REMOVED lines=9> */
[C---:B-----5:R-:W-:Y:S01]  /*50b0*/  @!P1 IMAD.U32 R21, R45.reuse, 0x10000, RZ ;  /* 0x000100002d159824 */ /* 0x060fe200078e00ff */
        /* <DEDUP_REMOVED lines=77> */
.L_x_365:
[----:B------:R-:W-:Y:S05]  /*5590*/  BSYNC B0 ;  /* 0x0000000000007941 */ /* 0x000fea0003800000 */
.L_x_364:
[----:B-1----:R1:W2:Y:S01]  /*55a0*/  SHFL.IDX PT, R47, R77, 0x2, 0x1c1f ;  /* 0x005c1f004d2f7f89 */ /* 0x0022a200000e0000 */
[----:B------:R-:W-:Y:S03]  /*55b0*/  ISETP.GE.OR P0, PT, R138, UR28, P5 ;  /* 0x0000001c8a007c0c */ /* 0x000fe6000af06670 */
[----:B------:R1:W4:Y:S10]  /*55c0*/  SHFL.IDX PT, R46, R78, 0x2, 0x1c1f ;  /* 0x005c1f004e2e7f89 */ /* 0x00033400000e0000 */
[----:B------:R-:W-:-:S05]  /*55d0*/  @P0 BRA `(.L_x_359) ;  /* 0x00000ad000000947 */ /* 0x000fca0003800000 */
[----:B------:R-:W-:Y:S01]  /*55e0*/  SEL R2, R137, R129, !P4 ;  /* 0x0000008189027207 */ /* 0x000fe20006000000 */
[----:B------:R-:W5:Y:S01]  /*55f0*/  LDS.128 R40, [R125+0x3100] ;  /* 0x003100007d287984 */ /* 0x000f620000000c00 */
[----:B------:R-:W-:Y:S02]  /*5600*/  @!P1 SHF.R.U32.HI R5, RZ, 0x10, R57 ;  /* 0x00000010ff059819 */ /* 0x000fe40000011639 */
[----:B------:R-:W-:Y:S02]  /*5610*/  SHF.R.S32.HI R3, RZ, 0x1f, R2 ;  /* 0x0000001fff037819 */ /* 0x000fe40000011402 */
[----:B----4-:R-:W-:Y:S02]  /*5620*/  LEA R54, P0, R89, R46, 0x1 ;  /* 0x0000002e59367211 */ /* 0x010fe400078008ff */
[----:B------:R-:W-:Y:S02]  /*5630*/  LEA.HI R2, R3, R2, RZ, 0x4 ;  /* 0x0000000203027211 */ /* 0x000fe400078f20ff */
[----:B--2---:R-:W-:Y:S02]  /*5640*/  LEA.HI.X R55, R89, R47, R101, 0x1, P0 ;  /* 0x0000002f59377211 */ /* 0x004fe400000f0c65 */
        /* <DEDUP_REMOVED lines=13> */
[----:B------:R-:W-:Y:S01]  /*5720*/  @!P1 SHF.R.U64 R7, R58, 0x10, R59 ;  /* 0x000000103a079819 */ /* 0x000fe2000000123b */
[----:B------:R-:W-:Y:S01]  /*5730*/  @!P1 IMAD.U32 R3, R5, 0x10000, RZ ;  /* 0x0001000005039824 */ /* 0x000fe200078e00ff */
[----:B------:R-:W-:Y:S01]  /*5740*/  @!P1 PRMT R21, R62, 0x5432, R21 ;  /* 0x000054323e159816 */ /* 0x000fe20000000015 */
[----:B------:R-:W-:Y:S01]  /*5750*/  IMAD.SHL.U32 R12, R12, 0x2, RZ ;  /* 0x000000020c0c7824 */ /* 0x000fe200078e00ff */
[----:B------:R-:W-:Y:S02]  /*5760*/  @!P1 PRMT R10, R63, 0x5410, R7 ;  /* 0x000054103f0a9816 */ /* 0x000fe40000000007 */
[----:B------:R-:W-:Y:S01]  /*5770*/  @!P1 PRMT R9, R33, 0x5410, R4 ;  /* 0x0000541021099816 */ /* 0x000fe20000000004 */
[----:B------:R-:W-:Y:S01]  /*5780*/  @!P1 IMAD.U32 R17, R21, 0x10000, RZ ;  /* 0x0001000015119824 */ /* 0x000fe200078e00ff */
[----:B------:R-:W-:Y:S01]  /*5790*/  @!P1 LOP3.LUT R25, R25, 0xffff0000, RZ, 0xc0, !PT ;  /* 0xffff000019199812 */ /* 0x000fe200078ec0ff */
[C---:B-----5:R-:W-:Y:S01]  /*57a0*/  @!P1 IMAD.U32 R24, R41.reuse, 0x10000, RZ ;  /* 0x0001000029189824 */ /* 0x060fe200078e00ff */
[----:B------:R-:W2:Y:S01]  /*57b0*/  LDS.128 R12, [R12+0x3100] ;  /* 0x003100000c0c7984 */ /* 0x000ea20000000c00 */
[----:B------:R-:W-:Y:S01]  /*57c0*/  @!P1 IMAD.U32 R20, R40, 0x10000, RZ ;  /* 0x0001000028149824 */ /* 0x000fe200078e00ff */
[----:B------:R-:W-:Y:S01]  /*57d0*/  @!P1 LOP3.LUT R26, R41, 0xffff0000, RZ, 0xc0, !PT ;  /* 0xffff0000291a9812 */ /* 0x000fe200078ec0ff */
[C---:B------:R-:W-:Y:S01]  /*57e0*/  @!P1 IMAD.U32 R32, R42.reuse, 0x10000, RZ ;  /* 0x000100002a209824 */ /* 0x040fe200078e00ff */
[C---:B------:R-:W-:Y:S01]  /*57f0*/  @!P1 LOP3.LUT R38, R43.reuse, 0xffff0000, RZ, 0xc0, !PT ;  /* 0xffff00002b269812 */ /* 0x040fe200078ec0ff */
[----:B------:R-:W-:Y:S01]  /*5800*/  @!P1 IMAD.U32 R36, R43, 0x10000, RZ ;  /* 0x000100002b249824 */ /* 0x000fe200078e00ff */
[----:B------:R-:W-:Y:S02]  /*5810*/  @!P1 LOP3.LUT R34, R42, 0xffff0000, RZ, 0xc0, !PT ;  /* 0xffff00002a229812 */ /* 0x000fe400078ec0ff */
[----:B------:R-:W-:Y:S01]  /*5820*/  @!P1 SHF.R.U32.HI R6, RZ, 0x10, R27 ;  /* 0x00000010ff069819 */ /* 0x000fe2000001161b */
[----:B------:R-:W-:Y:S01]  /*5830*/  @!P1 IMAD.U32 R27, R10, 0x10000, RZ ;  /* 0x000100000a1b9824 */ /* 0x000fe200078e00ff */
[----:B------:R-:W-:Y:S02]  /*5840*/  @!P1 LOP3.LUT R21, R21, 0xffff0000, RZ, 0xc0, !PT ;  /* 0xffff000015159812 */ /* 0x000fe400078ec0ff */
[----:B------:R-:W-:Y:S01]  /*5850*/  @!P1 PRMT R11, R33, 0x5432, R6 ;  /* 0x00005432210b9816 */ /* 0x000fe20000000006 */
[----:B------:R-:W-:Y:S01]  /*5860*/  @!P1 IMAD.U32 R6, R8, 0x10000, RZ ;  /* 0x0001000008069824 */ /* 0x000fe200078e00ff */
[----:B------:R-:W-:Y:S02]  /*5870*/  @!P1 SHF.R.U32.HI R37, RZ, 0x10, R59 ;  /* 0x00000010ff259819 */ /* 0x000fe4000001163b */
[----:B------:R-:W-:Y:S02]  /*5880*/  ISETP.GE.AND P0, PT, R48, c[0x0][0x1d4], PT ;  /* 0x0000750030007a0c */ /* 0x000fe40003f06270 */
[----:B------:R-:W-:Y:S04]  /*5890*/  @!P1 PRMT R37, R63, 0x5432, R37 ;  /* 0x000054323f259816 */ /* 0x000fe80000000025 */
[C---:B------:R-:W-:Y:S02]  /*58a0*/  @!P1 SHF.L.U32 R35, R37.reuse, 0x10, RZ ;  /* 0x0000001025239819 */ /* 0x040fe400000006ff */
[----:B------:R-:W-:Y:S02]  /*58b0*/  @!P1 LOP3.LUT R37, R37, 0xffff0000, RZ, 0xc0, !PT ;  /* 0xffff000025259812 */ /* 0x000fe400078ec0ff */
[C---:B--2---:R-:W-:Y:S05]  /*58c0*/  @!P1 SHF.L.U32 R2, R13.reuse, 0x10, RZ ;  /* 0x000000100d029819 */ /* 0x044fea00000006ff */
[C---:B------:R-:W-:Y:S02]  /*58d0*/  @!P1 FMUL.FTZ R7, R2.reuse, R23 ;  /* 0x0000001702079220 */ /* 0x040fe40000410000 */
[-C--:B------:R-:W-:Y:S01]  /*58e0*/  @!P1 FMUL.FTZ R4, R2, R3.reuse ;  /* 0x0000000302049220 */ /* 0x080fe20000410000 */
[----:B------:R-:W-:Y:S01]  /*58f0*/  @!P1 LOP3.LUT R2, R13, 0xffff0000, RZ, 0xc0, !PT ;  /* 0xffff00000d029812 */ /* 0x000fe200078ec0ff */
[----:B------:R-:W-:Y:S01]  /*5900*/  @!P1 FFMA.FTZ R56, R24, R3, -R7 ;  /* 0x0000000318389223 */ /* 0x000fe20000010807 */
[----:B------:R-:W-:Y:S02]  /*5910*/  @!P1 SHF.L.U32 R7, R12, 0x10, RZ ;  /* 0x000000100c079819 */ /* 0x000fe400000006ff */
[----:B------:R-:W-:Y:S01]  /*5920*/  @!P1 LOP3.LUT R3, R5, 0xffff0000, RZ, 0xc0, !PT ;  /* 0xffff000005039812 */ /* 0x000fe200078ec0ff */
[C---:B------:R-:W-:Y:S02]  /*5930*/  @!P1 FMUL.FTZ R16, R2.reuse, R25 ;  /* 0x0000001902109220 */ /* 0x040fe40000410000 */
[C---:B------:R-:W-:Y:S02]  /*5940*/  @!P1 FMUL.FTZ R22, R7.reuse, R17 ;  /* 0x0000001107169220 */ /* 0x040fe40000410000 */
[-C--:B------:R-:W-:Y:S02]  /*5950*/  @!P1 FMUL.FTZ R5, R2, R3.reuse ;  /* 0x0000000302059220 */ /* 0x080fe40000410000 */
[----:B------:R-:W-:Y:S01]  /*5960*/  @!P1 FFMA.FTZ R53, R26, R3, -R16 ;  /* 0x000000031a359223 */ /* 0x000fe20000010810 */
[----:B------:R-:W-:Y:S01]  /*5970*/  @!P1 LOP3.LUT R3, R12, 0xffff0000, RZ, 0xc0, !PT ;  /* 0xffff00000c039812 */ /* 0x000fe200078ec0ff */
[-C--:B------:R-:W-:Y:S01]  /*5980*/  @!P1 FMUL.FTZ R2, R7, R6.reuse ;  /* 0x0000000607029220 */ /* 0x080fe20000410000 */
[----:B------:R-:W-:Y:S01]  /*5990*/  @!P1 SHF.L.U32 R7, R14, 0x10, RZ ;  /* 0x000000100e079819 */ /* 0x000fe200000006ff */
[----:B------:R-:W-:Y:S01]  /*59a0*/  @!P1 FFMA.FTZ R52, R20, R6, -R22 ;  /* 0x0000000614349223 */ /* 0x000fe20000010816 */
[----:B------:R-:W-:Y:S01]  /*59b0*/  @!P1 LOP3.LUT R22, R40, 0xffff0000, RZ, 0xc0, !PT ;  /* 0xffff000028169812 */ /* 0x000fe200078ec0ff */
[----:B------:R-:W-:Y:S01]  /*59c0*/  @!P1 FMUL.FTZ R16, R3, R21 ;  /* 0x0000001503109220 */ /* 0x000fe20000410000 */
[----:B------:R-:W-:Y:S01]  /*59d0*/  @!P1 LOP3.LUT R6, R8, 0xffff0000, RZ, 0xc0, !PT ;  /* 0xffff000008069812 */ /* 0x000fe200078ec0ff */
[C---:B------:R-:W-:Y:S01]  /*59e0*/  @!P1 IMAD.U32 R8, R9.reuse, 0x10000, RZ ;  /* 0x0001000009089824 */ /* 0x040fe200078e00ff */
[----:B------:R-:W-:Y:S01]  /*59f0*/  @!P1 LOP3.LUT R9, R9, 0xffff0000, RZ, 0xc0, !PT ;  /* 0xffff000009099812 */ /* 0x000fe200078ec0ff */
[----:B------:R-:W-:Y:S02]  /*5a00*/  @!P1 FMUL.FTZ R33, R7, R27 ;  /* 0x0000001b07219220 */ /* 0x000fe40000410000 */
[-C--:B------:R-:W-:Y:S02]  /*5a10*/  @!P1 FMUL.FTZ R3, R3, R6.reuse ;  /* 0x0000000603039220 */ /* 0x080fe40000410000 */
[----:B------:R-:W-:Y:S01]  /*5a20*/  @!P1 FFMA.FTZ R51, R22, R6, -R16 ;  /* 0x0000000616339223 */ /* 0x000fe20000010810 */
[----:B------:R-:W-:Y:S01]  /*5a30*/  @!P1 LOP3.LUT R16, R15, 0xffff0000, RZ, 0xc0, !PT ;  /* 0xffff00000f109812 */ /* 0x000fe200078ec0ff */
[-C--:B------:R-:W-:Y:S01]  /*5a40*/  @!P1 FMUL.FTZ R6, R7, R8.reuse ;  /* 0x0000000807069220 */ /* 0x080fe20000410000 */
[----:B------:R-:W-:Y:S01]  /*5a50*/  @!P1 LOP3.LUT R7, R14, 0xffff0000, RZ, 0xc0, !PT ;  /* 0xffff00000e079812 */ /* 0x000fe200078ec0ff */
[----:B------:R-:W-:Y:S01]  /*5a60*/  @!P1 FFMA.FTZ R50, R32, R8, -R33 ;  /* 0x0000000820329223 */ /* 0x000fe20000010821 */
[----:B------:R-:W-:Y:S01]  /*5a70*/  @!P1 LOP3.LUT R33, R10, 0xffff0000, RZ, 0xc0, !PT ;  /* 0xffff00000a219812 */ /* 0x000fe200078ec0ff */
[----:B------:R-:W-:Y:S02]  /*5a80*/  @!P1 IMAD.U32 R10, R15, 0x10000, RZ ;  /* 0x000100000f0a9824 */ /* 0x000fe400078e00ff */
[C---:B------:R-:W-:Y:S01]  /*5a90*/  @!P1 IMAD.U32 R8, R11.reuse, 0x10000, RZ ;  /* 0x000100000b089824 */ /* 0x040fe200078e00ff */
[----:B------:R-:W-:Y:S01]  /*5aa0*/  @!P1 LOP3.LUT R11, R11, 0xffff0000, RZ, 0xc0, !PT ;  /* 0xffff00000b0b9812 */ /* 0x000fe200078ec0ff */
[----:B------:R-:W-:Y:S02]  /*5ab0*/  @!P1 FMUL.FTZ R44, R10, R35 ;  /* 0x000000230a2c9220 */ /* 0x000fe40000410000 */
[----:B---3--:R-:W-:Y:S02]  /*5ac0*/  @!P1 FMUL.FTZ R39, R16, R37 ;  /* 0x0000002510279220 */ /* 0x008fe40000410000 */
        /* <DEDUP_REMOVED lines=37> */
.L_x_343:
        /* <DEDUP_REMOVED lines=22> */
.L_x_367:
[----:B-123--:R-:W-:Y:S05]  /*5e80*/  BSYNC B0 ;  /* 0x0000000000007941 */ /* 0x00efea0003800000 */
.L_x_366:
        /* <DEDUP_REMOVED lines=17> */
.L_x_369:
[----:B------:R-:W-:Y:S05]  /*5fa0*/  BSYNC B0 ;  /* 0x0000000000007941 */ /* 0x000fea0003800000 */
.L_x_368:
[----:B--2---:R2:W4:Y:S01]  /*5fb0*/  SHFL.IDX PT, R3, R77, 0x2, 0x1c1f ;  /* 0x005c1f004d037f89 */ /* 0x00452200000e0000 */
[----:B------:R-:W-:Y:S03]  /*5fc0*/  ISETP.GE.AND P0, PT, R12, 0x41, PT ;  /* 0x000000410c00780c */ /* 0x000fe60003f06270 */
        /* <DEDUP_REMOVED lines=14> */
.L_x_359:
[----:B------:R-:W-:Y:S05]  /*60b0*/  BSYNC B2 ;  /* 0x0000000000027941 */ /* 0x000fea0003800000 */
.L_x_342:
[----:B---3--:R-:W-:Y:S01]  /*60c0*/  IMAD.U32 R2, RZ, RZ, UR6 ;  /* 0x00000006ff027e24 */ /* 0x008fe2000f8e00ff */
[----:B------:R-:W-:Y:S01]  /*60d0*/  UIMAD UR5, UR6, -0x60, URZ ;  /* 0xffffffa0060578a4 */ /* 0x000fe2000f8e023f */
[----:B------:R-:W-:Y:S02]  /*60e0*/  BSSY B0, `(.L_x_370) ;  /* 0x0000072000007945 */ /* 0x000fe40003800000 */
[----:B----4-:R-:W-:Y:S03]  /*60f0*/  IMAD.WIDE R2, R2, 0x60, R110 ;  /* 0x0000006002027825 */ /* 0x010fe600078e026e */
[----:B------:R-:W-:Y:S01]  /*6100*/  IADD3 R4, R118, UR5, RZ ;  /* 0x0000000576047c10 */ /* 0x000fe2000fffe0ff */
[----:B------:R-:W-:Y:S03]  /*6110*/  UIADD3 UR5, UR5, UR4, URZ ;  /* 0x0000000405057290 */ /* 0x000fe6000fffe03f */
[C---:B------:R-:W-:Y:S01]  /*6120*/  ISETP.GE.AND P4, PT, R4.reuse, 0x11, PT ;  /* 0x000000110400780c */ /* 0x040fe20003f86270 */
[----:B------:R-:W-:Y:S01]  /*6130*/  UISETP.LT.AND UP0, UPT, UR5, 0x60, UPT ;  /* 0x000000600500788c */ /* 0x000fe2000bf01270 */
[C---:B------:R-:W-:Y:S02]  /*6140*/  ISETP.GE.AND P3, PT, R4.reuse, 0x21, PT ;  /* 0x000000210400780c */ /* 0x040fe40003f66270 */
[C---:B------:R-:W-:Y:S01]  /*6150*/  ISETP.GE.AND P2, PT, R4.reuse, 0x31, PT ;  /* 0x000000310400780c */ /* 0x040fe20003f46270 */
[----:B------:R-:W-:Y:S01]  /*6160*/  USEL UR5, UR5, 0x60, UP0 ;  /* 0x0000006005057887 */ /* 0x000fe20008000000 */
[----:B------:R-:W-:Y:S07]  /*6170*/  ISETP.GE.AND P1, PT, R4, 0x41, PT ;  /* 0x000000410400780c */ /* 0x000fee0003f26270 */
        /* <DEDUP_REMOVED lines=12> */
[----:B------:R-:W-:Y:S11]  /*6240*/  ISETP.GE.AND P5, PT, R4, 0x1, PT ;  /* 0x000000010400780c */ /* 0x000ff60003fa6270 */
[----:B------:R-:W-:Y:S02]  /*6250*/  @!UPT UIADD3 URZ, URZ, URZ, URZ ;  /* 0x0000003f3f3ff290 */ /* 0x000fe4000fffe03f */
[----:B------:R-:W-:Y:S02]  /*6260*/  @P5 IMAD R3, R3, c[0x0][0x258], RZ ;  /* 0x0000960003035a24 */ /* 0x000fe400078e02ff */
[----:B------:R-:W-:Y:S02]  /*6270*/  @P5 IMAD.MOV.U32 R4, RZ, RZ, R84 ;  /* 0x000000ffff045224 */ /* 0x000fe400078e0054 */
[----:B------:R-:W-:Y:S04]  /*6280*/  @P5 IMAD.MOV.U32 R5, RZ, RZ, R88 ;  /* 0x000000ffff055224 */ /* 0x000fe800078e0058 */
[C---:B------:R-:W-:Y:S04]  /*6290*/  @P5 IMAD.WIDE.U32 R4, R2.reuse, c[0x0][0x258], R4 ;  /* 0x0000960002045a25 */ /* 0x040fe800078e0004 */
[----:B------:R-:W-:Y:S01]  /*62a0*/  @P5 IMAD R2, R2, c[0x0][0x25c], R3 ;  /* 0x0000970002025a24 */ /* 0x000fe200078e0203 */
[C---:B------:R-:W-:Y:S02]  /*62b0*/  @P5 LEA R14, P6, R4.reuse, c[0x0][0x250], 0x1 ;  /* 0x00009400040e5a11 */ /* 0x040fe400078c08ff */
[----:B------:R-:W-:Y:S02]  /*62c0*/  @P4 MOV R3, R88 ;  /* 0x0000005800034202 */ /* 0x000fe40000000f00 */
[----:B------:R-:W-:Y:S04]  /*62d0*/  @P5 IADD3 R2, R5, R2, RZ ;  /* 0x0000000205025210 */ /* 0x000fe80007ffe0ff */
[----:B------:R-:W-:Y:S01]  /*62e0*/  @P5 LEA.HI.X R15, R4, c[0x0][0x254], R2, 0x1, P6 ;  /* 0x00009500040f5a11 */ /* 0x000fe200030f0c02 */
[----:B------:R-:W-:Y:S02]  /*62f0*/  @P4 IMAD R4, R7, c[0x0][0x258], RZ ;  /* 0x0000960007044a24 */ /* 0x000fe400078e02ff */
[----:B------:R-:W-:Y:S02]  /*6300*/  @P4 IMAD.MOV.U32 R2, RZ, RZ, R84 ;  /* 0x000000ffff024224 */ /* 0x000fe400078e0054 */
[C---:B------:R-:W-:Y:S02]  /*6310*/  @P4 IMAD R4, R6.reuse, c[0x0][0x25c], R4 ;  /* 0x0000970006044a24 */ /* 0x040fe400078e0204 */
[----:B------:R-:W-:Y:S04]  /*6320*/  @P4 IMAD.WIDE.U32 R2, R6, c[0x0][0x258], R2 ;  /* 0x0000960006024a25 */ /* 0x000fe800078e0002 */
[----:B------:R-:W-:Y:S01]  /*6330*/  @P4 IMAD.IADD R4, R3, 0x1, R4 ;  /* 0x0000000103044824 */ /* 0x000fe200078e0204 */
[----:B------:R-:W-:Y:S01]  /*6340*/  @P4 LEA R12, P6, R2, c[0x0][0x250], 0x1 ;  /* 0x00009400020c4a11 */ /* 0x000fe200078c08ff */
[----:B------:R-:W-:Y:S02]  /*6350*/  @P3 IMAD.MOV.U32 R3, RZ, RZ, R88 ;  /* 0x000000ffff033224 */ /* 0x000fe400078e0058 */
[----:B------:R-:W-:Y:S01]  /*6360*/  @P0 IMAD R6, R22, c[0x0][0x258], RZ ;  /* 0x0000960016060a24 */ /* 0x000fe200078e02ff */
[----:B------:R-:W-:Y:S01]  /*6370*/  @P4 LEA.HI.X R13, R2, c[0x0][0x254], R4, 0x1, P6 ;  /* 0x00009500020d4a11 */ /* 0x000fe200030f0c04 */
[----:B------:R-:W-:Y:S01]  /*6380*/  @P3 IMAD R4, R10, c[0x0][0x258], RZ ;  /* 0x000096000a043a24 */ /* 0x000fe200078e02ff */
[----:B------:R-:W-:Y:S01]  /*6390*/  @P3 MOV R2, R84 ;  /* 0x0000005400023202 */ /* 0x000fe20000000f00 */
[----:B------:R-:W-:Y:S02]  /*63a0*/  @P0 IMAD R6, R20, c[0x0][0x25c], R6 ;  /* 0x0000970014060a24 */ /* 0x000fe400078e0206 */
[C---:B------:R-:W-:Y:S02]  /*63b0*/  @P3 IMAD R4, R8.reuse, c[0x0][0x25c], R4 ;  /* 0x0000970008043a24 */ /* 0x040fe400078e0204 */
[----:B------:R-:W-:Y:S05]  /*63c0*/  @P3 IMAD.WIDE.U32 R2, R8, c[0x0][0x258], R2 ;  /* 0x0000960008023a25 */ /* 0x000fea00078e0002 */
[C---:B------:R-:W-:Y:S02]  /*63d0*/  @P3 LEA R10, P6, R2.reuse, c[0x0][0x250], 0x1 ;  /* 0x00009400020a3a11 */ /* 0x040fe400078c08ff */
[----:B------:R-:W-:Y:S02]  /*63e0*/  @P3 IADD3 R4, R3, R4, RZ ;  /* 0x0000000403043210 */ /* 0x000fe40007ffe0ff */
[----:B------:R-:W-:Y:S02]  /*63f0*/  @P2 MOV R3, R88 ;  /* 0x0000005800032202 */ /* 0x000fe40000000f00 */
[----:B------:R-:W-:Y:S01]  /*6400*/  @P3 LEA.HI.X R11, R2, c[0x0][0x254], R4, 0x1, P6 ;  /* 0x00009500020b3a11 */ /* 0x000fe200030f0c04 */
[----:B------:R-:W-:Y:S02]  /*6410*/  @P2 IMAD R4, R17, c[0x0][0x258], RZ ;  /* 0x0000960011042a24 */ /* 0x000fe400078e02ff */
[----:B------:R-:W-:Y:S02]  /*6420*/  @P2 IMAD.MOV.U32 R2, RZ, RZ, R84 ;  /* 0x000000ffff022224 */ /* 0x000fe400078e0054 */
[C---:B------:R-:W-:Y:S02]  /*6430*/  @P2 IMAD R4, R9.reuse, c[0x0][0x25c], R4 ;  /* 0x0000970009042a24 */ /* 0x040fe400078e0204 */
[----:B------:R-:W-:Y:S04]  /*6440*/  @P2 IMAD.WIDE.U32 R2, R9, c[0x0][0x258], R2 ;  /* 0x0000960009022a25 */ /* 0x000fe800078e0002 */
[----:B------:R-:W-:Y:S01]  /*6450*/  @P2 IMAD.IADD R4, R3, 0x1, R4 ;  /* 0x0000000103042824 */ /* 0x000fe200078e0204 */
[C---:B------:R-:W-:Y:S01]  /*6460*/  @P2 LEA R8, P6, R2.reuse, c[0x0][0x250], 0x1 ;  /* 0x0000940002082a11 */ /* 0x040fe200078c08ff */
[----:B------:R-:W-:Y:S03]  /*6470*/  @P1 IMAD.MOV.U32 R3, RZ, RZ, R88 ;  /* 0x000000ffff031224 */ /* 0x000fe600078e0058 */
[----:B------:R-:W-:Y:S01]  /*6480*/  @P2 LEA.HI.X R9, R2, c[0x0][0x254], R4, 0x1, P6 ;  /* 0x0000950002092a11 */ /* 0x000fe200030f0c04 */
[----:B------:R-:W-:Y:S01]  /*6490*/  @P1 IMAD R4, R21, c[0x0][0x258], RZ ;  /* 0x0000960015041a24 */ /* 0x000fe200078e02ff */
[----:B------:R-:W-:Y:S03]  /*64a0*/  @P1 MOV R2, R84 ;  /* 0x0000005400021202 */ /* 0x000fe60000000f00 */
[C---:B------:R-:W-:Y:S02]  /*64b0*/  @P1 IMAD R4, R16.reuse, c[0x0][0x25c], R4 ;  /* 0x0000970010041a24 */ /* 0x040fe400078e0204 */
[----:B------:R-:W-:Y:S05]  /*64c0*/  @P1 IMAD.WIDE.U32 R2, R16, c[0x0][0x258], R2 ;  /* 0x0000960010021a25 */ /* 0x000fea00078e0002 */
[----:B------:R-:W-:Y:S02]  /*64d0*/  @P1 IADD3 R3, R3, R4, RZ ;  /* 0x0000000403031210 */ /* 0x000fe40007ffe0ff */
[C---:B------:R-:W-:Y:S04]  /*64e0*/  @P1 LEA R4, P6, R2.reuse, c[0x0][0x250], 0x1 ;  /* 0x0000940002041a11 */ /* 0x040fe800078c08ff */
[----:B------:R-:W-:Y:S01]  /*64f0*/  @P1 LEA.HI.X R5, R2, c[0x0][0x254], R3, 0x1, P6 ;  /* 0x0000950002051a11 */ /* 0x000fe200030f0c03 */
[----:B------:R-:W-:Y:S01]  /*6500*/  @P0 IMAD.MOV.U32 R2, RZ, RZ, R84 ;  /* 0x000000ffff020224 */ /* 0x000fe200078e0054 */
[----:B------:R-:W-:Y:S05]  /*6510*/  @P0 MOV R3, R88 ;  /* 0x0000005800030202 */ /* 0x000fea0000000f00 */
[----:B------:R-:W-:Y:S04]  /*6520*/  @P0 IMAD.WIDE.U32 R2, R20, c[0x0][0x258], R2 ;  /* 0x0000960014020a25 */ /* 0x000fe800078e0002 */
[----:B------:R-:W-:Y:S01]  /*6530*/  @P0 IMAD.IADD R3, R3, 0x1, R6 ;  /* 0x0000000103030824 */ /* 0x000fe200078e0206 */
        /* <DEDUP_REMOVED lines=16> */
[C---:B-----5:R-:W-:Y:S02]  /*6640*/  IMAD R4, R87.reuse, c[0x0][0x20c], R2 ;  /* 0x0000830057047a24 */ /* 0x060fe400078e0202 */
[----:B------:R-:W-:Y:S05]  /*6650*/  IMAD.WIDE.U32 R2, R87, c[0x0][0x208], RZ ;  /* 0x0000820057027a25 */ /* 0x000fea00078e00ff */
[----:B------:R-:W-:Y:S01]  /*6660*/  IADD3 R3, R3, R4, RZ ;  /* 0x0000000403037210 */ /* 0x000fe20007ffe0ff */
[----:B------:R-:W-:Y:S04]  /*6670*/  IMAD R4, R100, c[0x0][0x218], RZ ;  /* 0x0000860064047a24 */ /* 0x000fe800078e02ff */
[C---:B------:R-:W-:Y:S01]  /*6680*/  IMAD.WIDE.U32 R2, R83.reuse, c[0x0][0x218], R2 ;  /* 0x0000860053027a25 */ /* 0x040fe200078e0002 */
[----:B------:R-:W-:Y:S04]  /*6690*/  DEPBAR.LE SB0, 0x0 ;  /* 0x000080000000791a */ /* 0x000fe80000000000 */
[----:B------:R-:W-:Y:S01]  /*66a0*/  BAR.SYNC.DEFER_BLOCKING 0x0 ;  /* 0x0000000000007b1d */ /* 0x000fe20000010000 */
[----:B------:R-:W-:Y:S01]  /*66b0*/  IMAD R4, R83, c[0x0][0x21c], R4 ;  /* 0x0000870053047a24 */ /* 0x000fe200078e0204 */
[----:B------:R-:W-:Y:S04]  /*66c0*/  IADD3 R2, P0, R2, UR46, RZ ;  /* 0x0000002e02027c10 */ /* 0x000fe8000ff1e0ff */
[----:B------:R-:W-:Y:S02]  /*66d0*/  IADD3.X R3, R3, UR9, R4, P0, !PT ;  /* 0x0000000903037c10 */ /* 0x000fe400087fe404 */
[C---:B---3--:R-:W-:Y:S04]  /*66e0*/  LEA R14, P0, R2.reuse, c[0x0][0x1f8], 0x1 ;  /* 0x00007e00020e7a11 */ /* 0x048fe800078008ff */
[----:B------:R-:W-:Y:S02]  /*66f0*/  LEA.HI.X R12, R2, c[0x0][0x1fc], R3, 0x1, P0 ;  /* 0x00007f00020c7a11 */ /* 0x000fe400000f0c03 */
[----:B------:R1:W3:Y:S01]  /*6700*/  SHFL.IDX PT, R2, R14, RZ, 0x1c1f ;  /* 0x001c1fff0e027589 */ /* 0x0002e200000e0000 */
[----:B------:R-:W-:Y:S07]  /*6710*/  ISETP.GE.AND P0, PT, R13, 0x1, PT ;  /* 0x000000010d00780c */ /* 0x000fee0003f06270 */
[----:B------:R1:W4:Y:S06]  /*6720*/  SHFL.IDX PT, R3, R12, RZ, 0x1c1f ;  /* 0x001c1fff0c037589 */ /* 0x00032c00000e0000 */
[----:B------:R-:W-:-:S05]  /*6730*/  @!P0 BRA `(.L_x_371) ;  /* 0x000000c000008947 */ /* 0x000fca0003800000 */
[C---:B------:R-:W-:Y:S11]  /*6740*/  ISETP.GE.AND P1, PT, R18.reuse, c[0x0][0x1d4], PT ;  /* 0x0000750012007a0c */ /* 0x040ff60003f26270 */
[----:B------:R-:W-:Y:S02]  /*6750*/  @!UPT UIADD3 URZ, URZ, URZ, URZ ;  /* 0x0000003f3f3ff290 */ /* 0x000fe4000fffe03f */
[----:B-1----:R-:W1:Y:S01]  /*6760*/  @!P1 LDS.128 R8, [R80] ;  /* 0x0000000050089984 */ /* 0x002e620000000c00 */
[CC--:B---3--:R-:W-:Y:S04]  /*6770*/  @!P1 LEA R4, P0, R18.reuse, R2.reuse, 0x1 ;  /* 0x0000000212049211 */ /* 0x0c8fe800078008ff */
[-C--:B----4-:R-:W-:Y:S02]  /*6780*/  @!P1 LEA.HI.X R5, R18, R3.reuse, R19, 0x1, P0 ;  /* 0x0000000312059211 */ /* 0x090fe400000f0c13 */
[----:B------:R-:W-:Y:S11]  /*6790*/  ISETP.GE.AND P0, PT, R86, c[0x0][0x1d4], PT ;  /* 0x0000750056007a0c */ /* 0x000ff60003f06270 */
[----:B------:R-:W-:Y:S02]  /*67a0*/  @!UPT UIADD3 URZ, URZ, URZ, URZ ;  /* 0x0000003f3f3ff290 */ /* 0x000fe4000fffe03f */
[C---:B------:R-:W-:Y:S04]  /*67b0*/  @!P0 LEA R2, P2, R76.reuse, R2, 0x1 ;  /* 0x000000024c028211 */ /* 0x040fe800078408ff */
[----:B------:R-:W-:Y:S01]  /*67c0*/  @!P0 LEA.HI.X R3, R76, R3, R82, 0x1, P2 ;  /* 0x000000034c038211 */ /* 0x000fe200010f0c52 */
[----:B-1----:R-:W-:Y:S04]  /*67d0*/  @!P1 ST.E.128 [R4.64], R8 ;  /* 0x0000000804009985 */ /* 0x002fe8000c101d1a */
[----:B------:R-:W1:Y:S04]  /*67e0*/  @!P0 LDS.128 R4, [R81] ;  /* 0x0000000051048984 */ /* 0x000e680000000c00 */
[----:B-1----:R1:W-:Y:S02]  /*67f0*/  @!P0 ST.E.128 [R2.64], R4 ;  /* 0x0000000402008985 */ /* 0x0023e4000c101d1a */
.L_x_371:
[----:B------:R-:W-:Y:S05]  /*6800*/  BSYNC B0 ;  /* 0x0000000000007941 */ /* 0x000fea0003800000 */
.L_x_370:
[----:B-1--4-:R1:W4:Y:S01]  /*6810*/  SHFL.IDX PT, R3, R12, 0x1, 0x1c1f ;  /* 0x003c1f000c037f89 */ /* 0x01232200000e0000 */
        /* <DEDUP_REMOVED lines=16> */
.L_x_373:
[----:B------:R-:W-:Y:S05]  /*6920*/  BSYNC B0 ;  /* 0x0000000000007941 */ /* 0x000fea0003800000 */
.L_x_372:
[----:B---34-:R3:W4:Y:S01]  /*6930*/  SHFL.IDX PT, R3, R12, 0x2, 0x1c1f ;  /* 0x005c1f000c037f89 */ /* 0x01872200000e0000 */
[----:B------:R-:W-:Y:S01]  /*6940*/  ISETP.GE.AND P0, PT, R13, 0x41, PT ;  /* 0x000000410d00780c */ /* 0x000fe20003f06270 */
[----:B------:R-:W-:Y:S02]  /*6950*/  BSSY B0, `(.L_x_374) ;  /* 0x000000f000007945 */ /* 0x000fe40003800000 */
        /* <DEDUP_REMOVED lines=14> */
.L_x_375:
[----:B------:R-:W-:Y:S05]  /*6a40*/  BSYNC B0 ;  /* 0x0000000000007941 */ /* 0x000fea0003800000 */
.L_x_374:
[----:B------:R-:W-:Y:S02]  /*6a50*/  UISETP.GT.AND UP0, UPT, UR6, UR7, UPT ;  /* 0x000000070600728c */ /* 0x000fe4000bf04270 */
[----:B------:R-:W-:Y:S04]  /*6a60*/  UIADD3 UR6, UR6, -0x1, URZ ;  /* 0xffffffff06067890 */ /* 0x000fe8000fffe03f */
[----:B------:R-:W-:Y:S05]  /*6a70*/  PLOP3.LUT P0, PT, PT, PT, UP0, 0x80, 0x0 ;  /* 0x000000000000781c */ /* 0x000fea0003f0f008 */
[----:B------:R-:W-:Y:S02]  /*6a80*/  @UP0 UIMAD UR5, UR25, UR6, URZ ;  /* 0x00000006190502a4 */ /* 0x000fe4000f8e023f */
[----:B------:R-:W-:Y:S04]  /*6a90*/  @UP0 USHF.R.S32.HI UR11, URZ, 0x1f, UR6 ;  /* 0x0000001f3f0b0899 */ /* 0x000fe80008011406 */
[----:B-1----:R-:W-:Y:S02]  /*6aa0*/  IMAD.U32 R4, RZ, RZ, UR5 ;  /* 0x00000005ff047e24 */ /* 0x002fe4000f8e00ff */
[----:B------:R-:W-:Y:S02]  /*6ab0*/  @P0 IMAD.MOV.U32 R2, RZ, RZ, R116 ;  /* 0x000000ffff020224 */ /* 0x000fe400078e0074 */
[----:B----4-:R-:W-:Y:S01]  /*6ac0*/  @P0 IMAD.MOV.U32 R3, RZ, RZ, R113 ;  /* 0x000000ffff030224 */ /* 0x010fe200078e0071 */
[----:B------:R-:W-:Y:S11]  /*6ad0*/  PLOP3.LUT P0, PT, PT, PT, UP0, 0x80, 0x0 ;  /* 0x000000000000781c */ /* 0x000ff60003f0f008 */
[----:B------:R-:W-:Y:S02]  /*6ae0*/  @!UPT UIADD3 URZ, URZ, URZ, URZ ;  /* 0x0000003f3f3ff290 */ /* 0x000fe4000fffe03f */
[C---:B------:R-:W-:Y:S01]  /*6af0*/  @P0 IMAD.WIDE.U32 R2, R144.reuse, UR6, R2 ;  /* 0x0000000690020c25 */ /* 0x040fe2000f8e0002 */
[----:B------:R-:W-:Y:S11]  /*6b00*/  PLOP3.LUT P0, PT, PT, PT, UP0, 0x80, 0x0 ;  /* 0x000000000000781c */ /* 0x000ff60003f0f008 */
[----:B------:R-:W-:Y:S02]  /*6b10*/  @!UPT UIADD3 URZ, URZ, URZ, URZ ;  /* 0x0000003f3f3ff290 */ /* 0x000fe4000fffe03f */
[----:B------:R-:W-:Y:S01]  /*6b20*/  @P0 IMAD R4, R144, UR11, R4 ;  /* 0x0000000b90040c24 */ /* 0x000fe2000f8e0204 */
[----:B------:R-:W-:Y:S11]  /*6b30*/  PLOP3.LUT P0, PT, PT, PT, UP0, 0x80, 0x0 ;  /* 0x000000000000781c */ /* 0x000ff60003f0f008 */
[----:B------:R-:W-:Y:S02]  /*6b40*/  @!UPT UIADD3 URZ, URZ, URZ, URZ ;  /* 0x0000003f3f3ff290 */ /* 0x000fe4000fffe03f */
[----:B------:R-:W-:Y:S01]  /*6b50*/  @P0 IMAD.IADD R4, R3, 0x1, R4 ;  /* 0x0000000103040824 */ /* 0x000fe200078e0204 */
[----:B------:R-:W-:Y:S11]  /*6b60*/  PLOP3.LUT P0, PT, PT, PT, UP0, 0x80, 0x0 ;  /* 0x000000000000781c */ /* 0x000ff60003f0f008 */
[----:B------:R-:W-:Y:S02]  /*6b70*/  @!UPT UIADD3 URZ, URZ, URZ, URZ ;  /* 0x0000003f3f3ff290 */ /* 0x000fe4000fffe03f */
[C---:B---3--:R-:W-:Y:S02]  /*6b80*/  @P0 LEA R12, P1, R2.reuse, c[0x0][0x220], 0x1 ;  /* 0x00008800020c0a11 */ /* 0x048fe400078208ff */
[----:B------:R-:W-:Y:S11]  /*6b90*/  PLOP3.LUT P0, PT, PT, PT, UP0, 0x80, 0x0 ;  /* 0x000000000000781c */ /* 0x000ff60003f0f008 */
[----:B------:R-:W-:Y:S02]  /*6ba0*/  @!UPT UIADD3 URZ, URZ, URZ, URZ ;  /* 0x0000003f3f3ff290 */ /* 0x000fe4000fffe03f */
[----:B------:R-:W-:Y:S02]  /*6bb0*/  @P0 LEA.HI.X R10, R2, c[0x0][0x224], R4, 0x1, P1 ;  /* 0x00008900020a0a11 */ /* 0x000fe400008f0c04 */
[----:B------:R-:W-:Y:S11]  /*6bc0*/  PLOP3.LUT P0, PT, PT, PT, UP0, 0x80, 0x0 ;  /* 0x000000000000781c */ /* 0x000ff60003f0f008 */
[----:B------:R-:W-:Y:S02]  /*6bd0*/  @!UPT UIADD3 URZ, URZ, URZ, URZ ;  /* 0x0000003f3f3ff290 */ /* 0x000fe4000fffe03f */
[-C--:B------:R-:W-:Y:S02]  /*6be0*/  @P0 IADD3 R14, P1, R12, R136.reuse, RZ ;  /* 0x000000880c0e0210 */ /* 0x080fe40007f3e0ff */
[----:B------:R-:W-:Y:S11]  /*6bf0*/  PLOP3.LUT P0, PT, PT, PT, UP0, 0x80, 0x0 ;  /* 0x000000000000781c */ /* 0x000ff60003f0f008 */
[----:B------:R-:W-:Y:S02]  /*6c00*/  @!UPT UIADD3 URZ, URZ, URZ, URZ ;  /* 0x0000003f3f3ff290 */ /* 0x000fe4000fffe03f */
[--C-:B------:R-:W-:Y:S01]  /*6c10*/  @P0 IMAD.X R11, R10, 0x1, R132.reuse, P1 ;  /* 0x000000010a0b0824 */ /* 0x100fe200008e0684 */
        /* <DEDUP_REMOVED lines=20> */
[----:B------:R-:W-:Y:S02]  /*6d60*/  @P0 IADD3 R2, P1, R4, R136, RZ ;  /* 0x0000008804020210 */ /* 0x000fe40007f3e0ff */
[----:B------:R-:W-:Y:S11]  /*6d70*/  PLOP3.LUT P0, PT, PT, PT, UP0, 0x80, 0x0 ;  /* 0x000000000000781c */ /* 0x000ff60003f0f008 */
[----:B------:R-:W-:Y:S02]  /*6d80*/  @!UPT UIADD3 URZ, URZ, URZ, URZ ;  /* 0x0000003f3f3ff290 */ /* 0x000fe4000fffe03f */
[----:B------:R-:W-:Y:S01]  /*6d90*/  @P0 IMAD.X R3, R5, 0x1, R132, P1 ;  /* 0x0000000105030824 */ /* 0x000fe200008e0684 */
[----:B------:R-:W-:Y:S11]  /*6da0*/  PLOP3.LUT P0, PT, PT, PT, UP0, 0x80, 0x0 ;  /* 0x000000000000781c */ /* 0x000ff60003f0f008 */
[----:B------:R-:W-:Y:S02]  /*6db0*/  @!UPT UIADD3 URZ, URZ, URZ, URZ ;  /* 0x0000003f3f3ff290 */ /* 0x000fe4000fffe03f */
[----:B------:R-:W-:Y:S01]  /*6dc0*/  @P0 IMAD.MOV.U32 R13, RZ, RZ, R10 ;  /* 0x000000ffff0d0224 */ /* 0x000fe200078e000a */
[----:B------:R-:W-:Y:S11]  /*6dd0*/  PLOP3.LUT P0, PT, PT, PT, UP0, 0x80, 0x0 ;  /* 0x000000000000781c */ /* 0x000ff60003f0f008 */
[----:B------:R-:W-:Y:S02]  /*6de0*/  @!UPT UIADD3 URZ, URZ, URZ, URZ ;  /* 0x0000003f3f3ff290 */ /* 0x000fe4000fffe03f */
[----:B------:R-:W-:Y:S01]  /*6df0*/  @!PT LDS RZ, [RZ] ;  /* 0x00000000fffff984 */ /* 0x000fe20000000800 */
[----:B------:R-:W-:Y:S01]  /*6e00*/  @!PT LDS RZ, [RZ] ;  /* 0x00000000fffff984 */ /* 0x000fe20000000800 */
[----:B------:R-:W-:Y:S01]  /*6e10*/  @!PT LDS RZ, [RZ] ;  /* 0x00000000fffff984 */ /* 0x000fe20000000800 */
[----:B------:R1:W-:Y:S01]  /*6e20*/  @P0 LDGSTS.E.BYPASS.LTC128B.128 [R79+0x3100], [R12.64], !P6 ;  /* 0x031000000c4f0fae */ /* 0x0003e2000f101d5a */
[----:B------:R-:W-:Y:S11]  /*6e30*/  PLOP3.LUT P0, PT, PT, PT, UP0, 0x80, 0x0 ;  /* 0x000000000000781c */ /* 0x000ff60003f0f008 */
[----:B------:R-:W-:Y:S02]  /*6e40*/  @!UPT UIADD3 URZ, URZ, URZ, URZ ;  /* 0x0000003f3f3ff290 */ /* 0x000fe4000fffe03f */
[----:B------:R-:W-:Y:S01]  /*6e50*/  @P0 IMAD.MOV.U32 R10, RZ, RZ, R14 ;  /* 0x000000ffff0a0224 */ /* 0x000fe200078e000e */
[----:B------:R-:W-:Y:S11]  /*6e60*/  PLOP3.LUT P0, PT, PT, PT, UP0, 0x80, 0x0 ;  /* 0x000000000000781c */ /* 0x000ff60003f0f008 */
[----:B------:R-:W-:Y:S02]  /*6e70*/  @!UPT UIADD3 URZ, URZ, URZ, URZ ;  /* 0x0000003f3f3ff290 */ /* 0x000fe4000fffe03f */
[----:B------:R1:W-:Y:S01]  /*6e80*/  @P0 LDGSTS.E.BYPASS.LTC128B.128 [R79+0x3900], [R10.64], !P6 ;  /* 0x039000000a4f0fae */ /* 0x0003e2000f101d5a */
[----:B------:R-:W-:Y:S02]  /*6e90*/  PLOP3.LUT P0, PT, PT, PT, UP0, 0x80, 0x0 ;  /* 0x000000000000781c */ /* 0x000fe40003f0f008 */
        /* <DEDUP_REMOVED lines=15> */
[----:B------:R-:W-:Y:S05]  /*6f90*/  PLOP3.LUT P0, PT, PT, PT, UP0, 0x80, 0x0 ;  /* 0x000000000000781c */ /* 0x000fea0003f0f008 */
[----:B------:R-:W0:Y:S08]  /*6fa0*/  LDGDEPBAR ;  /* 0x00000000000079af */ /* 0x000e300000000000 */
[----:B------:R-:W-:-:S05]  /*6fb0*/  @P0 BRA `(.L_x_376) ;  /* 0xffffb00000000947 */ /* 0x000fca000383ffff */
[----:B------:R-:W-:Y:S06]  /*6fc0*/  BAR.SYNC.DEFER_BLOCKING 0x0 ;  /* 0x0000000000007b1d */ /* 0x000fec0000010000 */
.L_x_341:
[----:B------:R-:W-:Y:S02]  /*6fd0*/  UISETP.NE.AND UP1, UPT, UR24, URZ, UPT ;  /* 0x0000003f1800728c */ /* 0x000fe4000bf25270 */
[----:B------:R-:W-:-:S02]  /*6fe0*/  UISETP.NE.AND UP0, UPT, UR23, URZ, UPT ;  /* 0x0000003f1700728c */ /* 0x000fc4000bf05270 */
[----:B------:R-:W-:Y:S02]  /*6ff0*/  UIADD3 UR6, UR18, 0x7f, URZ ;  /* 0x0000007f12067890 */ /* 0x000fe4000fffe03f */
[----:B------:R-:W-:Y:S02]  /*7000*/  ULDC.64 UR4, c[0x0][0x2c8] ;  /* 0x0000b20000047ab9 */ /* 0x000fe40000000a00 */
[----:B------:R-:W-:Y:S01]  /*7010*/  UIMAD.WIDE.U32 UR8, UR6, UR4, URZ ;  /* 0x00000004060872a5 */ /* 0x000fe2000f8e003f */
[----:B------:R-:W-:Y:S01]  /*7020*/  PLOP3.LUT P0, PT, PT, PT, UP0, 0x40, 0x0 ;  /* 0x000000000000781c */ /* 0x000fe20003f0e808 */
[----:B------:R-:W-:Y:S02]  /*7030*/  ULDC UR7, c[0x0][0x328] ;  /* 0x0000ca0000077ab9 */ /* 0x000fe40000000800 */
[----:B------:R-:W-:-:S04]  /*7040*/  @UP1 USHF.R.U32.HI UR6, URZ, UR5, UR9 ;  /* 0x000000053f061299 */ /* 0x000fc80008011609 */
[----:B------:R-:W-:-:S04]  /*7050*/  UIADD3 UR14, UR14, UR6, URZ ;  /* 0x000000060e0e7290 */ /* 0x000fc8000fffe03f */
[----:B------:R-:W-:Y:S02]  /*7060*/  UIADD3 UR7, UR14, UR7, URZ ;  /* 0x000000070e077290 */ /* 0x000fe4000fffe03f */
[----:B------:R-:W-:Y:S05]  /*7070*/  @P0 BRA `(.L_x_377) ;  /* 0x0000015000000947 */ /* 0x000fea0003800000 */
[----:B------:R-:W-:Y:S01]  /*7080*/  ISETP.LT.AND P0, PT, RZ, UR14, PT ;  /* 0x0000000eff007c0c */ /* 0x000fe2000bf01270 */
[----:B------:R-:W-:Y:S02]  /*7090*/  UIADD3 UR8, UR14, -0x1, URZ ;  /* 0xffffffff0e087890 */ /* 0x000fe4000fffe03f */
[----:B------:R-:W-:-:S10]  /*70a0*/  ULDC UR6, c[0x0][0x32c] ;  /* 0x0000cb0000067ab9 */ /* 0x000fd40000000800 */
[----:B------:R-:W-:Y:S05]  /*70b0*/  @P0 BRA `(.L_x_378) ;  /* 0x0000008000000947 */ /* 0x000fea0003800000 */
[----:B------:R-:W-:Y:S02]  /*70c0*/  UISETP.NE.AND UP0, UPT, UR6, 0x1, UPT ;  /* 0x000000010600788c */ /* 0x000fe4000bf05270 */
[----:B------:R-:W-:Y:S02]  /*70d0*/  UIADD3 UR8, -UR14, URZ, URZ ;  /* 0x0000003f0e087290 */ /* 0x000fe4000fffe13f */
[----:B------:R-:W-:Y:S02]  /*70e0*/  ULDC.64 UR4, c[0x0][0x330] ;  /* 0x0000cc0000047ab9 */ /* 0x000fe40000000a00 */
[----:B------:R-:W-:-:S07]  /*70f0*/  UIMAD.WIDE.U32 UR10, UR8, UR4, URZ ;  /* 0x00000004080a72a5 */ /* 0x000fce000f8e003f */
[----:B------:R-:W-:Y:S02]  /*7100*/  @UP0 UMOV UR9, UR11 ;  /* 0x0000000b00090c82 */ /* 0x000fe40008000000 */
[----:B------:R-:W-:-:S04]  /*7110*/  @UP0 USHF.R.U32.HI UR8, URZ, UR5, UR9 ;  /* 0x000000053f080299 */ /* 0x000fc80008011609 */
[----:B------:R-:W-:Y:S01]  /*7120*/  ULOP3.LUT UR8, URZ, UR8, URZ, 0x33, !UPT ;  /* 0x000000083f087292 */ /* 0x000fe2000f8e333f */
[----:B------:R-:W-:Y:S05]  /*7130*/  BRA `(.L_x_379) ;  /* 0x0000005000007947 */ /* 0x000fea0003800000 */
.L_x_378:
[----:B------:R-:W-:Y:S02]  /*7140*/  UISETP.NE.AND UP0, UPT, UR6, 0x1, UPT ;  /* 0x000000010600788c */ /* 0x000fe4000bf05270 */
[----:B------:R-:W-:Y:S02]  /*7150*/  ULDC.64 UR4, c[0x0][0x330] ;  /* 0x0000cc0000047ab9 */ /* 0x000fe40000000a00 */
[----:B------:R-:W-:-:S07]  /*7160*/  UIMAD.WIDE.U32 UR10, UR8, UR4, URZ ;  /* 0x00000004080a72a5 */ /* 0x000fce000f8e003f */
[----:B------:R-:W-:Y:S02]  /*7170*/  @UP0 UMOV UR9, UR11 ;  /* 0x0000000b00090c82 */ /* 0x000fe40008000000 */
[----:B------:R-:W-:Y:S02]  /*7180*/  @UP0 USHF.R.U32.HI UR8, URZ, UR5, UR9 ;  /* 0x000000053f080299 */ /* 0x000fe40008011609 */
.L_x_379:
[----:B------:R-:W-:Y:S02]  /*7190*/  ULDC UR4, c[0x0][0x32c] ;  /* 0x0000cb0000047ab9 */ /* 0x000fe40000000800 */
[----:B------:R-:W-:-:S04]  /*71a0*/  UIMAD UR4, UR8, UR6, UR4 ;  /* 0x00000006080472a4 */ /* 0x000fc8000f8e0204 */
[----:B------:R-:W-:-:S04]  /*71b0*/  UISETP.LT.AND UP0, UPT, UR7, UR4, UPT ;  /* 0x000000040700728c */ /* 0x000fc8000bf01270 */
[----:B------:R-:W-:Y:S02]  /*71c0*/  USEL UR7, UR7, UR4, UP0 ;  /* 0x0000000407077287 */ /* 0x000fe40008000000 */
.L_x_377:
[----:B------:R-:W-:Y:S02]  /*71d0*/  UISETP.NE.AND UP0, UPT, UR24, URZ, UPT ;  /* 0x0000003f1800728c */ /* 0x000fe4000bf05270 */
[----:B------:R-:W-:Y:S02]  /*71e0*/  UIADD3 UR8, UR7, 0x5f, URZ ;  /* 0x0000005f07087890 */ /* 0x000fe4000fffe03f */
[----:B------:R-:W-:Y:S02]  /*71f0*/  ULDC.64 UR4, c[0x0][0x2c8] ;  /* 0x0000b20000047ab9 */ /* 0x000fe40000000a00 */
[----:B------:R-:W-:Y:S02]  /*7200*/  UISETP.NE.AND UP1, UPT, UR23, URZ, UPT ;  /* 0x0000003f1700728c */ /* 0x000fe4000bf25270 */
[----:B------:R-:W-:Y:S02]  /*7210*/  UIMAD.WIDE.U32 UR10, UR18, UR4, URZ ;  /* 0x00000004120a72a5 */ /* 0x000fe4000f8e003f */
[----:B------:R-:W-:-:S02]  /*7220*/  UIMAD.WIDE UR8, UR8, 0x2aaaaaab, URZ ;  /* 0x2aaaaaab080878a5 */ /* 0x000fc4000f8e023f */
[----:B------:R-:W-:Y:S01]  /*7230*/  PLOP3.LUT P0, PT, PT, PT, UP1, 0x40, 0x0 ;  /* 0x000000000000781c */ /* 0x000fe20003f0e818 */
[----:B------:R-:W-:Y:S02]  /*7240*/  UMOV UR4, UR18 ;  /* 0x0000001200047c82 */ /* 0x000fe40008000000 */
[----:B------:R-:W-:Y:S02]  /*7250*/  USHF.R.U32.HI UR8, URZ, 0x1f, UR9 ;  /* 0x0000001f3f087899 */ /* 0x000fe40008011609 */
[----:B------:R-:W-:Y:S02]  /*7260*/  @UP0 UMOV UR7, UR11 ;  /* 0x0000000b00070c82 */ /* 0x000fe40008000000 */
[----:B------:R-:W-:Y:S02]  /*7270*/  @UP0 USHF.R.U32.HI UR4, URZ, UR5, UR7 ;  /* 0x000000053f040299 */ /* 0x000fe40008011607 */
        /* <DEDUP_REMOVED lines=15> */
[----:B------:R-:W-:-:S05]  /*7370*/  UIMAD.WIDE.U32 UR8, UR7, UR4, URZ ;  /* 0x00000004070872a5 */ /* 0x000fca000f8e003f */
[----:B------:R-:W-:-:S04]  /*7380*/  @UP0 USHF.R.U32.HI UR7, URZ, UR5, UR9 ;  /* 0x000000053f070299 */ /* 0x000fc80008011609 */
[----:B------:R-:W-:Y:S01]  /*7390*/  ULOP3.LUT UR7, URZ, UR7, URZ, 0x33, !UPT ;  /* 0x000000073f077292 */ /* 0x000fe2000f8e333f */
[----:B------:R-:W-:Y:S05]  /*73a0*/  BRA `(.L_x_382) ;  /* 0x0000005000007947 */ /* 0x000fea0003800000 */
.L_x_381:
[----:B------:R-:W-:Y:S02]  /*73b0*/  ULDC UR4, c[0x0][0x32c] ;  /* 0x0000cb0000047ab9 */ /* 0x000fe40000000800 */
[----:B------:R-:W-:-:S03]  /*73c0*/  UISETP.NE.AND UP0, UPT, UR4, 0x1, UPT ;  /* 0x000000010400788c */ /* 0x000fc6000bf05270 */
[----:B------:R-:W-:Y:S02]  /*73d0*/  ULDC.64 UR4, c[0x0][0x330] ;  /* 0x0000cc0000047ab9 */ /* 0x000fe40000000a00 */
[----:B------:R-:W-:-:S06]  /*73e0*/  UIMAD.WIDE.U32 UR8, UR7, UR4, URZ ;  /* 0x00000004070872a5 */ /* 0x000fcc000f8e003f */
[----:B------:R-:W-:Y:S02]  /*73f0*/  @UP0 USHF.R.U32.HI UR7, URZ, UR5, UR9 ;  /* 0x000000053f070299 */ /* 0x000fe40008011609 */
.L_x_382:
[----:B------:R-:W-:Y:S02]  /*7400*/  ULDC UR4, c[0x0][0x32c] ;  /* 0x0000cb0000047ab9 */ /* 0x000fe40000000800 */
[----:B------:R-:W-:-:S04]  /*7410*/  UIMAD UR4, UR7, UR4, URZ ;  /* 0x00000004070472a4 */ /* 0x000fc8000f8e023f */
[----:B------:R-:W-:-:S04]  /*7420*/  UISETP.LT.AND UP0, UPT, UR6, UR4, UPT ;  /* 0x000000040600728c */ /* 0x000fc8000bf01270 */
[----:B------:R-:W-:-:S04]  /*7430*/  USEL UR6, UR6, UR4, !UP0 ;  /* 0x0000000406067287 */ /* 0x000fc8000c000000 */
.L_x_380:
[----:B------:R-:W-:Y:S01]  /*7440*/  UIMAD.WIDE UR4, UR6, 0x2aaaaaab, URZ ;  /* 0x2aaaaaab060478a5 */ /* 0x000fe2000f8e023f */
[----:B------:R-:W-:Y:S01]  /*7450*/  PLOP3.LUT P4, PT, PT, PT, PT, 0x80, 0x0 ;  /* 0x000000000000781c */ /* 0x000fe20003f8f070 */
[----:B------:R-:W-:Y:S01]  /*7460*/  CS2R R162, SRZ ;  /* 0x0000000000a27805 */ /* 0x000fe2000001ff00 */
[----:B------:R-:W-:Y:S01]  /*7470*/  CS2R R160, SRZ ;  /* 0x0000000000a07805 */ /* 0x000fe2000001ff00 */
[----:B------:R-:W-:Y:S01]  /*7480*/  USHF.R.U32.HI UR4, URZ, 0x1f, UR5 ;  /* 0x0000001f3f047899 */ /* 0x000fe20008011605 */
[----:B------:R-:W-:Y:S01]  /*7490*/  CS2R R166, SRZ ;  /* 0x0000000000a67805 */ /* 0x000fe2000001ff00 */
[----:B------:R-:W-:Y:S01]  /*74a0*/  CS2R R164, SRZ ;  /* 0x0000000000a47805 */ /* 0x000fe2000001ff00 */
[----:B-1----:R-:W-:Y:S01]  /*74b0*/  CS2R R12, SRZ ;  /* 0x00000000000c7805 */ /* 0x002fe2000001ff00 */
[----:B------:R-:W-:Y:S01]  /*74c0*/  ULEA.HI.SX32 UR4, UR5, UR4, 0x1c ;  /* 0x0000000405047291 */ /* 0x000fe2000f8fe23f */
[----:B------:R-:W-:Y:S01]  /*74d0*/  IMAD.MOV.U32 R158, RZ, RZ, RZ ;  /* 0x000000ffff9e7224 */ /* 0x000fe200078e00ff */
[----:B------:R-:W-:Y:S01]  /*74e0*/  MOV R16, RZ ;  /* 0x000000ff00107202 */ /* 0x000fe20000000f00 */
[----:B------:R-:W-:Y:S01]  /*74f0*/  IMAD.MOV.U32 R156, RZ, RZ, RZ ;  /* 0x000000ffff9c7224 */ /* 0x000fe200078e00ff */
[----:B------:R-:W-:Y:S01]  /*7500*/  UISETP.LT.AND UP0, UPT, URZ, UR4, UPT ;  /* 0x000000043f00728c */ /* 0x000fe2000bf01270 */
[----:B------:R-:W-:Y:S01]  /*7510*/  IMAD.MOV.U32 R154, RZ, RZ, RZ ;  /* 0x000000ffff9a7224 */ /* 0x000fe200078e00ff */
[----:B------:R-:W-:Y:S01]  /*7520*/  CS2R R18, SRZ ;  /* 0x0000000000127805 */ /* 0x000fe2000001ff00 */
[----:B------:R-:W-:Y:S01]  /*7530*/  MOV R152, RZ ;  /* 0x000000ff00987202 */ /* 0x000fe20000000f00 */
[----:B------:R-:W-:Y:S01]  /*7540*/  USEL UR4, URZ, UR4, !UP0 ;  /* 0x000000043f047287 */ /* 0x000fe2000c000000 */
[----:B------:R-:W-:Y:S01]  /*7550*/  CS2R R20, SRZ ;  /* 0x0000000000147805 */ /* 0x000fe2000001ff00 */
[----:B------:R-:W-:Y:S01]  /*7560*/  IMAD.MOV.U32 R146, RZ, RZ, RZ ;  /* 0x000000ffff927224 */ /* 0x000fe200078e00ff */
[----:B------:R-:W-:Y:S01]  /*7570*/  CS2R R14, SRZ ;  /* 0x00000000000e7805 */ /* 0x000fe2000001ff00 */
[----:B------:R-:W-:Y:S01]  /*7580*/  UISETP.GT.AND UP0, UPT, UR12, UR4, UPT ;  /* 0x000000040c00728c */ /* 0x000fe2000bf04270 */
[----:B------:R-:W-:Y:S01]  /*7590*/  MOV R144, RZ ;  /* 0x000000ff00907202 */ /* 0x000fe20000000f00 */
[----:B------:R-:W-:Y:S01]  /*75a0*/  IMAD.MOV.U32 R150, RZ, RZ, RZ ;  /* 0x000000ffff967224 */ /* 0x000fe200078e00ff */
[----:B------:R-:W-:Y:S01]  /*75b0*/  MOV R148, RZ ;  /* 0x000000ff00947202 */ /* 0x000fe20000000f00 */
[----:B------:R-:W-:Y:S01]  /*75c0*/  CS2R R142, SRZ ;  /* 0x00000000008e7805 */ /* 0x000fe2000001ff00 */
[----:B------:R-:W-:Y:S01]  /*75d0*/  CS2R R22, SRZ ;  /* 0x0000000000167805 */ /* 0x000fe2000001ff00 */
[----:B------:R-:W-:Y:S01]  /*75e0*/  PLOP3.LUT P0, PT, PT, PT, UP0, 0x80, 0x0 ;  /* 0x000000000000781c */ /* 0x000fe20003f0f008 */
[----:B------:R-:W-:Y:S01]  /*75f0*/  IMAD.MOV.U32 R140, RZ, RZ, RZ ;  /* 0x000000ffff8c7224 */ /* 0x000fe200078e00ff */
[----:B------:R-:W-:Y:S01]  /*7600*/  MOV R138, RZ ;  /* 0x000000ff008a7202 */ /* 0x000fe20000000f00 */
[----:B------:R-:W-:Y:S01]  /*7610*/  CS2R R24, SRZ ;  /* 0x0000000000187805 */ /* 0x000fe2000001ff00 */
[----:B------:R-:W-:Y:S01]  /*7620*/  IMAD.MOV.U32 R136, RZ, RZ, RZ ;  /* 0x000000ffff887224 */ /* 0x000fe200078e00ff */
[----:B------:R-:W-:Y:S01]  /*7630*/  CS2R R130, SRZ ;  /* 0x0000000000827805 */ /* 0x000fe2000001ff00 */
[----:B-----5:R-:W-:Y:S01]  /*7640*/  CS2R R30, SRZ ;  /* 0x00000000001e7805 */ /* 0x020fe2000001ff00 */
[----:B------:R-:W-:Y:S01]  /*7650*/  MOV R128, RZ ;  /* 0x000000ff00807202 */ /* 0x000fe20000000f00 */
[----:B------:R-:W-:Y:S01]  /*7660*/  IMAD.MOV.U32 R134, RZ, RZ, RZ ;  /* 0x000000ffff867224 */ /* 0x000fe200078e00ff */
[----:B------:R-:W-:Y:S01]  /*7670*/  MOV R132, RZ ;  /* 0x000000ff00847202 */ /* 0x000fe20000000f00 */
[----:B------:R-:W-:Y:S01]  /*7680*/  CS2R R126, SRZ ;  /* 0x00000000007e7805 */ /* 0x000fe2000001ff00 */
[----:B------:R-:W-:Y:S01]  /*7690*/  IMAD.MOV.U32 R124, RZ, RZ, RZ ;  /* 0x000000ffff7c7224 */ /* 0x000fe200078e00ff */
[----:B------:R-:W-:Y:S01]  /*76a0*/  CS2R R26, SRZ ;  /* 0x00000000001a7805 */ /* 0x000fe2000001ff00 */
        /* <DEDUP_REMOVED lines=12> */
[----:B------:R-:W-:Y:S01]  /*7770*/  CS2R R38, SRZ ;  /* 0x0000000000267805 */ /* 0x000fe2000001ff00 */
[----:B--2---:R-:W-:Y:S01]  /*7780*/  CS2R R36, SRZ ;  /* 0x0000000000247805 */ /* 0x004fe2000001ff00 */
[----:B------:R-:W-:Y:S05]  /*7790*/  @!P0 BRA `(.L_x_383) ;  /* 0x0002155000008947 */ /* 0x000fea0003800000 */
[----:B------:R-:W-:Y:S02]  /*77a0*/  ULDC.64 UR6, c[0x0][0x340] ;  /* 0x0000d00000067ab9 */ /* 0x000fe40000000a00 */
[----:B------:R-:W-:-:S02]  /*77b0*/  UISETP.NE.U32.AND UP0, UPT, URZ, UR6, UPT ;  /* 0x000000063f00728c */ /* 0x000fc4000bf05070 */
[----:B------:R-:W-:Y:S02]  /*77c0*/  UISETP.NE.AND UP1, UPT, UR24, URZ, UPT ;  /* 0x0000003f1800728c */ /* 0x000fe4000bf25270 */
[----:B------:R-:W-:Y:S02]  /*77d0*/  UISETP.NE.AND.EX UP0, UPT, URZ, UR7, UPT, UP0 ;  /* 0x000000073f00728c */ /* 0x000fe4000bf05300 */
[----:B------:R-:W-:Y:S02]  /*77e0*/  ULDC.64 UR8, c[0x0][0x348] ;  /* 0x0000d20000087ab9 */ /* 0x000fe40000000a00 */
[----:B------:R-:W-:Y:S02]  /*77f0*/  ULDC.64 UR6, c[0x0][0x340] ;  /* 0x0000d00000067ab9 */ /* 0x000fe40000000a00 */
[----:B------:R-:W-:-:S05]  /*7800*/  PLOP3.LUT P3, PT, PT, PT, UP0, 0x80, 0x0 ;  /* 0x000000000000781c */ /* 0x000fca0003f6f008 */
[----:B------:R-:W-:Y:S02]  /*7810*/  @UP0 UMOV UR5, 0x4 ;  /* 0x0000000400050882 */ /* 0x000fe40000000000 */
[----:B------:R-:W-:-:S06]  /*7820*/  @UP0 UIMAD.WIDE UR6, UR22, UR5, UR6 ;  /* 0x00000005160602a5 */ /* 0x000fcc000f8e0206 */
[----:B------:R-:W-:Y:S02]  /*7830*/  IMAD.U32 R2, RZ, RZ, UR6 ;  /* 0x00000006ff027e24 */ /* 0x000fe4000f8e00ff */
[----:B------:R-:W-:Y:S01]  /*7840*/  IMAD.U32 R3, RZ, RZ, UR7 ;  /* 0x00000007ff037e24 */ /* 0x000fe2000f8e00ff */
[----:B------:R-:W-:Y:S01]  /*7850*/  SHF.R.S32.HI R210, RZ, 0x1f, R207 ;  /* 0x0000001fffd27819 */ /* 0x000fe200000114cf */
[----:B------:R-:W-:Y:S02]  /*7860*/  USHF.R.S32.HI UR5, URZ, 0x1f, UR20 ;  /* 0x0000001f3f057899 */ /* 0x000fe40008011414 */
[----:B------:R-:W-:Y:S01]  /*7870*/  ULDC.64 UR6, c[0x0][0x178] ;  /* 0x00005e0000067ab9 */ /* 0x000fe20000000a00 */
[----:B------:R1:W5:Y:S01]  /*7880*/  @P3 LDG.E R13, [R2.64] ;  /* 0x0000001a020d3981 */ /* 0x000362000c1e1900 */
[----:B------:R-:W-:Y:S01]  /*7890*/  UIMAD UR5, UR5, UR6, URZ ;  /* 0x00000006050572a4 */ /* 0x000fe2000f8e023f */
[----:B------:R-:W-:Y:S01]  /*78a0*/  PLOP3.LUT P1, PT, PT, PT, UP1, 0x80, 0x0 ;  /* 0x000000000000781c */ /* 0x000fe20003f2f018 */
[----:B------:R-:W-:Y:S01]  /*78b0*/  UIMAD.WIDE.U32 UR10, UR20, UR6, URZ ;  /* 0x00000006140a72a5 */ /* 0x000fe2000f8e003f */
[----:B------:R-:W-:Y:S01]  /*78c0*/  PLOP3.LUT P0, PT, PT, PT, UP1, 0x80, 0x0 ;  /* 0x000000000000781c */ /* 0x000fe20003f0f018 */
[----:B------:R-:W-:Y:S01]  /*78d0*/  UIMAD UR20, UR20, UR7, UR5 ;  /* 0x00000007141472a4 */ /* 0x000fe2000f8e0205 */
[----:B------:R-:W-:Y:S01]  /*78e0*/  LEA.HI R81, R210, R207, RZ, 0x4 ;  /* 0x000000cfd2517211 */ /* 0x000fe200078f20ff */
[----:B------:R-:W-:Y:S01]  /*78f0*/  UISETP.NE.U32.AND UP0, UPT, URZ, UR8, UPT ;  /* 0x000000083f00728c */ /* 0x000fe2000bf05070 */
[----:B------:R-:W-:Y:S01]  /*7900*/  BSSY B0, `(.L_x_384) ;  /* 0x0000053000007945 */ /* 0x000fe20003800000 */
[----:B------:R-:W-:-:S02]  /*7910*/  ULDC.64 UR6, c[0x0][0x1b8] ;  /* 0x00006e0000067ab9 */ /* 0x000fc40000000a00 */
[----:B------:R-:W-:Y:S02]  /*7920*/  UIADD3 UR11, UR11, UR20, URZ ;  /* 0x000000140b0b7290 */ /* 0x000fe4000fffe03f */
[----:B------:R-:W-:Y:S02]  /*7930*/  UIMAD UR5, UR16, UR6, URZ ;  /* 0x00000006100572a4 */ /* 0x000fe4000f8e023f */
[----:B------:R-:W-:Y:S02]  /*7940*/  UISETP.NE.AND.EX UP0, UPT, URZ, UR9, UPT, UP0 ;  /* 0x000000093f00728c */ /* 0x000fe4000bf05300 */
[----:B------:R-:W-:Y:S02]  /*7950*/  USHF.R.S32.HI UR8, URZ, 0x1f, UR22 ;  /* 0x0000001f3f087899 */ /* 0x000fe40008011416 */
[----:B------:R-:W-:Y:S02]  /*7960*/  UIMAD UR5, UR17, UR7, UR5 ;  /* 0x00000007110572a4 */ /* 0x000fe4000f8e0205 */
[----:B------:R-:W-:-:S02]  /*7970*/  UIMAD.WIDE.U32 UR10, UR17, UR6, UR10 ;  /* 0x00000006110a72a5 */ /* 0x000fc4000f8e000a */
[----:B------:R-:W-:Y:S01]  /*7980*/  USEL UR8, UR8, URZ, !UP0 ;  /* 0x0000003f08087287 */ /* 0x000fe2000c000000 */
[----:B-1----:R-:W-:Y:S01]  /*7990*/  LEA.HI R2, R210, R207, RZ, 0x3 ;  /* 0x000000cfd2027211 */ /* 0x002fe200078f18ff */
[----:B------:R-:W-:Y:S02]  /*79a0*/  ULDC.64 UR6, c[0x0][0x1c0] ;  /* 0x0000700000067ab9 */ /* 0x000fe40000000a00 */
[----:B------:R-:W-:Y:S01]  /*79b0*/  USEL UR9, UR22, URZ, !UP0 ;  /* 0x0000003f16097287 */ /* 0x000fe2000c000000 */
[----:B------:R-:W-:Y:S01]  /*79c0*/  LOP3.LUT R0, R2, 0xfffffff8, RZ, 0xc0, !PT ;  /* 0xfffffff802007812 */ /* 0x000fe200078ec0ff */
[----:B------:R-:W-:Y:S01]  /*79d0*/  UIMAD UR8, UR8, UR6, URZ ;  /* 0x00000006080872a4 */ /* 0x000fe2000f8e023f */
[----:B------:R-:W-:Y:S01]  /*79e0*/  SHF.R.S32.HI R74, RZ, 0x3, R2 ;  /* 0x00000003ff4a7819 */ /* 0x000fe20000011402 */
[----:B------:R-:W-:Y:S02]  /*79f0*/  UIADD3 UR11, UR11, UR5, URZ ;  /* 0x000000050b0b7290 */ /* 0x000fe4000fffe03f */
[----:B------:R-:W-:Y:S01]  /*7a00*/  IMAD.IADD R6, R207, 0x1, -R0 ;  /* 0x00000001cf067824 */ /* 0x000fe200078e0a00 */
[----:B------:R-:W-:-:S02]  /*7a10*/  UIMAD UR7, UR9, UR7, UR8 ;  /* 0x00000007090772a4 */ /* 0x000fc4000f8e0208 */
[----:B------:R-:W-:Y:S01]  /*7a20*/  UIMAD.WIDE.U32 UR10, UR9, UR6, UR10 ;  /* 0x00000006090a72a5 */ /* 0x000fe2000f8e000a */
[C---:B------:R-:W-:Y:S02]  /*7a30*/  IMAD R227, R6.reuse, 0x10, R74 ;  /* 0x0000001006e37824 */ /* 0x040fe400078e024a */
[----:B------:R-:W-:Y:S01]  /*7a40*/  IMAD.SHL.U32 R6, R6, 0x8, RZ ;  /* 0x0000000806067824 */ /* 0x000fe200078e00ff */
[----:B------:R-:W-:Y:S02]  /*7a50*/  UIADD3 UR7, UR11, UR7, URZ ;  /* 0x000000070b077290 */ /* 0x000fe4000fffe03f */
[----:B------:R-:W-:Y:S01]  /*7a60*/  IADD3 R4, R227, UR18, RZ ;  /* 0x00000012e3047c10 */ /* 0x000fe2000fffe0ff */
[----:B------:R-:W-:Y:S01]  /*7a70*/  IMAD.U32 R3, RZ, RZ, UR11 ;  /* 0x0000000bff037e24 */ /* 0x000fe2000f8e00ff */
[----:B------:R-:W-:Y:S01]  /*7a80*/  ULDC UR11, c[0x0][0x2c4] ;  /* 0x0000b100000b7ab9 */ /* 0x000fe20000000800 */
[----:B------:R1:W-:Y:S01]  /*7a90*/  STL [R1+0x24], R227 ;  /* 0x000024e301007387 */ /* 0x0003e20000100800 */
[----:B------:R-:W-:Y:S01]  /*7aa0*/  IMAD.U32 R3, RZ, RZ, UR7 ;  /* 0x00000007ff037e24 */ /* 0x000fe2000f8e00ff */
[----:B------:R-:W-:Y:S01]  /*7ab0*/  UIMAD UR11, UR21, UR11, URZ ;  /* 0x0000000b150b72a4 */ /* 0x000fe2000f8e023f */
[----:B------:R-:W-:Y:S01]  /*7ac0*/  @P1 IMAD.HI.U32 R2, R4, c[0x0][0x2c8], RZ ;  /* 0x0000b20004021a27 */ /* 0x000fe200078e00ff */
[----:B------:R-:W-:-:S03]  /*7ad0*/  ISETP.GE.AND P4, PT, R6, c[0x0][0x198], PT ;  /* 0x0000660006007a0c */ /* 0x000fc60003f86270 */
[----:B------:R-:W-:Y:S01]  /*7ae0*/  IMAD.MOV.U32 R0, RZ, RZ, R4 ;  /* 0x000000ffff007224 */ /* 0x000fe200078e0004 */
[----:B------:R-:W-:Y:S01]  /*7af0*/  @P0 SHF.R.U32.HI R0, RZ, c[0x0][0x2cc], R2 ;  /* 0x0000b300ff000a19 */ /* 0x000fe20000011602 */
[----:B------:R-:W-:-:S03]  /*7b00*/  IMAD.U32 R2, RZ, RZ, UR10 ;  /* 0x0000000aff027e24 */ /* 0x000fc6000f8e00ff */
        /* <DEDUP_REMOVED lines=19> */
[----:B------:R1:W2:Y:S02]  /*7c40*/  SHFL.IDX PT, R6, R9, RZ, 0x181f ;  /* 0x00181fff09067589 */ /* 0x0002a400000e0000 */
[----:B------:R-:W-:Y:S02]  /*7c50*/  LEA.HI.X R8, R2, c[0x0][0x164], R3, 0x1, P0 ;  /* 0x0000590002087a11 */ /* 0x000fe400000f0c03 */
[----:B------:R-:W-:-:S02]  /*7c60*/  LEA.HI R2, R210, R207, RZ, 0x3 ;  /* 0x000000cfd2027211 */ /* 0x000fc400078f18ff */
[----:B------:R-:W-:Y:S01]  /*7c70*/  LOP3.LUT R10, R5, R4, RZ, 0x3c, !PT ;  /* 0x00000004050a7212 */ /* 0x000fe200078e3cff */
[----:B------:R1:W3:Y:S01]  /*7c80*/  SHFL.IDX PT, R7, R8, RZ, 0x181f ;  /* 0x00181fff08077589 */ /* 0x0002e200000e0000 */
[----:B------:R-:W-:Y:S02]  /*7c90*/  LOP3.LUT R2, R2, 0xfffffff8, RZ, 0xc0, !PT ;  /* 0xfffffff802027812 */ /* 0x000fe400078ec0ff */
[----:B------:R-:W-:Y:S02]  /*7ca0*/  SHF.R.S32.HI R3, RZ, 0x1f, R0 ;  /* 0x0000001fff037819 */ /* 0x000fe40000011400 */
[----:B------:R-:W-:Y:S01]  /*7cb0*/  LEA.HI R5, R210, R207, RZ, 0x6 ;  /* 0x000000cfd2057211 */ /* 0x000fe200078f30ff */
[----:B------:R-:W-:Y:S01]  /*7cc0*/  IMAD.IADD R63, R207, 0x1, -R2 ;  /* 0x00000001cf3f7824 */ /* 0x000fe200078e0a02 */
[----:B------:R-:W-:Y:S01]  /*7cd0*/  LEA.HI R80, R3, R0, RZ, 0x3 ;  /* 0x0000000003507211 */ /* 0x000fe200078f18ff */
[----:B------:R-:W-:Y:S02]  /*7ce0*/  IMAD.MOV.U32 R2, RZ, RZ, 0x10 ;  /* 0x00000010ff027424 */ /* 0x000fe400078e00ff */
[----:B------:R-:W-:Y:S01]  /*7cf0*/  IMAD.SHL.U32 R90, R63, 0x8, RZ ;  /* 0x000000083f5a7824 */ /* 0x000fe200078e00ff */
[----:B------:R-:W-:Y:S01]  /*7d00*/  LOP3.LUT R4, R80, 0xfffffff8, RZ, 0xc0, !PT ;  /* 0xfffffff850047812 */ /* 0x000fe200078ec0ff */
[----:B------:R-:W-:Y:S01]  /*7d10*/  IMAD.SHL.U32 R3, R5, 0x8, RZ ;  /* 0x0000000805037824 */ /* 0x000fe200078e00ff */
[----:B------:R-:W-:-:S02]  /*7d20*/  IADD3 R5, R74, UR18, RZ ;  /* 0x000000124a057c10 */ /* 0x000fc4000fffe0ff */
[----:B------:R1:W-:Y:S01]  /*7d30*/  STL [R1+0xc], R90 ;  /* 0x00000c5a01007387 */ /* 0x0003e20000100800 */
[----:B------:R-:W-:Y:S01]  /*7d40*/  IMAD.IADD R79, R0, 0x1, -R4 ;  /* 0x00000001004f7824 */ /* 0x000fe200078e0a04 */
[----:B------:R-:W-:Y:S01]  /*7d50*/  ISETP.GE.AND P0, PT, R5, UR11, PT ;  /* 0x0000000b05007c0c */ /* 0x000fe2000bf06270 */
[----:B------:R-:W-:Y:S01]  /*7d60*/  IMAD.MOV.U32 R4, RZ, RZ, 0x20 ;  /* 0x00000020ff047424 */ /* 0x000fe200078e00ff */
[----:B------:R-:W-:Y:S02]  /*7d70*/  LOP3.LUT R61, R10, 0xfffffe00, R3, 0xf8, !PT ;  /* 0xfffffe000a3d7812 */ /* 0x000fe400078ef803 */
[----:B------:R-:W-:Y:S02]  /*7d80*/  R2P PR, R79, 0x6 ;  /* 0x000000064f007804 */ /* 0x000fe40000000000 */
[----:B------:R-:W-:-:S03]  /*7d90*/  SHF.R.S32.HI R225, RZ, 0x1f, R90 ;  /* 0x0000001fffe17819 */ /* 0x000fc6000001145a */
[----:B------:R-:W-:Y:S02]  /*7da0*/  SEL R2, R2, 0xfffffff0, !P1 ;  /* 0xfffffff002027807 */ /* 0x000fe40004800000 */
[----:B------:R-:W-:Y:S01]  /*7db0*/  SEL R4, R4, 0xffffffe0, !P2 ;  /* 0xffffffe004047807 */ /* 0x000fe20005000000 */
[----:B------:R-:W-:Y:S01]  /*7dc0*/  @!P3 IMAD.U32 R13, RZ, RZ, UR22 ;  /* 0x00000016ff0dbe24 */ /* 0x000fe2000f8e00ff */
[----:B------:R-:W-:Y:S05]  /*7dd0*/  @P0 BRA `(.L_x_385) ;  /* 0x0000005000000947 */ /* 0x000fea0003800000 */
[----:B-123--:R-:W-:Y:S01]  /*7de0*/  LEA R6, P0, R90, R6, 0x1 ;  /* 0x000000065a067211 */ /* 0x00efe200078008ff */
[----:B------:R-:W-:-:S03]  /*7df0*/  IMAD.SHL.U32 R0, R61, 0x2, RZ ;  /* 0x000000023d007824 */ /* 0x000fc600078e00ff */
[----:B------:R-:W-:-:S05]  /*7e00*/  LEA.HI.X R7, R90, R7, R225, 0x1, P0 ;  /* 0x000000075a077211 */ /* 0x000fca00000f0ce1 */
[----:B------:R-:W-:Y:S01]  /*7e10*/  @!PT LDS RZ, [RZ] ;  /* 0x00000000fffff984 */ /* 0x000fe20000000800 */
[----:B------:R1:W-:Y:S04]  /*7e20*/  LDGSTS.E.BYPASS.LTC128B.128 [R0+0x6100], [R6.64], !P4 ;  /* 0x0610000006007fae */ /* 0x0003e8000e101d5a */
.L_x_385:
[----:B-123--:R-:W-:Y:S05]  /*7e30*/  BSYNC B0 ;  /* 0x0000000000007941 */ /* 0x00efea0003800000 */
.L_x_384:
        /* <DEDUP_REMOVED lines=11> */
.L_x_387:
[----:B------:R-:W-:Y:S05]  /*7ef0*/  BSYNC B0 ;  /* 0x0000000000007941 */ /* 0x000fea0003800000 */
.L_x_386:
        /* <DEDUP_REMOVED lines=11> */
.L_x_389:
[----:B------:R-:W-:Y:S05]  /*7fb0*/  BSYNC B0 ;  /* 0x0000000000007941 */ /* 0x000fea0003800000 */
.L_x_388:
        /* <DEDUP_REMOVED lines=11> */
.L_x_391:
[----:B------:R-:W-:Y:S05]  /*8070*/  BSYNC B0 ;  /* 0x0000000000007941 */ /* 0x000fea0003800000 */
.L_x_390:
        /* <DEDUP_REMOVED lines=11> */
.L_x_393:
[----:B------:R-:W-:Y:S05]  /*8130*/  BSYNC B0 ;  /* 0x0000000000007941 */ /* 0x000fea0003800000 */
.L_x_392:
        /* <DEDUP_REMOVED lines=11> */
.L_x_395:
[----:B------:R-:W-:Y:S05]  /*81f0*/  BSYNC B0 ;  /* 0x0000000000007941 */ /* 0x000fea0003800000 */
.L_x_394:
        /* <DEDUP_REMOVED lines=11> */
.L_x_397:
[----:B------:R-:W-:Y:S05]  /*82b0*/  BSYNC B0 ;  /* 0x0000000000007941 */ /* 0x000fea0003800000 */
.L_x_396:
[----:B-123--:R-:W1:Y:S01]  /*82c0*/  SHFL.IDX PT, R9, R9, 0x7, 0x181f ;  /* 0x00f81f0009097f89 */ /* 0x00ee6200000e0000 */
[----:B------:R-:W-:Y:S01]  /*82d0*/  IMAD.MOV.U32 R230, RZ, RZ, c[0x0][0x2b8] ;  /* 0x0000ae00ffe67624 */ /* 0x000fe200078e00ff */
[----:B------:R-:W-:Y:S01]  /*82e0*/  UMOV UR38, 0x60 ;  /* 0x0000006000267882 */ /* 0x000fe20000000000 */
[----:B------:R-:W-:Y:S01]  /*82f0*/  IADD3 R5, R5, 0x70, RZ ;  /* 0x0000007005057810 */ /* 0x000fe20007ffe0ff */
[----:B------:R1:W2:Y:S01]  /*8300*/  SHFL.IDX PT, R11, R8, 0x7, 0x181f ;  /* 0x00f81f00080b7f89 */ /* 0x0002a200000e0000 */
[----:B------:R-:W-:Y:S01]  /*8310*/  UIMAD UR10, UR12, UR38, -0x60 ;  /* 0xffffffa00c0a74a4 */ /* 0x000fe2000f8e0226 */
[----:B------:R-:W-:Y:S01]  /*8320*/  ISETP.NE.AND P2, PT, R230, 0x1, PT ;  /* 0x00000001e600780c */ /* 0x000fe20003f45270 */
[----:B-----5:R-:W-:Y:S01]  /*8330*/  IMAD.WIDE.U32 R228, R13, c[0x0][0x2b0], RZ ;  /* 0x0000ac000de47a25 */ /* 0x020fe200078e00ff */
[----:B------:R-:W-:Y:S01]  /*8340*/  ISETP.GE.AND P1, PT, R5, UR11, PT ;  /* 0x0000000b05007c0c */ /* 0x000fe2000bf26270 */
[----:B------:R-:W-:Y:S01]  /*8350*/  ULDC.64 UR6, c[0x0][0x1e8] ;  /* 0x00007a0000067ab9 */ /* 0x000fe20000000a00 */
[----:B----4-:R-:W-:Y:S01]  /*8360*/  SHF.R.S32.HI R3, RZ, 0x1f, R13 ;  /* 0x0000001fff037819 */ /* 0x010fe2000001140d */
[----:B------:R-:W-:Y:S01]  /*8370*/  IMAD.MOV.U32 R242, RZ, RZ, RZ ;  /* 0x000000fffff27224 */ /* 0x000fe200078e00ff */
[----:B------:R-:W-:Y:S01]  /*8380*/  IADD3 R0, R227, UR10, RZ ;  /* 0x0000000ae3007c10 */ /* 0x000fe2000fffe0ff */
[----:B------:R-:W-:Y:S01]  /*8390*/  UIMAD UR38, UR12, -0x60, UR38 ;  /* 0xffffffa00c2678a4 */ /* 0x000fe2000f8e0226 */
[----:B------:R-:W-:Y:S01]  /*83a0*/  ISETP.GE.AND P6, PT, R90, c[0x0][0x1d4], PT ;  /* 0x000075005a007a0c */ /* 0x000fe20003fc6270 */
[----:B------:R-:W-:Y:S01]  /*83b0*/  IMAD R3, R3, c[0x0][0x2b0], RZ ;  /* 0x0000ac0003037a24 */ /* 0x000fe200078e02ff */
[C---:B------:R-:W-:Y:S01]  /*83c0*/  IADD3 R10, R0.reuse, UR19, RZ ;  /* 0x00000013000a7c10 */ /* 0x040fe2000fffe0ff */
[----:B------:R-:W-:Y:S01]  /*83d0*/  STL.64 [R1+0x30], R228 ;  /* 0x000030e401007387 */ /* 0x000fe20000100a00 */
[----:B------:R-:W-:Y:S01]  /*83e0*/  ISETP.GE.AND P0, PT, R0, UR15, PT ;  /* 0x0000000f00007c0c */ /* 0x000fe2000bf06270 */
[----:B------:R-:W-:-:S02]  /*83f0*/  IMAD R3, R13, c[0x0][0x2b4], R3 ;  /* 0x0000ad000d037a24 */ /* 0x000fc400078e0203 */
[----:B------:R-:W-:Y:S01]  /*8400*/  @P2 IMAD.HI.U32 R5, R10, c[0x0][0x2bc], RZ ;  /* 0x0000af000a052a27 */ /* 0x000fe200078e00ff */
[----:B------:R-:W-:-:S03]  /*8410*/  ISETP.GT.OR P0, PT, R227, 0x5f, P0 ;  /* 0x0000005fe300780c */ /* 0x000fc60000704670 */
[----:B------:R-:W-:Y:S01]  /*8420*/  IMAD.MOV.U32 R0, RZ, RZ, R10 ;  /* 0x000000ffff007224 */ /* 0x000fe200078e000a */
[----:B------:R-:W-:Y:S01]  /*8430*/  @P2 SHF.R.U32.HI R0, RZ, c[0x0][0x2c0], R5 ;  /* 0x0000b000ff002a19 */ /* 0x000fe20000011605 */
[----:B------:R-:W-:Y:S01]  /*8440*/  @!P1 IMAD.SHL.U32 R5, R61, 0x2, RZ ;  /* 0x000000023d059824 */ /* 0x000fe200078e00ff */
[----:B-1----:R-:W-:Y:S01]  /*8450*/  @!P1 LEA R8, P3, R90, R9, 0x1 ;  /* 0x000000095a089211 */ /* 0x002fe200078608ff */
[----:B------:R-:W-:-:S03]  /*8460*/  IMAD.IADD R226, R229, 0x1, R3 ;  /* 0x00000001e5e27824 */ /* 0x000fc600078e0203 */
[----:B--2---:R-:W-:Y:S01]  /*8470*/  @!P1 LEA.HI.X R9, R90, R11, R225, 0x1, P3 ;  /* 0x0000000b5a099211 */ /* 0x004fe200018f0ce1 */
[----:B------:R-:W-:Y:S01]  /*8480*/  UIMAD UR5, UR16, UR6, URZ ;  /* 0x00000006100572a4 */ /* 0x000fe2000f8e023f */
[----:B------:R-:W-:Y:S01]  /*8490*/  STL [R1+0x2c], R226 ;  /* 0x00002ce201007387 */ /* 0x000fe20000100800 */
[----:B------:R-:W-:-:S03]  /*84a0*/  @!P0 IADD3 R3, P2, R0, R228, RZ ;  /* 0x000000e400038210 */ /* 0x000fc60007f5e0ff */
[----:B------:R-:W-:Y:S01]  /*84b0*/  @!PT LDS RZ, [RZ] ;  /* 0x00000000fffff984 */ /* 0x000fe20000000800 */
[----:B------:R1:W-:Y:S01]  /*84c0*/  @!P1 LDGSTS.E.BYPASS.LTC128B.128 [R5+0x9900], [R8.64], !P4 ;  /* 0x0990000008059fae */ /* 0x0003e2000e101d5a */
[----:B------:R-:W-:Y:S02]  /*84d0*/  @!P0 LEA.HI.X.SX32 R7, R0, R226, 0x1, P2 ;  /* 0x000000e200078211 */ /* 0x000fe400010f0eff */
[C---:B------:R-:W-:Y:S01]  /*84e0*/  @!P0 LEA R6, P2, R3.reuse, c[0x0][0x2a0], 0x2 ;  /* 0x0000a80003068a11 */ /* 0x040fe200078410ff */
[----:B------:R-:W0:Y:S03]  /*84f0*/  LDGDEPBAR ;  /* 0x00000000000079af */ /* 0x000e260000000000 */
[----:B------:R-:W-:Y:S01]  /*8500*/  @!P0 LEA.HI.X R7, R3, c[0x0][0x2a4], R7, 0x2, P2 ;  /* 0x0000a90003078a11 */ /* 0x000fe200010f1407 */
[----:B------:R-:W-:Y:S06]  /*8510*/  BAR.SYNC.DEFER_BLOCKING 0x0 ;  /* 0x0000000000007b1d */ /* 0x000fec0000010000 */
[----:B------:R2:W3:Y:S01]  /*8520*/  @!P0 LDG.E R242, [R6.64] ;  /* 0x0000001a06f28981 */ /* 0x0004e2000c1e1900 */
[----:B------:R-:W-:Y:S01]  /*8530*/  IMAD.MOV R0, RZ, RZ, -R0 ;  /* 0x000000ffff007224 */ /* 0x000fe200078e0a00 */
[----:B------:R-:W-:Y:S01]  /*8540*/  UIMAD.WIDE.U32 UR8, UR17, UR6, URZ ;  /* 0x00000006110872a5 */ /* 0x000fe2000f8e003f */
[----:B------:R-:W-:Y:S01]  /*8550*/  LEA.HI R206, R210, R207, RZ, 0x5 ;  /* 0x000000cfd2ce7211 */ /* 0x000fe200078f28ff */
[----:B------:R-:W-:Y:S01]  /*8560*/  UIMAD UR5, UR17, UR7, UR5 ;  /* 0x00000007110572a4 */ /* 0x000fe2000f8e0205 */
[----:B------:R-:W-:Y:S01]  /*8570*/  IMAD R91, R0, c[0x0][0x2b8], R10 ;  /* 0x0000ae00005b7a24 */ /* 0x000fe200078e020a */
[----:B------:R-:W-:Y:S01]  /*8580*/  UIADD3 UR14, UR15, UR38, URZ ;  /* 0x000000260f0e7290 */ /* 0x000fe2000fffe03f */
[----:B------:R-:W-:Y:S01]  /*8590*/  SHF.R.S32.HI R209, RZ, 0x5, R206 ;  /* 0x00000005ffd17819 */ /* 0x000fe200000114ce */
[----:B------:R-:W-:-:S02]  /*85a0*/  UIADD3 UR5, UR9, UR5, URZ ;  /* 0x0000000509057290 */ /* 0x000fc4000fffe03f */
[----:B------:R-:W-:Y:S01]  /*85b0*/  SHF.R.S32.HI R88, RZ, 0x1f, R91 ;  /* 0x0000001fff587819 */ /* 0x000fe2000001145b */
[----:B------:R-:W-:Y:S01]  /*85c0*/  STL [R1], R91 ;  /* 0x0000005b01007387 */ /* 0x000fe20000100800 */
[----:B------:R-:W-:Y:S01]  /*85d0*/  IADD3 R62, -R74, UR14, RZ ;  /* 0x0000000e4a3e7c10 */ /* 0x000fe2000fffe1ff */
[----:B------:R-:W-:Y:S02]  /*85e0*/  ULDC.64 UR6, c[0x0][0x210] ;  /* 0x0000840000067ab9 */ /* 0x000fe40000000a00 */
[----:B------:R-:W-:Y:S01]  /*85f0*/  IMAD R0, R88, c[0x0][0x1e0], RZ ;  /* 0x0000780058007a24 */ /* 0x000fe200078e02ff */
[C---:B------:R-:W-:Y:S01]  /*8600*/  ISETP.GE.AND P1, PT, R62.reuse, 0x1, PT ;  /* 0x000000013e00780c */ /* 0x040fe20003f26270 */
[----:B------:R-:W-:Y:S01]  /*8610*/  UIMAD UR16, UR16, UR6, URZ ;  /* 0x00000006101072a4 */ /* 0x000fe2000f8e023f */
[----:B------:R-:W-:Y:S01]  /*8620*/  ISETP.GE.AND P3, PT, R62, 0x21, PT ;  /* 0x000000213e00780c */ /* 0x000fe20003f66270 */
[----:B------:R-:W-:Y:S01]  /*8630*/  IMAD R0, R91, c[0x0][0x1e4], R0 ;  /* 0x000079005b007a24 */ /* 0x000fe200078e0200 */
[----:B------:R-:W-:-:S02]  /*8640*/  UIMAD.WIDE.U32 UR44, UR17, UR6, URZ ;  /* 0x00000006112c72a5 */ /* 0x000fc4000f8e003f */
[----:B------:R-:W-:Y:S02]  /*8650*/  UIMAD UR6, UR17, UR7, UR16 ;  /* 0x00000007110672a4 */ /* 0x000fe4000f8e0210 */
[----:B------:R-:W-:Y:S01]  /*8660*/  UIADD3 UR16, UR12, -0x1, URZ ;  /* 0xffffffff0c107890 */ /* 0x000fe2000fffe03f */
[----:B--2---:R-:W-:Y:S01]  /*8670*/  IMAD.WIDE.U32 R6, R91, c[0x0][0x1e0], RZ ;  /* 0x000078005b067a25 */ /* 0x004fe200078e00ff */
[----:B------:R-:W-:-:S03]  /*8680*/  UIADD3 UR6, UR45, UR6, URZ ;  /* 0x000000062d067290 */ /* 0x000fc6000fffe03f */
[----:B------:R-:W-:Y:S02]  /*8690*/  IMAD.IADD R7, R7, 0x1, R0 ;  /* 0x0000000107077824 */ /* 0x000fe400078e0200 */
[----:B------:R-:W-:Y:S01]  /*86a0*/  @P1 IMAD.SHL.U32 R10, R61, 0x2, RZ ;  /* 0x000000023d0a1824 */ /* 0x000fe200078e00ff */
[----:B---3--:R-:W-:Y:S01]  /*86b0*/  SHF.R.S32.HI R89, RZ, 0x1f, R242 ;  /* 0x0000001fff597819 */ /* 0x008fe200000114f2 */
[----:B------:R-:W-:-:S04]  /*86c0*/  IMAD.WIDE.U32 R6, R242, c[0x0][0x1f0], R6 ;  /* 0x00007c00f2067a25 */ /* 0x000fc800078e0006 */
[----:B------:R-:W-:Y:S01]  /*86d0*/  IMAD R3, R89, c[0x0][0x1f0], RZ ;  /* 0x00007c0059037a24 */ /* 0x000fe200078e02ff */
[----:B------:R-:W-:-:S03]  /*86e0*/  IADD3 R0, P0, R6, UR8, RZ ;  /* 0x0000000806007c10 */ /* 0x000fc6000ff1e0ff */
[----:B------:R-:W-:-:S05]  /*86f0*/  IMAD R3, R242, c[0x0][0x1f4], R3 ;  /* 0x00007d00f2037a24 */ /* 0x000fca00078e0203 */
[----:B------:R-:W-:Y:S02]  /*8700*/  IADD3.X R6, R7, UR5, R3, P0, !PT ;  /* 0x0000000507067c10 */ /* 0x000fe400087fe403 */
[----:B------:R-:W-:-:S04]  /*8710*/  LEA R3, P0, R0, c[0x0][0x1c8], 0x1 ;  /* 0x0000720000037a11 */ /* 0x000fc800078008ff */
[----:B------:R-:W-:Y:S01]  /*8720*/  LEA.HI.X R0, R0, c[0x0][0x1cc], R6, 0x1, P0 ;  /* 0x0000730000007a11 */ /* 0x000fe200000f0c06 */
[----:B-1----:R-:W1:Y:S01]  /*8730*/  SHFL.IDX PT, R8, R3, RZ, 0x181f ;  /* 0x00181fff03087589 */ /* 0x002e6200000e0000 */
[----:B------:R-:W-:-:S03]  /*8740*/  ISETP.GE.AND P0, PT, R62, 0x11, PT ;  /* 0x000000113e00780c */ /* 0x000fc60003f06270 */
[----:B------:R-:W2:Y:S04]  /*8750*/  SHFL.IDX PT, R6, R3, 0x1, 0x181f ;  /* 0x00381f0003067f89 */ /* 0x000ea800000e0000 */
[----:B------:R-:W3:Y:S04]  /*8760*/  SHFL.IDX PT, R9, R0, RZ, 0x181f ;  /* 0x00181fff00097589 */ /* 0x000ee800000e0000 */
[----:B------:R-:W4:Y:S02]  /*8770*/  SHFL.IDX PT, R7, R0, 0x1, 0x181f ;  /* 0x00381f0000077f89 */ /* 0x000f2400000e0000 */
[----:B------:R-:W-:-:S02]  /*8780*/  @P0 IMAD.SHL.U32 R5, R61, 0x2, RZ ;  /* 0x000000023d050824 */ /* 0x000fc400078e00ff */
[----:B------:R-:W-:Y:S04]  /*8790*/  SHFL.IDX PT, R11, R3, 0x2, 0x181f ;  /* 0x00581f00030b7f89 */ /* 0x000fe800000e0000 */
[----:B------:R-:W-:Y:S04]  /*87a0*/  SHFL.IDX PT, R13, R0, 0x2, 0x181f ;  /* 0x00581f00000d7f89 */ /* 0x000fe800000e0000 */
[----:B------:R-:W4:Y:S01]  /*87b0*/  SHFL.IDX PT, R14, R3, 0x3, 0x181f ;  /* 0x00781f00030e7f89 */ /* 0x000f2200000e0000 */
[----:B-1----:R-:W-:-:S03]  /*87c0*/  @P1 LEA R8, P4, R90, R8, 0x1 ;  /* 0x000000085a081211 */ /* 0x002fc600078808ff */
[----:B------:R-:W-:Y:S01]  /*87d0*/  SHFL.IDX PT, R15, R3, 0x4, 0x181f ;  /* 0x00981f00030f7f89 */ /* 0x000fe200000e0000 */
[----:B--2---:R-:W-:-:S03]  /*87e0*/  @P0 LEA R6, P2, R90, R6, 0x1 ;  /* 0x000000065a060211 */ /* 0x004fc600078408ff */
[----:B------:R-:W-:Y:S01]  /*87f0*/  SHFL.IDX PT, R3, R3, 0x5, 0x181f ;  /* 0x00b81f0003037f89 */ /* 0x000fe200000e0000 */
[----:B---3--:R-:W-:-:S03]  /*8800*/  @P1 LEA.HI.X R9, R90, R9, R225, 0x1, P4 ;  /* 0x000000095a091211 */ /* 0x008fc600020f0ce1 */
[----:B------:R-:W1:Y:S01]  /*8810*/  SHFL.IDX PT, R17, R0, 0x3, 0x181f ;  /* 0x00781f0000117f89 */ /* 0x000e6200000e0000 */
[----:B----4-:R-:W-:Y:S02]  /*8820*/  @P0 LEA.HI.X R7, R90, R7, R225, 0x1, P2 ;  /* 0x000000075a070211 */ /* 0x010fe400010f0ce1 */
[C---:B------:R-:W-:Y:S01]  /*8830*/  ISETP.GE.AND P2, PT, R62.reuse, 0x31, PT ;  /* 0x000000313e00780c */ /* 0x040fe20003f46270 */
[----:B------:R-:W2:Y:S04]  /*8840*/  SHFL.IDX PT, R18, R0, 0x4, 0x181f ;  /* 0x00981f0000127f89 */ /* 0x000ea800000e0000 */
[----:B------:R3:W4:Y:S04]  /*8850*/  SHFL.IDX PT, R16, R0, 0x5, 0x181f ;  /* 0x00b81f0000107f89 */ /* 0x00072800000e0000 */
[----:B------:R1:W-:Y:S01]  /*8860*/  @P1 LDGSTS.E.BYPASS.LTC128B.128 [R10+0x3100], [R8.64], !P6 ;  /* 0x03100000080a1fae */ /* 0x0003e2000f101d5a */
[----:B------:R-:W-:-:S03]  /*8870*/  ISETP.GE.AND P1, PT, R62, 0x41, PT ;  /* 0x000000413e00780c */ /* 0x000fc60003f26270 */
[----:B------:R2:W-:Y:S01]  /*8880*/  @P0 LDGSTS.E.BYPASS.LTC128B.128 [R5+0x3900], [R6.64], !P6 ;  /* 0x0390000006050fae */ /* 0x0005e2000f101d5a */
[----:B------:R-:W-:Y:S01]  /*8890*/  ISETP.GE.AND P0, PT, R62, 0x51, PT ;  /* 0x000000513e00780c */ /* 0x000fe20003f06270 */
[C---:B---3--:R-:W-:Y:S01]  /*88a0*/  @P3 IMAD.SHL.U32 R0, R61.reuse, 0x2, RZ ;  /* 0x000000023d003824 */ /* 0x048fe200078e00ff */
[C---:B-1----:R-:W-:Y:S02]  /*88b0*/  @P2 LEA R10, P5, R90.reuse, R14, 0x1 ;  /* 0x0000000e5a0a2211 */ /* 0x042fe400078a08ff */
[C---:B--2---:R-:W-:Y:S01]  /*88c0*/  @P3 LEA R6, P4, R90.reuse, R11, 0x1 ;  /* 0x0000000b5a063211 */ /* 0x044fe200078808ff */
[----:B------:R-:W-:Y:S01]  /*88d0*/  @P2 IMAD.SHL.U32 R5, R61, 0x2, RZ ;  /* 0x000000023d052824 */ /* 0x000fe200078e00ff */
[C-C-:B------:R-:W-:Y:S02]  /*88e0*/  @P2 LEA.HI.X R11, R90.reuse, R17, R225.reuse, 0x1, P5 ;  /* 0x000000115a0b2211 */ /* 0x140fe400028f0ce1 */
[C---:B------:R-:W-:Y:S02]  /*88f0*/  @P3 LEA.HI.X R7, R90.reuse, R13, R225, 0x1, P4 ;  /* 0x0000000d5a073211 */ /* 0x040fe400020f0ce1 */
[----:B------:R-:W-:-:S02]  /*8900*/  @P1 LEA R8, P4, R90, R15, 0x1 ;  /* 0x0000000f5a081211 */ /* 0x000fc400078808ff */
[----:B------:R-:W-:Y:S01]  /*8910*/  ISETP.GT.AND P5, PT, R227, 0x5f, PT ;  /* 0x0000005fe300780c */ /* 0x000fe20003fa4270 */
[----:B------:R1:W-:Y:S01]  /*8920*/  @P3 LDGSTS.E.BYPASS.LTC128B.128 [R0+0x4100], [R6.64], !P6 ;  /* 0x0410000006003fae */ /* 0x0003e2000f101d5a */
[----:B------:R-:W-:-:S03]  /*8930*/  @P1 LEA.HI.X R9, R90, R18, R225, 0x1, P4 ;  /* 0x000000125a091211 */ /* 0x000fc600020f0ce1 */
[----:B------:R2:W-:Y:S01]  /*8940*/  @P2 LDGSTS.E.BYPASS.LTC128B.128 [R5+0x4900], [R10.64], !P6 ;  /* 0x049000000a052fae */ /* 0x0005e2000f101d5a */
[C---:B-1----:R-:W-:Y:S01]  /*8950*/  @P0 LEA R6, P3, R90.reuse, R3, 0x1 ;  /* 0x000000035a060211 */ /* 0x042fe200078608ff */
[C---:B------:R-:W-:Y:S02]  /*8960*/  @P1 IMAD.SHL.U32 R3, R61.reuse, 0x2, RZ ;  /* 0x000000023d031824 */ /* 0x040fe400078e00ff */
[----:B------:R-:W-:Y:S01]  /*8970*/  @P0 IMAD.SHL.U32 R0, R61, 0x2, RZ ;  /* 0x000000023d000824 */ /* 0x000fe200078e00ff */
[----:B----4-:R-:W-:Y:S02]  /*8980*/  @P0 LEA.HI.X R7, R90, R16, R225, 0x1, P3 ;  /* 0x000000105a070211 */ /* 0x010fe400018f0ce1 */
[----:B------:R2:W-:Y:S04]  /*8990*/  @P1 LDGSTS.E.BYPASS.LTC128B.128 [R3+0x5100], [R8.64], !P6 ;  /* 0x0510000008031fae */ /* 0x0005e8000f101d5a */
[----:B------:R2:W-:Y:S01]  /*89a0*/  @P0 LDGSTS.E.BYPASS.LTC128B.128 [R0+0x5900], [R6.64], !P6 ;  /* 0x0590000006000fae */ /* 0x0005e2000f101d5a */
[----:B------:R-:W-:-:S03]  /*89b0*/  ISETP.LT.AND P0, PT, RZ, c[0x0][0x27c], PT ;  /* 0x00009f00ff007a0c */ /* 0x000fc60003f01270 */
[----:B------:R-:W0:Y:S10]  /*89c0*/  LDGDEPBAR ;  /* 0x00000000000079af */ /* 0x000e340000000000 */
[----:B------:R-:W-:Y:S05]  /*89d0*/  @P0 BRA `(.L_x_398) ;  /* 0x0000002000000947 */ /* 0x000fea0003800000 */
[----:B------:R-:W-:-:S04]  /*89e0*/  DEPBAR.LE SB0, 0x1 ;  /* 0x000080400000791a */ /* 0x000fc80000000000 */
[----:B------:R-:W-:Y:S05]  /*89f0*/  BRA `(.L_x_399) ;  /* 0x00004e0000007947 */ /* 0x000fea0003800000 */
.L_x_398:
[----:B------:R-:W-:Y:S01]  /*8a00*/  ULDC.U8 UR7, c[0x0][0x298] ;  /* 0x0000a60000077ab9 */ /* 0x000fe20000000000 */
[----:B--2---:R-:W-:Y:S01]  /*8a10*/  SHF.R.S32.HI R0, RZ, 0x1f, R133 ;  /* 0x0000001fff007819 */ /* 0x004fe20000011485 */
[C---:B------:R-:W-:Y:S01]  /*8a20*/  IMAD.WIDE.U32 R12, R133.reuse, c[0x0][0x280], RZ ;  /* 0x0000a000850c7a25 */ /* 0x040fe200078e00ff */
[----:B------:R-:W-:Y:S01]  /*8a30*/  ISETP.NE.AND P0, PT, RZ, UR7, PT ;  /* 0x00000007ff007c0c */ /* 0x000fe2000bf05270 */
[----:B------:R-:W-:Y:S01]  /*8a40*/  BSSY B2, `(.L_x_399) ;  /* 0x00004db000027945 */ /* 0x000fe20003800000 */
[-C--:B------:R-:W-:Y:S01]  /*8a50*/  LEA.HI R6, R210, R207.reuse, RZ, 0x2 ;  /* 0x000000cfd2067211 */ /* 0x080fe200078f10ff */
[C---:B------:R-:W-:Y:S02]  /*8a60*/  IMAD R3, R0.reuse, c[0x0][0x280], RZ ;  /* 0x0000a00000037a24 */ /* 0x040fe400078e02ff */
[----:B------:R-:W-:Y:S01]  /*8a70*/  IMAD R0, R0, c[0x0][0x290], RZ ;  /* 0x0000a40000007a24 */ /* 0x000fe200078e02ff */
[----:B------:R-:W-:Y:S01]  /*8a80*/  LOP3.LUT R5, R6, 0xfffffffc, RZ, 0xc0, !PT ;  /* 0xfffffffc06057812 */ /* 0x000fe200078ec0ff */
[C---:B------:R-:W-:Y:S01]  /*8a90*/  IMAD R3, R133.reuse, c[0x0][0x284], R3 ;  /* 0x0000a10085037a24 */ /* 0x040fe200078e0203 */
[----:B------:R-:W-:Y:S01]  /*8aa0*/  SHF.R.S32.HI R60, RZ, 0x2, R6 ;  /* 0x00000002ff3c7819 */ /* 0x000fe20000011406 */
[----:B------:R-:W-:Y:S01]  /*8ab0*/  IMAD R0, R133, c[0x0][0x294], R0 ;  /* 0x0000a50085007a24 */ /* 0x000fe200078e0200 */
[----:B------:R-:W-:Y:S01]  /*8ac0*/  IADD3 R14, -R5, R207, RZ ;  /* 0x000000cf050e7210 */ /* 0x000fe20007ffe1ff */
[----:B------:R-:W-:Y:S01]  /*8ad0*/  IMAD.WIDE.U32 R10, R133, c[0x0][0x290], RZ ;  /* 0x0000a400850a7a25 */ /* 0x000fe200078e00ff */
[----:B------:R-:W-:-:S02]  /*8ae0*/  IADD3 R24, R60, UR18, RZ ;  /* 0x000000123c187c10 */ /* 0x000fc4000fffe0ff */
[----:B------:R-:W-:Y:S01]  /*8af0*/  IADD3 R9, R3, R13, RZ ;  /* 0x0000000d03097210 */ /* 0x000fe20007ffe0ff */
[----:B------:R-:W-:Y:S01]  /*8b00*/  IMAD.IADD R7, R0, 0x1, R11 ;  /* 0x0000000100077824 */ /* 0x000fe200078e020b */
[C---:B------:R-:W-:Y:S01]  /*8b10*/  SHF.L.U32 R30, R14.reuse, 0x3, RZ ;  /* 0x000000030e1e7819 */ /* 0x040fe200000006ff */
[----:B------:R-:W-:Y:S01]  /*8b20*/  IMAD R0, R14, 0x20, R24 ;  /* 0x000000200e007824 */ /* 0x000fe200078e0218 */
[----:B------:R-:W-:Y:S05]  /*8b30*/  @!P0 BRA `(.L_x_400) ;  /* 0x0000274000008947 */ /* 0x000fea0003800000 */
[----:B------:R-:W-:Y:S01]  /*8b40*/  UISETP.NE.AND UP0, UPT, UR24, URZ, UPT ;  /* 0x0000003f1800728c */ /* 0x000fe2000bf05270 */
[----:B------:R-:W-:Y:S01]  /*8b50*/  MOV R6, R10 ;  /* 0x0000000a00067202 */ /* 0x000fe20000000f00 */
[----:B------:R-:W-:Y:S01]  /*8b60*/  IMAD.MOV.U32 R8, RZ, RZ, R12 ;  /* 0x000000ffff087224 */ /* 0x000fe200078e000c */
[----:B------:R-:W-:Y:S01]  /*8b70*/  BSSY B0, `(.L_x_401) ;  /* 0x0000030000007945 */ /* 0x000fe20003800000 */
[----:B------:R-:W-:Y:S01]  /*8b80*/  IMAD.SHL.U32 R17, R14, 0x4, RZ ;  /* 0x000000040e117824 */ /* 0x000fe200078e00ff */
[----:B------:R-:W-:Y:S01]  /*8b90*/  CS2R R36, SRZ ;  /* 0x0000000000247805 */ /* 0x000fe2000001ff00 */
[----:B------:R-:W-:Y:S01]  /*8ba0*/  PLOP3.LUT P1, PT, PT, PT, UP0, 0x80, 0x0 ;  /* 0x000000000000781c */ /* 0x000fe20003f2f008 */
[----:B------:R-:W-:Y:S01]  /*8bb0*/  CS2R R22, SRZ ;  /* 0x0000000000167805 */ /* 0x000fe2000001ff00 */
[----:B------:R-:W-:Y:S01]  /*8bc0*/  PLOP3.LUT P0, PT, PT, PT, UP0, 0x80, 0x0 ;  /* 0x000000000000781c */ /* 0x000fe20003f0f008 */
[----:B------:R-:W-:Y:S01]  /*8bd0*/  CS2R R14, SRZ ;  /* 0x00000000000e7805 */ /* 0x000fe2000001ff00 */
[----:B------:R-:W-:Y:S01]  /*8be0*/  CS2R R26, SRZ ;  /* 0x00000000001a7805 */ /* 0x000fe2000001ff00 */
[----:B------:R-:W-:-:S08]  /*8bf0*/  CS2R R18, SRZ ;  /* 0x0000000000127805 */ /* 0x000fd0000001ff00 */
[----:B------:R-:W-:-:S05]  /*8c00*/  @P1 IMAD.HI.U32 R3, R0, c[0x0][0x2c8], RZ ;  /* 0x0000b20000031a27 */ /* 0x000fca00078e00ff */
[----:B------:R-:W-:-:S04]  /*8c10*/  @P0 SHF.R.U32.HI R0, RZ, c[0x0][0x2cc], R3 ;  /* 0x0000b300ff000a19 */ /* 0x000fc80000011603 */
[----:B------:R-:W-:Y:S01]  /*8c20*/  SHF.R.S32.HI R3, RZ, 0x1f, R0 ;  /* 0x0000001fff037819 */ /* 0x000fe20000011400 */
[----:B------:R-:W-:-:S04]  /*8c30*/  IMAD.WIDE.U32 R8, R0, c[0x0][0x280], R8 ;  /* 0x0000a00000087a25 */ /* 0x000fc800078e0008 */
[C---:B------:R-:W-:Y:S01]  /*8c40*/  IMAD R10, R3.reuse, c[0x0][0x280], RZ ;  /* 0x0000a000030a7a24 */ /* 0x040fe200078e02ff */
[----:B------:R-:W-:Y:S01]  /*8c50*/  LEA R21, P1, R8, c[0x0][0x270], 0x1 ;  /* 0x00009c0008157a11 */ /* 0x000fe200078208ff */
[----:B------:R-:W-:Y:S02]  /*8c60*/  IMAD R5, R3, c[0x0][0x290], RZ ;  /* 0x0000a40003057a24 */ /* 0x000fe400078e02ff */
[----:B------:R-:W-:-:S04]  /*8c70*/  IMAD.WIDE.U32 R6, R0, c[0x0][0x290], R6 ;  /* 0x0000a40000067a25 */ /* 0x000fc800078e0006 */
[----:B------:R-:W-:Y:S01]  /*8c80*/  IMAD R3, R0, c[0x0][0x284], R10 ;  /* 0x0000a10000037a24 */ /* 0x000fe200078e020a */
[----:B------:R-:W-:Y:S01]  /*8c90*/  LEA R25, P0, R6, c[0x0][0x288], 0x1 ;  /* 0x0000a20006197a11 */ /* 0x000fe200078008ff */
[----:B------:R-:W-:Y:S02]  /*8ca0*/  IMAD R0, R0, c[0x0][0x294], R5 ;  /* 0x0000a50000007a24 */ /* 0x000fe400078e0205 */
[----:B------:R-:W-:-:S03]  /*8cb0*/  IMAD.IADD R3, R9, 0x1, R3 ;  /* 0x0000000109037824 */ /* 0x000fc600078e0203 */
[----:B------:R-:W-:Y:S02]  /*8cc0*/  IADD3 R0, R7, R0, RZ ;  /* 0x0000000007007210 */ /* 0x000fe40007ffe0ff */
[----:B------:R-:W-:Y:S02]  /*8cd0*/  LEA.HI.X R20, R8, c[0x0][0x274], R3, 0x1, P1 ;  /* 0x00009d0008147a11 */ /* 0x000fe400008f0c03 */
[----:B------:R-:W-:Y:S01]  /*8ce0*/  LEA.HI.X R16, R6, c[0x0][0x28c], R0, 0x1, P0 ;  /* 0x0000a30006107a11 */ /* 0x000fe200000f0c00 */
[----:B------:R1:W2:Y:S01]  /*8cf0*/  SHFL.IDX PT, R8, R21, RZ, 0x1c1f ;  /* 0x001c1fff15087589 */ /* 0x0002a200000e0000 */
[----:B------:R-:W-:-:S03]  /*8d00*/  ISETP.GE.AND P0, PT, R24, UR11, PT ;  /* 0x0000000b18007c0c */ /* 0x000fc6000bf06270 */
[----:B------:R1:W3:Y:S04]  /*8d10*/  SHFL.IDX PT, R6, R25, RZ, 0x1c1f ;  /* 0x001c1fff19067589 */ /* 0x0002e800000e0000 */
[----:B------:R1:W4:Y:S04]  /*8d20*/  SHFL.IDX PT, R9, R20, RZ, 0x1c1f ;  /* 0x001c1fff14097589 */ /* 0x00032800000e0000 */
[----:B------:R1:W1:Y:S02]  /*8d30*/  SHFL.IDX PT, R7, R16, RZ, 0x1c1f ;  /* 0x001c1fff10077589 */ /* 0x00026400000e0000 */
[----:B------:R-:W-:Y:S05]  /*8d40*/  @P0 BRA `(.L_x_402) ;  /* 0x0000012000000947 */ /* 0x000fea0003800000 */
[C---:B------:R-:W-:Y:S01]  /*8d50*/  IADD3 R3, R17.reuse, 0x10, RZ ;  /* 0x0000001011037810 */ /* 0x040fe20007ffe0ff */
[----:B------:R-:W-:Y:S01]  /*8d60*/  CS2R R14, SRZ ;  /* 0x00000000000e7805 */ /* 0x000fe2000001ff00 */
[----:B------:R-:W-:Y:S01]  /*8d70*/  ISETP.GE.AND P1, PT, R17, c[0x0][0x27c], PT ;  /* 0x00009f0011007a0c */ /* 0x000fe20003f26270 */
[----:B------:R-:W-:Y:S01]  /*8d80*/  CS2R R18, SRZ ;  /* 0x0000000000127805 */ /* 0x000fe2000001ff00 */
[----:B------:R-:W-:Y:S01]  /*8d90*/  ISETP.GE.AND P0, PT, R3, c[0x0][0x27c], PT ;  /* 0x00009f0003007a0c */ /* 0x000fe20003f06270 */
[----:B------:R-:W-:Y:S01]  /*8da0*/  CS2R R22, SRZ ;  /* 0x0000000000167805 */ /* 0x000fe2000001ff00 */
[----:B------:R-:W-:-:S09]  /*8db0*/  CS2R R26, SRZ ;  /* 0x00000000001a7805 */ /* 0x000fd2000001ff00 */
[----:B--2-4-:R-:W-:Y:S02]  /*8dc0*/  @!P1 IMAD.WIDE R12, R17, 0x2, R8 ;  /* 0x00000002110c9825 */ /* 0x014fe400078e0208 */
[----:B------:R-:W-:-:S03]  /*8dd0*/  @!P0 SHF.R.S32.HI R0, RZ, 0x1f, R3 ;  /* 0x0000001fff008819 */ /* 0x000fc60000011403 */
[----:B------:R2:W5:Y:S01]  /*8de0*/  @!P1 LD.E.64 R14, [R12.64] ;  /* 0x0000001a0c0e9980 */ /* 0x000562000c101b00 */
[----:B------:R-:W-:-:S04]  /*8df0*/  @!P0 LEA.HI R0, R0, R3, RZ, 0x2 ;  /* 0x0000000300008211 */ /* 0x000fc800078f10ff */
[----:B------:R-:W-:-:S05]  /*8e00*/  @!P0 LOP3.LUT R0, R0, 0xfffffffc, RZ, 0xc0, !PT ;  /* 0xfffffffc00008812 */ /* 0x000fca00078ec0ff */
[----:B------:R-:W-:-:S04]  /*8e10*/  @!P0 IMAD.WIDE R10, R0, 0x2, R8 ;  /* 0x00000002000a8825 */ /* 0x000fc800078e0208 */
[--C-:B-1-3--:R-:W-:Y:S01]  /*8e20*/  @!P0 IMAD.WIDE R8, R0, 0x2, R6.reuse ;  /* 0x0000000200088825 */ /* 0x10afe200078e0206 */
[----:B------:R2:W5:Y:S03]  /*8e30*/  @!P0 LD.E.64 R22, [R10.64] ;  /* 0x0000001a0a168980 */ /* 0x000566000c101b00 */
[----:B------:R-:W-:Y:S01]  /*8e40*/  @!P1 IMAD.WIDE R6, R17, 0x2, R6 ;  /* 0x0000000211069825 */ /* 0x000fe200078e0206 */
[----:B------:R2:W5:Y:S04]  /*8e50*/  @!P0 LD.E.64 R26, [R8.64] ;  /* 0x0000001a081a8980 */ /* 0x000568000c101b00 */
[----:B------:R2:W5:Y:S02]  /*8e60*/  @!P1 LD.E.64 R18, [R6.64] ;  /* 0x0000001a06129980 */ /* 0x000564000c101b00 */
.L_x_402:
[----:B------:R-:W-:Y:S05]  /*8e70*/  BSYNC B0 ;  /* 0x0000000000007941 */ /* 0x000fea0003800000 */
.L_x_401:
[----:B------:R-:W-:Y:S01]  /*8e80*/  IADD3 R0, R24, 0x20, RZ ;  /* 0x0000002018007810 */ /* 0x000fe20007ffe0ff */
[----:B--2--5:R-:W-:Y:S01]  /*8e90*/  IMAD.MOV.U32 R10, RZ, RZ, R22 ;  /* 0x000000ffff0a7224 */ /* 0x024fe200078e0016 */
[----:B----4-:R2:W4:Y:S01]  /*8ea0*/  SHFL.IDX PT, R9, R20, 0x1, 0x1c1f ;  /* 0x003c1f0014097f89 */ /* 0x01052200000e0000 */
[----:B------:R-:W-:Y:S01]  /*8eb0*/  IMAD.MOV.U32 R5, RZ, RZ, R23 ;  /* 0x000000ffff057224 */ /* 0x000fe200078e0017 */
[----:B------:R-:W-:Y:S01]  /*8ec0*/  ISETP.GE.AND P0, PT, R0, UR11, PT ;  /* 0x0000000b00007c0c */ /* 0x000fe2000bf06270 */
[----:B------:R-:W-:Y:S01]  /*8ed0*/  IMAD.MOV.U32 R3, RZ, RZ, R14 ;  /* 0x000000ffff037224 */ /* 0x000fe200078e000e */
[----:B------:R2:W3:Y:S01]  /*8ee0*/  SHFL.IDX PT, R8, R21, 0x1, 0x1c1f ;  /* 0x003c1f0015087f89 */ /* 0x0004e200000e0000 */
[----:B------:R-:W-:Y:S01]  /*8ef0*/  IMAD.MOV.U32 R0, RZ, RZ, R15 ;  /* 0x000000ffff007224 */ /* 0x000fe200078e000f */
[----:B------:R-:W-:Y:S01]  /*8f00*/  PRMT R54, R5, 0x5410, R10 ;  /* 0x0000541005367816 */ /* 0x000fe2000000000a */
[----:B------:R-:W-:Y:S01]  /*8f10*/  IMAD.MOV.U32 R5, RZ, RZ, R27 ;  /* 0x000000ffff057224 */ /* 0x000fe200078e001b */
[----:B------:R-:W-:Y:S01]  /*8f20*/  MOV R10, R26 ;  /* 0x0000001a000a7202 */ /* 0x000fe20000000f00 */
[----:B-1----:R2:W1:Y:S01]  /*8f30*/  SHFL.IDX PT, R7, R16, 0x1, 0x1c1f ;  /* 0x003c1f0010077f89 */ /* 0x00246200000e0000 */
[----:B------:R-:W-:Y:S01]  /*8f40*/  PRMT R52, R0, 0x5410, R3 ;  /* 0x0000541000347816 */ /* 0x000fe20000000003 */
[----:B------:R-:W-:Y:S01]  /*8f50*/  IMAD.MOV.U32 R3, RZ, RZ, R18 ;  /* 0x000000ffff037224 */ /* 0x000fe200078e0012 */
[----:B------:R-:W-:Y:S01]  /*8f60*/  MOV R0, R19 ;  /* 0x0000001300007202 */ /* 0x000fe20000000f00 */
[----:B---3--:R2:W3:Y:S01]  /*8f70*/  SHFL.IDX PT, R6, R25, 0x1, 0x1c1f ;  /* 0x003c1f0019067f89 */ /* 0x0084e200000e0000 */
[----:B------:R-:W-:Y:S01]  /*8f80*/  BSSY B0, `(.L_x_403) ;  /* 0x0000019000007945 */ /* 0x000fe20003800000 */
[----:B------:R-:W-:Y:S01]  /*8f90*/  PRMT R53, R5, 0x5410, R10 ;  /* 0x0000541005357816 */ /* 0x000fe2000000000a */
[----:B------:R-:W-:Y:S01]  /*8fa0*/  CS2R R28, SRZ ;  /* 0x00000000001c7805 */ /* 0x000fe2000001ff00 */
[----:B------:R-:W-:Y:S01]  /*8fb0*/  PRMT R31, R0, 0x5410, R3 ;  /* 0x00005410001f7816 */ /* 0x000fe20000000003 */
[----:B------:R-:W-:Y:S01]  /*8fc0*/  CS2R R34, SRZ ;  /* 0x0000000000227805 */ /* 0x000fe2000001ff00 */
[----:B------:R-:W-:Y:S01]  /*8fd0*/  CS2R R32, SRZ ;  /* 0x0000000000207805 */ /* 0x000fe2000001ff00 */
        /* <DEDUP_REMOVED lines=8> */
[----:B----4-:R-:W-:Y:S02]  /*9060*/  @!P1 IMAD.WIDE R12, R17, 0x2, R8 ;  /* 0x00000002110c9825 */ /* 0x010fe400078e0208 */
        /* <DEDUP_REMOVED lines=10> */
.L_x_404:
[----:B------:R-:W-:Y:S05]  /*9110*/  BSYNC B0 ;  /* 0x0000000000007941 */ /* 0x000fea0003800000 */
.L_x_403:
[----:B------:R-:W-:Y:S01]  /*9120*/  IADD3 R0, R24, 0x40, RZ ;  /* 0x0000004018007810 */ /* 0x000fe20007ffe0ff */
[----:B----45:R-:W-:Y:S01]  /*9130*/  IMAD.MOV.U32 R10, RZ, RZ, R36 ;  /* 0x000000ffff0a7224 */ /* 0x030fe200078e0024 */
[----:B------:R4:W2:Y:S01]  /*9140*/  SHFL.IDX PT, R9, R20, 0x2, 0x1c1f ;  /* 0x005c1f0014097f89 */ /* 0x0008a200000e0000 */
        /* <DEDUP_REMOVED lines=29> */
[----:B--2---:R-:W-:Y:S02]  /*9320*/  @!P1 IMAD.WIDE R12, R17, 0x2, R8 ;  /* 0x00000002110c9825 */ /* 0x004fe400078e0208 */
        /* <DEDUP_REMOVED lines=10> */
.L_x_406:
[----:B------:R-:W-:Y:S05]  /*93d0*/  BSYNC B0 ;  /* 0x0000000000007941 */ /* 0x000fea0003800000 */
.L_x_405:
[----:B------:R-:W-:Y:S01]  /*93e0*/  IADD3 R0, R24, 0x60, RZ ;  /* 0x0000006018007810 */ /* 0x000fe20007ffe0ff */
[----:B--2--5:R-:W-:Y:S01]  /*93f0*/  IMAD.MOV.U32 R10, RZ, RZ, R42 ;  /* 0x000000ffff0a7224 */ /* 0x024fe200078e002a */
[----:B------:R-:W2:Y:S01]  /*9400*/  SHFL.IDX PT, R9, R20, 0x3, 0x1c1f ;  /* 0x007c1f0014097f89 */ /* 0x000ea200000e0000 */
[----:B------:R-:W-:Y:S01]  /*9410*/  IMAD.MOV.U32 R5, RZ, RZ, R43 ;  /* 0x000000ffff057224 */ /* 0x000fe200078e002b */
[----:B------:R-:W-:Y:S01]  /*9420*/  ISETP.GE.AND P0, PT, R0, UR11, PT ;  /* 0x0000000b00007c0c */ /* 0x000fe2000bf06270 */
[----:B------:R-:W-:Y:S01]  /*9430*/  IMAD.MOV.U32 R3, RZ, RZ, R38 ;  /* 0x000000ffff037224 */ /* 0x000fe200078e0026 */
[----:B------:R-:W4:Y:S01]  /*9440*/  SHFL.IDX PT, R8, R21, 0x3, 0x1c1f ;  /* 0x007c1f0015087f89 */ /* 0x000f2200000e0000 */
[----:B------:R-:W-:Y:S01]  /*9450*/  IMAD.MOV.U32 R0, RZ, RZ, R39 ;  /* 0x000000ffff007224 */ /* 0x000fe200078e0027 */
[----:B------:R-:W-:Y:S01]  /*9460*/  PRMT R66, R5, 0x5410, R10 ;  /* 0x0000541005427816 */ /* 0x000fe2000000000a */
[----:B------:R-:W-:Y:S01]  /*9470*/  IMAD.MOV.U32 R5, RZ, RZ, R45 ;  /* 0x000000ffff057224 */ /* 0x000fe200078e002d */
[----:B------:R-:W-:Y:S01]  /*9480*/  MOV R10, R44 ;  /* 0x0000002c000a7202 */ /* 0x000fe20000000f00 */
[----:B-1----:R-:W1:Y:S01]  /*9490*/  SHFL.IDX PT, R7, R16, 0x3, 0x1c1f ;  /* 0x007c1f0010077f89 */ /* 0x002e6200000e0000 */
[----:B------:R-:W-:Y:S01]  /*94a0*/  PRMT R64, R0, 0x5410, R3 ;  /* 0x0000541000407816 */ /* 0x000fe20000000003 */
[----:B------:R-:W-:Y:S01]  /*94b0*/  IMAD.MOV.U32 R3, RZ, RZ, R40 ;  /* 0x000000ffff037224 */ /* 0x000fe200078e0028 */
[----:B------:R-:W-:Y:S01]  /*94c0*/  MOV R0, R41 ;  /* 0x0000002900007202 */ /* 0x000fe20000000f00 */
[----:B---3--:R3:W1:Y:S01]  /*94d0*/  SHFL.IDX PT, R6, R25, 0x3, 0x1c1f ;  /* 0x007c1f0019067f89 */ /* 0x00866200000e0000 */
[----:B------:R-:W-:Y:S01]  /*94e0*/  BSSY B0, `(.L_x_407) ;  /* 0x0000019000007945 */ /* 0x000fe20003800000 */
[----:B------:R-:W-:Y:S01]  /*94f0*/  PRMT R65, R5, 0x5410, R10 ;  /* 0x0000541005417816 */ /* 0x000fe2000000000a */
[----:B------:R-:W-:Y:S01]  /*9500*/  CS2R R48, SRZ ;  /* 0x0000000000307805 */ /* 0x000fe2000001ff00 */
[----:B------:R-:W-:Y:S01]  /*9510*/  PRMT R59, R0, 0x5410, R3 ;  /* 0x00005410003b7816 */ /* 0x000fe20000000003 */
[----:B------:R-:W-:Y:S01]  /*9520*/  CS2R R46, SRZ ;  /* 0x00000000002e7805 */ /* 0x000fe2000001ff00 */
[----:B---34-:R-:W-:Y:S01]  /*9530*/  CS2R R24, SRZ ;  /* 0x0000000000187805 */ /* 0x018fe2000001ff00 */
[----:B------:R-:W-:Y:S05]  /*9540*/  @P0 BRA `(.L_x_408) ;  /* 0x0000012000000947 */ /* 0x000fea0003800000 */
[C---:B-12---:R-:W-:Y:S01]  /*9550*/  IADD3 R3, R17.reuse, 0x10, RZ ;  /* 0x0000001011037810 */ /* 0x046fe20007ffe0ff */
[----:B------:R-:W-:Y:S01]  /*9560*/  CS2R R24, SRZ ;  /* 0x0000000000187805 */ /* 0x000fe2000001ff00 */
[----:B------:R-:W-:Y:S01]  /*9570*/  ISETP.GE.AND P1, PT, R17, c[0x0][0x27c], PT ;  /* 0x00009f0011007a0c */ /* 0x000fe20003f26270 */
[----:B------:R-:W-:Y:S01]  /*9580*/  CS2R R46, SRZ ;  /* 0x00000000002e7805 */ /* 0x000fe2000001ff00 */
[----:B------:R-:W-:Y:S01]  /*9590*/  ISETP.GE.AND P0, PT, R3, c[0x0][0x27c], PT ;  /* 0x00009f0003007a0c */ /* 0x000fe20003f06270 */
[----:B------:R-:W-:Y:S01]  /*95a0*/  CS2R R50, SRZ ;  /* 0x0000000000327805 */ /* 0x000fe2000001ff00 */
[----:B------:R-:W-:-:S09]  /*95b0*/  CS2R R48, SRZ ;  /* 0x0000000000307805 */ /* 0x000fd2000001ff00 */
[----:B------:R-:W-:Y:S02]  /*95c0*/  @!P1 IMAD.WIDE R12, R17, 0x2, R8 ;  /* 0x00000002110c9825 */ /* 0x000fe400078e0208 */
[----:B------:R-:W-:-:S03]  /*95d0*/  @!P0 SHF.R.S32.HI R0, RZ, 0x1f, R3 ;  /* 0x0000001fff008819 */ /* 0x000fc60000011403 */
[----:B------:R1:W5:Y:S01]  /*95e0*/  @!P1 LD.E.64 R24, [R12.64] ;  /* 0x0000001a0c189980 */ /* 0x000362000c101b00 */
[----:B------:R-:W-:-:S04]  /*95f0*/  @!P0 LEA.HI R0, R0, R3, RZ, 0x2 ;  /* 0x0000000300008211 */ /* 0x000fc800078f10ff */
[----:B------:R-:W-:-:S05]  /*9600*/  @!P0 LOP3.LUT R0, R0, 0xfffffffc, RZ, 0xc0, !PT ;  /* 0xfffffffc00008812 */ /* 0x000fca00078ec0ff */
[----:B------:R-:W-:-:S04]  /*9610*/  @!P0 IMAD.WIDE R10, R0, 0x2, R8 ;  /* 0x00000002000a8825 */ /* 0x000fc800078e0208 */
[--C-:B------:R-:W-:Y:S01]  /*9620*/  @!P0 IMAD.WIDE R8, R0, 0x2, R6.reuse ;  /* 0x0000000200088825 */ /* 0x100fe200078e0206 */
[----:B------:R1:W5:Y:S03]  /*9630*/  @!P0 LD.E.64 R50, [R10.64] ;  /* 0x0000001a0a328980 */ /* 0x000366000c101b00 */
[----:B------:R-:W-:Y:S01]  /*9640*/  @!P1 IMAD.WIDE R6, R17, 0x2, R6 ;  /* 0x0000000211069825 */ /* 0x000fe200078e0206 */
[----:B------:R1:W5:Y:S04]  /*9650*/  @!P0 LD.E.64 R48, [R8.64] ;  /* 0x0000001a08308980 */ /* 0x000368000c101b00 */
[----:B------:R1:W5:Y:S02]  /*9660*/  @!P1 LD.E.64 R46, [R6.64] ;  /* 0x0000001a062e9980 */ /* 0x000364000c101b00 */
.L_x_408:
[----:B-12---:R-:W-:Y:S05]  /*9670*/  BSYNC B0 ;  /* 0x0000000000007941 */ /* 0x006fea0003800000 */
.L_x_407:
[----:B------:R-:W-:Y:S01]  /*9680*/  SHF.R.S32.HI R0, RZ, 0x1f, R60 ;  /* 0x0000001fff007819 */ /* 0x000fe2000001143c */
[----:B-----5:R-:W-:Y:S01]  /*9690*/  IMAD.MOV.U32 R6, RZ, RZ, R50 ;  /* 0x000000ffff067224 */ /* 0x020fe200078e0032 */
[----:B------:R-:W-:Y:S01]  /*96a0*/  UIADD3 UR7, -UR18, UR11, URZ ;  /* 0x0000000b12077290 */ /* 0x000fe2000fffe13f */
[----:B------:R-:W-:Y:S01]  /*96b0*/  IMAD.MOV.U32 R5, RZ, RZ, R51 ;  /* 0x000000ffff057224 */ /* 0x000fe200078e0033 */
[----:B------:R-:W-:Y:S01]  /*96c0*/  LEA.HI R0, R0, R60, RZ, 0x3 ;  /* 0x0000003c00007211 */ /* 0x000fe200078f18ff */
[----:B------:R-:W-:Y:S01]  /*96d0*/  IMAD.MOV.U32 R3, RZ, RZ, R24 ;  /* 0x000000ffff037224 */ /* 0x000fe200078e0018 */
[----:B------:R-:W-:Y:S01]  /*96e0*/  UISETP.LT.AND UP0, UPT, UR7, 0x80, UPT ;  /* 0x000000800700788c */ /* 0x000fe2000bf01270 */
[----:B------:R-:W-:Y:S01]  /*96f0*/  IMAD.MOV.U32 R7, RZ, RZ, R49 ;  /* 0x000000ffff077224 */ /* 0x000fe200078e0031 */
[----:B------:R-:W-:Y:S01]  /*9700*/  LOP3.LUT R0, R0, 0xfffffff8, RZ, 0xc0, !PT ;  /* 0xfffffff800007812 */ /* 0x000fe200078ec0ff */
[----:B------:R-:W-:-:S04]  /*9710*/  DEPBAR.LE SB0, 0x1 ;  /* 0x000080400000791a */ /* 0x000fc80000000000 */
[----:B------:R-:W-:Y:S01]  /*9720*/  IMAD.IADD R0, R60, 0x1, -R0 ;  /* 0x000000013c007824 */ /* 0x000fe200078e0a00 */
[----:B------:R-:W-:Y:S01]  /*9730*/  PRMT R70, R5, 0x5410, R6 ;  /* 0x0000541005467816 */ /* 0x000fe20000000006 */
[----:B------:R-:W-:Y:S01]  /*9740*/  USEL UR7, UR7, 0x80, UP0 ;  /* 0x0000008007077887 */ /* 0x000fe20008000000 */
[----:B------:R-:W-:Y:S01]  /*9750*/  PRMT R68, R68, 0x5410, R3 ;  /* 0x0000541044447816 */ /* 0x000fe20000000003 */
[C---:B------:R-:W-:Y:S01]  /*9760*/  IMAD.SHL.U32 R6, R0.reuse, 0x40, RZ ;  /* 0x0000004000067824 */ /* 0x040fe200078e00ff */
[----:B------:R-:W-:Y:S01]  /*9770*/  BAR.SYNC.DEFER_BLOCKING 0x0 ;  /* 0x0000000000007b1d */ /* 0x000fe20000010000 */
[----:B------:R-:W-:Y:S01]  /*9780*/  LOP3.LUT P1, RZ, R0, 0x4, RZ, 0xc0, !PT ;  /* 0x0000000400ff7812 */ /* 0x000fe2000782c0ff */
[----:B------:R-:W-:Y:S01]  /*9790*/  IMAD.MOV.U32 R5, RZ, RZ, R25 ;  /* 0x000000ffff057224 */ /* 0x000fe200078e0019 */
[----:B------:R-:W-:Y:S02]  /*97a0*/  ISETP.GE.AND P0, PT, R60, UR7, PT ;  /* 0x000000073c007c0c */ /* 0x000fe4000bf06270 */
[----:B------:R-:W-:Y:S01]  /*97b0*/  LOP3.LUT R0, R6, 0x1c0, RZ, 0xc0, !PT ;  /* 0x000001c006007812 */ /* 0x000fe200078ec0ff */
[----:B------:R-:W-:Y:S01]  /*97c0*/  IMAD.MOV.U32 R6, RZ, RZ, R46 ;  /* 0x000000ffff067224 */ /* 0x000fe200078e002e */
[----:B------:R-:W-:Y:S01]  /*97d0*/  PRMT R68, R5, 0x7610, R68 ;  /* 0x0000761005447816 */ /* 0x000fe20000000044 */
[----:B------:R-:W-:Y:S01]  /*97e0*/  IMAD.MOV.U32 R5, RZ, RZ, R47 ;  /* 0x000000ffff057224 */ /* 0x000fe200078e002f */
[----:B------:R-:W-:Y:S01]  /*97f0*/  LOP3.LUT R3, R0, 0x18, R30, 0xf8, !PT ;  /* 0x0000001800037812 */ /* 0x000fe200078ef81e */
[----:B------:R-:W-:Y:S01]  /*9800*/  BSSY B1, `(.L_x_409) ;  /* 0x0000070000017945 */ /* 0x000fe20003800000 */
[----:B------:R-:W-:-:S02]  /*9810*/  SHF.R.U32.HI R0, RZ, 0x3, R0 ;  /* 0x00000003ff007819 */ /* 0x000fc40000011600 */
[----:B------:R-:W-:Y:S02]  /*9820*/  PRMT R67, R5, 0x5410, R6 ;  /* 0x0000541005437816 */ /* 0x000fe40000000006 */
[----:B------:R-:W-:Y:S01]  /*9830*/  LOP3.LUT R0, R3, R0, RZ, 0x3c, !PT ;  /* 0x0000000003007212 */ /* 0x000fe200078e3cff */
[----:B------:R-:W-:-:S04]  /*9840*/  IMAD.MOV.U32 R3, RZ, RZ, R48 ;  /* 0x000000ffff037224 */ /* 0x000fc800078e0030 */
[----:B------:R-:W-:Y:S01]  /*9850*/  IMAD R0, R209, 0x200, R0 ;  /* 0x00000200d1007824 */ /* 0x000fe200078e0200 */
[----:B------:R-:W-:-:S04]  /*9860*/  PRMT R69, R69, 0x5410, R3 ;  /* 0x0000541045457816 */ /* 0x000fc80000000003 */
[C---:B------:R-:W-:Y:S02]  /*9870*/  IADD3 R3, R0.reuse, 0x20, RZ ;  /* 0x0000002000037810 */ /* 0x040fe40007ffe0ff */
[C---:B------:R-:W-:Y:S02]  /*9880*/  @P1 IADD3 R3, R0.reuse, -0x20, RZ ;  /* 0xffffffe000031810 */ /* 0x040fe40007ffe0ff */
[----:B------:R-:W-:Y:S02]  /*9890*/  PRMT R69, R7, 0x7610, R69 ;  /* 0x0000761007457816 */ /* 0x000fe40000000045 */
[----:B------:R-:W-:Y:S02]  /*98a0*/  LEA R21, R0, 0x6100, 0x1 ;  /* 0x0000610000157811 */ /* 0x000fe400078e08ff */
[----:B------:R-:W-:Y:S01]  /*98b0*/  LEA R30, R3, 0x6100, 0x1 ;  /* 0x00006100031e7811 */ /* 0x000fe200078e08ff */
[----:B------:R-:W-:Y:S05]  /*98c0*/  @P0 BRA `(.L_x_410) ;  /* 0x0000063000000947 */ /* 0x000fea0003800000 */
[----:B------:R-:W-:Y:S01]  /*98d0*/  ISETP.GE.AND P0, PT, R17, c[0x0][0x27c], PT ;  /* 0x00009f0011007a0c */ /* 0x000fe20003f06270 */
[----:B------:R-:W-:-:S12]  /*98e0*/  BSSY B0, `(.L_x_411) ;  /* 0x0000030000007945 */ /* 0x000fd80003800000 */
[----:B------:R-:W-:Y:S05]  /*98f0*/  @P0 BRA `(.L_x_412) ;  /* 0x000002e000000947 */ /* 0x000fea0003800000 */
[----:B------:R-:W1:Y:S01]  /*9900*/  LDS.128 R8, [R21] ;  /* 0x0000000015087984 */ /* 0x000e620000000c00 */
[----:B------:R-:W-:Y:S02]  /*9910*/  SHF.R.U64 R0, R14, 0x10, R15 ;  /* 0x000000100e007819 */ /* 0x000fe4000000120f */
[----:B------:R-:W-:Y:S02]  /*9920*/  SHF.R.U32.HI R6, RZ, 0x10, R19 ;  /* 0x00000010ff067819 */ /* 0x000fe40000011613 */
[----:B------:R-:W-:Y:S02]  /*9930*/  SHF.R.U32.HI R3, RZ, 0x10, R15 ;  /* 0x00000010ff037819 */ /* 0x000fe4000001160f */
[----:B------:R-:W-:Y:S02]  /*9940*/  SHF.R.U64 R5, R18, 0x10, R19 ;  /* 0x0000001012057819 */ /* 0x000fe40000001213 */
[----:B------:R-:W-:Y:S02]  /*9950*/  PRMT R14, R52, 0x5432, R0 ;  /* 0x00005432340e7816 */ /* 0x000fe40000000000 */
[----:B------:R-:W-:-:S02]  /*9960*/  PRMT R0, R31, 0x5410, R6 ;  /* 0x000054101f007816 */ /* 0x000fc40000000006 */
[----:B------:R-:W-:Y:S02]  /*9970*/  PRMT R3, R52, 0x5410, R3 ;  /* 0x0000541034037816 */ /* 0x000fe40000000003 */
[----:B------:R-:W-:Y:S01]  /*9980*/  PRMT R13, R31, 0x5432, R5 ;  /* 0x000054321f0d7816 */ /* 0x000fe20000000005 */
[C---:B------:R-:W-:Y:S01]  /*9990*/  IMAD.U32 R18, R0.reuse, 0x10000, RZ ;  /* 0x0001000000127824 */ /* 0x040fe200078e00ff */
[----:B------:R-:W-:Y:S01]  /*99a0*/  LOP3.LUT R20, R0, 0xffff0000, RZ, 0xc0, !PT ;  /* 0xffff000000147812 */ /* 0x000fe200078ec0ff */
[----:B------:R-:W-:Y:S01]  /*99b0*/  IMAD.U32 R19, R3, 0x10000, RZ ;  /* 0x0001000003137824 */ /* 0x000fe200078e00ff */
[C---:B-1----:R-:W-:Y:S01]  /*99c0*/  LOP3.LUT R5, R10.reuse, 0xffff0000, RZ, 0xc0, !PT ;  /* 0xffff00000a057812 */ /* 0x042fe200078ec0ff */
[----:B------:R-:W-:Y:S01]  /*99d0*/  IMAD.U32 R6, R10, 0x10000, RZ ;  /* 0x000100000a067824 */ /* 0x000fe200078e00ff */
[C---:B------:R-:W-:Y:S01]  /*99e0*/  LOP3.LUT R10, R11.reuse, 0xffff0000, RZ, 0xc0, !PT ;  /* 0xffff00000b0a7812 */ /* 0x040fe200078ec0ff */
[----:B------:R-:W-:Y:S01]  /*99f0*/  IMAD.U32 R12, R11, 0x10000, RZ ;  /* 0x000100000b0c7824 */ /* 0x000fe200078e00ff */
[----:B------:R-:W-:Y:S01]  /*9a00*/  LOP3.LUT R11, R3, 0xffff0000, RZ, 0xc0, !PT ;  /* 0xffff0000030b7812 */ /* 0x000fe200078ec0ff */
[C---:B------:R-:W-:Y:S01]  /*9a10*/  FMUL.FTZ R0, R5.reuse, R18 ;  /* 0x0000001205007220 */ /* 0x040fe20000410000 */
[C---:B------:R-:W-:Y:S01]  /*9a20*/  SHF.L.U32 R15, R8.reuse, 0x10, RZ ;  /* 0x00000010080f7819 */ /* 0x040fe200000006ff */
[-C--:B------:R-:W-:Y:S01]  /*9a30*/  FMUL.FTZ R5, R5, R19.reuse ;  /* 0x0000001305057220 */ /* 0x080fe20000410000 */
[----:B------:R-:W-:Y:S01]  /*9a40*/  LOP3.LUT R7, R8, 0xffff0000, RZ, 0xc0, !PT ;  /* 0xffff000008077812 */ /* 0x000fe200078ec0ff */
[----:B------:R-:W-:Y:S01]  /*9a50*/  FFMA.FTZ R19, R6, R19, -R0 ;  /* 0x0000001306137223 */ /* 0x000fe20000010800 */
[C---:B------:R-:W-:Y:S01]  /*9a60*/  SHF.L.U32 R16, R9.reuse, 0x10, RZ ;  /* 0x0000001009107819 */ /* 0x040fe200000006ff */
[C---:B------:R-:W-:Y:S01]  /*9a70*/  FMUL.FTZ R3, R10.reuse, R20 ;  /* 0x000000140a037220 */ /* 0x040fe20000410000 */
[----:B------:R-:W-:Y:S01]  /*9a80*/  LOP3.LUT R8, R9, 0xffff0000, RZ, 0xc0, !PT ;  /* 0xffff000009087812 */ /* 0x000fe200078ec0ff */
[-C--:B------:R-:W-:Y:S01]  /*9a90*/  FMUL.FTZ R0, R10, R11.reuse ;  /* 0x0000000b0a007220 */ /* 0x080fe20000410000 */
[----:B------:R-:W-:Y:S01]  /*9aa0*/  SHF.L.U32 R9, R14, 0x10, RZ ;  /* 0x000000100e097819 */ /* 0x000fe200000006ff */
[C---:B------:R-:W-:Y:S01]  /*9ab0*/  IMAD.U32 R10, R13.reuse, 0x10000, RZ ;  /* 0x000100000d0a7824 */ /* 0x040fe200078e00ff */
[----:B------:R-:W-:Y:S01]  /*9ac0*/  LOP3.LUT R13, R13, 0xffff0000, RZ, 0xc0, !PT ;  /* 0xffff00000d0d7812 */ /* 0x000fe200078ec0ff */
[----:B------:R-:W-:Y:S01]  /*9ad0*/  FFMA.FTZ R18, R6, R18, R5 ;  /* 0x0000001206127223 */ /* 0x000fe20000010005 */
[----:B------:R-:W-:Y:S01]  /*9ae0*/  LOP3.LUT R14, R14, 0xffff0000, RZ, 0xc0, !PT ;  /* 0xffff00000e0e7812 */ /* 0x000fe200078ec0ff */
[----:B------:R-:W-:-:S02]  /*9af0*/  FFMA.FTZ R6, R12, R11, -R3 ;  /* 0x0000000b0c067223 */ /* 0x000fc40000010803 */
[----:B------:R-:W-:Y:S02]  /*9b00*/  FFMA.FTZ R11, R12, R20, R0 ;  /* 0x000000140c0b7223 */ /* 0x000fe40000010000 */
[----:B------:R-:W-:Y:S02]  /*9b10*/  FMUL.FTZ R5, R7, R10 ;  /* 0x0000000a07057220 */ /* 0x000fe40000410000 */
[C---:B------:R-:W-:Y:S01]  /*9b20*/  FMUL.FTZ R0, R8.reuse, R13 ;  /* 0x0000000d08007220 */ /* 0x040fe20000410000 */
[----:B------:R-:W-:Y:S01]  /*9b30*/  F2FP.BF16.PACK_AB R11, R11, R6 ;  /* 0x000000060b0b723e */ /* 0x000fe200000010ff */
[-C--:B------:R-:W-:Y:S02]  /*9b40*/  FMUL.FTZ R3, R7, R9.reuse ;  /* 0x0000000907037220 */ /* 0x080fe40000410000 */
[----:B------:R-:W-:Y:S02]  /*9b50*/  FMUL.FTZ R8, R8, R14 ;  /* 0x0000000e08087220 */ /* 0x000fe40000410000 */
[----:B------:R-:W-:-:S02]  /*9b60*/  FFMA.FTZ R5, R15, R9, -R5 ;  /* 0x000000090f057223 */ /* 0x000fc40000010805 */
[----:B------:R-:W-:Y:S01]  /*9b70*/  FFMA.FTZ R3, R15, R10, R3 ;  /* 0x0000000a0f037223 */ /* 0x000fe20000010003 */
[----:B------:R-:W-:Y:S01]  /*9b80*/  F2FP.BF16.PACK_AB R10, R18, R19 ;  /* 0x00000013120a723e */ /* 0x000fe200000010ff */
[C---:B------:R-:W-:Y:S02]  /*9b90*/  FFMA.FTZ R0, R16.reuse, R14, -R0 ;  /* 0x0000000e10007223 */ /* 0x040fe40000010800 */
[----:B------:R-:W-:Y:S01]  /*9ba0*/  FFMA.FTZ R9, R16, R13, R8 ;  /* 0x0000000d10097223 */ /* 0x000fe20000010008 */
[----:B------:R-:W-:-:S04]  /*9bb0*/  F2FP.BF16.PACK_AB R8, R3, R5 ;  /* 0x000000050308723e */ /* 0x000fc800000010ff */
[----:B------:R-:W-:-:S05]  /*9bc0*/  F2FP.BF16.PACK_AB R9, R9, R0 ;  /* 0x000000000909723e */ /* 0x000fca00000010ff */
[----:B------:R1:W-:Y:S02]  /*9bd0*/  STS.128 [R21], R8 ;  /* 0x0000000815007388 */ /* 0x0003e40000000c00 */
.L_x_412:
[----:B------:R-:W-:Y:S05]  /*9be0*/  BSYNC B0 ;  /* 0x0000000000007941 */ /* 0x000fea0003800000 */
.L_x_411:
[----:B------:R-:W-:-:S04]  /*9bf0*/  IADD3 R0, R17, 0x10, RZ ;  /* 0x0000001011007810 */ /* 0x000fc80007ffe0ff */
[----:B------:R-:W-:-:S13]  /*9c00*/  ISETP.GE.AND P0, PT, R0, c[0x0][0x27c], PT ;  /* 0x00009f0000007a0c */ /* 0x000fda0003f06270 */
[----:B------:R-:W-:Y:S05]  /*9c10*/  @P0 BRA `(.L_x_410) ;  /* 0x000002e000000947 */ /* 0x000fea0003800000 */
[----:B-1----:R-:W1:Y:S01]  /*9c20*/  LDS.128 R8, [R30] ;  /* 0x000000001e087984 */ /* 0x002e620000000c00 */
        /* <DEDUP_REMOVED lines=45> */
.L_x_410:
[----:B------:R-:W-:Y:S05]  /*9f00*/  BSYNC B1 ;  /* 0x0000000000017941 */ /* 0x000fea0003800000 */
.L_x_409:
        /* <DEDUP_REMOVED lines=52> */
[----:B------:R1:W-:Y:S02]  /*a250*/  STS.128 [R21+0x1000], R8 ;  /* 0x0010000815007388 */ /* 0x0003e40000000c00 */
.L_x_416:
[----:B------:R-:W-:Y:S05]  /*a260*/  BSYNC B0 ;  /* 0x0000000000007941 */ /* 0x000fea0003800000 */
.L_x_415:
[----:B------:R-:W-:-:S04]  /*a270*/  IADD3 R0, R17, 0x10, RZ ;  /* 0x0000001011007810 */ /* 0x000fc80007ffe0ff */
[----:B------:R-:W-:-:S13]  /*a280*/  ISETP.GE.AND P0, PT, R0, c[0x0][0x27c], PT ;  /* 0x00009f0000007a0c */ /* 0x000fda0003f06270 */
        /* <DEDUP_REMOVED lines=47> */
.L_x_414:
[----:B------:R-:W-:Y:S05]  /*a580*/  BSYNC B1 ;  /* 0x0000000000017941 */ /* 0x000fea0003800000 */
.L_x_413:
        /* <DEDUP_REMOVED lines=53> */
.L_x_420:
[----:B------:R-:W-:Y:S05]  /*a8e0*/  BSYNC B0 ;  /* 0x0000000000007941 */ /* 0x000fea0003800000 */
.L_x_419:
        /* <DEDUP_REMOVED lines=49> */
.L_x_418:
[----:B------:R-:W-:Y:S05]  /*ac00*/  BSYNC B1 ;  /* 0x0000000000017941 */ /* 0x000fea0003800000 */
.L_x_417:
[----:B------:R-:W-:-:S04]  /*ac10*/  IADD3 R0, R60, 0x60, RZ ;  /* 0x000000603c007810 */ /* 0x000fc80007ffe0ff */
        /* <DEDUP_REMOVED lines=51> */
.L_x_423:
[----:B------:R-:W-:Y:S05]  /*af50*/  BSYNC B0 ;  /* 0x0000000000007941 */ /* 0x000fea0003800000 */
.L_x_422:
        /* <DEDUP_REMOVED lines=28> */
[----:B------:R-:W-:Y:S01]  /*b120*/  FMUL.FTZ R0, R10, R11 ;  /* 0x0000000b0a007220 */ /* 0x000fe20000410000 */
        /* <DEDUP_REMOVED lines=19> */
[----:B------:R1:W-:Y:S01]  /*b260*/  STS.128 [R30+0x3000], R8 ;  /* 0x003000081e007388 */ /* 0x0003e20000000c00 */
[----:B------:R-:W-:Y:S05]  /*b270*/  BRA `(.L_x_421) ;  /* 0x0000257000007947 */ /* 0x000fea0003800000 */
.L_x_400:
[----:B------:R-:W-:Y:S01]  /*b280*/  UISETP.NE.AND UP0, UPT, UR24, URZ, UPT ;  /* 0x0000003f1800728c */ /* 0x000fe2000bf05270 */
[----:B------:R-:W-:Y:S01]  /*b290*/  IMAD.MOV.U32 R8, RZ, RZ, R12 ;  /* 0x000000ffff087224 */ /* 0x000fe200078e000c */
[----:B------:R-:W-:Y:S01]  /*b2a0*/  ISETP.GE.AND P2, PT, R30, c[0x0][0x27c], PT ;  /* 0x00009f001e007a0c */ /* 0x000fe20003f46270 */
[----:B------:R-:W-:Y:S01]  /*b2b0*/  IMAD.MOV.U32 R6, RZ, RZ, R10 ;  /* 0x000000ffff067224 */ /* 0x000fe200078e000a */
[----:B------:R-:W-:Y:S01]  /*b2c0*/  SHF.R.S32.HI R29, RZ, 0x1f, R30 ;  /* 0x0000001fff1d7819 */ /* 0x000fe2000001141e */
[----:B------:R-:W-:Y:S01]  /*b2d0*/  CS2R R22, SRZ ;  /* 0x0000000000167805 */ /* 0x000fe2000001ff00 */
[----:B------:R-:W-:Y:S01]  /*b2e0*/  PLOP3.LUT P1, PT, PT, PT, UP0, 0x80, 0x0 ;  /* 0x000000000000781c */ /* 0x000fe20003f2f008 */
[----:B------:R-:W-:Y:S01]  /*b2f0*/  CS2R R20, SRZ ;  /* 0x0000000000147805 */ /* 0x000fe2000001ff00 */
[----:B------:R-:W-:-:S11]  /*b300*/  PLOP3.LUT P0, PT, PT, PT, UP0, 0x80, 0x0 ;  /* 0x000000000000781c */ /* 0x000fd60003f0f008 */
[----:B------:R-:W-:-:S05]  /*b310*/  @P1 IMAD.HI.U32 R3, R0, c[0x0][0x2c8], RZ ;  /* 0x0000b20000031a27 */ /* 0x000fca00078e00ff */
[----:B------:R-:W-:-:S04]  /*b320*/  @P0 SHF.R.U32.HI R0, RZ, c[0x0][0x2cc], R3 ;  /* 0x0000b300ff000a19 */ /* 0x000fc80000011603 */
[----:B------:R-:W-:Y:S01]  /*b330*/  SHF.R.S32.HI R3, RZ, 0x1f, R0 ;  /* 0x0000001fff037819 */ /* 0x000fe20000011400 */
[----:B------:R-:W-:-:S04]  /*b340*/  IMAD.WIDE.U32 R8, R0, c[0x0][0x280], R8 ;  /* 0x0000a00000087a25 */ /* 0x000fc800078e0008 */
[C---:B------:R-:W-:Y:S01]  /*b350*/  IMAD R5, R3.reuse, c[0x0][0x280], RZ ;  /* 0x0000a00003057a24 */ /* 0x040fe200078e02ff */
[----:B------:R-:W-:Y:S01]  /*b360*/  LEA R14, P0, R8, c[0x0][0x270], 0x1 ;  /* 0x00009c00080e7a11 */ /* 0x000fe200078008ff */
[----:B------:R-:W-:Y:S02]  /*b370*/  IMAD R3, R3, c[0x0][0x290], RZ ;  /* 0x0000a40003037a24 */ /* 0x000fe400078e02ff */
[C---:B------:R-:W-:Y:S02]  /*b380*/  IMAD R5, R0.reuse, c[0x0][0x284], R5 ;  /* 0x0000a10000057a24 */ /* 0x040fe400078e0205 */
[----:B------:R-:W-:-:S04]  /*b390*/  IMAD.WIDE.U32 R6, R0, c[0x0][0x290], R6 ;  /* 0x0000a40000067a25 */ /* 0x000fc800078e0006 */
[----:B------:R-:W-:Y:S02]  /*b3a0*/  IMAD.IADD R5, R9, 0x1, R5 ;  /* 0x0000000109057824 */ /* 0x000fe400078e0205 */
[----:B------:R-:W-:-:S03]  /*b3b0*/  IMAD R0, R0, c[0x0][0x294], R3 ;  /* 0x0000a50000007a24 */ /* 0x000fc600078e0203 */
[----:B------:R-:W-:Y:S01]  /*b3c0*/  LEA.HI.X R12, R8, c[0x0][0x274], R5, 0x1, P0 ;  /* 0x00009d00080c7a11 */ /* 0x000fe200000f0c05 */
[----:B------:R-:W-:Y:S01]  /*b3d0*/  IMAD.IADD R0, R7, 0x1, R0 ;  /* 0x0000000107007824 */ /* 0x000fe200078e0200 */
[----:B------:R-:W1:Y:S01]  /*b3e0*/  SHFL.IDX PT, R8, R14, RZ, 0x1c1f ;  /* 0x001c1fff0e087589 */ /* 0x000e6200000e0000 */
[----:B------:R-:W-:-:S03]  /*b3f0*/  LEA R13, P0, R6, c[0x0][0x288], 0x1 ;  /* 0x0000a200060d7a11 */ /* 0x000fc600078008ff */
[----:B------:R-:W2:Y:S01]  /*b400*/  SHFL.IDX PT, R7, R12, RZ, 0x1c1f ;  /* 0x001c1fff0c077589 */ /* 0x000ea200000e0000 */
[----:B------:R-:W-:Y:S02]  /*b410*/  LEA.HI.X R11, R6, c[0x0][0x28c], R0, 0x1, P0 ;  /* 0x0000a300060b7a11 */ /* 0x000fe400000f0c00 */
[----:B------:R-:W-:Y:S01]  /*b420*/  ISETP.GE.OR P0, PT, R24, UR11, P2 ;  /* 0x0000000b18007c0c */ /* 0x000fe20009706670 */
[----:B------:R-:W3:Y:S04]  /*b430*/  SHFL.IDX PT, R6, R13, RZ, 0x1c1f ;  /* 0x001c1fff0d067589 */ /* 0x000ee800000e0000 */
[----:B------:R-:W4:Y:S08]  /*b440*/  SHFL.IDX PT, R5, R11, RZ, 0x1c1f ;  /* 0x001c1fff0b057589 */ /* 0x000f3000000e0000 */
[C---:B------:R-:W-:Y:S01]  /*b450*/  @!P0 IMAD.SHL.U32 R0, R30.reuse, 0x2, RZ ;  /* 0x000000021e008824 */ /* 0x040fe200078e00ff */
[----:B------:R-:W-:-:S04]  /*b460*/  @!P0 SHF.L.U64.HI R3, R30, 0x1, R29 ;  /* 0x000000011e038819 */ /* 0x000fc8000001021d */
[----:B-1----:R-:W-:-:S05]  /*b470*/  @!P0 IADD3 R8, P1, R8, R0, RZ ;  /* 0x0000000008088210 */ /* 0x002fca0007f3e0ff */
[--C-:B--2---:R-:W-:Y:S01]  /*b480*/  @!P0 IMAD.X R9, R7, 0x1, R3.reuse, P1 ;  /* 0x0000000107098824 */ /* 0x104fe200008e0603 */
[----:B---3--:R-:W-:Y:S01]  /*b490*/  @!P0 IADD3 R6, P1, R6, R0, RZ ;  /* 0x0000000006068210 */ /* 0x008fe20007f3e0ff */
[----:B------:R-:W-:Y:S01]  /*b4a0*/  CS2R R18, SRZ ;  /* 0x0000000000127805 */ /* 0x000fe2000001ff00 */
[----:B------:R-:W-:Y:S02]  /*b4b0*/  CS2R R16, SRZ ;  /* 0x0000000000107805 */ /* 0x000fe4000001ff00 */
[----:B------:R1:W2:Y:S01]  /*b4c0*/  @!P0 LD.E.128 R20, [R8.64] ;  /* 0x0000001a08148980 */ /* 0x0002a2000c101d00 */
[----:B----4-:R-:W-:-:S05]  /*b4d0*/  @!P0 IMAD.X R7, R5, 0x1, R3, P1 ;  /* 0x0000000105078824 */ /* 0x010fca00008e0603 */
[----:B------:R3:W4:Y:S01]  /*b4e0*/  @!P0 LD.E.128 R16, [R6.64] ;  /* 0x0000001a06108980 */ /* 0x000722000c101d00 */
[----:B------:R-:W-:Y:S01]  /*b4f0*/  IADD3 R0, R24, 0x20, RZ ;  /* 0x0000002018007810 */ /* 0x000fe20007ffe0ff */
[----:B------:R-:W-:Y:S01]  /*b500*/  BSSY B0, `(.L_x_424) ;  /* 0x0000024000007945 */ /* 0x000fe20003800000 */
[----:B------:R-:W-:Y:S01]  /*b510*/  CS2R R38, SRZ ;  /* 0x0000000000267805 */ /* 0x000fe2000001ff00 */
[----:B------:R2:W2:Y:S01]  /*b520*/  SHFL.IDX PT, R15, R12, 0x1, 0x1c1f ;  /* 0x003c1f000c0f7f89 */ /* 0x0004a200000e0000 */
[----:B------:R-:W-:Y:S01]  /*b530*/  ISETP.GE.AND P0, PT, R0, UR11, PT ;  /* 0x0000000b00007c0c */ /* 0x000fe2000bf06270 */
[----:B------:R-:W-:Y:S01]  /*b540*/  CS2R R36, SRZ ;  /* 0x0000000000247805 */ /* 0x000fe2000001ff00 */
[----:B------:R-:W-:Y:S01]  /*b550*/  CS2R R34, SRZ ;  /* 0x0000000000227805 */ /* 0x000fe2000001ff00 */
[----:B------:R2:W2:Y:S01]  /*b560*/  SHFL.IDX PT, R10, R11, 0x1, 0x1c1f ;  /* 0x003c1f000b0a7f89 */ /* 0x0004a200000e0000 */
[----:B------:R-:W-:-:S03]  /*b570*/  CS2R R32, SRZ ;  /* 0x0000000000207805 */ /* 0x000fc6000001ff00 */
[----:B-1----:R1:W1:Y:S04]  /*b580*/  SHFL.IDX PT, R9, R13, 0x1, 0x1c1f ;  /* 0x003c1f000d097f89 */ /* 0x00226800000e0000 */
[----:B---3--:R3:W1:Y:S01]  /*b590*/  SHFL.IDX PT, R7, R14, 0x1, 0x1c1f ;  /* 0x003c1f000e077f89 */ /* 0x00866200000e0000 */
[----:B--2---:R-:W-:Y:S01]  /*b5a0*/  IMAD.MOV.U32 R3, RZ, RZ, R20 ;  /* 0x000000ffff037224 */ /* 0x004fe200078e0014 */
[----:B------:R-:W-:Y:S01]  /*b5b0*/  MOV R6, R22 ;  /* 0x0000001600067202 */ /* 0x000fe20000000f00 */
[----:B------:R-:W-:Y:S02]  /*b5c0*/  IMAD.MOV.U32 R0, RZ, RZ, R21 ;  /* 0x000000ffff007224 */ /* 0x000fe400078e0015 */
[----:B------:R-:W-:Y:S01]  /*b5d0*/  IMAD.MOV.U32 R5, RZ, RZ, R23 ;  /* 0x000000ffff057224 */ /* 0x000fe200078e0017 */
[----:B------:R-:W-:-:S02]  /*b5e0*/  PRMT R31, R6, 0x7610, R31 ;  /* 0x00007610061f7816 */ /* 0x000fc4000000001f */
[----:B------:R-:W-:Y:S01]  /*b5f0*/  PRMT R26, R0, 0x5410, R3 ;  /* 0x00005410001a7816 */ /* 0x000fe20000000003 */
[----:B----4-:R-:W-:Y:S01]  /*b600*/  IMAD.MOV.U32 R6, RZ, RZ, R18 ;  /* 0x000000ffff067224 */ /* 0x010fe200078e0012 */
[----:B------:R-:W-:Y:S01]  /*b610*/  PRMT R27, R5, 0x7610, R27 ;  /* 0x00007610051b7816 */ /* 0x000fe2000000001b */
[----:B------:R-:W-:Y:S01]  /*b620*/  IMAD.MOV.U32 R3, RZ, RZ, R16 ;  /* 0x000000ffff037224 */ /* 0x000fe200078e0010 */
[----:B------:R-:W-:Y:S01]  /*b630*/  MOV R5, R19 ;  /* 0x0000001300057202 */ /* 0x000fe20000000f00 */
[----:B------:R-:W-:-:S03]  /*b640*/  IMAD.MOV.U32 R0, RZ, RZ, R17 ;  /* 0x000000ffff007224 */ /* 0x000fc600078e0011 */
[----:B------:R-:W-:Y:S02]  /*b650*/  PRMT R28, R5, 0x5410, R6 ;  /* 0x00005410051c7816 */ /* 0x000fe40000000006 */
[----:B------:R-:W-:Y:S01]  /*b660*/  PRMT R25, R0, 0x5410, R3 ;  /* 0x0000541000197816 */ /* 0x000fe20000000003 */
[----:B------:R-:W-:Y:S05]  /*b670*/  @P0 BRA `(.L_x_425) ;  /* 0x000000c000000947 */ /* 0x000fea0003800000 */
[----:B-1-3--:R-:W-:Y:S01]  /*b680*/  CS2R R36, SRZ ;  /* 0x0000000000247805 */ /* 0x00afe2000001ff00 */
[----:B------:R-:W-:Y:S01]  /*b690*/  CS2R R34, SRZ ;  /* 0x0000000000227805 */ /* 0x000fe2000001ff00 */
[----:B------:R-:W-:Y:S01]  /*b6a0*/  CS2R R32, SRZ ;  /* 0x0000000000207805 */ /* 0x000fe2000001ff00 */
[----:B------:R-:W-:Y:S05]  /*b6b0*/  @P2 BRA `(.L_x_425) ;  /* 0x0000008000002947 */ /* 0x000fea0003800000 */
[C---:B------:R-:W-:Y:S01]  /*b6c0*/  IMAD.SHL.U32 R6, R30.reuse, 0x2, RZ ;  /* 0x000000021e067824 */ /* 0x040fe200078e00ff */
[----:B------:R-:W-:-:S04]  /*b6d0*/  SHF.L.U64.HI R0, R30, 0x1, R29 ;  /* 0x000000011e007819 */ /* 0x000fc8000001021d */
[-C--:B------:R-:W-:Y:S02]  /*b6e0*/  IADD3 R8, P1, R7, R6.reuse, RZ ;  /* 0x0000000607087210 */ /* 0x080fe40007f3e0ff */
[----:B------:R-:W-:-:S03]  /*b6f0*/  IADD3 R6, P0, R9, R6, RZ ;  /* 0x0000000609067210 */ /* 0x000fc60007f1e0ff */
[--C-:B------:R-:W-:Y:S02]  /*b700*/  IMAD.X R9, R15, 0x1, R0.reuse, P1 ;  /* 0x000000010f097824 */ /* 0x100fe400008e0600 */
[----:B------:R-:W-:-:S03]  /*b710*/  IMAD.X R7, R10, 0x1, R0, P0 ;  /* 0x000000010a077824 */ /* 0x000fc600000e0600 */
[----:B------:R1:W5:Y:S04]  /*b720*/  LD.E.128 R36, [R8.64] ;  /* 0x0000001a08247980 */ /* 0x000368000c101d00 */
[----:B------:R1:W5:Y:S02]  /*b730*/  LD.E.128 R32, [R6.64] ;  /* 0x0000001a06207980 */ /* 0x000364000c101d00 */
.L_x_425:
[----:B-1-3--:R-:W-:Y:S05]  /*b740*/  BSYNC B0 ;  /* 0x0000000000007941 */ /* 0x00afea0003800000 */
.L_x_424:
[----:B------:R-:W1:Y:S01]  /*b750*/  SHFL.IDX PT, R5, R14, 0x2, 0x1c1f ;  /* 0x005c1f000e057f89 */ /* 0x000e6200000e0000 */
[----:B------:R-:W-:Y:S01]  /*b760*/  IADD3 R0, R24, 0x40, RZ ;  /* 0x0000004018007810 */ /* 0x000fe20007ffe0ff */
[----:B------:R-:W-:Y:S01]  /*b770*/  CS2R R54, SRZ ;  /* 0x0000000000367805 */ /* 0x000fe2000001ff00 */
[----:B------:R-:W-:Y:S01]  /*b780*/  CS2R R52, SRZ ;  /* 0x0000000000347805 */ /* 0x000fe2000001ff00 */
[----:B------:R-:W2:Y:S01]  /*b790*/  SHFL.IDX PT, R7, R12, 0x2, 0x1c1f ;  /* 0x005c1f000c077f89 */ /* 0x000ea200000e0000 */
[----:B------:R-:W-:-:S03]  /*b7a0*/  ISETP.GE.OR P0, PT, R0, UR11, P2 ;  /* 0x0000000b00007c0c */ /* 0x000fc60009706670 */
[----:B------:R-:W3:Y:S04]  /*b7b0*/  SHFL.IDX PT, R6, R13, 0x2, 0x1c1f ;  /* 0x005c1f000d067f89 */ /* 0x000ee800000e0000 */
[----:B------:R-:W4:Y:S06]  /*b7c0*/  SHFL.IDX PT, R10, R11, 0x2, 0x1c1f ;  /* 0x005c1f000b0a7f89 */ /* 0x000f2c00000e0000 */
[C---:B------:R-:W-:Y:S01]  /*b7d0*/  @!P0 IMAD.SHL.U32 R0, R30.reuse, 0x2, RZ ;  /* 0x000000021e008824 */ /* 0x040fe200078e00ff */
[----:B------:R-:W-:-:S04]  /*b7e0*/  @!P0 SHF.L.U64.HI R3, R30, 0x1, R29 ;  /* 0x000000011e038819 */ /* 0x000fc8000001021d */
[----:B-1----:R-:W-:-:S05]  /*b7f0*/  @!P0 IADD3 R8, P1, R5, R0, RZ ;  /* 0x0000000005088210 */ /* 0x002fca0007f3e0ff */
[----:B--2---:R-:W-:Y:S01]  /*b800*/  @!P0 IMAD.X R9, R7, 0x1, R3, P1 ;  /* 0x0000000107098824 */ /* 0x004fe200008e0603 */
[----:B---3--:R-:W-:Y:S01]  /*b810*/  @!P0 IADD3 R6, P1, R6, R0, RZ ;  /* 0x0000000006068210 */ /* 0x008fe20007f3e0ff */
[----:B------:R-:W-:-:S03]  /*b820*/  CS2R R50, SRZ ;  /* 0x0000000000327805 */ /* 0x000fc6000001ff00 */
[----:B------:R1:W2:Y:S01]  /*b830*/  @!P0 LD.E.128 R52, [R8.64] ;  /* 0x0000001a08348980 */ /* 0x0002a2000c101d00 */
[----:B------:R-:W-:Y:S01]  /*b840*/  CS2R R48, SRZ ;  /* 0x0000000000307805 */ /* 0x000fe2000001ff00 */
[----:B----4-:R-:W-:-:S05]  /*b850*/  @!P0 IMAD.X R7, R10, 0x1, R3, P1 ;  /* 0x000000010a078824 */ /* 0x010fca00008e0603 */
[----:B------:R3:W4:Y:S01]  /*b860*/  @!P0 LD.E.128 R48, [R6.64] ;  /* 0x0000001a06308980 */ /* 0x000722000c101d00 */
[----:B------:R-:W-:Y:S01]  /*b870*/  IADD3 R0, R24, 0x60, RZ ;  /* 0x0000006018007810 */ /* 0x000fe20007ffe0ff */
[----:B-----5:R-:W-:Y:S01]  /*b880*/  IMAD.MOV.U32 R5, RZ, RZ, R39 ;  /* 0x000000ffff057224 */ /* 0x020fe200078e0027 */
[----:B------:R-:W-:Y:S01]  /*b890*/  BSSY B0, `(.L_x_426) ;  /* 0x000002d000007945 */ /* 0x000fe20003800000 */
[----:B------:R-:W-:Y:S01]  /*b8a0*/  IMAD.MOV.U32 R3, RZ, RZ, R36 ;  /* 0x000000ffff037224 */ /* 0x000fe200078e0024 */
[----:B------:R-:W-:Y:S01]  /*b8b0*/  ISETP.GE.AND P0, PT, R0, UR11, PT ;  /* 0x0000000b00007c0c */ /* 0x000fe2000bf06270 */
[----:B------:R-:W2:Y:S01]  /*b8c0*/  SHFL.IDX PT, R12, R12, 0x3, 0x1c1f ;  /* 0x007c1f000c0c7f89 */ /* 0x000ea200000e0000 */
[----:B------:R-:W-:Y:S01]  /*b8d0*/  MOV R0, R37 ;  /* 0x0000002500007202 */ /* 0x000fe20000000f00 */
[----:B------:R-:W-:Y:S01]  /*b8e0*/  CS2R R66, SRZ ;  /* 0x0000000000427805 */ /* 0x000fe2000001ff00 */
[----:B------:R-:W-:Y:S01]  /*b8f0*/  CS2R R64, SRZ ;  /* 0x0000000000407805 */ /* 0x000fe2000001ff00 */
[----:B------:R2:W2:Y:S01]  /*b900*/  SHFL.IDX PT, R10, R11, 0x3, 0x1c1f ;  /* 0x007c1f000b0a7f89 */ /* 0x0004a200000e0000 */
[----:B------:R-:W-:Y:S01]  /*b910*/  PRMT R47, R0, 0x5410, R3 ;  /* 0x00005410002f7816 */ /* 0x000fe20000000003 */
[----:B------:R-:W-:Y:S01]  /*b920*/  IMAD.MOV.U32 R3, RZ, RZ, R32 ;  /* 0x000000ffff037224 */ /* 0x000fe200078e0020 */
[----:B------:R-:W-:Y:S01]  /*b930*/  CS2R R58, SRZ ;  /* 0x00000000003a7805 */ /* 0x000fe2000001ff00 */
[----:B------:R-:W-:Y:S01]  /*b940*/  IMAD.MOV.U32 R0, RZ, RZ, R33 ;  /* 0x000000ffff007224 */ /* 0x000fe200078e0021 */
[----:B------:R-:W-:Y:S01]  /*b950*/  CS2R R56, SRZ ;  /* 0x0000000000387805 */ /* 0x000fe2000001ff00 */
[----:B-1----:R1:W1:Y:S03]  /*b960*/  SHFL.IDX PT, R9, R13, 0x3, 0x1c1f ;  /* 0x007c1f000d097f89 */ /* 0x00226600000e0000 */
[----:B------:R-:W-:Y:S01]  /*b970*/  PRMT R46, R0, 0x5410, R3 ;  /* 0x00005410002e7816 */ /* 0x000fe20000000003 */
[----:B---3--:R-:W-:Y:S01]  /*b980*/  IMAD.MOV.U32 R6, RZ, RZ, R38 ;  /* 0x000000ffff067224 */ /* 0x008fe200078e0026 */
[----:B------:R3:W1:Y:S04]  /*b990*/  SHFL.IDX PT, R7, R14, 0x3, 0x1c1f ;  /* 0x007c1f000e077f89 */ /* 0x00066800000e0000 */
[----:B------:R-:W-:Y:S01]  /*b9a0*/  PRMT R69, R5, 0x5410, R6 ;  /* 0x0000541005457816 */ /* 0x000fe20000000006 */
[----:B------:R-:W-:-:S02]  /*b9b0*/  IMAD.MOV.U32 R6, RZ, RZ, R34 ;  /* 0x000000ffff067224 */ /* 0x000fc400078e0022 */
[----:B------:R-:W-:-:S05]  /*b9c0*/  IMAD.MOV.U32 R5, RZ, RZ, R35 ;  /* 0x000000ffff057224 */ /* 0x000fca00078e0023 */
[----:B------:R-:W-:Y:S01]  /*b9d0*/  PRMT R68, R5, 0x5410, R6 ;  /* 0x0000541005447816 */ /* 0x000fe20000000006 */
[----:B--2---:R-:W-:Y:S01]  /*b9e0*/  IMAD.MOV.U32 R5, RZ, RZ, R55 ;  /* 0x000000ffff057224 */ /* 0x004fe200078e0037 */
[----:B------:R-:W-:Y:S01]  /*b9f0*/  MOV R6, R54 ;  /* 0x0000003600067202 */ /* 0x000fe20000000f00 */
[----:B------:R-:W-:Y:S02]  /*ba00*/  IMAD.MOV.U32 R3, RZ, RZ, R52 ;  /* 0x000000ffff037224 */ /* 0x000fe400078e0034 */
[----:B------:R-:W-:Y:S01]  /*ba10*/  IMAD.MOV.U32 R0, RZ, RZ, R53 ;  /* 0x000000ffff007224 */ /* 0x000fe200078e0035 */
[----:B------:R-:W-:Y:S01]  /*ba20*/  PRMT R73, R5, 0x5410, R6 ;  /* 0x0000541005497816 */ /* 0x000fe20000000006 */
[----:B----4-:R-:W-:-:S03]  /*ba30*/  IMAD.MOV.U32 R6, RZ, RZ, R50 ;  /* 0x000000ffff067224 */ /* 0x010fc600078e0032 */
[----:B------:R-:W-:Y:S01]  /*ba40*/  PRMT R71, R0, 0x5410, R3 ;  /* 0x0000541000477816 */ /* 0x000fe20000000003 */
[----:B------:R-:W-:Y:S01]  /*ba50*/  IMAD.MOV.U32 R3, RZ, RZ, R48 ;  /* 0x000000ffff037224 */ /* 0x000fe200078e0030 */
[----:B------:R-:W-:Y:S01]  /*ba60*/  MOV R5, R51 ;  /* 0x0000003300057202 */ /* 0x000fe20000000f00 */
[----:B------:R-:W-:-:S03]  /*ba70*/  IMAD.MOV.U32 R0, RZ, RZ, R49 ;  /* 0x000000ffff007224 */ /* 0x000fc600078e0031 */
[----:B------:R-:W-:Y:S02]  /*ba80*/  PRMT R72, R5, 0x5410, R6 ;  /* 0x0000541005487816 */ /* 0x000fe40000000006 */
[----:B------:R-:W-:Y:S01]  /*ba90*/  PRMT R70, R0, 0x5410, R3 ;  /* 0x0000541000467816 */ /* 0x000fe20000000003 */
[----:B------:R-:W-:Y:S05]  /*baa0*/  @P0 BRA `(.L_x_427) ;  /* 0x000000b000000947 */ /* 0x000fea0003800000 */
[C---:B-1-3--:R-:W-:Y:S01]  /*bab0*/  IMAD.SHL.U32 R3, R30.reuse, 0x2, RZ ;  /* 0x000000021e037824 */ /* 0x04afe200078e00ff */
[----:B------:R-:W-:Y:S01]  /*bac0*/  SHF.L.U64.HI R0, R30, 0x1, R29 ;  /* 0x000000011e007819 */ /* 0x000fe2000001021d */
[----:B------:R-:W-:Y:S01]  /*bad0*/  CS2R R64, SRZ ;  /* 0x0000000000407805 */ /* 0x000fe2000001ff00 */
[----:B------:R-:W-:Y:S01]  /*bae0*/  CS2R R58, SRZ ;  /* 0x00000000003a7805 */ /* 0x000fe2000001ff00 */
[----:B------:R-:W-:Y:S01]  /*baf0*/  CS2R R56, SRZ ;  /* 0x0000000000387805 */ /* 0x000fe2000001ff00 */
[-C--:B------:R-:W-:Y:S02]  /*bb00*/  IADD3 R8, P1, R7, R3.reuse, RZ ;  /* 0x0000000307087210 */ /* 0x080fe40007f3e0ff */
[----:B------:R-:W-:-:S03]  /*bb10*/  IADD3 R6, P0, R9, R3, RZ ;  /* 0x0000000309067210 */ /* 0x000fc60007f1e0ff */
[--C-:B------:R-:W-:Y:S02]  /*bb20*/  IMAD.X R9, R12, 0x1, R0.reuse, P1 ;  /* 0x000000010c097824 */ /* 0x100fe400008e0600 */
[----:B------:R-:W-:-:S03]  /*bb30*/  IMAD.X R7, R10, 0x1, R0, P0 ;  /* 0x000000010a077824 */ /* 0x000fc600000e0600 */
[----:B------:R1:W5:Y:S04]  /*bb40*/  @!P2 LD.E.128 R64, [R8.64] ;  /* 0x0000001a0840a980 */ /* 0x000368000c101d00 */
[----:B------:R1:W5:Y:S02]  /*bb50*/  @!P2 LD.E.128 R56, [R6.64] ;  /* 0x0000001a0638a980 */ /* 0x000364000c101d00 */
.L_x_427:
[----:B-1-3--:R-:W-:Y:S05]  /*bb60*/  BSYNC B0 ;  /* 0x0000000000007941 */ /* 0x00afea0003800000 */
.L_x_426:
[----:B------:R-:W-:Y:S01]  /*bb70*/  UIADD3 UR7, -UR18, UR11, URZ ;  /* 0x0000000b12077290 */ /* 0x000fe2000fffe13f */
[----:B-----5:R-:W-:Y:S01]  /*bb80*/  IMAD.MOV.U32 R0, RZ, RZ, R66 ;  /* 0x000000ffff007224 */ /* 0x020fe200078e0042 */
[----:B------:R-:W-:-:S04]  /*bb90*/  DEPBAR.LE SB0, 0x1 ;  /* 0x000080400000791a */ /* 0x000fc80000000000 */
[----:B------:R-:W-:Y:S01]  /*bba0*/  UISETP.LT.AND UP0, UPT, UR7, 0x80, UPT ;  /* 0x000000800700788c */ /* 0x000fe2000bf01270 */
[----:B------:R-:W-:Y:S01]  /*bbb0*/  PRMT R78, R78, 0x5410, R0 ;  /* 0x000054104e4e7816 */ /* 0x000fe20000000000 */
[----:B------:R-:W-:Y:S01]  /*bbc0*/  IMAD.MOV.U32 R5, RZ, RZ, R67 ;  /* 0x000000ffff057224 */ /* 0x000fe200078e0043 */
[----:B------:R-:W-:Y:S01]  /*bbd0*/  MOV R6, R58 ;  /* 0x0000003a00067202 */ /* 0x000fe20000000f00 */
[----:B------:R-:W-:Y:S01]  /*bbe0*/  USEL UR7, UR7, 0x80, UP0 ;  /* 0x0000008007077887 */ /* 0x000fe20008000000 */
[----:B------:R-:W-:Y:S01]  /*bbf0*/  IMAD.MOV.U32 R3, RZ, RZ, R64 ;  /* 0x000000ffff037224 */ /* 0x000fe200078e0040 */
[----:B------:R-:W-:Y:S01]  /*bc00*/  BSSY B0, `(.L_x_428) ;  /* 0x0000073000007945 */ /* 0x000fe20003800000 */
[----:B------:R-:W-:Y:S01]  /*bc10*/  IMAD.MOV.U32 R0, RZ, RZ, R65 ;  /* 0x000000ffff007224 */ /* 0x000fe200078e0041 */
[----:B------:R-:W-:Y:S01]  /*bc20*/  PRMT R78, R5, 0x7610, R78 ;  /* 0x00007610054e7816 */ /* 0x000fe2000000004e */
[----:B------:R-:W-:Y:S01]  /*bc30*/  IMAD.MOV.U32 R5, RZ, RZ, R59 ;  /* 0x000000ffff057224 */ /* 0x000fe200078e003b */
[----:B------:R-:W-:Y:S01]  /*bc40*/  BAR.SYNC.DEFER_BLOCKING 0x0 ;  /* 0x0000000000007b1d */ /* 0x000fe20000010000 */
[----:B------:R-:W-:-:S02]  /*bc50*/  ISETP.GE.OR P0, PT, R60, UR7, P2 ;  /* 0x000000073c007c0c */ /* 0x000fc40009706670 */
[----:B------:R-:W-:Y:S01]  /*bc60*/  PRMT R76, R0, 0x5410, R3 ;  /* 0x00005410004c7816 */ /* 0x000fe20000000003 */
[----:B------:R-:W-:Y:S01]  /*bc70*/  IMAD.MOV.U32 R3, RZ, RZ, R56 ;  /* 0x000000ffff037224 */ /* 0x000fe200078e0038 */
[----:B------:R-:W-:Y:S02]  /*bc80*/  MOV R0, R57 ;  /* 0x0000003900007202 */ /* 0x000fe40000000f00 */
[----:B------:R-:W-:Y:S02]  /*bc90*/  PRMT R77, R5, 0x5410, R6 ;  /* 0x00005410054d7816 */ /* 0x000fe40000000006 */
[----:B------:R-:W-:-:S05]  /*bca0*/  PRMT R75, R0, 0x5410, R3 ;  /* 0x00005410004b7816 */ /* 0x000fca0000000003 */
[----:B------:R-:W-:Y:S05]  /*bcb0*/  @P0 BRA `(.L_x_429) ;  /* 0x0000067000000947 */ /* 0x000fea0003800000 */
[----:B------:R-:W-:Y:S01]  /*bcc0*/  IMAD.SHL.U32 R0, R60, 0x40, RZ ;  /* 0x000000403c007824 */ /* 0x000fe200078e00ff */
[----:B------:R-:W-:Y:S01]  /*bcd0*/  IADD3 R6, R30, c[0x0][0x27c], RZ ;  /* 0x00009f001e067a10 */ /* 0x000fe20007ffe0ff */
[----:B------:R-:W-:-:S03]  /*bce0*/  IMAD.SHL.U32 R7, R209, 0x200, RZ ;  /* 0x00000200d1077824 */ /* 0x000fc600078e00ff */
[----:B------:R-:W-:-:S04]  /*bcf0*/  LOP3.LUT R0, R0, 0x1c0, RZ, 0xc0, !PT ;  /* 0x000001c000007812 */ /* 0x000fc800078ec0ff */
[C---:B------:R-:W-:Y:S02]  /*bd00*/  LOP3.LUT R3, R0.reuse, 0x38, R30, 0xf8, !PT ;  /* 0x0000003800037812 */ /* 0x040fe400078ef81e */
[----:B------:R-:W-:Y:S02]  /*bd10*/  SHF.R.U32.HI R5, RZ, 0x3, R0 ;  /* 0x00000003ff057819 */ /* 0x000fe40000011600 */
[----:B------:R-:W-:Y:S02]  /*bd20*/  LOP3.LUT R0, R0, 0x38, R6, 0xf8, !PT ;  /* 0x0000003800007812 */ /* 0x000fe400078ef806 */
[C-C-:B------:R-:W-:Y:S02]  /*bd30*/  LOP3.LUT R3, R7.reuse, R3, R5.reuse, 0xf6, !PT ;  /* 0x0000000307037212 */ /* 0x140fe400078ef605 */
[----:B------:R-:W-:Y:S02]  /*bd40*/  LOP3.LUT R0, R7, R0, R5, 0xf6, !PT ;  /* 0x0000000007007212 */ /* 0x000fe400078ef605 */
[----:B------:R-:W-:Y:S01]  /*bd50*/  SHF.R.U64 R7, R16, 0x10, R17 ;  /* 0x0000001010077819 */ /* 0x000fe20000001211 */
[----:B------:R-:W-:Y:S01]  /*bd60*/  IMAD.SHL.U32 R43, R3, 0x2, RZ ;  /* 0x00000002032b7824 */ /* 0x000fe200078e00ff */
[--C-:B------:R-:W-:Y:S01]  /*bd70*/  SHF.R.U32.HI R3, RZ, 0x10, R21.reuse ;  /* 0x00000010ff037819 */ /* 0x100fe20000011615 */
[----:B------:R-:W-:Y:S01]  /*bd80*/  IMAD.SHL.U32 R42, R0, 0x2, RZ ;  /* 0x00000002002a7824 */ /* 0x000fe200078e00ff */
[----:B------:R-:W-:-:S02]  /*bd90*/  SHF.R.U64 R0, R20, 0x10, R21 ;  /* 0x0000001014007819 */ /* 0x000fc40000001215 */
[----:B------:R-:W1:Y:S01]  /*bda0*/  LDS.128 R12, [R43+0x6100] ;  /* 0x006100002b0c7984 */ /* 0x000e620000000c00 */
[----:B------:R-:W-:Y:S02]  /*bdb0*/  SHF.R.U64 R5, R22, 0x10, R23 ;  /* 0x0000001016057819 */ /* 0x000fe40000001217 */
[----:B------:R-:W-:Y:S01]  /*bdc0*/  PRMT R20, R26, 0x5432, R0 ;  /* 0x000054321a147816 */ /* 0x000fe20000000000 */
[----:B------:R-:W2:Y:S01]  /*bdd0*/  LDS.128 R8, [R42+0x6100] ;  /* 0x006100002a087984 */ /* 0x000ea20000000c00 */
[----:B------:R-:W-:Y:S02]  /*bde0*/  PRMT R0, R25, 0x5432, R7 ;  /* 0x0000543219007816 */ /* 0x000fe40000000007 */
[----:B------:R-:W-:Y:S02]  /*bdf0*/  SHF.R.U64 R16, R18, 0x10, R19 ;  /* 0x0000001012107819 */ /* 0x000fe40000001213 */
[----:B------:R-:W-:Y:S01]  /*be00*/  PRMT R22, R26, 0x5410, R3 ;  /* 0x000054101a167816 */ /* 0x000fe20000000003 */
[----:B------:R-:W-:Y:S01]  /*be10*/  IMAD.U32 R40, R0, 0x10000, RZ ;  /* 0x0001000000287824 */ /* 0x000fe200078e00ff */
[----:B------:R-:W-:-:S02]  /*be20*/  SHF.R.U32.HI R17, RZ, 0x10, R17 ;  /* 0x00000010ff117819 */ /* 0x000fc40000011611 */
[----:B------:R-:W-:Y:S02]  /*be30*/  PRMT R31, R31, 0x5410, R5 ;  /* 0x000054101f1f7816 */ /* 0x000fe40000000005 */
[----:B------:R-:W-:Y:S02]  /*be40*/  SHF.R.U32.HI R18, RZ, 0x10, R19 ;  /* 0x00000010ff127819 */ /* 0x000fe40000011613 */
[----:B------:R-:W-:Y:S02]  /*be50*/  PRMT R26, R28, 0x5432, R16 ;  /* 0x000054321c1a7816 */ /* 0x000fe40000000010 */
[----:B------:R-:W-:Y:S02]  /*be60*/  SHF.R.U32.HI R6, RZ, 0x10, R23 ;  /* 0x00000010ff067819 */ /* 0x000fe40000011617 */
[----:B------:R-:W-:Y:S02]  /*be70*/  PRMT R17, R25, 0x5410, R17 ;  /* 0x0000541019117816 */ /* 0x000fe40000000011 */
[----:B------:R-:W-:-:S02]  /*be80*/  LOP3.LUT R45, R0, 0xffff0000, RZ, 0xc0, !PT ;  /* 0xffff0000002d7812 */ /* 0x000fc400078ec0ff */
[----:B------:R-:W-:Y:S02]  /*be90*/  PRMT R25, R28, 0x5410, R18 ;  /* 0x000054101c197816 */ /* 0x000fe40000000012 */
[----:B------:R-:W-:Y:S01]  /*bea0*/  PRMT R27, R27, 0x5410, R6 ;  /* 0x000054101b1b7816 */ /* 0x000fe20000000006 */
[C---:B-1----:R-:W-:Y:S01]  /*beb0*/  IMAD.U32 R21, R14.reuse, 0x10000, RZ ;  /* 0x000100000e157824 */ /* 0x042fe200078e00ff */
[----:B------:R-:W-:Y:S01]  /*bec0*/  LOP3.LUT R29, R14, 0xffff0000, RZ, 0xc0, !PT ;  /* 0xffff00000e1d7812 */ /* 0x000fe200078ec0ff */
[C---:B------:R-:W-:Y:S01]  /*bed0*/  IMAD.U32 R16, R12.reuse, 0x10000, RZ ;  /* 0x000100000c107824 */ /* 0x040fe200078e00ff */
[----:B------:R-:W-:Y:S01]  /*bee0*/  LOP3.LUT R19, R12, 0xffff0000, RZ, 0xc0, !PT ;  /* 0xffff00000c137812 */ /* 0x000fe200078ec0ff */
[C---:B--2---:R-:W-:Y:S01]  /*bef0*/  IMAD.U32 R3, R8.reuse, 0x10000, RZ ;  /* 0x0001000008037824 */ /* 0x044fe200078e00ff */
[----:B------:R-:W-:Y:S01]  /*bf00*/  LOP3.LUT R5, R8, 0xffff0000, RZ, 0xc0, !PT ;  /* 0xffff000008057812 */ /* 0x000fe200078ec0ff */
[----:B------:R-:W-:Y:S01]  /*bf10*/  IMAD.U32 R14, R20, 0x10000, RZ ;  /* 0x00010000140e7824 */ /* 0x000fe200078e00ff */
[----:B------:R-:W-:Y:S01]  /*bf20*/  LOP3.LUT R28, R15, 0xffff0000, RZ, 0xc0, !PT ;  /* 0xffff00000f1c7812 */ /* 0x000fe200078ec0ff */
[----:B------:R-:W-:Y:S01]  /*bf30*/  FMUL.FTZ R8, R3, R40 ;  /* 0x0000002803087220 */ /* 0x000fe20000410000 */
[----:B------:R-:W-:Y:S01]  /*bf40*/  SHF.L.U32 R7, R9, 0x10, RZ ;  /* 0x0000001009077819 */ /* 0x000fe200000006ff */
[----:B------:R-:W-:Y:S01]  /*bf50*/  IMAD.U32 R24, R15, 0x10000, RZ ;  /* 0x000100000f187824 */ /* 0x000fe200078e00ff */
[----:B------:R-:W-:Y:S01]  /*bf60*/  LOP3.LUT R6, R9, 0xffff0000, RZ, 0xc0, !PT ;  /* 0xffff000009067812 */ /* 0x000fe200078ec0ff */
[-C--:B------:R-:W-:Y:S01]  /*bf70*/  FFMA.FTZ R44, R16, R14.reuse, -R8 ;  /* 0x0000000e102c7223 */ /* 0x080fe20000010808 */
[----:B------:R-:W-:Y:S01]  /*bf80*/  SHF.L.U32 R12, R11, 0x10, RZ ;  /* 0x000000100b0c7819 */ /* 0x000fe200000006ff */
[----:B------:R-:W-:Y:S01]  /*bf90*/  FMUL.FTZ R3, R3, R14 ;  /* 0x0000000e03037220 */ /* 0x000fe20000410000 */
[----:B------:R-:W-:Y:S01]  /*bfa0*/  LOP3.LUT R15, R11, 0xffff0000, RZ, 0xc0, !PT ;  /* 0xffff00000b0f7812 */ /* 0x000fe200078ec0ff */
[----:B------:R-:W-:Y:S01]  /*bfb0*/  IMAD.U32 R9, R10, 0x10000, RZ ;  /* 0x000100000a097824 */ /* 0x000fe200078e00ff */
[----:B------:R-:W-:Y:S01]  /*bfc0*/  LOP3.LUT R8, R20, 0xffff0000, RZ, 0xc0, !PT ;  /* 0xffff000014087812 */ /* 0x000fe200078ec0ff */
[----:B------:R-:W-:Y:S01]  /*bfd0*/  IMAD.U32 R11, R17, 0x10000, RZ ;  /* 0x00010000110b7824 */ /* 0x000fe200078e00ff */
[----:B------:R-:W-:Y:S01]  /*bfe0*/  LOP3.LUT R23, R10, 0xffff0000, RZ, 0xc0, !PT ;  /* 0xffff00000a177812 */ /* 0x000fe200078ec0ff */
[----:B------:R-:W-:Y:S01]  /*bff0*/  FMUL.FTZ R0, R5, R45 ;  /* 0x0000002d05007220 */ /* 0x000fe20000410000 */
[C---:B------:R-:W-:Y:S01]  /*c000*/  SHF.L.U32 R18, R13.reuse, 0x10, RZ ;  /* 0x000000100d127819 */ /* 0x040fe200000006ff */
[----:B------:R-:W-:Y:S01]  /*c010*/  IMAD.U32 R10, R22, 0x10000, RZ ;  /* 0x00010000160a7824 */ /* 0x000fe200078e00ff */
[----:B------:R-:W-:Y:S01]  /*c020*/  LOP3.LUT R13, R13, 0xffff0000, RZ, 0xc0, !PT ;  /* 0xffff00000d0d7812 */ /* 0x000fe200078ec0ff */
[----:B------:R-:W-:Y:S01]  /*c030*/  FFMA.FTZ R41, R16, R40, R3 ;  /* 0x0000002810297223 */ /* 0x000fe20000010003 */
[----:B------:R-:W-:Y:S01]  /*c040*/  LOP3.LUT R20, R26, 0xffff0000, RZ, 0xc0, !PT ;  /* 0xffff00001a147812 */ /* 0x000fe200078ec0ff */
[----:B------:R-:W-:-:S02]  /*c050*/  FMUL.FTZ R5, R5, R8 ;  /* 0x0000000805057220 */ /* 0x000fc40000410000 */
[----:B------:R-:W-:Y:S01]  /*c060*/  FFMA.FTZ R40, R19, R8, -R0 ;  /* 0x0000000813287223 */ /* 0x000fe20000010800 */
[----:B------:R-:W-:Y:S01]  /*c070*/  LOP3.LUT R8, R17, 0xffff0000, RZ, 0xc0, !PT ;  /* 0xffff000011087812 */ /* 0x000fe200078ec0ff */
[CC--:B------:R-:W-:Y:S02]  /*c080*/  FMUL.FTZ R3, R7.reuse, R11.reuse ;  /* 0x0000000b07037220 */ /* 0x0c0fe40000410000 */
[-C--:B------:R-:W-:Y:S02]  /*c090*/  FMUL.FTZ R0, R7, R10.reuse ;  /* 0x0000000a07007220 */ /* 0x080fe40000410000 */
[----:B------:R-:W-:Y:S01]  /*c0a0*/  FFMA.FTZ R17, R18, R10, -R3 ;  /* 0x0000000a12117223 */ /* 0x000fe20000010803 */
[----:B------:R-:W-:Y:S01]  /*c0b0*/  LOP3.LUT R3, R22, 0xffff0000, RZ, 0xc0, !PT ;  /* 0xffff000016037812 */ /* 0x000fe200078ec0ff */
[----:B------:R-:W-:Y:S01]  /*c0c0*/  FFMA.FTZ R18, R18, R11, R0 ;  /* 0x0000000b12127223 */ /* 0x000fe20000010000 */
[----:B------:R-:W-:Y:S01]  /*c0d0*/  SHF.L.U32 R10, R26, 0x10, RZ ;  /* 0x000000101a0a7819 */ /* 0x000fe200000006ff */
[----:B------:R-:W-:-:S02]  /*c0e0*/  FMUL.FTZ R0, R6, R8 ;  /* 0x0000000806007220 */ /* 0x000fc40000410000 */
[----:B------:R-:W-:Y:S02]  /*c0f0*/  IMAD.U32 R7, R31, 0x10000, RZ ;  /* 0x000100001f077824 */ /* 0x000fe400078e00ff */
[----:B------:R-:W-:Y:S02]  /*c100*/  FFMA.FTZ R19, R19, R45, R5 ;  /* 0x0000002d13137223 */ /* 0x000fe40000010005 */
[-C--:B------:R-:W-:Y:S02]  /*c110*/  FFMA.FTZ R16, R13, R3.reuse, -R0 ;  /* 0x000000030d107223 */ /* 0x080fe40000010800 */
[----:B------:R-:W-:Y:S02]  /*c120*/  FMUL.FTZ R5, R6, R3 ;  /* 0x0000000306057220 */ /* 0x000fe40000410000 */
[----:B------:R-:W-:Y:S02]  /*c130*/  FMUL.FTZ R0, R9, R7 ;  /* 0x0000000709007220 */ /* 0x000fe40000410000 */
[----:B------:R-:W-:-:S02]  /*c140*/  IMAD.U32 R22, R25, 0x10000, RZ ;  /* 0x0001000019167824 */ /* 0x000fc400078e00ff */
[----:B------:R-:W-:Y:S02]  /*c150*/  IMAD.U32 R6, R27, 0x10000, RZ ;  /* 0x000100001b067824 */ /* 0x000fe400078e00ff */
[----:B------:R-:W-:Y:S02]  /*c160*/  FMUL.FTZ R3, R9, R10 ;  /* 0x0000000a09037220 */ /* 0x000fe40000410000 */
[----:B------:R-:W-:Y:S01]  /*c170*/  FFMA.FTZ R9, R13, R8, R5 ;  /* 0x000000080d097223 */ /* 0x000fe20000010005 */
[----:B------:R-:W-:Y:S01]  /*c180*/  LOP3.LUT R13, R25, 0xffff0000, RZ, 0xc0, !PT ;  /* 0xffff0000190d7812 */ /* 0x000fe200078ec0ff */
[----:B------:R-:W-:Y:S01]  /*c190*/  FFMA.FTZ R10, R21, R10, R0 ;  /* 0x0000000a150a7223 */ /* 0x000fe20000010000 */
[----:B------:R-:W-:Y:S01]  /*c1a0*/  LOP3.LUT R8, R27, 0xffff0000, RZ, 0xc0, !PT ;  /* 0xffff00001b087812 */ /* 0x000fe200078ec0ff */
[C---:B------:R-:W-:Y:S01]  /*c1b0*/  FMUL.FTZ R5, R12.reuse, R22 ;  /* 0x000000160c057220 */ /* 0x040fe20000410000 */
[----:B------:R-:W-:Y:S01]  /*c1c0*/  F2FP.BF16.PACK_AB R9, R9, R18 ;  /* 0x000000120909723e */ /* 0x000fe200000010ff */
[----:B------:R-:W-:Y:S01]  /*c1d0*/  FMUL.FTZ R0, R12, R6 ;  /* 0x000000060c007220 */ /* 0x000fe20000410000 */
[----:B------:R-:W-:Y:S01]  /*c1e0*/  LOP3.LUT R12, R31, 0xffff0000, RZ, 0xc0, !PT ;  /* 0xffff00001f0c7812 */ /* 0x000fe200078ec0ff */
[----:B------:R-:W-:-:S02]  /*c1f0*/  FFMA.FTZ R14, R21, R7, -R3 ;  /* 0x00000007150e7223 */ /* 0x000fc40000010803 */
[C---:B------:R-:W-:Y:S02]  /*c200*/  FFMA.FTZ R11, R24.reuse, R6, -R5 ;  /* 0x00000006180b7223 */ /* 0x040fe40000010805 */
[----:B------:R-:W-:Y:S02]  /*c210*/  FFMA.FTZ R7, R24, R22, R0 ;  /* 0x0000001618077223 */ /* 0x000fe40000010000 */
[----:B------:R-:W-:Y:S02]  /*c220*/  FMUL.FTZ R6, R23, R20 ;  /* 0x0000001417067220 */ /* 0x000fe40000410000 */
[----:B------:R-:W-:Y:S02]  /*c230*/  FMUL.FTZ R3, R15, R13 ;  /* 0x0000000d0f037220 */ /* 0x000fe40000410000 */
[----:B------:R-:W-:Y:S02]  /*c240*/  FMUL.FTZ R5, R23, R12 ;  /* 0x0000000c17057220 */ /* 0x000fe40000410000 */
[----:B------:R-:W-:-:S02]  /*c250*/  FMUL.FTZ R0, R15, R8 ;  /* 0x000000080f007220 */ /* 0x000fc40000410000 */
[----:B------:R-:W-:Y:S01]  /*c260*/  FFMA.FTZ R6, R29, R12, -R6 ;  /* 0x0000000c1d067223 */ /* 0x000fe20000010806 */
[----:B------:R-:W-:Y:S01]  /*c270*/  F2FP.BF16.PACK_AB R12, R40, R44 ;  /* 0x0000002c280c723e */ /* 0x000fe200000010ff */
[----:B------:R-:W-:Y:S01]  /*c280*/  FFMA.FTZ R3, R28, R8, -R3 ;  /* 0x000000081c037223 */ /* 0x000fe20000010803 */
[----:B------:R-:W-:Y:S01]  /*c290*/  F2FP.BF16.PACK_AB R8, R19, R41 ;  /* 0x000000291308723e */ /* 0x000fe200000010ff */
[----:B------:R-:W-:Y:S01]  /*c2a0*/  FFMA.FTZ R5, R29, R20, R5 ;  /* 0x000000141d057223 */ /* 0x000fe20000010005 */
[----:B------:R-:W-:Y:S01]  /*c2b0*/  F2FP.BF16.PACK_AB R14, R6, R14 ;  /* 0x0000000e060e723e */ /* 0x000fe200000010ff */
[----:B------:R-:W-:Y:S01]  /*c2c0*/  FFMA.FTZ R0, R28, R13, R0 ;  /* 0x0000000d1c007223 */ /* 0x000fe20000010000 */
[----:B------:R-:W-:Y:S02]  /*c2d0*/  F2FP.BF16.PACK_AB R13, R16, R17 ;  /* 0x00000011100d723e */ /* 0x000fe400000010ff */
[----:B------:R-:W-:Y:S02]  /*c2e0*/  F2FP.BF16.PACK_AB R15, R3, R11 ;  /* 0x0000000b030f723e */ /* 0x000fe400000010ff */
[----:B------:R-:W-:-:S02]  /*c2f0*/  F2FP.BF16.PACK_AB R10, R5, R10 ;  /* 0x0000000a050a723e */ /* 0x000fc400000010ff */
[----:B------:R-:W-:Y:S01]  /*c300*/  F2FP.BF16.PACK_AB R11, R0, R7 ;  /* 0x00000007000b723e */ /* 0x000fe200000010ff */
[----:B------:R1:W-:Y:S04]  /*c310*/  STS.128 [R43+0x6100], R12 ;  /* 0x0061000c2b007388 */ /* 0x0003e80000000c00 */
[----:B------:R1:W-:Y:S02]  /*c320*/  STS.128 [R42+0x6100], R8 ;  /* 0x006100082a007388 */ /* 0x0003e40000000c00 */
.L_x_429:
[----:B------:R-:W-:Y:S05]  /*c330*/  BSYNC B0 ;  /* 0x0000000000007941 */ /* 0x000fea0003800000 */
.L_x_428:
        /* <DEDUP_REMOVED lines=8> */
[----:B------:R-:W-:Y:S02]  /*c3c0*/  LOP3.LUT R0, R5, 0x1c0, RZ, 0xc0, !PT ;  /* 0x000001c005007812 */ /* 0x000fe400078ec0ff */
[----:B------:R-:W-:Y:S01]  /*c3d0*/  SHF.R.U64 R17, R34, 0x10, R35 ;  /* 0x0000001022117819 */ /* 0x000fe20000001223 */
[----:B------:R-:W-:Y:S01]  /*c3e0*/  IMAD.SHL.U32 R3, R3, 0x40, RZ ;  /* 0x0000004003037824 */ /* 0x000fe200078e00ff */
[----:B------:R-:W-:-:S02]  /*c3f0*/  LOP3.LUT R5, R0, 0x38, R30, 0xf8, !PT ;  /* 0x0000003800057812 */ /* 0x000fc400078ef81e */
[----:B------:R-:W-:Y:S02]  /*c400*/  SHF.R.U32.HI R6, RZ, 0x3, R0 ;  /* 0x00000003ff067819 */ /* 0x000fe40000011600 */
[----:B------:R-:W-:Y:S02]  /*c410*/  LOP3.LUT R3, R3, 0xfffffe00, RZ, 0xc0, !PT ;  /* 0xfffffe0003037812 */ /* 0x000fe400078ec0ff */
        /* <DEDUP_REMOVED lines=8> */
[----:B-1----:R-:W1:Y:S01]  /*c4a0*/  LDS.128 R12, [R41+0x6100] ;  /* 0x00610000290c7984 */ /* 0x002e620000000c00 */
[----:B------:R-:W-:Y:S02]  /*c4b0*/  SHF.R.U32.HI R16, RZ, 0x10, R33 ;  /* 0x00000010ff107819 */ /* 0x000fe40000011621 */
[C---:B------:R-:W-:Y:S01]  /*c4c0*/  PRMT R20, R47.reuse, 0x5432, R0 ;  /* 0x000054322f147816 */ /* 0x040fe20000000000 */
[----:B------:R-:W2:Y:S01]  /*c4d0*/  LDS.128 R8, [R40+0x6100] ;  /* 0x0061000028087984 */ /* 0x000ea20000000c00 */
[----:B------:R-:W-:Y:S02]  /*c4e0*/  PRMT R0, R46, 0x5432, R7 ;  /* 0x000054322e007816 */ /* 0x000fe40000000007 */
[----:B------:R-:W-:Y:S01]  /*c4f0*/  SHF.R.U32.HI R18, RZ, 0x10, R35 ;  /* 0x00000010ff127819 */ /* 0x000fe20000011623 */
[----:B------:R-:W-:Y:S01]  /*c500*/  IMAD.U32 R31, R20, 0x10000, RZ ;  /* 0x00010000141f7824 */ /* 0x000fe200078e00ff */
[----:B------:R-:W-:Y:S02]  /*c510*/  SHF.R.U64 R5, R38, 0x10, R39 ;  /* 0x0000001026057819 */ /* 0x000fe40000001227 */
[----:B------:R-:W-:-:S02]  /*c520*/  PRMT R22, R47, 0x5410, R3 ;  /* 0x000054102f167816 */ /* 0x000fc40000000003 */
[----:B------:R-:W-:Y:S02]  /*c530*/  SHF.L.U32 R32, R0, 0x10, RZ ;  /* 0x0000001000207819 */ /* 0x000fe400000006ff */
[----:B------:R-:W-:Y:S02]  /*c540*/  SHF.R.U32.HI R6, RZ, 0x10, R39 ;  /* 0x00000010ff067819 */ /* 0x000fe40000011627 */
[----:B------:R-:W-:Y:S02]  /*c550*/  PRMT R25, R68, 0x5432, R17 ;  /* 0x0000543244197816 */ /* 0x000fe40000000011 */
[----:B------:R-:W-:Y:S02]  /*c560*/  PRMT R19, R46, 0x5410, R16 ;  /* 0x000054102e137816 */ /* 0x000fe40000000010 */
[----:B------:R-:W-:Y:S02]  /*c570*/  PRMT R24, R68, 0x5410, R18 ;  /* 0x0000541044187816 */ /* 0x000fe40000000012 */
[----:B------:R-:W-:-:S02]  /*c580*/  PRMT R27, R69, 0x5432, R5 ;  /* 0x00005432451b7816 */ /* 0x000fc40000000005 */
[----:B------:R-:W-:Y:S02]  /*c590*/  LOP3.LUT R34, R0, 0xffff0000, RZ, 0xc0, !PT ;  /* 0xffff000000227812 */ /* 0x000fe400078ec0ff */
[----:B------:R-:W-:Y:S01]  /*c5a0*/  PRMT R26, R69, 0x5410, R6 ;  /* 0x00005410451a7816 */ /* 0x000fe20000000006 */
[C---:B-1----:R-:W-:Y:S01]  /*c5b0*/  IMAD.U32 R17, R13.reuse, 0x10000, RZ ;  /* 0x000100000d117824 */ /* 0x042fe200078e00ff */
[----:B------:R-:W-:Y:S01]  /*c5c0*/  LOP3.LUT R21, R13, 0xffff0000, RZ, 0xc0, !PT ;  /* 0xffff00000d157812 */ /* 0x000fe200078ec0ff */
[C---:B------:R-:W-:Y:S01]  /*c5d0*/  IMAD.U32 R16, R12.reuse, 0x10000, RZ ;  /* 0x000100000c107824 */ /* 0x040fe200078e00ff */
[----:B------:R-:W-:Y:S01]  /*c5e0*/  LOP3.LUT R18, R12, 0xffff0000, RZ, 0xc0, !PT ;  /* 0xffff00000c127812 */ /* 0x000fe200078ec0ff */
[C---:B--2---:R-:W-:Y:S01]  /*c5f0*/  IMAD.U32 R3, R8.reuse, 0x10000, RZ ;  /* 0x0001000008037824 */ /* 0x044fe200078e00ff */
[C---:B------:R-:W-:Y:S01]  /*c600*/  LOP3.LUT R28, R15.reuse, 0xffff0000, RZ, 0xc0, !PT ;  /* 0xffff00000f1c7812 */ /* 0x040fe200078ec0ff */
[----:B------:R-:W-:Y:S01]  /*c610*/  IMAD.U32 R13, R15, 0x10000, RZ ;  /* 0x000100000f0d7824 */ /* 0x000fe200078e00ff */
[----:B------:R-:W-:Y:S01]  /*c620*/  LOP3.LUT R5, R8, 0xffff0000, RZ, 0xc0, !PT ;  /* 0xffff000008057812 */ /* 0x000fe200078ec0ff */
[C---:B------:R-:W-:Y:S01]  /*c630*/  IMAD.U32 R12, R10.reuse, 0x10000, RZ ;  /* 0x000100000a0c7824 */ /* 0x040fe200078e00ff */
[----:B------:R-:W-:Y:S01]  /*c640*/  LOP3.LUT R15, R10, 0xffff0000, RZ, 0xc0, !PT ;  /* 0xffff00000a0f7812 */ /* 0x000fe200078ec0ff */
[C---:B------:R-:W-:Y:S01]  /*c650*/  IMAD.U32 R23, R14.reuse, 0x10000, RZ ;  /* 0x000100000e177824 */ /* 0x040fe200078e00ff */
[----:B------:R-:W-:Y:S01]  /*c660*/  LOP3.LUT R29, R14, 0xffff0000, RZ, 0xc0, !PT ;  /* 0xffff00000e1d7812 */ /* 0x000fe200078ec0ff */
[----:B------:R-:W-:Y:S01]  /*c670*/  FMUL.FTZ R8, R3, R32 ;  /* 0x0000002003087220 */ /* 0x000fe20000410000 */
[----:B------:R-:W-:Y:S01]  /*c680*/  LOP3.LUT R10, R20, 0xffff0000, RZ, 0xc0, !PT ;  /* 0xffff0000140a7812 */ /* 0x000fe200078ec0ff */
[C---:B------:R-:W-:Y:S01]  /*c690*/  IMAD.U32 R6, R11.reuse, 0x10000, RZ ;  /* 0x000100000b067824 */ /* 0x040fe200078e00ff */
[----:B------:R-:W-:Y:S01]  /*c6a0*/  LOP3.LUT R14, R11, 0xffff0000, RZ, 0xc0, !PT ;  /* 0xffff00000b0e7812 */ /* 0x000fe200078ec0ff */
[----:B------:R-:W-:-:S02]  /*c6b0*/  FMUL.FTZ R3, R3, R31 ;  /* 0x0000001f03037220 */ /* 0x000fc40000410000 */
[C---:B------:R-:W-:Y:S01]  /*c6c0*/  IMAD.U32 R7, R9.reuse, 0x10000, RZ ;  /* 0x0001000009077824 */ /* 0x040fe200078e00ff */
[----:B------:R-:W-:Y:S01]  /*c6d0*/  LOP3.LUT R9, R9, 0xffff0000, RZ, 0xc0, !PT ;  /* 0xffff000009097812 */ /* 0x000fe200078ec0ff */
[----:B------:R-:W-:Y:S02]  /*c6e0*/  IMAD.U32 R11, R19, 0x10000, RZ ;  /* 0x00010000130b7824 */ /* 0x000fe400078e00ff */
[C---:B------:R-:W-:Y:S02]  /*c6f0*/  FFMA.FTZ R36, R16.reuse, R31, -R8 ;  /* 0x0000001f10247223 */ /* 0x040fe40000010808 */
[----:B------:R-:W-:Y:S02]  /*c700*/  FMUL.FTZ R0, R5, R34 ;  /* 0x0000002205007220 */ /* 0x000fe40000410000 */
[----:B------:R-:W-:Y:S01]  /*c710*/  FFMA.FTZ R35, R16, R32, R3 ;  /* 0x0000002010237223 */ /* 0x000fe20000010003 */
[----:B------:R-:W-:Y:S01]  /*c720*/  SHF.L.U32 R16, R24, 0x10, RZ ;  /* 0x0000001018107819 */ /* 0x000fe200000006ff */
[----:B------:R-:W-:-:S02]  /*c730*/  IMAD.U32 R8, R22, 0x10000, RZ ;  /* 0x0001000016087824 */ /* 0x000fc400078e00ff */
[-C--:B------:R-:W-:Y:S02]  /*c740*/  FMUL.FTZ R5, R5, R10.reuse ;  /* 0x0000000a05057220 */ /* 0x080fe40000410000 */
[C---:B------:R-:W-:Y:S02]  /*c750*/  FMUL.FTZ R3, R7.reuse, R11 ;  /* 0x0000000b07037220 */ /* 0x040fe40000410000 */
[----:B------:R-:W-:Y:S01]  /*c760*/  FFMA.FTZ R33, R18, R10, -R0 ;  /* 0x0000000a12217223 */ /* 0x000fe20000010800 */
[----:B------:R-:W-:Y:S01]  /*c770*/  LOP3.LUT R10, R22, 0xffff0000, RZ, 0xc0, !PT ;  /* 0xffff0000160a7812 */ /* 0x000fe200078ec0ff */
[----:B------:R-:W-:Y:S02]  /*c780*/  FMUL.FTZ R0, R7, R8 ;  /* 0x0000000807007220 */ /* 0x000fe40000410000 */
[----:B------:R-:W-:Y:S02]  /*c790*/  FFMA.FTZ R32, R18, R34, R5 ;  /* 0x0000002212207223 */ /* 0x000fe40000010005 */
[----:B------:R-:W-:Y:S01]  /*c7a0*/  FFMA.FTZ R31, R17, R8, -R3 ;  /* 0x00000008111f7223 */ /* 0x000fe20000010803 */
[----:B------:R-:W-:Y:S01]  /*c7b0*/  LOP3.LUT R8, R19, 0xffff0000, RZ, 0xc0, !PT ;  /* 0xffff000013087812 */ /* 0x000fe200078ec0ff */
[----:B------:R-:W-:-:S02]  /*c7c0*/  IMAD.U32 R5, R26, 0x10000, RZ ;  /* 0x000100001a057824 */ /* 0x000fc400078e00ff */
[C---:B------:R-:W-:Y:S02]  /*c7d0*/  FMUL.FTZ R3, R6.reuse, R16 ;  /* 0x0000001006037220 */ /* 0x040fe40000410000 */
[----:B------:R-:W-:Y:S02]  /*c7e0*/  IMAD.U32 R19, R25, 0x10000, RZ ;  /* 0x0001000019137824 */ /* 0x000fe400078e00ff */
[----:B------:R-:W-:Y:S02]  /*c7f0*/  FFMA.FTZ R20, R17, R11, R0 ;  /* 0x0000000b11147223 */ /* 0x000fe40000010000 */
[-C--:B------:R-:W-:Y:S02]  /*c800*/  FMUL.FTZ R0, R6, R5.reuse ;  /* 0x0000000506007220 */ /* 0x080fe40000410000 */
[----:B------:R-:W-:Y:S02]  /*c810*/  FFMA.FTZ R18, R13, R5, -R3 ;  /* 0x000000050d127223 */ /* 0x000fe40000010803 */
[----:B------:R-:W-:-:S02]  /*c820*/  IMAD.U32 R7, R27, 0x10000, RZ ;  /* 0x000100001b077824 */ /* 0x000fc400078e00ff */
[----:B------:R-:W-:Y:S02]  /*c830*/  FMUL.FTZ R5, R9, R10 ;  /* 0x0000000a09057220 */ /* 0x000fe40000410000 */
[C---:B------:R-:W-:Y:S02]  /*c840*/  FMUL.FTZ R3, R12.reuse, R19 ;  /* 0x000000130c037220 */ /* 0x040fe40000410000 */
[----:B------:R-:W-:Y:S01]  /*c850*/  FFMA.FTZ R17, R13, R16, R0 ;  /* 0x000000100d117223 */ /* 0x000fe20000010000 */
[----:B------:R-:W-:Y:S01]  /*c860*/  LOP3.LUT R16, R25, 0xffff0000, RZ, 0xc0, !PT ;  /* 0xffff000019107812 */ /* 0x000fe200078ec0ff */
[-C--:B------:R-:W-:Y:S02]  /*c870*/  FMUL.FTZ R6, R9, R8.reuse ;  /* 0x0000000809067220 */ /* 0x080fe40000410000 */
[-C--:B------:R-:W-:Y:S01]  /*c880*/  FMUL.FTZ R0, R12, R7.reuse ;  /* 0x000000070c007220 */ /* 0x080fe20000410000 */
[----:B------:R-:W-:Y:S01]  /*c890*/  LOP3.LUT R12, R24, 0xffff0000, RZ, 0xc0, !PT ;  /* 0xffff0000180c7812 */ /* 0x000fe200078ec0ff */
[----:B------:R-:W-:Y:S01]  /*c8a0*/  FFMA.FTZ R9, R21, R8, R5 ;  /* 0x0000000815097223 */ /* 0x000fe20000010005 */
[----:B------:R-:W-:Y:S01]  /*c8b0*/  LOP3.LUT R8, R26, 0xffff0000, RZ, 0xc0, !PT ;  /* 0xffff00001a087812 */ /* 0x000fe200078ec0ff */
[----:B------:R-:W-:Y:S01]  /*c8c0*/  FFMA.FTZ R11, R23, R7, -R3 ;  /* 0x00000007170b7223 */ /* 0x000fe20000010803 */
[----:B------:R-:W-:Y:S01]  /*c8d0*/  LOP3.LUT R7, R27, 0xffff0000, RZ, 0xc0, !PT ;  /* 0xffff00001b077812 */ /* 0x000fe200078ec0ff */
[----:B------:R-:W-:Y:S01]  /*c8e0*/  FFMA.FTZ R13, R21, R10, -R6 ;  /* 0x0000000a150d7223 */ /* 0x000fe20000010806 */
[----:B------:R-:W-:Y:S01]  /*c8f0*/  F2FP.BF16.PACK_AB R9, R9, R20 ;  /* 0x000000140909723e */ /* 0x000fe200000010ff */
[----:B------:R-:W-:-:S02]  /*c900*/  FFMA.FTZ R10, R23, R19, R0 ;  /* 0x00000013170a7223 */ /* 0x000fc40000010000 */
[----:B------:R-:W-:Y:S01]  /*c910*/  FMUL.FTZ R6, R15, R16 ;  /* 0x000000100f067220 */ /* 0x000fe20000410000 */
[----:B------:R-:W-:Y:S01]  /*c920*/  F2FP.BF16.PACK_AB R13, R13, R31 ;  /* 0x0000001f0d0d723e */ /* 0x000fe200000010ff */
[C---:B------:R-:W-:Y:S02]  /*c930*/  FMUL.FTZ R3, R14.reuse, R12 ;  /* 0x0000000c0e037220 */ /* 0x040fe40000410000 */
[-C--:B------:R-:W-:Y:S02]  /*c940*/  FMUL.FTZ R5, R15, R7.reuse ;  /* 0x000000070f057220 */ /* 0x080fe40000410000 */
[-C--:B------:R-:W-:Y:S02]  /*c950*/  FMUL.FTZ R0, R14, R8.reuse ;  /* 0x000000080e007220 */ /* 0x080fe40000410000 */
[C---:B------:R-:W-:Y:S02]  /*c960*/  FFMA.FTZ R6, R29.reuse, R7, -R6 ;  /* 0x000000071d067223 */ /* 0x040fe40000010806 */
[----:B------:R-:W-:Y:S01]  /*c970*/  FFMA.FTZ R3, R28, R8, -R3 ;  /* 0x000000081c037223 */ /* 0x000fe20000010803 */
[----:B------:R-:W-:Y:S01]  /*c980*/  F2FP.BF16.PACK_AB R8, R32, R35 ;  /* 0x000000232008723e */ /* 0x000fe200000010ff */
[----:B------:R-:W-:Y:S01]  /*c990*/  FFMA.FTZ R5, R29, R16, R5 ;  /* 0x000000101d057223 */ /* 0x000fe20000010005 */
[----:B------:R-:W-:Y:S01]  /*c9a0*/  F2FP.BF16.PACK_AB R14, R6, R11 ;  /* 0x0000000b060e723e */ /* 0x000fe200000010ff */
[----:B------:R-:W-:Y:S01]  /*c9b0*/  FFMA.FTZ R0, R28, R12, R0 ;  /* 0x0000000c1c007223 */ /* 0x000fe20000010000 */
[----:B------:R-:W-:-:S02]  /*c9c0*/  F2FP.BF16.PACK_AB R12, R33, R36 ;  /* 0x00000024210c723e */ /* 0x000fc400000010ff */
[----:B------:R-:W-:Y:S02]  /*c9d0*/  F2FP.BF16.PACK_AB R15, R3, R18 ;  /* 0x00000012030f723e */ /* 0x000fe400000010ff */
[----:B------:R-:W-:Y:S02]  /*c9e0*/  F2FP.BF16.PACK_AB R10, R5, R10 ;  /* 0x0000000a050a723e */ /* 0x000fe400000010ff */
[----:B------:R-:W-:Y:S01]  /*c9f0*/  F2FP.BF16.PACK_AB R11, R0, R17 ;  /* 0x00000011000b723e */ /* 0x000fe200000010ff */
[----:B------:R1:W-:Y:S04]  /*ca00*/  STS.128 [R41+0x6100], R12 ;  /* 0x0061000c29007388 */ /* 0x0003e80000000c00 */
[----:B------:R1:W-:Y:S02]  /*ca10*/  STS.128 [R40+0x6100], R8 ;  /* 0x0061000828007388 */ /* 0x0003e40000000c00 */
.L_x_431:
[----:B------:R-:W-:Y:S05]  /*ca20*/  BSYNC B0 ;  /* 0x0000000000007941 */ /* 0x000fea0003800000 */
.L_x_430:
        /* <DEDUP_REMOVED lines=68> */
[-C--:B------:R-:W-:Y:S02]  /*ce70*/  FMUL.FTZ R0, R7, R8.reuse ;  /* 0x0000000807007220 */ /* 0x080fe40000410000 */
        /* <DEDUP_REMOVED lines=41> */
.L_x_433:
[----:B------:R-:W-:Y:S05]  /*d110*/  BSYNC B0 ;  /* 0x0000000000007941 */ /* 0x000fea0003800000 */
.L_x_432:
[----:B------:R-:W-:-:S04]  /*d120*/  IADD3 R0, R60, 0x60, RZ ;  /* 0x000000603c007810 */ /* 0x000fc80007ffe0ff */
[----:B------:R-:W-:-:S13]  /*d130*/  ISETP.GE.OR P0, PT, R0, UR7, P2 ;  /* 0x0000000700007c0c */ /* 0x000fda0009706670 */
[----:B------:R-:W-:Y:S05]  /*d140*/  @P0 BRA `(.L_x_421) ;  /* 0x000006a000000947 */ /* 0x000fea0003800000 */
[----:B------:R-:W-:Y:S01]  /*d150*/  SHF.R.S32.HI R3, RZ, 0x1f, R0 ;  /* 0x0000001fff037819 */ /* 0x000fe20000011400 */
[----:B------:R-:W-:Y:S01]  /*d160*/  IMAD.SHL.U32 R5, R0, 0x40, RZ ;  /* 0x0000004000057824 */ /* 0x000fe200078e00ff */
[----:B------:R-:W-:Y:S02]  /*d170*/  IADD3 R7, R30, c[0x0][0x27c], RZ ;  /* 0x00009f001e077a10 */ /* 0x000fe40007ffe0ff */
[----:B------:R-:W-:Y:S02]  /*d180*/  LEA.HI R3, R3, R0, RZ, 0x3 ;  /* 0x0000000003037211 */ /* 0x000fe400078f18ff */
[----:B------:R-:W-:Y:S02]  /*d190*/  LOP3.LUT R0, R5, 0x1c0, RZ, 0xc0, !PT ;  /* 0x000001c005007812 */ /* 0x000fe400078ec0ff */
[----:B------:R-:W-:Y:S01]  /*d1a0*/  SHF.R.U32.HI R18, RZ, 0x10, R59 ;  /* 0x00000010ff127819 */ /* 0x000fe2000001163b */
[----:B------:R-:W-:Y:S01]  /*d1b0*/  IMAD.SHL.U32 R3, R3, 0x40, RZ ;  /* 0x0000004003037824 */ /* 0x000fe200078e00ff */
[----:B------:R-:W-:-:S02]  /*d1c0*/  LOP3.LUT R5, R0, 0x38, R30, 0xf8, !PT ;  /* 0x0000003800057812 */ /* 0x000fc400078ef81e */
[----:B------:R-:W-:Y:S02]  /*d1d0*/  SHF.R.U32.HI R6, RZ, 0x3, R0 ;  /* 0x00000003ff067819 */ /* 0x000fe40000011600 */
[----:B------:R-:W-:Y:S02]  /*d1e0*/  LOP3.LUT R3, R3, 0xfffffe00, RZ, 0xc0, !PT ;  /* 0xfffffe0003037812 */ /* 0x000fe400078ec0ff */
[----:B------:R-:W-:Y:S02]  /*d1f0*/  LOP3.LUT R0, R0, 0x38, R7, 0xf8, !PT ;  /* 0x0000003800007812 */ /* 0x000fe400078ef807 */
[C-C-:B------:R-:W-:Y:S02]  /*d200*/  LOP3.LUT R5, R3.reuse, R5, R6.reuse, 0xf6, !PT ;  /* 0x0000000503057212 */ /* 0x140fe400078ef606 */
[----:B------:R-:W-:Y:S02]  /*d210*/  LOP3.LUT R0, R3, R0, R6, 0xf6, !PT ;  /* 0x0000000003007212 */ /* 0x000fe400078ef606 */
[----:B------:R-:W-:Y:S01]  /*d220*/  SHF.R.U32.HI R6, RZ, 0x10, R67 ;  /* 0x00000010ff067819 */ /* 0x000fe20000011643 */
[----:B-1----:R-:W-:Y:S01]  /*d230*/  IMAD.SHL.U32 R34, R5, 0x2, RZ ;  /* 0x0000000205227824 */ /* 0x002fe200078e00ff */
[----:B------:R-:W-:Y:S01]  /*d240*/  SHF.R.U64 R7, R56, 0x10, R57 ;  /* 0x0000001038077819 */ /* 0x000fe20000001239 */
[----:B------:R-:W-:Y:S01]  /*d250*/  IMAD.SHL.U32 R33, R0, 0x2, RZ ;  /* 0x0000000200217824 */ /* 0x000fe200078e00ff */
[----:B------:R-:W-:-:S02]  /*d260*/  PRMT R28, R78, 0x5410, R6 ;  /* 0x000054104e1c7816 */ /* 0x000fc40000000006 */
[----:B------:R-:W1:Y:S01]  /*d270*/  LDS.128 R12, [R34+0x6100] ;  /* 0x00610000220c7984 */ /* 0x000e620000000c00 */
[--C-:B------:R-:W-:Y:S02]  /*d280*/  SHF.R.U64 R0, R64, 0x10, R65.reuse ;  /* 0x0000001040007819 */ /* 0x100fe40000001241 */
[----:B------:R-:W-:Y:S01]  /*d290*/  SHF.R.U32.HI R3, RZ, 0x10, R65 ;  /* 0x00000010ff037819 */ /* 0x000fe20000011641 */
[----:B------:R-:W2:Y:S01]  /*d2a0*/  LDS.128 R8, [R33+0x6100] ;  /* 0x0061000021087984 */ /* 0x000ea20000000c00 */
[----:B------:R-:W-:Y:S02]  /*d2b0*/  PRMT R6, R75, 0x5432, R7 ;  /* 0x000054324b067816 */ /* 0x000fe40000000007 */
[----:B------:R-:W-:Y:S02]  /*d2c0*/  SHF.R.U64 R5, R66, 0x10, R67 ;  /* 0x0000001042057819 */ /* 0x000fe40000001243 */
[----:B------:R-:W-:Y:S02]  /*d2d0*/  SHF.R.U32.HI R16, RZ, 0x10, R57 ;  /* 0x00000010ff107819 */ /* 0x000fe40000011639 */
[----:B------:R-:W-:-:S02]  /*d2e0*/  PRMT R19, R76, 0x5432, R0 ;  /* 0x000054324c137816 */ /* 0x000fc40000000000 */
[----:B------:R-:W-:Y:S02]  /*d2f0*/  PRMT R22, R76, 0x5410, R3 ;  /* 0x000054104c167816 */ /* 0x000fe40000000003 */
[----:B------:R-:W-:Y:S02]  /*d300*/  SHF.L.U32 R31, R6, 0x10, RZ ;  /* 0x00000010061f7819 */ /* 0x000fe400000006ff */
[----:B------:R-:W-:Y:S02]  /*d310*/  PRMT R27, R78, 0x5432, R5 ;  /* 0x000054324e1b7816 */ /* 0x000fe40000000005 */
[----:B------:R-:W-:Y:S02]  /*d320*/  PRMT R24, R77, 0x5410, R18 ;  /* 0x000054104d187816 */ /* 0x000fe40000000012 */
[----:B------:R-:W-:Y:S02]  /*d330*/  SHF.R.U64 R17, R58, 0x10, R59 ;  /* 0x000000103a117819 */ /* 0x000fe4000000123b */
[----:B------:R-:W-:-:S02]  /*d340*/  PRMT R20, R75, 0x5410, R16 ;  /* 0x000054104b147816 */ /* 0x000fc40000000010 */
[----:B------:R-:W-:Y:S01]  /*d350*/  PRMT R25, R77, 0x5432, R17 ;  /* 0x000054324d197816 */ /* 0x000fe20000000011 */
[C---:B-1----:R-:W-:Y:S01]  /*d360*/  IMAD.U32 R18, R15.reuse, 0x10000, RZ ;  /* 0x000100000f127824 */ /* 0x042fe200078e00ff */
[----:B------:R-:W-:Y:S01]  /*d370*/  LOP3.LUT R29, R15, 0xffff0000, RZ, 0xc0, !PT ;  /* 0xffff00000f1d7812 */ /* 0x000fe200078ec0ff */
[C---:B------:R-:W-:Y:S01]  /*d380*/  IMAD.U32 R26, R14.reuse, 0x10000, RZ ;  /* 0x000100000e1a7824 */ /* 0x040fe200078e00ff */
[----:B------:R-:W-:Y:S01]  /*d390*/  LOP3.LUT R30, R14, 0xffff0000, RZ, 0xc0, !PT ;  /* 0xffff00000e1e7812 */ /* 0x000fe200078ec0ff */
[C---:B--2---:R-:W-:Y:S01]  /*d3a0*/  IMAD.U32 R3, R8.reuse, 0x10000, RZ ;  /* 0x0001000008037824 */ /* 0x044fe200078e00ff */
[----:B------:R-:W-:Y:S01]  /*d3b0*/  LOP3.LUT R5, R8, 0xffff0000, RZ, 0xc0, !PT ;  /* 0xffff000008057812 */ /* 0x000fe200078ec0ff */
[C---:B------:R-:W-:Y:S01]  /*d3c0*/  IMAD.U32 R8, R11.reuse, 0x10000, RZ ;  /* 0x000100000b087824 */ /* 0x040fe200078e00ff */
[----:B------:R-:W-:Y:S01]  /*d3d0*/  LOP3.LUT R15, R11, 0xffff0000, RZ, 0xc0, !PT ;  /* 0xffff00000b0f7812 */ /* 0x000fe200078ec0ff */
[----:B------:R-:W-:Y:S01]  /*d3e0*/  IMAD.U32 R16, R12, 0x10000, RZ ;  /* 0x000100000c107824 */ /* 0x000fe200078e00ff */
[----:B------:R-:W-:Y:S01]  /*d3f0*/  LOP3.LUT R11, R6, 0xffff0000, RZ, 0xc0, !PT ;  /* 0xffff0000060b7812 */ /* 0x000fe200078ec0ff */
[----:B------:R-:W-:Y:S01]  /*d400*/  IMAD.U32 R14, R19, 0x10000, RZ ;  /* 0x00010000130e7824 */ /* 0x000fe200078e00ff */
[----:B------:R-:W-:Y:S01]  /*d410*/  LOP3.LUT R21, R13, 0xffff0000, RZ, 0xc0, !PT ;  /* 0xffff00000d157812 */ /* 0x000fe200078ec0ff */
[----:B------:R-:W-:Y:S01]  /*d420*/  FMUL.FTZ R0, R3, R31 ;  /* 0x0000001f03007220 */ /* 0x000fe20000410000 */
[----:B------:R-:W-:Y:S01]  /*d430*/  LOP3.LUT R12, R12, 0xffff0000, RZ, 0xc0, !PT ;  /* 0xffff00000c0c7812 */ /* 0x000fe200078ec0ff */
[----:B------:R-:W-:Y:S01]  /*d440*/  IMAD.U32 R17, R13, 0x10000, RZ ;  /* 0x000100000d117824 */ /* 0x000fe200078e00ff */
[C---:B------:R-:W-:Y:S01]  /*d450*/  LOP3.LUT R23, R10.reuse, 0xffff0000, RZ, 0xc0, !PT ;  /* 0xffff00000a177812 */ /* 0x040fe200078ec0ff */
[----:B------:R-:W-:Y:S01]  /*d460*/  IMAD.U32 R13, R10, 0x10000, RZ ;  /* 0x000100000a0d7824 */ /* 0x000fe200078e00ff */
[----:B------:R-:W-:Y:S01]  /*d470*/  LOP3.LUT R19, R19, 0xffff0000, RZ, 0xc0, !PT ;  /* 0xffff000013137812 */ /* 0x000fe200078ec0ff */
[----:B------:R-:W-:-:S02]  /*d480*/  FMUL.FTZ R3, R3, R14 ;  /* 0x0000000e03037220 */ /* 0x000fc40000410000 */
[----:B------:R-:W-:Y:S01]  /*d490*/  FFMA.FTZ R36, R16, R14, -R0 ;  /* 0x0000000e10247223 */ /* 0x000fe20000010800 */
[----:B------:R-:W-:Y:S01]  /*d4a0*/  SHF.L.U32 R14, R24, 0x10, RZ ;  /* 0x00000010180e7819 */ /* 0x000fe200000006ff */
[C---:B------:R-:W-:Y:S01]  /*d4b0*/  IMAD.U32 R7, R9.reuse, 0x10000, RZ ;  /* 0x0001000009077824 */ /* 0x040fe200078e00ff */
[----:B------:R-:W-:Y:S01]  /*d4c0*/  LOP3.LUT R9, R9, 0xffff0000, RZ, 0xc0, !PT ;  /* 0xffff000009097812 */ /* 0x000fe200078ec0ff */
[C---:B------:R-:W-:Y:S01]  /*d4d0*/  IMAD.U32 R10, R20.reuse, 0x10000, RZ ;  /* 0x00010000140a7824 */ /* 0x040fe200078e00ff */
[----:B------:R-:W-:Y:S01]  /*d4e0*/  LOP3.LUT R20, R20, 0xffff0000, RZ, 0xc0, !PT ;  /* 0xffff000014147812 */ /* 0x000fe200078ec0ff */
[----:B------:R-:W-:Y:S02]  /*d4f0*/  FMUL.FTZ R0, R5, R11 ;  /* 0x0000000b05007220 */ /* 0x000fe40000410000 */
[----:B------:R-:W-:Y:S02]  /*d500*/  IMAD.U32 R6, R22, 0x10000, RZ ;  /* 0x0001000016067824 */ /* 0x000fe400078e00ff */
[----:B------:R-:W-:-:S02]  /*d510*/  FFMA.FTZ R35, R16, R31, R3 ;  /* 0x0000001f10237223 */ /* 0x000fc40000010003 */
[-C--:B------:R-:W-:Y:S02]  /*d520*/  FMUL.FTZ R5, R5, R19.reuse ;  /* 0x0000001305057220 */ /* 0x080fe40000410000 */
[C---:B------:R-:W-:Y:S02]  /*d530*/  FFMA.FTZ R32, R12.reuse, R19, -R0 ;  /* 0x000000130c207223 */ /* 0x040fe40000010800 */
[C---:B------:R-:W-:Y:S02]  /*d540*/  FMUL.FTZ R3, R7.reuse, R10 ;  /* 0x0000000a07037220 */ /* 0x040fe40000410000 */
[-C--:B------:R-:W-:Y:S02]  /*d550*/  FMUL.FTZ R0, R7, R6.reuse ;  /* 0x0000000607007220 */ /* 0x080fe40000410000 */
[----:B------:R-:W-:Y:S01]  /*d560*/  FFMA.FTZ R31, R12, R11, R5 ;  /* 0x0000000b0c1f7223 */ /* 0x000fe20000010005 */
[----:B------:R-:W-:Y:S01]  /*d570*/  LOP3.LUT R11, R22, 0xffff0000, RZ, 0xc0, !PT ;  /* 0xffff0000160b7812 */ /* 0x000fe200078ec0ff */
[----:B------:R-:W-:Y:S01]  /*d580*/  FFMA.FTZ R19, R17, R6, -R3 ;  /* 0x0000000611137223 */ /* 0x000fe20000010803 */
[----:B------:R-:W-:Y:S01]  /*d590*/  LOP3.LUT R12, R24, 0xffff0000, RZ, 0xc0, !PT ;  /* 0xffff0000180c7812 */ /* 0x000fe200078ec0ff */
[----:B------:R-:W-:-:S02]  /*d5a0*/  IMAD.U32 R5, R28, 0x10000, RZ ;  /* 0x000100001c057824 */ /* 0x000fc400078e00ff */
[----:B------:R-:W-:Y:S02]  /*d5b0*/  FFMA.FTZ R17, R17, R10, R0 ;  /* 0x0000000a11117223 */ /* 0x000fe40000010000 */
[C---:B------:R-:W-:Y:S02]  /*d5c0*/  FMUL.FTZ R3, R8.reuse, R14 ;  /* 0x0000000e08037220 */ /* 0x040fe40000410000 */
[C---:B------:R-:W-:Y:S01]  /*d5d0*/  IMAD.U32 R10, R25.reuse, 0x10000, RZ ;  /* 0x00010000190a7824 */ /* 0x040fe200078e00ff */
[----:B------:R-:W-:Y:S01]  /*d5e0*/  LOP3.LUT R25, R25, 0xffff0000, RZ, 0xc0, !PT ;  /* 0xffff000019197812 */ /* 0x000fe200078ec0ff */
[-C--:B------:R-:W-:Y:S01]  /*d5f0*/  FMUL.FTZ R0, R8, R5.reuse ;  /* 0x0000000508007220 */ /* 0x080fe20000410000 */
[----:B------:R-:W-:Y:S01]  /*d600*/  LOP3.LUT R8, R28, 0xffff0000, RZ, 0xc0, !PT ;  /* 0xffff00001c087812 */ /* 0x000fe200078ec0ff */
[----:B------:R-:W-:Y:S02]  /*d610*/  FFMA.FTZ R16, R18, R5, -R3 ;  /* 0x0000000512107223 */ /* 0x000fe40000010803 */
[----:B------:R-:W-:-:S02]  /*d620*/  IMAD.U32 R7, R27, 0x10000, RZ ;  /* 0x000100001b077824 */ /* 0x000fc400078e00ff */
[----:B------:R-:W-:Y:S02]  /*d630*/  FMUL.FTZ R3, R13, R10 ;  /* 0x0000000a0d037220 */ /* 0x000fe40000410000 */
[----:B------:R-:W-:Y:S02]  /*d640*/  FFMA.FTZ R18, R18, R14, R0 ;  /* 0x0000000e12127223 */ /* 0x000fe40000010000 */
[----:B------:R-:W-:Y:S02]  /*d650*/  FMUL.FTZ R6, R9, R20 ;  /* 0x0000001409067220 */ /* 0x000fe40000410000 */
[-C--:B------:R-:W-:Y:S02]  /*d660*/  FMUL.FTZ R0, R13, R7.reuse ;  /* 0x000000070d007220 */ /* 0x080fe40000410000 */
[----:B------:R-:W-:Y:S01]  /*d670*/  FFMA.FTZ R14, R26, R7, -R3 ;  /* 0x000000071a0e7223 */ /* 0x000fe20000010803 */
[----:B------:R-:W-:Y:S01]  /*d680*/  LOP3.LUT R7, R27, 0xffff0000, RZ, 0xc0, !PT ;  /* 0xffff00001b077812 */ /* 0x000fe200078ec0ff */
[----:B------:R-:W-:-:S02]  /*d690*/  FMUL.FTZ R5, R9, R11 ;  /* 0x0000000b09057220 */ /* 0x000fc40000410000 */
[C---:B------:R-:W-:Y:S02]  /*d6a0*/  FFMA.FTZ R11, R21.reuse, R11, -R6 ;  /* 0x0000000b150b7223 */ /* 0x040fe40000010806 */
[----:B------:R-:W-:Y:S02]  /*d6b0*/  FFMA.FTZ R9, R21, R20, R5 ;  /* 0x0000001415097223 */ /* 0x000fe40000010005 */
[----:B------:R-:W-:Y:S01]  /*d6c0*/  FFMA.FTZ R10, R26, R10, R0 ;  /* 0x0000000a1a0a7223 */ /* 0x000fe20000010000 */
[----:B------:R-:W-:Y:S01]  /*d6d0*/  F2FP.BF16.PACK_AB R13, R11, R19 ;  /* 0x000000130b0d723e */ /* 0x000fe200000010ff */
[----:B------:R-:W-:Y:S01]  /*d6e0*/  FMUL.FTZ R6, R23, R25 ;  /* 0x0000001917067220 */ /* 0x000fe20000410000 */
[----:B------:R-:W-:Y:S01]  /*d6f0*/  F2FP.BF16.PACK_AB R9, R9, R17 ;  /* 0x000000110909723e */ /* 0x000fe200000010ff */
[----:B------:R-:W-:Y:S02]  /*d700*/  FMUL.FTZ R3, R15, R12 ;  /* 0x0000000c0f037220 */ /* 0x000fe40000410000 */
[----:B------:R-:W-:-:S02]  /*d710*/  FMUL.FTZ R5, R23, R7 ;  /* 0x0000000717057220 */ /* 0x000fc40000410000 */
[-C--:B------:R-:W-:Y:S02]  /*d720*/  FMUL.FTZ R0, R15, R8.reuse ;  /* 0x000000080f007220 */ /* 0x080fe40000410000 */
[C---:B------:R-:W-:Y:S02]  /*d730*/  FFMA.FTZ R6, R30.reuse, R7, -R6 ;  /* 0x000000071e067223 */ /* 0x040fe40000010806 */
[----:B------:R-:W-:Y:S01]  /*d740*/  FFMA.FTZ R3, R29, R8, -R3 ;  /* 0x000000081d037223 */ /* 0x000fe20000010803 */
[----:B------:R-:W-:Y:S01]  /*d750*/  F2FP.BF16.PACK_AB R8, R31, R35 ;  /* 0x000000231f08723e */ /* 0x000fe200000010ff */
[----:B------:R-:W-:Y:S01]  /*d760*/  FFMA.FTZ R5, R30, R25, R5 ;  /* 0x000000191e057223 */ /* 0x000fe20000010005 */
[----:B------:R-:W-:Y:S01]  /*d770*/  F2FP.BF16.PACK_AB R14, R6, R14 ;  /* 0x0000000e060e723e */ /* 0x000fe200000010ff */
[----:B------:R-:W-:Y:S01]  /*d780*/  FFMA.FTZ R0, R29, R12, R0 ;  /* 0x0000000c1d007223 */ /* 0x000fe20000010000 */
[----:B------:R-:W-:Y:S02]  /*d790*/  F2FP.BF16.PACK_AB R12, R32, R36 ;  /* 0x00000024200c723e */ /* 0x000fe400000010ff */
[----:B------:R-:W-:-:S02]  /*d7a0*/  F2FP.BF16.PACK_AB R15, R3, R16 ;  /* 0x00000010030f723e */ /* 0x000fc400000010ff */
[----:B------:R-:W-:Y:S02]  /*d7b0*/  F2FP.BF16.PACK_AB R10, R5, R10 ;  /* 0x0000000a050a723e */ /* 0x000fe400000010ff */
[----:B------:R-:W-:Y:S01]  /*d7c0*/  F2FP.BF16.PACK_AB R11, R0, R18 ;  /* 0x00000012000b723e */ /* 0x000fe200000010ff */
[----:B------:R1:W-:Y:S04]  /*d7d0*/  STS.128 [R34+0x6100], R12 ;  /* 0x0061000c22007388 */ /* 0x0003e80000000c00 */
[----:B------:R1:W-:Y:S02]  /*d7e0*/  STS.128 [R33+0x6100], R8 ;  /* 0x0061000821007388 */ /* 0x0003e40000000c00 */
.L_x_421:
[----:B------:R-:W-:Y:S05]  /*d7f0*/  BSYNC B2 ;  /* 0x0000000000027941 */ /* 0x000fea0003800000 */
.L_x_399:
[----:B--2---:R-:W-:Y:S01]  /*d800*/  SHF.R.S32.HI R7, RZ, 0x4, R81 ;  /* 0x00000004ff077819 */ /* 0x004fe20000011451 */
[----:B------:R-:W-:Y:S01]  /*d810*/  IMAD.SHL.U32 R6, R63, 0x40, RZ ;  /* 0x000000403f067824 */ /* 0x000fe200078e00ff */
[----:B------:R-:W-:-:S04]  /*d820*/  DEPBAR.LE SB0, 0x0 ;  /* 0x000080000000791a */ /* 0x000fc80000000000 */
[----:B------:R-:W-:Y:S01]  /*d830*/  LEA.HI R0, R81, R7, RZ, 0x1 ;  /* 0x0000000751007211 */ /* 0x000fe200078f08ff */
[----:B------:R-:W-:Y:S01]  /*d840*/  IMAD.SHL.U32 R3, R79, 0x40, RZ ;  /* 0x000000404f037824 */ /* 0x000fe200078e00ff */
[----:B------:R-:W-:Y:S01]  /*d850*/  LOP3.LUT P1, RZ, R63, 0x2, RZ, 0xc0, !PT ;  /* 0x000000023fff7812 */ /* 0x000fe2000782c0ff */
[----:B------:R-:W-:Y:S01]  /*d860*/  IMAD.SHL.U32 R5, R80, 0x40, RZ ;  /* 0x0000004050057824 */ /* 0x000fe200078e00ff */
[----:B------:R-:W-:Y:S01]  /*d870*/  LOP3.LUT R0, R0, 0xfffffffe, RZ, 0xc0, !PT ;  /* 0xfffffffe00007812 */ /* 0x000fe200078ec0ff */
[----:B-1----:R-:W-:Y:S01]  /*d880*/  IMAD.SHL.U32 R8, R74, 0x8, RZ ;  /* 0x000000084a087824 */ /* 0x002fe200078e00ff */
[----:B------:R-:W-:Y:S01]  /*d890*/  LOP3.LUT R3, R3, 0x1c0, RZ, 0xc0, !PT ;  /* 0x000001c003037812 */ /* 0x000fe200078ec0ff */
[----:B------:R-:W-:Y:S01]  /*d8a0*/  IMAD.SHL.U32 R212, R90, 0x2, RZ ;  /* 0x000000025ad47824 */ /* 0x000fe200078e00ff */
[----:B------:R-:W-:Y:S01]  /*d8b0*/  LOP3.LUT R205, R5, 0xfffffe00, RZ, 0xc0, !PT ;  /* 0xfffffe0005cd7812 */ /* 0x000fe200078ec0ff */
[----:B------:R-:W-:Y:S01]  /*d8c0*/  IMAD.IADD R7, R7, 0x1, -R0 ;  /* 0x0000000107077824 */ /* 0x000fe200078e0a00 */
[----:B------:R-:W-:Y:S01]  /*d8d0*/  LOP3.LUT R0, R6, 0x1c0, RZ, 0xc0, !PT ;  /* 0x000001c006007812 */ /* 0x000fe200078ec0ff */
[----:B------:R-:W-:Y:S01]  /*d8e0*/  IMAD.SHL.U32 R211, R61, 0x2, RZ ;  /* 0x000000023dd37824 */ /* 0x000fe200078e00ff */
[----:B------:R-:W-:Y:S01]  /*d8f0*/  SHF.L.U64.HI R225, R90, 0x1, R225 ;  /* 0x000000015ae17819 */ /* 0x000fe200000102e1 */
[----:B------:R-:W-:Y:S01]  /*d900*/  IMAD.SHL.U32 R6, R7, 0x8, RZ ;  /* 0x0000000807067824 */ /* 0x000fe200078e00ff */
[----:B------:R-:W-:Y:S01]  /*d910*/  LOP3.LUT R5, R0, 0x8, R8, 0xf8, !PT ;  /* 0x0000000800057812 */ /* 0x000fe200078ef808 */
[----:B------:R-:W-:Y:S01]  /*d920*/  STL [R1+0x38], R212 ;  /* 0x000038d401007387 */ /* 0x000fe20000100800 */
[----:B------:R-:W-:Y:S01]  /*d930*/  SHF.R.U32.HI R0, RZ, 0x3, R0 ;  /* 0x00000003ff007819 */ /* 0x000fe20000011600 */
[----:B------:R-:W-:Y:S01]  /*d940*/  UISETP.GT.AND UP0, UPT, UR16, UR4, UPT ;  /* 0x000000041000728c */ /* 0x000fe2000bf04270 */
[----:B------:R-:W-:Y:S01]  /*d950*/  LOP3.LUT R8, R3, 0x8, R6, 0xf8, !PT ;  /* 0x0000000803087812 */ /* 0x000fe200078ef806 */
[----:B------:R-:W-:Y:S01]  /*d960*/  STL [R1+0x4], R211 ;  /* 0x000004d301007387 */ /* 0x000fe20000100800 */
[----:B------:R-:W-:Y:S01]  /*d970*/  SHF.R.U32.HI R6, RZ, 0x3, R3 ;  /* 0x00000003ff067819 */ /* 0x000fe20000011603 */
[----:B------:R-:W-:Y:S01]  /*d980*/  IMAD R3, R209, 0x400, R205 ;  /* 0x00000400d1037824 */ /* 0x000fe200078e02cd */
[----:B------:R-:W-:-:S02]  /*d990*/  LOP3.LUT R0, R5, R0, RZ, 0x3c, !PT ;  /* 0x0000000005007212 */ /* 0x000fc400078e3cff */
[----:B------:R-:W-:-:S03]  /*d9a0*/  LOP3.LUT R204, R8, R6, RZ, 0x3c, !PT ;  /* 0x0000000608cc7212 */ /* 0x000fc600078e3cff */
[----:B------:R-:W-:Y:S02]  /*d9b0*/  IMAD R0, R7, 0x200, R0 ;  /* 0x0000020007007824 */ /* 0x000fe400078e0200 */
[----:B------:R-:W-:Y:S02]  /*d9c0*/  IMAD.IADD R3, R204, 0x1, R3 ;  /* 0x00000001cc037824 */ /* 0x000fe400078e0203 */
[----:B------:R-:W-:Y:S01]  /*d9d0*/  IMAD.SHL.U32 R208, R0, 0x2, RZ ;  /* 0x0000000200d07824 */ /* 0x000fe200078e00ff */
[----:B------:R-:W-:Y:S01]  /*d9e0*/  BAR.SYNC.DEFER_BLOCKING 0x0 ;  /* 0x0000000000007b1d */ /* 0x000fe20000010000 */
[----:B------:R-:W-:Y:S02]  /*d9f0*/  IMAD.SHL.U32 R215, R3, 0x2, RZ ;  /* 0x0000000203d77824 */ /* 0x000fe400078e00ff */
[----:B------:R-:W-:Y:S01]  /*da00*/  IMAD R0, R88, c[0x0][0x208], RZ ;  /* 0x0000820058007a24 */ /* 0x000fe200078e02ff */
[C---:B------:R-:W-:Y:S01]  /*da10*/  IADD3 R5, R208.reuse, 0x3100, RZ ;  /* 0x00003100d0057810 */ /* 0x040fe20007ffe0ff */
[----:B------:R-:W-:Y:S01]  /*da20*/  IMAD.WIDE.U32 R6, R91, c[0x0][0x208], RZ ;  /* 0x000082005b067a25 */ /* 0x000fe200078e00ff */
[----:B------:R-:W-:-:S02]  /*da30*/  IADD3 R219, R208, 0x3120, RZ ;  /* 0x00003120d0db7810 */ /* 0x000fc40007ffe0ff */
[----:B------:R-:W-:Y:S01]  /*da40*/  @P1 IADD3 R219, R5, -0x20, RZ ;  /* 0xffffffe005db1810 */ /* 0x000fe20007ffe0ff */
[----:B------:R-:W-:Y:S01]  /*da50*/  IMAD R0, R91, c[0x0][0x20c], R0 ;  /* 0x000083005b007a24 */ /* 0x000fe200078e0200 */
[----:B------:R-:W-:Y:S01]  /*da60*/  ISETP.GE.AND P1, PT, R90, c[0x0][0x1d4], PT ;  /* 0x000075005a007a0c */ /* 0x000fe20003f26270 */
[----:B------:R-:W-:Y:S01]  /*da70*/  IMAD R3, R89, c[0x0][0x218], RZ ;  /* 0x0000860059037a24 */ /* 0x000fe200078e02ff */
[----:B------:R-:W-:Y:S01]  /*da80*/  IADD3 R224, R219, 0x800, RZ ;  /* 0x00000800dbe07810 */ /* 0x000fe20007ffe0ff */
[----:B------:R-:W-:Y:S01]  /*da90*/  IMAD.IADD R7, R7, 0x1, R0 ;  /* 0x0000000107077824 */ /* 0x000fe200078e0200 */
[----:B------:R-:W-:Y:S01]  /*daa0*/  ISETP.LT.OR P3, PT, R62, 0x1, P1 ;  /* 0x000000013e00780c */ /* 0x000fe20000f61670 */
[----:B------:R-:W-:Y:S01]  /*dab0*/  IMAD R3, R242, c[0x0][0x21c], R3 ;  /* 0x00008700f2037a24 */ /* 0x000fe200078e0203 */
[----:B------:R-:W-:Y:S01]  /*dac0*/  ISETP.LT.OR P4, PT, R62, 0x11, P1 ;  /* 0x000000113e00780c */ /* 0x000fe20000f81670 */
[----:B------:R-:W-:Y:S01]  /*dad0*/  IMAD.WIDE.U32 R6, R242, c[0x0][0x218], R6 ;  /* 0x00008600f2067a25 */ /* 0x000fe200078e0006 */
[----:B------:R-:W-:-:S02]  /*dae0*/  IADD3 R223, R219, 0x1000, RZ ;  /* 0x00001000dbdf7810 */ /* 0x000fc40007ffe0ff */
[C---:B------:R-:W-:Y:S01]  /*daf0*/  IADD3 R222, R219.reuse, 0x1800, RZ ;  /* 0x00001800dbde7810 */ /* 0x040fe20007ffe0ff */
[--C-:B------:R-:W-:Y:S01]  /*db00*/  IMAD R218, R2, 0x2, R215.reuse ;  /* 0x0000000202da7824 */ /* 0x100fe200078e02d7 */
[----:B------:R-:W-:Y:S01]  /*db10*/  IADD3 R0, P0, R6, UR44, RZ ;  /* 0x0000002c06007c10 */ /* 0x000fe2000ff1e0ff */
[----:B------:R-:W-:Y:S01]  /*db20*/  IMAD R216, R4, 0x2, R215 ;  /* 0x0000000204d87824 */ /* 0x000fe200078e02d7 */
[----:B------:R-:W-:Y:S01]  /*db30*/  LDSM.16.M88.4 R20, [R208+0x3100] ;  /* 0x00310000d014783b */ /* 0x000fe20000000200 */
[----:B------:R-:W-:Y:S02]  /*db40*/  IADD3 R221, R219, 0x2000, RZ ;  /* 0x00002000dbdd7810 */ /* 0x000fe40007ffe0ff */
[----:B------:R-:W-:Y:S01]  /*db50*/  IADD3.X R6, R7, UR6, R3, P0, !PT ;  /* 0x0000000607067c10 */ /* 0x000fe200087fe403 */
[----:B------:R-:W1:Y:S01]  /*db60*/  LDSM.16.M88.4 R8, [R215+0x8100] ;  /* 0x00810000d708783b */ /* 0x000e620000000200 */
[----:B------:R-:W-:Y:S01]  /*db70*/  LEA R3, P0, R0, c[0x0][0x1f8], 0x1 ;  /* 0x00007e0000037a11 */ /* 0x000fe200078008ff */
[----:B------:R-:W-:Y:S01]  /*db80*/  IMAD R217, R2, 0x2, R216 ;  /* 0x0000000202d97824 */ /* 0x000fe200078e02d8 */
[----:B------:R-:W-:Y:S01]  /*db90*/  IADD3 R220, R219, 0x2800, RZ ;  /* 0x00002800dbdc7810 */ /* 0x000fe20007ffe0ff */
[----:B------:R-:W2:Y:S01]  /*dba0*/  LDSM.16.M88.4 R16, [R208+0x3900] ;  /* 0x00390000d010783b */ /* 0x000ea20000000200 */
[----:B------:R-:W-:-:S03]  /*dbb0*/  LEA.HI.X R0, R0, c[0x0][0x1fc], R6, 0x1, P0 ;  /* 0x00007f0000007a11 */ /* 0x000fc600000f0c06 */
[----:B------:R-:W-:Y:S04]  /*dbc0*/  LDSM.16.M88.4 R24, [R208+0x4100] ;  /* 0x00410000d018783b */ /* 0x000fe80000000200 */
[----:B------:R-:W-:Y:S04]  /*dbd0*/  LDSM.16.M88.4 R28, [R208+0x4900] ;  /* 0x00490000d01c783b */ /* 0x000fe80000000200 */
[----:B------:R-:W-:Y:S04]  /*dbe0*/  LDSM.16.M88.4 R32, [R208+0x5100] ;  /* 0x00510000d020783b */ /* 0x000fe80000000200 */
[----:B------:R-:W-:Y:S04]  /*dbf0*/  LDSM.16.M88.4 R36, [R208+0x5900] ;  /* 0x00590000d024783b */ /* 0x000fe80000000200 */
[----:B------:R-:W-:Y:S04]  /*dc00*/  LDSM.16.M88.4 R12, [R215+0x6100] ;  /* 0x00610000d70c783b */ /* 0x000fe80000000200 */
[----:B------:R-:W3:Y:S04]  /*dc10*/  SHFL.IDX PT, R6, R3, RZ, 0x181f ;  /* 0x00181fff03067589 */ /* 0x000ee800000e0000 */
[----:B------:R-:W-:Y:S04]  /*dc20*/  SHFL.IDX PT, R5, R3, 0x1, 0x181f ;  /* 0x00381f0003057f89 */ /* 0x000fe800000e0000 */
[----:B------:R-:W4:Y:S01]  /*dc30*/  SHFL.IDX PT, R7, R0, RZ, 0x181f ;  /* 0x00181fff00077589 */ /* 0x000f2200000e0000 */
[C---:B-1----:R-:W-:Y:S03]  /*dc40*/  HMMA.16816.F32.BF16 R84, R8.reuse, R20, RZ ;  /* 0x000000140854723c */ /* 0x042fe600000418ff */
[----:B------:R-:W-:Y:S04]  /*dc50*/  LDSM.16.M88.4 R44, [R219] ;  /* 0x00000000db2c783b */ /* 0x000fe80000000200 */
[----:B------:R-:W-:Y:S01]  /*dc60*/  LDSM.16.M88.4 R40, [R219+0x800] ;  /* 0x00080000db28783b */ /* 0x000fe20000000200 */
[----:B--2---:R-:W-:Y:S01]  /*dc70*/  HMMA.16816.F32.BF16 R80, R8, R16, RZ ;  /* 0x000000100850723c */ /* 0x004fe200000418ff */
[----:B---3--:R-:W-:-:S07]  /*dc80*/  IADD3 R6, P2, R6, R212, RZ ;  /* 0x000000d406067210 */ /* 0x008fce0007f5e0ff */
[----:B------:R-:W-:Y:S01]  /*dc90*/  HMMA.16816.F32.BF16 R72, R8, R24, RZ ;  /* 0x000000180848723c */ /* 0x000fe200000418ff */
[----:B----4-:R-:W-:Y:S01]  /*dca0*/  IMAD.X R7, R7, 0x1, R225, P2 ;  /* 0x0000000107077824 */ /* 0x010fe200010e06e1 */
[----:B------:R-:W-:-:S06]  /*dcb0*/  ISETP.LT.OR P2, PT, R62, 0x21, P1 ;  /* 0x000000213e00780c */ /* 0x000fcc0000f41670 */
[C---:B------:R-:W-:Y:S08]  /*dcc0*/  HMMA.16816.F32.BF16 R64, R8.reuse, R28, RZ ;  /* 0x0000001c0840723c */ /* 0x040ff000000418ff */
[C---:B------:R-:W-:Y:S08]  /*dcd0*/  HMMA.16816.F32.BF16 R48, R8.reuse, R32, RZ ;  /* 0x000000200830723c */ /* 0x040ff000000418ff */
[C---:B------:R-:W-:Y:S08]  /*dce0*/  HMMA.16816.F32.BF16 R76, R8.reuse, R36, RZ ;  /* 0x00000024084c723c */ /* 0x040ff000000418ff */
[C---:B------:R-:W-:Y:S08]  /*dcf0*/  HMMA.16816.F32.BF16 R92, R8.reuse, R22, RZ ;  /* 0x00000016085c723c */ /* 0x040ff000000418ff */
[C---:B------:R-:W-:Y:S08]  /*dd00*/  HMMA.16816.F32.BF16 R100, R8.reuse, R18, RZ ;  /* 0x000000120864723c */ /* 0x040ff000000418ff */
[C---:B------:R-:W-:Y:S08]  /*dd10*/  HMMA.16816.F32.BF16 R96, R8.reuse, R26, RZ ;  /* 0x0000001a0860723c */ /* 0x040ff000000418ff */
[C---:B------:R-:W-:Y:S08]  /*dd20*/  HMMA.16816.F32.BF16 R128, R8.reuse, R30, RZ ;  /* 0x0000001e0880723c */ /* 0x040ff000000418ff */
[C---:B------:R-:W-:Y:S08]  /*dd30*/  HMMA.16816.F32.BF16 R136, R8.reuse, R34, RZ ;  /* 0x000000220888723c */ /* 0x040ff000000418ff */
[----:B------:R-:W-:Y:S01]  /*dd40*/  HMMA.16816.F32.BF16 R172, R8, R38, RZ ;  /* 0x0000002608ac723c */ /* 0x000fe200000418ff */
[----:B------:R-:W-:Y:S04]  /*dd50*/  SHFL.IDX PT, R9, R0, 0x1, 0x181f ;  /* 0x00381f0000097f89 */ /* 0x000fe800000e0000 */
[----:B------:R-:W-:Y:S03]  /*dd60*/  SHFL.IDX PT, R8, R3, 0x2, 0x181f ;  /* 0x00581f0003087f89 */ /* 0x000fe600000e0000 */
[C---:B------:R-:W-:Y:S01]  /*dd70*/  HMMA.16816.F32.BF16 R176, R12.reuse, R20, RZ ;  /* 0x000000140cb0723c */ /* 0x040fe200000418ff */
[----:B------:R-:W-:Y:S04]  /*dd80*/  SHFL.IDX PT, R20, R3, 0x3, 0x181f ;  /* 0x00781f0003147f89 */ /* 0x000fe800000e0000 */
[----:B------:R-:W-:Y:S03]  /*dd90*/  SHFL.IDX PT, R21, R3, 0x4, 0x181f ;  /* 0x00981f0003157f89 */ /* 0x000fe600000e0000 */
[C---:B------:R-:W-:Y:S01]  /*dda0*/  HMMA.16816.F32.BF16 R144, R12.reuse, R22, RZ ;  /* 0x000000160c90723c */ /* 0x040fe200000418ff */
[----:B------:R-:W-:Y:S04]  /*ddb0*/  SHFL.IDX PT, R23, R0, 0x3, 0x181f ;  /* 0x00781f0000177f89 */ /* 0x000fe800000e0000 */
[----:B------:R-:W-:Y:S03]  /*ddc0*/  SHFL.IDX PT, R22, R0, 0x4, 0x181f ;  /* 0x00981f0000167f89 */ /* 0x000fe600000e0000 */
[C---:B------:R-:W-:Y:S01]  /*ddd0*/  HMMA.16816.F32.BF16 R132, R12.reuse, R16, RZ ;  /* 0x000000100c84723c */ /* 0x040fe200000418ff */
[----:B------:R-:W-:Y:S07]  /*dde0*/  SHFL.IDX PT, R3, R3, 0x5, 0x181f ;  /* 0x00b81f0003037f89 */ /* 0x000fee00000e0000 */
[C---:B------:R-:W-:Y:S01]  /*ddf0*/  HMMA.16816.F32.BF16 R140, R12.reuse, R18, RZ ;  /* 0x000000120c8c723c */ /* 0x040fe200000418ff */
[----:B------:R-:W1:Y:S07]  /*de00*/  LDSM.16.M88.4 R16, [R218+0x8100] ;  /* 0x00810000da10783b */ /* 0x000e6e0000000200 */
[C---:B------:R-:W-:Y:S08]  /*de10*/  HMMA.16816.F32.BF16 R124, R12.reuse, R24, RZ ;  /* 0x000000180c7c723c */ /* 0x040ff000000418ff */
[C---:B------:R-:W-:Y:S01]  /*de20*/  HMMA.16816.F32.BF16 R148, R12.reuse, R26, RZ ;  /* 0x0000001a0c94723c */ /* 0x040fe200000418ff */
[----:B------:R-:W-:Y:S07]  /*de30*/  LDSM.16.M88.4 R24, [R219+0x2800] ;  /* 0x00280000db18783b */ /* 0x000fee0000000200 */
[C---:B------:R-:W-:Y:S08]  /*de40*/  HMMA.16816.F32.BF16 R120, R12.reuse, R28, RZ ;  /* 0x0000001c0c78723c */ /* 0x040ff000000418ff */
[C---:B------:R-:W-:Y:S01]  /*de50*/  HMMA.16816.F32.BF16 R164, R12.reuse, R30, RZ ;  /* 0x0000001e0ca4723c */ /* 0x040fe200000418ff */
[----:B------:R-:W-:Y:S07]  /*de60*/  LDSM.16.M88.4 R28, [R219+0x2000] ;  /* 0x00200000db1c783b */ /* 0x000fee0000000200 */
[C---:B------:R-:W-:Y:S08]  /*de70*/  HMMA.16816.F32.BF16 R116, R12.reuse, R32, RZ ;  /* 0x000000200c74723c */ /* 0x040ff000000418ff */
[C---:B------:R-:W-:Y:S01]  /*de80*/  HMMA.16816.F32.BF16 R112, R12.reuse, R34, RZ ;  /* 0x000000220c70723c */ /* 0x040fe200000418ff */
[----:B------:R-:W-:Y:S07]  /*de90*/  LDSM.16.M88.4 R32, [R219+0x1800] ;  /* 0x00180000db20783b */ /* 0x000fee0000000200 */
[C---:B------:R-:W-:Y:S08]  /*dea0*/  HMMA.16816.F32.BF16 R108, R12.reuse, R36, RZ ;  /* 0x000000240c6c723c */ /* 0x040ff000000418ff */
[----:B------:R-:W-:Y:S01]  /*deb0*/  HMMA.16816.F32.BF16 R104, R12, R38, RZ ;  /* 0x000000260c68723c */ /* 0x000fe200000418ff */
[----:B------:R-:W2:Y:S04]  /*dec0*/  SHFL.IDX PT, R15, R0, 0x2, 0x181f ;  /* 0x00581f00000f7f89 */ /* 0x000ea800000e0000 */
[----:B------:R-:W3:Y:S02]  /*ded0*/  LDSM.16.M88.4 R36, [R219+0x1000] ;  /* 0x00100000db24783b */ /* 0x000ee40000000200 */
[-C--:B------:R-:W-:Y:S01]  /*dee0*/  IADD3 R12, P0, R5, R212.reuse, RZ ;  /* 0x000000d4050c7210 */ /* 0x080fe20007f1e0ff */
[----:B-1----:R-:W-:Y:S01]  /*def0*/  HMMA.16816.F32.BF16 R84, R16, R44, R84 ;  /* 0x0000002c1054723c */ /* 0x002fe20000041854 */
[----:B------:R1:W4:Y:S03]  /*df00*/  SHFL.IDX PT, R5, R0, 0x5, 0x181f ;  /* 0x00b81f0000057f89 */ /* 0x00032600000e0000 */
[----:B------:R-:W-:Y:S01]  /*df10*/  IMAD.X R13, R9, 0x1, R225, P0 ;  /* 0x00000001090d7824 */ /* 0x000fe200000e06e1 */
[----:B------:R-:W-:-:S02]  /*df20*/  IADD3 R14, P0, R8, R212, RZ ;  /* 0x000000d4080e7210 */ /* 0x000fc40007f1e0ff */
[----:B------:R-:W5:Y:S01]  /*df30*/  LDSM.16.M88.4 R8, [R218+0x6100] ;  /* 0x00610000da08783b */ /* 0x000f620000000200 */
[----:B------:R-:W-:Y:S03]  /*df40*/  HMMA.16816.F32.BF16 R80, R16, R40, R80 ;  /* 0x000000281050723c */ /* 0x000fe60000041850 */
[----:B------:R-:W-:Y:S01]  /*df50*/  @!PT LDS RZ, [RZ] ;  /* 0x00000000fffff984 */ /* 0x000fe20000000800 */
[----:B------:R-:W-:Y:S01]  /*df60*/  @!PT LDS RZ, [RZ] ;  /* 0x00000000fffff984 */ /* 0x000fe20000000800 */
[----:B------:R-:W-:Y:S01]  /*df70*/  @!PT LDS RZ, [RZ] ;  /* 0x00000000fffff984 */ /* 0x000fe20000000800 */
[----:B------:R3:W-:Y:S01]  /*df80*/  LDGSTS.E.BYPASS.LTC128B.128 [R211+0x100], [R6.64], !P3 ;  /* 0x0010000006d37fae */ /* 0x0007e2000d901d5a */
[----:B------:R-:W-:-:S03]  /*df90*/  ISETP.LT.OR P3, PT, R62, 0x41, P1 ;  /* 0x000000413e00780c */ /* 0x000fc60000f61670 */
[----:B------:R4:W-:Y:S01]  /*dfa0*/  LDGSTS.E.BYPASS.LTC128B.128 [R211+0x900], [R12.64], !P4 ;  /* 0x009000000cd37fae */ /* 0x0009e2000e101d5a */
[C---:B------:R-:W-:Y:S01]  /*dfb0*/  ISETP.LT.OR P4, PT, R62.reuse, 0x31, P1 ;  /* 0x000000313e00780c */ /* 0x040fe20000f81670 */
[----:B--2---:R-:W-:Y:S01]  /*dfc0*/  IMAD.X R15, R15, 0x1, R225, P0 ;  /* 0x000000010f0f7824 */ /* 0x004fe200000e06e1 */
[----:B------:R-:W-:Y:S01]  /*dfd0*/  ISETP.LT.OR P1, PT, R62, 0x51, P1 ;  /* 0x000000513e00780c */ /* 0x000fe20000f21670 */
[----:B------:R-:W-:Y:S03]  /*dfe0*/  HMMA.16816.F32.BF16 R64, R16, R32, R64 ;  /* 0x000000201040723c */ /* 0x000fe60000041840 */
[----:B------:R2:W-:Y:S01]  /*dff0*/  LDGSTS.E.BYPASS.LTC128B.128 [R211+0x1100], [R14.64], !P2 ;  /* 0x011000000ed37fae */ /* 0x0005e2000d101d5a */
[----:B------:R-:W-:Y:S01]  /*e000*/  LOP3.LUT P2, RZ, R63, 0x4, RZ, 0xc0, !PT ;  /* 0x000000043fff7812 */ /* 0x000fe2000784c0ff */
[----:B-1----:R-:W-:-:S03]  /*e010*/  IMAD.MOV.U32 R0, RZ, RZ, 0x40 ;  /* 0x00000040ff007424 */ /* 0x002fc600078e00ff */
[----:B------:R-:W-:Y:S02]  /*e020*/  HMMA.16816.F32.BF16 R76, R16, R24, R76 ;  /* 0x00000018104c723c */ /* 0x000fe4000004184c */
[----:B------:R-:W-:-:S05]  /*e030*/  SEL R0, R0, 0xffffffc0, !P2 ;  /* 0xffffffc000007807 */ /* 0x000fca0005000000 */
[----:B------:R-:W-:Y:S01]  /*e040*/  IMAD.IADD R214, R208, 0x1, R0 ;  /* 0x00000001d0d67824 */ /* 0x000fe200078e0200 */
[----:B------:R-:W-:Y:S01]  /*e050*/  HMMA.16816.F32.BF16 R92, R16, R46, R92 ;  /* 0x0000002e105c723c */ /* 0x000fe2000004185c */
[----:B------:R-:W-:Y:S01]  /*e060*/  IMAD.IADD R213, R0, 0x1, R219 ;  /* 0x0000000100d57824 */ /* 0x000fe200078e02db */
[----:B------:R-:W-:Y:S02]  /*e070*/  LOP3.LUT R0, R204, R205, RZ, 0xfc, !PT ;  /* 0x000000cdcc007212 */ /* 0x000fe400078efcff */
[----:B---3--:R-:W-:-:S04]  /*e080*/  IADD3 R6, P0, R20, R212, RZ ;  /* 0x000000d414067210 */ /* 0x008fc80007f1e0ff */
[----:B------:R-:W-:Y:S01]  /*e090*/  HMMA.16816.F32.BF16 R72, R16, R36, R72 ;  /* 0x000000241048723c */ /* 0x000fe20000041848 */
[----:B------:R-:W-:Y:S01]  /*e0a0*/  IMAD.X R7, R23, 0x1, R225, P0 ;  /* 0x0000000117077824 */ /* 0x000fe200000e06e1 */
[----:B----4-:R-:W-:-:S04]  /*e0b0*/  IADD3 R12, P0, R21, R212, RZ ;  /* 0x000000d4150c7210 */ /* 0x010fc80007f1e0ff */
[----:B------:R1:W-:Y:S01]  /*e0c0*/  LDGSTS.E.BYPASS.LTC128B.128 [R211+0x1900], [R6.64], !P4 ;  /* 0x0190000006d37fae */ /* 0x0003e2000e101d5a */
[----:B------:R-:W-:Y:S01]  /*e0d0*/  IMAD.X R13, R22, 0x1, R225, P0 ;  /* 0x00000001160d7824 */ /* 0x000fe200000e06e1 */
[C---:B------:R-:W-:Y:S04]  /*e0e0*/  HMMA.16816.F32.BF16 R100, R16.reuse, R42, R100 ;  /* 0x0000002a1064723c */ /* 0x040fe80000041864 */
[----:B------:R2:W-:Y:S04]  /*e0f0*/  LDGSTS.E.BYPASS.LTC128B.128 [R211+0x2100], [R12.64], !P3 ;  /* 0x021000000cd37fae */ /* 0x0005e8000d901d5a */
[C---:B------:R-:W-:Y:S08]  /*e100*/  HMMA.16816.F32.BF16 R96, R16.reuse, R38, R96 ;  /* 0x000000261060723c */ /* 0x040ff00000041860 */
[C---:B------:R-:W-:Y:S08]  /*e110*/  HMMA.16816.F32.BF16 R128, R16.reuse, R34, R128 ;  /* 0x000000221080723c */ /* 0x040ff00000041880 */
[----:B------:R-:W-:Y:S01]  /*e120*/  HMMA.16816.F32.BF16 R188, R16, R30, R136 ;  /* 0x0000001e10bc723c */ /* 0x000fe20000041888 */
[----:B-1----:R-:W-:-:S02]  /*e130*/  IADD3 R6, P0, R3, R212, RZ ;  /* 0x000000d403067210 */ /* 0x002fc40007f1e0ff */
[----:B------:R-:W-:-:S03]  /*e140*/  IADD3 R3, R211, 0x100, RZ ;  /* 0x00000100d3037810 */ /* 0x000fc60007ffe0ff */
[----:B------:R-:W-:Y:S01]  /*e150*/  IMAD.X R7, R5, 0x1, R225, P0 ;  /* 0x0000000105077824 */ /* 0x000fe200000e06e1 */
[----:B------:R-:W-:Y:S01]  /*e160*/  PLOP3.LUT P0, PT, PT, PT, UP0, 0x80, 0x0 ;  /* 0x000000000000781c */ /* 0x000fe20003f0f008 */
[C---:B--2---:R-:W-:Y:S01]  /*e170*/  HMMA.16816.F32.BF16 R12, R16.reuse, R28, R48 ;  /* 0x0000001c100c723c */ /* 0x044fe20000041830 */
[----:B------:R-:W-:Y:S04]  /*e180*/  STL [R1+0x8], R3 ;  /* 0x0000080301007387 */ /* 0x000fe80000100800 */
[----:B------:R1:W-:Y:S03]  /*e190*/  LDGSTS.E.BYPASS.LTC128B.128 [R211+0x2900], [R6.64], !P1 ;  /* 0x0290000006d37fae */ /* 0x0003e6000c901d5a */
[----:B------:R-:W-:Y:S01]  /*e1a0*/  HMMA.16816.F32.BF16 R172, R16, R26, R172 ;  /* 0x0000001a10ac723c */ /* 0x000fe200000418ac */
[----:B------:R-:W-:Y:S04]  /*e1b0*/  LDSM.16.M88.4 R20, [R216+0x8100] ;  /* 0x00810000d814783b */ /* 0x000fe80000000200 */
[----:B------:R-:W2:Y:S03]  /*e1c0*/  LDSM.16.M88.4 R68, [R214+0x5100] ;  /* 0x00510000d644783b */ /* 0x000ea60000000200 */
[C---:B-----5:R-:W-:Y:S01]  /*e1d0*/  HMMA.16816.F32.BF16 R192, R8.reuse, R32, R120 ;  /* 0x0000002008c0723c */ /* 0x060fe20000041878 */
[----:B------:R-:W3:Y:S04]  /*e1e0*/  LDSM.16.M88.4 R60, [R214+0x3100] ;  /* 0x00310000d63c783b */ /* 0x000ee80000000200 */
[----:B------:R-:W4:Y:S03]  /*e1f0*/  LDSM.16.M88.4 R56, [R214+0x3900] ;  /* 0x00390000d638783b */ /* 0x000f260000000200 */
[C---:B------:R-:W-:Y:S01]  /*e200*/  HMMA.16816.F32.BF16 R176, R8.reuse, R44, R176 ;  /* 0x0000002c08b0723c */ /* 0x040fe200000418b0 */
[----:B------:R-:W-:Y:S04]  /*e210*/  LDSM.16.M88.4 R52, [R214+0x4100] ;  /* 0x00410000d634783b */ /* 0x000fe80000000200 */
[----:B------:R-:W5:Y:S03]  /*e220*/  LDSM.16.M88.4 R88, [R214+0x5900] ;  /* 0x00590000d658783b */ /* 0x000f660000000200 */
[C---:B------:R-:W-:Y:S01]  /*e230*/  HMMA.16816.F32.BF16 R180, R8.reuse, R40, R132 ;  /* 0x0000002808b4723c */ /* 0x040fe20000041884 */
[----:B------:R-:W1:Y:S04]  /*e240*/  LDSM.16.M88.4 R48, [R214+0x4900] ;  /* 0x00490000d630783b */ /* 0x000e680000000200 */
[----:B------:R-:W1:Y:S03]  /*e250*/  LDSM.16.M88.4 R16, [R216+0x6100] ;  /* 0x00610000d810783b */ /* 0x000e660000000200 */
[C---:B------:R-:W-:Y:S01]  /*e260*/  HMMA.16816.F32.BF16 R120, R8.reuse, R46, R144 ;  /* 0x0000002e0878723c */ /* 0x040fe20000041890 */
[----:B------:R-:W-:Y:S04]  /*e270*/  LDSM.16.M88.4 R44, [R213] ;  /* 0x00000000d52c783b */ /* 0x000fe80000000200 */
[----:B------:R-:W0:Y:S03]  /*e280*/  LDGDEPBAR ;  /* 0x00000000000079af */ /* 0x000e260000000000 */
[C---:B------:R-:W-:Y:S01]  /*e290*/  HMMA.16816.F32.BF16 R140, R8.reuse, R42, R140 ;  /* 0x0000002a088c723c */ /* 0x040fe2000004188c */
[----:B------:R-:W-:Y:S07]  /*e2a0*/  LDSM.16.M88.4 R40, [R213+0x800] ;  /* 0x00080000d528783b */ /* 0x000fee0000000200 */
        /* <DEDUP_REMOVED lines=11> */
[----:B------:R-:W1:Y:S03]  /*e360*/  LDSM.16.M88.4 R24, [R213+0x2800] ;  /* 0x00280000d518783b */ /* 0x000e660000000200 */
[----:B--2---:R-:W-:Y:S01]  /*e370*/  HMMA.16816.F32.BF16 R132, R20, R68, R12 ;  /* 0x000000441484723c */ /* 0x004fe2000004180c */
[----:B------:R-:W2:Y:S01]  /*e380*/  LDSM.16.M88.4 R12, [R217+0x6100] ;  /* 0x00610000d90c783b */ /* 0x000ea20000000200 */
[----:B------:R-:W-:-:S06]  /*e390*/  DEPBAR.LE SB0, 0x0 ;  /* 0x000080000000791a */ /* 0x000fcc0000000000 */
[C---:B---3--:R-:W-:Y:S08]  /*e3a0*/  HMMA.16816.F32.BF16 R156, R20.reuse, R60, R84 ;  /* 0x0000003c149c723c */ /* 0x048ff00000041854 */
[C---:B----4-:R-:W-:Y:S08]  /*e3b0*/  HMMA.16816.F32.BF16 R152, R20.reuse, R56, R80 ;  /* 0x000000381498723c */ /* 0x050ff00000041850 */
[C---:B-----5:R-:W-:Y:S08]  /*e3c0*/  HMMA.16816.F32.BF16 R124, R20.reuse, R88, R76 ;  /* 0x00000058147c723c */ /* 0x060ff0000004184c */
[C---:B------:R-:W-:Y:S08]  /*e3d0*/  HMMA.16816.F32.BF16 R116, R20.reuse, R62, R92 ;  /* 0x0000003e1474723c */ /* 0x040ff0000004185c */
[C---:B------:R-:W-:Y:S08]  /*e3e0*/  HMMA.16816.F32.BF16 R108, R20.reuse, R54, R96 ;  /* 0x00000036146c723c */ /* 0x040ff00000041860 */
[C---:B------:R-:W-:Y:S08]  /*e3f0*/  HMMA.16816.F32.BF16 R144, R20.reuse, R52, R72 ;  /* 0x000000341490723c */ /* 0x040ff00000041848 */
[C---:B-1----:R-:W-:Y:S08]  /*e400*/  HMMA.16816.F32.BF16 R136, R20.reuse, R48, R64 ;  /* 0x000000301488723c */ /* 0x042ff00000041840 */
[C---:B------:R-:W-:Y:S08]  /*e410*/  HMMA.16816.F32.BF16 R112, R20.reuse, R58, R100 ;  /* 0x0000003a1470723c */ /* 0x040ff00000041864 */
[----:B------:R-:W-:Y:S08]  /*e420*/  HMMA.16816.F32.BF16 R96, R20, R90, R172 ;  /* 0x0000005a1460723c */ /* 0x000ff000000418ac */
[C---:B------:R-:W-:Y:S08]  /*e430*/  HMMA.16816.F32.BF16 R92, R16.reuse, R60, R176 ;  /* 0x0000003c105c723c */ /* 0x040ff000000418b0 */
[C---:B------:R-:W-:Y:S08]  /*e440*/  HMMA.16816.F32.BF16 R84, R16.reuse, R62, R120 ;  /* 0x0000003e1054723c */ /* 0x040ff00000041878 */
[C---:B------:R-:W-:Y:S08]  /*e450*/  HMMA.16816.F32.BF16 R80, R16.reuse, R56, R180 ;  /* 0x000000381050723c */ /* 0x040ff000000418b4 */
[----:B------:R-:W-:Y:S08]  /*e460*/  HMMA.16816.F32.BF16 R76, R16, R58, R140 ;  /* 0x0000003a104c723c */ /* 0x000ff0000004188c */
[C---:B------:R-:W-:Y:S08]  /*e470*/  HMMA.16816.F32.BF16 R104, R20.reuse, R50, R128 ;  /* 0x000000321468723c */ /* 0x040ff00000041880 */
        /* <DEDUP_REMOVED lines=15> */
[C---:B--2---:R-:W-:Y:S08]  /*e570*/  HMMA.16816.F32.BF16 R108, R12.reuse, R44, R92 ;  /* 0x0000002c0c6c723c */ /* 0x044ff0000004185c */
[----:B------:R-:W-:Y:S08]  /*e580*/  HMMA.16816.F32.BF16 R96, R12, R40, R80 ;  /* 0x000000280c60723c */ /* 0x000ff00000041850 */
[----:B------:R-:W-:Y:S08]  /*e590*/  HMMA.16816.F32.BF16 R184, R8, R44, R156 ;  /* 0x0000002c08b8723c */ /* 0x000ff0000004189c */
        /* <DEDUP_REMOVED lines=17> */
[----:B------:R-:W-:Y:S01]  /*e6b0*/  IMAD.U32 R3, RZ, RZ, UR19 ;  /* 0x00000013ff037e24 */ /* 0x000fe2000f8e00ff */
[----:B------:R-:W-:Y:S01]  /*e6c0*/  ISETP.NE.AND P4, PT, R230, 0x1, PT ;  /* 0x00000001e600780c */ /* 0x000fe20003f85270 */
[----:B------:R-:W-:-:S03]  /*e6d0*/  IMAD.MOV.U32 R242, RZ, RZ, RZ ;  /* 0x000000fffff27224 */ /* 0x000fc600078e00ff */
[----:B------:R-:W-:-:S04]  /*e6e0*/  IADD3 R3, R227, UR10, R3 ;  /* 0x0000000ae3037c10 */ /* 0x000fc8000fffe003 */
[----:B------:R-:W-:-:S05]  /*e6f0*/  IADD3 R5, R3, -0x60, RZ ;  /* 0xffffffa003057810 */ /* 0x000fca0007ffe0ff */
[----:B------:R-:W-:-:S04]  /*e700*/  @P4 IMAD.HI.U32 R6, R5, c[0x0][0x2bc], RZ ;  /* 0x0000af0005064a27 */ /* 0x000fc800078e00ff */
[----:B------:R-:W-:Y:S01]  /*e710*/  IMAD.MOV.U32 R3, RZ, RZ, R5 ;  /* 0x000000ffff037224 */ /* 0x000fe200078e0005 */
[----:B------:R-:W-:-:S04]  /*e720*/  @P4 SHF.R.U32.HI R3, RZ, c[0x0][0x2c0], R6 ;  /* 0x0000b000ff034a19 */ /* 0x000fc80000011606 */
[----:B------:R-:W-:-:S04]  /*e730*/  @!P5 IADD3 R7, P0, R3, R228, RZ ;  /* 0x000000e40307d210 */ /* 0x000fc80007f1e0ff */
[----:B------:R-:W-:Y:S02]  /*e740*/  @!P5 LEA.HI.X.SX32 R8, R3, R226, 0x1, P0 ;  /* 0x000000e20308d211 */ /* 0x000fe400000f0eff */
[----:B------:R-:W-:-:S04]  /*e750*/  @!P5 LEA R6, P0, R7, c[0x0][0x2a0], 0x2 ;  /* 0x0000a8000706da11 */ /* 0x000fc800078010ff */
[----:B------:R-:W-:-:S05]  /*e760*/  @!P5 LEA.HI.X R7, R7, c[0x0][0x2a4], R8, 0x2, P0 ;  /* 0x0000a9000707da11 */ /* 0x000fca00000f1408 */
[----:B------:R1:W2:Y:S01]  /*e770*/  @!P5 LDG.E R242, [R6.64] ;  /* 0x0000001a06f2d981 */ /* 0x0002a2000c1e1900 */
[----:B------:R-:W-:-:S04]  /*e780*/  IMAD.MOV R3, RZ, RZ, -R3 ;  /* 0x000000ffff037224 */ /* 0x000fc800078e0a03 */
[----:B------:R-:W-:-:S05]  /*e790*/  IMAD R5, R3, c[0x0][0x2b8], R5 ;  /* 0x0000ae0003057a24 */ /* 0x000fca00078e0205 */
[----:B------:R-:W-:Y:S01]  /*e7a0*/  SHF.R.S32.HI R3, RZ, 0x1f, R5 ;  /* 0x0000001fff037819 */ /* 0x000fe20000011405 */
[----:B------:R3:W-:Y:S04]  /*e7b0*/  STL [R1], R5 ;  /* 0x0000000501007387 */ /* 0x0007e80000100800 */
[----:B------:R-:W-:-:S04]  /*e7c0*/  IMAD R3, R3, c[0x0][0x1e0], RZ ;  /* 0x0000780003037a24 */ /* 0x000fc800078e02ff */
[C---:B------:R-:W-:Y:S02]  /*e7d0*/  IMAD R3, R5.reuse, c[0x0][0x1e4], R3 ;  /* 0x0000790005037a24 */ /* 0x040fe400078e0203 */
[----:B-1----:R-:W-:-:S04]  /*e7e0*/  IMAD.WIDE.U32 R6, R5, c[0x0][0x1e0], RZ ;  /* 0x0000780005067a25 */ /* 0x002fc800078e00ff */
[----:B------:R-:W-:Y:S01]  /*e7f0*/  IMAD.IADD R7, R7, 0x1, R3 ;  /* 0x0000000107077824 */ /* 0x000fe200078e0203 */
[----:B--2---:R-:W-:-:S03]  /*e800*/  SHF.R.S32.HI R3, RZ, 0x1f, R242 ;  /* 0x0000001fff037819 */ /* 0x004fc600000114f2 */
[----:B------:R-:W-:-:S04]  /*e810*/  IMAD.WIDE.U32 R6, R242, c[0x0][0x1f0], R6 ;  /* 0x00007c00f2067a25 */ /* 0x000fc800078e0006 */
[----:B------:R-:W-:-:S04]  /*e820*/  IMAD R3, R3, c[0x0][0x1f0], RZ ;  /* 0x00007c0003037a24 */ /* 0x000fc800078e02ff */
[----:B---3--:R-:W-:Y:S01]  /*e830*/  IMAD R5, R242, c[0x0][0x1f4], R3 ;  /* 0x00007d00f2057a24 */ /* 0x008fe200078e0203 */
        /* <DEDUP_REMOVED lines=34> */
.L_x_434:
[----:B------:R-:W-:Y:S01]  /*ea60*/  FMUL.FTZ R3, R104, c[0x0][0x320] ;  /* 0x0000c80068037a20 */ /* 0x000fe20000410000 */
[----:B-1----:R-:W-:Y:S01]  /*ea70*/  SHF.R.S32.HI R7, RZ, 0x1f, R209 ;  /* 0x0000001fff077819 */ /* 0x002fe200000114d1 */
[----:B------:R-:W-:Y:S01]  /*ea80*/  FMUL.FTZ R5, R68, c[0x0][0x320] ;  /* 0x0000c80044057a20 */ /* 0x000fe20000410000 */
[----:B------:R-:W-:Y:S01]  /*ea90*/  LEA.HI R6, R210, R207, RZ, 0x2 ;  /* 0x000000cfd2067211 */ /* 0x000fe200078f10ff */
[----:B------:R1:W2:Y:S01]  /*eaa0*/  MUFU.TANH R55, R3 ;  /* 0x0000000300377308 */ /* 0x0002a20000002400 */
[----:B------:R-:W-:Y:S01]  /*eab0*/  FMUL.FTZ R9, R69, c[0x0][0x320] ;  /* 0x0000c80045097a20 */ /* 0x000fe20000410000 */
[----:B------:R-:W-:Y:S01]  /*eac0*/  UISETP.NE.AND UP1, UPT, UR24, URZ, UPT ;  /* 0x0000003f1800728c */ /* 0x000fe2000bf25270 */
[----:B------:R-:W-:Y:S01]  /*ead0*/  LOP3.LUT R6, R6, 0xfffffffc, RZ, 0xc0, !PT ;  /* 0xfffffffc06067812 */ /* 0x000fe200078ec0ff */
[----:B------:R-:W-:Y:S01]  /*eae0*/  FMUL.FTZ R10, R84, c[0x0][0x320] ;  /* 0x0000c800540a7a20 */ /* 0x000fe20000410000 */
[----:B------:R-:W-:Y:S01]  /*eaf0*/  UISETP.NE.AND UP0, UPT, UR23, URZ, UPT ;  /* 0x0000003f1700728c */ /* 0x000fe2000bf05270 */
[----:B------:R-:W0:Y:S01]  /*eb00*/  LDGDEPBAR ;  /* 0x00000000000079af */ /* 0x000e220000000000 */
[----:B------:R-:W-:Y:S01]  /*eb10*/  ULDC UR7, c[0x0][0x324] ;  /* 0x0000c90000077ab9 */ /* 0x000fe20000000800 */
[----:B------:R3:W4:Y:S01]  /*eb20*/  MUFU.TANH R17, R5 ;  /* 0x0000000500117308 */ /* 0x0007220000002400 */
[----:B------:R-:W-:Y:S01]  /*eb30*/  PLOP3.LUT P1, PT, PT, PT, UP1, 0x80, 0x0 ;  /* 0x000000000000781c */ /* 0x000fe20003f2f018 */
[----:B------:R-:W-:Y:S01]  /*eb40*/  ULOP3.LUT UR7, URZ, UR7, URZ, 0x33, !UPT ;  /* 0x000000073f077292 */ /* 0x000fe2000f8e333f */
[----:B------:R-:W-:Y:S01]  /*eb50*/  PLOP3.LUT P0, PT, PT, PT, UP1, 0x80, 0x0 ;  /* 0x000000000000781c */ /* 0x000fe20003f0f018 */
[----:B-1----:R-:W-:-:S04]  /*eb60*/  FMUL.FTZ R3, R105, c[0x0][0x320] ;  /* 0x0000c80069037a20 */ /* 0x002fc80000410000 */
[----:B------:R1:W1:Y:S01]  /*eb70*/  MUFU.TANH R16, R9 ;  /* 0x0000000900107308 */ /* 0x0002620000002400 */
[----:B---3--:R-:W-:-:S07]  /*eb80*/  LEA.HI R5, R7, R209, RZ, 0x2 ;  /* 0x000000d107057211 */ /* 0x008fce00078f10ff */
[----:B------:R3:W2:Y:S01]  /*eb90*/  MUFU.TANH R54, R3 ;  /* 0x0000000300367308 */ /* 0x0006a20000002400 */
[----:B------:R-:W-:Y:S02]  /*eba0*/  LOP3.LUT R8, R5, 0xffffffc, RZ, 0xc0, !PT ;  /* 0x0ffffffc05087812 */ /* 0x000fe400078ec0ff */
[----:B------:R-:W-:-:S03]  /*ebb0*/  IADD3 R5, -R6, R207, RZ ;  /* 0x000000cf06057210 */ /* 0x000fc60007ffe1ff */
[----:B-1----:R-:W-:Y:S01]  /*ebc0*/  IMAD.IADD R9, R209, 0x1, -R8 ;  /* 0x00000001d1097824 */ /* 0x002fe200078e0a08 */
[----:B------:R-:W-:Y:S01]  /*ebd0*/  LEA.HI R6, R5, R5, RZ, 0x1 ;  /* 0x0000000505067211 */ /* 0x000fe200078f08ff */
[----:B------:R1:W1:Y:S01]  /*ebe0*/  MUFU.TANH R15, R10 ;  /* 0x0000000a000f7308 */ /* 0x0002620000002400 */
[----:B---3--:R-:W-:-:S07]  /*ebf0*/  FMUL.FTZ R3, R96, c[0x0][0x320] ;  /* 0x0000c80060037a20 */ /* 0x008fce0000410000 */
[----:B------:R3:W2:Y:S01]  /*ec00*/  MUFU.TANH R53, R3 ;  /* 0x0000000300357308 */ /* 0x0006a20000002400 */
[----:B-1----:R-:W-:-:S07]  /*ec10*/  FMUL.FTZ R10, R85, c[0x0][0x320] ;  /* 0x0000c800550a7a20 */ /* 0x002fce0000410000 */
        /* <DEDUP_REMOVED lines=37> */
[----:B------:R-:W-:-:S03]  /*ee70*/  IADD3 R8, R5, -R9, RZ ;  /* 0x8000000905087210 */ /* 0x000fc60007ffe0ff */
[----:B------:R-:W-:-:S05]  /*ee80*/  IMAD.IADD R5, R6, 0x1, R11 ;  /* 0x0000000106057824 */ /* 0x000fca00078e020b */
[----:B------:R-:W-:Y:S01]  /*ee90*/  LEA R12, R8, R5, 0x3 ;  /* 0x00000005080c7211 */ /* 0x000fe200078e18ff */
[----:B------:R-:W-:Y:S01]  /*eea0*/  FMUL.FTZ R5, R76, c[0x0][0x320] ;  /* 0x0000c8004c057a20 */ /* 0x000fe20000410000 */
[----:B------:R-:W-:Y:S01]  /*eeb0*/  SHF.L.U32 R8, R7, 0x1, RZ ;  /* 0x0000000107087819 */ /* 0x000fe200000006ff */
[----:B------:R-:W-:Y:S02]  /*eec0*/  FMUL.FTZ R7, R88, c[0x0][0x320] ;  /* 0x0000c80058077a20 */ /* 0x000fe40000410000 */
[----:B------:R-:W-:Y:S01]  /*eed0*/  @P1 IMAD.HI.U32 R6, R12, c[0x0][0x2c8], RZ ;  /* 0x0000b2000c061a27 */ /* 0x000fe200078e00ff */
[----:B------:R3:W1:Y:S01]  /*eee0*/  MUFU.TANH R13, R5 ;  /* 0x00000005000d7308 */ /* 0x0006620000002400 */
[----:B------:R5:W-:Y:S01]  /*eef0*/  STL [R1+0x28], R12 ;  /* 0x0000280c01007387 */ /* 0x000be20000100800 */
[----:B------:R-:W-:Y:S01]  /*ef00*/  IADD3 R3, -R8, 0x1, R3 ;  /* 0x0000000108037810 */ /* 0x000fe20007ffe103 */
[----:B------:R-:W-:Y:S01]  /*ef10*/  IMAD.MOV.U32 R19, RZ, RZ, R12 ;  /* 0x000000ffff137224 */ /* 0x000fe200078e000c */
[----:B------:R-:W-:Y:S01]  /*ef20*/  @P0 SHF.R.U32.HI R19, RZ, c[0x0][0x2cc], R6 ;  /* 0x0000b300ff130a19 */ /* 0x000fe20000011606 */
[----:B------:R-:W-:Y:S01]  /*ef30*/  STL [R1+0x10], R8 ;  /* 0x0000100801007387 */ /* 0x000fe20000100800 */
[----:B------:R-:W-:-:S02]  /*ef40*/  PLOP3.LUT P0, PT, PT, PT, UP0, 0x40, 0x0 ;  /* 0x000000000000781c */ /* 0x000fc40003f0e808 */
[----:B------:R-:W-:Y:S01]  /*ef50*/  IADD3 R3, R3, -UR21, RZ ;  /* 0x8000001503037c10 */ /* 0x000fe2000fffe0ff */
[----:B------:R-:W1:Y:S01]  /*ef60*/  SHFL.IDX PT, R6, R19, RZ, 0x1c1f ;  /* 0x001c1fff13067589 */ /* 0x000e6200000e0000 */
[----:B------:R-:W1:Y:S01]  /*ef70*/  MUFU.TANH R9, R7 ;  /* 0x0000000700097308 */ /* 0x000e620000002400 */
[----:B------:R-:W-:Y:S02]  /*ef80*/  IADD3 R23, -R8, UR38, RZ ;  /* 0x0000002608177c10 */ /* 0x000fe4000fffe1ff */
[C---:B------:R-:W-:Y:S02]  /*ef90*/  IADD3 R20, R3.reuse, c[0x0][0x328], RZ ;  /* 0x0000ca0003147a10 */ /* 0x040fe40007ffe0ff */
[----:B------:R-:W-:Y:S01]  /*efa0*/  IADD3 R22, R3, UR7, RZ ;  /* 0x0000000703167c10 */ /* 0x000fe2000fffe0ff */
[----:B---3--:R-:W-:-:S04]  /*efb0*/  FMUL.FTZ R5, R77, c[0x0][0x320] ;  /* 0x0000c8004d057a20 */ /* 0x008fc80000410000 */
[----:B-----5:R3:W2:Y:S01]  /*efc0*/  MUFU.TANH R12, R5 ;  /* 0x00000005000c7308 */ /* 0x0206a20000002400 */
[----:B-1----:R-:W-:Y:S02]  /*efd0*/  IMAD.IADD R3, R22, 0x1, R6 ;  /* 0x0000000116037824 */ /* 0x002fe400078e0206 */
[----:B---3--:R-:W-:-:S05]  /*efe0*/  FMUL.FTZ R5, R108, c[0x0][0x320] ;  /* 0x0000c8006c057a20 */ /* 0x008fca0000410000 */
[----:B------:R1:W3:Y:S02]  /*eff0*/  MUFU.TANH R11, R5 ;  /* 0x00000005000b7308 */ /* 0x0002e40000002400 */
        /* <DEDUP_REMOVED lines=19> */
.L_x_437:
[----:B------:R-:W-:-:S04]  /*f130*/  MOV R7, c[0x0][0x32c] ;  /* 0x0000cb0000077a02 */ /* 0x000fc80000000f00 */
[----:B------:R-:W-:-:S13]  /*f140*/  ISETP.NE.AND P0, PT, R7, 0x1, PT ;  /* 0x000000010700780c */ /* 0x000fda0003f05270 */
[----:B------:R-:W-:-:S05]  /*f150*/  @P0 IMAD.HI.U32 R7, R6, c[0x0][0x330], RZ ;  /* 0x0000cc0006070a27 */ /* 0x000fca00078e00ff */
[----:B------:R-:W-:Y:S02]  /*f160*/  @P0 SHF.R.U32.HI R6, RZ, c[0x0][0x334], R7 ;  /* 0x0000cd00ff060a19 */ /* 0x000fe40000011607 */
.L_x_438:
[----:B------:R-:W-:Y:S05]  /*f170*/  BSYNC B0 ;  /* 0x0000000000007941 */ /* 0x000fea0003800000 */
.L_x_436:
[----:B------:R-:W-:-:S05]  /*f180*/  IMAD R6, R6, c[0x0][0x32c], R23 ;  /* 0x0000cb0006067a24 */ /* 0x000fca00078e0217 */
[----:B------:R-:W-:Y:S02]  /*f190*/  IADD3 R7, R6, c[0x0][0x32c], RZ ;  /* 0x0000cb0006077a10 */ /* 0x000fe40007ffe0ff */
[----:B------:R-:W-:Y:S02]  /*f1a0*/  IMNMX R3, R3, R6, !PT ;  /* 0x0000000603037217 */ /* 0x000fe40007800200 */
[----:B------:R-:W-:Y:S02]  /*f1b0*/  IMNMX R5, R5, R7, PT ;  /* 0x0000000705057217 */ /* 0x000fe40003800200 */
.L_x_435:
[----:B--234-:R-:W-:Y:S01]  /*f1c0*/  FMUL.FTZ R6, R95, c[0x0][0x320] ;  /* 0x0000c8005f067a20 */ /* 0x01cfe20000410000 */
[----:B------:R-:W-:Y:S01]  /*f1d0*/  UISETP.GE.AND UP0, UPT, UR38, 0x1, UPT ;  /* 0x000000012600788c */ /* 0x000fe2000bf06270 */
[----:B------:R-:W-:Y:S01]  /*f1e0*/  FMUL.FTZ R8, R107, c[0x0][0x320] ;  /* 0x0000c8006b087a20 */ /* 0x000fe20000410000 */
[----:B------:R-:W-:Y:S01]  /*f1f0*/  UISETP.GE.AND UP3, UPT, UR38, 0x2, UPT ;  /* 0x000000022600788c */ /* 0x000fe2000bf66270 */
[----:B------:R1:W2:Y:S01]  /*f200*/  MUFU.TANH R64, R6 ;  /* 0x0000000600407308 */ /* 0x0002a20000002400 */
[----:B------:R-:W-:Y:S01]  /*f210*/  UISETP.GE.AND UP2, UPT, UR38, 0x9, UPT ;  /* 0x000000092600788c */ /* 0x000fe2000bf46270 */
[----:B------:R-:W-:Y:S01]  /*f220*/  FMUL.FTZ R7, R94, c[0x0][0x320] ;  /* 0x0000c8005e077a20 */ /* 0x000fe20000410000 */
[----:B------:R-:W-:Y:S01]  /*f230*/  UP2UR UR37, UPR, URZ, 0x1 ;  /* 0x000000013f257883 */ /* 0x000fe20008000000 */
[----:B------:R-:W-:Y:S01]  /*f240*/  PLOP3.LUT P0, PT, PT, PT, UP0, 0x40, 0x0 ;  /* 0x000000000000781c */ /* 0x000fe20003f0e808 */
[----:B------:R-:W-:Y:S01]  /*f250*/  UISETP.GE.AND UP0, UPT, UR38, 0x11, UPT ;  /* 0x000000112600788c */ /* 0x000fe2000bf06270 */
[----:B------:R-:W-:Y:S01]  /*f260*/  PLOP3.LUT P1, PT, PT, PT, UP3, 0x40, 0x0 ;  /* 0x000000000000781c */ /* 0x000fe20003f2e838 */
[----:B------:R-:W-:Y:S01]  /*f270*/  UISETP.GE.AND UP1, UPT, UR38, 0xa, UPT ;  /* 0x0000000a2600788c */ /* 0x000fe2000bf26270 */
[----:B------:R-:W-:Y:S01]  /*f280*/  PLOP3.LUT P3, PT, PT, PT, UP2, 0x40, 0x0 ;  /* 0x000000000000781c */ /* 0x000fe20003f6e828 */
[----:B------:R-:W-:Y:S01]  /*f290*/  UP2UR UR33, UPR, URZ, 0x1 ;  /* 0x000000013f217883 */ /* 0x000fe20008000000 */
[C---:B------:R-:W-:Y:S01]  /*f2a0*/  ISETP.GT.AND P0, PT, R3.reuse, RZ, P0 ;  /* 0x000000ff0300720c */ /* 0x040fe20000704270 */
[----:B------:R-:W-:Y:S01]  /*f2b0*/  UISETP.GE.AND UP6, UPT, UR38, 0x42, UPT ;  /* 0x000000422600788c */ /* 0x000fe2000bfc6270 */
[C---:B------:R-:W-:Y:S01]  /*f2c0*/  ISETP.GT.AND P4, PT, R3.reuse, 0x1, P1 ;  /* 0x000000010300780c */ /* 0x040fe20000f84270 */
[----:B------:R-:W-:Y:S01]  /*f2d0*/  UISETP.GE.AND UP5, UPT, UR38, 0x49, UPT ;  /* 0x000000492600788c */ /* 0x000fe2000bfa6270 */
[----:B------:R-:W-:Y:S01]  /*f2e0*/  ISETP.GT.AND P1, PT, R3, 0x8, P3 ;  /* 0x000000080300780c */ /* 0x000fe20001f24270 */
[----:B------:R-:W-:Y:S01]  /*f2f0*/  UISETP.GE.AND UP4, UPT, UR38, 0x4a, UPT ;  /* 0x0000004a2600788c */ /* 0x000fe2000bf86270 */
[----:B-1----:R-:W-:Y:S01]  /*f300*/  FMUL.FTZ R6, R82, c[0x0][0x320] ;  /* 0x0000c80052067a20 */ /* 0x002fe20000410000 */
[----:B------:R-:W-:Y:S01]  /*f310*/  PLOP3.LUT P3, PT, PT, PT, UP0, 0x40, 0x0 ;  /* 0x000000000000781c */ /* 0x000fe20003f6e808 */
[----:B------:R-:W-:Y:S01]  /*f320*/  UISETP.GE.AND UP0, UPT, UR38, 0x12, UPT ;  /* 0x000000122600788c */ /* 0x000fe2000bf06270 */
[C---:B------:R-:W-:Y:S01]  /*f330*/  ISETP.LT.OR P2, PT, R5.reuse, 0x1, P0 ;  /* 0x000000010500780c */ /* 0x040fe20000741670 */
[----:B------:R1:W3:Y:S01]  /*f340*/  MUFU.TANH R63, R6 ;  /* 0x00000006003f7308 */ /* 0x0002e20000002400 */
[----:B------:R-:W-:Y:S01]  /*f350*/  PLOP3.LUT P0, PT, PT, PT, UP1, 0x40, 0x0 ;  /* 0x000000000000781c */ /* 0x000fe20003f0e818 */
[----:B------:R-:W-:Y:S01]  /*f360*/  UP2UR UR32, UPR, URZ, 0x1 ;  /* 0x000000013f207883 */ /* 0x000fe20008000000 */
[----:B------:R-:W-:Y:S01]  /*f370*/  ISETP.LT.OR P5, PT, R5, 0x2, P4 ;  /* 0x000000020500780c */ /* 0x000fe200027a1670 */
[----:B------:R-:W-:Y:S01]  /*f380*/  UP2UR UR35, UPR, URZ, 0x4 ;  /* 0x000000043f237883 */ /* 0x000fe20008000000 */
[----:B------:R-:W-:Y:S01]  /*f390*/  ISETP.GT.AND P4, PT, R3, 0x9, P0 ;  /* 0x000000090300780c */ /* 0x000fe20000784270 */
[----:B------:R-:W-:Y:S01]  /*f3a0*/  UP2UR UR34, UPR, URZ, 0x2 ;  /* 0x000000023f227883 */ /* 0x000fe20008000000 */
[----:B------:R-:W-:Y:S01]  /*f3b0*/  PLOP3.LUT P0, PT, PT, PT, UP0, 0x40, 0x0 ;  /* 0x000000000000781c */ /* 0x000fe20003f0e808 */
[----:B------:R-:W-:Y:S01]  /*f3c0*/  UISETP.GE.AND UP0, UPT, UR38, 0x19, UPT ;  /* 0x000000192600788c */ /* 0x000fe2000bf06270 */
[----:B------:R-:W4:Y:S01]  /*f3d0*/  MUFU.TANH R18, R8 ;  /* 0x0000000800127308 */ /* 0x000f220000002400 */
[----:B------:R-:W-:-:S02]  /*f3e0*/  UISETP.GE.AND UP2, UPT, UR38, 0x52, UPT ;  /* 0x000000522600788c */ /* 0x000fc4000bf46270 */
[----:B------:R-:W-:Y:S02]  /*f3f0*/  UP2UR UR31, UPR, URZ, 0x1 ;  /* 0x000000013f1f7883 */ /* 0x000fe40008000000 */
[----:B------:R-:W-:Y:S01]  /*f400*/  UISETP.GE.AND UP1, UPT, UR38, 0x59, UPT ;  /* 0x000000592600788c */ /* 0x000fe2000bf26270 */
[----:B-1----:R-:W-:Y:S01]  /*f410*/  FMUL.FTZ R6, R83, c[0x0][0x320] ;  /* 0x0000c80053067a20 */ /* 0x002fe20000410000 */
[----:B------:R-:W-:Y:S02]  /*f420*/  UP2UR UR39, UPR, URZ, 0x40 ;  /* 0x000000403f277883 */ /* 0x000fe40008000000 */
[----:B------:R-:W-:Y:S01]  /*f430*/  UP2UR UR36, UPR, URZ, 0x8 ;  /* 0x000000083f247883 */ /* 0x000fe20008000000 */
[----:B------:R1:W1:Y:S01]  /*f440*/  MUFU.TANH R61, R6 ;  /* 0x00000006003d7308 */ /* 0x0002620000002400 */
[----:B------:R-:W-:Y:S01]  /*f450*/  UISETP.GE.AND UP3, UPT, UR38, 0x51, UPT ;  /* 0x000000512600788c */ /* 0x000fe2000bf66270 */
        /* <DEDUP_REMOVED lines=16> */
[----:B------:R-:W-:-:S03]  /*f560*/  ISETP.LT.OR P5, PT, R5, 0xa, P4 ;  /* 0x0000000a0500780c */ /* 0x000fc600027a1670 */
[----:B------:R1:W1:Y:S01]  /*f570*/  MUFU.TANH R47, R6 ;  /* 0x00000006002f7308 */ /* 0x0002620000002400 */
[----:B------:R-:W-:Y:S02]  /*f580*/  ISETP.GT.AND P4, PT, R3, 0x11, P0 ;  /* 0x000000110300780c */ /* 0x000fe40000784270 */
[----:B------:R-:W-:Y:S02]  /*f590*/  FSEL R76, R54, -INF , !P5 ;  /* 0xff800000364c7808 */ /* 0x000fe40006800000 */
[----:B------:R-:W-:-:S04]  /*f5a0*/  ISETP.LT.OR P5, PT, R5, 0x12, P4 ;  /* 0x000000120500780c */ /* 0x000fc800027a1670 */
[----:B------:R-:W-:Y:S01]  /*f5b0*/  FSEL R83, R52, -INF , !P5 ;  /* 0xff80000034537808 */ /* 0x000fe20006800000 */
[----:B-1----:R-:W-:-:S04]  /*f5c0*/  FMUL.FTZ R6, R110, c[0x0][0x320] ;  /* 0x0000c8006e067a20 */ /* 0x002fc80000410000 */
[----:B------:R1:W1:Y:S02]  /*f5d0*/  MUFU.TANH R28, R6 ;  /* 0x00000006001c7308 */ /* 0x0002640000002400 */
[----:B-1----:R-:W-:Y:S01]  /*f5e0*/  FMUL.FTZ R6, R70, c[0x0][0x320] ;  /* 0x0000c80046067a20 */ /* 0x002fe20000410000 */
[----:B------:R-:W-:Y:S02]  /*f5f0*/  FSEL R70, R11, -INF , !P2 ;  /* 0xff8000000b467808 */ /* 0x000fe40005000000 */
[----:B------:R-:W-:-:S03]  /*f600*/  ISETP.LT.OR P2, PT, R5, 0x9, P1 ;  /* 0x000000090500780c */ /* 0x000fc60000f41670 */
[----:B------:R1:W1:Y:S01]  /*f610*/  MUFU.TANH R41, R6 ;  /* 0x0000000600297308 */ /* 0x0002620000002400 */
[----:B------:R-:W-:Y:S02]  /*f620*/  ISETP.GT.AND P1, PT, R3, 0x10, P3 ;  /* 0x000000100300780c */ /* 0x000fe40001f24270 */
[----:B------:R-:W-:Y:S01]  /*f630*/  PLOP3.LUT P3, PT, PT, PT, UP0, 0x40, 0x0 ;  /* 0x000000000000781c */ /* 0x000fe20003f6e808 */
[----:B------:R-:W-:Y:S01]  /*f640*/  UISETP.GE.AND UP0, UPT, UR38, 0x1a, UPT ;  /* 0x0000001a2600788c */ /* 0x000fe2000bf06270 */
[----:B------:R-:W-:Y:S02]  /*f650*/  FSEL R75, R55, -INF , !P2 ;  /* 0xff800000374b7808 */ /* 0x000fe40005000000 */
[----:B------:R-:W-:Y:S01]  /*f660*/  ISETP.LT.OR P2, PT, R5, 0x11, P1 ;  /* 0x000000110500780c */ /* 0x000fe20000f41670 */
[----:B------:R-:W-:Y:S01]  /*f670*/  UP2UR UR30, UPR, URZ, 0x1 ;  /* 0x000000013f1e7883 */ /* 0x000fe20008000000 */
[----:B------:R-:W-:Y:S02]  /*f680*/  ISETP.GT.AND P1, PT, R3, 0x18, P3 ;  /* 0x000000180300780c */ /* 0x000fe40001f24270 */
[----:B------:R-:W-:Y:S01]  /*f690*/  PLOP3.LUT P0, PT, PT, PT, UP0, 0x40, 0x0 ;  /* 0x000000000000781c */ /* 0x000fe20003f0e808 */
[----:B------:R-:W-:Y:S01]  /*f6a0*/  UISETP.GE.AND UP0, UPT, UR38, 0x21, UPT ;  /* 0x000000212600788c */ /* 0x000fe2000bf06270 */
[----:B------:R-:W-:-:S02]  /*f6b0*/  FSEL R82, R53, -INF , !P2 ;  /* 0xff80000035527808 */ /* 0x000fc40005000000 */
[----:B------:R-:W-:Y:S01]  /*f6c0*/  ISETP.GT.AND P4, PT, R3, 0x19, P0 ;  /* 0x000000190300780c */ /* 0x000fe20000784270 */
[----:B------:R-:W-:Y:S01]  /*f6d0*/  UP2UR UR29, UPR, URZ, 0x1 ;  /* 0x000000013f1d7883 */ /* 0x000fe20008000000 */
[----:B------:R-:W-:Y:S01]  /*f6e0*/  ISETP.LT.OR P2, PT, R5, 0x19, P1 ;  /* 0x000000190500780c */ /* 0x000fe20000f41670 */
[----:B-1----:R-:W-:Y:S01]  /*f6f0*/  FMUL.FTZ R6, R71, c[0x0][0x320] ;  /* 0x0000c80047067a20 */ /* 0x002fe20000410000 */
        /* <DEDUP_REMOVED lines=32> */
[----:B------:R-:W-:Y:S01]  /*f900*/  FSEL R110, R42, -INF , !P2 ;  /* 0xff8000002a6e7808 */ /* 0x000fe20005000000 */
        /* <DEDUP_REMOVED lines=16> */
[----:B------:R-:W-:Y:S01]  /*fa10*/  PLOP3.LUT P2, PT, PT, PT, UP6, 0x40, 0x0 ;  /* 0x000000000000781c */ /* 0x000fe20003f4e868 */
[----:B-1----:R-:W-:Y:S01]  /*fa20*/  FMUL.FTZ R6, R86, c[0x0][0x320] ;  /* 0x0000c80056067a20 */ /* 0x002fe20000410000 */
[----:B------:R-:W-:Y:S01]  /*fa30*/  ISETP.GT.AND P4, PT, R3, 0x39, P0 ;  /* 0x000000390300780c */ /* 0x000fe20000784270 */
[----:B------:R-:W-:Y:S01]  /*fa40*/  UP2UR UR7, UPR, URZ, 0x1 ;  /* 0x000000013f077883 */ /* 0x000fe20008000000 */
[----:B------:R-:W-:Y:S01]  /*fa50*/  ISETP.LT.OR P0, PT, R5, 0x39, P1 ;  /* 0x000000390500780c */ /* 0x000fe20000f01670 */
[----:B------:R1:W1:Y:S01]  /*fa60*/  MUFU.TANH R40, R6 ;  /* 0x0000000600287308 */ /* 0x0002620000002400 */
[----:B------:R-:W-:Y:S01]  /*fa70*/  PLOP3.LUT P1, PT, PT, PT, UP5, 0x40, 0x0 ;  /* 0x000000000000781c */ /* 0x000fe20003f2e858 */
[----:B------:R-:W-:Y:S01]  /*fa80*/  UISETP.NE.AND UP6, UPT, UR23, URZ, UPT ;  /* 0x0000003f1700728c */ /* 0x000fe2000bfc5270 */
[----:B------:R-:W-:-:S02]  /*fa90*/  FSEL R144, R34, -INF , !P0 ;  /* 0xff80000022907808 */ /* 0x000fc40004000000 */
[----:B------:R-:W-:Y:S02]  /*faa0*/  PLOP3.LUT P0, PT, PT, PT, UP4, 0x40, 0x0 ;  /* 0x000000000000781c */ /* 0x000fe40003f0e848 */
[C---:B------:R-:W-:Y:S02]  /*fab0*/  ISETP.GT.AND P2, PT, R3.reuse, 0x41, P2 ;  /* 0x000000410300780c */ /* 0x040fe40001744270 */
[C---:B------:R-:W-:Y:S02]  /*fac0*/  ISETP.GT.AND P1, PT, R3.reuse, 0x48, P1 ;  /* 0x000000480300780c */ /* 0x040fe40000f24270 */
[----:B------:R-:W-:Y:S02]  /*fad0*/  ISETP.GT.AND P0, PT, R3, 0x49, P0 ;  /* 0x000000490300780c */ /* 0x000fe40000704270 */
[----:B------:R-:W-:Y:S01]  /*fae0*/  PLOP3.LUT P3, PT, PT, PT, UP0, 0x40, 0x0 ;  /* 0x000000000000781c */ /* 0x000fe20003f6e808 */
[----:B------:R-:W-:Y:S01]  /*faf0*/  UISETP.GE.AND UP0, UPT, UR38, 0x5a, UPT ;  /* 0x0000005a2600788c */ /* 0x000fe2000bf06270 */
[----:B------:R-:W-:Y:S01]  /*fb00*/  ISETP.LT.OR P2, PT, R5, 0x42, P2 ;  /* 0x000000420500780c */ /* 0x000fe20001741670 */
[----:B-1----:R-:W-:Y:S01]  /*fb10*/  FMUL.FTZ R6, R87, c[0x0][0x320] ;  /* 0x0000c80057067a20 */ /* 0x002fe20000410000 */
[----:B------:R-:W-:-:S02]  /*fb20*/  ISETP.LT.OR P1, PT, R5, 0x49, P1 ;  /* 0x000000490500780c */ /* 0x000fc40000f21670 */
[----:B------:R-:W-:Y:S01]  /*fb30*/  ISETP.LT.OR P0, PT, R5, 0x4a, P0 ;  /* 0x0000004a0500780c */ /* 0x000fe20000701670 */
[----:B------:R1:W1:Y:S01]  /*fb40*/  MUFU.TANH R44, R6 ;  /* 0x00000006002c7308 */ /* 0x0002620000002400 */
[----:B------:R-:W-:Y:S02]  /*fb50*/  ISETP.GT.AND P3, PT, R3, 0x40, P3 ;  /* 0x000000400300780c */ /* 0x000fe40001f64270 */
[----:B------:R-:W-:Y:S02]  /*fb60*/  FSEL R192, R31, -INF , !P2 ;  /* 0xff8000001fc07808 */ /* 0x000fe40005000000 */
[----:B------:R-:W-:Y:S02]  /*fb70*/  PLOP3.LUT P2, PT, PT, PT, UP2, 0x40, 0x0 ;  /* 0x000000000000781c */ /* 0x000fe40003f4e828 */
[----:B------:R-:W-:Y:S02]  /*fb80*/  FSEL R191, R17, -INF , !P1 ;  /* 0xff80000011bf7808 */ /* 0x000fe40004800000 */
[----:B------:R-:W-:Y:S01]  /*fb90*/  PLOP3.LUT P1, PT, PT, PT, UP1, 0x40, 0x0 ;  /* 0x000000000000781c */ /* 0x000fe20003f2e818 */
[----:B------:R-:W2:Y:S01]  /*fba0*/  MUFU.TANH R17, R7 ;  /* 0x0000000700117308 */ /* 0x000ea20000002400 */
[----:B------:R-:W-:-:S02]  /*fbb0*/  FSEL R193, R16, -INF , !P0 ;  /* 0xff80000010c17808 */ /* 0x000fc40004000000 */
[----:B------:R-:W-:Y:S02]  /*fbc0*/  PLOP3.LUT P0, PT, PT, PT, UP0, 0x40, 0x0 ;  /* 0x000000000000781c */ /* 0x000fe40003f0e808 */
[----:B------:R-:W-:Y:S01]  /*fbd0*/  ISETP.LT.OR P3, PT, R5, 0x41, P3 ;  /* 0x000000410500780c */ /* 0x000fe20001f61670 */
[----:B-1----:R-:W-:Y:S01]  /*fbe0*/  FMUL.FTZ R6, R103, c[0x0][0x320] ;  /* 0x0000c80067067a20 */ /* 0x002fe20000410000 */
[C---:B------:R-:W-:Y:S02]  /*fbf0*/  ISETP.GT.AND P2, PT, R3.reuse, 0x51, P2 ;  /* 0x000000510300780c */ /* 0x040fe40001744270 */
[C---:B------:R-:W-:Y:S01]  /*fc00*/  ISETP.GT.AND P1, PT, R3.reuse, 0x58, P1 ;  /* 0x000000580300780c */ /* 0x040fe20000f24270 */
[----:B------:R1:W1:Y:S01]  /*fc10*/  MUFU.TANH R25, R6 ;  /* 0x0000000600197308 */ /* 0x0002620000002400 */
[----:B------:R-:W-:Y:S02]  /*fc20*/  ISETP.GT.AND P0, PT, R3, 0x59, P0 ;  /* 0x000000590300780c */ /* 0x000fe40000704270 */
[----:B------:R-:W-:-:S02]  /*fc30*/  ISETP.LT.OR P4, PT, R5, 0x3a, P4 ;  /* 0x0000003a0500780c */ /* 0x000fc40002781670 */
[----:B------:R-:W-:Y:S02]  /*fc40*/  FSEL R152, R32, -INF , !P3 ;  /* 0xff80000020987808 */ /* 0x000fe40005800000 */
[C---:B------:R-:W-:Y:S02]  /*fc50*/  ISETP.LT.OR P3, PT, R5.reuse, 0x52, P2 ;  /* 0x000000520500780c */ /* 0x040fe40001761670 */
[C---:B------:R-:W-:Y:S02]  /*fc60*/  ISETP.LT.OR P2, PT, R5.reuse, 0x59, P1 ;  /* 0x000000590500780c */ /* 0x040fe40000f41670 */
[----:B------:R-:W-:Y:S02]  /*fc70*/  ISETP.LT.OR P1, PT, R5, 0x5a, P0 ;  /* 0x0000005a0500780c */ /* 0x000fe40000721670 */
[----:B------:R-:W-:Y:S02]  /*fc80*/  FSEL R148, R33, -INF , !P4 ;  /* 0xff80000021947808 */ /* 0x000fe40006000000 */
[----:B------:R-:W-:Y:S01]  /*fc90*/  PLOP3.LUT P0, PT, PT, PT, UP6, 0x40, 0x0 ;  /* 0x000000000000781c */ /* 0x000fe20003f0e868 */
[----:B-1----:R-:W-:Y:S01]  /*fca0*/  FMUL.FTZ R6, R78, c[0x0][0x320] ;  /* 0x0000c8004e067a20 */ /* 0x002fe20000410000 */
[----:B------:R-:W-:Y:S01]  /*fcb0*/  PLOP3.LUT P4, PT, PT, PT, UP3, 0x40, 0x0 ;  /* 0x000000000000781c */ /* 0x000fe20003f8e838 */
[----:B------:R-:W-:Y:S01]  /*fcc0*/  UISETP.NE.AND UP6, UPT, UR39, URZ, UPT ;  /* 0x0000003f2700728c */ /* 0x000fe2000bfc5270 */
[----:B------:R-:W-:Y:S01]  /*fcd0*/  FSEL R141, R36, -INF , !P5 ;  /* 0xff800000248d7808 */ /* 0x000fe20006800000 */
[----:B------:R1:W1:Y:S01]  /*fce0*/  MUFU.TANH R37, R6 ;  /* 0x0000000600257308 */ /* 0x0002620000002400 */
[----:B------:R-:W-:-:S02]  /*fcf0*/  ISETP.GT.AND P4, PT, R3, 0x50, P4 ;  /* 0x000000500300780c */ /* 0x000fc40002784270 */
[----:B------:R-:W-:Y:S02]  /*fd00*/  FSEL R234, R14, -INF , !P3 ;  /* 0xff8000000eea7808 */ /* 0x000fe40005800000 */
[----:B------:R-:W-:Y:S02]  /*fd10*/  ISETP.LT.OR P4, PT, R5, 0x51, P4 ;  /* 0x000000510500780c */ /* 0x000fe40002781670 */
[----:B------:R-:W-:Y:S02]  /*fd20*/  FSEL R233, R13, -INF , !P2 ;  /* 0xff8000000de97808 */ /* 0x000fe40005000000 */
[----:B------:R-:W-:Y:S02]  /*fd30*/  FSEL R235, R15, -INF , !P4 ;  /* 0xff8000000feb7808 */ /* 0x000fe40006000000 */
[----:B------:R-:W-:Y:S01]  /*fd40*/  FSEL R232, R12, -INF , !P1 ;  /* 0xff8000000ce87808 */ /* 0x000fe20004800000 */
[----:B-1----:R-:W-:-:S04]  /*fd50*/  FMUL.FTZ R6, R79, c[0x0][0x320] ;  /* 0x0000c8004f067a20 */ /* 0x002fc80000410000 */
[----:B------:R1:W1:Y:S02]  /*fd60*/  MUFU.TANH R35, R6 ;  /* 0x0000000600237308 */ /* 0x0002640000002400 */
[----:B-1----:R-:W-:-:S06]  /*fd70*/  FMUL.FTZ R6, R106, c[0x0][0x320] ;  /* 0x0000c8006a067a20 */ /* 0x002fcc0000410000 */
[----:B------:R1:W1:Y:S02]  /*fd80*/  MUFU.TANH R24, R6 ;  /* 0x0000000600187308 */ /* 0x0002640000002400 */
[----:B-1----:R-:W1:Y:S02]  /*fd90*/  SHFL.IDX PT, R6, R19, 0x1, 0x1c1f ;  /* 0x003c1f0013067f89 */ /* 0x002e6400000e0000 */
[--C-:B-1----:R-:W-:Y:S02]  /*fda0*/  IMAD.IADD R5, R20, 0x1, R6.reuse ;  /* 0x0000000114057824 */ /* 0x102fe400078e0206 */
        /* <DEDUP_REMOVED lines=15> */
.L_x_441:
[----:B------:R-:W-:-:S04]  /*fea0*/  MOV R7, c[0x0][0x32c] ;  /* 0x0000cb0000077a02 */ /* 0x000fc80000000f00 */
[----:B------:R-:W-:-:S13]  /*feb0*/  ISETP.NE.AND P0, PT, R7, 0x1, PT ;  /* 0x000000010700780c */ /* 0x000fda0003f05270 */
[----:B------:R-:W-:-:S05]  /*fec0*/  @P0 IMAD.HI.U32 R7, R6, c[0x0][0x330], RZ ;  /* 0x0000cc0006070a27 */ /* 0x000fca00078e00ff */
[----:B------:R-:W-:Y:S02]  /*fed0*/  @P0 SHF.R.U32.HI R6, RZ, c[0x0][0x334], R7 ;  /* 0x0000cd00ff060a19 */ /* 0x000fe40000011607 */
.L_x_442:
[----:B------:R-:W-:Y:S05]  /*fee0*/  BSYNC B0 ;  /* 0x0000000000007941 */ /* 0x000fea0003800000 */
.L_x_440:
[----:B------:R-:W-:-:S05]  /*fef0*/  IMAD R6, R6, c[0x0][0x32c], R23 ;  /* 0x0000cb0006067a24 */ /* 0x000fca00078e0217 */
[----:B------:R-:W-:Y:S02]  /*ff00*/  IADD3 R7, R6, c[0x0][0x32c], RZ ;  /* 0x0000cb0006077a10 */ /* 0x000fe40007ffe0ff */
[----:B------:R-:W-:Y:S02]  /*ff10*/  IMNMX R3, R3, R6, !PT ;  /* 0x0000000603037217 */ /* 0x000fe40007800200 */
[----:B------:R-:W-:Y:S02]  /*ff20*/  IMNMX R5, R5, R7, PT ;  /* 0x0000000705057217 */ /* 0x000fe40003800200 */
.L_x_439:
        /* <DEDUP_REMOVED lines=12> */
[----:B------:R-:W-:Y:S01]  /*fff0*/  PLOP3.LUT P0, PT, PT, PT, UP4, 0x40, 0x0 ;  /* 0x000000000000781c */ /* 0x000fe20003f0e848 */
[----:B------:R-:W-:Y:S01]  /*10000*/  UP2UR UR41, UPR, URZ, 0x8 ;  /* 0x000000083f297883 */ /* 0x000fe20008000000 */
[C---:B------:R-:W-:Y:S01]  /*10010*/  ISETP.GT.AND P1, PT, R3.reuse, RZ, P1 ;  /* 0x000000ff0300720c */ /* 0x040fe20000f24270 */
[----:B------:R-:W-:Y:S01]  /*10020*/  UISETP.NE.AND UP3, UPT, UR34, URZ, UPT ;  /* 0x0000003f2200728c */ /* 0x000fe2000bf65270 */
[----:B------:R-:W-:Y:S01]  /*10030*/  ISETP.GT.AND P0, PT, R3, 0x1, P0 ;  /* 0x000000010300780c */ /* 0x000fe20000704270 */
[----:B------:R-:W-:Y:S01]  /*10040*/  UP2UR UR39, UPR, URZ, 0x2 ;  /* 0x000000023f277883 */ /* 0x000fe20008000000 */
[C---:B------:R-:W-:Y:S01]  /*10050*/  ISETP.LT.OR P1, PT, R5.reuse, 0x1, P1 ;  /* 0x000000010500780c */ /* 0x040fe20000f21670 */
[----:B------:R-:W-:Y:S01]  /*10060*/  UISETP.NE.AND UP1, UPT, UR33, URZ, UPT ;  /* 0x0000003f2100728c */ /* 0x000fe2000bf25270 */
[----:B------:R-:W-:Y:S01]  /*10070*/  PLOP3.LUT P4, PT, PT, PT, UP2, 0x40, 0x0 ;  /* 0x000000000000781c */ /* 0x000fe20003f8e828 */
[----:B------:R-:W-:Y:S01]  /*10080*/  UISETP.NE.AND UP0, UPT, UR32, URZ, UPT ;  /* 0x0000003f2000728c */ /* 0x000fe2000bf05270 */
[----:B------:R-:W-:Y:S01]  /*10090*/  ISETP.LT.OR P2, PT, R5, 0x2, P0 ;  /* 0x000000020500780c */ /* 0x000fe20000741670 */
[----:B-1----:R-:W-:Y:S01]  /*100a0*/  FMUL.FTZ R6, R173, c[0x0][0x320] ;  /* 0x0000c800ad067a20 */ /* 0x002fe20000410000 */
[----:B------:R-:W-:Y:S01]  /*100b0*/  FSEL R57, R28, -INF , !P1 ;  /* 0xff8000001c397808 */ /* 0x000fe20004800000 */
[----:B------:R-:W-:Y:S01]  /*100c0*/  UISETP.NE.AND UP2, UPT, UR30, URZ, UPT ;  /* 0x0000003f1e00728c */ /* 0x000fe2000bf45270 */
[----:B------:R-:W-:Y:S01]  /*100d0*/  PLOP3.LUT P3, PT, PT, PT, UP3, 0x40, 0x0 ;  /* 0x000000000000781c */ /* 0x000fe20003f6e838 */
[----:B------:R-:W-:Y:S01]  /*100e0*/  UISETP.NE.AND UP3, UPT, UR31, URZ, UPT ;  /* 0x0000003f1f00728c */ /* 0x000fe2000bf65270 */
[----:B------:R-:W-:Y:S01]  /*100f0*/  ISETP.GT.AND P1, PT, R3, 0x8, P4 ;  /* 0x000000080300780c */ /* 0x000fe20002724270 */
[----:B------:R1:W3:Y:S01]  /*10100*/  MUFU.TANH R56, R6 ;  /* 0x0000000600387308 */ /* 0x0002e20000002400 */
[----:B------:R-:W-:Y:S01]  /*10110*/  FSEL R59, R27, -INF , !P2 ;  /* 0xff8000001b3b7808 */ /* 0x000fe20005000000 */
[----:B------:R-:W-:Y:S01]  /*10120*/  UISETP.NE.AND UP4, UPT, UR42, URZ, UPT ;  /* 0x0000003f2a00728c */ /* 0x000fe2000bf85270 */
[----:B------:R-:W-:Y:S01]  /*10130*/  PLOP3.LUT P0, PT, PT, PT, UP1, 0x40, 0x0 ;  /* 0x000000000000781c */ /* 0x000fe20003f0e818 */
[----:B------:R-:W-:Y:S01]  /*10140*/  UISETP.NE.AND UP1, UPT, UR29, URZ, UPT ;  /* 0x0000003f1d00728c */ /* 0x000fe2000bf25270 */
[----:B------:R-:W-:Y:S01]  /*10150*/  ISETP.GT.AND P2, PT, R3, 0x9, P3 ;  /* 0x000000090300780c */ /* 0x000fe20001f44270 */
[----:B------:R-:W-:Y:S01]  /*10160*/  FMUL.FTZ R16, R125, c[0x0][0x320] ;  /* 0x0000c8007d107a20 */ /* 0x000fe20000410000 */
[----:B------:R-:W-:Y:S01]  /*10170*/  ISETP.LT.OR P1, PT, R5, 0x9, P1 ;  /* 0x000000090500780c */ /* 0x000fe20000f21670 */
[----:B------:R4:W2:Y:S01]  /*10180*/  MUFU.TANH R46, R11 ;  /* 0x0000000b002e7308 */ /* 0x0008a20000002400 */
[----:B------:R-:W-:Y:S01]  /*10190*/  PLOP3.LUT P5, PT, PT, PT, UP0, 0x40, 0x0 ;  /* 0x000000000000781c */ /* 0x000fe20003fae808 */
[----:B------:R-:W-:Y:S01]  /*101a0*/  UISETP.NE.AND UP0, UPT, UR28, URZ, UPT ;  /* 0x0000003f1c00728c */ /* 0x000fe2000bf05270 */
[----:B------:R-:W-:Y:S01]  /*101b0*/  ISETP.GT.AND P0, PT, R3, 0x10, P0 ;  /* 0x000000100300780c */ /* 0x000fe20000704270 */
[----:B------:R-:W-:Y:S01]  /*101c0*/  FMUL.FTZ R15, R121, c[0x0][0x320] ;  /* 0x0000c800790f7a20 */ /* 0x000fe20000410000 */
[----:B------:R-:W-:Y:S01]  /*101d0*/  ISETP.LT.OR P2, PT, R5, 0xa, P2 ;  /* 0x0000000a0500780c */ /* 0x000fe20001741670 */
[----:B------:R-:W-:Y:S01]  /*101e0*/  FMUL.FTZ R13, R129, c[0x0][0x320] ;  /* 0x0000c800810d7a20 */ /* 0x000fe20000410000 */
[----:B------:R-:W-:Y:S01]  /*101f0*/  FSEL R65, R24, -INF , !P1 ;  /* 0xff80000018417808 */ /* 0x000fe20004800000 */
[----:B-1----:R-:W-:Y:S01]  /*10200*/  FMUL.FTZ R6, R161, c[0x0][0x320] ;  /* 0x0000c800a1067a20 */ /* 0x002fe20000410000 */
[----:B------:R-:W-:Y:S01]  /*10210*/  ISETP.GT.AND P1, PT, R3, 0x11, P5 ;  /* 0x000000110300780c */ /* 0x000fe20002f24270 */
[----:B------:R-:W-:Y:S01]  /*10220*/  FMUL.FTZ R10, R172, c[0x0][0x320] ;  /* 0x0000c800ac0a7a20 */ /* 0x000fe20000410000 */
[----:B------:R-:W-:Y:S01]  /*10230*/  PLOP3.LUT P4, PT, PT, PT, UP3, 0x40, 0x0 ;  /* 0x000000000000781c */ /* 0x000fe20003f8e838 */
[----:B------:R1:W1:Y:S01]  /*10240*/  MUFU.TANH R53, R6 ;  /* 0x0000000600357308 */ /* 0x0002620000002400 */
[C---:B------:R-:W-:Y:S01]  /*10250*/  ISETP.LT.OR P0, PT, R5.reuse, 0x11, P0 ;  /* 0x000000110500780c */ /* 0x040fe20000701670 */
[----:B------:R-:W-:Y:S01]  /*10260*/  UISETP.NE.AND UP3, UPT, UR14, URZ, UPT ;  /* 0x0000003f0e00728c */ /* 0x000fe2000bf65270 */
[----:B------:R-:W-:Y:S01]  /*10270*/  FSEL R66, R18, -INF , !P2 ;  /* 0xff80000012427808 */ /* 0x000fe20005000000 */
[----:B------:R-:W-:Y:S01]  /*10280*/  FMUL.FTZ R9, R116, c[0x0][0x320] ;  /* 0x0000c80074097a20 */ /* 0x000fe20000410000 */
[----:B------:R-:W-:Y:S01]  /*10290*/  ISETP.LT.OR P2, PT, R5, 0x12, P1 ;  /* 0x000000120500780c */ /* 0x000fe20000f41670 */
[----:B------:R-:W-:Y:S01]  /*102a0*/  FMUL.FTZ R8, R117, c[0x0][0x320] ;  /* 0x0000c80075087a20 */ /* 0x000fe20000410000 */
[----:B------:R-:W-:Y:S01]  /*102b0*/  PLOP3.LUT P3, PT, PT, PT, UP2, 0x40, 0x0 ;  /* 0x000000000000781c */ /* 0x000fe20003f6e828 */
[----:B------:R-:W-:Y:S01]  /*102c0*/  UISETP.NE.AND UP2, UPT, UR25, URZ, UPT ;  /* 0x0000003f1900728c */ /* 0x000fe2000bf45270 */
[----:B------:R-:W-:Y:S01]  /*102d0*/  ISETP.GT.AND P1, PT, R3, 0x18, P4 ;  /* 0x000000180300780c */ /* 0x000fe20002724270 */
[----:B------:R-:W-:Y:S01]  /*102e0*/  FMUL.FTZ R7, R169, c[0x0][0x320] ;  /* 0x0000c800a9077a20 */ /* 0x000fe20000410000 */
[----:B------:R-:W-:Y:S01]  /*102f0*/  FSEL R80, R30, -INF , !P0 ;  /* 0xff8000001e507808 */ /* 0x000fe20004000000 */
[----:B----4-:R-:W-:Y:S01]  /*10300*/  FMUL.FTZ R11, R132, c[0x0][0x320] ;  /* 0x0000c800840b7a20 */ /* 0x010fe20000410000 */
[----:B------:R-:W-:Y:S01]  /*10310*/  PLOP3.LUT P0, PT, PT, PT, UP1, 0x40, 0x0 ;  /* 0x000000000000781c */ /* 0x000fe20003f0e818 */
[----:B------:R-:W-:Y:S01]  /*10320*/  UISETP.NE.AND UP1, UPT, UR20, URZ, UPT ;  /* 0x0000003f1400728c */ /* 0x000fe2000bf25270 */
[----:B------:R-:W-:Y:S01]  /*10330*/  FSEL R81, R29, -INF , !P2 ;  /* 0xff8000001d517808 */ /* 0x000fe20005000000 */
[----:B-1----:R-:W-:Y:S01]  /*10340*/  FMUL.FTZ R6, R137, c[0x0][0x320] ;  /* 0x0000c80089067a20 */ /* 0x002fe20000410000 */
[----:B------:R-:W-:Y:S01]  /*10350*/  ISETP.GT.AND P2, PT, R3, 0x19, P3 ;  /* 0x000000190300780c */ /* 0x000fe20001f44270 */
[----:B------:R-:W1:Y:S01]  /*10360*/  MUFU.TANH R49, R16 ;  /* 0x0000001000317308 */ /* 0x000e620000002400 */
[----:B------:R-:W-:-:S02]  /*10370*/  ISETP.LT.OR P1, PT, R5, 0x19, P1 ;  /* 0x000000190500780c */ /* 0x000fc40000f21670 */
[----:B------:R-:W-:Y:S01]  /*10380*/  PLOP3.LUT P5, PT, PT, PT, UP0, 0x40, 0x0 ;  /* 0x000000000000781c */ /* 0x000fe20003fae808 */
[----:B------:R-:W-:Y:S01]  /*10390*/  UISETP.NE.AND UP0, UPT, UR16, URZ, UPT ;  /* 0x0000003f1000728c */ /* 0x000fe2000bf05270 */
[----:B------:R-:W-:Y:S02]  /*103a0*/  ISETP.GT.AND P0, PT, R3, 0x20, P0 ;  /* 0x000000200300780c */ /* 0x000fe40000704270 */
[----:B------:R-:W-:Y:S01]  /*103b0*/  ISETP.LT.OR P2, PT, R5, 0x1a, P2 ;  /* 0x0000001a0500780c */ /* 0x000fe20001741670 */
[----:B------:R4:W1:Y:S01]  /*103c0*/  MUFU.TANH R55, R6 ;  /* 0x0000000600377308 */ /* 0x0008620000002400 */
[----:B------:R-:W-:Y:S02]  /*103d0*/  FSEL R96, R26, -INF , !P1 ;  /* 0xff8000001a607808 */ /* 0x000fe40004800000 */
[----:B------:R-:W-:Y:S02]  /*103e0*/  ISETP.GT.AND P1, PT, R3, 0x21, P5 ;  /* 0x000000210300780c */ /* 0x000fe40002f24270 */
[----:B------:R-:W-:Y:S01]  /*103f0*/  PLOP3.LUT P4, PT, PT, PT, UP2, 0x40, 0x0 ;  /* 0x000000000000781c */ /* 0x000fe20003f8e828 */
[----:B------:R-:W-:Y:S01]  /*10400*/  UISETP.NE.AND UP2, UPT, UR11, URZ, UPT ;  /* 0x0000003f0b00728c */ /* 0x000fe2000bf45270 */
[----:B------:R-:W-:Y:S01]  /*10410*/  ISETP.LT.OR P0, PT, R5, 0x21, P0 ;  /* 0x000000210500780c */ /* 0x000fe20000701670 */
[----:B------:R-:W1:Y:S01]  /*10420*/  MUFU.TANH R34, R15 ;  /* 0x0000000f00227308 */ /* 0x000e620000002400 */
[----:B------:R-:W-:-:S02]  /*10430*/  FSEL R97, R25, -INF , !P2 ;  /* 0xff80000019617808 */ /* 0x000fc40005000000 */
[----:B------:R-:W-:Y:S02]  /*10440*/  ISETP.LT.OR P2, PT, R5, 0x22, P1 ;  /* 0x000000220500780c */ /* 0x000fe40000f41670 */
[----:B------:R-:W-:Y:S01]  /*10450*/  PLOP3.LUT P3, PT, PT, PT, UP1, 0x40, 0x0 ;  /* 0x000000000000781c */ /* 0x000fe20003f6e818 */
[----:B------:R-:W-:Y:S01]  /*10460*/  UISETP.NE.AND UP1, UPT, UR10, URZ, UPT ;  /* 0x0000003f0a00728c */ /* 0x000fe2000bf25270 */
[----:B------:R-:W-:Y:S01]  /*10470*/  ISETP.GT.AND P1, PT, R3, 0x28, P4 ;  /* 0x000000280300780c */ /* 0x000fe20002724270 */
[----:B----4-:R-:W-:Y:S01]  /*10480*/  FMUL.FTZ R6, R185, c[0x0][0x320] ;  /* 0x0000c800b9067a20 */ /* 0x010fe20000410000 */
[----:B------:R-:W-:Y:S01]  /*10490*/  FSEL R104, R17, -INF , !P0 ;  /* 0xff80000011687808 */ /* 0x000fe20004000000 */
[----:B------:R-:W4:Y:S01]  /*104a0*/  MUFU.TANH R33, R14 ;  /* 0x0000000e00217308 */ /* 0x000f220000002400 */
[----:B------:R-:W-:Y:S01]  /*104b0*/  PLOP3.LUT P0, PT, PT, PT, UP0, 0x40, 0x0 ;  /* 0x000000000000781c */ /* 0x000fe20003f0e808 */
[----:B------:R-:W-:Y:S01]  /*104c0*/  UISETP.NE.AND UP0, UPT, UR7, URZ, UPT ;  /* 0x0000003f0700728c */ /* 0x000fe2000bf05270 */
[----:B------:R-:W-:-:S02]  /*104d0*/  FSEL R105, R64, -INF , !P2 ;  /* 0xff80000040697808 */ /* 0x000fc40005000000 */
[----:B------:R-:W-:Y:S02]  /*104e0*/  ISETP.GT.AND P2, PT, R3, 0x29, P3 ;  /* 0x000000290300780c */ /* 0x000fe40001f44270 */
[----:B------:R-:W-:Y:S01]  /*104f0*/  ISETP.LT.OR P1, PT, R5, 0x29, P1 ;  /* 0x000000290500780c */ /* 0x000fe20000f21670 */
[----:B------:R5:W1:Y:S01]  /*10500*/  MUFU.TANH R50, R6 ;  /* 0x0000000600327308 */ /* 0x000a620000002400 */
[----:B------:R-:W-:Y:S01]  /*10510*/  PLOP3.LUT P5, PT, PT, PT, UP3, 0x40, 0x0 ;  /* 0x000000000000781c */ /* 0x000fe20003fae838 */
[----:B------:R-:W-:Y:S01]  /*10520*/  UISETP.NE.AND UP3, UPT, UR41, URZ, UPT ;  /* 0x0000003f2900728c */ /* 0x000fe2000bf65270 */
[----:B------:R-:W-:Y:S02]  /*10530*/  ISETP.GT.AND P0, PT, R3, 0x30, P0 ;  /* 0x000000300300780c */ /* 0x000fe40000704270 */
[----:B------:R-:W-:Y:S02]  /*10540*/  ISETP.LT.OR P2, PT, R5, 0x2a, P2 ;  /* 0x0000002a0500780c */ /* 0x000fe40001741670 */
[----:B------:R-:W-:Y:S01]  /*10550*/  FSEL R106, R63, -INF , !P1 ;  /* 0xff8000003f6a7808 */ /* 0x000fe20004800000 */
[----:B------:R-:W1:Y:S01]  /*10560*/  MUFU.TANH R32, R13 ;  /* 0x0000000d00207308 */ /* 0x000e620000002400 */
[----:B------:R-:W-:-:S02]  /*10570*/  ISETP.GT.AND P1, PT, R3, 0x31, P5 ;  /* 0x000000310300780c */ /* 0x000fc40002f24270 */
[----:B------:R-:W-:Y:S01]  /*10580*/  PLOP3.LUT P4, PT, PT, PT, UP2, 0x40, 0x0 ;  /* 0x000000000000781c */ /* 0x000fe20003f8e828 */
[----:B------:R-:W-:Y:S01]  /*10590*/  UISETP.NE.AND UP2, UPT, UR40, URZ, UPT ;  /* 0x0000003f2800728c */ /* 0x000fe2000bf45270 */
[----:B------:R-:W-:Y:S02]  /*105a0*/  ISETP.LT.OR P0, PT, R5, 0x31, P0 ;  /* 0x000000310500780c */ /* 0x000fe40000701670 */
[----:B------:R-:W-:Y:S01]  /*105b0*/  FSEL R109, R61, -INF , !P2 ;  /* 0xff8000003d6d7808 */ /* 0x000fe20005000000 */
[----:B-----5:R-:W-:Y:S01]  /*105c0*/  FMUL.FTZ R6, R112, c[0x0][0x320] ;  /* 0x0000c80070067a20 */ /* 0x020fe20000410000 */
[----:B------:R-:W-:Y:S01]  /*105d0*/  ISETP.LT.OR P2, PT, R5, 0x32, P1 ;  /* 0x000000320500780c */ /* 0x000fe20000f41670 */
[----:B------:R-:W1:Y:S01]  /*105e0*/  MUFU.TANH R30, R10 ;  /* 0x0000000a001e7308 */ /* 0x000e620000002400 */
[----:B------:R-:W-:Y:S01]  /*105f0*/  PLOP3.LUT P3, PT, PT, PT, UP1, 0x40, 0x0 ;  /* 0x000000000000781c */ /* 0x000fe20003f6e818 */
[----:B------:R-:W-:Y:S01]  /*10600*/  UISETP.NE.AND UP1, UPT, UR39, URZ, UPT ;  /* 0x0000003f2700728c */ /* 0x000fe2000bf25270 */
[----:B------:R-:W-:-:S02]  /*10610*/  FSEL R164, R58, -INF , !P0 ;  /* 0xff8000003aa47808 */ /* 0x000fc40004000000 */
[C---:B------:R-:W-:Y:S02]  /*10620*/  ISETP.GT.AND P1, PT, R3.reuse, 0x38, P4 ;  /* 0x000000380300780c */ /* 0x040fe40002724270 */
[----:B------:R-:W-:Y:S01]  /*10630*/  PLOP3.LUT P0, PT, PT, PT, UP0, 0x40, 0x0 ;  /* 0x000000000000781c */ /* 0x000fe20003f0e808 */
[----:B------:R5:W1:Y:S01]  /*10640*/  MUFU.TANH R54, R6 ;  /* 0x0000000600367308 */ /* 0x000a620000002400 */
[----:B------:R-:W-:Y:S01]  /*10650*/  FSEL R166, R60, -INF , !P2 ;  /* 0xff8000003ca67808 */ /* 0x000fe20005000000 */
[----:B------:R-:W-:Y:S01]  /*10660*/  UISETP.NE.AND UP0, UPT, UR38, URZ, UPT ;  /* 0x0000003f2600728c */ /* 0x000fe2000bf05270 */
[----:B------:R-:W-:Y:S01]  /*10670*/  ISETP.GT.AND P2, PT, R3, 0x39, P3 ;  /* 0x000000390300780c */ /* 0x000fe20001f44270 */
[----:B------:R-:W-:Y:S01]  /*10680*/  UP2UR UR38, UPR, URZ, 0x40 ;  /* 0x000000403f267883 */ /* 0x000fe20008000000 */
[----:B------:R-:W-:Y:S02]  /*10690*/  ISETP.LT.OR P1, PT, R5, 0x39, P1 ;  /* 0x000000390500780c */ /* 0x000fe40000f21670 */
[----:B------:R-:W-:Y:S01]  /*106a0*/  ISETP.GT.AND P0, PT, R3, 0x40, P0 ;  /* 0x000000400300780c */ /* 0x000fe20000704270 */
[----:B------:R-:W1:Y:S01]  /*106b0*/  MUFU.TANH R31, R9 ;  /* 0x00000009001f7308 */ /* 0x000e620000002400 */
[----:B------:R-:W-:-:S02]  /*106c0*/  ISETP.LT.OR P2, PT, R5, 0x3a, P2 ;  /* 0x0000003a0500780c */ /* 0x000fc40001741670 */
[----:B------:R-:W-:Y:S02]  /*106d0*/  FSEL R165, R51, -INF , !P1 ;  /* 0xff80000033a57808 */ /* 0x000fe40004800000 */
[----:B------:R-:W-:Y:S01]  /*106e0*/  PLOP3.LUT P4, PT, PT, PT, UP6, 0x40, 0x0 ;  /* 0x000000000000781c */ /* 0x000fe20003f8e868 */
[----:B------:R-:W-:Y:S01]  /*106f0*/  UISETP.NE.AND UP6, UPT, UR23, URZ, UPT ;  /* 0x0000003f1700728c */ /* 0x000fe2000bfc5270 */
[----:B------:R-:W-:Y:S01]  /*10700*/  ISETP.LT.OR P1, PT, R5, 0x41, P0 ;  /* 0x000000410500780c */ /* 0x000fe20000721670 */
[----:B-----5:R-:W-:Y:S01]  /*10710*/  FMUL.FTZ R6, R113, c[0x0][0x320] ;  /* 0x0000c80071067a20 */ /* 0x020fe20000410000 */
[----:B------:R-:W-:Y:S01]  /*10720*/  PLOP3.LUT P3, PT, PT, PT, UP5, 0x40, 0x0 ;  /* 0x000000000000781c */ /* 0x000fe20003f6e858 */
[----:B------:R-:W1:Y:S01]  /*10730*/  MUFU.TANH R29, R8 ;  /* 0x00000008001d7308 */ /* 0x000e620000002400 */
[----:B------:R-:W-:Y:S02]  /*10740*/  PLOP3.LUT P0, PT, PT, PT, UP4, 0x40, 0x0 ;  /* 0x000000000000781c */ /* 0x000fe40003f0e848 */
[----:B------:R-:W-:-:S02]  /*10750*/  FSEL R168, R48, -INF , !P2 ;  /* 0xff80000030a87808 */ /* 0x000fc40005000000 */
[----:B------:R-:W-:Y:S02]  /*10760*/  FSEL R179, R45, -INF , !P1 ;  /* 0xff8000002db37808 */ /* 0x000fe40004800000 */
[C---:B------:R-:W-:Y:S01]  /*10770*/  ISETP.GT.AND P2, PT, R3.reuse, 0x41, P4 ;  /* 0x000000410300780c */ /* 0x040fe20002744270 */
[----:B------:R5:W1:Y:S01]  /*10780*/  MUFU.TANH R52, R6 ;  /* 0x0000000600347308 */ /* 0x000a620000002400 */
[C---:B------:R-:W-:Y:S02]  /*10790*/  ISETP.GT.AND P1, PT, R3.reuse, 0x48, P3 ;  /* 0x000000480300780c */ /* 0x040fe40001f24270 */
[----:B------:R-:W-:Y:S02]  /*107a0*/  ISETP.GT.AND P0, PT, R3, 0x49, P0 ;  /* 0x000000490300780c */ /* 0x000fe40000704270 */
[C---:B------:R-:W-:Y:S02]  /*107b0*/  ISETP.LT.OR P2, PT, R5.reuse, 0x42, P2 ;  /* 0x000000420500780c */ /* 0x040fe40001741670 */
[C---:B------:R-:W-:Y:S01]  /*107c0*/  ISETP.LT.OR P1, PT, R5.reuse, 0x49, P1 ;  /* 0x000000490500780c */ /* 0x040fe20000f21670 */
[----:B------:R-:W1:Y:S01]  /*107d0*/  MUFU.TANH R28, R7 ;  /* 0x00000007001c7308 */ /* 0x000e620000002400 */
[----:B------:R-:W-:-:S02]  /*107e0*/  ISETP.LT.OR P0, PT, R5, 0x4a, P0 ;  /* 0x0000004a0500780c */ /* 0x000fc40000701670 */
[----:B------:R-:W-:Y:S02]  /*107f0*/  FSEL R180, R47, -INF , !P2 ;  /* 0xff8000002fb47808 */ /* 0x000fe40005000000 */
[----:B------:R-:W-:Y:S02]  /*10800*/  PLOP3.LUT P2, PT, PT, PT, UP2, 0x40, 0x0 ;  /* 0x000000000000781c */ /* 0x000fe40003f4e828 */
[----:B------:R-:W-:Y:S01]  /*10810*/  FSEL R182, R41, -INF , !P1 ;  /* 0xff80000029b67808 */ /* 0x000fe20004800000 */
[----:B-----5:R-:W-:Y:S01]  /*10820*/  FMUL.FTZ R6, R156, c[0x0][0x320] ;  /* 0x0000c8009c067a20 */ /* 0x020fe20000410000 */
[----:B------:R-:W-:Y:S01]  /*10830*/  PLOP3.LUT P1, PT, PT, PT, UP1, 0x40, 0x0 ;  /* 0x000000000000781c */ /* 0x000fe20003f2e818 */
[----:B------:R-:W1:Y:S01]  /*10840*/  MUFU.TANH R26, R12 ;  /* 0x0000000c001a7308 */ /* 0x000e620000002400 */
[----:B------:R-:W-:Y:S02]  /*10850*/  FSEL R184, R38, -INF , !P0 ;  /* 0xff80000026b87808 */ /* 0x000fe40004000000 */
[----:B------:R-:W-:-:S02]  /*10860*/  PLOP3.LUT P0, PT, PT, PT, UP0, 0x40, 0x0 ;  /* 0x000000000000781c */ /* 0x000fc40003f0e808 */
[C---:B------:R-:W-:Y:S02]  /*10870*/  ISETP.GT.AND P2, PT, R3.reuse, 0x51, P2 ;  /* 0x000000510300780c */ /* 0x040fe40001744270 */
[C---:B------:R-:W-:Y:S01]  /*10880*/  ISETP.GT.AND P1, PT, R3.reuse, 0x58, P1 ;  /* 0x000000580300780c */ /* 0x040fe20000f24270 */
[----:B------:R5:W1:Y:S01]  /*10890*/  MUFU.TANH R43, R6 ;  /* 0x00000006002b7308 */ /* 0x000a620000002400 */
[----:B------:R-:W-:Y:S02]  /*108a0*/  ISETP.GT.AND P0, PT, R3, 0x59, P0 ;  /* 0x000000590300780c */ /* 0x000fe40000704270 */
[C---:B------:R-:W-:Y:S02]  /*108b0*/  ISETP.LT.OR P3, PT, R5.reuse, 0x52, P2 ;  /* 0x000000520500780c */ /* 0x040fe40001761670 */
[C---:B------:R-:W-:Y:S02]  /*108c0*/  ISETP.LT.OR P2, PT, R5.reuse, 0x59, P1 ;  /* 0x000000590500780c */ /* 0x040fe40000f41670 */
[----:B------:R-:W-:Y:S01]  /*108d0*/  ISETP.LT.OR P1, PT, R5, 0x5a, P0 ;  /* 0x0000005a0500780c */ /* 0x000fe20000721670 */
[----:B------:R-:W1:Y:S01]  /*108e0*/  MUFU.TANH R25, R11 ;  /* 0x0000000b00197308 */ /* 0x000e620000002400 */
[----:B------:R-:W-:Y:S01]  /*108f0*/  PLOP3.LUT P0, PT, PT, PT, UP6, 0x40, 0x0 ;  /* 0x000000000000781c */ /* 0x000fe20003f0e868 */
[----:B------:R-:W-:Y:S01]  /*10900*/  UISETP.NE.AND UP6, UPT, UR38, URZ, UPT ;  /* 0x0000003f2600728c */ /* 0x000fe2000bfc5270 */
[----:B------:R-:W-:-:S02]  /*10910*/  PLOP3.LUT P5, PT, PT, PT, UP3, 0x40, 0x0 ;  /* 0x000000000000781c */ /* 0x000fc40003fae838 */
[----:B------:R-:W-:Y:S02]  /*10920*/  FSEL R204, R44, -INF , !P3 ;  /* 0xff8000002ccc7808 */ /* 0x000fe40005800000 */
[----:B------:R-:W-:Y:S01]  /*10930*/  ISETP.GT.AND P4, PT, R3, 0x50, P5 ;  /* 0x000000500300780c */ /* 0x000fe20002f84270 */
[----:B-----5:R-:W-:Y:S01]  /*10940*/  FMUL.FTZ R6, R157, c[0x0][0x320] ;  /* 0x0000c8009d067a20 */ /* 0x020fe20000410000 */
[----:B------:R-:W-:Y:S01]  /*10950*/  FSEL R203, R37, -INF , !P2 ;  /* 0xff80000025cb7808 */ /* 0x000fe20005000000 */
[----:B------:R-:W-:Y:S01]  /*10960*/  FMUL.FTZ R3, R136, c[0x0][0x320] ;  /* 0x0000c80088037a20 */ /* 0x000fe20000410000 */
[----:B------:R-:W-:Y:S01]  /*10970*/  ISETP.LT.OR P4, PT, R5, 0x51, P4 ;  /* 0x000000510500780c */ /* 0x000fe20002781670 */
[----:B------:R5:W1:Y:S01]  /*10980*/  MUFU.TANH R42, R6 ;  /* 0x00000006002a7308 */ /* 0x000a620000002400 */
[----:B------:R-:W-:Y:S02]  /*10990*/  FSEL R202, R35, -INF , !P1 ;  /* 0xff80000023ca7808 */ /* 0x000fe40004800000 */
[----:B------:R-:W-:-:S05]  /*109a0*/  FSEL R205, R40, -INF , !P4 ;  /* 0xff80000028cd7808 */ /* 0x000fca0006000000 */
[----:B------:R-:W1:Y:S01]  /*109b0*/  MUFU.TANH R24, R3 ;  /* 0x0000000300187308 */ /* 0x000e620000002400 */
[----:B-----5:R-:W-:-:S07]  /*109c0*/  FMUL.FTZ R6, R128, c[0x0][0x320] ;  /* 0x0000c80080067a20 */ /* 0x020fce0000410000 */
[----:B------:R5:W1:Y:S02]  /*109d0*/  MUFU.TANH R39, R6 ;  /* 0x0000000600277308 */ /* 0x000a640000002400 */
[----:B-----5:R-:W-:-:S06]  /*109e0*/  FMUL.FTZ R6, R120, c[0x0][0x320] ;  /* 0x0000c80078067a20 */ /* 0x020fcc0000410000 */
[----:B------:R5:W1:Y:S02]  /*109f0*/  MUFU.TANH R36, R6 ;  /* 0x0000000600247308 */ /* 0x000a640000002400 */
[----:B-----5:R-:W-:-:S06]  /*10a00*/  FMUL.FTZ R6, R160, c[0x0][0x320] ;  /* 0x0000c800a0067a20 */ /* 0x020fcc0000410000 */
[----:B------:R5:W1:Y:S02]  /*10a10*/  MUFU.TANH R27, R6 ;  /* 0x00000006001b7308 */ /* 0x000a640000002400 */
[----:B-----5:R-:W5:Y:S02]  /*10a20*/  SHFL.IDX PT, R6, R19, 0x2, 0x1c1f ;  /* 0x005c1f0013067f89 */ /* 0x020f6400000e0000 */
[--C-:B-----5:R-:W-:Y:S02]  /*10a30*/  IMAD.IADD R5, R20, 0x1, R6.reuse ;  /* 0x0000000114057824 */ /* 0x120fe400078e0206 */
        /* <DEDUP_REMOVED lines=15> */
.L_x_445:
[----:B------:R-:W-:-:S04]  /*10b30*/  MOV R7, c[0x0][0x32c] ;  /* 0x0000cb0000077a02 */ /* 0x000fc80000000f00 */
[----:B------:R-:W-:-:S13]  /*10b40*/  ISETP.NE.AND P0, PT, R7, 0x1, PT ;  /* 0x000000010700780c */ /* 0x000fda0003f05270 */
[----:B------:R-:W-:-:S05]  /*10b50*/  @P0 IMAD.HI.U32 R7, R6, c[0x0][0x330], RZ ;  /* 0x0000cc0006070a27 */ /* 0x000fca00078e00ff */
[----:B------:R-:W-:Y:S02]  /*10b60*/  @P0 SHF.R.U32.HI R6, RZ, c[0x0][0x334], R7 ;  /* 0x0000cd00ff060a19 */ /* 0x000fe40000011607 */
.L_x_446:
[----:B------:R-:W-:Y:S05]  /*10b70*/  BSYNC B0 ;  /* 0x0000000000007941 */ /* 0x000fea0003800000 */
.L_x_444:
[----:B------:R-:W-:-:S05]  /*10b80*/  IMAD R6, R6, c[0x0][0x32c], R23 ;  /* 0x0000cb0006067a24 */ /* 0x000fca00078e0217 */
[----:B------:R-:W-:Y:S02]  /*10b90*/  IADD3 R7, R6, c[0x0][0x32c], RZ ;  /* 0x0000cb0006077a10 */ /* 0x000fe40007ffe0ff */
[----:B------:R-:W-:Y:S02]  /*10ba0*/  IMNMX R3, R3, R6, !PT ;  /* 0x0000000603037217 */ /* 0x000fe40007800200 */
[----:B------:R-:W-:Y:S02]  /*10bb0*/  IMNMX R5, R5, R7, PT ;  /* 0x0000000705057217 */ /* 0x000fe40003800200 */
.L_x_443:
[----:B-1234-:R-:W-:Y:S01]  /*10bc0*/  UP2UR UR42, UPR, URZ, 0x10 ;  /* 0x000000103f2a7883 */ /* 0x01efe20008000000 */
        /* <DEDUP_REMOVED lines=17> */
[----:B------:R-:W-:Y:S01]  /*10ce0*/  PLOP3.LUT P0, PT, PT, PT, UP2, 0x40, 0x0 ;  /* 0x000000000000781c */ /* 0x000fe20003f0e828 */
[----:B------:R-:W-:Y:S01]  /*10cf0*/  UISETP.NE.AND UP1, UPT, UR33, URZ, UPT ;  /* 0x0000003f2100728c */ /* 0x000fe2000bf25270 */
[C---:B------:R-:W-:Y:S01]  /*10d00*/  ISETP.GT.AND P1, PT, R3.reuse, 0x1, P1 ;  /* 0x000000010300780c */ /* 0x040fe20000f24270 */
[----:B------:R-:W-:Y:S01]  /*10d10*/  UISETP.NE.AND UP3, UPT, UR32, URZ, UPT ;  /* 0x0000003f2000728c */ /* 0x000fe2000bf65270 */
[----:B------:R-:W-:Y:S01]  /*10d20*/  PLOP3.LUT P3, PT, PT, PT, UP0, 0x40, 0x0 ;  /* 0x000000000000781c */ /* 0x000fe20003f6e808 */
[----:B------:R-:W-:Y:S01]  /*10d30*/  UISETP.NE.AND UP2, UPT, UR31, URZ, UPT ;  /* 0x0000003f1f00728c */ /* 0x000fe2000bf45270 */
[----:B------:R-:W-:Y:S01]  /*10d40*/  FSEL R100, R26, -INF , !P2 ;  /* 0xff8000001a647808 */ /* 0x000fe20005000000 */
[----:B------:R-:W-:Y:S01]  /*10d50*/  UISETP.NE.AND UP0, UPT, UR29, URZ, UPT ;  /* 0x0000003f1d00728c */ /* 0x000fe2000bf05270 */
[----:B------:R-:W-:Y:S01]  /*10d60*/  ISETP.GT.AND P2, PT, R3, 0x8, P0 ;  /* 0x000000080300780c */ /* 0x000fe20000744270 */
[----:B-1----:R-:W-:Y:S01]  /*10d70*/  FMUL.FTZ R6, R162, c[0x0][0x320] ;  /* 0x0000c800a2067a20 */ /* 0x002fe20000410000 */
[----:B------:R-:W-:Y:S01]  /*10d80*/  ISETP.LT.OR P0, PT, R5, 0x2, P1 ;  /* 0x000000020500780c */ /* 0x000fe20000f01670 */
[----:B------:R-:W-:Y:S01]  /*10d90*/  UISETP.NE.AND UP4, UPT, UR42, URZ, UPT ;  /* 0x0000003f2a00728c */ /* 0x000fe2000bf85270 */
[----:B------:R-:W-:Y:S01]  /*10da0*/  PLOP3.LUT P5, PT, PT, PT, UP1, 0x40, 0x0 ;  /* 0x000000000000781c */ /* 0x000fe20003fae818 */
[----:B------:R-:W-:Y:S01]  /*10db0*/  UISETP.NE.AND UP1, UPT, UR30, URZ, UPT ;  /* 0x0000003f1e00728c */ /* 0x000fe2000bf25270 */
[----:B------:R-:W-:Y:S01]  /*10dc0*/  ISETP.GT.AND P1, PT, R3, 0x9, P3 ;  /* 0x000000090300780c */ /* 0x000fe20001f24270 */
[----:B------:R1:W3:Y:S01]  /*10dd0*/  MUFU.TANH R74, R6 ;  /* 0x00000006004a7308 */ /* 0x0002e20000002400 */
[----:B------:R-:W-:Y:S01]  /*10de0*/  ISETP.LT.OR P2, PT, R5, 0x9, P2 ;  /* 0x000000090500780c */ /* 0x000fe20001741670 */
[----:B------:R-:W-:Y:S01]  /*10df0*/  FMUL.FTZ R13, R118, c[0x0][0x320] ;  /* 0x0000c800760d7a20 */ /* 0x000fe20000410000 */
[----:B------:R-:W-:Y:S01]  /*10e00*/  FSEL R101, R50, -INF , !P0 ;  /* 0xff80000032657808 */ /* 0x000fe20004000000 */
[----:B------:R-:W-:Y:S01]  /*10e10*/  FMUL.FTZ R12, R119, c[0x0][0x320] ;  /* 0x0000c800770c7a20 */ /* 0x000fe20000410000 */
[----:B------:R-:W-:Y:S01]  /*10e20*/  ISETP.GT.AND P0, PT, R3, 0x10, P5 ;  /* 0x000000100300780c */ /* 0x000fe20002f04270 */
[----:B------:R-:W-:Y:S01]  /*10e30*/  FMUL.FTZ R11, R135, c[0x0][0x320] ;  /* 0x0000c800870b7a20 */ /* 0x000fe20000410000 */
[----:B------:R-:W-:Y:S01]  /*10e40*/  ISETP.LT.OR P1, PT, R5, 0xa, P1 ;  /* 0x0000000a0500780c */ /* 0x000fe20000f21670 */
[----:B------:R-:W-:Y:S01]  /*10e50*/  FMUL.FTZ R18, R131, c[0x0][0x320] ;  /* 0x0000c80083127a20 */ /* 0x000fe20000410000 */
[----:B------:R-:W-:Y:S01]  /*10e60*/  PLOP3.LUT P4, PT, PT, PT, UP3, 0x40, 0x0 ;  /* 0x000000000000781c */ /* 0x000fe20003f8e838 */
[----:B------:R-:W-:Y:S01]  /*10e70*/  UISETP.NE.AND UP3, UPT, UR28, URZ, UPT ;  /* 0x0000003f1c00728c */ /* 0x000fe2000bf65270 */
[----:B------:R-:W-:Y:S01]  /*10e80*/  FSEL R102, R27, -INF , !P2 ;  /* 0xff8000001b667808 */ /* 0x000fe20005000000 */
[----:B------:R-:W-:Y:S01]  /*10e90*/  FMUL.FTZ R14, R134, c[0x0][0x320] ;  /* 0x0000c800860e7a20 */ /* 0x000fe20000410000 */
[----:B------:R-:W-:Y:S01]  /*10ea0*/  ISETP.LT.OR P2, PT, R5, 0x11, P0 ;  /* 0x000000110500780c */ /* 0x000fe20000741670 */
[----:B------:R-:W-:Y:S01]  /*10eb0*/  FMUL.FTZ R15, R158, c[0x0][0x320] ;  /* 0x0000c8009e0f7a20 */ /* 0x000fe20000410000 */
[----:B------:R-:W-:Y:S01]  /*10ec0*/  FSEL R103, R53, -INF , !P1 ;  /* 0xff80000035677808 */ /* 0x000fe20004800000 */
[----:B-1----:R-:W-:Y:S01]  /*10ed0*/  FMUL.FTZ R6, R114, c[0x0][0x320] ;  /* 0x0000c80072067a20 */ /* 0x002fe20000410000 */
[----:B------:R-:W-:Y:S01]  /*10ee0*/  PLOP3.LUT P3, PT, PT, PT, UP2, 0x40, 0x0 ;  /* 0x000000000000781c */ /* 0x000fe20003f6e828 */
[----:B------:R-:W-:Y:S01]  /*10ef0*/  UISETP.NE.AND UP2, UPT, UR25, URZ, UPT ;  /* 0x0000003f1900728c */ /* 0x000fe2000bf45270 */
[----:B------:R-:W-:Y:S01]  /*10f00*/  ISETP.GT.AND P1, PT, R3, 0x11, P4 ;  /* 0x000000110300780c */ /* 0x000fe20002724270 */
[----:B------:R1:W4:Y:S01]  /*10f10*/  MUFU.TANH R47, R6 ;  /* 0x00000006002f7308 */ /* 0x0003220000002400 */
        /* <DEDUP_REMOVED lines=8> */
[----:B------:R-:W-:Y:S01]  /*10fa0*/  PLOP3.LUT P0, PT, PT, PT, UP1, 0x40, 0x0 ;  /* 0x000000000000781c */ /* 0x000fe20003f0e818 */
[----:B------:R-:W-:Y:S01]  /*10fb0*/  UISETP.NE.AND UP1, UPT, UR20, URZ, UPT ;  /* 0x0000003f1400728c */ /* 0x000fe2000bf25270 */
[----:B------:R-:W-:Y:S01]  /*10fc0*/  ISETP.LT.OR P2, PT, R5, 0x19, P2 ;  /* 0x000000190500780c */ /* 0x000fe20001741670 */
[----:B------:R5:W2:Y:S01]  /*10fd0*/  MUFU.TANH R116, R7 ;  /* 0x0000000700747308 */ /* 0x000aa20000002400 */
[----:B------:R-:W-:-:S02]  /*10fe0*/  FSEL R113, R56, -INF , !P1 ;  /* 0xff80000038717808 */ /* 0x000fc40004800000 */
[----:B------:R-:W-:Y:S01]  /*10ff0*/  ISETP.GT.AND P1, PT, R3, 0x20, P5 ;  /* 0x000000200300780c */ /* 0x000fe20002f24270 */
[----:B-1----:R-:W-:Y:S01]  /*11000*/  FMUL.FTZ R6, R115, c[0x0][0x320] ;  /* 0x0000c80073067a20 */ /* 0x002fe20000410000 */
[----:B------:R-:W-:Y:S02]  /*11010*/  ISETP.GT.AND P0, PT, R3, 0x19, P0 ;  /* 0x000000190300780c */ /* 0x000fe40000704270 */
[----:B------:R-:W-:Y:S01]  /*11020*/  PLOP3.LUT P4, PT, PT, PT, UP3, 0x40, 0x0 ;  /* 0x000000000000781c */ /* 0x000fe20003f8e838 */
[----:B------:R1:W1:Y:S01]  /*11030*/  MUFU.TANH R48, R6 ;  /* 0x0000000600307308 */ /* 0x0002620000002400 */
[----:B------:R-:W-:Y:S01]  /*11040*/  FSEL R114, R33, -INF , !P2 ;  /* 0xff80000021727808 */ /* 0x000fe20005000000 */
[----:B------:R-:W-:Y:S01]  /*11050*/  UISETP.NE.AND UP3, UPT, UR14, URZ, UPT ;  /* 0x0000003f0e00728c */ /* 0x000fe2000bf65270 */
[C---:B------:R-:W-:Y:S02]  /*11060*/  ISETP.LT.OR P2, PT, R5.reuse, 0x21, P1 ;  /* 0x000000210500780c */ /* 0x040fe40000f41670 */
[----:B------:R-:W-:-:S02]  /*11070*/  ISETP.LT.OR P0, PT, R5, 0x1a, P0 ;  /* 0x0000001a0500780c */ /* 0x000fc40000701670 */
[----:B------:R-:W-:Y:S01]  /*11080*/  PLOP3.LUT P3, PT, PT, PT, UP2, 0x40, 0x0 ;  /* 0x000000000000781c */ /* 0x000fe20003f6e828 */
[----:B------:R-:W-:Y:S01]  /*11090*/  UISETP.NE.AND UP2, UPT, UR11, URZ, UPT ;  /* 0x0000003f0b00728c */ /* 0x000fe2000bf45270 */
[----:B------:R-:W-:Y:S01]  /*110a0*/  ISETP.GT.AND P1, PT, R3, 0x21, P4 ;  /* 0x000000210300780c */ /* 0x000fe20002724270 */
[----:B-----5:R-:W-:Y:S01]  /*110b0*/  FMUL.FTZ R7, R170, c[0x0][0x320] ;  /* 0x0000c800aa077a20 */ /* 0x020fe20000410000 */
[----:B------:R-:W-:Y:S01]  /*110c0*/  FSEL R167, R43, -INF , !P2 ;  /* 0xff8000002ba77808 */ /* 0x000fe20005000000 */
[----:B------:R-:W2:Y:S01]  /*110d0*/  MUFU.TANH R18, R18 ;  /* 0x0000001200127308 */ /* 0x000ea20000002400 */
[----:B------:R-:W-:Y:S02]  /*110e0*/  FSEL R115, R28, -INF , !P0 ;  /* 0xff8000001c737808 */ /* 0x000fe40004000000 */
[----:B------:R-:W-:Y:S01]  /*110f0*/  ISETP.GT.AND P2, PT, R3, 0x28, P3 ;  /* 0x000000280300780c */ /* 0x000fe20001f44270 */
[----:B-1----:R-:W-:Y:S01]  /*11100*/  FMUL.FTZ R6, R163, c[0x0][0x320] ;  /* 0x0000c800a3067a20 */ /* 0x002fe20000410000 */
[----:B------:R-:W-:-:S02]  /*11110*/  ISETP.LT.OR P1, PT, R5, 0x22, P1 ;  /* 0x000000220500780c */ /* 0x000fc40000f21670 */
[----:B------:R-:W-:Y:S01]  /*11120*/  PLOP3.LUT P0, PT, PT, PT, UP1, 0x40, 0x0 ;  /* 0x000000000000781c */ /* 0x000fe20003f0e818 */
[----:B------:R1:W1:Y:S01]  /*11130*/  MUFU.TANH R44, R6 ;  /* 0x00000006002c7308 */ /* 0x0002620000002400 */
[----:B------:R-:W-:Y:S01]  /*11140*/  PLOP3.LUT P5, PT, PT, PT, UP0, 0x40, 0x0 ;  /* 0x000000000000781c */ /* 0x000fe20003fae808 */
[----:B------:R-:W-:Y:S01]  /*11150*/  UISETP.NE.AND UP1, UPT, UR10, URZ, UPT ;  /* 0x0000003f0a00728c */ /* 0x000fe2000bf25270 */
[----:B------:R-:W-:Y:S01]  /*11160*/  ISETP.LT.OR P2, PT, R5, 0x29, P2 ;  /* 0x000000290500780c */ /* 0x000fe20001741670 */
[----:B------:R-:W-:Y:S01]  /*11170*/  UISETP.NE.AND UP0, UPT, UR7, URZ, UPT ;  /* 0x0000003f0700728c */ /* 0x000fe2000bf05270 */
[----:B------:R-:W-:Y:S02]  /*11180*/  FSEL R169, R42, -INF , !P1 ;  /* 0xff8000002aa97808 */ /* 0x000fe40004800000 */
[C---:B------:R-:W-:Y:S01]  /*11190*/  ISETP.GT.AND P0, PT, R3.reuse, 0x29, P0 ;  /* 0x000000290300780c */ /* 0x040fe20000704270 */
[----:B------:R-:W2:Y:S01]  /*111a0*/  MUFU.TANH R43, R13 ;  /* 0x0000000d002b7308 */ /* 0x000ea20000002400 */
[----:B------:R-:W-:-:S02]  /*111b0*/  ISETP.GT.AND P1, PT, R3, 0x30, P5 ;  /* 0x000000300300780c */ /* 0x000fc40002f24270 */
[----:B------:R-:W-:Y:S02]  /*111c0*/  FSEL R174, R39, -INF , !P2 ;  /* 0xff80000027ae7808 */ /* 0x000fe40005000000 */
[----:B------:R-:W-:Y:S01]  /*111d0*/  PLOP3.LUT P4, PT, PT, PT, UP3, 0x40, 0x0 ;  /* 0x000000000000781c */ /* 0x000fe20003f8e838 */
[----:B------:R-:W-:Y:S01]  /*111e0*/  UISETP.NE.AND UP3, UPT, UR41, URZ, UPT ;  /* 0x0000003f2900728c */ /* 0x000fe2000bf65270 */
[C---:B------:R-:W-:Y:S01]  /*111f0*/  ISETP.LT.OR P0, PT, R5.reuse, 0x2a, P0 ;  /* 0x0000002a0500780c */ /* 0x040fe20000701670 */
[----:B-1----:R-:W-:Y:S01]  /*11200*/  FMUL.FTZ R6, R186, c[0x0][0x320] ;  /* 0x0000c800ba067a20 */ /* 0x002fe20000410000 */
[----:B------:R-:W-:Y:S01]  /*11210*/  ISETP.LT.OR P2, PT, R5, 0x31, P1 ;  /* 0x000000310500780c */ /* 0x000fe20000f41670 */
[----:B------:R-:W1:Y:S01]  /*11220*/  MUFU.TANH R39, R12 ;  /* 0x0000000c00277308 */ /* 0x000e620000002400 */
[----:B------:R-:W-:Y:S01]  /*11230*/  PLOP3.LUT P3, PT, PT, PT, UP2, 0x40, 0x0 ;  /* 0x000000000000781c */ /* 0x000fe20003f6e828 */
[----:B------:R-:W-:Y:S01]  /*11240*/  UISETP.NE.AND UP2, UPT, UR40, URZ, UPT ;  /* 0x0000003f2800728c */ /* 0x000fe2000bf45270 */
[----:B------:R-:W-:-:S02]  /*11250*/  FSEL R175, R32, -INF , !P0 ;  /* 0xff80000020af7808 */ /* 0x000fc40004000000 */
[C---:B------:R-:W-:Y:S02]  /*11260*/  ISETP.GT.AND P1, PT, R3.reuse, 0x31, P4 ;  /* 0x000000310300780c */ /* 0x040fe40002724270 */
[----:B------:R-:W-:Y:S01]  /*11270*/  FSEL R198, R24, -INF , !P2 ;  /* 0xff80000018c67808 */ /* 0x000fe20005000000 */
[----:B------:R5:W1:Y:S01]  /*11280*/  MUFU.TANH R41, R6 ;  /* 0x0000000600297308 */ /* 0x000a620000002400 */
[----:B------:R-:W-:Y:S01]  /*11290*/  PLOP3.LUT P0, PT, PT, PT, UP1, 0x40, 0x0 ;  /* 0x000000000000781c */ /* 0x000fe20003f0e818 */
[----:B------:R-:W-:Y:S01]  /*112a0*/  UISETP.NE.AND UP1, UPT, UR39, URZ, UPT ;  /* 0x0000003f2700728c */ /* 0x000fe2000bf25270 */
[----:B------:R-:W-:Y:S02]  /*112b0*/  ISETP.GT.AND P2, PT, R3, 0x38, P3 ;  /* 0x000000380300780c */ /* 0x000fe40001f44270 */
[----:B------:R-:W-:Y:S01]  /*112c0*/  PLOP3.LUT P5, PT, PT, PT, UP0, 0x40, 0x0 ;  /* 0x000000000000781c */ /* 0x000fe20003fae808 */
[----:B------:R-:W-:Y:S01]  /*112d0*/  UISETP.NE.AND UP0, UPT, UR38, URZ, UPT ;  /* 0x0000003f2600728c */ /* 0x000fe2000bf05270 */
[----:B------:R-:W-:Y:S01]  /*112e0*/  ISETP.LT.OR P3, PT, R5, 0x32, P1 ;  /* 0x000000320500780c */ /* 0x000fe20000f61670 */
[----:B------:R-:W-:Y:S01]  /*112f0*/  UP2UR UR38, UPR, URZ, 0x40 ;  /* 0x000000403f267883 */ /* 0x000fe20008000000 */
[----:B------:R-:W-:Y:S01]  /*11300*/  ISETP.GT.AND P0, PT, R3, 0x39, P0 ;  /* 0x000000390300780c */ /* 0x000fe20000704270 */
[----:B------:R-:W1:Y:S01]  /*11310*/  MUFU.TANH R13, R11 ;  /* 0x0000000b000d7308 */ /* 0x000e620000002400 */
[----:B------:R-:W-:-:S02]  /*11320*/  ISETP.LT.OR P1, PT, R5, 0x39, P2 ;  /* 0x000000390500780c */ /* 0x000fc40001721670 */
[----:B------:R-:W-:Y:S02]  /*11330*/  ISETP.GT.AND P2, PT, R3, 0x40, P5 ;  /* 0x000000400300780c */ /* 0x000fe40002f44270 */
[----:B------:R-:W-:Y:S01]  /*11340*/  FSEL R197, R55, -INF , !P3 ;  /* 0xff80000037c57808 */ /* 0x000fe20005800000 */
[----:B-----5:R-:W-:Y:S01]  /*11350*/  FMUL.FTZ R6, R187, c[0x0][0x320] ;  /* 0x0000c800bb067a20 */ /* 0x020fe20000410000 */
[C---:B------:R-:W-:Y:S01]  /*11360*/  ISETP.LT.OR P3, PT, R5.reuse, 0x3a, P0 ;  /* 0x0000003a0500780c */ /* 0x040fe20000761670 */
[----:B------:R-:W1:Y:S01]  /*11370*/  MUFU.TANH R12, R10 ;  /* 0x0000000a000c7308 */ /* 0x000e620000002400 */
[----:B------:R-:W-:Y:S02]  /*11380*/  FSEL R196, R36, -INF , !P1 ;  /* 0xff80000024c47808 */ /* 0x000fe40004800000 */
[----:B------:R-:W-:Y:S01]  /*11390*/  PLOP3.LUT P4, PT, PT, PT, UP6, 0x40, 0x0 ;  /* 0x000000000000781c */ /* 0x000fe20003f8e868 */
[----:B------:R-:W-:Y:S01]  /*113a0*/  UISETP.NE.AND UP6, UPT, UR23, URZ, UPT ;  /* 0x0000003f1700728c */ /* 0x000fe2000bfc5270 */
[----:B------:R-:W-:-:S02]  /*113b0*/  ISETP.LT.OR P1, PT, R5, 0x41, P2 ;  /* 0x000000410500780c */ /* 0x000fc40001721670 */
[----:B------:R-:W-:Y:S01]  /*113c0*/  PLOP3.LUT P0, PT, PT, PT, UP5, 0x40, 0x0 ;  /* 0x000000000000781c */ /* 0x000fe20003f0e858 */
[----:B------:R5:W1:Y:S01]  /*113d0*/  MUFU.TANH R40, R6 ;  /* 0x0000000600287308 */ /* 0x000a620000002400 */
[----:B------:R-:W-:Y:S02]  /*113e0*/  PLOP3.LUT P2, PT, PT, PT, UP4, 0x40, 0x0 ;  /* 0x000000000000781c */ /* 0x000fe40003f4e848 */
[----:B------:R-:W-:Y:S02]  /*113f0*/  FSEL R201, R34, -INF , !P3 ;  /* 0xff80000022c97808 */ /* 0x000fe40005800000 */
[----:B------:R-:W-:Y:S02]  /*11400*/  ISETP.GT.AND P3, PT, R3, 0x41, P4 ;  /* 0x000000410300780c */ /* 0x000fe40002764270 */
[----:B------:R-:W-:Y:S01]  /*11410*/  FSEL R227, R25, -INF , !P1 ;  /* 0xff80000019e37808 */ /* 0x000fe20004800000 */
[----:B------:R-:W1:Y:S01]  /*11420*/  MUFU.TANH R11, R9 ;  /* 0x00000009000b7308 */ /* 0x000e620000002400 */
[----:B------:R-:W-:-:S02]  /*11430*/  ISETP.GT.AND P1, PT, R3, 0x48, P0 ;  /* 0x000000480300780c */ /* 0x000fc40000724270 */
[----:B------:R-:W-:Y:S02]  /*11440*/  ISETP.GT.AND P0, PT, R3, 0x49, P2 ;  /* 0x000000490300780c */ /* 0x000fe40001704270 */
[C---:B------:R-:W-:Y:S02]  /*11450*/  ISETP.LT.OR P2, PT, R5.reuse, 0x42, P3 ;  /* 0x000000420500780c */ /* 0x040fe40001f41670 */
[C---:B------:R-:W-:Y:S01]  /*11460*/  ISETP.LT.OR P1, PT, R5.reuse, 0x49, P1 ;  /* 0x000000490500780c */ /* 0x040fe20000f21670 */
[----:B-----5:R-:W-:Y:S01]  /*11470*/  FMUL.FTZ R6, R122, c[0x0][0x320] ;  /* 0x0000c8007a067a20 */ /* 0x020fe20000410000 */
[----:B------:R-:W-:Y:S01]  /*11480*/  ISETP.LT.OR P0, PT, R5, 0x4a, P0 ;  /* 0x0000004a0500780c */ /* 0x000fe20000701670 */
[----:B------:R-:W1:Y:S01]  /*11490*/  MUFU.TANH R17, R17 ;  /* 0x0000001100117308 */ /* 0x000e620000002400 */
[----:B------:R-:W-:Y:S02]  /*114a0*/  FSEL R226, R62, -INF , !P2 ;  /* 0xff8000003ee27808 */ /* 0x000fe40005000000 */
[----:B------:R-:W-:-:S02]  /*114b0*/  PLOP3.LUT P2, PT, PT, PT, UP2, 0x40, 0x0 ;  /* 0x000000000000781c */ /* 0x000fc40003f4e828 */
[----:B------:R-:W-:Y:S02]  /*114c0*/  FSEL R228, R54, -INF , !P1 ;  /* 0xff80000036e47808 */ /* 0x000fe40004800000 */
[----:B------:R-:W-:Y:S01]  /*114d0*/  PLOP3.LUT P1, PT, PT, PT, UP1, 0x40, 0x0 ;  /* 0x000000000000781c */ /* 0x000fe20003f2e818 */
[----:B------:R5:W1:Y:S01]  /*114e0*/  MUFU.TANH R38, R6 ;  /* 0x0000000600267308 */ /* 0x000a620000002400 */
[----:B------:R-:W-:Y:S02]  /*114f0*/  FSEL R229, R52, -INF , !P0 ;  /* 0xff80000034e57808 */ /* 0x000fe40004000000 */
[----:B------:R-:W-:Y:S02]  /*11500*/  PLOP3.LUT P0, PT, PT, PT, UP0, 0x40, 0x0 ;  /* 0x000000000000781c */ /* 0x000fe40003f0e808 */
[C---:B------:R-:W-:Y:S02]  /*11510*/  ISETP.GT.AND P2, PT, R3.reuse, 0x51, P2 ;  /* 0x000000510300780c */ /* 0x040fe40001744270 */
[C---:B------:R-:W-:Y:S01]  /*11520*/  ISETP.GT.AND P1, PT, R3.reuse, 0x58, P1 ;  /* 0x000000580300780c */ /* 0x040fe20000f24270 */
[----:B------:R-:W1:Y:S01]  /*11530*/  MUFU.TANH R16, R16 ;  /* 0x0000001000107308 */ /* 0x000e620000002400 */
[----:B------:R-:W-:-:S02]  /*11540*/  ISETP.GT.AND P0, PT, R3, 0x59, P0 ;  /* 0x000000590300780c */ /* 0x000fc40000704270 */
[C---:B------:R-:W-:Y:S02]  /*11550*/  ISETP.LT.OR P3, PT, R5.reuse, 0x52, P2 ;  /* 0x000000520500780c */ /* 0x040fe40001761670 */
[C---:B------:R-:W-:Y:S02]  /*11560*/  ISETP.LT.OR P2, PT, R5.reuse, 0x59, P1 ;  /* 0x000000590500780c */ /* 0x040fe40000f41670 */
[----:B------:R-:W-:Y:S01]  /*11570*/  ISETP.LT.OR P1, PT, R5, 0x5a, P0 ;  /* 0x0000005a0500780c */ /* 0x000fe20000721670 */
[----:B-----5:R-:W-:Y:S01]  /*11580*/  FMUL.FTZ R6, R123, c[0x0][0x320] ;  /* 0x0000c8007b067a20 */ /* 0x020fe20000410000 */
[----:B------:R-:W-:Y:S01]  /*11590*/  PLOP3.LUT P0, PT, PT, PT, UP6, 0x40, 0x0 ;  /* 0x000000000000781c */ /* 0x000fe20003f0e868 */
[----:B------:R-:W1:Y:S01]  /*115a0*/  MUFU.TANH R15, R15 ;  /* 0x0000000f000f7308 */ /* 0x000e620000002400 */
[----:B------:R-:W-:Y:S01]  /*115b0*/  PLOP3.LUT P4, PT, PT, PT, UP3, 0x40, 0x0 ;  /* 0x000000000000781c */ /* 0x000fe20003f8e838 */
[----:B------:R-:W-:Y:S01]  /*115c0*/  UISETP.NE.AND UP6, UPT, UR38, URZ, UPT ;  /* 0x0000003f2600728c */ /* 0x000fe2000bfc5270 */
[----:B------:R-:W-:-:S02]  /*115d0*/  FSEL R206, R49, -INF , !P3 ;  /* 0xff80000031ce7808 */ /* 0x000fc40005800000 */
[----:B------:R-:W-:Y:S02]  /*115e0*/  ISETP.GT.AND P4, PT, R3, 0x50, P4 ;  /* 0x000000500300780c */ /* 0x000fe40002784270 */
[----:B------:R-:W-:Y:S01]  /*115f0*/  FSEL R230, R31, -INF , !P2 ;  /* 0xff8000001fe67808 */ /* 0x000fe20005000000 */
[----:B------:R5:W1:Y:S01]  /*11600*/  MUFU.TANH R37, R6 ;  /* 0x0000000600257308 */ /* 0x000a620000002400 */
[----:B------:R-:W-:Y:S02]  /*11610*/  ISETP.LT.OR P4, PT, R5, 0x51, P4 ;  /* 0x000000510500780c */ /* 0x000fe40002781670 */
[----:B------:R-:W-:Y:S02]  /*11620*/  FSEL R231, R29, -INF , !P1 ;  /* 0xff8000001de77808 */ /* 0x000fe40004800000 */
[----:B------:R-:W-:-:S03]  /*11630*/  FSEL R207, R46, -INF , !P4 ;  /* 0xff8000002ecf7808 */ /* 0x000fc60006000000 */
[----:B------:R-:W1:Y:S01]  /*11640*/  MUFU.TANH R14, R14 ;  /* 0x0000000e000e7308 */ /* 0x000e620000002400 */
[----:B-----5:R-:W-:-:S07]  /*11650*/  FMUL.FTZ R6, R130, c[0x0][0x320] ;  /* 0x0000c80082067a20 */ /* 0x020fce0000410000 */
[----:B------:R-:W1:Y:S08]  /*11660*/  MUFU.TANH R10, R8 ;  /* 0x00000008000a7308 */ /* 0x000e700000002400 */
[----:B------:R5:W1:Y:S08]  /*11670*/  MUFU.TANH R35, R6 ;  /* 0x0000000600237308 */ /* 0x000a700000002400 */
[----:B------:R-:W1:Y:S01]  /*11680*/  MUFU.TANH R9, R7 ;  /* 0x0000000700097308 */ /* 0x000e620000002400 */
[----:B-----5:R-:W-:-:S07]  /*11690*/  FMUL.FTZ R6, R127, c[0x0][0x320] ;  /* 0x0000c8007f067a20 */ /* 0x020fce0000410000 */
        /* <DEDUP_REMOVED lines=18> */
.L_x_449:
[----:B------:R-:W-:-:S04]  /*117c0*/  MOV R7, c[0x0][0x32c] ;  /* 0x0000cb0000077a02 */ /* 0x000fc80000000f00 */
[----:B------:R-:W-:-:S13]  /*117d0*/  ISETP.NE.AND P0, PT, R7, 0x1, PT ;  /* 0x000000010700780c */ /* 0x000fda0003f05270 */
[----:B------:R-:W-:-:S05]  /*117e0*/  @P0 IMAD.HI.U32 R7, R6, c[0x0][0x330], RZ ;  /* 0x0000cc0006070a27 */ /* 0x000fca00078e00ff */
[----:B------:R-:W-:Y:S02]  /*117f0*/  @P0 SHF.R.U32.HI R6, RZ, c[0x0][0x334], R7 ;  /* 0x0000cd00ff060a19 */ /* 0x000fe40000011607 */
.L_x_450:
[----:B------:R-:W-:Y:S05]  /*11800*/  BSYNC B0 ;  /* 0x0000000000007941 */ /* 0x000fea0003800000 */
.L_x_448:
[----:B------:R-:W-:-:S05]  /*11810*/  IMAD R6, R6, c[0x0][0x32c], R23 ;  /* 0x0000cb0006067a24 */ /* 0x000fca00078e0217 */
[----:B------:R-:W-:Y:S02]  /*11820*/  IADD3 R7, R6, c[0x0][0x32c], RZ ;  /* 0x0000cb0006077a10 */ /* 0x000fe40007ffe0ff */
[----:B------:R-:W-:Y:S02]  /*11830*/  IMNMX R3, R3, R6, !PT ;  /* 0x0000000603037217 */ /* 0x000fe40007800200 */
[----:B------:R-:W-:Y:S02]  /*11840*/  IMNMX R5, R5, R7, PT ;  /* 0x0000000705057217 */ /* 0x000fe40003800200 */
.L_x_447:
        /* <DEDUP_REMOVED lines=21> */
[----:B------:R-:W-:Y:S01]  /*119a0*/  STL [R1+0x4c], R216 ;  /* 0x00004cd801007387 */ /* 0x000fe20000100800 */
[----:B------:R-:W-:Y:S01]  /*119b0*/  FMNMX.FTZ R6, R96, R6, !PT ;  /* 0x0000000660067209 */ /* 0x000fe20007810000 */
[----:B------:R-:W-:Y:S01]  /*119c0*/  IMAD.SHL.U32 R209, R0, 0x2, RZ ;  /* 0x0000000200d17824 */ /* 0x000fe200078e00ff */
[----:B------:R-:W-:Y:S01]  /*119d0*/  FMNMX.FTZ R72, R99, R72, !PT ;  /* 0x0000004863487209 */ /* 0x000fe20007810000 */
[----:B------:R-:W-:Y:S01]  /*119e0*/  STL [R1+0x48], R215 ;  /* 0x000048d701007387 */ /* 0x000fe20000100800 */
[----:B------:R-:W-:Y:S01]  /*119f0*/  FMNMX.FTZ R6, R97, R6, !PT ;  /* 0x0000000661067209 */ /* 0x000fe20007810000 */
[--C-:B------:R-:W-:Y:S01]  /*11a00*/  IMAD R210, R4, 0x2, R209.reuse ;  /* 0x0000000204d27824 */ /* 0x100fe200078e02d1 */
[----:B------:R-:W-:Y:S01]  /*11a10*/  FMNMX.FTZ R72, R107, R72, !PT ;  /* 0x000000486b487209 */ /* 0x000fe20007810000 */
[----:B------:R-:W-:Y:S01]  /*11a20*/  STL [R1+0x44], R214 ;  /* 0x000044d601007387 */ /* 0x000fe20000100800 */
        /* <DEDUP_REMOVED lines=39> */
[----:B------:R-:W-:Y:S01]  /*11ca0*/  PLOP3.LUT P1, PT, PT, PT, UP2, 0x40, 0x0 ;  /* 0x000000000000781c */ /* 0x000fe20003f2e828 */
[----:B------:R-:W1:Y:S01]  /*11cb0*/  SHFL.BFLY PT, R7, R72, 0x2, 0x1f ;  /* 0x0c401f0048077f89 */ /* 0x000e6200000e0000 */
[----:B------:R-:W-:Y:S01]  /*11cc0*/  PLOP3.LUT P2, PT, PT, PT, UP3, 0x40, 0x0 ;  /* 0x000000000000781c */ /* 0x000fe20003f4e838 */
[----:B------:R-:W-:Y:S01]  /*11cd0*/  UISETP.NE.AND UP3, UPT, UR33, URZ, UPT ;  /* 0x0000003f2100728c */ /* 0x000fe2000bf65270 */
[----:B------:R-:W-:Y:S01]  /*11ce0*/  PLOP3.LUT P4, PT, PT, PT, UP4, 0x40, 0x0 ;  /* 0x000000000000781c */ /* 0x000fe20003f8e848 */
[----:B------:R-:W2:Y:S01]  /*11cf0*/  SHFL.BFLY PT, R8, R6, 0x2, 0x1f ;  /* 0x0c401f0006087f89 */ /* 0x000ea200000e0000 */
[----:B------:R-:W-:Y:S01]  /*11d00*/  PLOP3.LUT P5, PT, PT, PT, UP0, 0x40, 0x0 ;  /* 0x000000000000781c */ /* 0x000fe20003fae808 */
[----:B------:R-:W-:Y:S01]  /*11d10*/  UISETP.NE.AND UP2, UPT, UR32, URZ, UPT ;  /* 0x0000003f2000728c */ /* 0x000fe2000bf45270 */
[----:B------:R-:W-:Y:S01]  /*11d20*/  LEA R211, R2, R210, 0x1 ;  /* 0x000000d202d37211 */ /* 0x000fe200078e08ff */
[----:B------:R-:W-:Y:S01]  /*11d30*/  UISETP.NE.AND UP0, UPT, UR30, URZ, UPT ;  /* 0x0000003f1e00728c */ /* 0x000fe2000bf05270 */
[----:B------:R-:W-:Y:S01]  /*11d40*/  PLOP3.LUT P3, PT, PT, PT, UP3, 0x40, 0x0 ;  /* 0x000000000000781c */ /* 0x000fe20003f6e838 */
[----:B------:R-:W-:-:S02]  /*11d50*/  UISETP.NE.AND UP3, UPT, UR29, URZ, UPT ;  /* 0x0000003f1d00728c */ /* 0x000fc4000bf65270 */
[----:B------:R-:W-:Y:S01]  /*11d60*/  UISETP.NE.AND UP4, UPT, UR16, URZ, UPT ;  /* 0x0000003f1000728c */ /* 0x000fe2000bf85270 */
[----:B------:R-:W-:Y:S04]  /*11d70*/  LDSM.16.MT88.4 R88, [R211+0x100] ;  /* 0x00010000d358783b */ /* 0x000fe80000004200 */
[----:B------:R-:W-:Y:S04]  /*11d80*/  LDSM.16.MT88.4 R52, [R211+0x900] ;  /* 0x00090000d334783b */ /* 0x000fe80000004200 */
[----:B------:R-:W-:Y:S01]  /*11d90*/  LDSM.16.MT88.4 R156, [R211+0x1100] ;  /* 0x00110000d39c783b */ /* 0x000fe20000004200 */
[----:B-1----:R-:W-:-:S02]  /*11da0*/  FMNMX.FTZ R72, R72, R7, !PT ;  /* 0x0000000748487209 */ /* 0x002fc40007810000 */
[----:B--2---:R-:W-:-:S03]  /*11db0*/  FMNMX.FTZ R6, R6, R8, !PT ;  /* 0x0000000806067209 */ /* 0x004fc60007810000 */
[----:B------:R-:W1:Y:S04]  /*11dc0*/  SHFL.BFLY PT, R7, R72, 0x1, 0x1f ;  /* 0x0c201f0048077f89 */ /* 0x000e6800000e0000 */
[----:B------:R-:W2:Y:S01]  /*11dd0*/  SHFL.BFLY PT, R71, R6, 0x1, 0x1f ;  /* 0x0c201f0006477f89 */ /* 0x000ea200000e0000 */
[----:B-1----:R-:W-:Y:S02]  /*11de0*/  FMNMX.FTZ R72, R72, R7, !PT ;  /* 0x0000000748487209 */ /* 0x002fe40007810000 */
[----:B--2---:R-:W-:-:S03]  /*11df0*/  FMNMX.FTZ R71, R6, R71, !PT ;  /* 0x0000004706477209 */ /* 0x004fc60007810000 */
[C---:B------:R-:W-:Y:S01]  /*11e00*/  FMUL.FTZ R7, R72.reuse, c[0x0][0x2d0] ;  /* 0x0000b40048077a20 */ /* 0x040fe20000410000 */
[----:B------:R-:W-:Y:S01]  /*11e10*/  FSETP.NEU.FTZ.AND P0, PT, R72, -INF , PT ;  /* 0xff8000004800780b */ /* 0x000fe20003f1d000 */
[----:B------:R-:W-:-:S03]  /*11e20*/  FMUL.FTZ R6, R71, c[0x0][0x2d0] ;  /* 0x0000b40047067a20 */ /* 0x000fc60000410000 */
[----:B------:R-:W-:Y:S02]  /*11e30*/  FSEL R7, R7, RZ, P0 ;  /* 0x000000ff07077208 */ /* 0x000fe40000000000 */
[----:B------:R-:W-:-:S03]  /*11e40*/  FSETP.NEU.FTZ.AND P0, PT, R71, -INF , PT ;  /* 0xff8000004700780b */ /* 0x000fc60003f1d000 */
[----:B------:R-:W-:Y:S01]  /*11e50*/  FFMA.FTZ R8, R70, c[0x0][0x2d0], -R7 ;  /* 0x0000b40046087a23 */ /* 0x000fe20000010807 */
[----:B------:R-:W-:Y:S02]  /*11e60*/  FSEL R6, R6, RZ, P0 ;  /* 0x000000ff06067208 */ /* 0x000fe40000000000 */
[----:B------:R-:W-:Y:S01]  /*11e70*/  ISETP.GT.AND P0, PT, R3, RZ, P1 ;  /* 0x000000ff0300720c */ /* 0x000fe20000f04270 */
[----:B------:R1:W-:Y:S01]  /*11e80*/  MUFU.EX2 R150, R8 ;  /* 0x0000000800967308 */ /* 0x0003e20000000800 */
[----:B------:R-:W-:Y:S01]  /*11e90*/  PLOP3.LUT P1, PT, PT, PT, UP2, 0x40, 0x0 ;  /* 0x000000000000781c */ /* 0x000fe20003f2e828 */
[----:B------:R-:W-:Y:S01]  /*11ea0*/  UISETP.NE.AND UP2, UPT, UR28, URZ, UPT ;  /* 0x0000003f1c00728c */ /* 0x000fe2000bf45270 */
[----:B------:R-:W-:-:S04]  /*11eb0*/  ISETP.LT.OR P0, PT, R5, 0x1, P0 ;  /* 0x000000010500780c */ /* 0x000fc80000701670 */
[----:B------:R-:W-:Y:S02]  /*11ec0*/  FSEL R69, R41, -INF , !P0 ;  /* 0xff80000029457808 */ /* 0x000fe40004000000 */
[----:B------:R-:W-:Y:S02]  /*11ed0*/  ISETP.GT.AND P0, PT, R3, 0x1, P2 ;  /* 0x000000010300780c */ /* 0x000fe40001704270 */
[----:B------:R-:W-:Y:S01]  /*11ee0*/  PLOP3.LUT P2, PT, PT, PT, UP3, 0x40, 0x0 ;  /* 0x000000000000781c */ /* 0x000fe20003f4e838 */
[----:B------:R-:W-:Y:S01]  /*11ef0*/  UISETP.NE.AND UP3, UPT, UR14, URZ, UPT ;  /* 0x0000003f0e00728c */ /* 0x000fe2000bf65270 */
[----:B------:R-:W-:Y:S01]  /*11f00*/  ISETP.LT.OR P0, PT, R5, 0x2, P0 ;  /* 0x000000020500780c */ /* 0x000fe20000701670 */
[----:B-1----:R-:W-:-:S03]  /*11f10*/  FFMA.FTZ R8, R67, c[0x0][0x2d0], -R7 ;  /* 0x0000b40043087a23 */ /* 0x002fc60000010807 */
[----:B------:R-:W-:Y:S02]  /*11f20*/  FSEL R68, R40, -INF , !P0 ;  /* 0xff80000028447808 */ /* 0x000fe40004000000 */
[----:B------:R-:W-:Y:S01]  /*11f30*/  ISETP.GT.AND P0, PT, R3, 0x8, P4 ;  /* 0x000000080300780c */ /* 0x000fe20002704270 */
[----:B------:R1:W2:Y:S01]  /*11f40*/  MUFU.EX2 R149, R8 ;  /* 0x0000000800957308 */ /* 0x0002a20000000800 */
[----:B------:R-:W-:Y:S01]  /*11f50*/  PLOP3.LUT P4, PT, PT, PT, UP1, 0x40, 0x0 ;  /* 0x000000000000781c */ /* 0x000fe20003f8e818 */
[----:B------:R-:W-:Y:S01]  /*11f60*/  UISETP.NE.AND UP1, UPT, UR25, URZ, UPT ;  /* 0x0000003f1900728c */ /* 0x000fe2000bf25270 */
[----:B------:R-:W-:-:S04]  /*11f70*/  ISETP.LT.OR P0, PT, R5, 0x9, P0 ;  /* 0x000000090500780c */ /* 0x000fc80000701670 */
[----:B------:R-:W-:Y:S02]  /*11f80*/  FSEL R74, R74, -INF , !P0 ;  /* 0xff8000004a4a7808 */ /* 0x000fe40004000000 */
[----:B------:R-:W-:Y:S02]  /*11f90*/  ISETP.GT.AND P0, PT, R3, 0x9, P5 ;  /* 0x000000090300780c */ /* 0x000fe40002f04270 */
[----:B------:R-:W-:Y:S01]  /*11fa0*/  PLOP3.LUT P5, PT, PT, PT, UP0, 0x40, 0x0 ;  /* 0x000000000000781c */ /* 0x000fe20003fae808 */
[----:B------:R-:W-:Y:S01]  /*11fb0*/  UISETP.NE.AND UP0, UPT, UR20, URZ, UPT ;  /* 0x0000003f1400728c */ /* 0x000fe2000bf05270 */
[----:B------:R-:W-:Y:S02]  /*11fc0*/  ISETP.LT.OR P0, PT, R5, 0xa, P0 ;  /* 0x0000000a0500780c */ /* 0x000fe40000701670 */
[----:B-1----:R-:W-:Y:S02]  /*11fd0*/  FMNMX.FTZ R8, R100, R101, !PT ;  /* 0x0000006564087209 */ /* 0x002fe40007810000 */
[----:B------:R-:W-:-:S02]  /*11fe0*/  FSEL R73, R44, -INF , !P0 ;  /* 0xff8000002c497808 */ /* 0x000fc40004000000 */
[----:B------:R-:W-:Y:S02]  /*11ff0*/  ISETP.GT.AND P0, PT, R3, 0x10, P3 ;  /* 0x000000100300780c */ /* 0x000fe40001f04270 */
[----:B------:R-:W-:Y:S01]  /*12000*/  PLOP3.LUT P3, PT, PT, PT, UP1, 0x40, 0x0 ;  /* 0x000000000000781c */ /* 0x000fe20003f6e818 */
[----:B------:R-:W-:Y:S01]  /*12010*/  UISETP.NE.AND UP1, UPT, UR10, URZ, UPT ;  /* 0x0000003f0a00728c */ /* 0x000fe2000bf25270 */
[----:B------:R-:W-:Y:S02]  /*12020*/  ISETP.LT.OR P0, PT, R5, 0x11, P0 ;  /* 0x000000110500780c */ /* 0x000fe40000701670 */
[----:B------:R-:W-:Y:S02]  /*12030*/  FMNMX.FTZ R8, R102, R8, !PT ;  /* 0x0000000866087209 */ /* 0x000fe40007810000 */
[----:B------:R-:W-:Y:S02]  /*12040*/  FSEL R92, R17, -INF , !P0 ;  /* 0xff800000115c7808 */ /* 0x000fe40004000000 */
[----:B------:R-:W-:-:S02]  /*12050*/  ISETP.GT.AND P0, PT, R3, 0x11, P1 ;  /* 0x000000110300780c */ /* 0x000fc40000f04270 */
[----:B------:R-:W-:Y:S01]  /*12060*/  PLOP3.LUT P1, PT, PT, PT, UP2, 0x40, 0x0 ;  /* 0x000000000000781c */ /* 0x000fe20003f2e828 */
[----:B------:R-:W-:Y:S01]  /*12070*/  UISETP.NE.AND UP2, UPT, UR11, URZ, UPT ;  /* 0x0000003f0b00728c */ /* 0x000fe2000bf45270 */
[----:B------:R-:W-:Y:S02]  /*12080*/  ISETP.LT.OR P0, PT, R5, 0x12, P0 ;  /* 0x000000120500780c */ /* 0x000fe40000701670 */
[----:B------:R-:W-:Y:S01]  /*12090*/  PLOP3.LUT P6, PT, PT, PT, UP1, 0x40, 0x0 ;  /* 0x000000000000781c */ /* 0x000fe20003fce818 */
[----:B------:R-:W-:Y:S01]  /*120a0*/  UISETP.NE.AND UP1, UPT, UR39, URZ, UPT ;  /* 0x0000003f2700728c */ /* 0x000fe2000bf25270 */
[----:B------:R-:W-:Y:S01]  /*120b0*/  FSEL R93, R16, -INF , !P0 ;  /* 0xff800000105d7808 */ /* 0x000fe20004000000 */
[----:B------:R-:W-:Y:S01]  /*120c0*/  ULDC.64 UR10, c[0x0][0x2c8] ;  /* 0x0000b200000a7ab9 */ /* 0x000fe20000000a00 */
[----:B------:R-:W-:Y:S02]  /*120d0*/  ISETP.GT.AND P0, PT, R3, 0x18, P4 ;  /* 0x000000180300780c */ /* 0x000fe40002704270 */
[----:B------:R-:W-:Y:S01]  /*120e0*/  PLOP3.LUT P4, PT, PT, PT, UP2, 0x40, 0x0 ;  /* 0x000000000000781c */ /* 0x000fe20003f8e828 */
[----:B------:R-:W-:Y:S01]  /*120f0*/  UISETP.NE.AND UP2, UPT, UR36, URZ, UPT ;  /* 0x0000003f2400728c */ /* 0x000fe2000bf45270 */
[----:B------:R-:W-:-:S04]  /*12100*/  ISETP.LT.OR P0, PT, R5, 0x19, P0 ;  /* 0x000000190500780c */ /* 0x000fc80000701670 */
[----:B------:R-:W-:Y:S01]  /*12110*/  FSEL R94, R9, -INF , !P0 ;  /* 0xff800000095e7808 */ /* 0x000fe20004000000 */
[----:B------:R-:W-:Y:S01]  /*12120*/  FFMA.FTZ R9, R75, c[0x0][0x2d0], -R7 ;  /* 0x0000b4004b097a23 */ /* 0x000fe20000010807 */
[----:B------:R-:W-:Y:S02]  /*12130*/  ISETP.GT.AND P0, PT, R3, 0x19, P5 ;  /* 0x000000190300780c */ /* 0x000fe40002f04270 */
[----:B------:R-:W-:Y:S01]  /*12140*/  PLOP3.LUT P5, PT, PT, PT, UP0, 0x40, 0x0 ;  /* 0x000000000000781c */ /* 0x000fe20003fae808 */
[----:B------:R1:W-:Y:S01]  /*12150*/  MUFU.EX2 R208, R9 ;  /* 0x0000000900d07308 */ /* 0x0003e20000000800 */
[----:B------:R-:W-:Y:S01]  /*12160*/  ISETP.LT.OR P0, PT, R5, 0x1a, P0 ;  /* 0x0000001a0500780c */ /* 0x000fe20000701670 */
[----:B------:R-:W-:-:S03]  /*12170*/  UISETP.NE.AND UP0, UPT, UR7, URZ, UPT ;  /* 0x0000003f0700728c */ /* 0x000fc6000bf05270 */
[----:B------:R-:W-:Y:S02]  /*12180*/  FSEL R95, R45, -INF , !P0 ;  /* 0xff8000002d5f7808 */ /* 0x000fe40004000000 */
[----:B------:R-:W-:Y:S02]  /*12190*/  ISETP.GT.AND P0, PT, R3, 0x20, P2 ;  /* 0x000000200300780c */ /* 0x000fe40001704270 */
        /* <DEDUP_REMOVED lines=8> */
[----:B-1----:R-:W-:Y:S01]  /*12220*/  FMNMX.FTZ R9, R103, R8, !PT ;  /* 0x0000000867097209 */ /* 0x002fe20007810000 */
[----:B------:R-:W-:Y:S01]  /*12230*/  FFMA.FTZ R8, R76, c[0x0][0x2d0], -R7 ;  /* 0x0000b4004c087a23 */ /* 0x000fe20000010807 */
[----:B------:R-:W-:Y:S01]  /*12240*/  FSEL R161, R12, -INF , !P0 ;  /* 0xff8000000ca17808 */ /* 0x000fe20004000000 */
[----:B------:R-:W-:Y:S01]  /*12250*/  LDSM.16.MT88.4 R76, [R212+0x100] ;  /* 0x00010000d44c783b */ /* 0x000fe20000004200 */
[----:B------:R-:W-:Y:S01]  /*12260*/  ISETP.GT.AND P0, PT, R3, 0x28, P3 ;  /* 0x000000280300780c */ /* 0x000fe20001f04270 */
[----:B------:R1:W3:Y:S01]  /*12270*/  MUFU.EX2 R154, R8 ;  /* 0x00000008009a7308 */ /* 0x0002e20000000800 */
[----:B------:R-:W-:-:S02]  /*12280*/  FMNMX.FTZ R9, R112, R9, !PT ;  /* 0x0000000970097209 */ /* 0x000fc40007810000 */
[----:B------:R-:W-:Y:S02]  /*12290*/  ISETP.LT.OR P0, PT, R5, 0x29, P0 ;  /* 0x000000290500780c */ /* 0x000fe40000701670 */
[----:B------:R-:W-:Y:S02]  /*122a0*/  FMNMX.FTZ R0, R113, R9, !PT ;  /* 0x0000000971007209 */ /* 0x000fe40007810000 */
[----:B------:R-:W-:Y:S02]  /*122b0*/  FSEL R162, R35, -INF , !P0 ;  /* 0xff80000023a27808 */ /* 0x000fe40004000000 */
[----:B------:R-:W-:Y:S02]  /*122c0*/  ISETP.GT.AND P0, PT, R3, 0x29, P5 ;  /* 0x000000290300780c */ /* 0x000fe40002f04270 */
[----:B------:R-:W-:Y:S02]  /*122d0*/  FMNMX.FTZ R9, R69, R68, !PT ;  /* 0x0000004445097209 */ /* 0x000fe40007810000 */
[----:B------:R-:W-:-:S02]  /*122e0*/  ISETP.LT.OR P0, PT, R5, 0x2a, P0 ;  /* 0x0000002a0500780c */ /* 0x000fc40000701670 */
[----:B------:R-:W-:Y:S01]  /*122f0*/  FMNMX.FTZ R0, R114, R0, !PT ;  /* 0x0000000072007209 */ /* 0x000fe20007810000 */
[----:B-1----:R-:W-:Y:S01]  /*12300*/  FFMA.FTZ R8, R57, c[0x0][0x2d0], -R6 ;  /* 0x0000b40039087a23 */ /* 0x002fe20000010806 */
[----:B------:R-:W-:Y:S02]  /*12310*/  FSEL R163, R18, -INF , !P0 ;  /* 0xff80000012a37808 */ /* 0x000fe40004000000 */
[----:B------:R-:W-:Y:S01]  /*12320*/  ISETP.GT.AND P0, PT, R3, 0x30, P2 ;  /* 0x000000300300780c */ /* 0x000fe20001704270 */
[----:B------:R1:W-:Y:S01]  /*12330*/  MUFU.EX2 R215, R8 ;  /* 0x0000000800d77308 */ /* 0x0003e20000000800 */
[----:B------:R-:W-:Y:S02]  /*12340*/  FMNMX.FTZ R9, R74, R9, !PT ;  /* 0x000000094a097209 */ /* 0x000fe40007810000 */
[----:B------:R-:W-:Y:S02]  /*12350*/  ISETP.LT.OR P0, PT, R5, 0x31, P0 ;  /* 0x000000310500780c */ /* 0x000fe40000701670 */
[----:B------:R-:W-:-:S02]  /*12360*/  FMNMX.FTZ R0, R115, R0, !PT ;  /* 0x0000000073007209 */ /* 0x000fc40007810000 */
[----:B------:R-:W-:Y:S02]  /*12370*/  FSEL R176, R11, -INF , !P0 ;  /* 0xff8000000bb07808 */ /* 0x000fe40004000000 */
[----:B------:R-:W-:Y:S02]  /*12380*/  ISETP.GT.AND P0, PT, R3, 0x31, P1 ;  /* 0x000000310300780c */ /* 0x000fe40000f04270 */
[----:B------:R-:W-:Y:S02]  /*12390*/  FMNMX.FTZ R9, R73, R9, !PT ;  /* 0x0000000949097209 */ /* 0x000fe40007810000 */
[----:B------:R-:W-:Y:S02]  /*123a0*/  ISETP.LT.OR P0, PT, R5, 0x32, P0 ;  /* 0x000000320500780c */ /* 0x000fe40000701670 */
[----:B------:R-:W-:Y:S01]  /*123b0*/  PLOP3.LUT P2, PT, PT, PT, UP0, 0x40, 0x0 ;  /* 0x000000000000781c */ /* 0x000fe20003f4e808 */
[----:B-1----:R-:W-:Y:S01]  /*123c0*/  FFMA.FTZ R8, R59, c[0x0][0x2d0], -R6 ;  /* 0x0000b4003b087a23 */ /* 0x002fe20000010806 */
[----:B------:R-:W-:Y:S01]  /*123d0*/  FSEL R183, R10, -INF , !P0 ;  /* 0xff8000000ab77808 */ /* 0x000fe20004000000 */
[----:B------:R-:W-:Y:S01]  /*123e0*/  UISETP.NE.AND UP0, UPT, UR37, URZ, UPT ;  /* 0x0000003f2500728c */ /* 0x000fe2000bf05270 */
[----:B------:R-:W-:Y:S01]  /*123f0*/  ISETP.GT.AND P0, PT, R3, 0x38, P4 ;  /* 0x000000380300780c */ /* 0x000fe20002704270 */
[----:B------:R1:W4:Y:S01]  /*12400*/  MUFU.EX2 R216, R8 ;  /* 0x0000000800d87308 */ /* 0x0003220000000800 */
[----:B------:R-:W-:Y:S01]  /*12410*/  PLOP3.LUT P3, PT, PT, PT, UP6, 0x40, 0x0 ;  /* 0x000000000000781c */ /* 0x000fe20003f6e868 */
[----:B------:R-:W2:Y:S01]  /*12420*/  LDSM.16.MT88.4 R56, [R209+0x100] ;  /* 0x00010000d138783b */ /* 0x000ea20000004200 */
[----:B------:R-:W-:Y:S01]  /*12430*/  ISETP.LT.OR P0, PT, R5, 0x39, P0 ;  /* 0x000000390500780c */ /* 0x000fe20000701670 */
[----:B------:R-:W-:Y:S01]  /*12440*/  UISETP.NE.AND UP6, UPT, UR23, URZ, UPT ;  /* 0x0000003f1700728c */ /* 0x000fe2000bfc5270 */
[----:B------:R-:W-:-:S02]  /*12450*/  FMNMX.FTZ R0, R167, R0, !PT ;  /* 0x00000000a7007209 */ /* 0x000fc40007810000 */
[----:B------:R-:W-:Y:S02]  /*12460*/  FSEL R185, R38, -INF , !P0 ;  /* 0xff80000026b97808 */ /* 0x000fe40004000000 */
[----:B------:R-:W-:Y:S02]  /*12470*/  ISETP.GT.AND P0, PT, R3, 0x39, P6 ;  /* 0x000000390300780c */ /* 0x000fe40003704270 */
[----:B------:R-:W-:Y:S02]  /*12480*/  FMNMX.FTZ R9, R92, R9, !PT ;  /* 0x000000095c097209 */ /* 0x000fe40007810000 */
[----:B------:R-:W-:Y:S02]  /*12490*/  ISETP.LT.OR P1, PT, R5, 0x3a, P0 ;  /* 0x0000003a0500780c */ /* 0x000fe40000721670 */
[----:B------:R-:W-:Y:S01]  /*124a0*/  ISETP.GT.AND P2, PT, R3, 0x40, P2 ;  /* 0x000000400300780c */ /* 0x000fe20001744270 */
[----:B-1----:R-:W-:Y:S01]  /*124b0*/  FFMA.FTZ R8, R65, c[0x0][0x2d0], -R6 ;  /* 0x0000b40041087a23 */ /* 0x002fe20000010806 */
[----:B------:R-:W-:-:S02]  /*124c0*/  ISETP.GT.AND P0, PT, R3, 0x41, P3 ;  /* 0x000000410300780c */ /* 0x000fc40001f04270 */
[----:B------:R-:W-:Y:S01]  /*124d0*/  FMNMX.FTZ R0, R169, R0, !PT ;  /* 0x00000000a9007209 */ /* 0x000fe20007810000 */
[----:B------:R1:W-:Y:S01]  /*124e0*/  MUFU.EX2 R146, R8 ;  /* 0x0000000800927308 */ /* 0x0003e20000000800 */
[----:B------:R-:W-:Y:S02]  /*124f0*/  FMNMX.FTZ R4, R93, R9, !PT ;  /* 0x000000095d047209 */ /* 0x000fe40007810000 */
[C---:B------:R-:W-:Y:S02]  /*12500*/  ISETP.LT.OR P3, PT, R5.reuse, 0x41, P2 ;  /* 0x000000410500780c */ /* 0x040fe40001761670 */
[----:B------:R-:W-:Y:S02]  /*12510*/  ISETP.LT.OR P0, PT, R5, 0x42, P0 ;  /* 0x000000420500780c */ /* 0x000fe40000701670 */
[----:B------:R-:W-:Y:S02]  /*12520*/  FMNMX.FTZ R0, R174, R0, !PT ;  /* 0x00000000ae007209 */ /* 0x000fe40007810000 */
[----:B------:R-:W-:Y:S01]  /*12530*/  PLOP3.LUT P5, PT, PT, PT, UP5, 0x40, 0x0 ;  /* 0x000000000000781c */ /* 0x000fe20003fae858 */
[----:B------:R-:W-:Y:S01]  /*12540*/  UISETP.NE.AND UP5, UPT, UR24, URZ, UPT ;  /* 0x0000003f1800728c */ /* 0x000fe2000bfa5270 */
[----:B------:R-:W-:-:S02]  /*12550*/  PLOP3.LUT P2, PT, PT, PT, UP4, 0x40, 0x0 ;  /* 0x000000000000781c */ /* 0x000fc40003f4e848 */
[----:B------:R-:W-:Y:S02]  /*12560*/  FSEL R186, R37, -INF , !P1 ;  /* 0xff80000025ba7808 */ /* 0x000fe40004800000 */
[----:B------:R-:W-:Y:S02]  /*12570*/  FSEL R199, R13, -INF , !P0 ;  /* 0xff8000000dc77808 */ /* 0x000fe40004000000 */
[----:B-1----:R-:W-:Y:S01]  /*12580*/  FMNMX.FTZ R8, R94, R4, !PT ;  /* 0x000000045e087209 */ /* 0x002fe20007810000 */
[----:B------:R-:W-:Y:S01]  /*12590*/  FFMA.FTZ R4, R66, c[0x0][0x2d0], -R6 ;  /* 0x0000b40042047a23 */ /* 0x000fe20000010806 */
[----:B------:R-:W-:Y:S01]  /*125a0*/  FMNMX.FTZ R0, R175, R0, !PT ;  /* 0x00000000af007209 */ /* 0x000fe20007810000 */
[----:B------:R-:W-:Y:S01]  /*125b0*/  LDSM.16.MT88.4 R64, [R212+0x900] ;  /* 0x00090000d440783b */ /* 0x000fe20000004200 */
[C---:B------:R-:W-:Y:S01]  /*125c0*/  ISETP.GT.AND P1, PT, R3.reuse, 0x48, P5 ;  /* 0x000000480300780c */ /* 0x040fe20002f24270 */
[----:B------:R1:W1:Y:S01]  /*125d0*/  MUFU.EX2 R237, R4 ;  /* 0x0000000400ed7308 */ /* 0x0002620000000800 */
[----:B------:R-:W-:-:S02]  /*125e0*/  ISETP.GT.AND P0, PT, R3, 0x49, P2 ;  /* 0x000000490300780c */ /* 0x000fc40001704270 */
[----:B------:R-:W-:Y:S02]  /*125f0*/  FMNMX.FTZ R2, R95, R8, !PT ;  /* 0x000000085f027209 */ /* 0x000fe40007810000 */
[----:B------:R-:W-:Y:S02]  /*12600*/  FMNMX.FTZ R0, R198, R0, !PT ;  /* 0x00000000c6007209 */ /* 0x000fe40007810000 */
[C---:B------:R-:W-:Y:S02]  /*12610*/  ISETP.LT.OR P1, PT, R5.reuse, 0x49, P1 ;  /* 0x000000490500780c */ /* 0x040fe40000f21670 */
[----:B------:R-:W-:Y:S02]  /*12620*/  ISETP.LT.OR P0, PT, R5, 0x4a, P0 ;  /* 0x0000004a0500780c */ /* 0x000fe40000701670 */
[----:B------:R-:W-:Y:S02]  /*12630*/  FMNMX.FTZ R2, R160, R2, !PT ;  /* 0x00000002a0027209 */ /* 0x000fe40007810000 */
[----:B------:R-:W-:-:S02]  /*12640*/  FMNMX.FTZ R0, R197, R0, !PT ;  /* 0x00000000c5007209 */ /* 0x000fc40007810000 */
[----:B------:R-:W-:Y:S01]  /*12650*/  FSEL R200, R14, -INF , !P3 ;  /* 0xff8000000ec87808 */ /* 0x000fe20005800000 */
[----:B-1----:R-:W-:Y:S01]  /*12660*/  FFMA.FTZ R4, R82, c[0x0][0x2d0], -R7 ;  /* 0x0000b40052047a23 */ /* 0x002fe20000010807 */
[----:B------:R-:W-:Y:S02]  /*12670*/  FSEL R195, R47, -INF , !P1 ;  /* 0xff8000002fc37808 */ /* 0x000fe40004800000 */
[----:B------:R-:W-:Y:S01]  /*12680*/  FSEL R194, R48, -INF , !P0 ;  /* 0xff80000030c27808 */ /* 0x000fe20004000000 */
[----:B------:R-:W-:Y:S01]  /*12690*/  MUFU.EX2 R249, R4 ;  /* 0x0000000400f97308 */ /* 0x000fe20000000800 */
[----:B------:R-:W-:Y:S02]  /*126a0*/  PLOP3.LUT P3, PT, PT, PT, UP3, 0x40, 0x0 ;  /* 0x000000000000781c */ /* 0x000fe40003f6e838 */
[----:B------:R-:W-:Y:S02]  /*126b0*/  PLOP3.LUT P4, PT, PT, PT, UP2, 0x40, 0x0 ;  /* 0x000000000000781c */ /* 0x000fe40003f8e828 */
[----:B------:R-:W-:-:S02]  /*126c0*/  PLOP3.LUT P1, PT, PT, PT, UP1, 0x40, 0x0 ;  /* 0x000000000000781c */ /* 0x000fc40003f2e818 */
[----:B------:R-:W-:Y:S02]  /*126d0*/  PLOP3.LUT P0, PT, PT, PT, UP0, 0x40, 0x0 ;  /* 0x000000000000781c */ /* 0x000fe40003f0e808 */
[----:B------:R-:W-:Y:S02]  /*126e0*/  FMNMX.FTZ R2, R161, R2, !PT ;  /* 0x00000002a1027209 */ /* 0x000fe40007810000 */
[----:B------:R-:W-:Y:S02]  /*126f0*/  FMNMX.FTZ R0, R196, R0, !PT ;  /* 0x00000000c4007209 */ /* 0x000fe40007810000 */
[C---:B------:R-:W-:Y:S02]  /*12700*/  ISETP.GT.AND P3, PT, R3.reuse, 0x50, P3 ;  /* 0x000000500300780c */ /* 0x040fe40001f64270 */
[C---:B------:R-:W-:Y:S02]  /*12710*/  ISETP.GT.AND P2, PT, R3.reuse, 0x51, P4 ;  /* 0x000000510300780c */ /* 0x040fe40002744270 */
[----:B------:R-:W-:-:S02]  /*12720*/  ISETP.GT.AND P1, PT, R3, 0x58, P1 ;  /* 0x000000580300780c */ /* 0x000fc40000f24270 */
[----:B------:R-:W-:Y:S02]  /*12730*/  ISETP.GT.AND P0, PT, R3, 0x59, P0 ;  /* 0x000000590300780c */ /* 0x000fe40000704270 */
[----:B------:R-:W-:Y:S02]  /*12740*/  FMNMX.FTZ R3, R162, R2, !PT ;  /* 0x00000002a2037209 */ /* 0x000fe40007810000 */
[----:B------:R-:W-:Y:S01]  /*12750*/  FMNMX.FTZ R2, R201, R0, !PT ;  /* 0x00000000c9027209 */ /* 0x000fe20007810000 */
[----:B------:R-:W-:Y:S01]  /*12760*/  FFMA.FTZ R0, R83, c[0x0][0x2d0], -R7 ;  /* 0x0000b40053007a23 */ /* 0x000fe20000010807 */
[----:B------:R-:W-:Y:S02]  /*12770*/  FMNMX.FTZ R3, R163, R3, !PT ;  /* 0x00000003a3037209 */ /* 0x000fe40007810000 */
[----:B------:R-:W-:Y:S01]  /*12780*/  FMNMX.FTZ R2, R227, R2, !PT ;  /* 0x00000002e3027209 */ /* 0x000fe20007810000 */
[----:B------:R1:W1:Y:S01]  /*12790*/  MUFU.EX2 R240, R0 ;  /* 0x0000000000f07308 */ /* 0x0002620000000800 */
[----:B------:R-:W-:-:S02]  /*127a0*/  FMNMX.FTZ R3, R176, R3, !PT ;  /* 0x00000003b0037209 */ /* 0x000fc40007810000 */
[----:B------:R-:W-:Y:S02]  /*127b0*/  FMNMX.FTZ R2, R226, R2, !PT ;  /* 0x00000002e2027209 */ /* 0x000fe40007810000 */
[----:B------:R-:W-:Y:S02]  /*127c0*/  FMNMX.FTZ R3, R183, R3, !PT ;  /* 0x00000003b7037209 */ /* 0x000fe40007810000 */
[----:B------:R-:W-:Y:S02]  /*127d0*/  ISETP.LT.OR P3, PT, R5, 0x51, P3 ;  /* 0x000000510500780c */ /* 0x000fe40001f61670 */
[----:B------:R-:W-:Y:S02]  /*127e0*/  FMNMX.FTZ R3, R185, R3, !PT ;  /* 0x00000003b9037209 */ /* 0x000fe40007810000 */
[----:B------:R-:W-:Y:S02]  /*127f0*/  ISETP.LT.OR P2, PT, R5, 0x52, P2 ;  /* 0x000000520500780c */ /* 0x000fe40001741670 */
[----:B------:R-:W-:-:S02]  /*12800*/  FMNMX.FTZ R3, R186, R3, !PT ;  /* 0x00000003ba037209 */ /* 0x000fc40007810000 */
[----:B------:R-:W-:Y:S01]  /*12810*/  FSEL R187, R116, -INF , !P3 ;  /* 0xff80000074bb7808 */ /* 0x000fe20005800000 */
[----:B-1----:R-:W-:Y:S01]  /*12820*/  FFMA.FTZ R0, R98, c[0x0][0x2d0], -R7 ;  /* 0x0000b40062007a23 */ /* 0x002fe20000010807 */
[----:B------:R-:W-:Y:S02]  /*12830*/  FMNMX.FTZ R3, R200, R3, !PT ;  /* 0x00000003c8037209 */ /* 0x000fe40007810000 */
[----:B------:R-:W-:Y:S01]  /*12840*/  ISETP.LT.OR P1, PT, R5, 0x59, P1 ;  /* 0x000000590500780c */ /* 0x000fe20000f21670 */
[----:B------:R1:W-:Y:S01]  /*12850*/  MUFU.EX2 R142, R0 ;  /* 0x00000000008e7308 */ /* 0x0003e20000000800 */
[----:B------:R-:W-:Y:S02]  /*12860*/  FMNMX.FTZ R3, R199, R3, !PT ;  /* 0x00000003c7037209 */ /* 0x000fe40007810000 */
[----:B------:R-:W-:Y:S02]  /*12870*/  FSEL R188, R51, -INF , !P2 ;  /* 0xff80000033bc7808 */ /* 0x000fe40005000000 */
[----:B------:R-:W-:-:S02]  /*12880*/  FMNMX.FTZ R3, R195, R3, !PT ;  /* 0x00000003c3037209 */ /* 0x000fc40007810000 */
[----:B------:R-:W-:Y:S02]  /*12890*/  ISETP.LT.OR P0, PT, R5, 0x5a, P0 ;  /* 0x0000005a0500780c */ /* 0x000fe40000701670 */
[----:B------:R-:W-:Y:S02]  /*128a0*/  FMNMX.FTZ R3, R194, R3, !PT ;  /* 0x00000003c2037209 */ /* 0x000fe40007810000 */
[----:B------:R-:W-:Y:S02]  /*128b0*/  FSEL R189, R43, -INF , !P1 ;  /* 0xff8000002bbd7808 */ /* 0x000fe40004800000 */
[----:B------:R-:W-:Y:S02]  /*128c0*/  FMNMX.FTZ R3, R187, R3, !PT ;  /* 0x00000003bb037209 */ /* 0x000fe40007810000 */
[----:B------:R-:W-:Y:S02]  /*128d0*/  FSEL R190, R39, -INF , !P0 ;  /* 0xff80000027be7808 */ /* 0x000fe40004000000 */
[----:B-1----:R-:W-:Y:S01]  /*128e0*/  FMNMX.FTZ R0, R228, R2, !PT ;  /* 0x00000002e4007209 */ /* 0x002fe20007810000 */
[----:B------:R-:W-:Y:S01]  /*128f0*/  FFMA.FTZ R2, R99, c[0x0][0x2d0], -R7 ;  /* 0x0000b40063027a23 */ /* 0x000fe20000010807 */
[----:B------:R-:W-:-:S02]  /*12900*/  FMNMX.FTZ R3, R188, R3, !PT ;  /* 0x00000003bc037209 */ /* 0x000fc40007810000 */
[----:B------:R-:W-:Y:S01]  /*12910*/  FMNMX.FTZ R0, R229, R0, !PT ;  /* 0x00000000e5007209 */ /* 0x000fe20007810000 */
[----:B------:R1:W1:Y:S01]  /*12920*/  MUFU.EX2 R147, R2 ;  /* 0x0000000200937308 */ /* 0x0002620000000800 */
[----:B------:R-:W-:Y:S02]  /*12930*/  FMNMX.FTZ R3, R189, R3, !PT ;  /* 0x00000003bd037209 */ /* 0x000fe40007810000 */
[----:B------:R-:W-:Y:S02]  /*12940*/  FMNMX.FTZ R0, R207, R0, !PT ;  /* 0x00000000cf007209 */ /* 0x000fe40007810000 */
[----:B------:R-:W-:Y:S02]  /*12950*/  FMNMX.FTZ R3, R190, R3, !PT ;  /* 0x00000003be037209 */ /* 0x000fe40007810000 */
[----:B------:R-:W-:Y:S02]  /*12960*/  FMNMX.FTZ R0, R206, R0, !PT ;  /* 0x00000000ce007209 */ /* 0x000fe40007810000 */
[----:B--2---:R-:W-:Y:S01]  /*12970*/  F2FP.BF16.PACK_AB R8, R149, R150 ;  /* 0x000000969508723e */ /* 0x004fe200000010ff */
[----:B------:R-:W2:Y:S01]  /*12980*/  SHFL.BFLY PT, R5, R3, 0x2, 0x1f ;  /* 0x0c401f0003057f89 */ /* 0x000ea200000e0000 */
[----:B------:R-:W-:-:S02]  /*12990*/  FMNMX.FTZ R0, R230, R0, !PT ;  /* 0x00000000e6007209 */ /* 0x000fc40007810000 */
[----:B---3--:R-:W-:Y:S02]  /*129a0*/  F2FP.BF16.PACK_AB R10, R154, R208 ;  /* 0x000000d09a0a723e */ /* 0x008fe400000010ff */
[----:B------:R-:W-:Y:S01]  /*129b0*/  FMNMX.FTZ R0, R231, R0, !PT ;  /* 0x00000000e7007209 */ /* 0x000fe20007810000 */
[----:B-1----:R-:W-:Y:S01]  /*129c0*/  FFMA.FTZ R2, R80, c[0x0][0x2d0], -R6 ;  /* 0x0000b40050027a23 */ /* 0x002fe20000010806 */
[----:B----4-:R-:W-:Y:S02]  /*129d0*/  F2FP.BF16.PACK_AB R9, R216, R215 ;  /* 0x000000d7d809723e */ /* 0x010fe400000010ff */
[----:B------:R-:W-:Y:S01]  /*129e0*/  F2FP.BF16.PACK_AB R11, R237, R146 ;  /* 0x00000092ed0b723e */ /* 0x000fe200000010ff */
[----:B------:R-:W1:Y:S01]  /*129f0*/  SHFL.BFLY PT, R4, R0, 0x2, 0x1f ;  /* 0x0c401f0000047f89 */ /* 0x000e6200000e0000 */
[----:B------:R3:W-:Y:S01]  /*12a00*/  MUFU.EX2 R248, R2 ;  /* 0x0000000200f87308 */ /* 0x0007e20000000800 */
[----:B------:R-:W-:Y:S02]  /*12a10*/  F2FP.BF16.PACK_AB R12, R240, R249 ;  /* 0x000000f9f00c723e */ /* 0x000fe400000010ff */
[----:B------:R-:W-:-:S02]  /*12a20*/  F2FP.BF16.PACK_AB R14, R147, R142 ;  /* 0x0000008e930e723e */ /* 0x000fc400000010ff */
[----:B------:R-:W-:Y:S01]  /*12a30*/  HMMA.16816.F32.BF16 R32, R8, R56, RZ ;  /* 0x000000380820723c */ /* 0x000fe200000418ff */
[----:B--2---:R-:W-:-:S07]  /*12a40*/  FMNMX.FTZ R3, R3, R5, !PT ;  /* 0x0000000503037209 */ /* 0x004fce0007810000 */
[C---:B------:R-:W-:Y:S01]  /*12a50*/  HMMA.16816.F32.BF16 R24, R8.reuse, R84, RZ ;  /* 0x000000540818723c */ /* 0x040fe200000418ff */
[--C-:B---3--:R-:W-:Y:S01]  /*12a60*/  FFMA.FTZ R2, R81, c[0x0][0x2d0], -R6.reuse ;  /* 0x0000b40051027a23 */ /* 0x108fe20000010806 */
[----:B------:R-:W2:Y:S03]  /*12a70*/  SHFL.BFLY PT, R5, R3, 0x1, 0x1f ;  /* 0x0c201f0003057f89 */ /* 0x000ea600000e0000 */
[----:B------:R3:W4:Y:S01]  /*12a80*/  MUFU.EX2 R241, R2 ;  /* 0x0000000200f17308 */ /* 0x0007220000000800 */
[----:B------:R-:W-:Y:S01]  /*12a90*/  LDSM.16.MT88.4 R80, [R209+0x900] ;  /* 0x00090000d150783b */ /* 0x000fe20000004200 */
[----:B-1----:R-:W-:Y:S01]  /*12aa0*/  FMNMX.FTZ R0, R0, R4, !PT ;  /* 0x0000000400007209 */ /* 0x002fe20007810000 */
[C---:B------:R-:W-:Y:S04]  /*12ab0*/  HMMA.16816.F32.BF16 R28, R8.reuse, R76, RZ ;  /* 0x0000004c081c723c */ /* 0x040fe800000418ff */
[----:B------:R-:W1:Y:S04]  /*12ac0*/  SHFL.BFLY PT, R4, R0, 0x1, 0x1f ;  /* 0x0c201f0000047f89 */ /* 0x000e6800000e0000 */
[----:B------:R-:W-:Y:S01]  /*12ad0*/  HMMA.16816.F32.BF16 R16, R8, R88, RZ ;  /* 0x000000580810723c */ /* 0x000fe200000418ff */
[----:B---3--:R-:W-:Y:S01]  /*12ae0*/  FFMA.FTZ R2, R96, c[0x0][0x2d0], -R6 ;  /* 0x0000b40060027a23 */ /* 0x008fe20000010806 */
[----:B----4-:R-:W-:-:S03]  /*12af0*/  F2FP.BF16.PACK_AB R13, R241, R248 ;  /* 0x000000f8f10d723e */ /* 0x010fc600000010ff */
[----:B------:R3:W-:Y:S03]  /*12b00*/  MUFU.EX2 R151, R2 ;  /* 0x0000000200977308 */ /* 0x0007e60000000800 */
[----:B------:R-:W-:Y:S01]  /*12b10*/  HMMA.16816.F32.BF16 R20, R8, R58, RZ ;  /* 0x0000003a0814723c */ /* 0x000fe200000418ff */
[----:B--2---:R-:W-:-:S07]  /*12b20*/  FMNMX.FTZ R3, R5, R3, !PT ;  /* 0x0000000305037209 */ /* 0x004fce0007810000 */
[C---:B------:R-:W-:Y:S01]  /*12b30*/  HMMA.16816.F32.BF16 R36, R8.reuse, R78, RZ ;  /* 0x0000004e0824723c */ /* 0x040fe200000418ff */
[----:B-1----:R-:W-:Y:S01]  /*12b40*/  FMNMX.FTZ R70, R0, R4, !PT ;  /* 0x0000000400467209 */ /* 0x002fe20007810000 */
[--C-:B------:R-:W-:Y:S02]  /*12b50*/  FFMA.FTZ R0, R106, c[0x0][0x2d0], -R6.reuse ;  /* 0x0000b4006a007a23 */ /* 0x100fe40000010806 */
[--C-:B---3--:R-:W-:Y:S01]  /*12b60*/  FFMA.FTZ R2, R97, c[0x0][0x2d0], -R6.reuse ;  /* 0x0000b40061027a23 */ /* 0x108fe20000010806 */
[----:B------:R-:W-:Y:S01]  /*12b70*/  FSETP.NEU.FTZ.AND P0, PT, R70, -INF , PT ;  /* 0xff8000004600780b */ /* 0x000fe20003f1d000 */
[----:B------:R1:W-:Y:S02]  /*12b80*/  MUFU.EX2 R145, R0 ;  /* 0x0000000000917308 */ /* 0x0003e40000000800 */
[C---:B------:R-:W-:Y:S06]  /*12b90*/  HMMA.16816.F32.BF16 R40, R8.reuse, R86, RZ ;  /* 0x000000560828723c */ /* 0x040fec00000418ff */
[----:B------:R2:W3:Y:S02]  /*12ba0*/  MUFU.EX2 R245, R2 ;  /* 0x0000000200f57308 */ /* 0x0004e40000000800 */
[----:B------:R-:W-:Y:S01]  /*12bb0*/  HMMA.16816.F32.BF16 R8, R8, R90, RZ ;  /* 0x0000005a0808723c */ /* 0x000fe200000418ff */
[----:B-1----:R-:W-:-:S05]  /*12bc0*/  FFMA.FTZ R0, R109, c[0x0][0x2d0], -R6 ;  /* 0x0000b4006d007a23 */ /* 0x002fca0000010806 */
[----:B------:R-:W-:Y:S01]  /*12bd0*/  MUFU.EX2 R75, R0 ;  /* 0x00000000004b7308 */ /* 0x000fe20000000800 */
[----:B--2---:R-:W-:Y:S01]  /*12be0*/  FFMA.FTZ R2, R107, c[0x0][0x2d0], -R7 ;  /* 0x0000b4006b027a23 */ /* 0x004fe20000010807 */
[----:B---3--:R-:W-:-:S06]  /*12bf0*/  F2FP.BF16.PACK_AB R15, R245, R151 ;  /* 0x00000097f50f723e */ /* 0x008fcc00000010ff */
[----:B------:R1:W-:Y:S01]  /*12c00*/  MUFU.EX2 R153, R2 ;  /* 0x0000000200997308 */ /* 0x0003e20000000800 */
[C---:B------:R-:W-:Y:S08]  /*12c10*/  HMMA.16816.F32.BF16 R48, R12.reuse, R80, R32 ;  /* 0x000000500c30723c */ /* 0x040ff00000041820 */
[----:B------:R-:W-:Y:S01]  /*12c20*/  HMMA.16816.F32.BF16 R32, R12, R60, R24 ;  /* 0x0000003c0c20723c */ /* 0x000fe20000041818 */
[----:B-1----:R-:W-:-:S04]  /*12c30*/  FFMA.FTZ R2, R108, c[0x0][0x2d0], -R7 ;  /* 0x0000b4006c027a23 */ /* 0x002fc80000010807 */
[----:B------:R1:W2:Y:S03]  /*12c40*/  MUFU.EX2 R247, R2 ;  /* 0x0000000200f77308 */ /* 0x0002a60000000800 */
        /* <DEDUP_REMOVED lines=8> */
[----:B------:R1:W3:Y:S03]  /*12cd0*/  MUFU.EX2 R243, R2 ;  /* 0x0000000200f37308 */ /* 0x0002e60000000800 */
[----:B------:R-:W-:Y:S07]  /*12ce0*/  HMMA.16816.F32.BF16 R12, R12, R54, R8 ;  /* 0x000000360c0c723c */ /* 0x000fee0000041808 */
[----:B--2---:R-:W-:-:S02]  /*12cf0*/  F2FP.BF16.PACK_AB R8, R247, R153 ;  /* 0x00000099f708723e */ /* 0x004fc400000010ff */
[----:B------:R-:W-:Y:S01]  /*12d00*/  F2FP.BF16.PACK_AB R11, R75, R145 ;  /* 0x000000914b0b723e */ /* 0x000fe200000010ff */
[----:B-1----:R-:W-:Y:S01]  /*12d10*/  FFMA.FTZ R2, R104, c[0x0][0x2d0], -R6 ;  /* 0x0000b40068027a23 */ /* 0x002fe20000010806 */
[----:B---3--:R-:W-:-:S03]  /*12d20*/  F2FP.BF16.PACK_AB R10, R243, R143 ;  /* 0x0000008ff30a723e */ /* 0x008fc600000010ff */
[----:B------:R1:W-:Y:S02]  /*12d30*/  MUFU.EX2 R246, R2 ;  /* 0x0000000200f67308 */ /* 0x0003e40000000800 */
[----:B-1----:R-:W-:-:S06]  /*12d40*/  FFMA.FTZ R2, R105, c[0x0][0x2d0], -R6 ;  /* 0x0000b40069027a23 */ /* 0x002fcc0000010806 */
[----:B------:R1:W2:Y:S02]  /*12d50*/  MUFU.EX2 R244, R2 ;  /* 0x0000000200f47308 */ /* 0x0002a40000000800 */
[----:B-1----:R-:W-:Y:S01]  /*12d60*/  FMUL.FTZ R2, R70, c[0x0][0x2d0] ;  /* 0x0000b40046027a20 */ /* 0x002fe20000410000 */
[----:B--2---:R-:W-:-:S04]  /*12d70*/  F2FP.BF16.PACK_AB R9, R244, R246 ;  /* 0x000000f6f409723e */ /* 0x004fc800000010ff */
[----:B------:R-:W-:Y:S02]  /*12d80*/  FSEL R2, R2, RZ, P0 ;  /* 0x000000ff02027208 */ /* 0x000fe40000000000 */
[----:B------:R-:W-:Y:S01]  /*12d90*/  FSETP.NEU.FTZ.AND P0, PT, R3, -INF , PT ;  /* 0xff8000000300780b */ /* 0x000fe20003f1d000 */
[C---:B------:R-:W-:Y:S02]  /*12da0*/  HMMA.16816.F32.BF16 R120, R8.reuse, R136, R32 ;  /* 0x000000880878723c */ /* 0x040fe40000041820 */
[--C-:B------:R-:W-:Y:S02]  /*12db0*/  FFMA.FTZ R0, R100, c[0x0][0x2d0], -R2.reuse ;  /* 0x0000b40064007a23 */ /* 0x100fe40000010802 */
[--C-:B------:R-:W-:Y:S02]  /*12dc0*/  FFMA.FTZ R4, R103, c[0x0][0x2d0], -R2.reuse ;  /* 0x0000b40067047a23 */ /* 0x100fe40000010802 */
[----:B------:R1:W-:Y:S02]  /*12dd0*/  MUFU.EX2 R213, R0 ;  /* 0x0000000000d57308 */ /* 0x0003e40000000800 */
[C---:B------:R-:W-:Y:S06]  /*12de0*/  HMMA.16816.F32.BF16 R116, R8.reuse, R132, R44 ;  /* 0x000000840874723c */ /* 0x040fec000004182c */
[----:B------:R-:W-:Y:S02]  /*12df0*/  MUFU.EX2 R238, R4 ;  /* 0x0000000400ee7308 */ /* 0x000fe40000000800 */
[----:B------:R-:W-:Y:S01]  /*12e00*/  HMMA.16816.F32.BF16 R108, R8, R128, R48 ;  /* 0x00000080086c723c */ /* 0x000fe20000041830 */
[----:B-1----:R-:W-:-:S06]  /*12e10*/  FFMA.FTZ R0, R101, c[0x0][0x2d0], -R2 ;  /* 0x0000b40065007a23 */ /* 0x002fcc0000010802 */
[----:B------:R-:W-:Y:S01]  /*12e20*/  MOV R51, R149 ;  /* 0x0000009500337202 */ /* 0x000fe20000000f00 */
[----:B------:R-:W-:Y:S01]  /*12e30*/  HMMA.16816.F32.BF16 R124, R8, R156, R28 ;  /* 0x0000009c087c723c */ /* 0x000fe2000004181c */
[----:B------:R-:W-:Y:S01]  /*12e40*/  IMAD.MOV.U32 R50, RZ, RZ, R147 ;  /* 0x000000ffff327224 */ /* 0x000fe200078e0093 */
[----:B------:R1:W2:Y:S01]  /*12e50*/  MUFU.EX2 R214, R0 ;  /* 0x0000000000d67308 */ /* 0x0002a20000000800 */
[----:B------:R-:W-:Y:S02]  /*12e60*/  IMAD.MOV.U32 R49, RZ, RZ, R146 ;  /* 0x000000ffff317224 */ /* 0x000fe400078e0092 */
[----:B------:R-:W-:-:S03]  /*12e70*/  IMAD.MOV.U32 R48, RZ, RZ, R145 ;  /* 0x000000ffff307224 */ /* 0x000fc600078e0091 */
[C---:B------:R-:W-:Y:S08]  /*12e80*/  HMMA.16816.F32.BF16 R44, R8.reuse, R130, R24 ;  /* 0x00000082082c723c */ /* 0x040ff00000041818 */
[----:B------:R-:W-:Y:S01]  /*12e90*/  HMMA.16816.F32.BF16 R96, R8, R134, R20 ;  /* 0x000000860860723c */ /* 0x000fe20000041814 */
[----:B-1----:R-:W-:-:S04]  /*12ea0*/  FFMA.FTZ R0, R102, c[0x0][0x2d0], -R2 ;  /* 0x0000b40066007a23 */ /* 0x002fc80000010802 */
[----:B------:R1:W-:Y:S03]  /*12eb0*/  MUFU.EX2 R155, R0 ;  /* 0x00000000009b7308 */ /* 0x0003e60000000800 */
[C---:B------:R-:W-:Y:S08]  /*12ec0*/  HMMA.16816.F32.BF16 R100, R8.reuse, R138, R16 ;  /* 0x0000008a0864723c */ /* 0x040ff00000041810 */
[----:B------:R-:W-:Y:S01]  /*12ed0*/  HMMA.16816.F32.BF16 R104, R8, R158, R12 ;  /* 0x0000009e0868723c */ /* 0x000fe2000004180c */
[----:B-1----:R-:W-:-:S06]  /*12ee0*/  FMUL.FTZ R0, R3, c[0x0][0x2d0] ;  /* 0x0000b40003007a20 */ /* 0x002fcc0000410000 */
[----:B--2---:R-:W-:Y:S02]  /*12ef0*/  F2FP.BF16.PACK_AB R8, R214, R213 ;  /* 0x000000d5d608723e */ /* 0x004fe400000010ff */
[----:B------:R-:W-:-:S05]  /*12f00*/  FSEL R0, R0, RZ, P0 ;  /* 0x000000ff00007208 */ /* 0x000fca0000000000 */
[----:B------:R-:W-:Y:S01]  /*12f10*/  FFMA.FTZ R4, R69, c[0x0][0x2d0], -R0 ;  /* 0x0000b40045047a23 */ /* 0x000fe20000010800 */
[----:B------:R-:W-:-:S03]  /*12f20*/  MOV R69, R143 ;  /* 0x0000008f00457202 */ /* 0x000fc60000000f00 */
[----:B------:R1:W-:Y:S02]  /*12f30*/  MUFU.EX2 R181, R4 ;  /* 0x0000000400b57308 */ /* 0x0003e40000000800 */
[----:B-1----:R-:W-:Y:S02]  /*12f40*/  FFMA.FTZ R4, R68, c[0x0][0x2d0], -R0 ;  /* 0x0000b40044047a23 */ /* 0x002fe40000010800 */
[----:B------:R-:W-:-:S04]  /*12f50*/  IMAD.MOV.U32 R68, RZ, RZ, R142 ;  /* 0x000000ffff447224 */ /* 0x000fc800078e008e */
[----:B------:R1:W2:Y:S02]  /*12f60*/  MUFU.EX2 R178, R4 ;  /* 0x0000000400b27308 */ /* 0x0002a40000000800 */
[----:B-1----:R-:W-:Y:S01]  /*12f70*/  FFMA.FTZ R4, R74, c[0x0][0x2d0], -R0 ;  /* 0x0000b4004a047a23 */ /* 0x002fe20000010800 */
[----:B--2---:R-:W-:-:S05]  /*12f80*/  F2FP.BF16.PACK_AB R9, R178, R181 ;  /* 0x000000b5b209723e */ /* 0x004fca00000010ff */
[----:B------:R1:W-:Y:S02]  /*12f90*/  MUFU.EX2 R239, R4 ;  /* 0x0000000400ef7308 */ /* 0x0003e40000000800 */
[----:B-1----:R-:W-:Y:S02]  /*12fa0*/  FFMA.FTZ R4, R73, c[0x0][0x2d0], -R0 ;  /* 0x0000b40049047a23 */ /* 0x002fe40000010800 */
[----:B------:R-:W-:-:S04]  /*12fb0*/  IMAD.MOV.U32 R73, RZ, RZ, R155 ;  /* 0x000000ffff497224 */ /* 0x000fc800078e009b */
[----:B------:R1:W2:Y:S01]  /*12fc0*/  MUFU.EX2 R177, R4 ;  /* 0x0000000400b17308 */ /* 0x0002a20000000800 */
[----:B------:R-:W-:Y:S01]  /*12fd0*/  F2FP.BF16.PACK_AB R10, R238, R73 ;  /* 0x00000049ee0a723e */ /* 0x000fe200000010ff */
[----:B-1----:R-:W-:Y:S01]  /*12fe0*/  FFMA.FTZ R4, R112, c[0x0][0x2d0], -R2 ;  /* 0x0000b40070047a23 */ /* 0x002fe20000010802 */
[----:B--2---:R-:W-:Y:S02]  /*12ff0*/  F2FP.BF16.PACK_AB R11, R177, R239 ;  /* 0x000000efb10b723e */ /* 0x004fe400000010ff */
[----:B------:R-:W-:-:S03]  /*13000*/  MOV R112, R154 ;  /* 0x0000009a00707202 */ /* 0x000fc60000000f00 */
[----:B------:R1:W-:Y:S02]  /*13010*/  MUFU.EX2 R5, R4 ;  /* 0x0000000400057308 */ /* 0x0003e40000000800 */
[C---:B------:R-:W-:Y:S08]  /*13020*/  HMMA.16816.F32.BF16 R24, R8.reuse, R76, RZ ;  /* 0x0000004c0818723c */ /* 0x040ff000000418ff */
[----:B------:R-:W-:Y:S01]  /*13030*/  HMMA.16816.F32.BF16 R28, R8, R56, RZ ;  /* 0x00000038081c723c */ /* 0x000fe200000418ff */
[----:B-1----:R-:W-:-:S02]  /*13040*/  FFMA.FTZ R4, R113, c[0x0][0x2d0], -R2 ;  /* 0x0000b40071047a23 */ /* 0x002fc40000010802 */
[----:B------:R-:W-:Y:S02]  /*13050*/  IMAD.MOV.U32 R113, RZ, RZ, R153 ;  /* 0x000000ffff717224 */ /* 0x000fe400078e0099 */
[----:B------:R1:W2:Y:S03]  /*13060*/  MUFU.EX2 R33, R4 ;  /* 0x0000000400217308 */ /* 0x0002a60000000800 */
[C---:B------:R-:W-:Y:S08]  /*13070*/  HMMA.16816.F32.BF16 R36, R8.reuse, R78, RZ ;  /* 0x0000004e0824723c */ /* 0x040ff000000418ff */
[----:B------:R-:W-:Y:S01]  /*13080*/  HMMA.16816.F32.BF16 R40, R8, R58, RZ ;  /* 0x0000003a0828723c */ /* 0x000fe200000418ff */
[----:B------:R-:W-:Y:S01]  /*13090*/  LDSM.16.MT88.4 R56, [R209+0x1900] ;  /* 0x00190000d138783b */ /* 0x000fe20000004200 */
[----:B-1----:R-:W-:-:S06]  /*130a0*/  FFMA.FTZ R4, R114, c[0x0][0x2d0], -R2 ;  /* 0x0000b40072047a23 */ /* 0x002fcc0000010802 */
[----:B------:R-:W-:Y:S01]  /*130b0*/  HMMA.16816.F32.BF16 R16, R8, R84, RZ ;  /* 0x000000540810723c */ /* 0x000fe200000418ff */
[----:B--2---:R-:W-:Y:S01]  /*130c0*/  IMAD.MOV.U32 R78, RZ, RZ, R33 ;  /* 0x000000ffff4e7224 */ /* 0x004fe200078e0021 */
[----:B------:R1:W-:Y:S01]  /*130d0*/  MUFU.EX2 R236, R4 ;  /* 0x0000000400ec7308 */ /* 0x0003e20000000800 */
[----:B------:R-:W-:-:S05]  /*130e0*/  IMAD.MOV.U32 R114, RZ, RZ, R151 ;  /* 0x000000ffff727224 */ /* 0x000fca00078e0097 */
[C---:B------:R-:W-:Y:S07]  /*130f0*/  HMMA.16816.F32.BF16 R12, R8.reuse, R88, RZ ;  /* 0x00000058080c723c */ /* 0x040fee00000418ff */
[----:B------:R-:W-:Y:S01]  /*13100*/  IMAD.MOV.U32 R88, RZ, RZ, R249 ;  /* 0x000000ffff587224 */ /* 0x000fe200078e00f9 */
[----:B------:R-:W-:Y:S01]  /*13110*/  HMMA.16816.F32.BF16 R20, R8, R90, RZ ;  /* 0x0000005a0814723c */ /* 0x000fe200000418ff */
[----:B------:R-:W-:Y:S02]  /*13120*/  IMAD.MOV.U32 R89, RZ, RZ, R245 ;  /* 0x000000ffff597224 */ /* 0x000fe400078e00f5 */
[----:B-1----:R-:W-:-:S02]  /*13130*/  FFMA.FTZ R4, R115, c[0x0][0x2d0], -R2 ;  /* 0x0000b40073047a23 */ /* 0x002fc40000010802 */
[----:B------:R-:W-:Y:S02]  /*13140*/  IMAD.MOV.U32 R115, RZ, RZ, R150 ;  /* 0x000000ffff737224 */ /* 0x000fe400078e0096 */
[----:B------:R1:W2:Y:S01]  /*13150*/  MUFU.EX2 R32, R4 ;  /* 0x0000000400207308 */ /* 0x0002a20000000800 */
[----:B------:R-:W-:Y:S02]  /*13160*/  IMAD.MOV.U32 R90, RZ, RZ, R247 ;  /* 0x000000ffff5a7224 */ /* 0x000fe400078e00f7 */
[----:B------:R-:W-:Y:S02]  /*13170*/  IMAD.MOV.U32 R91, RZ, RZ, R248 ;  /* 0x000000ffff5b7224 */ /* 0x000fe400078e00f8 */
[----:B-1----:R-:W-:Y:S01]  /*13180*/  FFMA.FTZ R4, R92, c[0x0][0x2d0], -R0 ;  /* 0x0000b4005c047a23 */ /* 0x002fe20000010800 */
[----:B------:R-:W-:-:S03]  /*13190*/  MOV R92, R246 ;  /* 0x000000f6005c7202 */ /* 0x000fc60000000f00 */
[----:B------:R1:W-:Y:S02]  /*131a0*/  MUFU.EX2 R171, R4 ;  /* 0x0000000400ab7308 */ /* 0x0003e40000000800 */
[----:B-1----:R-:W-:Y:S02]  /*131b0*/  FFMA.FTZ R4, R93, c[0x0][0x2d0], -R0 ;  /* 0x0000b4005d047a23 */ /* 0x002fe40000010800 */
[----:B------:R-:W-:-:S04]  /*131c0*/  IMAD.MOV.U32 R93, RZ, RZ, R113 ;  /* 0x000000ffff5d7224 */ /* 0x000fc800078e0071 */
[----:B------:R1:W3:Y:S02]  /*131d0*/  MUFU.EX2 R170, R4 ;  /* 0x0000000400aa7308 */ /* 0x0002e40000000800 */
[----:B-1----:R-:W-:Y:S02]  /*131e0*/  FFMA.FTZ R4, R94, c[0x0][0x2d0], -R0 ;  /* 0x0000b4005e047a23 */ /* 0x002fe40000010800 */
[----:B--2---:R-:W-:-:S04]  /*131f0*/  IMAD.MOV.U32 R94, RZ, RZ, R32 ;  /* 0x000000ffff5e7224 */ /* 0x004fc800078e0020 */
[----:B------:R1:W-:Y:S01]  /*13200*/  MUFU.EX2 R173, R4 ;  /* 0x0000000400ad7308 */ /* 0x0003e20000000800 */
[----:B------:R-:W-:Y:S07]  /*13210*/  HMMA.16816.F32.BF16 R32, R8, R86, RZ ;  /* 0x000000560820723c */ /* 0x000fee00000418ff */
[----:B------:R-:W-:Y:S02]  /*13220*/  F2FP.BF16.PACK_AB R8, R78, R5 ;  /* 0x000000054e08723e */ /* 0x000fe400000010ff */
[----:B------:R-:W-:-:S02]  /*13230*/  F2FP.BF16.PACK_AB R10, R94, R236 ;  /* 0x000000ec5e0a723e */ /* 0x000fc400000010ff */
[----:B---3--:R-:W-:Y:S01]  /*13240*/  F2FP.BF16.PACK_AB R9, R170, R171 ;  /* 0x000000abaa09723e */ /* 0x008fe200000010ff */
[----:B-1----:R-:W-:Y:S02]  /*13250*/  FFMA.FTZ R4, R95, c[0x0][0x2d0], -R0 ;  /* 0x0000b4005f047a23 */ /* 0x002fe40000010800 */
[----:B------:R-:W-:Y:S02]  /*13260*/  IMAD.MOV.U32 R95, RZ, RZ, R114 ;  /* 0x000000ffff5f7224 */ /* 0x000fe400078e0072 */
[----:B------:R1:W2:Y:S02]  /*13270*/  MUFU.EX2 R172, R4 ;  /* 0x0000000400ac7308 */ /* 0x0002a40000000800 */
[----:B-1----:R-:W-:Y:S01]  /*13280*/  FFMA.FTZ R4, R140, c[0x0][0x2d0], -R7 ;  /* 0x0000b4008c047a23 */ /* 0x002fe20000010807 */
[----:B--2---:R-:W-:-:S05]  /*13290*/  F2FP.BF16.PACK_AB R11, R172, R173 ;  /* 0x000000adac0b723e */ /* 0x004fca00000010ff */
[----:B------:R1:W-:Y:S02]  /*132a0*/  MUFU.EX2 R74, R4 ;  /* 0x00000004004a7308 */ /* 0x0003e40000000800 */
[----:B------:R-:W-:Y:S01]  /*132b0*/  HMMA.16816.F32.BF16 R84, R8, R82, R40 ;  /* 0x000000520854723c */ /* 0x000fe20000041828 */
[----:B-1----:R-:W-:-:S07]  /*132c0*/  FFMA.FTZ R4, R141, c[0x0][0x2d0], -R7 ;  /* 0x0000b4008d047a23 */ /* 0x002fce0000010807 */
[C---:B------:R-:W-:Y:S01]  /*132d0*/  HMMA.16816.F32.BF16 R140, R8.reuse, R80, R28 ;  /* 0x00000050088c723c */ /* 0x040fe2000004181c */
[----:B------:R1:W-:Y:S06]  /*132e0*/  MUFU.EX2 R76, R4 ;  /* 0x00000004004c7308 */ /* 0x0003ec0000000800 */
[----:B------:R-:W-:Y:S01]  /*132f0*/  IMAD.MOV.U32 R31, RZ, RZ, R68 ;  /* 0x000000ffff1f7224 */ /* 0x000fe200078e0044 */
[----:B------:R-:W-:Y:S01]  /*13300*/  MOV R30, R69 ;  /* 0x00000045001e7202 */ /* 0x000fe20000000f00 */
[----:B------:R-:W-:Y:S01]  /*13310*/  IMAD.MOV.U32 R69, RZ, RZ, R48 ;  /* 0x000000ffff457224 */ /* 0x000fe200078e0030 */
[----:B------:R-:W-:Y:S01]  /*13320*/  MOV R28, R51 ;  /* 0x00000033001c7202 */ /* 0x000fe20000000f00 */
[----:B------:R-:W-:Y:S01]  /*13330*/  IMAD.MOV.U32 R68, RZ, RZ, R49 ;  /* 0x000000ffff447224 */ /* 0x000fe200078e0031 */
[----:B------:R-:W-:Y:S01]  /*13340*/  HMMA.16816.F32.BF16 R80, R8, R66, R36 ;  /* 0x000000420850723c */ /* 0x000fe20000041824 */
[----:B------:R-:W-:-:S02]  /*13350*/  IMAD.MOV.U32 R29, RZ, RZ, R50 ;  /* 0x000000ffff1d7224 */ /* 0x000fc400078e0032 */
[----:B------:R-:W-:Y:S01]  /*13360*/  LDSM.16.MT88.4 R48, [R212+0x1900] ;  /* 0x00190000d430783b */ /* 0x000fe20000004200 */
[----:B-1----:R-:W-:-:S04]  /*13370*/  FFMA.FTZ R4, R144, c[0x0][0x2d0], -R7 ;  /* 0x0000b40090047a23 */ /* 0x002fc80000010807 */
[C---:B------:R-:W-:Y:S01]  /*13380*/  HMMA.16816.F32.BF16 R144, R8.reuse, R64, R24 ;  /* 0x000000400890723c */ /* 0x040fe20000041818 */
[----:B------:R1:W-:Y:S07]  /*13390*/  MUFU.EX2 R77, R4 ;  /* 0x00000004004d7308 */ /* 0x0003ee0000000800 */
[----:B------:R-:W-:Y:S01]  /*133a0*/  HMMA.16816.F32.BF16 R64, R8, R62, R32 ;  /* 0x0000003e0840723c */ /* 0x000fe20000041820 */
[----:B-1----:R-:W-:-:S07]  /*133b0*/  FFMA.FTZ R4, R148, c[0x0][0x2d0], -R7 ;  /* 0x0000b40094047a23 */ /* 0x002fce0000010807 */
[----:B------:R-:W-:Y:S01]  /*133c0*/  HMMA.16816.F32.BF16 R148, R8, R60, R16 ;  /* 0x0000003c0894723c */ /* 0x000fe20000041810 */
[----:B------:R-:W1:Y:S01]  /*133d0*/  LDSM.16.MT88.4 R60, [R210+0x1900] ;  /* 0x00190000d23c783b */ /* 0x000e620000004200 */
[----:B------:R2:W3:Y:S05]  /*133e0*/  MUFU.EX2 R79, R4 ;  /* 0x00000004004f7308 */ /* 0x0004ea0000000800 */
[----:B------:R-:W-:Y:S01]  /*133f0*/  IMAD.MOV.U32 R18, RZ, RZ, R244 ;  /* 0x000000ffff127224 */ /* 0x000fe200078e00f4 */
[----:B------:R-:W-:Y:S01]  /*13400*/  MOV R16, R30 ;  /* 0x0000001e00107202 */ /* 0x000fe20000000f00 */
[----:B------:R-:W-:Y:S02]  /*13410*/  IMAD.MOV.U32 R19, RZ, RZ, R243 ;  /* 0x000000ffff137224 */ /* 0x000fe400078e00f3 */
[----:B------:R-:W-:-:S02]  /*13420*/  IMAD.MOV.U32 R17, RZ, RZ, R31 ;  /* 0x000000ffff117224 */ /* 0x000fc400078e001f */
[----:B--2---:R-:W-:Y:S02]  /*13430*/  FFMA.FTZ R4, R152, c[0x0][0x2d0], -R7 ;  /* 0x0000b40098047a23 */ /* 0x004fe40000010807 */
[----:B------:R-:W-:Y:S02]  /*13440*/  HMMA.16816.F32.BF16 R152, R8, R52, R12 ;  /* 0x000000340898723c */ /* 0x000fe4000004180c */
[----:B------:R2:W-:Y:S05]  /*13450*/  MUFU.EX2 R252, R4 ;  /* 0x0000000400fc7308 */ /* 0x0005ea0000000800 */
[----:B------:R-:W-:Y:S02]  /*13460*/  IMAD.MOV.U32 R15, RZ, RZ, R29 ;  /* 0x000000ffff0f7224 */ /* 0x000fe400078e001d */
[----:B--2---:R-:W-:Y:S01]  /*13470*/  FFMA.FTZ R4, R164, c[0x0][0x2d0], -R6 ;  /* 0x0000b400a4047a23 */ /* 0x004fe20000010806 */
[----:B------:R-:W-:-:S03]  /*13480*/  MOV R164, R73 ;  /* 0x0000004900a47202 */ /* 0x000fc60000000f00 */
[----:B------:R2:W-:Y:S02]  /*13490*/  MUFU.EX2 R251, R4 ;  /* 0x0000000400fb7308 */ /* 0x0005e40000000800 */
[----:B--2---:R-:W-:Y:S02]  /*134a0*/  FFMA.FTZ R4, R166, c[0x0][0x2d0], -R6 ;  /* 0x0000b400a6047a23 */ /* 0x004fe40000010806 */
[----:B------:R-:W-:-:S04]  /*134b0*/  IMAD.MOV.U32 R166, RZ, RZ, R92 ;  /* 0x000000ffffa67224 */ /* 0x000fc800078e005c */
[----:B------:R2:W4:Y:S02]  /*134c0*/  MUFU.EX2 R250, R4 ;  /* 0x0000000400fa7308 */ /* 0x0005240000000800 */
[----:B--2---:R-:W-:Y:S02]  /*134d0*/  FFMA.FTZ R4, R165, c[0x0][0x2d0], -R6 ;  /* 0x0000b400a5047a23 */ /* 0x004fe40000010806 */
[----:B---3--:R-:W-:-:S04]  /*134e0*/  IMAD.MOV.U32 R165, RZ, RZ, R79 ;  /* 0x000000ffffa57224 */ /* 0x008fc800078e004f */
[----:B------:R2:W-:Y:S01]  /*134f0*/  MUFU.EX2 R247, R4 ;  /* 0x0000000400f77308 */ /* 0x0005e20000000800 */
[----:B------:R-:W-:Y:S02]  /*13500*/  IMAD.MOV.U32 R79, RZ, RZ, R112 ;  /* 0x000000ffff4f7224 */ /* 0x000fe400078e0070 */
[----:B--2---:R-:W-:-:S05]  /*13510*/  FFMA.FTZ R4, R168, c[0x0][0x2d0], -R6 ;  /* 0x0000b400a8047a23 */ /* 0x004fca0000010806 */
[----:B------:R2:W3:Y:S02]  /*13520*/  MUFU.EX2 R249, R4 ;  /* 0x0000000400f97308 */ /* 0x0004e40000000800 */
[----:B--2---:R-:W-:-:S06]  /*13530*/  FFMA.FTZ R4, R192, c[0x0][0x2d0], -R7 ;  /* 0x0000b400c0047a23 */ /* 0x004fcc0000010807 */
[----:B------:R2:W1:Y:S02]  /*13540*/  MUFU.EX2 R248, R4 ;  /* 0x0000000400f87308 */ /* 0x0004640000000800 */
[----:B--2---:R-:W-:Y:S01]  /*13550*/  FFMA.FTZ R4, R191, c[0x0][0x2d0], -R7 ;  /* 0x0000b400bf047a23 */ /* 0x004fe20000010807 */
[----:B------:R-:W-:Y:S02]  /*13560*/  MOV R191, R115 ;  /* 0x0000007300bf7202 */ /* 0x000fe40000000f00 */
[----:B------:R-:W-:Y:S01]  /*13570*/  HMMA.16816.F32.BF16 R112, R8, R54, R20 ;  /* 0x000000360870723c */ /* 0x000fe20000041814 */
[----:B------:R-:W2:Y:S02]  /*13580*/  LDSM.16.MT88.4 R52, [R211+0x1900] ;  /* 0x00190000d334783b */ /* 0x000ea40000004200 */
[----:B------:R1:W-:Y:S04]  /*13590*/  MUFU.EX2 R246, R4 ;  /* 0x0000000400f67308 */ /* 0x0003e80000000800 */
[----:B------:R-:W-:-:S02]  /*135a0*/  F2FP.BF16.PACK_AB R8, R76, R74 ;  /* 0x0000004a4c08723e */ /* 0x000fc400000010ff */
[----:B----4-:R-:W-:Y:S02]  /*135b0*/  F2FP.BF16.PACK_AB R9, R250, R251 ;  /* 0x000000fbfa09723e */ /* 0x010fe400000010ff */
[----:B------:R-:W-:Y:S02]  /*135c0*/  F2FP.BF16.PACK_AB R10, R165, R77 ;  /* 0x0000004da50a723e */ /* 0x000fe400000010ff */
[----:B---3--:R-:W-:Y:S01]  /*135d0*/  F2FP.BF16.PACK_AB R11, R249, R247 ;  /* 0x000000f7f90b723e */ /* 0x008fe200000010ff */
[----:B-1----:R-:W-:-:S06]  /*135e0*/  FFMA.FTZ R4, R193, c[0x0][0x2d0], -R7 ;  /* 0x0000b400c1047a23 */ /* 0x002fcc0000010807 */
[C---:B------:R-:W-:Y:S01]  /*135f0*/  HMMA.16816.F32.BF16 R24, R8.reuse, R60, R120 ;  /* 0x0000003c0818723c */ /* 0x040fe20000041878 */
[----:B------:R1:W-:Y:S06]  /*13600*/  MUFU.EX2 R245, R4 ;  /* 0x0000000400f57308 */ /* 0x0003ec0000000800 */
[----:B------:R-:W-:Y:S01]  /*13610*/  MOV R123, R238 ;  /* 0x000000ee007b7202 */ /* 0x000fe20000000f00 */
[----:B------:R-:W-:Y:S01]  /*13620*/  HMMA.16816.F32.BF16 R32, R8, R48, R116 ;  /* 0x000000300820723c */ /* 0x000fe20000041874 */
[----:B------:R-:W-:Y:S01]  /*13630*/  IMAD.MOV.U32 R121, RZ, RZ, R91 ;  /* 0x000000ffff797224 */ /* 0x000fe200078e005b */
[----:B------:R-:W-:Y:S01]  /*13640*/  MOV R120, R16 ;  /* 0x0000001000787202 */ /* 0x000fe20000000f00 */
[----:B------:R-:W-:-:S04]  /*13650*/  IMAD.MOV.U32 R122, RZ, RZ, R88 ;  /* 0x000000ffff7a7224 */ /* 0x000fc800078e0058 */
[----:B------:R-:W-:Y:S01]  /*13660*/  MOV R119, R90 ;  /* 0x0000005a00777202 */ /* 0x000fe20000000f00 */
[C---:B------:R-:W-:Y:S01]  /*13670*/  HMMA.16816.F32.BF16 R20, R8.reuse, R62, R100 ;  /* 0x0000003e0814723c */ /* 0x040fe20000041864 */
[----:B------:R-:W-:Y:S01]  /*13680*/  LDSM.16.MT88.4 R100, [R211+0x2100] ;  /* 0x00210000d364783b */ /* 0x000fe20000004200 */
[----:B-1----:R-:W-:Y:S02]  /*13690*/  FFMA.FTZ R4, R179, c[0x0][0x2d0], -R6 ;  /* 0x0000b400b3047a23 */ /* 0x002fe40000010806 */
[----:B------:R-:W-:Y:S02]  /*136a0*/  IMAD.MOV.U32 R179, RZ, RZ, R28 ;  /* 0x000000ffffb37224 */ /* 0x000fe400078e001c */
[----:B------:R1:W-:Y:S01]  /*136b0*/  MUFU.EX2 R244, R4 ;  /* 0x0000000400f47308 */ /* 0x0003e20000000800 */
[----:B------:R-:W-:Y:S01]  /*136c0*/  IMAD.MOV.U32 R116, RZ, RZ, R17 ;  /* 0x000000ffff747224 */ /* 0x000fe200078e0011 */
[----:B------:R-:W-:Y:S01]  /*136d0*/  HMMA.16816.F32.BF16 R28, R8, R50, R96 ;  /* 0x00000032081c723c */ /* 0x000fe20000041860 */
[----:B------:R-:W-:-:S02]  /*136e0*/  IMAD.MOV.U32 R117, RZ, RZ, R18 ;  /* 0x000000ffff757224 */ /* 0x000fc400078e0012 */
[----:B------:R-:W-:-:S04]  /*136f0*/  IMAD.MOV.U32 R118, RZ, RZ, R19 ;  /* 0x000000ffff767224 */ /* 0x000fc800078e0013 */
[----:B------:R-:W-:Y:S01]  /*13700*/  IMAD.MOV.U32 R96, RZ, RZ, R77 ;  /* 0x000000ffff607224 */ /* 0x000fe200078e004d */
[----:B------:R-:W-:Y:S01]  /*13710*/  MOV R98, R94 ;  /* 0x0000005e00627202 */ /* 0x000fe20000000f00 */
[----:B------:R-:W-:Y:S01]  /*13720*/  IMAD.MOV.U32 R77, RZ, RZ, R240 ;  /* 0x000000ffff4d7224 */ /* 0x000fe200078e00f0 */
[----:B------:R-:W-:Y:S01]  /*13730*/  HMMA.16816.F32.BF16 R40, R8, R56, R108 ;  /* 0x000000380828723c */ /* 0x000fe2000004186c */
[----:B------:R-:W-:Y:S02]  /*13740*/  IMAD.MOV.U32 R99, RZ, RZ, R93 ;  /* 0x000000ffff637224 */ /* 0x000fe400078e005d */
[----:B-1----:R-:W-:-:S04]  /*13750*/  FFMA.FTZ R4, R180, c[0x0][0x2d0], -R6 ;  /* 0x0000b400b4047a23 */ /* 0x002fc80000010806 */
[----:B------:R1:W3:Y:S01]  /*13760*/  MUFU.EX2 R243, R4 ;  /* 0x0000000400f37308 */ /* 0x0002e20000000800 */
[C---:B------:R-:W-:Y:S08]  /*13770*/  HMMA.16816.F32.BF16 R36, R8.reuse, R58, R44 ;  /* 0x0000003a0824723c */ /* 0x040ff0000004182c */
[----:B--2---:R-:W-:Y:S01]  /*13780*/  HMMA.16816.F32.BF16 R16, R8, R52, R124 ;  /* 0x000000340810723c */ /* 0x004fe2000004187c */
[----:B-1----:R-:W-:Y:S01]  /*13790*/  FFMA.FTZ R4, R182, c[0x0][0x2d0], -R6 ;  /* 0x0000b400b6047a23 */ /* 0x002fe20000010806 */
[----:B------:R-:W-:Y:S01]  /*137a0*/  MOV R182, R79 ;  /* 0x0000004f00b67202 */ /* 0x000fe20000000f00 */
[----:B------:R-:W-:-:S02]  /*137b0*/  IMAD.MOV.U32 R79, RZ, RZ, R241 ;  /* 0x000000ffff4f7224 */ /* 0x000fc400078e00f1 */
[----:B------:R1:W-:Y:S02]  /*137c0*/  MUFU.EX2 R241, R4 ;  /* 0x0000000400f17308 */ /* 0x0003e40000000800 */
[----:B-1----:R-:W-:-:S06]  /*137d0*/  FFMA.FTZ R4, R184, c[0x0][0x2d0], -R6 ;  /* 0x0000b400b8047a23 */ /* 0x002fcc0000010806 */
[----:B------:R1:W2:Y:S02]  /*137e0*/  MUFU.EX2 R240, R4 ;  /* 0x0000000400f07308 */ /* 0x0002a40000000800 */
[----:B-1----:R-:W-:Y:S01]  /*137f0*/  FFMA.FTZ R4, R167, c[0x0][0x2d0], -R2 ;  /* 0x0000b400a7047a23 */ /* 0x002fe20000010802 */
[----:B------:R-:W-:Y:S01]  /*13800*/  MOV R167, R89 ;  /* 0x0000005900a77202 */ /* 0x000fe20000000f00 */
[----:B------:R-:W-:Y:S02]  /*13810*/  IMAD.MOV.U32 R89, RZ, RZ, R95 ;  /* 0x000000ffff597224 */ /* 0x000fe400078e005f */
[----:B------:R-:W-:Y:S02]  /*13820*/  IMAD.MOV.U32 R95, RZ, RZ, R237 ;  /* 0x000000ffff5f7224 */ /* 0x000fe400078e00ed */
[----:B------:R1:W-:Y:S02]  /*13830*/  MUFU.EX2 R237, R4 ;  /* 0x0000000400ed7308 */ /* 0x0003e40000000800 */
[----:B------:R-:W-:-:S02]  /*13840*/  IMAD.MOV.U32 R97, RZ, RZ, R95 ;  /* 0x000000ffff617224 */ /* 0x000fc400078e005f */
[----:B------:R-:W4:Y:S01]  /*13850*/  LDSM.16.MT88.4 R92, [R210+0x2100] ;  /* 0x00210000d25c783b */ /* 0x000f220000004200 */
[----:B-1----:R-:W-:Y:S02]  /*13860*/  FFMA.FTZ R4, R169, c[0x0][0x2d0], -R2 ;  /* 0x0000b400a9047a23 */ /* 0x002fe40000010802 */
[----:B------:R-:W-:Y:S02]  /*13870*/  IMAD.MOV.U32 R169, RZ, RZ, R15 ;  /* 0x000000ffffa97224 */ /* 0x000fe400078e000f */
[----:B------:R1:W1:Y:S01]  /*13880*/  MUFU.EX2 R238, R4 ;  /* 0x0000000400ee7308 */ /* 0x0002620000000800 */
[----:B------:R-:W-:Y:S07]  /*13890*/  HMMA.16816.F32.BF16 R12, R8, R54, R104 ;  /* 0x00000036080c723c */ /* 0x000fee0000041868 */
[----:B------:R-:W-:Y:S01]  /*138a0*/  IMAD.MOV.U32 R104, RZ, RZ, R236 ;  /* 0x000000ffff687224 */ /* 0x000fe200078e00ec */
[----:B------:R-:W-:Y:S01]  /*138b0*/  MOV R106, R77 ;  /* 0x0000004d006a7202 */ /* 0x000fe20000000f00 */
[----:B------:R-:W-:Y:S01]  /*138c0*/  IMAD.MOV.U32 R107, RZ, RZ, R79 ;  /* 0x000000ffff6b7224 */ /* 0x000fe200078e004f */
[----:B------:R-:W-:Y:S01]  /*138d0*/  F2FP.BF16.PACK_AB R8, R248, R252 ;  /* 0x000000fcf808723e */ /* 0x000fe200000010ff */
[----:B------:R-:W-:Y:S01]  /*138e0*/  IMAD.MOV.U32 R105, RZ, RZ, R76 ;  /* 0x000000ffff697224 */ /* 0x000fe200078e004c */
[----:B---3--:R-:W-:-:S02]  /*138f0*/  F2FP.BF16.PACK_AB R9, R243, R244 ;  /* 0x000000f4f309723e */ /* 0x008fc400000010ff */
[----:B------:R-:W-:Y:S01]  /*13900*/  F2FP.BF16.PACK_AB R10, R245, R246 ;  /* 0x000000f6f50a723e */ /* 0x000fe200000010ff */
[----:B-1----:R-:W-:Y:S01]  /*13910*/  FFMA.FTZ R4, R174, c[0x0][0x2d0], -R2 ;  /* 0x0000b400ae047a23 */ /* 0x002fe20000010802 */
[----:B--2---:R-:W-:Y:S01]  /*13920*/  F2FP.BF16.PACK_AB R11, R240, R241 ;  /* 0x000000f1f00b723e */ /* 0x004fe200000010ff */
[----:B------:R-:W-:Y:S02]  /*13930*/  IMAD.MOV.U32 R174, RZ, RZ, R78 ;  /* 0x000000ffffae7224 */ /* 0x000fe400078e004e */
[----:B------:R1:W-:Y:S01]  /*13940*/  MUFU.EX2 R236, R4 ;  /* 0x0000000400ec7308 */ /* 0x0003e20000000800 */
[----:B------:R-:W2:Y:S03]  /*13950*/  LDSM.16.MT88.4 R76, [R209+0x2100] ;  /* 0x00210000d14c783b */ /* 0x000ea60000004200 */
[C---:B----4-:R-:W-:Y:S08]  /*13960*/  HMMA.16816.F32.BF16 R24, R8.reuse, R92, R24 ;  /* 0x0000005c0818723c */ /* 0x050ff00000041818 */
[----:B------:R-:W-:Y:S01]  /*13970*/  HMMA.16816.F32.BF16 R20, R8, R94, R20 ;  /* 0x0000005e0814723c */ /* 0x000fe20000041814 */
[----:B-1----:R-:W-:Y:S01]  /*13980*/  FFMA.FTZ R4, R175, c[0x0][0x2d0], -R2 ;  /* 0x0000b400af047a23 */ /* 0x002fe20000010802 */
[----:B------:R-:W-:-:S03]  /*13990*/  MOV R175, R239 ;  /* 0x000000ef00af7202 */ /* 0x000fc60000000f00 */
[----:B------:R1:W3:Y:S03]  /*139a0*/  MUFU.EX2 R239, R4 ;  /* 0x0000000400ef7308 */ /* 0x0002e60000000800 */
[C---:B------:R-:W-:Y:S08]  /*139b0*/  HMMA.16816.F32.BF16 R16, R8.reuse, R100, R16 ;  /* 0x000000640810723c */ /* 0x040ff00000041810 */
[----:B------:R-:W-:Y:S01]  /*139c0*/  HMMA.16816.F32.BF16 R12, R8, R102, R12 ;  /* 0x00000066080c723c */ /* 0x000fe2000004180c */
[----:B-1----:R-:W-:-:S02]  /*139d0*/  FFMA.FTZ R4, R160, c[0x0][0x2d0], -R0 ;  /* 0x0000b400a0047a23 */ /* 0x002fc40000010800 */
[----:B------:R-:W-:Y:S02]  /*139e0*/  IMAD.MOV.U32 R160, RZ, RZ, R89 ;  /* 0x000000ffffa07224 */ /* 0x000fe400078e0059 */
[----:B------:R-:W1:Y:S01]  /*139f0*/  LDSM.16.MT88.4 R88, [R212+0x2100] ;  /* 0x00210000d458783b */ /* 0x000e620000004200 */
[----:B------:R4:W-:Y:S02]  /*13a00*/  MUFU.EX2 R73, R4 ;  /* 0x0000000400497308 */ /* 0x0009e40000000800 */
[C---:B--2---:R-:W-:Y:S08]  /*13a10*/  HMMA.16816.F32.BF16 R40, R8.reuse, R76, R40 ;  /* 0x0000004c0828723c */ /* 0x044ff00000041828 */
[----:B------:R-:W-:Y:S01]  /*13a20*/  HMMA.16816.F32.BF16 R36, R8, R78, R36 ;  /* 0x0000004e0824723c */ /* 0x000fe20000041824 */
[----:B----4-:R-:W-:-:S02]  /*13a30*/  FFMA.FTZ R4, R161, c[0x0][0x2d0], -R0 ;  /* 0x0000b400a1047a23 */ /* 0x010fc40000010800 */
[----:B------:R-:W-:Y:S02]  /*13a40*/  IMAD.MOV.U32 R161, RZ, RZ, R74 ;  /* 0x000000ffffa17224 */ /* 0x000fe400078e004a */
[----:B------:R2:W4:Y:S02]  /*13a50*/  MUFU.EX2 R168, R4 ;  /* 0x0000000400a87308 */ /* 0x0005240000000800 */
[--C-:B--2---:R-:W-:Y:S02]  /*13a60*/  FFMA.FTZ R4, R162, c[0x0][0x2d0], -R0.reuse ;  /* 0x0000b400a2047a23 */ /* 0x104fe40000010800 */
[----:B------:R-:W-:Y:S01]  /*13a70*/  IMAD.MOV.U32 R162, RZ, RZ, R75 ;  /* 0x000000ffffa27224 */ /* 0x000fe200078e004b */
[C---:B-1----:R-:W-:Y:S03]  /*13a80*/  HMMA.16816.F32.BF16 R32, R8.reuse, R88, R32 ;  /* 0x000000580820723c */ /* 0x042fe60000041820 */
[----:B------:R1:W-:Y:S05]  /*13a90*/  MUFU.EX2 R75, R4 ;  /* 0x00000004004b7308 */ /* 0x0003ea0000000800 */
[----:B------:R-:W-:Y:S07]  /*13aa0*/  HMMA.16816.F32.BF16 R28, R8, R90, R28 ;  /* 0x0000005a081c723c */ /* 0x000fee000004181c */
[----:B------:R-:W-:Y:S01]  /*13ab0*/  F2FP.BF16.PACK_AB R8, R238, R237 ;  /* 0x000000edee08723e */ /* 0x000fe200000010ff */
[----:B-1----:R-:W-:Y:S01]  /*13ac0*/  FFMA.FTZ R4, R163, c[0x0][0x2d0], -R0 ;  /* 0x0000b400a3047a23 */ /* 0x002fe20000010800 */
[----:B---3--:R-:W-:-:S02]  /*13ad0*/  F2FP.BF16.PACK_AB R10, R239, R236 ;  /* 0x000000ecef0a723e */ /* 0x008fc400000010ff */
[----:B----4-:R-:W-:Y:S01]  /*13ae0*/  F2FP.BF16.PACK_AB R9, R168, R73 ;  /* 0x00000049a809723e */ /* 0x010fe200000010ff */
[----:B------:R1:W2:Y:S01]  /*13af0*/  MUFU.EX2 R74, R4 ;  /* 0x00000004004a7308 */ /* 0x0002a20000000800 */
[----:B------:R-:W-:Y:S01]  /*13b00*/  MOV R163, R175 ;  /* 0x000000af00a37202 */ /* 0x000fe20000000f00 */
[----:B-1----:R-:W-:Y:S01]  /*13b10*/  FFMA.FTZ R4, R235, c[0x0][0x2d0], -R7 ;  /* 0x0000b400eb047a23 */ /* 0x002fe20000010807 */
[----:B--2---:R-:W-:-:S05]  /*13b20*/  F2FP.BF16.PACK_AB R11, R74, R75 ;  /* 0x0000004b4a0b723e */ /* 0x004fca00000010ff */
[----:B------:R1:W-:Y:S02]  /*13b30*/  MUFU.EX2 R192, R4 ;  /* 0x0000000400c07308 */ /* 0x0003e40000000800 */
[C---:B------:R-:W-:Y:S08]  /*13b40*/  HMMA.16816.F32.BF16 R44, R8.reuse, R130, R84 ;  /* 0x00000082082c723c */ /* 0x040ff00000041854 */
[----:B------:R-:W-:Y:S01]  /*13b50*/  HMMA.16816.F32.BF16 R84, R8, R134, R80 ;  /* 0x000000860854723c */ /* 0x000fe20000041850 */
[----:B-1----:R-:W-:-:S06]  /*13b60*/  FFMA.FTZ R4, R234, c[0x0][0x2d0], -R7 ;  /* 0x0000b400ea047a23 */ /* 0x002fcc0000010807 */
[----:B------:R-:W-:Y:S01]  /*13b70*/  IMAD.MOV.U32 R134, RZ, RZ, R69 ;  /* 0x000000ffff867224 */ /* 0x000fe200078e0045 */
[----:B------:R1:W2:Y:S01]  /*13b80*/  MUFU.EX2 R234, R4 ;  /* 0x0000000400ea7308 */ /* 0x0002a20000000800 */
[C---:B------:R-:W-:Y:S08]  /*13b90*/  HMMA.16816.F32.BF16 R80, R8.reuse, R138, R64 ;  /* 0x0000008a0850723c */ /* 0x040ff00000041840 */
[----:B------:R-:W-:Y:S01]  /*13ba0*/  HMMA.16816.F32.BF16 R64, R8, R156, R152 ;  /* 0x0000009c0840723c */ /* 0x000fe20000041898 */
[----:B-1----:R-:W-:-:S07]  /*13bb0*/  FFMA.FTZ R4, R233, c[0x0][0x2d0], -R7 ;  /* 0x0000b400e9047a23 */ /* 0x002fce0000010807 */
[C---:B------:R-:W-:Y:S01]  /*13bc0*/  HMMA.16816.F32.BF16 R156, R8.reuse, R158, R112 ;  /* 0x0000009e089c723c */ /* 0x040fe20000041870 */
[----:B------:R-:W1:Y:S01]  /*13bd0*/  LDSM.16.MT88.4 R112, [R209+0x2900] ;  /* 0x00290000d170783b */ /* 0x000e620000004200 */
[----:B------:R-:W-:Y:S01]  /*13be0*/  FFMA.FTZ R7, R232, c[0x0][0x2d0], -R7 ;  /* 0x0000b400e8077a23 */ /* 0x000fe20000010807 */
[----:B------:R3:W-:Y:S05]  /*13bf0*/  MUFU.EX2 R233, R4 ;  /* 0x0000000400e97308 */ /* 0x0007ea0000000800 */
[C---:B------:R-:W-:Y:S03]  /*13c00*/  HMMA.16816.F32.BF16 R108, R8.reuse, R128, R140 ;  /* 0x00000080086c723c */ /* 0x040fe6000004188c */
[----:B------:R-:W4:Y:S04]  /*13c10*/  MUFU.EX2 R193, R7 ;  /* 0x0000000700c17308 */ /* 0x000f280000000800 */
[----:B------:R-:W-:Y:S01]  /*13c20*/  IMAD.MOV.U32 R129, RZ, RZ, R160 ;  /* 0x000000ffff817224 */ /* 0x000fe200078e00a0 */
[----:B------:R-:W-:Y:S01]  /*13c30*/  MOV R160, R106 ;  /* 0x0000006a00a07202 */ /* 0x000fe20000000f00 */
[C---:B------:R-:W-:Y:S01]  /*13c40*/  HMMA.16816.F32.BF16 R124, R8.reuse, R132, R144 ;  /* 0x00000084087c723c */ /* 0x040fe20000041890 */
[----:B------:R-:W-:Y:S01]  /*13c50*/  MOV R106, R169 ;  /* 0x000000a9006a7202 */ /* 0x000fe20000000f00 */
[----:B---3--:R-:W-:Y:S01]  /*13c60*/  FFMA.FTZ R4, R205, c[0x0][0x2d0], -R6 ;  /* 0x0000b400cd047a23 */ /* 0x008fe20000010806 */
[----:B------:R-:W-:Y:S01]  /*13c70*/  MOV R169, R182 ;  /* 0x000000b600a97202 */ /* 0x000fe20000000f00 */
[----:B------:R-:W-:Y:S02]  /*13c80*/  LDSM.16.MT88.4 R144, [R210+0x2900] ;  /* 0x00290000d290783b */ /* 0x000fe40000004200 */
[----:B------:R3:W-:Y:S01]  /*13c90*/  MUFU.EX2 R180, R4 ;  /* 0x0000000400b47308 */ /* 0x0007e20000000800 */
[----:B------:R-:W-:Y:S01]  /*13ca0*/  IMAD.MOV.U32 R133, RZ, RZ, R160 ;  /* 0x000000ffff857224 */ /* 0x000fe200078e00a0 */
[----:B------:R-:W-:Y:S01]  /*13cb0*/  HMMA.16816.F32.BF16 R140, R8, R136, R148 ;  /* 0x00000088088c723c */ /* 0x000fe20000041894 */
[----:B------:R-:W-:-:S06]  /*13cc0*/  IMAD.MOV.U32 R139, RZ, RZ, R106 ;  /* 0x000000ffff8b7224 */ /* 0x000fcc00078e006a */
[----:B------:R-:W-:Y:S01]  /*13cd0*/  MOV R10, R129 ;  /* 0x00000081000a7202 */ /* 0x000fe20000000f00 */
[----:B------:R-:W-:Y:S01]  /*13ce0*/  IMAD.MOV.U32 R136, RZ, RZ, R169 ;  /* 0x000000ffff887224 */ /* 0x000fe200078e00a9 */
[----:B------:R-:W-:Y:S01]  /*13cf0*/  LDSM.16.MT88.4 R128, [R212+0x2900] ;  /* 0x00290000d480783b */ /* 0x000fe20000004200 */
[----:B------:R-:W-:Y:S01]  /*13d00*/  IMAD.MOV.U32 R9, RZ, RZ, R163 ;  /* 0x000000ffff097224 */ /* 0x000fe200078e00a3 */
[----:B------:R-:W-:Y:S01]  /*13d10*/  MOV R149, R99 ;  /* 0x0000006300957202 */ /* 0x000fe20000000f00 */
[----:B------:R-:W-:Y:S01]  /*13d20*/  IMAD.MOV.U32 R137, RZ, RZ, R97 ;  /* 0x000000ffff897224 */ /* 0x000fe200078e0061 */
[----:B------:R-:W-:Y:S01]  /*13d30*/  MOV R163, R164 ;  /* 0x000000a400a37202 */ /* 0x000fe20000000f00 */
[----:B---3--:R-:W-:Y:S01]  /*13d40*/  FFMA.FTZ R4, R204, c[0x0][0x2d0], -R6 ;  /* 0x0000b400cc047a23 */ /* 0x008fe20000010806 */
[----:B--2---:R-:W-:Y:S01]  /*13d50*/  F2FP.BF16.PACK_AB R164, R234, R192 ;  /* 0x000000c0eaa4723e */ /* 0x004fe200000010ff */
[----:B------:R-:W-:Y:S02]  /*13d60*/  IMAD.MOV.U32 R204, RZ, RZ, R161 ;  /* 0x000000ffffcc7224 */ /* 0x000fe400078e00a1 */
[----:B------:R2:W3:Y:S01]  /*13d70*/  MUFU.EX2 R184, R4 ;  /* 0x0000000400b87308 */ /* 0x0004e20000000800 */
[----:B------:R-:W-:-:S02]  /*13d80*/  IMAD.MOV.U32 R161, RZ, RZ, R105 ;  /* 0x000000ffffa17224 */ /* 0x000fc400078e0069 */
[----:B------:R-:W-:Y:S02]  /*13d90*/  IMAD.MOV.U32 R105, RZ, RZ, R174 ;  /* 0x000000ffff697224 */ /* 0x000fe400078e00ae */
[----:B------:R-:W-:Y:S01]  /*13da0*/  IMAD.MOV.U32 R174, RZ, RZ, R96 ;  /* 0x000000ffffae7224 */ /* 0x000fe200078e0060 */
[----:B------:R-:W-:Y:S01]  /*13db0*/  MOV R205, R161 ;  /* 0x000000a100cd7202 */ /* 0x000fe20000000f00 */
[----:B------:R-:W-:Y:S01]  /*13dc0*/  IMAD.MOV.U32 R96, RZ, RZ, R191 ;  /* 0x000000ffff607224 */ /* 0x000fe200078e00bf */
[----:B------:R-:W-:Y:S01]  /*13dd0*/  MOV R135, R105 ;  /* 0x0000006900877202 */ /* 0x000fe20000000f00 */
[----:B------:R-:W-:Y:S01]  /*13de0*/  IMAD.MOV.U32 R148, RZ, RZ, R98 ;  /* 0x000000ffff947224 */ /* 0x000fe200078e0062 */
[----:B------:R-:W-:Y:S01]  /*13df0*/  MOV R235, R174 ;  /* 0x000000ae00eb7202 */ /* 0x000fe20000000f00 */
[----:B------:R-:W-:Y:S01]  /*13e00*/  IMAD.MOV.U32 R150, RZ, RZ, R165 ;  /* 0x000000ffff967224 */ /* 0x000fe200078e00a5 */
[----:B------:R-:W-:Y:S01]  /*13e10*/  MOV R161, R96 ;  /* 0x0000006000a17202 */ /* 0x000fe20000000f00 */
[----:B------:R-:W-:Y:S01]  /*13e20*/  IMAD.MOV.U32 R151, RZ, RZ, R166 ;  /* 0x000000ffff977224 */ /* 0x000fe200078e00a6 */
[----:B------:R-:W1:Y:S01]  /*13e30*/  LDSM.16.MT88.4 R96, [R211+0x2900] ;  /* 0x00290000d360783b */ /* 0x000e620000004200 */
[----:B----4-:R-:W-:Y:S01]  /*13e40*/  F2FP.BF16.PACK_AB R166, R193, R233 ;  /* 0x000000e9c1a6723e */ /* 0x010fe200000010ff */
[----:B--2---:R-:W-:Y:S01]  /*13e50*/  FFMA.FTZ R4, R203, c[0x0][0x2d0], -R6 ;  /* 0x0000b400cb047a23 */ /* 0x004fe20000010806 */
[----:B------:R-:W-:Y:S01]  /*13e60*/  MOV R203, R162 ;  /* 0x000000a200cb7202 */ /* 0x000fe20000000f00 */
[----:B------:R-:W-:Y:S01]  /*13e70*/  IMAD.MOV.U32 R162, RZ, RZ, R104 ;  /* 0x000000ffffa27224 */ /* 0x000fe200078e0068 */
[----:B---3--:R-:W-:Y:S01]  /*13e80*/  F2FP.BF16.PACK_AB R165, R184, R180 ;  /* 0x000000b4b8a5723e */ /* 0x008fe200000010ff */
[----:B------:R2:W-:Y:S01]  /*13e90*/  MUFU.EX2 R191, R4 ;  /* 0x0000000400bf7308 */ /* 0x0005e20000000800 */
[----:B------:R-:W-:-:S02]  /*13ea0*/  IMAD.MOV.U32 R104, RZ, RZ, R107 ;  /* 0x000000ffff687224 */ /* 0x000fc400078e006b */
[----:B------:R-:W-:Y:S02]  /*13eb0*/  FFMA.FTZ R6, R202, c[0x0][0x2d0], -R6 ;  /* 0x0000b400ca067a23 */ /* 0x000fe40000010806 */
[----:B------:R-:W-:Y:S02]  /*13ec0*/  IMAD.MOV.U32 R107, RZ, RZ, R167 ;  /* 0x000000ffff6b7224 */ /* 0x000fe400078e00a7 */
[----:B------:R-:W-:Y:S01]  /*13ed0*/  IMAD.MOV.U32 R167, RZ, RZ, R179 ;  /* 0x000000ffffa77224 */ /* 0x000fe200078e00b3 */
[----:B------:R-:W3:Y:S01]  /*13ee0*/  MUFU.EX2 R182, R6 ;  /* 0x0000000600b67308 */ /* 0x000ee20000000800 */
[----:B------:R-:W-:Y:S02]  /*13ef0*/  IMAD.MOV.U32 R8, RZ, RZ, R162 ;  /* 0x000000ffff087224 */ /* 0x000fe400078e00a2 */
[----:B------:R-:W-:Y:S02]  /*13f00*/  IMAD.MOV.U32 R162, RZ, RZ, R68 ;  /* 0x000000ffffa27224 */ /* 0x000fe400078e0044 */
[----:B------:R-:W-:-:S02]  /*13f10*/  IMAD.MOV.U32 R160, RZ, RZ, R167 ;  /* 0x000000ffffa07224 */ /* 0x000fc400078e00a7 */
[----:B------:R-:W-:Y:S02]  /*13f20*/  IMAD.MOV.U32 R132, RZ, RZ, R104 ;  /* 0x000000ffff847224 */ /* 0x000fe400078e0068 */
[----:B--2---:R-:W-:Y:S01]  /*13f30*/  FFMA.FTZ R4, R198, c[0x0][0x2d0], -R2 ;  /* 0x0000b400c6047a23 */ /* 0x004fe20000010802 */
[----:B------:R-:W-:Y:S01]  /*13f40*/  MOV R198, R134 ;  /* 0x0000008600c67202 */ /* 0x000fe20000000f00 */
[----:B------:R-:W-:Y:S02]  /*13f50*/  IMAD.MOV.U32 R232, RZ, RZ, R107 ;  /* 0x000000ffffe87224 */ /* 0x000fe400078e006b */
[----:B------:R2:W-:Y:S01]  /*13f60*/  MUFU.EX2 R175, R4 ;  /* 0x0000000400af7308 */ /* 0x0005e20000000800 */
[----:B------:R-:W-:Y:S01]  /*13f70*/  IMAD.MOV.U32 R11, RZ, RZ, R116 ;  /* 0x000000ffff0b7224 */ /* 0x000fe200078e0074 */
[----:B---3--:R-:W-:Y:S01]  /*13f80*/  F2FP.BF16.PACK_AB R167, R182, R191 ;  /* 0x000000bfb6a7723e */ /* 0x008fe200000010ff */
[----:B------:R-:W-:-:S06]  /*13f90*/  IMAD.MOV.U32 R202, RZ, RZ, R118 ;  /* 0x000000ffffca7224 */ /* 0x000fcc00078e0076 */
[----:B-1----:R-:W-:Y:S01]  /*13fa0*/  HMMA.16816.F32.BF16 R104, R164, R112, R40 ;  /* 0x00000070a468723c */ /* 0x002fe20000041828 */
[----:B--2---:R-:W-:-:S06]  /*13fb0*/  FFMA.FTZ R4, R197, c[0x0][0x2d0], -R2 ;  /* 0x0000b400c5047a23 */ /* 0x004fcc0000010802 */
[----:B------:R-:W-:Y:S01]  /*13fc0*/  MOV R41, R136 ;  /* 0x0000008800297202 */ /* 0x000fe20000000f00 */
[----:B------:R-:W-:Y:S01]  /*13fd0*/  IMAD.MOV.U32 R197, RZ, RZ, R120 ;  /* 0x000000ffffc57224 */ /* 0x000fe200078e0078 */
[----:B------:R-:W-:Y:S01]  /*13fe0*/  HMMA.16816.F32.BF16 R152, R164, R96, R16 ;  /* 0x00000060a498723c */ /* 0x000fe20000041810 */
[----:B------:R1:W-:Y:S01]  /*13ff0*/  MUFU.EX2 R179, R4 ;  /* 0x0000000400b37308 */ /* 0x0003e20000000800 */
[----:B------:R-:W-:Y:S01]  /*14000*/  IMAD.MOV.U32 R42, RZ, RZ, R232 ;  /* 0x000000ffff2a7224 */ /* 0x000fe200078e00e8 */
[----:B------:R-:W-:Y:S01]  /*14010*/  MOV R43, R139 ;  /* 0x0000008b002b7202 */ /* 0x000fe20000000f00 */
[----:B------:R-:W-:Y:S02]  /*14020*/  IMAD.MOV.U32 R232, RZ, RZ, R235 ;  /* 0x000000ffffe87224 */ /* 0x000fe400078e00eb */
[----:B------:R-:W-:Y:S02]  /*14030*/  IMAD.MOV.U32 R235, RZ, RZ, R150 ;  /* 0x000000ffffeb7224 */ /* 0x000fe400078e0096 */
[----:B-1----:R-:W-:Y:S01]  /*14040*/  FFMA.FTZ R4, R196, c[0x0][0x2d0], -R2 ;  /* 0x0000b400c4047a23 */ /* 0x002fe20000010802 */
[----:B------:R-:W-:-:S03]  /*14050*/  MOV R196, R117 ;  /* 0x0000007500c47202 */ /* 0x000fc60000000f00 */
[----:B------:R1:W-:Y:S02]  /*14060*/  MUFU.EX2 R169, R4 ;  /* 0x0000000400a97308 */ /* 0x0003e40000000800 */
[----:B-1----:R-:W-:Y:S02]  /*14070*/  FFMA.FTZ R4, R201, c[0x0][0x2d0], -R2 ;  /* 0x0000b400c9047a23 */ /* 0x002fe40000010802 */
[----:B------:R-:W-:-:S04]  /*14080*/  IMAD.MOV.U32 R201, RZ, RZ, R119 ;  /* 0x000000ffffc97224 */ /* 0x000fc800078e0077 */
[----:B------:R1:W2:Y:S01]  /*14090*/  MUFU.EX2 R174, R4 ;  /* 0x0000000400ae7308 */ /* 0x0002a20000000800 */
[----:B------:R-:W-:Y:S07]  /*140a0*/  HMMA.16816.F32.BF16 R116, R164, R114, R36 ;  /* 0x00000072a474723c */ /* 0x000fee0000041824 */
[----:B------:R-:W-:Y:S01]  /*140b0*/  MOV R37, R121 ;  /* 0x0000007900257202 */ /* 0x000fe20000000f00 */
[----:B------:R-:W-:Y:S02]  /*140c0*/  IMAD.MOV.U32 R38, RZ, RZ, R122 ;  /* 0x000000ffff267224 */ /* 0x000fe400078e007a */
[----:B------:R-:W-:-:S02]  /*140d0*/  IMAD.MOV.U32 R39, RZ, RZ, R123 ;  /* 0x000000ffff277224 */ /* 0x000fc400078e007b */
[----:B------:R-:W-:Y:S01]  /*140e0*/  HMMA.16816.F32.BF16 R120, R164, R128, R32 ;  /* 0x00000080a478723c */ /* 0x000fe20000041820 */
[----:B-1----:R-:W-:Y:S01]  /*140f0*/  FFMA.FTZ R4, R176, c[0x0][0x2d0], -R0 ;  /* 0x0000b400b0047a23 */ /* 0x002fe20000010800 */
[----:B--2---:R-:W-:Y:S01]  /*14100*/  F2FP.BF16.PACK_AB R6, R174, R169 ;  /* 0x000000a9ae06723e */ /* 0x004fe200000010ff */
[----:B------:R-:W-:Y:S02]  /*14110*/  IMAD.MOV.U32 R176, RZ, RZ, R151 ;  /* 0x000000ffffb07224 */ /* 0x000fe400078e0097 */
[----:B------:R1:W-:Y:S02]  /*14120*/  MUFU.EX2 R68, R4 ;  /* 0x0000000400447308 */ /* 0x0003e40000000800 */
[----:B------:R-:W-:Y:S01]  /*14130*/  MOV R35, R5 ;  /* 0x0000000500237202 */ /* 0x000fe20000000f00 */
[----:B------:R-:W-:Y:S01]  /*14140*/  IMAD.MOV.U32 R33, RZ, RZ, R132 ;  /* 0x000000ffff217224 */ /* 0x000fe200078e0084 */
[----:B------:R-:W-:Y:S01]  /*14150*/  MOV R32, R135 ;  /* 0x0000008700207202 */ /* 0x000fe20000000f00 */
[----:B------:R-:W-:-:S02]  /*14160*/  IMAD.MOV.U32 R34, RZ, RZ, R133 ;  /* 0x000000ffff227224 */ /* 0x000fc400078e0085 */
[----:B------:R-:W-:Y:S01]  /*14170*/  HMMA.16816.F32.BF16 R132, R164, R130, R28 ;  /* 0x00000082a484723c */ /* 0x000fe2000004181c */
[----:B-1----:R-:W-:Y:S01]  /*14180*/  FFMA.FTZ R4, R183, c[0x0][0x2d0], -R0 ;  /* 0x0000b400b7047a23 */ /* 0x002fe20000010800 */
[----:B------:R-:W-:-:S03]  /*14190*/  MOV R183, R149 ;  /* 0x0000009500b77202 */ /* 0x000fc60000000f00 */
[----:B------:R1:W2:Y:S02]  /*141a0*/  MUFU.EX2 R69, R4 ;  /* 0x0000000400457308 */ /* 0x0002a40000000800 */
[----:B-1----:R-:W-:Y:S01]  /*141b0*/  FFMA.FTZ R4, R185, c[0x0][0x2d0], -R0 ;  /* 0x0000b400b9047a23 */ /* 0x002fe20000010800 */
[----:B--2---:R-:W-:Y:S01]  /*141c0*/  F2FP.BF16.PACK_AB R5, R69, R68 ;  /* 0x000000444505723e */ /* 0x004fe200000010ff */
[----:B------:R-:W-:-:S04]  /*141d0*/  IMAD.MOV.U32 R185, RZ, RZ, R148 ;  /* 0x000000ffffb97224 */ /* 0x000fc800078e0094 */
[----:B------:R1:W-:Y:S01]  /*141e0*/  MUFU.EX2 R40, R4 ;  /* 0x0000000400287308 */ /* 0x0003e20000000800 */
[----:B------:R-:W-:Y:S01]  /*141f0*/  HMMA.16816.F32.BF16 R148, R164, R146, R20 ;  /* 0x00000092a494723c */ /* 0x000fe20000041814 */
[----:B-1----:R-:W-:Y:S02]  /*14200*/  FFMA.FTZ R4, R186, c[0x0][0x2d0], -R0 ;  /* 0x0000b400ba047a23 */ /* 0x002fe40000010800 */
[----:B------:R-:W-:-:S04]  /*14210*/  IMAD.MOV.U32 R186, RZ, RZ, R137 ;  /* 0x000000ffffba7224 */ /* 0x000fc800078e0089 */
[----:B------:R1:W2:Y:S01]  /*14220*/  MUFU.EX2 R36, R4 ;  /* 0x0000000400247308 */ /* 0x0002a20000000800 */
[C---:B------:R-:W-:Y:S08]  /*14230*/  HMMA.16816.F32.BF16 R136, R164.reuse, R144, R24 ;  /* 0x00000090a488723c */ /* 0x040ff00000041818 */
[----:B------:R-:W-:Y:S01]  /*14240*/  HMMA.16816.F32.BF16 R164, R164, R98, R12 ;  /* 0x00000062a4a4723c */ /* 0x000fe2000004180c */
[----:B-1----:R-:W-:-:S02]  /*14250*/  F2FP.BF16.PACK_AB R4, R179, R175 ;  /* 0x000000afb304723e */ /* 0x002fc400000010ff */
[----:B--2---:R-:W-:-:S07]  /*14260*/  F2FP.BF16.PACK_AB R7, R36, R40 ;  /* 0x000000282407723e */ /* 0x004fce00000010ff */
[C---:B------:R-:W-:Y:S07]  /*14270*/  HMMA.16816.F32.BF16 R108, R4.reuse, R56, R108 ;  /* 0x00000038046c723c */ /* 0x040fee000004186c */
[----:B------:R-:W-:Y:S01]  /*14280*/  MOV R56, R8 ;  /* 0x0000000800387202 */ /* 0x000fe20000000f00 */
[----:B------:R-:W-:Y:S01]  /*14290*/  FFMA.FTZ R8, R227, c[0x0][0x2d0], -R2 ;  /* 0x0000b400e3087a23 */ /* 0x000fe20000010802 */
[----:B------:R-:W-:Y:S01]  /*142a0*/  HMMA.16816.F32.BF16 R16, R4, R50, R84 ;  /* 0x000000320410723c */ /* 0x000fe20000041854 */
[----:B------:R-:W-:-:S06]  /*142b0*/  IMAD.MOV.U32 R57, RZ, RZ, R43 ;  /* 0x000000ffff397224 */ /* 0x000fcc00078e002b */
[----:B------:R-:W-:Y:S01]  /*142c0*/  IMAD.MOV.U32 R86, RZ, RZ, R37 ;  /* 0x000000ffff567224 */ /* 0x000fe200078e0025 */
[----:B------:R-:W-:Y:S01]  /*142d0*/  MOV R85, R38 ;  /* 0x0000002600557202 */ /* 0x000fe20000000f00 */
[----:B------:R1:W-:Y:S01]  /*142e0*/  MUFU.EX2 R37, R8 ;  /* 0x0000000800257308 */ /* 0x0003e20000000800 */
[----:B------:R-:W-:Y:S01]  /*142f0*/  MOV R50, R41 ;  /* 0x0000002900327202 */ /* 0x000fe20000000f00 */
[----:B------:R-:W-:Y:S01]  /*14300*/  IMAD.MOV.U32 R51, RZ, RZ, R186 ;  /* 0x000000ffff337224 */ /* 0x000fe200078e00ba */
[----:B------:R-:W-:Y:S01]  /*14310*/  HMMA.16816.F32.BF16 R12, R4, R58, R44 ;  /* 0x0000003a040c723c */ /* 0x000fe2000004182c */
[----:B------:R-:W-:Y:S02]  /*14320*/  IMAD.MOV.U32 R186, RZ, RZ, R42 ;  /* 0x000000ffffba7224 */ /* 0x000fe400078e002a */
[----:B------:R-:W-:Y:S02]  /*14330*/  IMAD.MOV.U32 R87, RZ, RZ, R35 ;  /* 0x000000ffff577224 */ /* 0x000fe400078e0023 */
[----:B------:R-:W-:-:S02]  /*14340*/  IMAD.MOV.U32 R84, RZ, RZ, R39 ;  /* 0x000000ffff547224 */ /* 0x000fc400078e0027 */
[----:B------:R-:W-:Y:S01]  /*14350*/  IMAD.MOV.U32 R58, RZ, RZ, R32 ;  /* 0x000000ffff3a7224 */ /* 0x000fe200078e0020 */
[C---:B------:R-:W-:Y:S01]  /*14360*/  HMMA.16816.F32.BF16 R124, R4.reuse, R48, R124 ;  /* 0x00000030047c723c */ /* 0x040fe2000004187c */
[----:B------:R-:W-:Y:S01]  /*14370*/  IMAD.MOV.U32 R47, RZ, RZ, R9 ;  /* 0x000000ffff2f7224 */ /* 0x000fe200078e0009 */
[----:B------:R-:W-:Y:S01]  /*14380*/  MOV R59, R11 ;  /* 0x0000000b003b7202 */ /* 0x000fe20000000f00 */
[----:B------:R-:W-:Y:S02]  /*14390*/  IMAD.MOV.U32 R46, RZ, RZ, R10 ;  /* 0x000000ffff2e7224 */ /* 0x000fe400078e000a */
[----:B-1----:R-:W-:Y:S02]  /*143a0*/  FFMA.FTZ R8, R226, c[0x0][0x2d0], -R2 ;  /* 0x0000b400e2087a23 */ /* 0x002fe40000010802 */
[----:B------:R-:W-:Y:S01]  /*143b0*/  IMAD.MOV.U32 R49, RZ, RZ, R33 ;  /* 0x000000ffff317224 */ /* 0x000fe200078e0021 */
[----:B------:R-:W-:Y:S01]  /*143c0*/  MOV R48, R34 ;  /* 0x0000002200307202 */ /* 0x000fe20000000f00 */
[----:B------:R1:W-:Y:S01]  /*143d0*/  MUFU.EX2 R38, R8 ;  /* 0x0000000800267308 */ /* 0x0003e20000000800 */
[C---:B------:R-:W-:Y:S07]  /*143e0*/  HMMA.16816.F32.BF16 R140, R4.reuse, R60, R140 ;  /* 0x0000003c048c723c */ /* 0x040fee000004188c */
[----:B------:R-:W-:Y:S01]  /*143f0*/  IMAD.MOV.U32 R60, RZ, RZ, R162 ;  /* 0x000000ffff3c7224 */ /* 0x000fe200078e00a2 */
[----:B------:R-:W-:Y:S01]  /*14400*/  HMMA.16816.F32.BF16 R20, R4, R62, R80 ;  /* 0x0000003e0414723c */ /* 0x000fe20000041850 */
[----:B------:R-:W-:-:S02]  /*14410*/  IMAD.MOV.U32 R61, RZ, RZ, R163 ;  /* 0x000000ffff3d7224 */ /* 0x000fc400078e00a3 */
[----:B-1----:R-:W-:-:S05]  /*14420*/  FFMA.FTZ R8, R228, c[0x0][0x2d0], -R2 ;  /* 0x0000b400e4087a23 */ /* 0x002fca0000010802 */
[----:B------:R-:W-:Y:S01]  /*14430*/  HMMA.16816.F32.BF16 R24, R4, R52, R64 ;  /* 0x000000340418723c */ /* 0x000fe20000041840 */
[----:B------:R-:W-:Y:S01]  /*14440*/  MOV R83, R161 ;  /* 0x000000a100537202 */ /* 0x000fe20000000f00 */
[----:B------:R-:W-:Y:S01]  /*14450*/  IMAD.MOV.U32 R82, RZ, RZ, R160 ;  /* 0x000000ffff527224 */ /* 0x000fe200078e00a0 */
[----:B------:R1:W-:Y:S02]  /*14460*/  MUFU.EX2 R41, R8 ;  /* 0x0000000800297308 */ /* 0x0003e40000000800 */
[----:B-1----:R-:W-:-:S06]  /*14470*/  FFMA.FTZ R8, R229, c[0x0][0x2d0], -R2 ;  /* 0x0000b400e5087a23 */ /* 0x002fcc0000010802 */
[----:B------:R1:W-:Y:S02]  /*14480*/  MUFU.EX2 R42, R8 ;  /* 0x00000008002a7308 */ /* 0x0003e40000000800 */
[----:B-1----:R-:W-:-:S06]  /*14490*/  FFMA.FTZ R8, R207, c[0x0][0x2d0], -R2 ;  /* 0x0000b400cf087a23 */ /* 0x002fcc0000010802 */
[----:B------:R1:W-:Y:S02]  /*144a0*/  MUFU.EX2 R44, R8 ;  /* 0x00000008002c7308 */ /* 0x0003e40000000800 */
[----:B-1----:R-:W-:-:S06]  /*144b0*/  FFMA.FTZ R8, R206, c[0x0][0x2d0], -R2 ;  /* 0x0000b400ce087a23 */ /* 0x002fcc0000010802 */
        /* <DEDUP_REMOVED lines=14> */
[----:B------:R1:W-:Y:S08]  /*145a0*/  MUFU.EX2 R43, R8 ;  /* 0x00000008002b7308 */ /* 0x0003f00000000800 */
[----:B------:R4:W2:Y:S01]  /*145b0*/  MUFU.EX2 R39, R2 ;  /* 0x0000000200277308 */ /* 0x0008a20000000800 */
[----:B-1----:R-:W-:Y:S07]  /*145c0*/  HMMA.16816.F32.BF16 R8, R4, R54, R156 ;  /* 0x000000360408723c */ /* 0x002fee000004189c */
[----:B------:R-:W-:Y:S01]  /*145d0*/  F2FP.BF16.PACK_AB R4, R38, R37 ;  /* 0x000000252604723e */ /* 0x000fe200000010ff */
[----:B----4-:R-:W-:Y:S01]  /*145e0*/  FFMA.FTZ R2, R187, c[0x0][0x2d0], -R0 ;  /* 0x0000b400bb027a23 */ /* 0x010fe20000010800 */
[----:B------:R-:W-:-:S02]  /*145f0*/  F2FP.BF16.PACK_AB R6, R42, R41 ;  /* 0x000000292a06723e */ /* 0x000fc400000010ff */
[----:B--2---:R-:W-:Y:S01]  /*14600*/  F2FP.BF16.PACK_AB R5, R33, R32 ;  /* 0x000000202105723e */ /* 0x004fe200000010ff */
[----:B------:R1:W-:Y:S01]  /*14610*/  MUFU.EX2 R31, R2 ;  /* 0x00000002001f7308 */ /* 0x0003e20000000800 */
[----:B---3--:R-:W-:Y:S01]  /*14620*/  F2FP.BF16.PACK_AB R7, R35, R34 ;  /* 0x000000222307723e */ /* 0x008fe200000010ff */
[----:B------:R-:W-:Y:S01]  /*14630*/  @UP5 UMOV UR7, UR29 ;  /* 0x0000001d00075c82 */ /* 0x000fe20008000000 */
[----:B------:R-:W-:-:S05]  /*14640*/  F2FP.BF16.PACK_AB R162, R39, R43 ;  /* 0x0000002b27a2723e */ /* 0x000fca00000010ff */
[----:B------:R-:W-:Y:S01]  /*14650*/  HMMA.16816.F32.BF16 R108, R4, R76, R108 ;  /* 0x0000004c046c723c */ /* 0x000fe2000004186c */
[----:B-1----:R-:W-:-:S07]  /*14660*/  FFMA.FTZ R2, R188, c[0x0][0x2d0], -R0 ;  /* 0x0000b400bc027a23 */ /* 0x002fce0000010800 */
[C---:B------:R-:W-:Y:S01]  /*14670*/  HMMA.16816.F32.BF16 R12, R4.reuse, R78, R12 ;  /* 0x0000004e040c723c */ /* 0x040fe2000004180c */
[----:B------:R1:W2:Y:S07]  /*14680*/  MUFU.EX2 R30, R2 ;  /* 0x00000002001e7308 */ /* 0x0002ae0000000800 */
[C---:B------:R-:W-:Y:S08]  /*14690*/  HMMA.16816.F32.BF16 R124, R4.reuse, R88, R124 ;  /* 0x00000058047c723c */ /* 0x040ff0000004187c */
        /* <DEDUP_REMOVED lines=8> */
[----:B-1----:R-:W-:-:S07]  /*14720*/  FADD.FTZ R2, R215, R216 ;  /* 0x000000d8d7027221 */ /* 0x002fce0000010000 */
[----:B------:R-:W-:Y:S01]  /*14730*/  HMMA.16816.F32.BF16 R24, R4, R100, R24 ;  /* 0x000000640418723c */ /* 0x000fe20000041818 */
[----:B------:R1:W5:Y:S01]  /*14740*/  LDL.LU R216, [R1+0x4c] ;  /* 0x00004c0001d87983 */ /* 0x0003620000300800 */
[----:B------:R-:W-:-:S03]  /*14750*/  FADD.FTZ R2, R60, R2 ;  /* 0x000000023c027221 */ /* 0x000fc60000010000 */
[----:B------:R1:W5:Y:S01]  /*14760*/  LDL.LU R215, [R1+0x48] ;  /* 0x0000480001d77983 */ /* 0x0003620000300800 */
[----:B--2---:R-:W-:Y:S02]  /*14770*/  FADD.FTZ R0, R83, R82 ;  /* 0x0000005253007221 */ /* 0x004fe40000010000 */
[----:B------:R-:W-:Y:S01]  /*14780*/  HMMA.16816.F32.BF16 R8, R4, R102, R8 ;  /* 0x000000660408723c */ /* 0x000fe20000041808 */
[----:B------:R-:W-:Y:S01]  /*14790*/  FADD.FTZ R2, R51, R2 ;  /* 0x0000000233027221 */ /* 0x000fe20000010000 */
[----:B---3--:R-:W-:Y:S01]  /*147a0*/  F2FP.BF16.PACK_AB R163, R28, R29 ;  /* 0x0000001d1ca3723e */ /* 0x008fe200000010ff */
[----:B------:R-:W-:-:S04]  /*147b0*/  FADD.FTZ R0, R208, R0 ;  /* 0x00000000d0007221 */ /* 0x000fc80000010000 */
        /* <DEDUP_REMOVED lines=14> */
[----:B------:R-:W-:Y:S01]  /*148a0*/  UIADD3 UR18, UR13, UR18, URZ ;  /* 0x000000120d127290 */ /* 0x000fe2000fffe03f */
        /* <DEDUP_REMOVED lines=11> */
[----:B------:R-:W-:Y:S01]  /*14960*/  ULDC UR7, c[0x0][0x328] ;  /* 0x0000ca0000077ab9 */ /* 0x000fe20000000800 */
        /* <DEDUP_REMOVED lines=74> */
[----:B------:R-:W-:Y:S01]  /*14e10*/  HMMA.16816.F32.BF16 R128, R160, R130, R16 ;  /* 0x00000082a080723c */ /* 0x000fe20000041810 */
[----:B------:R-:W-:-:S02]  /*14e20*/  UIADD3 UR12, UR12, -0x2, URZ ;  /* 0xfffffffe0c0c7890 */ /* 0x000fc4000fffe03f */
[----:B------:R-:W-:-:S05]  /*14e30*/  UIADD3 UR7, UR18, UR7, URZ ;  /* 0x0000000712077290 */ /* 0x000fca000fffe03f */
        /* <DEDUP_REMOVED lines=10> */
[----:B------:R-:W-:Y:S02]  /*14ee0*/  UIADD3 UR13, -UR18, URZ, URZ ;  /* 0x0000003f120d7290 */ /* 0x000fe4000fffe13f */
[----:B------:R-:W-:Y:S02]  /*14ef0*/  ULDC.64 UR10, c[0x0][0x330] ;  /* 0x0000cc00000a7ab9 */ /* 0x000fe40000000a00 */
[----:B------:R-:W-:-:S07]  /*14f00*/  UIMAD.WIDE.U32 UR28, UR13, UR10, URZ ;  /* 0x0000000a0d1c72a5 */ /* 0x000fce000f8e003f */
[----:B------:R-:W-:Y:S02]  /*14f10*/  @UP0 UMOV UR25, UR29 ;  /* 0x0000001d00190c82 */ /* 0x000fe40008000000 */
[----:B------:R-:W-:-:S04]  /*14f20*/  @UP0 USHF.R.U32.HI UR13, URZ, UR11, UR25 ;  /* 0x0000000b3f0d0299 */ /* 0x000fc80008011619 */
[----:B------:R-:W-:Y:S01]  /*14f30*/  ULOP3.LUT UR13, URZ, UR13, URZ, 0x33, !UPT ;  /* 0x0000000d3f0d7292 */ /* 0x000fe2000f8e333f */
[----:B------:R-:W-:Y:S05]  /*14f40*/  BRA `(.L_x_453) ;  /* 0x0000007000007947 */ /* 0x000fea0003800000 */
.L_x_452:
[----:B------:R-:W-:Y:S02]  /*14f50*/  UMOV UR11, 0x1 ;  /* 0x00000001000b7882 */ /* 0x000fe40000000000 */
[----:B------:R-:W-:Y:S02]  /*14f60*/  ULDC UR10, c[0x0][0x32c] ;  /* 0x0000cb00000a7ab9 */ /* 0x000fe40000000800 */
[----:B------:R-:W-:-:S03]  /*14f70*/  UISETP.NE.AND UP0, UPT, UR11, UR10, UPT ;  /* 0x0000000a0b00728c */ /* 0x000fc6000bf05270 */
[----:B------:R-:W-:Y:S02]  /*14f80*/  ULDC.64 UR10, c[0x0][0x330] ;  /* 0x0000cc00000a7ab9 */ /* 0x000fe40000000a00 */
[----:B------:R-:W-:-:S07]  /*14f90*/  UIMAD.WIDE.U32 UR28, UR13, UR10, URZ ;  /* 0x0000000a0d1c72a5 */ /* 0x000fce000f8e003f */
[----:B------:R-:W-:Y:S02]  /*14fa0*/  @UP0 UMOV UR25, UR29 ;  /* 0x0000001d00190c82 */ /* 0x000fe40008000000 */
[----:B------:R-:W-:Y:S02]  /*14fb0*/  @UP0 USHF.R.U32.HI UR13, URZ, UR11, UR25 ;  /* 0x0000000b3f0d0299 */ /* 0x000fe40008011619 */
.L_x_453:
[----:B------:R-:W-:Y:S02]  /*14fc0*/  ULDC UR10, c[0x0][0x32c] ;  /* 0x0000cb00000a7ab9 */ /* 0x000fe40000000800 */
[----:B------:R-:W-:-:S04]  /*14fd0*/  UIMAD UR10, UR13, UR10, UR10 ;  /* 0x0000000a0d0a72a4 */ /* 0x000fc8000f8e020a */
[----:B------:R-:W-:-:S04]  /*14fe0*/  UISETP.LT.AND UP0, UPT, UR7, UR10, UPT ;  /* 0x0000000a0700728c */ /* 0x000fc8000bf01270 */
[----:B------:R-:W-:-:S04]  /*14ff0*/  USEL UR7, UR7, UR10, UP0 ;  /* 0x0000000a07077287 */ /* 0x000fc80008000000 */
.L_x_451:
        /* <DEDUP_REMOVED lines=11> */
[----:B------:R-:W-:Y:S01]  /*150b0*/  MOV R102, R70 ;  /* 0x0000004600667202 */ /* 0x000fe20000000f00 */
[----:B------:R-:W-:Y:S02]  /*150c0*/  ULDC UR7, c[0x0][0x324] ;  /* 0x0000c90000077ab9 */ /* 0x000fe40000000800 */
[----:B------:R-:W-:Y:S02]  /*150d0*/  ULOP3.LUT UR7, URZ, UR7, URZ, 0x33, !UPT ;  /* 0x000000073f077292 */ /* 0x000fe4000f8e333f */
.L_x_473:
[----:B-1----:R-:W2:Y:S01]  /*150e0*/  LDL R0, [R1+0xc] ;  /* 0x00000c0001007983 */ /* 0x002ea20000100800 */
[----:B------:R-:W-:Y:S04]  /*150f0*/  DEPBAR.LE SB0, 0x0 ;  /* 0x000080000000791a */ /* 0x000fe80000000000 */
[----:B------:R-:W-:Y:S01]  /*15100*/  BAR.SYNC.DEFER_BLOCKING 0x0 ;  /* 0x0000000000007b1d */ /* 0x000fe20000010000 */
[----:B------:R-:W-:Y:S05]  /*15110*/  UISETP.GT.AND UP0, UPT, UR4, UR12, UPT ;  /* 0x0000000c0400728c */ /* 0x000fea000bf04270 */
[----:B-----5:R1:W5:Y:S01]  /*15120*/  LDL R226, [R1+0x38] ;  /* 0x0000380001e27983 */ /* 0x0203620000100800 */
[----:B------:R-:W-:Y:S03]  /*15130*/  PLOP3.LUT P0, PT, PT, PT, UP0, 0x80, 0x0 ;  /* 0x000000000000781c */ /* 0x000fe60003f0f008 */
        /* <DEDUP_REMOVED lines=16> */
[----:B--2---:R-:W-:Y:S01]  /*15240*/  ISETP.GE.AND P4, PT, R0, c[0x0][0x1d4], PT ;  /* 0x0000750000007a0c */ /* 0x004fe20003f86270 */
[----:B------:R-:W-:-:S05]  /*15250*/  @P0 BRA `(.L_x_455) ;  /* 0x000002d000000947 */ /* 0x000fca0003800000 */
[----:B-1-34-:R-:W2:Y:S04]  /*15260*/  LDL R4, [R1] ;  /* 0x0000000001047983 */ /* 0x01aea80000100800 */
[----:B------:R-:W3:Y:S01]  /*15270*/  LDL R15, [R1+0x8] ;  /* 0x00000800010f7983 */ /* 0x000ee20000100800 */
[----:B--2---:R-:W-:Y:S01]  /*15280*/  SHF.R.S32.HI R0, RZ, 0x1f, R4 ;  /* 0x0000001fff007819 */ /* 0x004fe20000011404 */
[----:B------:R-:W-:Y:S04]  /*15290*/  IMAD.WIDE.U32 R2, R4, c[0x0][0x208], RZ ;  /* 0x0000820004027a25 */ /* 0x000fe800078e00ff */
[----:B------:R-:W-:Y:S04]  /*152a0*/  IMAD R0, R0, c[0x0][0x208], RZ ;  /* 0x0000820000007a24 */ /* 0x000fe800078e02ff */
[----:B------:R-:W-:Y:S01]  /*152b0*/  IMAD R0, R4, c[0x0][0x20c], R0 ;  /* 0x0000830004007a24 */ /* 0x000fe200078e0200 */
[----:B------:R-:W-:Y:S03]  /*152c0*/  SHF.R.S32.HI R4, RZ, 0x1f, R242 ;  /* 0x0000001fff047819 */ /* 0x000fe600000114f2 */
[----:B------:R-:W-:Y:S02]  /*152d0*/  IMAD.IADD R3, R3, 0x1, R0 ;  /* 0x0000000103037824 */ /* 0x000fe400078e0200 */
[----:B------:R-:W-:Y:S02]  /*152e0*/  IMAD R4, R4, c[0x0][0x218], RZ ;  /* 0x0000860004047a24 */ /* 0x000fe400078e02ff */
[C---:B------:R-:W-:Y:S04]  /*152f0*/  IMAD.WIDE.U32 R2, R242.reuse, c[0x0][0x218], R2 ;  /* 0x00008600f2027a25 */ /* 0x040fe800078e0002 */
[----:B------:R-:W-:Y:S01]  /*15300*/  IMAD R4, R242, c[0x0][0x21c], R4 ;  /* 0x00008700f2047a24 */ /* 0x000fe200078e0204 */
[----:B------:R-:W-:Y:S04]  /*15310*/  IADD3 R0, P0, R2, UR44, RZ ;  /* 0x0000002c02007c10 */ /* 0x000fe8000ff1e0ff */
[----:B------:R-:W-:Y:S02]  /*15320*/  IADD3.X R3, R3, UR6, R4, P0, !PT ;  /* 0x0000000603037c10 */ /* 0x000fe400087fe404 */
[C---:B------:R-:W-:Y:S04]  /*15330*/  LEA R2, P0, R0.reuse, c[0x0][0x1f8], 0x1 ;  /* 0x00007e0000027a11 */ /* 0x040fe800078008ff */
[----:B------:R-:W-:Y:S01]  /*15340*/  LEA.HI.X R0, R0, c[0x0][0x1fc], R3, 0x1, P0 ;  /* 0x00007f0000007a11 */ /* 0x000fe200000f0c03 */
[----:B------:R-:W1:Y:S04]  /*15350*/  SHFL.IDX PT, R4, R2, RZ, 0x181f ;  /* 0x00181fff02047589 */ /* 0x000e6800000e0000 */
[----:B------:R-:W2:Y:S04]  /*15360*/  SHFL.IDX PT, R3, R0, RZ, 0x181f ;  /* 0x00181fff00037589 */ /* 0x000ea800000e0000 */
[----:B------:R-:W4:Y:S04]  /*15370*/  SHFL.IDX PT, R10, R2, 0x1, 0x181f ;  /* 0x00381f00020a7f89 */ /* 0x000f2800000e0000 */
[----:B------:R-:W3:Y:S04]  /*15380*/  SHFL.IDX PT, R8, R2, 0x2, 0x181f ;  /* 0x00581f0002087f89 */ /* 0x000ee800000e0000 */
[----:B------:R-:W3:Y:S04]  /*15390*/  SHFL.IDX PT, R7, R0, 0x1, 0x181f ;  /* 0x00381f0000077f89 */ /* 0x000ee800000e0000 */
[----:B------:R-:W3:Y:S04]  /*153a0*/  SHFL.IDX PT, R6, R2, 0x3, 0x181f ;  /* 0x00781f0002067f89 */ /* 0x000ee800000e0000 */
[----:B------:R-:W-:Y:S01]  /*153b0*/  SHFL.IDX PT, R9, R2, 0x4, 0x181f ;  /* 0x00981f0002097f89 */ /* 0x000fe200000e0000 */
[-C--:B-1---5:R-:W-:Y:S03]  /*153c0*/  IADD3 R4, P0, R4, R226.reuse, RZ ;  /* 0x000000e204047210 */ /* 0x0a2fe60007f1e0ff */
[----:B------:R-:W-:Y:S02]  /*153d0*/  SHFL.IDX PT, R14, R0, 0x2, 0x181f ;  /* 0x00581f00000e7f89 */ /* 0x000fe400000e0000 */
[--C-:B--2---:R-:W-:Y:S02]  /*153e0*/  IMAD.X R5, R3, 0x1, R225.reuse, P0 ;  /* 0x0000000103057824 */ /* 0x104fe400000e06e1 */
[----:B------:R-:W1:Y:S01]  /*153f0*/  SHFL.IDX PT, R13, R0, 0x3, 0x181f ;  /* 0x00781f00000d7f89 */ /* 0x000e6200000e0000 */
[-C--:B----4-:R-:W-:Y:S03]  /*15400*/  IADD3 R10, P0, R10, R226.reuse, RZ ;  /* 0x000000e20a0a7210 */ /* 0x090fe60007f1e0ff */
[----:B---3--:R2:W-:Y:S01]  /*15410*/  LDGSTS.E.BYPASS.LTC128B.128 [R15], [R4.64], !P4 ;  /* 0x00000000040f7fae */ /* 0x0085e2000e101d5a */
[-C--:B------:R-:W-:Y:S03]  /*15420*/  IADD3 R8, P3, R8, R226.reuse, RZ ;  /* 0x000000e208087210 */ /* 0x080fe60007f7e0ff */
[----:B------:R-:W3:Y:S01]  /*15430*/  SHFL.IDX PT, R2, R2, 0x5, 0x181f ;  /* 0x00b81f0002027f89 */ /* 0x000ee200000e0000 */
[--C-:B------:R-:W-:Y:S03]  /*15440*/  IMAD.X R11, R7, 0x1, R225.reuse, P0 ;  /* 0x00000001070b7824 */ /* 0x100fe600000e06e1 */
[----:B------:R-:W4:Y:S01]  /*15450*/  SHFL.IDX PT, R12, R0, 0x4, 0x181f ;  /* 0x00981f00000c7f89 */ /* 0x000f2200000e0000 */
[-C--:B------:R-:W-:Y:S03]  /*15460*/  IADD3 R6, P2, R6, R226.reuse, RZ ;  /* 0x000000e206067210 */ /* 0x080fe60007f5e0ff */
[----:B------:R-:W4:Y:S04]  /*15470*/  SHFL.IDX PT, R0, R0, 0x5, 0x181f ;  /* 0x00b81f0000007f89 */ /* 0x000f2800000e0000 */
[----:B------:R4:W-:Y:S01]  /*15480*/  LDGSTS.E.BYPASS.LTC128B.128 [R15+0x800], [R10.64], !P4 ;  /* 0x008000000a0f7fae */ /* 0x0009e2000e101d5a */
[--C-:B-1----:R-:W-:Y:S01]  /*15490*/  IMAD.X R7, R13, 0x1, R225.reuse, P2 ;  /* 0x000000010d077824 */ /* 0x102fe200010e06e1 */
[-C--:B--2---:R-:W-:Y:S02]  /*154a0*/  IADD3 R4, P1, R9, R226.reuse, RZ ;  /* 0x000000e209047210 */ /* 0x084fe40007f3e0ff */
[-C--:B------:R-:W-:Y:S02]  /*154b0*/  IADD3.X R9, R14, R225.reuse, RZ, P3, !PT ;  /* 0x000000e10e097210 */ /* 0x080fe40001ffe4ff */
[----:B---3--:R-:W-:Y:S01]  /*154c0*/  IADD3 R2, P0, R2, R226, RZ ;  /* 0x000000e202027210 */ /* 0x008fe20007f1e0ff */
[----:B----4-:R-:W-:Y:S02]  /*154d0*/  IMAD.X R5, R12, 0x1, R225, P1 ;  /* 0x000000010c057824 */ /* 0x010fe400008e06e1 */
[----:B------:R1:W-:Y:S01]  /*154e0*/  LDGSTS.E.BYPASS.LTC128B.128 [R15+0x1000], [R8.64], !P4 ;  /* 0x01000000080f7fae */ /* 0x0003e2000e101d5a */
[----:B------:R-:W-:Y:S03]  /*154f0*/  IADD3.X R3, R0, R225, RZ, P0, !PT ;  /* 0x000000e100037210 */ /* 0x000fe600007fe4ff */
[----:B------:R1:W-:Y:S04]  /*15500*/  LDGSTS.E.BYPASS.LTC128B.128 [R15+0x1800], [R6.64], !P4 ;  /* 0x01800000060f7fae */ /* 0x0003e8000e101d5a */
[----:B------:R1:W-:Y:S04]  /*15510*/  LDGSTS.E.BYPASS.LTC128B.128 [R15+0x2000], [R4.64], !P4 ;  /* 0x02000000040f7fae */ /* 0x0003e8000e101d5a */
[----:B------:R1:W-:Y:S02]  /*15520*/  LDGSTS.E.BYPASS.LTC128B.128 [R15+0x2800], [R2.64], !P4 ;  /* 0x02800000020f7fae */ /* 0x0003e4000e101d5a */
.L_x_455:
[----:B-1-34-:R-:W-:Y:S01]  /*15530*/  LDSM.16.M88.4 R204, [R214+0x5900] ;  /* 0x00590000d6cc783b */ /* 0x01afe20000000200 */
[-C--:B------:R-:W-:Y:S01]  /*15540*/  HMMA.16816.F32.BF16 R4, R96, R16.reuse, RZ ;  /* 0x000000106004723c */ /* 0x080fe200000418ff */
[----:B------:R-:W-:Y:S06]  /*15550*/  UISETP.GT.AND UP0, UPT, UR12, UR4, UPT ;  /* 0x000000040c00728c */ /* 0x000fec000bf04270 */
[----:B------:R-:W0:Y:S01]  /*15560*/  LDGDEPBAR ;  /* 0x00000000000079af */ /* 0x000e220000000000 */
[C---:B------:R-:W-:Y:S01]  /*15570*/  HMMA.16816.F32.BF16 R8, R92.reuse, R16, RZ ;  /* 0x000000105c08723c */ /* 0x040fe200000418ff */
[----:B------:R-:W-:Y:S07]  /*15580*/  PLOP3.LUT P0, PT, PT, PT, UP0, 0x80, 0x0 ;  /* 0x000000000000781c */ /* 0x000fee0003f0f008 */
        /* <DEDUP_REMOVED lines=47> */
[----:B------:R-:W1:Y:S07]  /*15880*/  LDSM.16.M88.4 R196, [R214+0x4900] ;  /* 0x00490000d6c4783b */ /* 0x000e6e0000000200 */
        /* <DEDUP_REMOVED lines=75> */
[----:B------:R-:W2:Y:S01]  /*15d40*/  MUFU.TANH R17, R17 ;  /* 0x0000001100117308 */ /* 0x000ea20000002400 */
        /* <DEDUP_REMOVED lines=20> */
[-C--:B--2---:R-:W-:Y:S03]  /*15e90*/  HMMA.16816.F32.BF16 R52, R172, R4.reuse, R52 ;  /* 0x00000004ac34723c */ /* 0x084fe60000041834 */
[----:B------:R4:W2:Y:S01]  /*15ea0*/  MUFU.TANH R16, R21 ;  /* 0x0000001500107308 */ /* 0x0008a20000002400 */
        /* <DEDUP_REMOVED lines=160> */
[----:B------:R-:W-:Y:S01]  /*168b0*/  UIMAD UR10, UR12, 0x60, UR19 ;  /* 0x000000600c0a78a4 */ /* 0x000fe2000f8e0213 */
[----:B------:R-:W-:Y:S01]  /*168c0*/  IMAD.MOV.U32 R2, RZ, RZ, c[0x0][0x2b8] ;  /* 0x0000ae00ff027624 */ /* 0x000fe200078e00ff */
[----:B------:R-:W3:Y:S04]  /*168d0*/  LDL.64 R228, [R1+0x30] ;  /* 0x0000300001e47983 */ /* 0x000ee80000100a00 */
[----:B------:R-:W4:Y:S01]  /*168e0*/  LDL R227, [R1+0x2c] ;  /* 0x00002c0001e37983 */ /* 0x000f220000100800 */
[----:B------:R-:W-:Y:S01]  /*168f0*/  ISETP.NE.AND P2, PT, R2, 0x1, PT ;  /* 0x000000010200780c */ /* 0x000fe20003f45270 */
[----:B------:R-:W-:Y:S02]  /*16900*/  IMAD.U32 R2, RZ, RZ, UR10 ;  /* 0x0000000aff027e24 */ /* 0x000fe4000f8e00ff */
[----:B------:R-:W3:Y:S03]  /*16910*/  LDL R19, [R1+0x4] ;  /* 0x0000040001137983 */ /* 0x000ee60000100800 */
[----:B--2---:R-:W-:Y:S02]  /*16920*/  IADD3 R2, R2, -0x60, R0 ;  /* 0xffffffa002027810 */ /* 0x004fe40007ffe000 */
[----:B------:R-:W-:Y:S05]  /*16930*/  ISETP.GT.AND P1, PT, R0, 0x5f, PT ;  /* 0x0000005f0000780c */ /* 0x000fea0003f24270 */
[----:B------:R-:W-:Y:S04]  /*16940*/  @P2 IMAD.HI.U32 R3, R2, c[0x0][0x2bc], RZ ;  /* 0x0000af0002032a27 */ /* 0x000fe800078e00ff */
[----:B------:R-:W-:Y:S01]  /*16950*/  IMAD.MOV.U32 R0, RZ, RZ, R2 ;  /* 0x000000ffff007224 */ /* 0x000fe200078e0002 */
[----:B------:R-:W-:Y:S04]  /*16960*/  @P2 SHF.R.U32.HI R0, RZ, c[0x0][0x2c0], R3 ;  /* 0x0000b000ff002a19 */ /* 0x000fe80000011603 */
[C---:B---3--:R-:W-:Y:S04]  /*16970*/  @!P1 IADD3 R3, P0, R0.reuse, R228, RZ ;  /* 0x000000e400039210 */ /* 0x048fe80007f1e0ff */
[----:B----4-:R-:W-:Y:S01]  /*16980*/  @!P1 LEA.HI.X.SX32 R5, R0, R227, 0x1, P0 ;  /* 0x000000e300059211 */ /* 0x010fe200000f0eff */
[----:B------:R-:W-:Y:S01]  /*16990*/  IMAD.MOV R0, RZ, RZ, -R0 ;  /* 0x000000ffff007224 */ /* 0x000fe200078e0a00 */
[C---:B------:R-:W-:Y:S03]  /*169a0*/  @!P1 LEA R4, P0, R3.reuse, c[0x0][0x2a0], 0x2 ;  /* 0x0000a80003049a11 */ /* 0x040fe600078010ff */
[----:B------:R-:W-:Y:S01]  /*169b0*/  IMAD R6, R0, c[0x0][0x2b8], R2 ;  /* 0x0000ae0000067a24 */ /* 0x000fe200078e0202 */
[----:B------:R-:W-:Y:S03]  /*169c0*/  @!P1 LEA.HI.X R5, R3, c[0x0][0x2a4], R5, 0x2, P0 ;  /* 0x0000a90003059a11 */ /* 0x000fe600000f1405 */
[----:B------:R-:W-:Y:S01]  /*169d0*/  IMAD.WIDE.U32 R2, R6, c[0x0][0x1e0], RZ ;  /* 0x0000780006027a25 */ /* 0x000fe200078e00ff */
[----:B------:R-:W-:Y:S01]  /*169e0*/  STL [R1], R6 ;  /* 0x0000000601007387 */ /* 0x000fe20000100800 */
[----:B------:R-:W-:Y:S03]  /*169f0*/  SHF.R.S32.HI R0, RZ, 0x1f, R6 ;  /* 0x0000001fff007819 */ /* 0x000fe60000011406 */
[----:B------:R-:W2:Y:S02]  /*16a00*/  @!P1 LDG.E R242, [R4.64] ;  /* 0x0000001a04f29981 */ /* 0x000ea4000c1e1900 */
        /* <DEDUP_REMOVED lines=13> */
[----:B------:R-:W4:Y:S04]  /*16ae0*/  SHFL.IDX PT, R10, R2, 0x1, 0x181f ;  /* 0x00381f00020a7f89 */ /* 0x000f2800000e0000 */
[----:B------:R-:W1:Y:S04]  /*16af0*/  SHFL.IDX PT, R8, R2, 0x2, 0x181f ;  /* 0x00581f0002087f89 */ /* 0x000e6800000e0000 */
[----:B------:R-:W1:Y:S04]  /*16b00*/  SHFL.IDX PT, R7, R0, 0x1, 0x181f ;  /* 0x00381f0000077f89 */ /* 0x000e6800000e0000 */
[----:B------:R-:W1:Y:S04]  /*16b10*/  SHFL.IDX PT, R6, R2, 0x3, 0x181f ;  /* 0x00781f0002067f89 */ /* 0x000e6800000e0000 */
[----:B------:R-:W-:Y:S01]  /*16b20*/  SHFL.IDX PT, R9, R2, 0x4, 0x181f ;  /* 0x00981f0002097f89 */ /* 0x000fe200000e0000 */
[-C--:B--2--5:R-:W-:Y:S03]  /*16b30*/  IADD3 R4, P0, R4, R226.reuse, RZ ;  /* 0x000000e204047210 */ /* 0x0a4fe60007f1e0ff */
[----:B------:R-:W-:Y:S02]  /*16b40*/  SHFL.IDX PT, R14, R0, 0x2, 0x181f ;  /* 0x00581f00000e7f89 */ /* 0x000fe400000e0000 */
[--C-:B---3--:R-:W-:Y:S02]  /*16b50*/  IMAD.X R5, R3, 0x1, R225.reuse, P0 ;  /* 0x0000000103057824 */ /* 0x108fe400000e06e1 */
[----:B------:R-:W2:Y:S01]  /*16b60*/  SHFL.IDX PT, R13, R0, 0x3, 0x181f ;  /* 0x00781f00000d7f89 */ /* 0x000ea200000e0000 */
[-C--:B----4-:R-:W-:Y:S03]  /*16b70*/  IADD3 R10, P0, R10, R226.reuse, RZ ;  /* 0x000000e20a0a7210 */ /* 0x090fe60007f1e0ff */
[----:B------:R3:W-:Y:S01]  /*16b80*/  LDGSTS.E.BYPASS.LTC128B.128 [R19+0x3100], [R4.64], !P4 ;  /* 0x0310000004137fae */ /* 0x0007e2000e101d5a */
[-C--:B-1----:R-:W-:Y:S03]  /*16b90*/  IADD3 R8, P3, R8, R226.reuse, RZ ;  /* 0x000000e208087210 */ /* 0x082fe60007f7e0ff */
[----:B------:R-:W1:Y:S01]  /*16ba0*/  SHFL.IDX PT, R2, R2, 0x5, 0x181f ;  /* 0x00b81f0002027f89 */ /* 0x000e6200000e0000 */
[--C-:B------:R-:W-:Y:S03]  /*16bb0*/  IMAD.X R11, R7, 0x1, R225.reuse, P0 ;  /* 0x00000001070b7824 */ /* 0x100fe600000e06e1 */
[----:B------:R-:W4:Y:S01]  /*16bc0*/  SHFL.IDX PT, R12, R0, 0x4, 0x181f ;  /* 0x00981f00000c7f89 */ /* 0x000f2200000e0000 */
[-C--:B------:R-:W-:Y:S03]  /*16bd0*/  IADD3 R6, P2, R6, R226.reuse, RZ ;  /* 0x000000e206067210 */ /* 0x080fe60007f5e0ff */
[----:B------:R-:W4:Y:S04]  /*16be0*/  SHFL.IDX PT, R0, R0, 0x5, 0x181f ;  /* 0x00b81f0000007f89 */ /* 0x000f2800000e0000 */
[----:B------:R4:W-:Y:S01]  /*16bf0*/  LDGSTS.E.BYPASS.LTC128B.128 [R19+0x3900], [R10.64], !P4 ;  /* 0x039000000a137fae */ /* 0x0009e2000e101d5a */
[--C-:B--2---:R-:W-:Y:S01]  /*16c00*/  IMAD.X R7, R13, 0x1, R225.reuse, P2 ;  /* 0x000000010d077824 */ /* 0x104fe200010e06e1 */
[-C--:B---3--:R-:W-:Y:S01]  /*16c10*/  IADD3 R4, P1, R9, R226.reuse, RZ ;  /* 0x000000e209047210 */ /* 0x088fe20007f3e0ff */
[--C-:B------:R-:W-:Y:S01]  /*16c20*/  IMAD.X R9, R14, 0x1, R225.reuse, P3 ;  /* 0x000000010e097824 */ /* 0x100fe200018e06e1 */
[----:B-1----:R-:W-:Y:S03]  /*16c30*/  IADD3 R2, P0, R2, R226, RZ ;  /* 0x000000e202027210 */ /* 0x002fe60007f1e0ff */
[--C-:B----4-:R-:W-:Y:S01]  /*16c40*/  IMAD.X R5, R12, 0x1, R225.reuse, P1 ;  /* 0x000000010c057824 */ /* 0x110fe200008e06e1 */
[----:B------:R1:W-:Y:S01]  /*16c50*/  LDGSTS.E.BYPASS.LTC128B.128 [R19+0x4100], [R8.64], !P4 ;  /* 0x0410000008137fae */ /* 0x0003e2000e101d5a */
[----:B------:R-:W-:Y:S03]  /*16c60*/  IMAD.X R3, R0, 0x1, R225, P0 ;  /* 0x0000000100037824 */ /* 0x000fe600000e06e1 */
[----:B------:R1:W-:Y:S04]  /*16c70*/  LDGSTS.E.BYPASS.LTC128B.128 [R19+0x4900], [R6.64], !P4 ;  /* 0x0490000006137fae */ /* 0x0003e8000e101d5a */
[----:B------:R1:W-:Y:S04]  /*16c80*/  LDGSTS.E.BYPASS.LTC128B.128 [R19+0x5100], [R4.64], !P4 ;  /* 0x0510000004137fae */ /* 0x0003e8000e101d5a */
[----:B------:R1:W-:Y:S02]  /*16c90*/  LDGSTS.E.BYPASS.LTC128B.128 [R19+0x5900], [R2.64], !P4 ;  /* 0x0590000002137fae */ /* 0x0003e4000e101d5a */
.L_x_456:
        /* <DEDUP_REMOVED lines=36> */
.L_x_459:
[----:B------:R-:W-:Y:S04]  /*16ee0*/  MOV R7, c[0x0][0x32c] ;  /* 0x0000cb0000077a02 */ /* 0x000fe80000000f00 */
[----:B------:R-:W-:Y:S11]  /*16ef0*/  ISETP.NE.AND P0, PT, R7, 0x1, PT ;  /* 0x000000010700780c */ /* 0x000ff60003f05270 */
[----:B------:R-:W-:Y:S02]  /*16f00*/  @!UPT UIADD3 URZ, URZ, URZ, URZ ;  /* 0x0000003f3f3ff290 */ /* 0x000fe4000fffe03f */
[----:B------:R-:W-:Y:S05]  /*16f10*/  @P0 IMAD.HI.U32 R7, R3, c[0x0][0x330], RZ ;  /* 0x0000cc0003070a27 */ /* 0x000fea00078e00ff */
[----:B------:R-:W-:Y:S02]  /*16f20*/  @P0 SHF.R.U32.HI R3, RZ, c[0x0][0x334], R7 ;  /* 0x0000cd00ff030a19 */ /* 0x000fe40000011607 */
.L_x_460:
[----:B------:R-:W-:Y:S05]  /*16f30*/  BSYNC B0 ;  /* 0x0000000000007941 */ /* 0x000fea0003800000 */
.L_x_458:
[----:B------:R-:W-:Y:S05]  /*16f40*/  IADD3 R7, -R9, UR10, RZ ;  /* 0x0000000a09077c10 */ /* 0x000fea000fffe1ff */
[----:B------:R-:W-:Y:S05]  /*16f50*/  IMAD R3, R3, c[0x0][0x32c], R7 ;  /* 0x0000cb0003037a24 */ /* 0x000fea00078e0207 */
[----:B------:R-:W-:Y:S02]  /*16f60*/  IADD3 R7, R3, c[0x0][0x32c], RZ ;  /* 0x0000cb0003077a10 */ /* 0x000fe40007ffe0ff */
[----:B------:R-:W-:Y:S02]  /*16f70*/  IMNMX R0, R0, R3, !PT ;  /* 0x0000000300007217 */ /* 0x000fe40007800200 */
[----:B------:R-:W-:Y:S02]  /*16f80*/  IMNMX R2, R2, R7, PT ;  /* 0x0000000702027217 */ /* 0x000fe40003800200 */
.L_x_457:
        /* <DEDUP_REMOVED lines=8> */
[----:B------:R-:W-:Y:S01]  /*17010*/  PLOP3.LUT P3, PT, PT, PT, UP2, 0x40, 0x0 ;  /* 0x000000000000781c */ /* 0x000fe20003f6e828 */
[----:B------:R-:W-:Y:S01]  /*17020*/  UISETP.GE.AND UP1, UPT, UR10, 0xa, UPT ;  /* 0x0000000a0a00788c */ /* 0x000fe2000bf26270 */
[C---:B------:R-:W-:Y:S01]  /*17030*/  ISETP.GT.AND P0, PT, R0.reuse, RZ, P0 ;  /* 0x000000ff0000720c */ /* 0x040fe20000704270 */
[----:B------:R-:W-:Y:S01]  /*17040*/  UP2UR UR34, UPR, URZ, 0x1 ;  /* 0x000000013f227883 */ /* 0x000fe20008000000 */
[C---:B------:R-:W-:Y:S01]  /*17050*/  ISETP.GT.AND P4, PT, R0.reuse, 0x1, P1 ;  /* 0x000000010000780c */ /* 0x040fe20000f84270 */
[----:B------:R-:W-:Y:S01]  /*17060*/  UISETP.GE.AND UP6, UPT, UR10, 0x42, UPT ;  /* 0x000000420a00788c */ /* 0x000fe2000bfc6270 */
[----:B------:R-:W-:Y:S01]  /*17070*/  ISETP.GT.AND P1, PT, R0, 0x8, P3 ;  /* 0x000000080000780c */ /* 0x000fe20001f24270 */
[----:B------:R-:W-:Y:S01]  /*17080*/  UISETP.GE.AND UP5, UPT, UR10, 0x49, UPT ;  /* 0x000000490a00788c */ /* 0x000fe2000bfa6270 */
[----:B------:R-:W-:Y:S01]  /*17090*/  PLOP3.LUT P3, PT, PT, PT, UP0, 0x40, 0x0 ;  /* 0x000000000000781c */ /* 0x000fe20003f6e808 */
[----:B------:R-:W-:Y:S01]  /*170a0*/  UISETP.GE.AND UP0, UPT, UR10, 0x12, UPT ;  /* 0x000000120a00788c */ /* 0x000fe2000bf06270 */
[C---:B------:R-:W-:Y:S01]  /*170b0*/  ISETP.LT.OR P2, PT, R2.reuse, 0x1, P0 ;  /* 0x000000010200780c */ /* 0x040fe20000741670 */
[----:B------:R-:W-:Y:S01]  /*170c0*/  UISETP.GE.AND UP4, UPT, UR10, 0x4a, UPT ;  /* 0x0000004a0a00788c */ /* 0x000fe2000bf86270 */
        /* <DEDUP_REMOVED lines=8> */
[----:B------:R-:W-:Y:S01]  /*17150*/  FSEL R11, R189, -INF , !P2 ;  /* 0xff800000bd0b7808 */ /* 0x000fe20005000000 */
[----:B------:R-:W-:Y:S01]  /*17160*/  UISETP.GE.AND UP2, UPT, UR10, 0x52, UPT ;  /* 0x000000520a00788c */ /* 0x000fe2000bf46270 */
[----:B------:R-:W-:Y:S01]  /*17170*/  ISETP.LT.OR P2, PT, R2, 0x9, P1 ;  /* 0x000000090200780c */ /* 0x000fe20000f41670 */
[----:B------:R-:W-:Y:S01]  /*17180*/  UP2UR UR32, UPR, URZ, 0x1 ;  /* 0x000000013f207883 */ /* 0x000fe20008000000 */
[----:B------:R-:W-:Y:S01]  /*17190*/  ISETP.GT.AND P1, PT, R0, 0x10, P3 ;  /* 0x000000100000780c */ /* 0x000fe20001f24270 */
[----:B------:R-:W-:Y:S01]  /*171a0*/  UISETP.GE.AND UP1, UPT, UR10, 0x59, UPT ;  /* 0x000000590a00788c */ /* 0x000fe2000bf26270 */
[----:B------:R-:W-:Y:S01]  /*171b0*/  PLOP3.LUT P3, PT, PT, PT, UP0, 0x40, 0x0 ;  /* 0x000000000000781c */ /* 0x000fe20003f6e808 */
[----:B------:R-:W-:Y:S01]  /*171c0*/  UISETP.GE.AND UP0, UPT, UR10, 0x1a, UPT ;  /* 0x0000001a0a00788c */ /* 0x000fe2000bf06270 */
[----:B------:R-:W-:Y:S01]  /*171d0*/  FSEL R19, R187, -INF , !P5 ;  /* 0xff800000bb137808 */ /* 0x000fe20006800000 */
        /* <DEDUP_REMOVED lines=53> */
[----:B------:R-:W-:Y:S02]  /*17530*/  FSEL R176, R15, -INF , !P2 ;  /* 0xff8000000fb07808 */ /* 0x000fe40005000000 */
[----:B------:R-:W-:Y:S02]  /*17540*/  ISETP.GT.AND P4, PT, R0, 0x31, P0 ;  /* 0x000000310000780c */ /* 0x000fe40000784270 */
[----:B------:R-:W-:Y:S02]  /*17550*/  ISETP.LT.OR P2, PT, R2, 0x31, P1 ;  /* 0x000000310200780c */ /* 0x000fe40000f41670 */
[----:B------:R-:W-:Y:S01]  /*17560*/  PLOP3.LUT P0, PT, PT, PT, UP0, 0x40, 0x0 ;  /* 0x000000000000781c */ /* 0x000fe20003f0e808 */
[----:B------:R-:W-:Y:S01]  /*17570*/  UISETP.GE.AND UP0, UPT, UR10, 0x41, UPT ;  /* 0x000000410a00788c */ /* 0x000fe2000bf06270 */
[----:B------:R-:W-:Y:S02]  /*17580*/  ISETP.GT.AND P1, PT, R0, 0x38, P3 ;  /* 0x000000380000780c */ /* 0x000fe40001f24270 */
[----:B------:R-:W-:Y:S01]  /*17590*/  FSEL R177, R49, -INF , !P5 ;  /* 0xff80000031b17808 */ /* 0x000fe20006800000 */
[----:B------:R-:W-:Y:S01]  /*175a0*/  UP2UR UR13, UPR, URZ, 0x1 ;  /* 0x000000013f0d7883 */ /* 0x000fe20008000000 */
[----:B------:R-:W-:Y:S02]  /*175b0*/  ISETP.LT.OR P5, PT, R2, 0x32, P4 ;  /* 0x000000320200780c */ /* 0x000fe400027a1670 */
[----:B------:R-:W-:Y:S02]  /*175c0*/  ISETP.GT.AND P4, PT, R0, 0x39, P0 ;  /* 0x000000390000780c */ /* 0x000fe40000784270 */
[----:B------:R-:W-:Y:S02]  /*175d0*/  ISETP.LT.OR P0, PT, R2, 0x39, P1 ;  /* 0x000000390200780c */ /* 0x000fe40000f01670 */
[----:B------:R-:W-:Y:S02]  /*175e0*/  FSEL R179, R52, -INF , !P2 ;  /* 0xff80000034b37808 */ /* 0x000fe40005000000 */
[----:B------:R-:W-:Y:S01]  /*175f0*/  PLOP3.LUT P2, PT, PT, PT, UP6, 0x40, 0x0 ;  /* 0x000000000000781c */ /* 0x000fe20003f4e868 */
[----:B------:R-:W-:Y:S01]  /*17600*/  UISETP.NE.AND UP6, UPT, UR23, URZ, UPT ;  /* 0x0000003f1700728c */ /* 0x000fe2000bfc5270 */
[----:B------:R-:W-:Y:S02]  /*17610*/  FSEL R196, R64, -INF , !P0 ;  /* 0xff80000040c47808 */ /* 0x000fe40004000000 */
[----:B------:R-:W-:Y:S02]  /*17620*/  PLOP3.LUT P1, PT, PT, PT, UP5, 0x40, 0x0 ;  /* 0x000000000000781c */ /* 0x000fe40003f2e858 */
[----:B------:R-:W-:Y:S02]  /*17630*/  PLOP3.LUT P0, PT, PT, PT, UP4, 0x40, 0x0 ;  /* 0x000000000000781c */ /* 0x000fe40003f0e848 */
[C---:B------:R-:W-:Y:S02]  /*17640*/  ISETP.GT.AND P2, PT, R0.reuse, 0x41, P2 ;  /* 0x000000410000780c */ /* 0x040fe40001744270 */
[C---:B------:R-:W-:Y:S02]  /*17650*/  ISETP.GT.AND P1, PT, R0.reuse, 0x48, P1 ;  /* 0x000000480000780c */ /* 0x040fe40000f24270 */
[----:B------:R-:W-:Y:S02]  /*17660*/  ISETP.GT.AND P0, PT, R0, 0x49, P0 ;  /* 0x000000490000780c */ /* 0x000fe40000704270 */
[----:B------:R-:W-:Y:S01]  /*17670*/  PLOP3.LUT P3, PT, PT, PT, UP0, 0x40, 0x0 ;  /* 0x000000000000781c */ /* 0x000fe20003f6e808 */
[----:B------:R-:W-:Y:S01]  /*17680*/  UISETP.GE.AND UP0, UPT, UR10, 0x5a, UPT ;  /* 0x0000005a0a00788c */ /* 0x000fe2000bf06270 */
[C---:B------:R-:W-:Y:S02]  /*17690*/  ISETP.LT.OR P2, PT, R2.reuse, 0x42, P2 ;  /* 0x000000420200780c */ /* 0x040fe40001741670 */
[C---:B------:R-:W-:Y:S02]  /*176a0*/  ISETP.LT.OR P1, PT, R2.reuse, 0x49, P1 ;  /* 0x000000490200780c */ /* 0x040fe40000f21670 */
[----:B------:R-:W-:Y:S02]  /*176b0*/  ISETP.LT.OR P0, PT, R2, 0x4a, P0 ;  /* 0x0000004a0200780c */ /* 0x000fe40000701670 */
[----:B------:R-:W-:Y:S02]  /*176c0*/  ISETP.GT.AND P3, PT, R0, 0x40, P3 ;  /* 0x000000400000780c */ /* 0x000fe40001f64270 */
[----:B------:R-:W-:Y:S02]  /*176d0*/  FSEL R230, R69, -INF , !P2 ;  /* 0xff80000045e67808 */ /* 0x000fe40005000000 */
[----:B------:R-:W-:Y:S02]  /*176e0*/  PLOP3.LUT P2, PT, PT, PT, UP2, 0x40, 0x0 ;  /* 0x000000000000781c */ /* 0x000fe40003f4e828 */
[----:B------:R-:W-:Y:S02]  /*176f0*/  FSEL R233, R80, -INF , !P1 ;  /* 0xff80000050e97808 */ /* 0x000fe40004800000 */
[----:B------:R-:W-:Y:S02]  /*17700*/  PLOP3.LUT P1, PT, PT, PT, UP1, 0x40, 0x0 ;  /* 0x000000000000781c */ /* 0x000fe40003f2e818 */
[----:B------:R-:W-:Y:S02]  /*17710*/  FSEL R234, R81, -INF , !P0 ;  /* 0xff80000051ea7808 */ /* 0x000fe40004000000 */
[----:B------:R-:W-:Y:S02]  /*17720*/  PLOP3.LUT P0, PT, PT, PT, UP0, 0x40, 0x0 ;  /* 0x000000000000781c */ /* 0x000fe40003f0e808 */
[----:B------:R-:W-:Y:S02]  /*17730*/  ISETP.LT.OR P3, PT, R2, 0x41, P3 ;  /* 0x000000410200780c */ /* 0x000fe40001f61670 */
[C---:B------:R-:W-:Y:S02]  /*17740*/  ISETP.GT.AND P2, PT, R0.reuse, 0x51, P2 ;  /* 0x000000510000780c */ /* 0x040fe40001744270 */
[C---:B------:R-:W-:Y:S02]  /*17750*/  ISETP.GT.AND P1, PT, R0.reuse, 0x58, P1 ;  /* 0x000000580000780c */ /* 0x040fe40000f24270 */
[----:B------:R-:W-:Y:S02]  /*17760*/  ISETP.GT.AND P0, PT, R0, 0x59, P0 ;  /* 0x000000590000780c */ /* 0x000fe40000704270 */
[----:B------:R-:W-:Y:S02]  /*17770*/  ISETP.LT.OR P4, PT, R2, 0x3a, P4 ;  /* 0x0000003a0200780c */ /* 0x000fe40002781670 */
[----:B------:R-:W-:Y:S02]  /*17780*/  FSEL R198, R68, -INF , !P3 ;  /* 0xff80000044c67808 */ /* 0x000fe40005800000 */
[C---:B------:R-:W-:Y:S02]  /*17790*/  ISETP.LT.OR P3, PT, R2.reuse, 0x52, P2 ;  /* 0x000000520200780c */ /* 0x040fe40001761670 */
[C---:B------:R-:W-:Y:S02]  /*177a0*/  ISETP.LT.OR P2, PT, R2.reuse, 0x59, P1 ;  /* 0x000000590200780c */ /* 0x040fe40000f41670 */
[----:B------:R-:W-:Y:S02]  /*177b0*/  ISETP.LT.OR P1, PT, R2, 0x5a, P0 ;  /* 0x0000005a0200780c */ /* 0x000fe40000721670 */
[----:B------:R-:W-:Y:S01]  /*177c0*/  PLOP3.LUT P0, PT, PT, PT, UP6, 0x40, 0x0 ;  /* 0x000000000000781c */ /* 0x000fe20003f0e868 */
[----:B------:R-:W-:Y:S01]  /*177d0*/  UISETP.NE.AND UP6, UPT, UR39, URZ, UPT ;  /* 0x0000003f2700728c */ /* 0x000fe2000bfc5270 */
[----:B------:R-:W-:Y:S02]  /*177e0*/  FSEL R197, R65, -INF , !P4 ;  /* 0xff80000041c57808 */ /* 0x000fe40006000000 */
[----:B------:R-:W-:Y:S02]  /*177f0*/  PLOP3.LUT P4, PT, PT, PT, UP3, 0x40, 0x0 ;  /* 0x000000000000781c */ /* 0x000fe40003f8e838 */
[----:B------:R-:W-:Y:S02]  /*17800*/  FSEL R189, R53, -INF , !P5 ;  /* 0xff80000035bd7808 */ /* 0x000fe40006800000 */
[----:B------:R-:W-:Y:S01]  /*17810*/  ISETP.GT.AND P4, PT, R0, 0x50, P4 ;  /* 0x000000500000780c */ /* 0x000fe20002784270 */
[--C-:B-1----:R-:W-:Y:S01]  /*17820*/  IMAD.IADD R0, R6, 0x1, R3.reuse ;  /* 0x0000000106007824 */ /* 0x102fe200078e0203 */
[----:B------:R-:W-:Y:S02]  /*17830*/  FSEL R244, R85, -INF , !P3 ;  /* 0xff80000055f47808 */ /* 0x000fe40005800000 */
[----:B------:R-:W-:Y:S01]  /*17840*/  ISETP.LT.OR P4, PT, R2, 0x51, P4 ;  /* 0x000000510200780c */ /* 0x000fe20002781670 */
[----:B------:R-:W-:Y:S01]  /*17850*/  IMAD.IADD R2, R5, 0x1, R3 ;  /* 0x0000000105027824 */ /* 0x000fe200078e0203 */
        /* <DEDUP_REMOVED lines=18> */
.L_x_463:
[----:B------:R-:W-:Y:S04]  /*17980*/  MOV R2, c[0x0][0x32c] ;  /* 0x0000cb0000027a02 */ /* 0x000fe80000000f00 */
[----:B------:R-:W-:Y:S11]  /*17990*/  ISETP.NE.AND P0, PT, R2, 0x1, PT ;  /* 0x000000010200780c */ /* 0x000ff60003f05270 */
[----:B------:R-:W-:Y:S02]  /*179a0*/  @!UPT UIADD3 URZ, URZ, URZ, URZ ;  /* 0x0000003f3f3ff290 */ /* 0x000fe4000fffe03f */
[----:B------:R-:W-:Y:S05]  /*179b0*/  @P0 IMAD.HI.U32 R2, R0, c[0x0][0x330], RZ ;  /* 0x0000cc0000020a27 */ /* 0x000fea00078e00ff */
[----:B------:R-:W-:Y:S02]  /*179c0*/  @P0 SHF.R.U32.HI R0, RZ, c[0x0][0x334], R2 ;  /* 0x0000cd00ff000a19 */ /* 0x000fe40000011602 */
.L_x_464:
[----:B------:R-:W-:Y:S05]  /*179d0*/  BSYNC B0 ;  /* 0x0000000000007941 */ /* 0x000fea0003800000 */
.L_x_462:
        /* <DEDUP_REMOVED lines=11> */
.L_x_461:
        /* <DEDUP_REMOVED lines=19> */
[----:B------:R-:W-:Y:S01]  /*17bc0*/  FSEL R10, R193, -INF , !P2 ;  /* 0xff800000c10a7808 */ /* 0x000fe20005000000 */
[----:B------:R-:W-:Y:S01]  /*17bd0*/  UISETP.NE.AND UP2, UPT, UR33, URZ, UPT ;  /* 0x0000003f2100728c */ /* 0x000fe2000bf45270 */
[C---:B------:R-:W-:Y:S01]  /*17be0*/  ISETP.GT.AND P4, PT, R0.reuse, 0x1, P1 ;  /* 0x000000010000780c */ /* 0x040fe20000f84270 */
[----:B------:R-:W-:Y:S01]  /*17bf0*/  UISETP.NE.AND UP1, UPT, UR32, URZ, UPT ;  /* 0x0000003f2000728c */ /* 0x000fe2000bf25270 */
[----:B------:R-:W-:Y:S01]  /*17c00*/  ISETP.GT.AND P1, PT, R0, 0x8, P3 ;  /* 0x000000080000780c */ /* 0x000fe20001f24270 */
[----:B------:R-:W-:Y:S01]  /*17c10*/  UISETP.NE.AND UP0, UPT, UR31, URZ, UPT ;  /* 0x0000003f1f00728c */ /* 0x000fe2000bf05270 */
[----:B------:R-:W-:Y:S01]  /*17c20*/  PLOP3.LUT P0, PT, PT, PT, UP3, 0x40, 0x0 ;  /* 0x000000000000781c */ /* 0x000fe20003f0e838 */
[----:B------:R-:W-:Y:S01]  /*17c30*/  UISETP.NE.AND UP3, UPT, UR30, URZ, UPT ;  /* 0x0000003f1e00728c */ /* 0x000fe2000bf65270 */
[----:B------:R-:W-:Y:S01]  /*17c40*/  PLOP3.LUT P3, PT, PT, PT, UP4, 0x40, 0x0 ;  /* 0x000000000000781c */ /* 0x000fe20003f6e848 */
[----:B------:R-:W-:Y:S01]  /*17c50*/  UISETP.NE.AND UP4, UPT, UR20, URZ, UPT ;  /* 0x0000003f1400728c */ /* 0x000fe2000bf85270 */
[----:B------:R-:W-:Y:S02]  /*17c60*/  ISETP.LT.OR P5, PT, R2, 0x2, P4 ;  /* 0x000000020200780c */ /* 0x000fe400027a1670 */
[----:B------:R-:W-:Y:S02]  /*17c70*/  ISETP.GT.AND P4, PT, R0, 0x9, P0 ;  /* 0x000000090000780c */ /* 0x000fe40000784270 */
[----:B------:R-:W-:Y:S02]  /*17c80*/  ISETP.LT.OR P2, PT, R2, 0x9, P1 ;  /* 0x000000090200780c */ /* 0x000fe40000f41670 */
[----:B------:R-:W-:Y:S01]  /*17c90*/  PLOP3.LUT P0, PT, PT, PT, UP2, 0x40, 0x0 ;  /* 0x000000000000781c */ /* 0x000fe20003f0e828 */
[----:B------:R-:W-:Y:S01]  /*17ca0*/  UISETP.NE.AND UP2, UPT, UR29, URZ, UPT ;  /* 0x0000003f1d00728c */ /* 0x000fe2000bf45270 */
[----:B------:R-:W-:Y:S02]  /*17cb0*/  ISETP.GT.AND P1, PT, R0, 0x10, P3 ;  /* 0x000000100000780c */ /* 0x000fe40001f24270 */
[----:B------:R-:W-:Y:S01]  /*17cc0*/  PLOP3.LUT P3, PT, PT, PT, UP1, 0x40, 0x0 ;  /* 0x000000000000781c */ /* 0x000fe20003f6e818 */
[----:B------:R-:W-:Y:S01]  /*17cd0*/  UISETP.NE.AND UP1, UPT, UR28, URZ, UPT ;  /* 0x0000003f1c00728c */ /* 0x000fe2000bf25270 */
[----:B------:R-:W-:Y:S02]  /*17ce0*/  FSEL R17, R192, -INF , !P5 ;  /* 0xff800000c0117808 */ /* 0x000fe40006800000 */
[----:B------:R-:W-:Y:S02]  /*17cf0*/  ISETP.LT.OR P5, PT, R2, 0xa, P4 ;  /* 0x0000000a0200780c */ /* 0x000fe400027a1670 */
[----:B------:R-:W-:Y:S02]  /*17d00*/  FSEL R20, R183, -INF , !P2 ;  /* 0xff800000b7147808 */ /* 0x000fe40005000000 */
        /* <DEDUP_REMOVED lines=35> */
[----:B------:R-:W-:Y:S02]  /*17f40*/  FSEL R174, R50, -INF , !P2 ;  /* 0xff80000032ae7808 */ /* 0x000fe40005000000 */
[----:B------:R-:W-:Y:S01]  /*17f50*/  PLOP3.LUT P2, PT, PT, PT, UP2, 0x40, 0x0 ;  /* 0x000000000000781c */ /* 0x000fe20003f4e828 */
[----:B------:R-:W-:Y:S01]  /*17f60*/  UISETP.NE.AND UP2, UPT, UR41, URZ, UPT ;  /* 0x0000003f2900728c */ /* 0x000fe2000bf45270 */
        /* <DEDUP_REMOVED lines=8> */
[C---:B------:R-:W-:Y:S01]  /*17ff0*/  ISETP.LT.OR P4, PT, R2.reuse, 0x2a, P4 ;  /* 0x0000002a0200780c */ /* 0x040fe20002781670 */
[----:B------:R-:W-:Y:S01]  /*18000*/  UP2UR UR39, UPR, URZ, 0x40 ;  /* 0x000000403f277883 */ /* 0x000fe20008000000 */
[----:B------:R-:W-:Y:S02]  /*18010*/  ISETP.LT.OR P3, PT, R2, 0x32, P3 ;  /* 0x000000320200780c */ /* 0x000fe40001f61670 */
[----:B------:R-:W-:Y:S02]  /*18020*/  ISETP.GT.AND P1, PT, R0, 0x39, P1 ;  /* 0x000000390000780c */ /* 0x000fe40000f24270 */
[----:B------:R-:W-:Y:S02]  /*18030*/  ISETP.LT.OR P2, PT, R2, 0x39, P2 ;  /* 0x000000390200780c */ /* 0x000fe40001741670 */
[----:B------:R-:W-:Y:S02]  /*18040*/  ISETP.GT.AND P0, PT, R0, 0x40, P0 ;  /* 0x000000400000780c */ /* 0x000fe40000704270 */
[----:B------:R-:W-:Y:S02]  /*18050*/  FSEL R175, R51, -INF , !P4 ;  /* 0xff80000033af7808 */ /* 0x000fe40006000000 */
[----:B------:R-:W-:Y:S02]  /*18060*/  FSEL R183, R55, -INF , !P3 ;  /* 0xff80000037b77808 */ /* 0x000fe40005800000 */
[----:B------:R-:W-:Y:S01]  /*18070*/  PLOP3.LUT P4, PT, PT, PT, UP6, 0x40, 0x0 ;  /* 0x000000000000781c */ /* 0x000fe20003f8e868 */
[----:B------:R-:W-:Y:S01]  /*18080*/  UISETP.NE.AND UP6, UPT, UR23, URZ, UPT ;  /* 0x0000003f1700728c */ /* 0x000fe2000bfc5270 */
[----:B------:R-:W-:Y:S02]  /*18090*/  ISETP.LT.OR P1, PT, R2, 0x3a, P1 ;  /* 0x0000003a0200780c */ /* 0x000fe40000f21670 */
[----:B------:R-:W-:Y:S02]  /*180a0*/  FSEL R193, R66, -INF , !P2 ;  /* 0xff80000042c17808 */ /* 0x000fe40005000000 */
[----:B------:R-:W-:Y:S02]  /*180b0*/  PLOP3.LUT P3, PT, PT, PT, UP5, 0x40, 0x0 ;  /* 0x000000000000781c */ /* 0x000fe40003f6e858 */
[----:B------:R-:W-:Y:S02]  /*180c0*/  ISETP.LT.OR P2, PT, R2, 0x41, P0 ;  /* 0x000000410200780c */ /* 0x000fe40000741670 */
[----:B------:R-:W-:Y:S02]  /*180d0*/  PLOP3.LUT P0, PT, PT, PT, UP4, 0x40, 0x0 ;  /* 0x000000000000781c */ /* 0x000fe40003f0e848 */
[----:B------:R-:W-:Y:S02]  /*180e0*/  FSEL R195, R67, -INF , !P1 ;  /* 0xff80000043c37808 */ /* 0x000fe40004800000 */
[----:B------:R-:W-:Y:S02]  /*180f0*/  ISETP.GT.AND P1, PT, R0, 0x41, P4 ;  /* 0x000000410000780c */ /* 0x000fe40002724270 */
[----:B------:R-:W-:Y:S02]  /*18100*/  FSEL R200, R70, -INF , !P2 ;  /* 0xff80000046c87808 */ /* 0x000fe40005000000 */
[C---:B------:R-:W-:Y:S02]  /*18110*/  ISETP.GT.AND P2, PT, R0.reuse, 0x48, P3 ;  /* 0x000000480000780c */ /* 0x040fe40001f44270 */
[----:B------:R-:W-:Y:S02]  /*18120*/  ISETP.GT.AND P0, PT, R0, 0x49, P0 ;  /* 0x000000490000780c */ /* 0x000fe40000704270 */
[C---:B------:R-:W-:Y:S02]  /*18130*/  ISETP.LT.OR P3, PT, R2.reuse, 0x42, P1 ;  /* 0x000000420200780c */ /* 0x040fe40000f61670 */
[C---:B------:R-:W-:Y:S02]  /*18140*/  ISETP.LT.OR P1, PT, R2.reuse, 0x49, P2 ;  /* 0x000000490200780c */ /* 0x040fe40001721670 */
[----:B------:R-:W-:Y:S02]  /*18150*/  ISETP.LT.OR P0, PT, R2, 0x4a, P0 ;  /* 0x0000004a0200780c */ /* 0x000fe40000701670 */
[----:B------:R-:W-:Y:S02]  /*18160*/  PLOP3.LUT P2, PT, PT, PT, UP2, 0x40, 0x0 ;  /* 0x000000000000781c */ /* 0x000fe40003f4e828 */
[----:B------:R-:W-:Y:S02]  /*18170*/  FSEL R231, R82, -INF , !P1 ;  /* 0xff80000052e77808 */ /* 0x000fe40004800000 */
[----:B------:R-:W-:Y:S02]  /*18180*/  PLOP3.LUT P1, PT, PT, PT, UP1, 0x40, 0x0 ;  /* 0x000000000000781c */ /* 0x000fe40003f2e818 */
[----:B------:R-:W-:Y:S02]  /*18190*/  FSEL R232, R83, -INF , !P0 ;  /* 0xff80000053e87808 */ /* 0x000fe40004000000 */
[----:B------:R-:W-:Y:S02]  /*181a0*/  PLOP3.LUT P0, PT, PT, PT, UP0, 0x40, 0x0 ;  /* 0x000000000000781c */ /* 0x000fe40003f0e808 */
[C---:B------:R-:W-:Y:S02]  /*181b0*/  ISETP.GT.AND P2, PT, R0.reuse, 0x51, P2 ;  /* 0x000000510000780c */ /* 0x040fe40001744270 */
[C---:B------:R-:W-:Y:S02]  /*181c0*/  ISETP.GT.AND P1, PT, R0.reuse, 0x58, P1 ;  /* 0x000000580000780c */ /* 0x040fe40000f24270 */
[----:B------:R-:W-:Y:S02]  /*181d0*/  ISETP.GT.AND P0, PT, R0, 0x59, P0 ;  /* 0x000000590000780c */ /* 0x000fe40000704270 */
[----:B------:R-:W-:Y:S02]  /*181e0*/  FSEL R227, R71, -INF , !P3 ;  /* 0xff80000047e37808 */ /* 0x000fe40005800000 */
[C---:B------:R-:W-:Y:S02]  /*181f0*/  ISETP.LT.OR P3, PT, R2.reuse, 0x52, P2 ;  /* 0x000000520200780c */ /* 0x040fe40001761670 */
[C---:B------:R-:W-:Y:S02]  /*18200*/  ISETP.LT.OR P2, PT, R2.reuse, 0x59, P1 ;  /* 0x000000590200780c */ /* 0x040fe40000f41670 */
[----:B------:R-:W-:Y:S02]  /*18210*/  ISETP.LT.OR P1, PT, R2, 0x5a, P0 ;  /* 0x0000005a0200780c */ /* 0x000fe40000721670 */
[----:B------:R-:W-:Y:S01]  /*18220*/  PLOP3.LUT P0, PT, PT, PT, UP6, 0x40, 0x0 ;  /* 0x000000000000781c */ /* 0x000fe20003f0e868 */
[----:B------:R-:W-:Y:S01]  /*18230*/  UISETP.NE.AND UP6, UPT, UR39, URZ, UPT ;  /* 0x0000003f2700728c */ /* 0x000fe2000bfc5270 */
[----:B------:R-:W-:Y:S02]  /*18240*/  PLOP3.LUT P4, PT, PT, PT, UP3, 0x40, 0x0 ;  /* 0x000000000000781c */ /* 0x000fe40003f8e838 */
[----:B------:R-:W-:Y:S02]  /*18250*/  FSEL R95, R39, -INF , !P5 ;  /* 0xff800000275f7808 */ /* 0x000fe40006800000 */
[----:B------:R-:W-:Y:S02]  /*18260*/  ISETP.GT.AND P4, PT, R0, 0x50, P4 ;  /* 0x000000500000780c */ /* 0x000fe40002784270 */
[----:B------:R-:W-:Y:S02]  /*18270*/  IADD3 R0, -R8, UR15, R7 ;  /* 0x0000000f08007c10 */ /* 0x000fe4000fffe107 */
        /* <DEDUP_REMOVED lines=24> */
.L_x_467:
[----:B------:R-:W-:Y:S04]  /*18400*/  MOV R7, c[0x0][0x32c] ;  /* 0x0000cb0000077a02 */ /* 0x000fe80000000f00 */
[----:B------:R-:W-:Y:S11]  /*18410*/  ISETP.NE.AND P0, PT, R7, 0x1, PT ;  /* 0x000000010700780c */ /* 0x000ff60003f05270 */
[----:B------:R-:W-:Y:S02]  /*18420*/  @!UPT UIADD3 URZ, URZ, URZ, URZ ;  /* 0x0000003f3f3ff290 */ /* 0x000fe4000fffe03f */
[----:B------:R-:W-:Y:S05]  /*18430*/  @P0 IMAD.HI.U32 R7, R3, c[0x0][0x330], RZ ;  /* 0x0000cc0003070a27 */ /* 0x000fea00078e00ff */
[----:B------:R-:W-:Y:S02]  /*18440*/  @P0 SHF.R.U32.HI R3, RZ, c[0x0][0x334], R7 ;  /* 0x0000cd00ff030a19 */ /* 0x000fe40000011607 */
.L_x_468:
[----:B------:R-:W-:Y:S05]  /*18450*/  BSYNC B0 ;  /* 0x0000000000007941 */ /* 0x000fea0003800000 */
.L_x_466:
[----:B------:R-:W-:Y:S05]  /*18460*/  MOV R7, UR12 ;  /* 0x0000000c00077c02 */ /* 0x000fea0008000f00 */
[----:B------:R-:W-:Y:S04]  /*18470*/  IMAD R7, R7, -0x60, -R9 ;  /* 0xffffffa007077824 */ /* 0x000fe800078e0a09 */
[----:B------:R-:W-:Y:S05]  /*18480*/  IMAD R3, R3, c[0x0][0x32c], R7 ;  /* 0x0000cb0003037a24 */ /* 0x000fea00078e0207 */
[----:B------:R-:W-:Y:S02]  /*18490*/  IADD3 R7, R3, c[0x0][0x32c], RZ ;  /* 0x0000cb0003077a10 */ /* 0x000fe40007ffe0ff */
[----:B------:R-:W-:Y:S02]  /*184a0*/  IMNMX R0, R0, R3, !PT ;  /* 0x0000000300007217 */ /* 0x000fe40007800200 */
[----:B------:R-:W-:Y:S02]  /*184b0*/  IMNMX R2, R2, R7, PT ;  /* 0x0000000702027217 */ /* 0x000fe40003800200 */
.L_x_465:
        /* <DEDUP_REMOVED lines=63> */
[----:B------:R-:W-:Y:S02]  /*188b0*/  ISETP.LT.OR P5, PT, R2, 0x22, P4 ;  /* 0x000000220200780c */ /* 0x000fe400027a1670 */
[----:B------:R-:W-:Y:S02]  /*188c0*/  FSEL R98, R18, -INF , !P2 ;  /* 0xff80000012627808 */ /* 0x000fe40005000000 */
[----:B------:R-:W-:Y:S02]  /*188d0*/  ISETP.GT.AND P4, PT, R0, 0x29, P0 ;  /* 0x000000290000780c */ /* 0x000fe40000784270 */
[----:B------:R-:W-:Y:S02]  /*188e0*/  ISETP.LT.OR P0, PT, R2, 0x29, P1 ;  /* 0x000000290200780c */ /* 0x000fe40000f01670 */
[----:B------:R-:W-:Y:S01]  /*188f0*/  PLOP3.LUT P2, PT, PT, PT, UP3, 0x40, 0x0 ;  /* 0x000000000000781c */ /* 0x000fe20003f4e838 */
[----:B------:R-:W-:Y:S01]  /*18900*/  UISETP.NE.AND UP3, UPT, UR42, URZ, UPT ;  /* 0x0000003f2a00728c */ /* 0x000fe2000bf65270 */
[----:B------:R-:W-:Y:S01]  /*18910*/  PLOP3.LUT P3, PT, PT, PT, UP4, 0x40, 0x0 ;  /* 0x000000000000781c */ /* 0x000fe20003f6e848 */
[----:B------:R-:W-:Y:S01]  /*18920*/  UISETP.NE.AND UP4, UPT, UR43, URZ, UPT ;  /* 0x0000003f2b00728c */ /* 0x000fe2000bf85270 */
[----:B------:R-:W-:Y:S02]  /*18930*/  FSEL R170, R170, -INF , !P0 ;  /* 0xff800000aaaa7808 */ /* 0x000fe40004000000 */
[----:B------:R-:W-:Y:S01]  /*18940*/  PLOP3.LUT P1, PT, PT, PT, UP2, 0x40, 0x0 ;  /* 0x000000000000781c */ /* 0x000fe20003f2e828 */
[----:B------:R-:W-:Y:S01]  /*18950*/  UISETP.NE.AND UP2, UPT, UR41, URZ, UPT ;  /* 0x0000003f2900728c */ /* 0x000fe2000bf45270 */
[C---:B------:R-:W-:Y:S02]  /*18960*/  ISETP.GT.AND P2, PT, R0.reuse, 0x31, P2 ;  /* 0x000000310000780c */ /* 0x040fe40001744270 */
[----:B------:R-:W-:Y:S01]  /*18970*/  PLOP3.LUT P0, PT, PT, PT, UP1, 0x40, 0x0 ;  /* 0x000000000000781c */ /* 0x000fe20003f0e818 */
[----:B------:R-:W-:Y:S01]  /*18980*/  UISETP.NE.AND UP1, UPT, UR40, URZ, UPT ;  /* 0x0000003f2800728c */ /* 0x000fe2000bf25270 */
[----:B------:R-:W-:Y:S02]  /*18990*/  ISETP.GT.AND P3, PT, R0, 0x30, P3 ;  /* 0x000000300000780c */ /* 0x000fe40001f64270 */
[----:B------:R-:W-:Y:S02]  /*189a0*/  ISETP.LT.OR P4, PT, R2, 0x2a, P4 ;  /* 0x0000002a0200780c */ /* 0x000fe40002781670 */
[----:B------:R-:W-:Y:S02]  /*189b0*/  ISETP.GT.AND P1, PT, R0, 0x38, P1 ;  /* 0x000000380000780c */ /* 0x000fe40000f24270 */
[----:B------:R-:W-:Y:S02]  /*189c0*/  ISETP.LT.OR P2, PT, R2, 0x32, P2 ;  /* 0x000000320200780c */ /* 0x000fe40001741670 */
[----:B------:R-:W-:Y:S02]  /*189d0*/  ISETP.GT.AND P0, PT, R0, 0x39, P0 ;  /* 0x000000390000780c */ /* 0x000fe40000704270 */
[C---:B------:R-:W-:Y:S02]  /*189e0*/  ISETP.LT.OR P3, PT, R2.reuse, 0x31, P3 ;  /* 0x000000310200780c */ /* 0x040fe40001f61670 */
[----:B------:R-:W-:Y:S02]  /*189f0*/  FSEL R172, R45, -INF , !P4 ;  /* 0xff8000002dac7808 */ /* 0x000fe40006000000 */
[----:B------:R-:W-:Y:S01]  /*18a00*/  PLOP3.LUT P4, PT, PT, PT, UP0, 0x40, 0x0 ;  /* 0x000000000000781c */ /* 0x000fe20003f8e808 */
[----:B------:R-:W-:Y:S01]  /*18a10*/  UISETP.NE.AND UP0, UPT, UR39, URZ, UPT ;  /* 0x0000003f2700728c */ /* 0x000fe2000bf05270 */
[C---:B------:R-:W-:Y:S01]  /*18a20*/  ISETP.LT.OR P1, PT, R2.reuse, 0x39, P1 ;  /* 0x000000390200780c */ /* 0x040fe20000f21670 */
[----:B------:R-:W-:Y:S01]  /*18a30*/  UP2UR UR39, UPR, URZ, 0x40 ;  /* 0x000000403f277883 */ /* 0x000fe20008000000 */
[----:B------:R-:W-:Y:S02]  /*18a40*/  FSEL R185, R57, -INF , !P2 ;  /* 0xff80000039b97808 */ /* 0x000fe40005000000 */
[----:B------:R-:W-:Y:S02]  /*18a50*/  ISETP.LT.OR P2, PT, R2, 0x3a, P0 ;  /* 0x0000003a0200780c */ /* 0x000fe40000741670 */
[----:B------:R-:W-:Y:S02]  /*18a60*/  FSEL R182, R56, -INF , !P3 ;  /* 0xff80000038b67808 */ /* 0x000fe40005800000 */
[----:B------:R-:W-:Y:S01]  /*18a70*/  PLOP3.LUT P3, PT, PT, PT, UP6, 0x40, 0x0 ;  /* 0x000000000000781c */ /* 0x000fe20003f6e868 */
[----:B------:R-:W-:Y:S01]  /*18a80*/  UISETP.NE.AND UP6, UPT, UR23, URZ, UPT ;  /* 0x0000003f1700728c */ /* 0x000fe2000bfc5270 */
[----:B------:R-:W-:Y:S02]  /*18a90*/  FSEL R187, R60, -INF , !P1 ;  /* 0xff8000003cbb7808 */ /* 0x000fe40004800000 */
[----:B------:R-:W-:Y:S02]  /*18aa0*/  PLOP3.LUT P0, PT, PT, PT, UP5, 0x40, 0x0 ;  /* 0x000000000000781c */ /* 0x000fe40003f0e858 */
[C---:B------:R-:W-:Y:S02]  /*18ab0*/  ISETP.GT.AND P1, PT, R0.reuse, 0x40, P4 ;  /* 0x000000400000780c */ /* 0x040fe40002724270 */
[----:B------:R-:W-:Y:S02]  /*18ac0*/  FSEL R190, R61, -INF , !P2 ;  /* 0xff8000003dbe7808 */ /* 0x000fe40005000000 */
[----:B------:R-:W-:Y:S02]  /*18ad0*/  PLOP3.LUT P2, PT, PT, PT, UP4, 0x40, 0x0 ;  /* 0x000000000000781c */ /* 0x000fe40003f4e848 */
[----:B------:R-:W-:Y:S02]  /*18ae0*/  ISETP.GT.AND P3, PT, R0, 0x41, P3 ;  /* 0x000000410000780c */ /* 0x000fe40001f64270 */
[----:B------:R-:W-:Y:S02]  /*18af0*/  ISETP.LT.OR P4, PT, R2, 0x41, P1 ;  /* 0x000000410200780c */ /* 0x000fe40000f81670 */
[C---:B------:R-:W-:Y:S02]  /*18b00*/  ISETP.GT.AND P1, PT, R0.reuse, 0x48, P0 ;  /* 0x000000480000780c */ /* 0x040fe40000724270 */
[----:B------:R-:W-:Y:S02]  /*18b10*/  ISETP.GT.AND P0, PT, R0, 0x49, P2 ;  /* 0x000000490000780c */ /* 0x000fe40001704270 */
[C---:B------:R-:W-:Y:S02]  /*18b20*/  ISETP.LT.OR P2, PT, R2.reuse, 0x42, P3 ;  /* 0x000000420200780c */ /* 0x040fe40001f41670 */
[C---:B------:R-:W-:Y:S02]  /*18b30*/  ISETP.LT.OR P1, PT, R2.reuse, 0x49, P1 ;  /* 0x000000490200780c */ /* 0x040fe40000f21670 */
[----:B------:R-:W-:Y:S02]  /*18b40*/  ISETP.LT.OR P0, PT, R2, 0x4a, P0 ;  /* 0x0000004a0200780c */ /* 0x000fe40000701670 */
[----:B-----5:R-:W-:Y:S02]  /*18b50*/  FSEL R226, R73, -INF , !P2 ;  /* 0xff80000049e27808 */ /* 0x020fe40005000000 */
        /* <DEDUP_REMOVED lines=39> */
.L_x_471:
[----:B------:R-:W-:Y:S04]  /*18dd0*/  MOV R2, c[0x0][0x32c] ;  /* 0x0000cb0000027a02 */ /* 0x000fe80000000f00 */
[----:B------:R-:W-:Y:S11]  /*18de0*/  ISETP.NE.AND P0, PT, R2, 0x1, PT ;  /* 0x000000010200780c */ /* 0x000ff60003f05270 */
[----:B------:R-:W-:Y:S02]  /*18df0*/  @!UPT UIADD3 URZ, URZ, URZ, URZ ;  /* 0x0000003f3f3ff290 */ /* 0x000fe4000fffe03f */
[----:B------:R-:W-:Y:S05]  /*18e00*/  @P0 IMAD.HI.U32 R2, R0, c[0x0][0x330], RZ ;  /* 0x0000cc0000020a27 */ /* 0x000fea00078e00ff */
[----:B------:R-:W-:Y:S02]  /*18e10*/  @P0 SHF.R.U32.HI R0, RZ, c[0x0][0x334], R2 ;  /* 0x0000cd00ff000a19 */ /* 0x000fe40000011602 */
.L_x_472:
[----:B------:R-:W-:Y:S05]  /*18e20*/  BSYNC B0 ;  /* 0x0000000000007941 */ /* 0x000fea0003800000 */
.L_x_470:
        /* <DEDUP_REMOVED lines=11> */
.L_x_469:
        /* <DEDUP_REMOVED lines=33> */
[----:B------:R-:W-:Y:S01]  /*190f0*/  PLOP3.LUT P0, PT, PT, PT, UP5, 0x40, 0x0 ;  /* 0x000000000000781c */ /* 0x000fe20003f0e858 */
[----:B------:R-:W-:Y:S01]  /*19100*/  UISETP.NE.AND UP5, UPT, UR10, URZ, UPT ;  /* 0x0000003f0a00728c */ /* 0x000fe2000bfa5270 */
[----:B------:R-:W-:Y:S02]  /*19110*/  FMNMX.FTZ R72, R176, R72, !PT ;  /* 0x00000048b0487209 */ /* 0x000fe40007810000 */
[----:B------:R-:W-:Y:S02]  /*19120*/  FMNMX.FTZ R3, R95, R3, !PT ;  /* 0x000000035f037209 */ /* 0x000fe40007810000 */
[----:B------:R-:W-:Y:S02]  /*19130*/  FMNMX.FTZ R72, R177, R72, !PT ;  /* 0x00000048b1487209 */ /* 0x000fe40007810000 */
[----:B------:R-:W-:Y:S02]  /*19140*/  ISETP.GT.AND P0, PT, R0, RZ, P0 ;  /* 0x000000ff0000720c */ /* 0x000fe40000704270 */
[----:B------:R-:W-:Y:S02]  /*19150*/  FMNMX.FTZ R72, R179, R72, !PT ;  /* 0x00000048b3487209 */ /* 0x000fe40007810000 */
[----:B------:R-:W-:Y:S02]  /*19160*/  FMNMX.FTZ R3, R174, R3, !PT ;  /* 0x00000003ae037209 */ /* 0x000fe40007810000 */
[----:B------:R-:W-:Y:S02]  /*19170*/  FMNMX.FTZ R72, R189, R72, !PT ;  /* 0x00000048bd487209 */ /* 0x000fe40007810000 */
[----:B------:R-:W-:Y:S02]  /*19180*/  ISETP.LT.OR P0, PT, R2, 0x1, P0 ;  /* 0x000000010200780c */ /* 0x000fe40000701670 */
[----:B------:R-:W-:Y:S01]  /*19190*/  PLOP3.LUT P1, PT, PT, PT, UP1, 0x40, 0x0 ;  /* 0x000000000000781c */ /* 0x000fe20003f2e818 */
[----:B------:R-:W-:Y:S01]  /*191a0*/  UISETP.NE.AND UP1, UPT, UR32, URZ, UPT ;  /* 0x0000003f2000728c */ /* 0x000fe2000bf25270 */
[----:B------:R-:W-:Y:S02]  /*191b0*/  FMNMX.FTZ R72, R196, R72, !PT ;  /* 0x00000048c4487209 */ /* 0x000fe40007810000 */
[----:B------:R-:W-:Y:S02]  /*191c0*/  FMNMX.FTZ R3, R175, R3, !PT ;  /* 0x00000003af037209 */ /* 0x000fe40007810000 */
[----:B------:R-:W-:Y:S02]  /*191d0*/  FSEL R9, R250, -INF , !P0 ;  /* 0xff800000fa097808 */ /* 0x000fe40004000000 */
[----:B------:R-:W-:Y:S02]  /*191e0*/  ISETP.GT.AND P0, PT, R0, 0x1, P1 ;  /* 0x000000010000780c */ /* 0x000fe40000f04270 */
        /* <DEDUP_REMOVED lines=38> */
[----:B------:R-:W-:Y:S01]  /*19450*/  ISETP.LT.OR P0, PT, R2, 0x12, P0 ;  /* 0x000000120200780c */ /* 0x000fe20000701670 */
[----:B------:R-:W1:Y:S01]  /*19460*/  SHFL.BFLY PT, R5, R72, 0x2, 0x1f ;  /* 0x0c401f0048057f89 */ /* 0x000e6200000e0000 */
[----:B------:R-:W-:Y:S01]  /*19470*/  PLOP3.LUT P1, PT, PT, PT, UP1, 0x40, 0x0 ;  /* 0x000000000000781c */ /* 0x000fe20003f2e818 */
[----:B------:R-:W-:Y:S01]  /*19480*/  UISETP.NE.AND UP1, UPT, UR28, URZ, UPT ;  /* 0x0000003f1c00728c */ /* 0x000fe2000bf25270 */
[----:B------:R-:W-:Y:S02]  /*19490*/  FMNMX.FTZ R3, R237, R3, !PT ;  /* 0x00000003ed037209 */ /* 0x000fe40007810000 */
[----:B------:R-:W-:Y:S02]  /*194a0*/  FSEL R58, R201, -INF , !P0 ;  /* 0xff800000c93a7808 */ /* 0x000fe40004000000 */
[----:B------:R-:W-:Y:S02]  /*194b0*/  ISETP.GT.AND P0, PT, R0, 0x18, P1 ;  /* 0x000000180000780c */ /* 0x000fe40000f04270 */
[----:B------:R-:W-:Y:S02]  /*194c0*/  FMNMX.FTZ R3, R243, R3, !PT ;  /* 0x00000003f3037209 */ /* 0x000fe40007810000 */
[----:B------:R-:W-:Y:S02]  /*194d0*/  ISETP.LT.OR P0, PT, R2, 0x19, P0 ;  /* 0x000000190200780c */ /* 0x000fe40000701670 */
[----:B------:R-:W-:Y:S01]  /*194e0*/  PLOP3.LUT P5, PT, PT, PT, UP0, 0x40, 0x0 ;  /* 0x000000000000781c */ /* 0x000fe20003fae808 */
[----:B------:R-:W-:Y:S01]  /*194f0*/  UISETP.NE.AND UP0, UPT, UR25, URZ, UPT ;  /* 0x0000003f1900728c */ /* 0x000fe2000bf05270 */
[----:B------:R-:W-:Y:S02]  /*19500*/  FMNMX.FTZ R3, R245, R3, !PT ;  /* 0x00000003f5037209 */ /* 0x000fe40007810000 */
[----:B------:R-:W-:Y:S02]  /*19510*/  FSEL R62, R199, -INF , !P0 ;  /* 0xff800000c73e7808 */ /* 0x000fe40004000000 */
[----:B------:R-:W-:Y:S01]  /*19520*/  ISETP.GT.AND P0, PT, R0, 0x19, P5 ;  /* 0x000000190000780c */ /* 0x000fe20002f04270 */
[----:B------:R-:W2:Y:S01]  /*19530*/  SHFL.BFLY PT, R6, R3, 0x2, 0x1f ;  /* 0x0c401f0003067f89 */ /* 0x000ea200000e0000 */
[----:B------:R-:W-:Y:S01]  /*19540*/  PLOP3.LUT P4, PT, PT, PT, UP3, 0x40, 0x0 ;  /* 0x000000000000781c */ /* 0x000fe20003f8e838 */
[----:B------:R-:W-:Y:S01]  /*19550*/  UISETP.NE.AND UP3, UPT, UR18, URZ, UPT ;  /* 0x0000003f1200728c */ /* 0x000fe2000bf65270 */
[----:B------:R-:W-:Y:S02]  /*19560*/  ISETP.LT.OR P0, PT, R2, 0x1a, P0 ;  /* 0x0000001a0200780c */ /* 0x000fe40000701670 */
[----:B------:R-:W-:Y:S01]  /*19570*/  PLOP3.LUT P2, PT, PT, PT, UP2, 0x40, 0x0 ;  /* 0x000000000000781c */ /* 0x000fe20003f4e828 */
[----:B------:R-:W-:Y:S01]  /*19580*/  UISETP.NE.AND UP2, UPT, UR16, URZ, UPT ;  /* 0x0000003f1000728c */ /* 0x000fe2000bf45270 */
[----:B------:R-:W-:Y:S02]  /*19590*/  FSEL R88, R194, -INF , !P0 ;  /* 0xff800000c2587808 */ /* 0x000fe40004000000 */
[----:B------:R-:W-:Y:S02]  /*195a0*/  ISETP.GT.AND P0, PT, R0, 0x20, P4 ;  /* 0x000000200000780c */ /* 0x000fe40002704270 */
[----:B------:R-:W-:Y:S02]  /*195b0*/  FMNMX.FTZ R4, R8, R102, !PT ;  /* 0x0000006608047209 */ /* 0x000fe40007810000 */
[----:B------:R-:W-:Y:S02]  /*195c0*/  ISETP.LT.OR P0, PT, R2, 0x21, P0 ;  /* 0x000000210200780c */ /* 0x000fe40000701670 */
[----:B------:R-:W-:Y:S01]  /*195d0*/  PLOP3.LUT P1, PT, PT, PT, UP1, 0x40, 0x0 ;  /* 0x000000000000781c */ /* 0x000fe20003f2e818 */
[----:B------:R-:W-:Y:S01]  /*195e0*/  UISETP.NE.AND UP1, UPT, UR14, URZ, UPT ;  /* 0x0000003f0e00728c */ /* 0x000fe2000bf25270 */
[----:B------:R-:W-:Y:S02]  /*195f0*/  FSEL R99, R184, -INF , !P0 ;  /* 0xff800000b8637808 */ /* 0x000fe40004000000 */
[----:B------:R-:W-:Y:S02]  /*19600*/  ISETP.GT.AND P0, PT, R0, 0x21, P2 ;  /* 0x000000210000780c */ /* 0x000fe40001704270 */
[----:B------:R-:W-:Y:S02]  /*19610*/  FMNMX.FTZ R4, R12, R4, !PT ;  /* 0x000000040c047209 */ /* 0x000fe40007810000 */
[----:B------:R-:W-:Y:S02]  /*19620*/  ISETP.LT.OR P0, PT, R2, 0x22, P0 ;  /* 0x000000220200780c */ /* 0x000fe40000701670 */
[----:B-1----:R-:W-:Y:S02]  /*19630*/  FMNMX.FTZ R72, R72, R5, !PT ;  /* 0x0000000548487209 */ /* 0x002fe40007810000 */
[----:B------:R-:W-:Y:S02]  /*19640*/  FSEL R169, R43, -INF , !P0 ;  /* 0xff8000002ba97808 */ /* 0x000fe40004000000 */
[----:B------:R-:W-:Y:S01]  /*19650*/  ISETP.GT.AND P0, PT, R0, 0x28, P1 ;  /* 0x000000280000780c */ /* 0x000fe20000f04270 */
[----:B------:R-:W1:Y:S01]  /*19660*/  SHFL.BFLY PT, R7, R72, 0x1, 0x1f ;  /* 0x0c201f0048077f89 */ /* 0x000e6200000e0000 */
[----:B------:R-:W-:Y:S02]  /*19670*/  FMNMX.FTZ R5, R9, R103, !PT ;  /* 0x0000006709057209 */ /* 0x000fe40007810000 */
[----:B------:R-:W-:Y:S02]  /*19680*/  ISETP.LT.OR P0, PT, R2, 0x29, P0 ;  /* 0x000000290200780c */ /* 0x000fe40000701670 */
[----:B------:R-:W-:Y:S02]  /*19690*/  FMNMX.FTZ R4, R13, R4, !PT ;  /* 0x000000040d047209 */ /* 0x000fe40007810000 */
[----:B------:R-:W-:Y:S01]  /*196a0*/  PLOP3.LUT P5, PT, PT, PT, UP0, 0x40, 0x0 ;  /* 0x000000000000781c */ /* 0x000fe20003fae808 */
[----:B------:R-:W-:Y:S01]  /*196b0*/  UISETP.NE.AND UP0, UPT, UR13, URZ, UPT ;  /* 0x0000003f0d00728c */ /* 0x000fe2000bf05270 */
[----:B--2---:R-:W-:Y:S02]  /*196c0*/  FMNMX.FTZ R3, R3, R6, !PT ;  /* 0x0000000603037209 */ /* 0x004fe40007810000 */
[----:B------:R-:W-:Y:S02]  /*196d0*/  FMNMX.FTZ R5, R14, R5, !PT ;  /* 0x000000050e057209 */ /* 0x000fe40007810000 */
[----:B------:R-:W-:Y:S01]  /*196e0*/  FSEL R171, R46, -INF , !P0 ;  /* 0xff8000002eab7808 */ /* 0x000fe20004000000 */
[----:B------:R-:W2:Y:S01]  /*196f0*/  SHFL.BFLY PT, R71, R3, 0x1, 0x1f ;  /* 0x0c201f0003477f89 */ /* 0x000ea200000e0000 */
[----:B------:R-:W-:Y:S02]  /*19700*/  ISETP.GT.AND P0, PT, R0, 0x29, P5 ;  /* 0x000000290000780c */ /* 0x000fe40002f04270 */
[----:B------:R-:W-:Y:S02]  /*19710*/  FMNMX.FTZ R4, R15, R4, !PT ;  /* 0x000000040f047209 */ /* 0x000fe40007810000 */
[----:B------:R-:W-:Y:S02]  /*19720*/  FMNMX.FTZ R5, R16, R5, !PT ;  /* 0x0000000510057209 */ /* 0x000fe40007810000 */
[----:B------:R-:W-:Y:S02]  /*19730*/  ISETP.LT.OR P0, PT, R2, 0x2a, P0 ;  /* 0x0000002a0200780c */ /* 0x000fe40000701670 */
[----:B------:R-:W-:Y:S02]  /*19740*/  FMNMX.FTZ R4, R32, R4, !PT ;  /* 0x0000000420047209 */ /* 0x000fe40007810000 */
[----:B------:R-:W-:Y:S01]  /*19750*/  PLOP3.LUT P3, PT, PT, PT, UP4, 0x40, 0x0 ;  /* 0x000000000000781c */ /* 0x000fe20003f6e848 */
[----:B------:R-:W-:Y:S01]  /*19760*/  UISETP.NE.AND UP4, UPT, UR38, URZ, UPT ;  /* 0x0000003f2600728c */ /* 0x000fe2000bf85270 */
[----:B------:R-:W-:Y:S02]  /*19770*/  FMNMX.FTZ R5, R18, R5, !PT ;  /* 0x0000000512057209 */ /* 0x000fe40007810000 */
[----:B------:R-:W-:Y:S02]  /*19780*/  FSEL R173, R47, -INF , !P0 ;  /* 0xff8000002fad7808 */ /* 0x000fe40004000000 */
[----:B------:R-:W-:Y:S02]  /*19790*/  ISETP.GT.AND P0, PT, R0, 0x30, P3 ;  /* 0x000000300000780c */ /* 0x000fe40001f04270 */
[----:B------:R-:W-:Y:S02]  /*197a0*/  FMNMX.FTZ R4, R40, R4, !PT ;  /* 0x0000000428047209 */ /* 0x000fe40007810000 */
[----:B------:R-:W-:Y:S02]  /*197b0*/  FMNMX.FTZ R5, R56, R5, !PT ;  /* 0x0000000538057209 */ /* 0x000fe40007810000 */
[----:B-1----:R-:W-:Y:S02]  /*197c0*/  FMNMX.FTZ R72, R72, R7, !PT ;  /* 0x0000000748487209 */ /* 0x002fe40007810000 */
[----:B------:R-:W-:Y:S02]  /*197d0*/  ISETP.LT.OR P0, PT, R2, 0x31, P0 ;  /* 0x000000310200780c */ /* 0x000fe40000701670 */
[----:B------:R-:W-:Y:S01]  /*197e0*/  FMNMX.FTZ R4, R41, R4, !PT ;  /* 0x0000000429047209 */ /* 0x000fe20007810000 */
[----:B------:R-:W-:Y:S01]  /*197f0*/  FMUL.FTZ R74, R72, c[0x0][0x2d0] ;  /* 0x0000b400484a7a20 */ /* 0x000fe20000410000 */
[----:B------:R-:W-:Y:S01]  /*19800*/  PLOP3.LUT P2, PT, PT, PT, UP3, 0x40, 0x0 ;  /* 0x000000000000781c */ /* 0x000fe20003f4e838 */
[----:B------:R-:W-:Y:S01]  /*19810*/  UISETP.NE.AND UP3, UPT, UR33, URZ, UPT ;  /* 0x0000003f2100728c */ /* 0x000fe2000bf65270 */
[----:B------:R-:W-:Y:S02]  /*19820*/  FMNMX.FTZ R5, R58, R5, !PT ;  /* 0x000000053a057209 */ /* 0x000fe40007810000 */
[----:B------:R-:W-:Y:S02]  /*19830*/  FSEL R181, R181, -INF , !P0 ;  /* 0xff800000b5b57808 */ /* 0x000fe40004000000 */
[----:B------:R-:W-:Y:S02]  /*19840*/  ISETP.GT.AND P0, PT, R0, 0x31, P2 ;  /* 0x000000310000780c */ /* 0x000fe40001704270 */
[----:B------:R-:W-:Y:S02]  /*19850*/  FMNMX.FTZ R4, R44, R4, !PT ;  /* 0x000000042c047209 */ /* 0x000fe40007810000 */
[----:B------:R-:W-:Y:S02]  /*19860*/  FSETP.NEU.FTZ.AND P2, PT, R72, -INF , PT ;  /* 0xff8000004800780b */ /* 0x000fe40003f5d000 */
[----:B------:R-:W-:Y:S02]  /*19870*/  FMNMX.FTZ R5, R62, R5, !PT ;  /* 0x000000053e057209 */ /* 0x000fe40007810000 */
[----:B------:R-:W-:Y:S02]  /*19880*/  FMNMX.FTZ R4, R98, R4, !PT ;  /* 0x0000000462047209 */ /* 0x000fe40007810000 */
[----:B------:R-:W-:Y:S02]  /*19890*/  FSEL R74, R74, RZ, P2 ;  /* 0x000000ff4a4a7208 */ /* 0x000fe40001000000 */
[----:B------:R-:W-:Y:S02]  /*198a0*/  FMNMX.FTZ R5, R88, R5, !PT ;  /* 0x0000000558057209 */ /* 0x000fe40007810000 */
[----:B------:R-:W-:Y:S01]  /*198b0*/  FMNMX.FTZ R4, R168, R4, !PT ;  /* 0x00000004a8047209 */ /* 0x000fe20007810000 */
[--C-:B------:R-:W-:Y:S01]  /*198c0*/  FFMA.FTZ R48, R48, c[0x0][0x2d0], -R74.reuse ;  /* 0x0000b40030307a23 */ /* 0x100fe2000001084a */
[----:B--2---:R-:W-:Y:S02]  /*198d0*/  FMNMX.FTZ R71, R3, R71, !PT ;  /* 0x0000004703477209 */ /* 0x004fe40007810000 */
[----:B------:R-:W-:Y:S01]  /*198e0*/  FMNMX.FTZ R3, R99, R5, !PT ;  /* 0x0000000563037209 */ /* 0x000fe20007810000 */
[--C-:B------:R-:W-:Y:S01]  /*198f0*/  FFMA.FTZ R5, R19, c[0x0][0x2d0], -R74.reuse ;  /* 0x0000b40013057a23 */ /* 0x100fe2000001084a */
[----:B------:R-:W-:Y:S02]  /*19900*/  FMNMX.FTZ R4, R170, R4, !PT ;  /* 0x00000004aa047209 */ /* 0x000fe40007810000 */
[----:B------:R-:W-:Y:S01]  /*19910*/  ISETP.LT.OR P0, PT, R2, 0x32, P0 ;  /* 0x000000320200780c */ /* 0x000fe20000701670 */
[----:B------:R1:W-:Y:S01]  /*19920*/  MUFU.EX2 R50, R5 ;  /* 0x0000000500327308 */ /* 0x0003e20000000800 */
        /* <DEDUP_REMOVED lines=8> */
[----:B------:R-:W-:Y:S02]  /*199b0*/  FMNMX.FTZ R3, R173, R3, !PT ;  /* 0x00000003ad037209 */ /* 0x000fe40007810000 */
[----:B------:R-:W-:Y:S02]  /*199c0*/  FMNMX.FTZ R4, R190, R4, !PT ;  /* 0x00000004be047209 */ /* 0x000fe40007810000 */
[----:B------:R-:W-:Y:S02]  /*199d0*/  FSEL R184, R59, -INF , !P0 ;  /* 0xff8000003bb87808 */ /* 0x000fe40004000000 */
[----:B------:R-:W-:Y:S02]  /*199e0*/  FMNMX.FTZ R4, R203, R4, !PT ;  /* 0x00000004cb047209 */ /* 0x000fe40007810000 */
[----:B------:R-:W-:Y:S01]  /*199f0*/  ISETP.GT.AND P0, PT, R0, 0x38, P1 ;  /* 0x000000380000780c */ /* 0x000fe20000f04270 */
[--C-:B-1----:R-:W-:Y:S01]  /*19a00*/  FFMA.FTZ R5, R21, c[0x0][0x2d0], -R74.reuse ;  /* 0x0000b40015057a23 */ /* 0x102fe2000001084a */
        /* <DEDUP_REMOVED lines=16> */
[----:B-1----:R-:W-:Y:S01]  /*19b10*/  FMNMX.FTZ R5, R186, R3, !PT ;  /* 0x00000003ba057209 */ /* 0x002fe20007810000 */
[--C-:B------:R-:W-:Y:S01]  /*19b20*/  FFMA.FTZ R3, R23, c[0x0][0x2d0], -R74.reuse ;  /* 0x0000b40017037a23 */ /* 0x100fe2000001084a */
[----:B------:R-:W-:Y:S01]  /*19b30*/  FSEL R178, R63, -INF , !P0 ;  /* 0xff8000003fb27808 */ /* 0x000fe20004000000 */
[----:B------:R-:W1:Y:S01]  /*19b40*/  SHFL.BFLY PT, R6, R4, 0x2, 0x1f ;  /* 0x0c401f0004067f89 */ /* 0x000e6200000e0000 */
[----:B------:R-:W-:Y:S01]  /*19b50*/  PLOP3.LUT P5, PT, PT, PT, UP0, 0x40, 0x0 ;  /* 0x000000000000781c */ /* 0x000fe20003fae808 */
[----:B------:R2:W3:Y:S01]  /*19b60*/  MUFU.EX2 R61, R3 ;  /* 0x00000003003d7308 */ /* 0x0004e20000000800 */
[----:B------:R-:W-:Y:S01]  /*19b70*/  PLOP3.LUT P4, PT, PT, PT, UP6, 0x40, 0x0 ;  /* 0x000000000000781c */ /* 0x000fe20003f8e868 */
[----:B------:R-:W-:Y:S01]  /*19b80*/  UISETP.NE.AND UP0, UPT, UR37, URZ, UPT ;  /* 0x0000003f2500728c */ /* 0x000fe2000bf05270 */
[C---:B------:R-:W-:Y:S02]  /*19b90*/  ISETP.GT.AND P0, PT, R0.reuse, 0x40, P5 ;  /* 0x000000400000780c */ /* 0x040fe40002f04270 */
[----:B------:R-:W-:Y:S02]  /*19ba0*/  ISETP.GT.AND P1, PT, R0, 0x41, P4 ;  /* 0x000000410000780c */ /* 0x000fe40002724270 */
[----:B------:R-:W-:Y:S02]  /*19bb0*/  ISETP.LT.OR P0, PT, R2, 0x41, P0 ;  /* 0x000000410200780c */ /* 0x000fe40000701670 */
[----:B------:R-:W-:Y:S02]  /*19bc0*/  PLOP3.LUT P3, PT, PT, PT, UP5, 0x40, 0x0 ;  /* 0x000000000000781c */ /* 0x000fe40003f6e858 */
[----:B------:R-:W-:Y:S02]  /*19bd0*/  FSEL R188, R188, -INF , !P0 ;  /* 0xff800000bcbc7808 */ /* 0x000fe40004000000 */
[----:B------:R-:W-:Y:S02]  /*19be0*/  PLOP3.LUT P0, PT, PT, PT, UP4, 0x40, 0x0 ;  /* 0x000000000000781c */ /* 0x000fe40003f0e848 */
[----:B------:R-:W-:Y:S02]  /*19bf0*/  ISETP.LT.OR P1, PT, R2, 0x42, P1 ;  /* 0x000000420200780c */ /* 0x000fe40000f21670 */
[C---:B------:R-:W-:Y:S02]  /*19c00*/  ISETP.GT.AND P3, PT, R0.reuse, 0x48, P3 ;  /* 0x000000480000780c */ /* 0x040fe40001f64270 */
[----:B------:R-:W-:Y:S02]  /*19c10*/  ISETP.GT.AND P0, PT, R0, 0x49, P0 ;  /* 0x000000490000780c */ /* 0x000fe40000704270 */
[----:B------:R-:W-:Y:S02]  /*19c20*/  FMNMX.FTZ R5, R178, R5, !PT ;  /* 0x00000005b2057209 */ /* 0x000fe40007810000 */
[----:B------:R-:W-:Y:S02]  /*19c30*/  ISETP.LT.OR P0, PT, R2, 0x4a, P0 ;  /* 0x0000004a0200780c */ /* 0x000fe40000701670 */
[----:B-1----:R-:W-:Y:S01]  /*19c40*/  FMNMX.FTZ R4, R4, R6, !PT ;  /* 0x0000000604047209 */ /* 0x002fe20007810000 */
[----:B------:R-:W-:Y:S01]  /*19c50*/  FFMA.FTZ R6, R11, c[0x0][0x2d0], -R74 ;  /* 0x0000b4000b067a23 */ /* 0x000fe2000001084a */
[----:B------:R-:W-:Y:S01]  /*19c60*/  FSEL R191, R75, -INF , !P1 ;  /* 0xff8000004bbf7808 */ /* 0x000fe20004800000 */
[----:B------:R-:W-:Y:S01]  /*19c70*/  FMUL.FTZ R75, R71, c[0x0][0x2d0] ;  /* 0x0000b400474b7a20 */ /* 0x000fe20000410000 */
[----:B------:R-:W-:Y:S01]  /*19c80*/  ISETP.LT.OR P1, PT, R2, 0x49, P3 ;  /* 0x000000490200780c */ /* 0x000fe20001f21670 */
[----:B------:R-:W-:Y:S01]  /*19c90*/  MUFU.EX2 R38, R6 ;  /* 0x0000000600267308 */ /* 0x000fe20000000800 */
[----:B------:R-:W-:Y:S01]  /*19ca0*/  PLOP3.LUT P3, PT, PT, PT, UP2, 0x40, 0x0 ;  /* 0x000000000000781c */ /* 0x000fe20003f6e828 */
[----:B------:R-:W1:Y:S01]  /*19cb0*/  SHFL.BFLY PT, R70, R4, 0x1, 0x1f ;  /* 0x0c201f0004467f89 */ /* 0x000e6200000e0000 */
[----:B--2---:R-:W-:Y:S02]  /*19cc0*/  FMNMX.FTZ R3, R188, R5, !PT ;  /* 0x00000005bc037209 */ /* 0x004fe40007810000 */
[----:B------:R-:W-:Y:S02]  /*19cd0*/  PLOP3.LUT P4, PT, PT, PT, UP3, 0x40, 0x0 ;  /* 0x000000000000781c */ /* 0x000fe40003f8e838 */
[----:B------:R-:W-:Y:S02]  /*19ce0*/  FSEL R192, R78, -INF , !P1 ;  /* 0xff8000004ec07808 */ /* 0x000fe40004800000 */
[----:B------:R-:W-:Y:S02]  /*19cf0*/  FSEL R194, R79, -INF , !P0 ;  /* 0xff8000004fc27808 */ /* 0x000fe40004000000 */
[C---:B------:R-:W-:Y:S02]  /*19d00*/  ISETP.GT.AND P4, PT, R0.reuse, 0x50, P4 ;  /* 0x000000500000780c */ /* 0x040fe40002784270 */
[----:B------:R-:W-:Y:S02]  /*19d10*/  ISETP.GT.AND P0, PT, R0, 0x51, P3 ;  /* 0x000000510000780c */ /* 0x000fe40001f04270 */
[----:B------:R-:W-:Y:S02]  /*19d20*/  FMNMX.FTZ R3, R191, R3, !PT ;  /* 0x00000003bf037209 */ /* 0x000fe40007810000 */
[----:B------:R-:W-:Y:S02]  /*19d30*/  FSETP.NEU.FTZ.AND P1, PT, R71, -INF , PT ;  /* 0xff8000004700780b */ /* 0x000fe40003f3d000 */
[C---:B------:R-:W-:Y:S02]  /*19d40*/  ISETP.LT.OR P3, PT, R2.reuse, 0x51, P4 ;  /* 0x000000510200780c */ /* 0x040fe40002761670 */
[----:B------:R-:W-:Y:S02]  /*19d50*/  ISETP.LT.OR P0, PT, R2, 0x52, P0 ;  /* 0x000000520200780c */ /* 0x000fe40000701670 */
[----:B------:R-:W-:Y:S02]  /*19d60*/  FMNMX.FTZ R3, R192, R3, !PT ;  /* 0x00000003c0037209 */ /* 0x000fe40007810000 */
[----:B------:R-:W-:Y:S02]  /*19d70*/  FSEL R75, R75, RZ, P1 ;  /* 0x000000ff4b4b7208 */ /* 0x000fe40000800000 */
[----:B------:R-:W-:Y:S02]  /*19d80*/  FSEL R202, R91, -INF , !P0 ;  /* 0xff8000005bca7808 */ /* 0x000fe40004000000 */
[----:B------:R-:W-:Y:S01]  /*19d90*/  FMNMX.FTZ R3, R194, R3, !PT ;  /* 0x00000003c2037209 */ /* 0x000fe20007810000 */
[--C-:B------:R-:W-:Y:S01]  /*19da0*/  FFMA.FTZ R5, R10, c[0x0][0x2d0], -R75.reuse ;  /* 0x0000b4000a057a23 */ /* 0x100fe2000001084b */
[----:B------:R-:W-:Y:S01]  /*19db0*/  FSEL R199, R42, -INF , !P3 ;  /* 0xff8000002ac77808 */ /* 0x000fe20005800000 */
[--C-:B------:R-:W-:Y:S01]  /*19dc0*/  FFMA.FTZ R92, R95, c[0x0][0x2d0], -R75.reuse ;  /* 0x0000b4005f5c7a23 */ /* 0x100fe2000001084b */
[----:B------:R-:W-:Y:S01]  /*19dd0*/  PLOP3.LUT P3, PT, PT, PT, UP1, 0x40, 0x0 ;  /* 0x000000000000781c */ /* 0x000fe20003f6e818 */
[----:B------:R2:W-:Y:S01]  /*19de0*/  MUFU.EX2 R84, R5 ;  /* 0x0000000500547308 */ /* 0x0005e20000000800 */
[----:B------:R-:W-:Y:S01]  /*19df0*/  PLOP3.LUT P0, PT, PT, PT, UP0, 0x40, 0x0 ;  /* 0x000000000000781c */ /* 0x000fe20003f0e808 */
[----:B------:R-:W-:Y:S01]  /*19e00*/  UISETP.GT.AND UP0, UPT, UR12, UR11, UPT ;  /* 0x0000000b0c00728c */ /* 0x000fe2000bf04270 */
[C---:B------:R-:W-:Y:S01]  /*19e10*/  ISETP.GT.AND P3, PT, R0.reuse, 0x58, P3 ;  /* 0x000000580000780c */ /* 0x040fe20001f64270 */
[----:B------:R-:W-:Y:S01]  /*19e20*/  UIADD3 UR12, UR12, -0x1, URZ ;  /* 0xffffffff0c0c7890 */ /* 0x000fe2000fffe03f */
[----:B------:R-:W-:Y:S02]  /*19e30*/  ISETP.GT.AND P0, PT, R0, 0x59, P0 ;  /* 0x000000590000780c */ /* 0x000fe40000704270 */
[----:B------:R-:W-:Y:S01]  /*19e40*/  FMNMX.FTZ R0, R199, R3, !PT ;  /* 0x00000003c7007209 */ /* 0x000fe20007810000 */
[--C-:B------:R-:W-:Y:S01]  /*19e50*/  FFMA.FTZ R3, R22, c[0x0][0x2d0], -R75.reuse ;  /* 0x0000b40016037a23 */ /* 0x100fe2000001084b */
[----:B---3--:R-:W-:Y:S02]  /*19e60*/  F2FP.BF16.PACK_AB R78, R61, R87 ;  /* 0x000000573d4e723e */ /* 0x008fe400000010ff */
[----:B------:R-:W-:Y:S01]  /*19e70*/  ISETP.LT.OR P0, PT, R2, 0x5a, P0 ;  /* 0x0000005a0200780c */ /* 0x000fe20000701670 */
[----:B------:R3:W-:Y:S01]  /*19e80*/  MUFU.EX2 R60, R3 ;  /* 0x00000003003c7308 */ /* 0x0007e20000000800 */
[----:B-1----:R-:W-:Y:S02]  /*19e90*/  FMNMX.FTZ R70, R4, R70, !PT ;  /* 0x0000004604467209 */ /* 0x002fe40007810000 */
[----:B------:R-:W-:Y:S02]  /*19ea0*/  FSEL R73, R34, -INF , !P0 ;  /* 0xff80000022497808 */ /* 0x000fe40004000000 */
[C---:B------:R-:W-:Y:S01]  /*19eb0*/  FSETP.NEU.FTZ.AND P0, PT, R70.reuse, -INF , PT ;  /* 0xff8000004600780b */ /* 0x040fe20003f1d000 */
[----:B------:R-:W-:Y:S01]  /*19ec0*/  FMUL.FTZ R96, R70, c[0x0][0x2d0] ;  /* 0x0000b40046607a20 */ /* 0x000fe20000410000 */
[----:B------:R-:W-:Y:S01]  /*19ed0*/  ISETP.LT.OR P3, PT, R2, 0x59, P3 ;  /* 0x000000590200780c */ /* 0x000fe20001f61670 */
[--C-:B------:R-:W-:Y:S01]  /*19ee0*/  FFMA.FTZ R2, R20, c[0x0][0x2d0], -R75.reuse ;  /* 0x0000b40014027a23 */ /* 0x100fe2000001084b */
[----:B------:R-:W-:Y:S01]  /*19ef0*/  FMNMX.FTZ R0, R202, R0, !PT ;  /* 0x00000000ca007209 */ /* 0x000fe20007810000 */
[----:B------:R-:W-:Y:S01]  /*19f00*/  LDSM.16.MT88.4 R20, [R209+0x100] ;  /* 0x00010000d114783b */ /* 0x000fe20000004200 */
[----:B------:R-:W-:Y:S01]  /*19f10*/  FSEL R96, R96, RZ, P0 ;  /* 0x000000ff60607208 */ /* 0x000fe20000000000 */
[----:B------:R1:W4:Y:S01]  /*19f20*/  MUFU.EX2 R86, R2 ;  /* 0x0000000200567308 */ /* 0x0003220000000800 */
[----:B------:R-:W-:Y:S01]  /*19f30*/  FSEL R201, R35, -INF , !P3 ;  /* 0xff80000023c97808 */ /* 0x000fe20005800000 */
[--C-:B--2---:R-:W-:Y:S02]  /*19f40*/  FFMA.FTZ R5, R17, c[0x0][0x2d0], -R75.reuse ;  /* 0x0000b40011057a23 */ /* 0x104fe4000001084b */
[--C-:B------:R-:W-:Y:S01]  /*19f50*/  FFMA.FTZ R4, R15, c[0x0][0x2d0], -R96.reuse ;  /* 0x0000b4000f047a23 */ /* 0x100fe20000010860 */
[----:B------:R-:W-:Y:S01]  /*19f60*/  FMNMX.FTZ R0, R201, R0, !PT ;  /* 0x00000000c9007209 */ /* 0x000fe20007810000 */
[--C-:B------:R-:W-:Y:S02]  /*19f70*/  FFMA.FTZ R32, R32, c[0x0][0x2d0], -R96.reuse ;  /* 0x0000b40020207a23 */ /* 0x100fe40000010860 */
[--C-:B------:R-:W-:Y:S01]  /*19f80*/  FFMA.FTZ R44, R44, c[0x0][0x2d0], -R96.reuse ;  /* 0x0000b4002c2c7a23 */ /* 0x100fe20000010860 */
[----:B------:R-:W-:Y:S01]  /*19f90*/  FMNMX.FTZ R0, R73, R0, !PT ;  /* 0x0000000049007209 */ /* 0x000fe20007810000 */
[----:B------:R-:W-:Y:S01]  /*19fa0*/  MUFU.EX2 R36, R4 ;  /* 0x0000000400247308 */ /* 0x000fe20000000800 */
[--C-:B---3--:R-:W-:Y:S02]  /*19fb0*/  FFMA.FTZ R3, R8, c[0x0][0x2d0], -R96.reuse ;  /* 0x0000b40008037a23 */ /* 0x108fe40000010860 */
[--C-:B------:R-:W-:Y:S07]  /*19fc0*/  FFMA.FTZ R8, R25, c[0x0][0x2d0], -R75.reuse ;  /* 0x0000b40019087a23 */ /* 0x100fee000001084b */
[----:B------:R2:W-:Y:S01]  /*19fd0*/  MUFU.EX2 R57, R3 ;  /* 0x0000000300397308 */ /* 0x0005e20000000800 */
[----:B-1----:R-:W1:Y:S01]  /*19fe0*/  SHFL.BFLY PT, R2, R0, 0x2, 0x1f ;  /* 0x0c401f0000027f89 */ /* 0x002e6200000e0000 */
[----:B----4-:R-:W-:Y:S08]  /*19ff0*/  F2FP.BF16.PACK_AB R79, R60, R86 ;  /* 0x000000563c4f723e */ /* 0x010ff000000010ff */
[----:B------:R-:W3:Y:S10]  /*1a000*/  MUFU.EX2 R49, R5 ;  /* 0x0000000500317308 */ /* 0x000ef40000000800 */
[----:B------:R-:W-:Y:S01]  /*1a010*/  MUFU.EX2 R63, R8 ;  /* 0x00000008003f7308 */ /* 0x000fe20000000800 */
[--C-:B--2---:R-:W-:Y:S02]  /*1a020*/  FFMA.FTZ R3, R12, c[0x0][0x2d0], -R96.reuse ;  /* 0x0000b4000c037a23 */ /* 0x104fe40000010860 */
[--C-:B------:R-:W-:Y:S07]  /*1a030*/  FFMA.FTZ R12, R27, c[0x0][0x2d0], -R75.reuse ;  /* 0x0000b4001b0c7a23 */ /* 0x100fee000001084b */
[----:B------:R2:W4:Y:S01]  /*1a040*/  MUFU.EX2 R37, R3 ;  /* 0x0000000300257308 */ /* 0x0005220000000800 */
[----:B---3--:R-:W-:Y:S09]  /*1a050*/  F2FP.BF16.PACK_AB R77, R49, R84 ;  /* 0x00000054314d723e */ /* 0x008ff200000010ff */
[----:B------:R-:W-:Y:S01]  /*1a060*/  MUFU.EX2 R51, R12 ;  /* 0x0000000c00337308 */ /* 0x000fe20000000800 */
[----:B--2---:R-:W-:Y:S09]  /*1a070*/  FFMA.FTZ R3, R13, c[0x0][0x2d0], -R96 ;  /* 0x0000b4000d037a23 */ /* 0x004ff20000010860 */
[----:B------:R1:W-:Y:S02]  /*1a080*/  MUFU.EX2 R85, R3 ;  /* 0x0000000300557308 */ /* 0x0003e40000000800 */
[----:B-1----:R-:W-:Y:S01]  /*1a090*/  FMNMX.FTZ R3, R0, R2, !PT ;  /* 0x0000000200037209 */ /* 0x002fe20007810000 */
[----:B------:R-:W-:Y:S01]  /*1a0a0*/  FFMA.FTZ R2, R24, c[0x0][0x2d0], -R74 ;  /* 0x0000b40018027a23 */ /* 0x000fe2000001084a */
[----:B------:R-:W-:Y:S01]  /*1a0b0*/  FSEL R0, R72, RZ, P2 ;  /* 0x000000ff48007208 */ /* 0x000fe20001000000 */
[--C-:B------:R-:W-:Y:S05]  /*1a0c0*/  FFMA.FTZ R24, R28, c[0x0][0x2d0], -R75.reuse ;  /* 0x0000b4001c187a23 */ /* 0x100fea000001084b */
[----:B------:R1:W-:Y:S01]  /*1a0d0*/  MUFU.EX2 R89, R2 ;  /* 0x0000000200597308 */ /* 0x0003e20000000800 */
[----:B------:R-:W2:Y:S01]  /*1a0e0*/  SHFL.BFLY PT, R4, R3, 0x1, 0x1f ;  /* 0x0c201f0003047f89 */ /* 0x000ea200000e0000 */
[----:B------:R-:W-:Y:S01]  /*1a0f0*/  FADD.FTZ R0, -R0, R100 ;  /* 0x0000006400007221 */ /* 0x000fe20000010100 */
[----:B------:R-:W-:Y:S01]  /*1a100*/  MOV R100, R38 ;  /* 0x0000002600647202 */ /* 0x000fe20000000f00 */
[----:B------:R-:W-:Y:S02]  /*1a110*/  FFMA.FTZ R28, R30, c[0x0][0x2d0], -R75 ;  /* 0x0000b4001e1c7a23 */ /* 0x000fe4000001084b */
[----:B------:R-:W-:Y:S01]  /*1a120*/  FMUL.FTZ R0, R0, c[0x0][0x2d0] ;  /* 0x0000b40000007a20 */ /* 0x000fe20000410000 */
[----:B------:R-:W-:Y:S03]  /*1a130*/  F2FP.BF16.PACK_AB R76, R50, R100 ;  /* 0x00000064324c723e */ /* 0x000fe600000010ff */
[----:B------:R3:W5:Y:S10]  /*1a140*/  MUFU.EX2 R69, R0 ;  /* 0x0000000000457308 */ /* 0x0007740000000800 */
[----:B------:R-:W-:Y:S01]  /*1a150*/  MUFU.EX2 R34, R24 ;  /* 0x0000001800227308 */ /* 0x000fe20000000800 */
        /* <DEDUP_REMOVED lines=9> */
[----:B-----5:R-:W-:Y:S02]  /*1a1f0*/  FMUL.FTZ R5, R69, R105 ;  /* 0x0000006945057220 */ /* 0x020fe40000410000 */
[----:B------:R-:W-:Y:S01]  /*1a200*/  FADD.FTZ R0, -R0, R102 ;  /* 0x0000006600007221 */ /* 0x000fe20000010100 */
[----:B------:R-:W-:Y:S01]  /*1a210*/  FSEL R97, R97, RZ, P0 ;  /* 0x000000ff61617208 */ /* 0x000fe20000000000 */
[----:B------:R-:W-:Y:S01]  /*1a220*/  FMUL.FTZ R17, R69, R117 ;  /* 0x0000007545117220 */ /* 0x000fe20000410000 */
[-C--:B------:R-:W-:Y:S01]  /*1a230*/  F2FP.BF16.PACK_AB R64, R101, R57.reuse ;  /* 0x000000396540723e */ /* 0x080fe200000010ff */
[----:B------:R-:W-:Y:S01]  /*1a240*/  FMUL.FTZ R0, R0, c[0x0][0x2d0] ;  /* 0x0000b40000007a20 */ /* 0x000fe20000410000 */
[----:B------:R-:W-:Y:S01]  /*1a250*/  MOV R117, R57 ;  /* 0x0000003900757202 */ /* 0x000fe20000000f00 */
[--C-:B------:R-:W-:Y:S01]  /*1a260*/  FFMA.FTZ R4, R16, c[0x0][0x2d0], -R97.reuse ;  /* 0x0000b40010047a23 */ /* 0x100fe20000010861 */
[----:B------:R-:W-:Y:S01]  /*1a270*/  MUFU.EX2 R105, R92 ;  /* 0x0000005c00697308 */ /* 0x000fe20000000800 */
[--C-:B------:R-:W-:Y:S02]  /*1a280*/  FFMA.FTZ R58, R58, c[0x0][0x2d0], -R97.reuse ;  /* 0x0000b4003a3a7a23 */ /* 0x100fe40000010861 */
[--C-:B------:R-:W-:Y:S02]  /*1a290*/  FFMA.FTZ R62, R62, c[0x0][0x2d0], -R97.reuse ;  /* 0x0000b4003e3e7a23 */ /* 0x100fe40000010861 */
[----:B------:R-:W-:Y:S05]  /*1a2a0*/  FFMA.FTZ R16, R29, c[0x0][0x2d0], -R74 ;  /* 0x0000b4001d107a23 */ /* 0x000fea000001084a */
[----:B------:R2:W3:Y:S01]  /*1a2b0*/  MUFU.EX2 R2, R0 ;  /* 0x0000000000027308 */ /* 0x0004e20000000800 */
[C---:B-1----:R-:W-:Y:S02]  /*1a2c0*/  FMUL.FTZ R19, R68.reuse, R119 ;  /* 0x0000007744137220 */ /* 0x042fe40000410000 */
[C---:B------:R-:W-:Y:S02]  /*1a2d0*/  FMUL.FTZ R35, R68.reuse, R135 ;  /* 0x0000008744237220 */ /* 0x040fe40000410000 */
[C---:B------:R-:W-:Y:S01]  /*1a2e0*/  FMUL.FTZ R7, R68.reuse, R107 ;  /* 0x0000006b44077220 */ /* 0x040fe20000410000 */
[----:B------:R-:W-:Y:S04]  /*1a2f0*/  MOV R107, R36 ;  /* 0x00000024006b7202 */ /* 0x000fe80000000f00 */
[----:B------:R1:W-:Y:S01]  /*1a300*/  MUFU.EX2 R206, R4 ;  /* 0x0000000400ce7308 */ /* 0x0003e20000000800 */
[----:B------:R-:W-:Y:S01]  /*1a310*/  FMUL.FTZ R6, R68, R106 ;  /* 0x0000006a44067220 */ /* 0x000fe20000410000 */
[----:B------:R-:W4:Y:S01]  /*1a320*/  LDSM.16.MT88.4 R36, [R212+0x100] ;  /* 0x00010000d424783b */ /* 0x000f220000004200 */
[----:B------:R-:W-:Y:S07]  /*1a330*/  F2FP.BF16.PACK_AB R66, R107, R85 ;  /* 0x000000556b42723e */ /* 0x000fee00000010ff */
[----:B------:R5:W-:Y:S01]  /*1a340*/  MUFU.EX2 R33, R16 ;  /* 0x0000001000217308 */ /* 0x000be20000000800 */
[--C-:B--2---:R-:W-:Y:S02]  /*1a350*/  FFMA.FTZ R0, R9, c[0x0][0x2d0], -R97.reuse ;  /* 0x0000b40009007a23 */ /* 0x104fe40000010861 */
[C---:B---3--:R-:W-:Y:S02]  /*1a360*/  FMUL.FTZ R8, R2.reuse, R108 ;  /* 0x0000006c02087220 */ /* 0x048fe40000410000 */
[C---:B------:R-:W-:Y:S05]  /*1a370*/  FMUL.FTZ R9, R2.reuse, R109 ;  /* 0x0000006d02097220 */ /* 0x040fea0000410000 */
[----:B------:R2:W-:Y:S01]  /*1a380*/  MUFU.EX2 R204, R0 ;  /* 0x0000000000cc7308 */ /* 0x0005e20000000800 */
[C---:B------:R-:W-:Y:S01]  /*1a390*/  FMUL.FTZ R12, R2.reuse, R112 ;  /* 0x00000070020c7220 */ /* 0x040fe20000410000 */
[----:B------:R-:W-:Y:S01]  /*1a3a0*/  MOV R112, R87 ;  /* 0x0000005700707202 */ /* 0x000fe20000000f00 */
[----:B------:R-:W-:Y:S02]  /*1a3b0*/  FMUL.FTZ R13, R2, R113 ;  /* 0x00000071020d7220 */ /* 0x000fe40000410000 */
[--C-:B-1----:R-:W-:Y:S02]  /*1a3c0*/  FFMA.FTZ R4, R18, c[0x0][0x2d0], -R97.reuse ;  /* 0x0000b40012047a23 */ /* 0x102fe40000010861 */
[----:B------:R-:W-:Y:S02]  /*1a3d0*/  FMUL.FTZ R18, R68, R118 ;  /* 0x0000007644127220 */ /* 0x000fe40000410000 */
[----:B------:R-:W-:Y:S01]  /*1a3e0*/  IMAD.MOV.U32 R113, RZ, RZ, R84 ;  /* 0x000000ffff717224 */ /* 0x000fe200078e0054 */
[----:B------:R1:W3:Y:S01]  /*1a3f0*/  MUFU.EX2 R207, R4 ;  /* 0x0000000400cf7308 */ /* 0x0002e20000000800 */
[C---:B------:R-:W-:Y:S02]  /*1a400*/  FMUL.FTZ R24, R2.reuse, R124 ;  /* 0x0000007c02187220 */ /* 0x040fe40000410000 */
[C---:B------:R-:W-:Y:S02]  /*1a410*/  FMUL.FTZ R25, R2.reuse, R125 ;  /* 0x0000007d02197220 */ /* 0x040fe40000410000 */
[----:B-----5:R-:W-:Y:S02]  /*1a420*/  FMUL.FTZ R16, R69, R116 ;  /* 0x0000007445107220 */ /* 0x020fe40000410000 */
[C---:B------:R-:W-:Y:S02]  /*1a430*/  FMUL.FTZ R29, R2.reuse, R129 ;  /* 0x00000081021d7220 */ /* 0x040fe40000410000 */
[C---:B------:R-:W-:Y:S01]  /*1a440*/  FMUL.FTZ R45, R2.reuse, R145 ;  /* 0x00000091022d7220 */ /* 0x040fe20000410000 */
[----:B------:R5:W-:Y:S01]  /*1a450*/  MUFU.EX2 R124, R32 ;  /* 0x00000020007c7308 */ /* 0x000be20000000800 */
[----:B------:R-:W-:Y:S02]  /*1a460*/  FMUL.FTZ R57, R2, R157 ;  /* 0x0000009d02397220 */ /* 0x000fe40000410000 */
[----:B------:R-:W-:Y:S02]  /*1a470*/  IMAD.MOV.U32 R116, RZ, RZ, R86 ;  /* 0x000000ffff747224 */ /* 0x000fe400078e0056 */
[----:B--2---:R-:W-:Y:S02]  /*1a480*/  FFMA.FTZ R0, R14, c[0x0][0x2d0], -R97 ;  /* 0x0000b4000e007a23 */ /* 0x004fe40000010861 */
[----:B------:R-:W-:Y:S02]  /*1a490*/  IMAD.MOV.U32 R108, RZ, RZ, R60 ;  /* 0x000000ffff6c7224 */ /* 0x000fe400078e003c */
[----:B------:R-:W-:Y:S01]  /*1a4a0*/  FMUL.FTZ R60, R2, R160 ;  /* 0x000000a0023c7220 */ /* 0x000fe20000410000 */
[----:B------:R2:W2:Y:S01]  /*1a4b0*/  MUFU.EX2 R205, R0 ;  /* 0x0000000000cd7308 */ /* 0x0004a20000000800 */
[----:B------:R-:W-:Y:S01]  /*1a4c0*/  MOV R160, R116 ;  /* 0x0000007400a07202 */ /* 0x000fe20000000f00 */
[----:B-1----:R-:W-:Y:S01]  /*1a4d0*/  FFMA.FTZ R4, R26, c[0x0][0x2d0], -R74 ;  /* 0x0000b4001a047a23 */ /* 0x002fe2000001084a */
[----:B---3--:R-:W-:Y:S07]  /*1a4e0*/  F2FP.BF16.PACK_AB R67, R207, R206 ;  /* 0x000000cecf43723e */ /* 0x008fee00000010ff */
[----:B------:R1:W-:Y:S01]  /*1a4f0*/  MUFU.EX2 R91, R4 ;  /* 0x00000004005b7308 */ /* 0x0003e20000000800 */
[----:B-----5:R-:W-:Y:S01]  /*1a500*/  FMUL.FTZ R32, R69, R132 ;  /* 0x0000008445207220 */ /* 0x020fe20000410000 */
[----:B--2---:R-:W-:Y:S02]  /*1a510*/  FSEL R0, R3, RZ, P0 ;  /* 0x000000ff03007208 */ /* 0x004fe40000000000 */
[----:B------:R-:W-:Y:S02]  /*1a520*/  F2FP.BF16.PACK_AB R65, R205, R204 ;  /* 0x000000cccd41723e */ /* 0x000fe400000010ff */
[----:B------:R-:W-:Y:S01]  /*1a530*/  PLOP3.LUT P0, PT, PT, PT, UP0, 0x80, 0x0 ;  /* 0x000000000000781c */ /* 0x000fe20003f0f008 */
[----:B------:R-:W-:Y:S04]  /*1a540*/  FADD.FTZ R0, -R0, R103 ;  /* 0x0000006700007221 */ /* 0x000fe80000010100 */
[----:B------:R-:W-:Y:S02]  /*1a550*/  FMUL.FTZ R0, R0, c[0x0][0x2d0] ;  /* 0x0000b40000007a20 */ /* 0x000fe40000410000 */
[----:B-1----:R-:W-:Y:S02]  /*1a560*/  FMUL.FTZ R4, R69, R104 ;  /* 0x0000006845047220 */ /* 0x002fe40000410000 */
[----:B------:R-:W-:Y:S02]  /*1a570*/  IMAD.MOV.U32 R104, RZ, RZ, R89 ;  /* 0x000000ffff687224 */ /* 0x000fe400078e0059 */
[----:B------:R-:W1:Y:S03]  /*1a580*/  MUFU.EX2 R0, R0 ;  /* 0x0000000000007308 */ /* 0x000e660000000800 */
[-C--:B------:R-:W-:Y:S01]  /*1a590*/  HMMA.16816.F32.BF16 R4, R76, R20.reuse, R4 ;  /* 0x000000144c04723c */ /* 0x080fe20000041804 */
[C---:B-1----:R-:W-:Y:S01]  /*1a5a0*/  FMUL.FTZ R10, R0.reuse, R110 ;  /* 0x0000006e000a7220 */ /* 0x042fe20000410000 */
[----:B------:R-:W-:Y:S01]  /*1a5b0*/  MOV R110, R61 ;  /* 0x0000003d006e7202 */ /* 0x000fe20000000f00 */
[C---:B------:R-:W-:Y:S01]  /*1a5c0*/  FMUL.FTZ R11, R0.reuse, R111 ;  /* 0x0000006f000b7220 */ /* 0x040fe20000410000 */
[----:B------:R-:W-:Y:S01]  /*1a5d0*/  MOV R111, R63 ;  /* 0x0000003f006f7202 */ /* 0x000fe20000000f00 */
[C---:B------:R-:W-:Y:S02]  /*1a5e0*/  FMUL.FTZ R63, R0.reuse, R163 ;  /* 0x000000a3003f7220 */ /* 0x040fe40000410000 */
[C---:B------:R-:W-:Y:S01]  /*1a5f0*/  FMUL.FTZ R14, R0.reuse, R114 ;  /* 0x00000072000e7220 */ /* 0x040fe20000410000 */
[----:B------:R-:W-:Y:S01]  /*1a600*/  MOV R114, R85 ;  /* 0x0000005500727202 */ /* 0x000fe20000000f00 */
[C---:B------:R-:W-:Y:S01]  /*1a610*/  FMUL.FTZ R47, R0.reuse, R147 ;  /* 0x00000093002f7220 */ /* 0x040fe20000410000 */
[C---:B------:R-:W-:Y:S02]  /*1a620*/  HMMA.16816.F32.BF16 R8, R64.reuse, R20, R8 ;  /* 0x000000144008723c */ /* 0x040fe40000041808 */
[----:B------:R-:W-:Y:S01]  /*1a630*/  FMUL.FTZ R15, R0, R115 ;  /* 0x00000073000f7220 */ /* 0x000fe20000410000 */
[----:B------:R-:W1:Y:S01]  /*1a640*/  LDSM.16.MT88.4 R84, [R209+0x900] ;  /* 0x00090000d154783b */ /* 0x000e620000004200 */
[----:B------:R-:W-:Y:S01]  /*1a650*/  FMUL.FTZ R61, R2, R161 ;  /* 0x000000a1023d7220 */ /* 0x000fe20000410000 */
[----:B------:R-:W-:Y:S01]  /*1a660*/  MUFU.EX2 R115, R44 ;  /* 0x0000002c00737308 */ /* 0x000fe20000000800 */
[----:B------:R-:W-:Y:S02]  /*1a670*/  IMAD.MOV.U32 R161, RZ, RZ, R112 ;  /* 0x000000ffffa17224 */ /* 0x000fe400078e0070 */
[----:B------:R-:W-:Y:S01]  /*1a680*/  FFMA.FTZ R20, R31, c[0x0][0x2d0], -R74 ;  /* 0x0000b4001f147a23 */ /* 0x000fe2000001084a */
[-C--:B------:R-:W-:Y:S03]  /*1a690*/  HMMA.16816.F32.BF16 R12, R64, R22.reuse, R12 ;  /* 0x00000016400c723c */ /* 0x080fe6000004180c */
[C---:B------:R-:W-:Y:S02]  /*1a6a0*/  FMUL.FTZ R21, R69.reuse, R121 ;  /* 0x0000007945157220 */ /* 0x040fe40000410000 */
[C---:B------:R-:W-:Y:S01]  /*1a6b0*/  FMUL.FTZ R26, R0.reuse, R126 ;  /* 0x0000007e001a7220 */ /* 0x040fe20000410000 */
[----:B------:R2:W3:Y:S01]  /*1a6c0*/  MUFU.EX2 R59, R20 ;  /* 0x00000014003b7308 */ /* 0x0004e20000000800 */
[C---:B------:R-:W-:Y:S01]  /*1a6d0*/  FMUL.FTZ R27, R0.reuse, R127 ;  /* 0x0000007f001b7220 */ /* 0x040fe20000410000 */
[C---:B------:R-:W-:Y:S01]  /*1a6e0*/  HMMA.16816.F32.BF16 R16, R76.reuse, R22, R16 ;  /* 0x000000164c10723c */ /* 0x040fe20000041810 */
[C---:B------:R-:W-:Y:S03]  /*1a6f0*/  FMUL.FTZ R30, R0.reuse, R130 ;  /* 0x00000082001e7220 */ /* 0x040fe60000410000 */
[----:B------:R-:W-:Y:S01]  /*1a700*/  FMUL.FTZ R31, R0, R131 ;  /* 0x00000083001f7220 */ /* 0x000fe20000410000 */
[----:B------:R-:W-:Y:S01]  /*1a710*/  MOV R131, R33 ;  /* 0x0000002100837202 */ /* 0x000fe20000000f00 */
[C---:B------:R-:W-:Y:S02]  /*1a720*/  FMUL.FTZ R33, R69.reuse, R133 ;  /* 0x0000008545217220 */ /* 0x040fe40000410000 */
[C---:B------:R-:W-:Y:S02]  /*1a730*/  FMUL.FTZ R22, R68.reuse, R122 ;  /* 0x0000007a44167220 */ /* 0x040fe40000410000 */
[----:B------:R5:W-:Y:S02]  /*1a740*/  MUFU.EX2 R122, R48 ;  /* 0x00000030007a7308 */ /* 0x000be40000000800 */
[C---:B------:R-:W-:Y:S02]  /*1a750*/  FMUL.FTZ R23, R68.reuse, R123 ;  /* 0x0000007b44177220 */ /* 0x040fe40000410000 */
[----:B------:R-:W-:Y:S02]  /*1a760*/  IMAD.MOV.U32 R130, RZ, RZ, R34 ;  /* 0x000000ffff827224 */ /* 0x000fe400078e0022 */
[----:B------:R-:W-:Y:S02]  /*1a770*/  FMUL.FTZ R34, R68, R134 ;  /* 0x0000008644227220 */ /* 0x000fe40000410000 */
[C---:B------:R-:W-:Y:S01]  /*1a780*/  FMUL.FTZ R42, R0.reuse, R142 ;  /* 0x0000008e002a7220 */ /* 0x040fe20000410000 */
[----:B------:R-:W-:Y:S01]  /*1a790*/  LDSM.16.MT88.4 R132, [R212+0x2900] ;  /* 0x00290000d484783b */ /* 0x000fe20000004200 */
[----:B------:R-:W-:Y:S02]  /*1a7a0*/  FMUL.FTZ R43, R0, R143 ;  /* 0x0000008f002b7220 */ /* 0x000fe40000410000 */
[C---:B--2---:R-:W-:Y:S02]  /*1a7b0*/  FMUL.FTZ R20, R69.reuse, R120 ;  /* 0x0000007845147220 */ /* 0x044fe40000410000 */
[----:B------:R2:W-:Y:S01]  /*1a7c0*/  MUFU.EX2 R120, R28 ;  /* 0x0000001c00787308 */ /* 0x0005e20000000800 */
[----:B------:R-:W-:Y:S02]  /*1a7d0*/  FMUL.FTZ R44, R2, R144 ;  /* 0x00000090022c7220 */ /* 0x000fe40000410000 */
[C---:B------:R-:W-:Y:S02]  /*1a7e0*/  FMUL.FTZ R46, R0.reuse, R146 ;  /* 0x00000092002e7220 */ /* 0x040fe40000410000 */
[-C--:B----4-:R-:W-:Y:S01]  /*1a7f0*/  HMMA.16816.F32.BF16 R20, R76, R36.reuse, R20 ;  /* 0x000000244c14723c */ /* 0x090fe20000041814 */
[----:B---3--:R-:W-:Y:S02]  /*1a800*/  IMAD.MOV.U32 R123, RZ, RZ, R59 ;  /* 0x000000ffff7b7224 */ /* 0x008fe400078e003b */
[----:B------:R-:W-:Y:S02]  /*1a810*/  FMUL.FTZ R59, R0, R159 ;  /* 0x0000009f003b7220 */ /* 0x000fe40000410000 */
[C---:B-----5:R-:W-:Y:S02]  /*1a820*/  FMUL.FTZ R48, R69.reuse, R148 ;  /* 0x0000009445307220 */ /* 0x060fe40000410000 */
[----:B------:R-:W-:Y:S01]  /*1a830*/  IMAD.MOV.U32 R148, RZ, RZ, R49 ;  /* 0x000000ffff947224 */ /* 0x000fe200078e0031 */
[C---:B------:R-:W-:Y:S01]  /*1a840*/  HMMA.16816.F32.BF16 R24, R64.reuse, R36, R24 ;  /* 0x000000244018723c */ /* 0x040fe20000041818 */
[----:B------:R-:W-:Y:S03]  /*1a850*/  FMUL.FTZ R49, R69, R149 ;  /* 0x0000009545317220 */ /* 0x000fe60000410000 */
[----:B------:R-:W-:Y:S01]  /*1a860*/  MOV R149, R50 ;  /* 0x0000003200957202 */ /* 0x000fe20000000f00 */
[----:B------:R-:W-:Y:S02]  /*1a870*/  FMUL.FTZ R50, R68, R150 ;  /* 0x0000009644327220 */ /* 0x000fe40000410000 */
[--C-:B------:R-:W-:Y:S02]  /*1a880*/  FFMA.FTZ R36, R40, c[0x0][0x2d0], -R96.reuse ;  /* 0x0000b40028247a23 */ /* 0x100fe40000010860 */
[----:B------:R-:W-:Y:S02]  /*1a890*/  FFMA.FTZ R40, R41, c[0x0][0x2d0], -R96 ;  /* 0x0000b40029287a23 */ /* 0x000fe40000010860 */
[----:B------:R3:W-:Y:S01]  /*1a8a0*/  MUFU.EX2 R129, R36 ;  /* 0x0000002400817308 */ /* 0x0007e20000000800 */
[C---:B--2---:R-:W-:Y:S02]  /*1a8b0*/  FMUL.FTZ R28, R2.reuse, R128 ;  /* 0x00000080021c7220 */ /* 0x044fe40000410000 */
[----:B------:R-:W-:Y:S02]  /*1a8c0*/  IMAD.MOV.U32 R150, RZ, RZ, R51 ;  /* 0x000000ffff967224 */ /* 0x000fe400078e0033 */
[----:B------:R-:W-:Y:S02]  /*1a8d0*/  FMUL.FTZ R41, R2, R141 ;  /* 0x0000008d02297220 */ /* 0x000fe40000410000 */
[C---:B------:R-:W-:Y:S01]  /*1a8e0*/  FMUL.FTZ R51, R68.reuse, R151 ;  /* 0x0000009744337220 */ /* 0x040fe20000410000 */
[-C--:B------:R-:W-:Y:S01]  /*1a8f0*/  HMMA.16816.F32.BF16 R28, R64, R38.reuse, R28 ;  /* 0x00000026401c723c */ /* 0x080fe2000004181c */
[----:B------:R-:W-:Y:S01]  /*1a900*/  MOV R151, R91 ;  /* 0x0000005b00977202 */ /* 0x000fe20000000f00 */
[----:B------:R2:W-:Y:S01]  /*1a910*/  MUFU.EX2 R128, R40 ;  /* 0x0000002800807308 */ /* 0x0005e20000000800 */
[C---:B------:R-:W-:Y:S05]  /*1a920*/  FMUL.FTZ R37, R69.reuse, R137 ;  /* 0x0000008945257220 */ /* 0x040fea0000410000 */
[C---:B------:R-:W-:Y:S04]  /*1a930*/  HMMA.16816.F32.BF16 R32, R76.reuse, R38, R32 ;  /* 0x000000264c20723c */ /* 0x040fe80000041820 */
[----:B------:R4:W-:Y:S03]  /*1a940*/  MUFU.EX2 R137, R58 ;  /* 0x0000003a00897308 */ /* 0x0009e60000000800 */
[C---:B------:R-:W-:Y:S02]  /*1a950*/  FMUL.FTZ R38, R68.reuse, R138 ;  /* 0x0000008a44267220 */ /* 0x040fe40000410000 */
[C---:B---3--:R-:W-:Y:S03]  /*1a960*/  FMUL.FTZ R36, R69.reuse, R136 ;  /* 0x0000008845247220 */ /* 0x048fe60000410000 */
[----:B------:R-:W-:Y:S02]  /*1a970*/  FMUL.FTZ R39, R68, R139 ;  /* 0x0000008b44277220 */ /* 0x000fe40000410000 */
[----:B------:R3:W-:Y:S01]  /*1a980*/  MUFU.EX2 R136, R62 ;  /* 0x0000003e00887308 */ /* 0x0007e20000000800 */
[----:B--2---:R-:W-:Y:S04]  /*1a990*/  FMUL.FTZ R40, R2, R140 ;  /* 0x0000008c02287220 */ /* 0x004fe80000410000 */
[-C--:B------:R-:W-:Y:S08]  /*1a9a0*/  HMMA.16816.F32.BF16 R36, R76, R52.reuse, R36 ;  /* 0x000000344c24723c */ /* 0x080ff00000041824 */
[C---:B------:R-:W-:Y:S01]  /*1a9b0*/  HMMA.16816.F32.BF16 R40, R64.reuse, R52, R40 ;  /* 0x000000344028723c */ /* 0x040fe20000041828 */
[----:B----4-:R-:W-:Y:S06]  /*1a9c0*/  FMUL.FTZ R58, R0, R158 ;  /* 0x0000009e003a7220 */ /* 0x010fec0000410000 */
[--C-:B------:R-:W-:Y:S01]  /*1a9d0*/  FFMA.FTZ R52, R56, c[0x0][0x2d0], -R97.reuse ;  /* 0x0000b40038347a23 */ /* 0x100fe20000010861 */
[-C--:B------:R-:W-:Y:S01]  /*1a9e0*/  HMMA.16816.F32.BF16 R44, R64, R54.reuse, R44 ;  /* 0x00000036402c723c */ /* 0x080fe2000004182c */
[C---:B------:R-:W-:Y:S02]  /*1a9f0*/  FMUL.FTZ R53, R69.reuse, R153 ;  /* 0x0000009945357220 */ /* 0x040fe40000410000 */
[----:B------:R2:W4:Y:S01]  /*1aa00*/  MUFU.EX2 R138, R52 ;  /* 0x00000034008a7308 */ /* 0x0005220000000800 */
[----:B------:R-:W-:Y:S02]  /*1aa10*/  FMUL.FTZ R56, R2, R156 ;  /* 0x0000009c02387220 */ /* 0x000fe40000410000 */
[----:B---3--:R-:W-:Y:S01]  /*1aa20*/  FMUL.FTZ R62, R0, R162 ;  /* 0x000000a2003e7220 */ /* 0x008fe20000410000 */
[----:B------:R-:W-:Y:S01]  /*1aa30*/  MOV R162, R101 ;  /* 0x0000006500a27202 */ /* 0x000fe20000000f00 */
[C---:B------:R-:W-:Y:S07]  /*1aa40*/  HMMA.16816.F32.BF16 R48, R76.reuse, R54, R48 ;  /* 0x000000364c30723c */ /* 0x040fee0000041830 */
[C---:B------:R-:W-:Y:S02]  /*1aa50*/  FMUL.FTZ R54, R68.reuse, R154 ;  /* 0x0000009a44367220 */ /* 0x040fe40000410000 */
[----:B------:R-:W-:Y:S03]  /*1aa60*/  FMUL.FTZ R55, R68, R155 ;  /* 0x0000009b44377220 */ /* 0x000fe60000410000 */
[----:B--2---:R-:W-:Y:S07]  /*1aa70*/  FMUL.FTZ R52, R69, R152 ;  /* 0x0000009845347220 */ /* 0x004fee0000410000 */
        /* <DEDUP_REMOVED lines=93> */
[----:B------:R-:W-:Y:S04]  /*1b050*/  IMAD.MOV.U32 R197, RZ, RZ, R100 ;  /* 0x000000ffffc57224 */ /* 0x000fe800078e0064 */
        /* <DEDUP_REMOVED lines=18> */
[--C-:B--2---:R-:W-:Y:S09]  /*1b180*/  FFMA.FTZ R84, R187, c[0x0][0x2d0], -R96.reuse ;  /* 0x0000b400bb547a23 */ /* 0x104ff20000010860 */
[----:B------:R2:W-:Y:S01]  /*1b190*/  MUFU.EX2 R185, R84 ;  /* 0x0000005400b97308 */ /* 0x0005e20000000800 */
[----:B---3--:R-:W-:Y:S01]  /*1b1a0*/  FFMA.FTZ R92, R186, c[0x0][0x2d0], -R97 ;  /* 0x0000b400ba5c7a23 */ /* 0x008fe20000010861 */
[----:B------:R-:W-:Y:S08]  /*1b1b0*/  MOV R186, R106 ;  /* 0x0000006a00ba7202 */ /* 0x000ff00000000f00 */
[----:B------:R3:W-:Y:S01]  /*1b1c0*/  MUFU.EX2 R103, R92 ;  /* 0x0000005c00677308 */ /* 0x0007e20000000800 */
[----:B-1----:R-:W1:Y:S01]  /*1b1d0*/  LDSM.16.MT88.4 R88, [R211+0x1100] ;  /* 0x00110000d358783b */ /* 0x002e620000004200 */
[----:B--2---:R-:W-:Y:S02]  /*1b1e0*/  FFMA.FTZ R84, R190, c[0x0][0x2d0], -R96 ;  /* 0x0000b400be547a23 */ /* 0x004fe40000010860 */
[----:B------:R-:W-:Y:S06]  /*1b1f0*/  IMAD.MOV.U32 R190, RZ, RZ, R109 ;  /* 0x000000ffffbe7224 */ /* 0x000fec00078e006d */
[----:B------:R2:W4:Y:S01]  /*1b200*/  MUFU.EX2 R187, R84 ;  /* 0x0000005400bb7308 */ /* 0x0005220000000800 */
[----:B---3--:R-:W-:Y:S01]  /*1b210*/  FFMA.FTZ R92, R227, c[0x0][0x2d0], -R75 ;  /* 0x0000b400e35c7a23 */ /* 0x008fe2000001084b */
[----:B------:R-:W-:Y:S02]  /*1b220*/  MOV R227, R120 ;  /* 0x0000007800e37202 */ /* 0x000fe40000000f00 */
[----:B------:R-:W-:Y:S01]  /*1b230*/  MOV R120, R110 ;  /* 0x0000006e00787202 */ /* 0x000fe20000000f00 */
        /* <DEDUP_REMOVED lines=8> */
[--C-:B------:R-:W-:Y:S01]  /*1b2c0*/  FFMA.FTZ R80, R230, c[0x0][0x2d0], -R74.reuse ;  /* 0x0000b400e6507a23 */ /* 0x100fe2000001084a */
        /* <DEDUP_REMOVED lines=13> */
[----:B-1----:R-:W-:Y:S02]  /*1b3a0*/  FFMA.FTZ R80, R200, c[0x0][0x2d0], -R75 ;  /* 0x0000b400c8507a23 */ /* 0x002fe4000001084b */
[----:B------:R-:W-:Y:S07]  /*1b3b0*/  IMAD.MOV.U32 R200, RZ, RZ, R115 ;  /* 0x000000ffffc87224 */ /* 0x000fee00078e0073 */
        /* <DEDUP_REMOVED lines=9> */
[----:B------:R-:W-:Y:S02]  /*1b450*/  IMAD.MOV.U32 R233, RZ, RZ, R123 ;  /* 0x000000ffffe97224 */ /* 0x000fe400078e007b */
[----:B------:R1:W-:Y:S01]  /*1b460*/  MUFU.EX2 R158, R84 ;  /* 0x00000054009e7308 */ /* 0x0003e20000000800 */
[----:B------:R-:W-:Y:S04]  /*1b470*/  MOV R123, R114 ;  /* 0x00000072007b7202 */ /* 0x000fe80000000f00 */
[C---:B------:R-:W-:Y:S08]  /*1b480*/  HMMA.16816.F32.BF16 R16, R76.reuse, R86, R16 ;  /* 0x000000564c10723c */ /* 0x040ff00000041810 */
[-C--:B------:R-:W-:Y:S08]  /*1b490*/  HMMA.16816.F32.BF16 R20, R76, R88.reuse, R20 ;  /* 0x000000584c14723c */ /* 0x080ff00000041814 */
[C---:B------:R-:W-:Y:S01]  /*1b4a0*/  HMMA.16816.F32.BF16 R24, R80.reuse, R88, R24 ;  /* 0x000000585018723c */ /* 0x040fe20000041818 */
[----:B-1----:R-:W-:Y:S03]  /*1b4b0*/  FFMA.FTZ R84, R234, c[0x0][0x2d0], -R74 ;  /* 0x0000b400ea547a23 */ /* 0x002fe6000001084a */
[----:B------:R-:W-:Y:S03]  /*1b4c0*/  MOV R234, R160 ;  /* 0x000000a000ea7202 */ /* 0x000fe60000000f00 */
[--C-:B------:R-:W-:Y:S01]  /*1b4d0*/  FFMA.FTZ R88, R226, c[0x0][0x2d0], -R96.reuse ;  /* 0x0000b400e2587a23 */ /* 0x100fe20000010860 */
[-C--:B------:R-:W-:Y:S01]  /*1b4e0*/  HMMA.16816.F32.BF16 R28, R80, R90.reuse, R28 ;  /* 0x0000005a501c723c */ /* 0x080fe2000004181c */
[----:B------:R1:W-:Y:S03]  /*1b4f0*/  MUFU.EX2 R180, R84 ;  /* 0x0000005400b47308 */ /* 0x0003e60000000800 */
[----:B------:R-:W-:Y:S04]  /*1b500*/  MOV R226, R108 ;  /* 0x0000006c00e27202 */ /* 0x000fe80000000f00 */
[C---:B------:R-:W-:Y:S03]  /*1b510*/  HMMA.16816.F32.BF16 R32, R76.reuse, R90, R32 ;  /* 0x0000005a4c20723c */ /* 0x040fe60000041820 */
[----:B------:R3:W-:Y:S05]  /*1b520*/  MUFU.EX2 R156, R88 ;  /* 0x00000058009c7308 */ /* 0x0007ea0000000800 */
[-C--:B--2---:R-:W-:Y:S08]  /*1b530*/  HMMA.16816.F32.BF16 R36, R76, R92.reuse, R36 ;  /* 0x0000005c4c24723c */ /* 0x084ff00000041824 */
[C---:B------:R-:W-:Y:S01]  /*1b540*/  HMMA.16816.F32.BF16 R40, R80.reuse, R92, R40 ;  /* 0x0000005c5028723c */ /* 0x040fe20000041828 */
[----:B-1----:R-:W-:Y:S03]  /*1b550*/  FFMA.FTZ R84, R231, c[0x0][0x2d0], -R75 ;  /* 0x0000b400e7547a23 */ /* 0x002fe6000001084b */
[----:B------:R-:W-:Y:S01]  /*1b560*/  IMAD.MOV.U32 R231, RZ, RZ, R161 ;  /* 0x000000ffffe77224 */ /* 0x000fe200078e00a1 */
[----:B------:R1:W-:Y:S02]  /*1b570*/  MUFU.EX2 R157, R84 ;  /* 0x00000054009d7308 */ /* 0x0003e40000000800 */
[----:B------:R-:W-:Y:S01]  /*1b580*/  FFMA.FTZ R92, R191, c[0x0][0x2d0], -R97 ;  /* 0x0000b400bf5c7a23 */ /* 0x000fe20000010861 */
[-C--:B------:R-:W-:Y:S01]  /*1b590*/  HMMA.16816.F32.BF16 R44, R80, R94.reuse, R44 ;  /* 0x0000005e502c723c */ /* 0x080fe2000004182c */
[--C-:B---3--:R-:W-:Y:S03]  /*1b5a0*/  FFMA.FTZ R88, R228, c[0x0][0x2d0], -R96.reuse ;  /* 0x0000b400e4587a23 */ /* 0x108fe60000010860 */
[----:B------:R-:W-:Y:S03]  /*1b5b0*/  MOV R228, R162 ;  /* 0x000000a200e47202 */ /* 0x000fe60000000f00 */
[----:B------:R2:W-:Y:S01]  /*1b5c0*/  MUFU.EX2 R100, R92 ;  /* 0x0000005c00647308 */ /* 0x0005e20000000800 */
[C---:B------:R-:W-:Y:S09]  /*1b5d0*/  HMMA.16816.F32.BF16 R48, R76.reuse, R94, R48 ;  /* 0x0000005e4c30723c */ /* 0x040ff20000041830 */
[----:B------:R3:W-:Y:S03]  /*1b5e0*/  MUFU.EX2 R178, R88 ;  /* 0x0000005800b27308 */ /* 0x0007e60000000800 */
[----:B-1----:R-:W-:Y:S02]  /*1b5f0*/  FFMA.FTZ R84, R232, c[0x0][0x2d0], -R75 ;  /* 0x0000b400e8547a23 */ /* 0x002fe4000001084b */
[----:B------:R-:W4:Y:S05]  /*1b600*/  LDL.LU R232, [R1+0x1c] ;  /* 0x00001c0001e87983 */ /* 0x000f2a0000300800 */
[----:B------:R1:W-:Y:S01]  /*1b610*/  MUFU.EX2 R179, R84 ;  /* 0x0000005400b37308 */ /* 0x0003e20000000800 */
[----:B------:R-:W5:Y:S01]  /*1b620*/  LDL.LU R163, [R1+0x14] ;  /* 0x0000140001a37983 */ /* 0x000f620000300800 */
[----:B--2---:R-:W-:Y:S03]  /*1b630*/  FFMA.FTZ R92, R192, c[0x0][0x2d0], -R97 ;  /* 0x0000b400c05c7a23 */ /* 0x004fe60000010861 */
[----:B------:R-:W2:Y:S05]  /*1b640*/  LDL.LU R112, [R1+0x18] ;  /* 0x0000180001707983 */ /* 0x000eaa0000300800 */
[----:B------:R1:W-:Y:S01]  /*1b650*/  MUFU.EX2 R99, R92 ;  /* 0x0000005c00637308 */ /* 0x0003e20000000800 */
[--C-:B---3--:R-:W-:Y:S09]  /*1b660*/  FFMA.FTZ R88, R229, c[0x0][0x2d0], -R96.reuse ;  /* 0x0000b400e5587a23 */ /* 0x108ff20000010860 */
[----:B------:R3:W3:Y:S01]  /*1b670*/  MUFU.EX2 R177, R88 ;  /* 0x0000005800b17308 */ /* 0x0006e20000000800 */
[----:B-1----:R-:W-:Y:S02]  /*1b680*/  FFMA.FTZ R84, R203, c[0x0][0x2d0], -R96 ;  /* 0x0000b400cb547a23 */ /* 0x002fe40000010860 */
[----:B------:R-:W-:Y:S02]  /*1b690*/  IMAD.MOV.U32 R203, RZ, RZ, R117 ;  /* 0x000000ffffcb7224 */ /* 0x000fe400078e0075 */
[----:B------:R-:W-:Y:S05]  /*1b6a0*/  LDSM.16.MT88.4 R116, [R209+0x2900] ;  /* 0x00290000d174783b */ /* 0x000fea0000004200 */
[----:B------:R1:W-:Y:S01]  /*1b6b0*/  MUFU.EX2 R155, R84 ;  /* 0x00000054009b7308 */ /* 0x0003e20000000800 */
[----:B------:R-:W-:Y:S09]  /*1b6c0*/  FFMA.FTZ R92, R237, c[0x0][0x2d0], -R75 ;  /* 0x0000b400ed5c7a23 */ /* 0x000ff2000001084b */
[----:B------:R1:W-:Y:S01]  /*1b6d0*/  MUFU.EX2 R172, R92 ;  /* 0x0000005c00ac7308 */ /* 0x0003e20000000800 */
[--C-:B---3--:R-:W-:Y:S09]  /*1b6e0*/  FFMA.FTZ R88, R236, c[0x0][0x2d0], -R74.reuse ;  /* 0x0000b400ec587a23 */ /* 0x108ff2000001084a */
[----:B------:R3:W-:Y:S01]  /*1b6f0*/  MUFU.EX2 R176, R88 ;  /* 0x0000005800b07308 */ /* 0x0007e20000000800 */
[----:B-1----:R-:W1:Y:S08]  /*1b700*/  LDSM.16.MT88.4 R84, [R211+0x1900] ;  /* 0x00190000d354783b */ /* 0x002e700000004200 */
[----:B------:R-:W-:Y:S01]  /*1b710*/  LDSM.16.MT88.4 R92, [R210+0x2100] ;  /* 0x00210000d25c783b */ /* 0x000fe20000004200 */
[--C-:B---3--:R-:W-:Y:S04]  /*1b720*/  FFMA.FTZ R88, R188, c[0x0][0x2d0], -R97.reuse ;  /* 0x0000b400bc587a23 */ /* 0x108fe80000010861 */
[----:B------:R3:W3:Y:S01]  /*1b730*/  MUFU.EX2 R101, R88 ;  /* 0x0000005800657308 */ /* 0x0006e20000000800 */
        /* <DEDUP_REMOVED lines=9> */
[----:B------:R-:W-:Y:S01]  /*1b7d0*/  F2FP.BF16.PACK_AB R81, R100, R101 ;  /* 0x000000656451723e */ /* 0x000fe200000010ff */
[----:B------:R1:W1:Y:S02]  /*1b7e0*/  MUFU.EX2 R175, R80 ;  /* 0x0000005000af7308 */ /* 0x0002640000000800 */
[----:B------:R-:W-:Y:S02]  /*1b7f0*/  F2FP.BF16.PACK_AB R76, R182, R183 ;  /* 0x000000b7b64c723e */ /* 0x000fe400000010ff */
[----:B------:R-:W-:Y:S03]  /*1b800*/  F2FP.BF16.PACK_AB R77, R181, R159 ;  /* 0x0000009fb54d723e */ /* 0x000fe600000010ff */
[----:B------:R-:W-:Y:S02]  /*1b810*/  F2FP.BF16.PACK_AB R78, R180, R158 ;  /* 0x0000009eb44e723e */ /* 0x000fe400000010ff */
[----:B------:R-:W-:Y:S01]  /*1b820*/  F2FP.BF16.PACK_AB R79, R179, R157 ;  /* 0x0000009db34f723e */ /* 0x000fe200000010ff */
[----:B---3--:R-:W3:Y:S01]  /*1b830*/  LDSM.16.MT88.4 R84, [R212+0x2100] ;  /* 0x00210000d454783b */ /* 0x008ee20000004200 */
[----:B------:R-:W-:Y:S05]  /*1b840*/  F2FP.BF16.PACK_AB R83, R98, R99 ;  /* 0x000000636253723e */ /* 0x000fea00000010ff */
[-C--:B-1----:R-:W-:Y:S01]  /*1b850*/  HMMA.16816.F32.BF16 R4, R76, R88.reuse, R4 ;  /* 0x000000584c04723c */ /* 0x082fe20000041804 */
[--C-:B------:R-:W-:Y:S01]  /*1b860*/  FFMA.FTZ R80, R235, c[0x0][0x2d0], -R75.reuse ;  /* 0x0000b400eb507a23 */ /* 0x100fe2000001084b */
[----:B------:R-:W-:Y:S03]  /*1b870*/  F2FP.BF16.PACK_AB R164, R175, R176 ;  /* 0x000000b0afa4723e */ /* 0x000fe600000010ff */
[----:B------:R1:W1:Y:S02]  /*1b880*/  MUFU.EX2 R174, R80 ;  /* 0x0000005000ae7308 */ /* 0x0002640000000800 */
[----:B-1----:R-:W-:Y:S02]  /*1b890*/  F2FP.BF16.PACK_AB R80, R156, R155 ;  /* 0x0000009b9c50723e */ /* 0x002fe400000010ff */
[----:B------:R-:W-:Y:S05]  /*1b8a0*/  F2FP.BF16.PACK_AB R165, R172, R174 ;  /* 0x000000aeaca5723e */ /* 0x000fea00000010ff */
[C---:B------:R-:W-:Y:S07]  /*1b8b0*/  HMMA.16816.F32.BF16 R8, R80.reuse, R88, R8 ;  /* 0x000000585008723c */ /* 0x040fee0000041808 */
[--C-:B------:R-:W-:Y:S01]  /*1b8c0*/  FFMA.FTZ R88, R247, c[0x0][0x2d0], -R74.reuse ;  /* 0x0000b400f7587a23 */ /* 0x100fe2000001084a */
[-C--:B------:R-:W-:Y:S01]  /*1b8d0*/  HMMA.16816.F32.BF16 R12, R80, R90.reuse, R12 ;  /* 0x0000005a500c723c */ /* 0x080fe2000004180c */
[----:B------:R-:W-:Y:S02]  /*1b8e0*/  FFMA.FTZ R74, R249, c[0x0][0x2d0], -R74 ;  /* 0x0000b400f94a7a23 */ /* 0x000fe4000001084a */
[----:B------:R1:W-:Y:S05]  /*1b8f0*/  MUFU.EX2 R173, R88 ;  /* 0x0000005800ad7308 */ /* 0x0003ea0000000800 */
[C---:B------:R-:W-:Y:S05]  /*1b900*/  HMMA.16816.F32.BF16 R16, R76.reuse, R90, R16 ;  /* 0x0000005a4c10723c */ /* 0x040fea0000041810 */
[----:B------:R1:W1:Y:S03]  /*1b910*/  MUFU.EX2 R171, R74 ;  /* 0x0000004a00ab7308 */ /* 0x0002660000000800 */
[-C--:B---3--:R-:W-:Y:S08]  /*1b920*/  HMMA.16816.F32.BF16 R20, R76, R84.reuse, R20 ;  /* 0x000000544c14723c */ /* 0x088ff00000041814 */
[C---:B------:R-:W-:Y:S01]  /*1b930*/  HMMA.16816.F32.BF16 R24, R80.reuse, R84, R24 ;  /* 0x000000545018723c */ /* 0x040fe20000041818 */
[----:B-1----:R-:W1:Y:S07]  /*1b940*/  LDSM.16.MT88.4 R88, [R211+0x2100] ;  /* 0x00210000d358783b */ /* 0x002e6e0000004200 */
[-C--:B------:R-:W-:Y:S01]  /*1b950*/  HMMA.16816.F32.BF16 R28, R80, R86.reuse, R28 ;  /* 0x00000056501c723c */ /* 0x080fe2000004181c */
[--C-:B------:R-:W-:Y:S03]  /*1b960*/  FFMA.FTZ R74, R243, c[0x0][0x2d0], -R75.reuse ;  /* 0x0000b400f34a7a23 */ /* 0x100fe6000001084b */
[----:B------:R-:W-:Y:S01]  /*1b970*/  F2FP.BF16.PACK_AB R166, R171, R173 ;  /* 0x000000adaba6723e */ /* 0x000fe200000010ff */
[----:B------:R-:W-:Y:S03]  /*1b980*/  FFMA.FTZ R75, R245, c[0x0][0x2d0], -R75 ;  /* 0x0000b400f54b7a23 */ /* 0x000fe6000001084b */
[C---:B------:R-:W-:Y:S01]  /*1b990*/  HMMA.16816.F32.BF16 R32, R76.reuse, R86, R32 ;  /* 0x000000564c20723c */ /* 0x040fe20000041820 */
[----:B------:R3:W-:Y:S07]  /*1b9a0*/  MUFU.EX2 R170, R74 ;  /* 0x0000004a00aa7308 */ /* 0x0007ee0000000800 */
[-C--:B------:R-:W-:Y:S03]  /*1b9b0*/  HMMA.16816.F32.BF16 R36, R76, R92.reuse, R36 ;  /* 0x0000005c4c24723c */ /* 0x080fe60000041824 */
[----:B------:R-:W1:Y:S05]  /*1b9c0*/  MUFU.EX2 R169, R75 ;  /* 0x0000004b00a97308 */ /* 0x000e6a0000000800 */
[C---:B------:R-:W-:Y:S08]  /*1b9d0*/  HMMA.16816.F32.BF16 R40, R80.reuse, R92, R40 ;  /* 0x0000005c5028723c */ /* 0x040ff00000041828 */
[-C--:B------:R-:W-:Y:S01]  /*1b9e0*/  HMMA.16816.F32.BF16 R44, R80, R94.reuse, R44 ;  /* 0x0000005e502c723c */ /* 0x080fe2000004182c */
[--C-:B---3--:R-:W-:Y:S04]  /*1b9f0*/  FFMA.FTZ R74, R238, c[0x0][0x2d0], -R96.reuse ;  /* 0x0000b400ee4a7a23 */ /* 0x108fe80000010860 */
[----:B------:R3:W-:Y:S03]  /*1ba00*/  MUFU.EX2 R168, R74 ;  /* 0x0000004a00a87308 */ /* 0x0007e60000000800 */
[C---:B------:R-:W-:Y:S01]  /*1ba10*/  HMMA.16816.F32.BF16 R48, R76.reuse, R94, R48 ;  /* 0x0000005e4c30723c */ /* 0x040fe20000041830 */
[----:B-1----:R-:W-:Y:S07]  /*1ba20*/  F2FP.BF16.PACK_AB R167, R169, R170 ;  /* 0x000000aaa9a7723e */ /* 0x002fee00000010ff */
[-C--:B------:R-:W-:Y:S08]  /*1ba30*/  HMMA.16816.F32.BF16 R52, R76, R88.reuse, R52 ;  /* 0x000000584c34723c */ /* 0x080ff00000041834 */
[C---:B------:R-:W-:Y:S01]  /*1ba40*/  HMMA.16816.F32.BF16 R56, R80.reuse, R88, R56 ;  /* 0x000000585038723c */ /* 0x040fe20000041838 */
[--C-:B---3--:R-:W-:Y:S07]  /*1ba50*/  FFMA.FTZ R74, R239, c[0x0][0x2d0], -R96.reuse ;  /* 0x0000b400ef4a7a23 */ /* 0x108fee0000010860 */
[-C--:B------:R-:W-:Y:S01]  /*1ba60*/  HMMA.16816.F32.BF16 R60, R80, R90.reuse, R60 ;  /* 0x0000005a503c723c */ /* 0x080fe2000004183c */
[----:B------:R1:W3:Y:S07]  /*1ba70*/  MUFU.EX2 R85, R74 ;  /* 0x0000004a00557308 */ /* 0x0002ee0000000800 */
[----:B------:R-:W-:Y:S01]  /*1ba80*/  HMMA.16816.F32.BF16 R64, R76, R90, R64 ;  /* 0x0000005a4c40723c */ /* 0x000fe20000041840 */
[----:B-----5:R-:W-:Y:S07]  /*1ba90*/  FFMA.FTZ R69, R69, R163, R197 ;  /* 0x000000a345457223 */ /* 0x020fee00000100c5 */
[-C--:B------:R-:W-:Y:S01]  /*1baa0*/  HMMA.16816.F32.BF16 R104, R164, R116.reuse, R4 ;  /* 0x00000074a468723c */ /* 0x080fe20000041804 */
[----:B------:R-:W-:Y:S03]  /*1bab0*/  IMAD.MOV.U32 R197, RZ, RZ, R111 ;  /* 0x000000ffffc57224 */ /* 0x000fe600078e006f */
[----:B--2---:R-:W-:Y:S03]  /*1bac0*/  FFMA.FTZ R68, R68, R112, R113 ;  /* 0x0000007044447223 */ /* 0x004fe60000010071 */
[----:B----4-:R-:W-:Y:S01]  /*1bad0*/  FFMA.FTZ R4, R2, R232, R203 ;  /* 0x000000e802047223 */ /* 0x010fe200000100cb */
[----:B------:R-:W-:Y:S01]  /*1bae0*/  MOV R203, R151 ;  /* 0x0000009700cb7202 */ /* 0x000fe20000000f00 */
[--C-:B-1----:R-:W-:Y:S03]  /*1baf0*/  FFMA.FTZ R74, R240, c[0x0][0x2d0], -R96.reuse ;  /* 0x0000b400f04a7a23 */ /* 0x102fe60000010860 */
[----:B------:R-:W-:Y:S01]  /*1bb00*/  FFMA.FTZ R96, R241, c[0x0][0x2d0], -R96 ;  /* 0x0000b400f1607a23 */ /* 0x000fe20000010860 */
[----:B------:R1:W-:Y:S01]  /*1bb10*/  MUFU.EX2 R86, R74 ;  /* 0x0000004a00567308 */ /* 0x0003e20000000800 */
[----:B------:R-:W-:Y:S01]  /*1bb20*/  FADD.FTZ R2, R149, R69 ;  /* 0x0000004595027221 */ /* 0x000fe20000010000 */
[----:B------:R-:W-:Y:S01]  /*1bb30*/  MOV R232, R150 ;  /* 0x0000009600e87202 */ /* 0x000fe20000000f00 */
[----:B------:R-:W-:Y:S01]  /*1bb40*/  FADD.FTZ R6, R148, R68 ;  /* 0x0000004494067221 */ /* 0x000fe20000010000 */
[----:B---3--:R-:W-:Y:S01]  /*1bb50*/  F2FP.BF16.PACK_AB R160, R85, R168 ;  /* 0x000000a855a0723e */ /* 0x008fe200000010ff */
[----:B------:R-:W-:Y:S01]  /*1bb60*/  FADD.FTZ R4, R228, R4 ;  /* 0x00000004e4047221 */ /* 0x000fe20000010000 */
[----:B------:R-:W2:Y:S01]  /*1bb70*/  LDSM.16.MT88.4 R148, [R210+0x2900] ;  /* 0x00290000d294783b */ /* 0x000ea20000004200 */
[----:B------:R-:W-:Y:S02]  /*1bb80*/  FADD.FTZ R2, R231, R2 ;  /* 0x00000002e7027221 */ /* 0x000fe40000010000 */
[----:B------:R-:W-:Y:S01]  /*1bb90*/  FADD.FTZ R6, R234, R6 ;  /* 0x00000006ea067221 */ /* 0x000fe20000010000 */
[----:B------:R-:W3:Y:S01]  /*1bba0*/  MUFU.EX2 R96, R96 ;  /* 0x0000006000607308 */ /* 0x000ee20000000800 */
[----:B------:R-:W-:Y:S01]  /*1bbb0*/  IMAD.MOV.U32 R231, RZ, RZ, R233 ;  /* 0x000000ffffe77224 */ /* 0x000fe200078e00e9 */
[----:B------:R-:W-:Y:S01]  /*1bbc0*/  MOV R234, R227 ;  /* 0x000000e300ea7202 */ /* 0x000fe20000000f00 */
[----:B------:R-:W-:Y:S01]  /*1bbd0*/  FADD.FTZ R5, R123, R4 ;  /* 0x000000047b057221 */ /* 0x000fe20000010000 */
[----:B------:R-:W-:Y:S01]  /*1bbe0*/  MOV R233, R200 ;  /* 0x000000c800e97202 */ /* 0x000fe20000000f00 */
        /* <DEDUP_REMOVED lines=8> */
[----:B-1----:R-:W-:Y:S02]  /*1bc70*/  FFMA.FTZ R74, R199, c[0x0][0x2d0], -R97 ;  /* 0x0000b400c74a7a23 */ /* 0x002fe40000010861 */
[----:B------:R-:W-:Y:S02]  /*1bc80*/  FADD.FTZ R5, R124, R2 ;  /* 0x000000027c057221 */ /* 0x000fe40000010000 */
[----:B------:R-:W-:Y:S01]  /*1bc90*/  FADD.FTZ R4, R203, R7 ;  /* 0x00000007cb047221 */ /* 0x000fe20000010000 */
[----:B------:R1:W-:Y:S01]  /*1bca0*/  MUFU.EX2 R84, R74 ;  /* 0x0000004a00547308 */ /* 0x0003e20000000800 */
[----:B------:R-:W-:Y:S02]  /*1bcb0*/  FADD.FTZ R2, R232, R6 ;  /* 0x00000006e8027221 */ /* 0x000fe40000010000 */
[----:B------:R-:W-:Y:S01]  /*1bcc0*/  FADD.FTZ R7, R131, R4 ;  /* 0x0000000483077221 */ /* 0x000fe20000010000 */
[----:B---3--:R-:W-:Y:S01]  /*1bcd0*/  F2FP.BF16.PACK_AB R162, R96, R86 ;  /* 0x0000005660a2723e */ /* 0x008fe200000010ff */
[----:B------:R-:W-:Y:S02]  /*1bce0*/  FADD.FTZ R6, R130, R2 ;  /* 0x0000000282067221 */ /* 0x000fe40000010000 */
[----:B------:R-:W-:Y:S02]  /*1bcf0*/  FADD.FTZ R2, R231, R7 ;  /* 0x00000007e7027221 */ /* 0x000fe40000010000 */
[----:B------:R-:W-:Y:S02]  /*1bd00*/  IMAD.MOV.U32 R227, RZ, RZ, R122 ;  /* 0x000000ffffe37224 */ /* 0x000fe400078e007a */
[----:B------:R-:W-:Y:S01]  /*1bd10*/  IMAD.MOV.U32 R186, RZ, RZ, R184 ;  /* 0x000000ffffba7224 */ /* 0x000fe200078e00b8 */
[----:B------:R-:W-:Y:S01]  /*1bd20*/  MOV R184, R190 ;  /* 0x000000be00b87202 */ /* 0x000fe20000000f00 */
[----:B------:R-:W-:Y:S01]  /*1bd30*/  IMAD.MOV.U32 R197, RZ, RZ, R126 ;  /* 0x000000ffffc57224 */ /* 0x000fe200078e007e */
[----:B------:R-:W-:Y:S01]  /*1bd40*/  MOV R190, R125 ;  /* 0x0000007d00be7202 */ /* 0x000fe20000000f00 */
[--C-:B-1----:R-:W-:Y:S04]  /*1bd50*/  FFMA.FTZ R74, R202, c[0x0][0x2d0], -R97.reuse ;  /* 0x0000b400ca4a7a23 */ /* 0x102fe80000010861 */
[----:B------:R1:W3:Y:S02]  /*1bd60*/  MUFU.EX2 R75, R74 ;  /* 0x0000004a004b7308 */ /* 0x0002e40000000800 */
[--C-:B-1----:R-:W-:Y:S01]  /*1bd70*/  FFMA.FTZ R74, R201, c[0x0][0x2d0], -R97.reuse ;  /* 0x0000b400c94a7a23 */ /* 0x102fe20000010861 */
[----:B---3--:R-:W-:Y:S01]  /*1bd80*/  F2FP.BF16.PACK_AB R161, R75, R84 ;  /* 0x000000544ba1723e */ /* 0x008fe200000010ff */
[----:B------:R-:W-:Y:S02]  /*1bd90*/  FFMA.FTZ R97, R73, c[0x0][0x2d0], -R97 ;  /* 0x0000b40049617a23 */ /* 0x000fe40000010861 */
[----:B------:R-:W3:Y:S04]  /*1bda0*/  LDL.LU R73, [R1+0x20] ;  /* 0x0000200001497983 */ /* 0x000ee80000300800 */
[----:B------:R-:W-:Y:S10]  /*1bdb0*/  MUFU.EX2 R74, R74 ;  /* 0x0000004a004a7308 */ /* 0x000ff40000000800 */
[----:B------:R-:W1:Y:S02]  /*1bdc0*/  MUFU.EX2 R97, R97 ;  /* 0x0000006100617308 */ /* 0x000e640000000800 */
[----:B-1----:R-:W-:Y:S07]  /*1bdd0*/  F2FP.BF16.PACK_AB R163, R97, R74 ;  /* 0x0000004a61a3723e */ /* 0x002fee00000010ff */
[C---:B------:R-:W-:Y:S07]  /*1bde0*/  HMMA.16816.F32.BF16 R108, R160.reuse, R116, R8 ;  /* 0x00000074a06c723c */ /* 0x040fee0000041808 */
[----:B------:R-:W-:Y:S01]  /*1bdf0*/  FADD.FTZ R9, R227, R2 ;  /* 0x00000002e3097221 */ /* 0x000fe20000010000 */
[-C--:B------:R-:W-:Y:S08]  /*1be00*/  HMMA.16816.F32.BF16 R112, R160, R118.reuse, R12 ;  /* 0x00000076a070723c */ /* 0x080ff0000004180c */
[C---:B------:R-:W-:Y:S08]  /*1be10*/  HMMA.16816.F32.BF16 R116, R164.reuse, R118, R16 ;  /* 0x00000076a474723c */ /* 0x040ff00000041810 */
[-C--:B------:R-:W-:Y:S08]  /*1be20*/  HMMA.16816.F32.BF16 R120, R164, R132.reuse, R20 ;  /* 0x00000084a478723c */ /* 0x080ff00000041814 */
[C---:B------:R-:W-:Y:S01]  /*1be30*/  HMMA.16816.F32.BF16 R124, R160.reuse, R132, R24 ;  /* 0x00000084a07c723c */ /* 0x040fe20000041818 */
[----:B---3--:R-:W-:Y:S04]  /*1be40*/  FFMA.FTZ R0, R0, R73, R204 ;  /* 0x0000004900007223 */ /* 0x008fe800000100cc */
        /* <DEDUP_REMOVED lines=10> */
[----:B------:R-:W1:Y:S01]  /*1bef0*/  LDSM.16.MT88.4 R4, [R211+0x2900] ;  /* 0x00290000d304783b */ /* 0x000e620000004200 */
        /* <DEDUP_REMOVED lines=40> */
[-C--:B-1----:R-:W-:Y:S01]  /*1c180*/  HMMA.16816.F32.BF16 R152, R164, R4.reuse, R52 ;  /* 0x00000004a498723c */ /* 0x082fe20000041834 */
        /* <DEDUP_REMOVED lines=42> */
.L_x_454:
        /* <DEDUP_REMOVED lines=28> */
.L_x_475:
[----:B------:R-:W-:Y:S02]  /*1c5f0*/  UMOV UR11, 0x1 ;  /* 0x00000001000b7882 */ /* 0x000fe40000000000 */
[----:B------:R-:W-:Y:S02]  /*1c600*/  ULDC UR10, c[0x0][0x32c] ;  /* 0x0000cb00000a7ab9 */ /* 0x000fe40000000800 */
[----:B------:R-:W-:-:S03]  /*1c610*/  UISETP.NE.AND UP0, UPT, UR11, UR10, UPT ;  /* 0x0000000a0b00728c */ /* 0x000fc6000bf05270 */
[----:B------:R-:W-:Y:S02]  /*1c620*/  ULDC.64 UR10, c[0x0][0x330] ;  /* 0x0000cc00000a7ab9 */ /* 0x000fe40000000a00 */
[----:B------:R-:W-:-:S07]  /*1c630*/  UIMAD.WIDE.U32 UR28, UR13, UR10, URZ ;  /* 0x0000000a0d1c72a5 */ /* 0x000fce000f8e003f */
[----:B------:R-:W-:Y:S02]  /*1c640*/  @UP0 UMOV UR25, UR29 ;  /* 0x0000001d00190c82 */ /* 0x000fe40008000000 */
[----:B------:R-:W-:Y:S02]  /*1c650*/  @UP0 USHF.R.U32.HI UR13, URZ, UR11, UR25 ;  /* 0x0000000b3f0d0299 */ /* 0x000fe40008011619 */
.L_x_476:
[----:B------:R-:W-:Y:S02]  /*1c660*/  ULDC UR10, c[0x0][0x32c] ;  /* 0x0000cb00000a7ab9 */ /* 0x000fe40000000800 */
[----:B------:R-:W-:-:S04]  /*1c670*/  UIMAD UR10, UR13, UR10, URZ ;  /* 0x0000000a0d0a72a4 */ /* 0x000fc8000f8e023f */
[----:B------:R-:W-:-:S04]  /*1c680*/  UISETP.LT.AND UP0, UPT, UR7, UR10, UPT ;  /* 0x0000000a0700728c */ /* 0x000fc8000bf01270 */
[----:B------:R-:W-:-:S04]  /*1c690*/  USEL UR7, UR7, UR10, !UP0 ;  /* 0x0000000a07077287 */ /* 0x000fc8000c000000 */
.L_x_474:
        /* <DEDUP_REMOVED lines=13> */
.L_x_480:
[----:B--2---:R-:W2:Y:S01]  /*1c770*/  LDL R0, [R1+0xc] ;  /* 0x00000c0001007983 */ /* 0x004ea20000100800 */
[----:B------:R-:W-:Y:S04]  /*1c780*/  DEPBAR.LE SB0, 0x0 ;  /* 0x000080000000791a */ /* 0x000fe80000000000 */
[----:B------:R-:W-:Y:S01]  /*1c790*/  BAR.SYNC.DEFER_BLOCKING 0x0 ;  /* 0x0000000000007b1d */ /* 0x000fe20000010000 */
[----:B------:R-:W-:Y:S06]  /*1c7a0*/  UISETP.GT.AND UP0, UPT, UR4, UR12, UPT ;  /* 0x0000000c0400728c */ /* 0x000fec000bf04270 */
[----:B------:R-:W-:Y:S01]  /*1c7b0*/  PLOP3.LUT P0, PT, PT, PT, UP0, 0x80, 0x0 ;  /* 0x000000000000781c */ /* 0x000fe20003f0f008 */
[----:B-----5:R1:W3:Y:S04]  /*1c7c0*/  LDSM.16.M88.4 R96, [R215+0x6100] ;  /* 0x00610000d760783b */ /* 0x0202e80000000200 */
        /* <DEDUP_REMOVED lines=18> */
[----:B------:R-:W3:Y:S04]  /*1c8f0*/  LDL R20, [R1+0x38] ;  /* 0x0000380001147983 */ /* 0x000ee80000100800 */
[----:B------:R-:W4:Y:S01]  /*1c900*/  LDL R15, [R1+0x8] ;  /* 0x00000800010f7983 */ /* 0x000f220000100800 */
[----:B--2---:R-:W-:Y:S01]  /*1c910*/  SHF.R.S32.HI R0, RZ, 0x1f, R3 ;  /* 0x0000001fff007819 */ /* 0x004fe20000011403 */
[C---:B------:R-:W-:Y:S04]  /*1c920*/  IMAD.WIDE.U32 R4, R3.reuse, c[0x0][0x208], RZ ;  /* 0x0000820003047a25 */ /* 0x040fe800078e00ff */
        /* <DEDUP_REMOVED lines=11> */
[----:B------:R-:W-:Y:S04]  /*1c9e0*/  SHFL.IDX PT, R12, R3, 0x1, 0x181f ;  /* 0x00381f00030c7f89 */ /* 0x000fe800000e0000 */
[----:B------:R-:W3:Y:S04]  /*1c9f0*/  SHFL.IDX PT, R4, R3, RZ, 0x181f ;  /* 0x00181fff03047589 */ /* 0x000ee800000e0000 */
[----:B------:R-:W1:Y:S04]  /*1ca00*/  SHFL.IDX PT, R5, R0, RZ, 0x181f ;  /* 0x00181fff00057589 */ /* 0x000e6800000e0000 */
[----:B------:R-:W2:Y:S04]  /*1ca10*/  SHFL.IDX PT, R10, R3, 0x2, 0x181f ;  /* 0x00581f00030a7f89 */ /* 0x000ea800000e0000 */
[----:B------:R-:W5:Y:S04]  /*1ca20*/  SHFL.IDX PT, R6, R0, 0x1, 0x181f ;  /* 0x00381f0000067f89 */ /* 0x000f6800000e0000 */
[----:B------:R-:W5:Y:S04]  /*1ca30*/  SHFL.IDX PT, R8, R3, 0x3, 0x181f ;  /* 0x00781f0003087f89 */ /* 0x000f6800000e0000 */
[----:B------:R-:W5:Y:S04]  /*1ca40*/  SHFL.IDX PT, R11, R0, 0x2, 0x181f ;  /* 0x00581f00000b7f89 */ /* 0x000f6800000e0000 */
[----:B------:R-:W5:Y:S01]  /*1ca50*/  SHFL.IDX PT, R7, R3, 0x4, 0x181f ;  /* 0x00981f0003077f89 */ /* 0x000f6200000e0000 */
[-C--:B---3--:R-:W-:Y:S03]  /*1ca60*/  IADD3 R4, P0, R4, R20.reuse, RZ ;  /* 0x0000001404047210 */ /* 0x088fe60007f1e0ff */
[----:B------:R-:W3:Y:S02]  /*1ca70*/  SHFL.IDX PT, R9, R0, 0x3, 0x181f ;  /* 0x00781f0000097f89 */ /* 0x000ee400000e0000 */
[--C-:B-1----:R-:W-:Y:S01]  /*1ca80*/  IMAD.X R5, R5, 0x1, R225.reuse, P0 ;  /* 0x0000000105057824 */ /* 0x102fe200000e06e1 */
[-C--:B------:R-:W-:Y:S01]  /*1ca90*/  IADD3 R12, P0, R12, R20.reuse, RZ ;  /* 0x000000140c0c7210 */ /* 0x080fe20007f1e0ff */
[----:B------:R-:W1:Y:S01]  /*1caa0*/  SHFL.IDX PT, R3, R3, 0x5, 0x181f ;  /* 0x00b81f0003037f89 */ /* 0x000e6200000e0000 */
[-C--:B--2---:R-:W-:Y:S03]  /*1cab0*/  IADD3 R10, P3, R10, R20.reuse, RZ ;  /* 0x000000140a0a7210 */ /* 0x084fe60007f7e0ff */
[----:B----4-:R1:W-:Y:S01]  /*1cac0*/  LDGSTS.E.BYPASS.LTC128B.128 [R15], [R4.64], !P4 ;  /* 0x00000000040f7fae */ /* 0x0103e2000e101d5a */
[--C-:B-----5:R-:W-:Y:S03]  /*1cad0*/  IMAD.X R13, R6, 0x1, R225.reuse, P0 ;  /* 0x00000001060d7824 */ /* 0x120fe600000e06e1 */
[----:B------:R-:W2:Y:S01]  /*1cae0*/  SHFL.IDX PT, R14, R0, 0x4, 0x181f ;  /* 0x00981f00000e7f89 */ /* 0x000ea200000e0000 */
[-C--:B------:R-:W-:Y:S03]  /*1caf0*/  IADD3 R8, P2, R8, R20.reuse, RZ ;  /* 0x0000001408087210 */ /* 0x080fe60007f5e0ff */
[----:B------:R-:W4:Y:S01]  /*1cb00*/  SHFL.IDX PT, R0, R0, 0x5, 0x181f ;  /* 0x00b81f0000007f89 */ /* 0x000f2200000e0000 */
[-C--:B------:R-:W-:Y:S03]  /*1cb10*/  IADD3.X R11, R11, R225.reuse, RZ, P3, !PT ;  /* 0x000000e10b0b7210 */ /* 0x080fe60001ffe4ff */
[----:B------:R4:W-:Y:S01]  /*1cb20*/  LDGSTS.E.BYPASS.LTC128B.128 [R15+0x800], [R12.64], !P4 ;  /* 0x008000000c0f7fae */ /* 0x0009e2000e101d5a */
[-C--:B------:R-:W-:Y:S03]  /*1cb30*/  IADD3 R6, P1, R7, R20.reuse, RZ ;  /* 0x0000001407067210 */ /* 0x080fe60007f3e0ff */
[----:B------:R4:W-:Y:S01]  /*1cb40*/  LDGSTS.E.BYPASS.LTC128B.128 [R15+0x1000], [R10.64], !P4 ;  /* 0x010000000a0f7fae */ /* 0x0009e2000e101d5a */
[--C-:B---3--:R-:W-:Y:S05]  /*1cb50*/  IMAD.X R9, R9, 0x1, R225.reuse, P2 ;  /* 0x0000000109097824 */ /* 0x108fea00010e06e1 */
[----:B------:R3:W-:Y:S01]  /*1cb60*/  LDGSTS.E.BYPASS.LTC128B.128 [R15+0x1800], [R8.64], !P4 ;  /* 0x01800000080f7fae */ /* 0x0007e2000e101d5a */
[----:B-1----:R-:W-:Y:S01]  /*1cb70*/  IADD3 R4, P0, R3, R20, RZ ;  /* 0x0000001403047210 */ /* 0x002fe20007f1e0ff */
[----:B--2---:R-:W-:Y:S03]  /*1cb80*/  IMAD.X R7, R14, 0x1, R225, P1 ;  /* 0x000000010e077824 */ /* 0x004fe600008e06e1 */
[----:B----4-:R-:W-:Y:S02]  /*1cb90*/  IADD3.X R5, R0, R225, RZ, P0, !PT ;  /* 0x000000e100057210 */ /* 0x010fe400007fe4ff */
[----:B------:R3:W-:Y:S04]  /*1cba0*/  LDGSTS.E.BYPASS.LTC128B.128 [R15+0x2000], [R6.64], !P4 ;  /* 0x02000000060f7fae */ /* 0x0007e8000e101d5a */
[----:B------:R3:W-:Y:S03]  /*1cbb0*/  LDGSTS.E.BYPASS.LTC128B.128 [R15+0x2800], [R4.64], !P4 ;  /* 0x02800000040f7fae */ /* 0x0007e6000e101d5a */
.L_x_478:
        /* <DEDUP_REMOVED lines=312> */
[----:B------:R-:W-:Y:S01]  /*1df40*/  UIMAD UR10, UR12, 0x60, UR19 ;  /* 0x000000600c0a78a4 */ /* 0x000fe2000f8e0213 */
[----:B------:R-:W-:Y:S01]  /*1df50*/  IMAD.MOV.U32 R3, RZ, RZ, c[0x0][0x2b8] ;  /* 0x0000ae00ff037624 */ /* 0x000fe200078e00ff */
[----:B-1----:R-:W3:Y:S04]  /*1df60*/  LDL.64 R36, [R1+0x30] ;  /* 0x0000300001247983 */ /* 0x002ee80000100a00 */
[----:B------:R-:W4:Y:S01]  /*1df70*/  LDL R13, [R1+0x2c] ;  /* 0x00002c00010d7983 */ /* 0x000f220000100800 */
[----:B------:R-:W-:Y:S01]  /*1df80*/  ISETP.NE.AND P2, PT, R3, 0x1, PT ;  /* 0x000000010300780c */ /* 0x000fe20003f45270 */
[----:B------:R-:W-:Y:S02]  /*1df90*/  IMAD.U32 R3, RZ, RZ, UR10 ;  /* 0x0000000aff037e24 */ /* 0x000fe4000f8e00ff */
[----:B------:R-:W5:Y:S04]  /*1dfa0*/  LDL R12, [R1+0x38] ;  /* 0x00003800010c7983 */ /* 0x000f680000100800 */
[----:B------:R-:W4:Y:S01]  /*1dfb0*/  LDL R31, [R1+0x4] ;  /* 0x00000400011f7983 */ /* 0x000f220000100800 */
[----:B--2---:R-:W-:Y:S02]  /*1dfc0*/  IADD3 R3, R3, -0x60, R14 ;  /* 0xffffffa003037810 */ /* 0x004fe40007ffe00e */
[----:B------:R-:W-:Y:S03]  /*1dfd0*/  ISETP.GT.AND P1, PT, R14, 0x5f, PT ;  /* 0x0000005f0e00780c */ /* 0x000fe60003f24270 */
[----:B------:R-:W-:Y:S04]  /*1dfe0*/  @P2 IMAD.HI.U32 R4, R3, c[0x0][0x2bc], RZ ;  /* 0x0000af0003042a27 */ /* 0x000fe800078e00ff */
[--C-:B------:R-:W-:Y:S01]  /*1dff0*/  IMAD.MOV.U32 R0, RZ, RZ, R3.reuse ;  /* 0x000000ffff007224 */ /* 0x100fe200078e0003 */
[----:B------:R-:W-:Y:S05]  /*1e000*/  @P2 SHF.R.U32.HI R0, RZ, c[0x0][0x2c0], R4 ;  /* 0x0000b000ff002a19 */ /* 0x000fea0000011604 */
[C---:B---3--:R-:W-:Y:S01]  /*1e010*/  @!P1 IADD3 R5, P0, R0.reuse, R36, RZ ;  /* 0x0000002400059210 */ /* 0x048fe20007f1e0ff */
[----:B-----5:R-:W-:Y:S03]  /*1e020*/  IMAD.MOV.U32 R36, RZ, RZ, R12 ;  /* 0x000000ffff247224 */ /* 0x020fe600078e000c */
[----:B----4-:R-:W-:Y:S01]  /*1e030*/  @!P1 LEA.HI.X.SX32 R6, R0, R13, 0x1, P0 ;  /* 0x0000000d00069211 */ /* 0x010fe200000f0eff */
[----:B------:R-:W-:Y:S01]  /*1e040*/  IMAD.MOV R0, RZ, RZ, -R0 ;  /* 0x000000ffff007224 */ /* 0x000fe200078e0a00 */
[C---:B------:R-:W-:Y:S03]  /*1e050*/  @!P1 LEA R4, P0, R5.reuse, c[0x0][0x2a0], 0x2 ;  /* 0x0000a80005049a11 */ /* 0x040fe600078010ff */
[----:B------:R-:W-:Y:S01]  /*1e060*/  IMAD R3, R0, c[0x0][0x2b8], R3 ;  /* 0x0000ae0000037a24 */ /* 0x000fe200078e0203 */
[----:B------:R-:W-:Y:S04]  /*1e070*/  @!P1 LEA.HI.X R5, R5, c[0x0][0x2a4], R6, 0x2, P0 ;  /* 0x0000a90005059a11 */ /* 0x000fe800000f1406 */
[----:B------:R1:W-:Y:S01]  /*1e080*/  STL [R1], R3 ;  /* 0x0000000301007387 */ /* 0x0003e20000100800 */
[----:B------:R-:W-:Y:S03]  /*1e090*/  SHF.R.S32.HI R0, RZ, 0x1f, R3 ;  /* 0x0000001fff007819 */ /* 0x000fe60000011403 */
[----:B------:R2:W1:Y:S02]  /*1e0a0*/  @!P1 LDG.E R242, [R4.64] ;  /* 0x0000001a04f29981 */ /* 0x000464000c1e1900 */
[----:B------:R-:W-:Y:S04]  /*1e0b0*/  IMAD R0, R0, c[0x0][0x1e0], RZ ;  /* 0x0000780000007a24 */ /* 0x000fe800078e02ff */
[C---:B------:R-:W-:Y:S02]  /*1e0c0*/  IMAD R0, R3.reuse, c[0x0][0x1e4], R0 ;  /* 0x0000790003007a24 */ /* 0x040fe400078e0200 */
[----:B--2---:R-:W-:Y:S05]  /*1e0d0*/  IMAD.WIDE.U32 R4, R3, c[0x0][0x1e0], RZ ;  /* 0x0000780003047a25 */ /* 0x004fea00078e00ff */
[----:B------:R-:W-:Y:S02]  /*1e0e0*/  IADD3 R5, R5, R0, RZ ;  /* 0x0000000005057210 */ /* 0x000fe40007ffe0ff */
[----:B-1----:R-:W-:Y:S03]  /*1e0f0*/  SHF.R.S32.HI R3, RZ, 0x1f, R242 ;  /* 0x0000001fff037819 */ /* 0x002fe600000114f2 */
        /* <DEDUP_REMOVED lines=21> */
[----:B------:R2:W-:Y:S01]  /*1e250*/  LDGSTS.E.BYPASS.LTC128B.128 [R31+0x3100], [R4.64], !P4 ;  /* 0x03100000041f7fae */ /* 0x0005e2000e101d5a */
[--C-:B----4-:R-:W-:Y:S03]  /*1e260*/  IMAD.X R13, R6, 0x1, R225.reuse, P0 ;  /* 0x00000001060d7824 */ /* 0x110fe600000e06e1 */
[----:B------:R-:W3:Y:S01]  /*1e270*/  SHFL.IDX PT, R14, R0, 0x4, 0x181f ;  /* 0x00981f00000e7f89 */ /* 0x000ee200000e0000 */
[-C--:B-----5:R-:W-:Y:S03]  /*1e280*/  IADD3 R8, P2, R8, R36.reuse, RZ ;  /* 0x0000002408087210 */ /* 0x0a0fe60007f5e0ff */
[----:B------:R-:W4:Y:S01]  /*1e290*/  SHFL.IDX PT, R0, R0, 0x5, 0x181f ;  /* 0x00b81f0000007f89 */ /* 0x000f2200000e0000 */
[--C-:B------:R-:W-:Y:S03]  /*1e2a0*/  IMAD.X R11, R11, 0x1, R225.reuse, P3 ;  /* 0x000000010b0b7824 */ /* 0x100fe600018e06e1 */
[----:B------:R4:W-:Y:S01]  /*1e2b0*/  LDGSTS.E.BYPASS.LTC128B.128 [R31+0x3900], [R12.64], !P4 ;  /* 0x039000000c1f7fae */ /* 0x0009e2000e101d5a */
[-C--:B------:R-:W-:Y:S03]  /*1e2c0*/  IADD3 R6, P1, R7, R36.reuse, RZ ;  /* 0x0000002407067210 */ /* 0x080fe60007f3e0ff */
[----:B------:R4:W-:Y:S01]  /*1e2d0*/  LDGSTS.E.BYPASS.LTC128B.128 [R31+0x4100], [R10.64], !P4 ;  /* 0x041000000a1f7fae */ /* 0x0009e2000e101d5a */
[----:B-1----:R-:W-:Y:S05]  /*1e2e0*/  IADD3.X R9, R9, R225, RZ, P2, !PT ;  /* 0x000000e109097210 */ /* 0x002fea00017fe4ff */
[----:B------:R1:W-:Y:S01]  /*1e2f0*/  LDGSTS.E.BYPASS.LTC128B.128 [R31+0x4900], [R8.64], !P4 ;  /* 0x04900000081f7fae */ /* 0x0003e2000e101d5a */
[----:B--2---:R-:W-:Y:S01]  /*1e300*/  IADD3 R4, P0, R3, R36, RZ ;  /* 0x0000002403047210 */ /* 0x004fe20007f1e0ff */
[--C-:B---3--:R-:W-:Y:S04]  /*1e310*/  IMAD.X R7, R14, 0x1, R225.reuse, P1 ;  /* 0x000000010e077824 */ /* 0x108fe800008e06e1 */
[----:B----4-:R-:W-:Y:S01]  /*1e320*/  IMAD.X R5, R0, 0x1, R225, P0 ;  /* 0x0000000100057824 */ /* 0x010fe200000e06e1 */
[----:B------:R1:W-:Y:S04]  /*1e330*/  LDGSTS.E.BYPASS.LTC128B.128 [R31+0x5100], [R6.64], !P4 ;  /* 0x05100000061f7fae */ /* 0x0003e8000e101d5a */
[----:B------:R1:W-:Y:S03]  /*1e340*/  LDGSTS.E.BYPASS.LTC128B.128 [R31+0x5900], [R4.64], !P4 ;  /* 0x05900000041f7fae */ /* 0x0003e6000e101d5a */
.L_x_479:
        /* <DEDUP_REMOVED lines=72> */
[----:B------:R-:W-:Y:S01]  /*1e7d0*/  SHFL.BFLY PT, R6, R72, 0x2, 0x1f ;  /* 0x0c401f0048067f89 */ /* 0x000fe200000e0000 */
        /* <DEDUP_REMOVED lines=24> */
[----:B------:R-:W-:Y:S01]  /*1e960*/  MOV R84, R30 ;  /* 0x0000001e00547202 */ /* 0x000fe20000000f00 */
[----:B------:R-:W1:Y:S01]  /*1e970*/  SHFL.BFLY PT, R5, R3, 0x2, 0x1f ;  /* 0x0c401f0003057f89 */ /* 0x000e6200000e0000 */
[----:B------:R-:W-:Y:S02]  /*1e980*/  FMNMX.FTZ R4, R245, R4, !PT ;  /* 0x00000004f5047209 */ /* 0x000fe40007810000 */
[----:B------:R-:W-:Y:S02]  /*1e990*/  MOV R90, R23 ;  /* 0x00000017005a7202 */ /* 0x000fe40000000f00 */
[----:B------:R-:W-:Y:S02]  /*1e9a0*/  FMNMX.FTZ R4, R248, R4, !PT ;  /* 0x00000004f8047209 */ /* 0x000fe40007810000 */
[----:B------:R-:W-:Y:S02]  /*1e9b0*/  MOV R86, R28 ;  /* 0x0000001c00567202 */ /* 0x000fe40000000f00 */
[----:B------:R-:W-:Y:S02]  /*1e9c0*/  FMNMX.FTZ R4, R252, R4, !PT ;  /* 0x00000004fc047209 */ /* 0x000fe40007810000 */
[----:B------:R-:W-:Y:S02]  /*1e9d0*/  PLOP3.LUT P0, PT, PT, PT, UP0, 0x80, 0x0 ;  /* 0x000000000000781c */ /* 0x000fe40003f0f008 */
[----:B------:R-:W-:Y:S02]  /*1e9e0*/  FMNMX.FTZ R4, R84, R4, !PT ;  /* 0x0000000454047209 */ /* 0x000fe40007810000 */
[----:B-1----:R-:W-:Y:S02]  /*1e9f0*/  FMNMX.FTZ R3, R3, R5, !PT ;  /* 0x0000000503037209 */ /* 0x002fe40007810000 */
[----:B------:R-:W-:Y:S02]  /*1ea00*/  FMNMX.FTZ R72, R72, R6, !PT ;  /* 0x0000000648487209 */ /* 0x000fe40007810000 */
[----:B------:R-:W-:Y:S01]  /*1ea10*/  FMNMX.FTZ R70, R0, R70, !PT ;  /* 0x0000004600467209 */ /* 0x000fe20007810000 */
[----:B------:R-:W1:Y:S01]  /*1ea20*/  SHFL.BFLY PT, R71, R3, 0x1, 0x1f ;  /* 0x0c201f0003477f89 */ /* 0x000e6200000e0000 */
[----:B------:R-:W-:Y:S04]  /*1ea30*/  FMNMX.FTZ R0, R62, R4, !PT ;  /* 0x000000043e007209 */ /* 0x000fe80007810000 */
[----:B------:R-:W-:Y:S03]  /*1ea40*/  FMNMX.FTZ R0, R90, R0, !PT ;  /* 0x000000005a007209 */ /* 0x000fe60007810000 */
[----:B------:R-:W2:Y:S01]  /*1ea50*/  SHFL.BFLY PT, R6, R72, 0x1, 0x1f ;  /* 0x0c201f0048067f89 */ /* 0x000ea200000e0000 */
[----:B------:R-:W-:Y:S04]  /*1ea60*/  FMNMX.FTZ R4, R86, R0, !PT ;  /* 0x0000000056047209 */ /* 0x000fe80007810000 */
[----:B------:R-:W-:Y:S03]  /*1ea70*/  FMNMX.FTZ R4, R178, R4, !PT ;  /* 0x00000004b2047209 */ /* 0x000fe60007810000 */
[----:B------:R-:W3:Y:S01]  /*1ea80*/  SHFL.BFLY PT, R5, R70, 0x1, 0x1f ;  /* 0x0c201f0046057f89 */ /* 0x000ee200000e0000 */
[----:B-1----:R-:W-:Y:S05]  /*1ea90*/  FMNMX.FTZ R71, R3, R71, !PT ;  /* 0x0000004703477209 */ /* 0x002fea0007810000 */
[----:B------:R-:W-:Y:S01]  /*1eaa0*/  FMUL.FTZ R97, R71, c[0x0][0x2d0] ;  /* 0x0000b40047617a20 */ /* 0x000fe20000410000 */
[----:B--2---:R-:W-:Y:S05]  /*1eab0*/  FMNMX.FTZ R72, R72, R6, !PT ;  /* 0x0000000648487209 */ /* 0x004fea0007810000 */
[C---:B------:R-:W-:Y:S02]  /*1eac0*/  FADD.FTZ R0, -R72.reuse, R2 ;  /* 0x0000000248007221 */ /* 0x040fe40000010100 */
[----:B------:R-:W-:Y:S01]  /*1ead0*/  FMUL.FTZ R96, R72, c[0x0][0x2d0] ;  /* 0x0000b40048607a20 */ /* 0x000fe20000410000 */
[----:B---3--:R-:W-:Y:S01]  /*1eae0*/  FMNMX.FTZ R70, R70, R5, !PT ;  /* 0x0000000546467209 */ /* 0x008fe20007810000 */
[----:B------:R-:W-:Y:S01]  /*1eaf0*/  FMUL.FTZ R2, R0, c[0x0][0x2d0] ;  /* 0x0000b40000027a20 */ /* 0x000fe20000410000 */
[----:B------:R-:W-:Y:S01]  /*1eb00*/  FMNMX.FTZ R0, R179, R4, !PT ;  /* 0x00000004b3007209 */ /* 0x000fe20007810000 */
[--C-:B------:R-:W-:Y:S02]  /*1eb10*/  FFMA.FTZ R5, R20, c[0x0][0x2d0], -R96.reuse ;  /* 0x0000b40014057a23 */ /* 0x100fe40000010860 */
[----:B------:R1:W2:Y:S01]  /*1eb20*/  MUFU.EX2 R73, R2 ;  /* 0x0000000200497308 */ /* 0x0002a20000000800 */
[----:B------:R-:W-:Y:S01]  /*1eb30*/  FMNMX.FTZ R0, R74, R0, !PT ;  /* 0x000000004a007209 */ /* 0x000fe20007810000 */
[----:B------:R-:W-:Y:S02]  /*1eb40*/  FMUL.FTZ R98, R70, c[0x0][0x2d0] ;  /* 0x0000b40046627a20 */ /* 0x000fe40000410000 */
[----:B------:R-:W-:Y:S01]  /*1eb50*/  FFMA.FTZ R4, R168, c[0x0][0x2d0], -R96 ;  /* 0x0000b400a8047a23 */ /* 0x000fe20000010860 */
[----:B------:R-:W-:Y:S05]  /*1eb60*/  FMNMX.FTZ R0, R75, R0, !PT ;  /* 0x000000004b007209 */ /* 0x000fea0007810000 */
[----:B------:R2:W-:Y:S01]  /*1eb70*/  MUFU.EX2 R40, R5 ;  /* 0x0000000500287308 */ /* 0x0005e20000000800 */
[----:B------:R-:W3:Y:S01]  /*1eb80*/  SHFL.BFLY PT, R3, R0, 0x2, 0x1f ;  /* 0x0c401f0000037f89 */ /* 0x000ee200000e0000 */
[----:B-1----:R-:W-:Y:S08]  /*1eb90*/  FADD.FTZ R2, -R71, R100 ;  /* 0x0000006447027221 */ /* 0x002ff00000010100 */
[----:B------:R-:W-:Y:S01]  /*1eba0*/  MUFU.EX2 R100, R4 ;  /* 0x0000000400647308 */ /* 0x000fe20000000800 */
[----:B------:R-:W-:Y:S02]  /*1ebb0*/  FMUL.FTZ R2, R2, c[0x0][0x2d0] ;  /* 0x0000b40002027a20 */ /* 0x000fe40000410000 */
[----:B--2---:R-:W-:Y:S01]  /*1ebc0*/  FMUL.FTZ R5, R73, R105 ;  /* 0x0000006949057220 */ /* 0x004fe20000410000 */
[----:B---3--:R-:W-:Y:S06]  /*1ebd0*/  FMNMX.FTZ R0, R0, R3, !PT ;  /* 0x0000000300007209 */ /* 0x008fec0007810000 */
[----:B------:R1:W2:Y:S01]  /*1ebe0*/  MUFU.EX2 R69, R2 ;  /* 0x0000000200457308 */ /* 0x0002a20000000800 */
[--C-:B------:R-:W-:Y:S02]  /*1ebf0*/  FFMA.FTZ R3, R17, c[0x0][0x2d0], -R96.reuse ;  /* 0x0000b40011037a23 */ /* 0x100fe40000010860 */
[----:B------:R-:W-:Y:S01]  /*1ec00*/  FMUL.FTZ R17, R73, R117 ;  /* 0x0000007549117220 */ /* 0x000fe20000410000 */
[----:B------:R-:W-:Y:S06]  /*1ec10*/  MOV R117, R62 ;  /* 0x0000003e00757202 */ /* 0x000fec0000000f00 */
[----:B------:R3:W4:Y:S01]  /*1ec20*/  MUFU.EX2 R11, R3 ;  /* 0x00000003000b7308 */ /* 0x0007220000000800 */
[----:B-1----:R-:W-:Y:S02]  /*1ec30*/  FADD.FTZ R2, -R70, R101 ;  /* 0x0000006546027221 */ /* 0x002fe40000010100 */
[----:B--2---:R-:W-:Y:S02]  /*1ec40*/  FMUL.FTZ R6, R69, R106 ;  /* 0x0000006a45067220 */ /* 0x004fe40000410000 */
[----:B------:R-:W-:Y:S05]  /*1ec50*/  FMUL.FTZ R2, R2, c[0x0][0x2d0] ;  /* 0x0000b40002027a20 */ /* 0x000fea0000410000 */
[----:B------:R1:W2:Y:S01]  /*1ec60*/  MUFU.EX2 R68, R2 ;  /* 0x0000000200447308 */ /* 0x0002a20000000800 */
[--C-:B---3--:R-:W-:Y:S01]  /*1ec70*/  FFMA.FTZ R3, R169, c[0x0][0x2d0], -R97.reuse ;  /* 0x0000b400a9037a23 */ /* 0x108fe20000010861 */
[----:B----4-:R-:W-:Y:S08]  /*1ec80*/  MOV R106, R11 ;  /* 0x0000000b006a7202 */ /* 0x010ff00000000f00 */
[----:B------:R3:W-:Y:S01]  /*1ec90*/  MUFU.EX2 R101, R3 ;  /* 0x0000000300657308 */ /* 0x0007e20000000800 */
[--C-:B-1----:R-:W-:Y:S01]  /*1eca0*/  FFMA.FTZ R2, R184, c[0x0][0x2d0], -R96.reuse ;  /* 0x0000b400b8027a23 */ /* 0x102fe20000010860 */
[----:B------:R-:W-:Y:S01]  /*1ecb0*/  MOV R184, R92 ;  /* 0x0000005c00b87202 */ /* 0x000fe20000000f00 */
[--C-:B------:R-:W-:Y:S07]  /*1ecc0*/  FFMA.FTZ R92, R199, c[0x0][0x2d0], -R97.reuse ;  /* 0x0000b400c75c7a23 */ /* 0x100fee0000010861 */
[----:B------:R1:W4:Y:S01]  /*1ecd0*/  MUFU.EX2 R88, R2 ;  /* 0x0000000200587308 */ /* 0x0003220000000800 */
[C---:B--2---:R-:W-:Y:S02]  /*1ece0*/  FMUL.FTZ R29, R68.reuse, R129 ;  /* 0x00000081441d7220 */ /* 0x044fe40000410000 */
[----:B------:R-:W-:Y:S02]  /*1ecf0*/  FMUL.FTZ R45, R68, R145 ;  /* 0x00000091442d7220 */ /* 0x000fe40000410000 */
[--C-:B---3--:R-:W-:Y:S01]  /*1ed00*/  FFMA.FTZ R3, R185, c[0x0][0x2d0], -R97.reuse ;  /* 0x0000b400b9037a23 */ /* 0x108fe20000010861 */
[----:B------:R-:W-:Y:S04]  /*1ed10*/  MOV R185, R90 ;  /* 0x0000005a00b97202 */ /* 0x000fe80000000f00 */
[----:B------:R2:W3:Y:S01]  /*1ed20*/  MUFU.EX2 R58, R3 ;  /* 0x00000003003a7308 */ /* 0x0004e20000000800 */
[----:B-1----:R-:W-:Y:S01]  /*1ed30*/  FFMA.FTZ R2, R16, c[0x0][0x2d0], -R96 ;  /* 0x0000b40010027a23 */ /* 0x002fe20000010860 */
[----:B----4-:R-:W-:Y:S01]  /*1ed40*/  F2FP.BF16.PACK_AB R76, R88, R100 ;  /* 0x00000064584c723e */ /* 0x010fe200000010ff */
[--C-:B------:R-:W-:Y:S07]  /*1ed50*/  FFMA.FTZ R16, R35, c[0x0][0x2d0], -R97.reuse ;  /* 0x0000b40023107a23 */ /* 0x100fee0000010861 */
[----:B------:R1:W4:Y:S01]  /*1ed60*/  MUFU.EX2 R57, R2 ;  /* 0x0000000200397308 */ /* 0x0003220000000800 */
[C---:B------:R-:W-:Y:S02]  /*1ed70*/  FMUL.FTZ R35, R69.reuse, R135 ;  /* 0x0000008745237220 */ /* 0x040fe40000410000 */
[--C-:B--2---:R-:W-:Y:S01]  /*1ed80*/  FFMA.FTZ R3, R18, c[0x0][0x2d0], -R97.reuse ;  /* 0x0000b40012037a23 */ /* 0x104fe20000010861 */
[----:B---3--:R-:W-:Y:S01]  /*1ed90*/  F2FP.BF16.PACK_AB R77, R58, R101 ;  /* 0x000000653a4d723e */ /* 0x008fe200000010ff */
[----:B------:R-:W-:Y:S05]  /*1eda0*/  FMUL.FTZ R18, R69, R118 ;  /* 0x0000007645127220 */ /* 0x000fea0000410000 */
[----:B------:R-:W-:Y:S10]  /*1edb0*/  MUFU.EX2 R7, R3 ;  /* 0x0000000300077308 */ /* 0x000ff40000000800 */
[----:B------:R2:W-:Y:S01]  /*1edc0*/  MUFU.EX2 R94, R16 ;  /* 0x00000010005e7308 */ /* 0x0005e20000000800 */
[----:B-1----:R-:W1:Y:S01]  /*1edd0*/  SHFL.BFLY PT, R2, R0, 0x1, 0x1f ;  /* 0x0c201f0000027f89 */ /* 0x002e6200000e0000 */
[----:B----4-:R-:W-:Y:S01]  /*1ede0*/  F2FP.BF16.PACK_AB R78, R106, R57 ;  /* 0x000000396a4e723e */ /* 0x010fe200000010ff */
[----:B--2---:R-:W-:Y:S01]  /*1edf0*/  FMUL.FTZ R16, R73, R116 ;  /* 0x0000007449107220 */ /* 0x004fe20000410000 */
[----:B------:R-:W-:Y:S02]  /*1ee00*/  MOV R116, R84 ;  /* 0x0000005400747202 */ /* 0x000fe40000000f00 */
[----:B-1----:R-:W-:Y:S01]  /*1ee10*/  FMNMX.FTZ R3, R2, R0, !PT ;  /* 0x0000000002037209 */ /* 0x002fe20007810000 */
[--C-:B------:R-:W-:Y:S01]  /*1ee20*/  FFMA.FTZ R2, R183, c[0x0][0x2d0], -R98.reuse ;  /* 0x0000b400b7027a23 */ /* 0x100fe20000010862 */
[----:B------:R-:W-:Y:S01]  /*1ee30*/  MOV R183, R60 ;  /* 0x0000003c00b77202 */ /* 0x000fe20000000f00 */
[--C-:B------:R-:W-:Y:S02]  /*1ee40*/  FFMA.FTZ R0, R19, c[0x0][0x2d0], -R97.reuse ;  /* 0x0000b40013007a23 */ /* 0x100fe40000010861 */
[----:B------:R1:W-:Y:S01]  /*1ee50*/  MUFU.EX2 R14, R2 ;  /* 0x00000002000e7308 */ /* 0x0003e20000000800 */
[----:B------:R-:W-:Y:S02]  /*1ee60*/  FMUL.FTZ R19, R69, R119 ;  /* 0x0000007745137220 */ /* 0x000fe40000410000 */
[--C-:B------:R-:W-:Y:S07]  /*1ee70*/  FFMA.FTZ R60, R198, c[0x0][0x2d0], -R97.reuse ;  /* 0x0000b400c63c7a23 */ /* 0x100fee0000010861 */
[----:B------:R2:W3:Y:S01]  /*1ee80*/  MUFU.EX2 R12, R0 ;  /* 0x00000000000c7308 */ /* 0x0004e20000000800 */
[----:B-1----:R-:W-:Y:S01]  /*1ee90*/  FFMA.FTZ R2, R186, c[0x0][0x2d0], -R98 ;  /* 0x0000b400ba027a23 */ /* 0x002fe20000010862 */
[----:B------:R-:W-:Y:S08]  /*1eea0*/  MOV R186, R89 ;  /* 0x0000005900ba7202 */ /* 0x000ff00000000f00 */
[----:B------:R1:W4:Y:S01]  /*1eeb0*/  MUFU.EX2 R56, R2 ;  /* 0x0000000200387308 */ /* 0x0003220000000800 */
[----:B--2---:R-:W-:Y:S01]  /*1eec0*/  FADD.FTZ R0, -R3, R102 ;  /* 0x0000006603007221 */ /* 0x004fe20000010100 */
[----:B---3--:R-:W-:Y:S01]  /*1eed0*/  MOV R105, R12 ;  /* 0x0000000c00697202 */ /* 0x008fe20000000f00 */
[--C-:B------:R-:W-:Y:S02]  /*1eee0*/  FFMA.FTZ R12, R34, c[0x0][0x2d0], -R97.reuse ;  /* 0x0000b400220c7a23 */ /* 0x100fe40000010861 */
[----:B------:R-:W-:Y:S05]  /*1eef0*/  FMUL.FTZ R0, R0, c[0x0][0x2d0] ;  /* 0x0000b40000007a20 */ /* 0x000fea0000410000 */
[----:B------:R2:W-:Y:S01]  /*1ef00*/  MUFU.EX2 R169, R12 ;  /* 0x0000000c00a97308 */ /* 0x0005e20000000800 */
[----:B------:R-:W-:Y:S09]  /*1ef10*/  FMUL.FTZ R34, R69, R134 ;  /* 0x0000008645227220 */ /* 0x000ff20000410000 */
[----:B------:R-:W3:Y:S01]  /*1ef20*/  MUFU.EX2 R0, R0 ;  /* 0x0000000000007308 */ /* 0x000ee20000000800 */
[--C-:B-1----:R-:W-:Y:S01]  /*1ef30*/  FFMA.FTZ R2, R180, c[0x0][0x2d0], -R98.reuse ;  /* 0x0000b400b4027a23 */ /* 0x102fe20000010862 */
[----:B------:R-:W-:Y:S08]  /*1ef40*/  MOV R180, R86 ;  /* 0x0000005600b47202 */ /* 0x000ff00000000f00 */
[----:B------:R1:W-:Y:S01]  /*1ef50*/  MUFU.EX2 R9, R2 ;  /* 0x0000000200097308 */ /* 0x0003e20000000800 */
[----:B--2---:R-:W-:Y:S01]  /*1ef60*/  FMUL.FTZ R12, R68, R112 ;  /* 0x00000070440c7220 */ /* 0x004fe20000410000 */
[----:B----4-:R-:W-:Y:S01]  /*1ef70*/  MOV R112, R56 ;  /* 0x0000003800707202 */ /* 0x010fe20000000f00 */
[C---:B---3--:R-:W-:Y:S01]  /*1ef80*/  FMUL.FTZ R11, R0.reuse, R111 ;  /* 0x0000006f000b7220 */ /* 0x048fe20000410000 */
[----:B------:R-:W-:Y:S01]  /*1ef90*/  MOV R111, R57 ;  /* 0x00000039006f7202 */ /* 0x000fe20000000f00 */
[C---:B------:R-:W-:Y:S01]  /*1efa0*/  FMUL.FTZ R26, R0.reuse, R126 ;  /* 0x0000007e001a7220 */ /* 0x040fe20000410000 */
[----:B------:R-:W-:Y:S01]  /*1efb0*/  MOV R126, R94 ;  /* 0x0000005e007e7202 */ /* 0x000fe20000000f00 */
[C---:B------:R-:W-:Y:S02]  /*1efc0*/  FMUL.FTZ R27, R0.reuse, R127 ;  /* 0x0000007f001b7220 */ /* 0x040fe40000410000 */
[C---:B------:R-:W-:Y:S02]  /*1efd0*/  FMUL.FTZ R42, R0.reuse, R142 ;  /* 0x0000008e002a7220 */ /* 0x040fe40000410000 */
[----:B------:R-:W-:Y:S02]  /*1efe0*/  FMUL.FTZ R43, R0, R143 ;  /* 0x0000008f002b7220 */ /* 0x000fe40000410000 */
[----:B-1----:R-:W-:Y:S01]  /*1eff0*/  FFMA.FTZ R2, R170, c[0x0][0x2d0], -R98 ;  /* 0x0000b400aa027a23 */ /* 0x002fe20000010862 */
[----:B------:R-:W-:Y:S01]  /*1f000*/  MOV R170, R63 ;  /* 0x0000003f00aa7202 */ /* 0x000fe20000000f00 */
[C---:B------:R-:W-:Y:S02]  /*1f010*/  FMUL.FTZ R46, R0.reuse, R146 ;  /* 0x00000092002e7220 */ /* 0x040fe40000410000 */
[----:B------:R1:W-:Y:S01]  /*1f020*/  MUFU.EX2 R13, R2 ;  /* 0x00000002000d7308 */ /* 0x0003e20000000800 */
[----:B------:R-:W-:Y:S02]  /*1f030*/  FMUL.FTZ R47, R0, R147 ;  /* 0x00000093002f7220 */ /* 0x000fe40000410000 */
[----:B------:R-:W-:Y:S02]  /*1f040*/  FMUL.FTZ R57, R68, R157 ;  /* 0x0000009d44397220 */ /* 0x000fe40000410000 */
[C---:B------:R-:W-:Y:S02]  /*1f050*/  FMUL.FTZ R62, R0.reuse, R162 ;  /* 0x000000a2003e7220 */ /* 0x040fe40000410000 */
[----:B------:R-:W-:Y:S02]  /*1f060*/  FMUL.FTZ R63, R0, R163 ;  /* 0x000000a3003f7220 */ /* 0x000fe40000410000 */
[----:B-1----:R-:W-:Y:S04]  /*1f070*/  FMUL.FTZ R2, R3, c[0x0][0x2d0] ;  /* 0x0000b40003027a20 */ /* 0x002fe80000410000 */
[--C-:B------:R-:W-:Y:S01]  /*1f080*/  FFMA.FTZ R4, R181, c[0x0][0x2d0], -R2.reuse ;  /* 0x0000b400b5047a23 */ /* 0x100fe20000010802 */
[----:B------:R-:W-:Y:S01]  /*1f090*/  MOV R181, R7 ;  /* 0x0000000700b57202 */ /* 0x000fe20000000f00 */
[--C-:B------:R-:W-:Y:S02]  /*1f0a0*/  FFMA.FTZ R28, R188, c[0x0][0x2d0], -R2.reuse ;  /* 0x0000b400bc1c7a23 */ /* 0x100fe40000010802 */
[----:B------:R1:W-:Y:S01]  /*1f0b0*/  MUFU.EX2 R102, R4 ;  /* 0x0000000400667308 */ /* 0x0003e20000000800 */
[--C-:B------:R-:W-:Y:S01]  /*1f0c0*/  FFMA.FTZ R7, R103, c[0x0][0x2d0], -R97.reuse ;  /* 0x0000b40067077a23 */ /* 0x100fe20000010861 */
[----:B------:R-:W-:Y:S01]  /*1f0d0*/  F2FP.BF16.PACK_AB R79, R105, R181 ;  /* 0x000000b5694f723e */ /* 0x000fe200000010ff */
[--C-:B------:R-:W-:Y:S01]  /*1f0e0*/  FFMA.FTZ R44, R194, c[0x0][0x2d0], -R2.reuse ;  /* 0x0000b400c22c7a23 */ /* 0x100fe20000010802 */
[----:B------:R-:W-:Y:S01]  /*1f0f0*/  MOV R103, R14 ;  /* 0x0000000e00677202 */ /* 0x000fe20000000f00 */
[--C-:B------:R-:W-:Y:S02]  /*1f100*/  FFMA.FTZ R48, R196, c[0x0][0x2d0], -R2.reuse ;  /* 0x0000b400c4307a23 */ /* 0x100fe40000010802 */
[----:B------:R-:W-:Y:S01]  /*1f110*/  FFMA.FTZ R74, R74, c[0x0][0x2d0], -R2 ;  /* 0x0000b4004a4a7a23 */ /* 0x000fe20000010802 */
[----:B------:R-:W-:Y:S01]  /*1f120*/  F2FP.BF16.PACK_AB R64, R56, R103 ;  /* 0x000000673840723e */ /* 0x000fe200000010ff */
[----:B------:R-:W-:Y:S01]  /*1f130*/  FFMA.FTZ R56, R193, c[0x0][0x2d0], -R96 ;  /* 0x0000b400c1387a23 */ /* 0x000fe20000010860 */
[----:B------:R2:W-:Y:S01]  /*1f140*/  MUFU.EX2 R168, R7 ;  /* 0x0000000700a87308 */ /* 0x0005e20000000800 */
[----:B------:R-:W-:Y:S09]  /*1f150*/  FMUL.FTZ R14, R0, R114 ;  /* 0x00000072000e7220 */ /* 0x000ff20000410000 */
[----:B------:R3:W-:Y:S01]  /*1f160*/  MUFU.EX2 R50, R44 ;  /* 0x0000002c00327308 */ /* 0x0007e20000000800 */
[--C-:B-1----:R-:W-:Y:S09]  /*1f170*/  FFMA.FTZ R4, R187, c[0x0][0x2d0], -R2.reuse ;  /* 0x0000b400bb047a23 */ /* 0x102ff20000010802 */
[----:B------:R1:W4:Y:S01]  /*1f180*/  MUFU.EX2 R187, R4 ;  /* 0x0000000400bb7308 */ /* 0x0003220000000800 */
[----:B--2---:R-:W-:Y:S09]  /*1f190*/  FMUL.FTZ R7, R69, R107 ;  /* 0x0000006b45077220 */ /* 0x004ff20000410000 */
[----:B------:R2:W-:Y:S01]  /*1f1a0*/  MUFU.EX2 R114, R48 ;  /* 0x0000003000727308 */ /* 0x0005e20000000800 */
[----:B---3--:R-:W-:Y:S09]  /*1f1b0*/  FMUL.FTZ R44, R68, R144 ;  /* 0x00000090442c7220 */ /* 0x008ff20000410000 */
[----:B------:R3:W-:Y:S01]  /*1f1c0*/  MUFU.EX2 R119, R56 ;  /* 0x0000003800777308 */ /* 0x0007e20000000800 */
[--C-:B-1----:R-:W-:Y:S01]  /*1f1d0*/  FFMA.FTZ R4, R182, c[0x0][0x2d0], -R2.reuse ;  /* 0x0000b400b6047a23 */ /* 0x102fe20000010802 */
[----:B----4-:R-:W-:Y:S02]  /*1f1e0*/  F2FP.BF16.PACK_AB R65, R187, R102 ;  /* 0x00000066bb41723e */ /* 0x010fe400000010ff */
[----:B------:R-:W-:Y:S01]  /*1f1f0*/  MOV R182, R59 ;  /* 0x0000003b00b67202 */ /* 0x000fe20000000f00 */
[----:B------:R-:W-:Y:S05]  /*1f200*/  FMUL.FTZ R59, R0, R159 ;  /* 0x0000009f003b7220 */ /* 0x000fea0000410000 */
[----:B------:R1:W4:Y:S01]  /*1f210*/  MUFU.EX2 R8, R4 ;  /* 0x0000000400087308 */ /* 0x0003220000000800 */
[----:B--2---:R-:W-:Y:S02]  /*1f220*/  FMUL.FTZ R48, R73, R148 ;  /* 0x0000009449307220 */ /* 0x004fe40000410000 */
[C---:B---3--:R-:W-:Y:S02]  /*1f230*/  FMUL.FTZ R56, R68.reuse, R156 ;  /* 0x0000009c44387220 */ /* 0x048fe40000410000 */
[----:B-1----:R-:W-:Y:S01]  /*1f240*/  FFMA.FTZ R4, R171, c[0x0][0x2d0], -R2 ;  /* 0x0000b400ab047a23 */ /* 0x002fe20000010802 */
[----:B----4-:R-:W-:Y:S01]  /*1f250*/  MOV R107, R8 ;  /* 0x00000008006b7202 */ /* 0x010fe20000000f00 */
[C---:B------:R-:W-:Y:S01]  /*1f260*/  FMUL.FTZ R8, R68.reuse, R108 ;  /* 0x0000006c44087220 */ /* 0x040fe20000410000 */
[----:B------:R-:W-:Y:S02]  /*1f270*/  MOV R108, R9 ;  /* 0x00000009006c7202 */ /* 0x000fe40000000f00 */
[----:B------:R1:W2:Y:S01]  /*1f280*/  MUFU.EX2 R10, R4 ;  /* 0x00000004000a7308 */ /* 0x0002a20000000800 */
[----:B------:R-:W-:Y:S01]  /*1f290*/  FMUL.FTZ R9, R68, R109 ;  /* 0x0000006d44097220 */ /* 0x000fe20000410000 */
[----:B------:R-:W-:Y:S01]  /*1f2a0*/  MOV R171, R85 ;  /* 0x0000005500ab7202 */ /* 0x000fe20000000f00 */
[--C-:B-1----:R-:W-:Y:S01]  /*1f2b0*/  FFMA.FTZ R4, R21, c[0x0][0x2d0], -R96.reuse ;  /* 0x0000b40015047a23 */ /* 0x102fe20000010860 */
[----:B--2---:R-:W-:Y:S01]  /*1f2c0*/  MOV R109, R10 ;  /* 0x0000000a006d7202 */ /* 0x004fe20000000f00 */
[----:B------:R-:W1:Y:S01]  /*1f2d0*/  LDSM.16.MT88.4 R20, [R209+0x100] ;  /* 0x00010000d114783b */ /* 0x000e620000004200 */
[C---:B------:R-:W-:Y:S04]  /*1f2e0*/  FMUL.FTZ R10, R0.reuse, R110 ;  /* 0x0000006e000a7220 */ /* 0x040fe80000410000 */
[----:B------:R2:W-:Y:S01]  /*1f2f0*/  MUFU.EX2 R41, R4 ;  /* 0x0000000400297308 */ /* 0x0005e20000000800 */
[----:B------:R-:W-:Y:S02]  /*1f300*/  F2FP.BF16.PACK_AB R67, R109, R107 ;  /* 0x0000006b6d43723e */ /* 0x000fe400000010ff */
[----:B------:R-:W-:Y:S01]  /*1f310*/  MOV R110, R88 ;  /* 0x00000058006e7202 */ /* 0x000fe20000000f00 */
[--C-:B--2---:R-:W-:Y:S02]  /*1f320*/  FFMA.FTZ R4, R15, c[0x0][0x2d0], -R97.reuse ;  /* 0x0000b4000f047a23 */ /* 0x104fe40000010861 */
[----:B------:R-:W-:Y:S01]  /*1f330*/  FMUL.FTZ R15, R0, R115 ;  /* 0x00000073000f7220 */ /* 0x000fe20000410000 */
[----:B------:R-:W-:Y:S03]  /*1f340*/  MOV R115, R87 ;  /* 0x0000005700737202 */ /* 0x000fe60000000f00 */
[----:B------:R2:W-:Y:S01]  /*1f350*/  MUFU.EX2 R31, R4 ;  /* 0x00000004001f7308 */ /* 0x0005e20000000800 */
[----:B------:R-:W3:Y:S01]  /*1f360*/  LDSM.16.MT88.4 R84, [R209+0x900] ;  /* 0x00090000d154783b */ /* 0x000ee20000004200 */
[----:B--2---:R-:W-:Y:S02]  /*1f370*/  FFMA.FTZ R4, R32, c[0x0][0x2d0], -R96 ;  /* 0x0000b40020047a23 */ /* 0x004fe40000010860 */
[----:B------:R-:W-:Y:S06]  /*1f380*/  FFMA.FTZ R32, R189, c[0x0][0x2d0], -R2 ;  /* 0x0000b400bd207a23 */ /* 0x000fec0000010802 */
[----:B------:R2:W4:Y:S02]  /*1f390*/  MUFU.EX2 R93, R4 ;  /* 0x00000004005d7308 */ /* 0x0005240000000800 */
[----:B--2---:R-:W-:Y:S01]  /*1f3a0*/  FFMA.FTZ R4, R33, c[0x0][0x2d0], -R96 ;  /* 0x0000b40021047a23 */ /* 0x004fe20000010860 */
[----:B----4-:R-:W-:Y:S01]  /*1f3b0*/  MOV R127, R93 ;  /* 0x0000005d007f7202 */ /* 0x010fe20000000f00 */
[C---:B------:R-:W-:Y:S06]  /*1f3c0*/  FMUL.FTZ R33, R73.reuse, R133 ;  /* 0x0000008549217220 */ /* 0x040fec0000410000 */
[----:B------:R2:W4:Y:S02]  /*1f3d0*/  MUFU.EX2 R49, R4 ;  /* 0x0000000400317308 */ /* 0x0005240000000800 */
[C---:B--2---:R-:W-:Y:S01]  /*1f3e0*/  FMUL.FTZ R4, R73.reuse, R104 ;  /* 0x0000006849047220 */ /* 0x044fe20000410000 */
[----:B------:R-:W-:Y:S01]  /*1f3f0*/  MOV R104, R13 ;  /* 0x0000000d00687202 */ /* 0x000fe20000000f00 */
[----:B------:R-:W-:Y:S01]  /*1f400*/  FMUL.FTZ R13, R68, R113 ;  /* 0x00000071440d7220 */ /* 0x000fe20000410000 */
[----:B----4-:R-:W-:Y:S01]  /*1f410*/  MOV R148, R49 ;  /* 0x0000003100947202 */ /* 0x010fe20000000f00 */
[----:B------:R-:W-:Y:S01]  /*1f420*/  FMUL.FTZ R49, R73, R149 ;  /* 0x0000009549317220 */ /* 0x000fe20000410000 */
[----:B------:R-:W-:Y:S01]  /*1f430*/  MOV R149, R50 ;  /* 0x0000003200957202 */ /* 0x000fe20000000f00 */
[----:B------:R-:W-:Y:S01]  /*1f440*/  FMUL.FTZ R50, R69, R150 ;  /* 0x0000009645327220 */ /* 0x000fe20000410000 */
[-C--:B-1----:R-:W-:Y:S05]  /*1f450*/  HMMA.16816.F32.BF16 R4, R76, R20.reuse, R4 ;  /* 0x000000144c04723c */ /* 0x082fea0000041804 */
[----:B------:R-:W-:Y:S02]  /*1f460*/  F2FP.BF16.PACK_AB R66, R104, R108 ;  /* 0x0000006c6842723e */ /* 0x000fe400000010ff */
        /* <DEDUP_REMOVED lines=10> */
[C---:B------:R-:W-:Y:S01]  /*1f510*/  HMMA.16816.F32.BF16 R16, R76.reuse, R22, R16 ;  /* 0x000000164c10723c */ /* 0x040fe20000041810 */
[----:B------:R-:W4:Y:S03]  /*1f520*/  LDSM.16.MT88.4 R88, [R212+0x900] ;  /* 0x00090000d458783b */ /* 0x000f260000004200 */
[C---:B------:R-:W-:Y:S01]  /*1f530*/  FMUL.FTZ R25, R68.reuse, R125 ;  /* 0x0000007d44197220 */ /* 0x040fe20000410000 */
[----:B------:R5:W3:Y:S02]  /*1f540*/  MUFU.EX2 R30, R24 ;  /* 0x00000018001e7308 */ /* 0x000ae40000000800 */
[C---:B------:R-:W-:Y:S02]  /*1f550*/  FMUL.FTZ R23, R69.reuse, R123 ;  /* 0x0000007b45177220 */ /* 0x040fe40000410000 */
[----:B------:R-:W-:Y:S06]  /*1f560*/  FMUL.FTZ R22, R69, R122 ;  /* 0x0000007a45167220 */ /* 0x000fec0000410000 */
[----:B------:R4:W-:Y:S01]  /*1f570*/  MUFU.EX2 R123, R28 ;  /* 0x0000001c007b7308 */ /* 0x0009e20000000800 */
[----:B-1----:R-:W-:Y:S01]  /*1f580*/  FMUL.FTZ R20, R73, R120 ;  /* 0x0000007849147220 */ /* 0x002fe20000410000 */
[----:B--2---:R-:W-:Y:S06]  /*1f590*/  MOV R122, R95 ;  /* 0x0000005f007a7202 */ /* 0x004fec0000000f00 */
[-C--:B------:R-:W-:Y:S03]  /*1f5a0*/  HMMA.16816.F32.BF16 R20, R76, R36.reuse, R20 ;  /* 0x000000244c14723c */ /* 0x080fe60000041814 */
[----:B-----5:R-:W-:Y:S01]  /*1f5b0*/  FMUL.FTZ R24, R68, R124 ;  /* 0x0000007c44187220 */ /* 0x020fe20000410000 */
[----:B---3--:R-:W-:Y:S01]  /*1f5c0*/  MOV R129, R30 ;  /* 0x0000001e00817202 */ /* 0x008fe20000000f00 */
[C---:B------:R-:W-:Y:S01]  /*1f5d0*/  FMUL.FTZ R30, R0.reuse, R130 ;  /* 0x00000082001e7220 */ /* 0x040fe20000410000 */
[----:B------:R-:W-:Y:S01]  /*1f5e0*/  MOV R130, R31 ;  /* 0x0000001f00827202 */ /* 0x000fe20000000f00 */
[----:B------:R-:W-:Y:S01]  /*1f5f0*/  FMUL.FTZ R31, R0, R131 ;  /* 0x00000083001f7220 */ /* 0x000fe20000410000 */
[----:B------:R-:W-:Y:S01]  /*1f600*/  MOV R124, R40 ;  /* 0x00000028007c7202 */ /* 0x000fe20000000f00 */
[--C-:B------:R-:W-:Y:S01]  /*1f610*/  FFMA.FTZ R40, R191, c[0x0][0x2d0], -R98.reuse ;  /* 0x0000b400bf287a23 */ /* 0x100fe20000010862 */
[C---:B------:R-:W-:Y:S03]  /*1f620*/  HMMA.16816.F32.BF16 R24, R64.reuse, R36, R24 ;  /* 0x000000244018723c */ /* 0x040fe60000041818 */
[----:B------:R1:W-:Y:S01]  /*1f630*/  MUFU.EX2 R120, R40 ;  /* 0x0000002800787308 */ /* 0x0003e20000000800 */
[C---:B----4-:R-:W-:Y:S01]  /*1f640*/  FMUL.FTZ R28, R68.reuse, R128 ;  /* 0x00000080441c7220 */ /* 0x050fe20000410000 */
        /* <DEDUP_REMOVED lines=19> */
[----:B------:R-:W-:Y:S04]  /*1f780*/  FMUL.FTZ R61, R68, R161 ;  /* 0x000000a1443d7220 */ /* 0x000fe80000410000 */
[-C--:B------:R-:W-:Y:S01]  /*1f790*/  HMMA.16816.F32.BF16 R36, R76, R52.reuse, R36 ;  /* 0x000000344c24723c */ /* 0x080fe20000041824 */
[----:B-1----:R-:W1:Y:S07]  /*1f7a0*/  LDSM.16.MT88.4 R92, [R210+0x900] ;  /* 0x00090000d25c783b */ /* 0x002e6e0000004200 */
        /* <DEDUP_REMOVED lines=38> */
[-C--:B------:R-:W-:Y:S08]  /*1fa10*/  HMMA.16816.F32.BF16 R20, R76, R88.reuse, R20 ;  /* 0x000000584c14723c */ /* 0x080ff00000041814 */
[C---:B------:R-:W-:Y:S04]  /*1fa20*/  HMMA.16816.F32.BF16 R24, R80.reuse, R88, R24 ;  /* 0x000000585018723c */ /* 0x040fe80000041818 */
[----:B--2---:R-:W-:Y:S01]  /*1fa30*/  FFMA.FTZ R84, R204, c[0x0][0x2d0], -R98 ;  /* 0x0000b400cc547a23 */ /* 0x004fe20000010862 */
[----:B---3--:R-:W-:Y:S02]  /*1fa40*/  MOV R204, R134 ;  /* 0x0000008600cc7202 */ /* 0x008fe40000000f00 */
        /* <DEDUP_REMOVED lines=9> */
[-C--:B-1----:R-:W-:Y:S04]  /*1fae0*/  HMMA.16816.F32.BF16 R36, R76, R92.reuse, R36 ;  /* 0x0000005c4c24723c */ /* 0x082fe80000041824 */
[----:B------:R-:W-:Y:S04]  /*1faf0*/  MOV R112, R187 ;  /* 0x000000bb00707202 */ /* 0x000fe80000000f00 */
[C---:B------:R-:W-:Y:S04]  /*1fb00*/  HMMA.16816.F32.BF16 R40, R80.reuse, R92, R40 ;  /* 0x0000005c5028723c */ /* 0x040fe80000041828 */
[----:B--2---:R-:W-:Y:S01]  /*1fb10*/  FFMA.FTZ R84, R203, c[0x0][0x2d0], -R98 ;  /* 0x0000b400cb547a23 */ /* 0x004fe20000010862 */
[----:B------:R-:W-:Y:S02]  /*1fb20*/  MOV R203, R133 ;  /* 0x0000008500cb7202 */ /* 0x000fe40000000f00 */
[----:B------:R-:W-:Y:S01]  /*1fb30*/  FFMA.FTZ R92, R227, c[0x0][0x2d0], -R96 ;  /* 0x0000b400e35c7a23 */ /* 0x000fe20000010860 */
        /* <DEDUP_REMOVED lines=8> */
[----:B------:R-:W-:Y:S07]  /*1fbc0*/  MOV R227, R126 ;  /* 0x0000007e00e37202 */ /* 0x000fee0000000f00 */
[----:B------:R3:W-:Y:S01]  /*1fbd0*/  MUFU.EX2 R147, R92 ;  /* 0x0000005c00937308 */ /* 0x0007e20000000800 */
[----:B-1----:R-:W-:Y:S01]  /*1fbe0*/  FFMA.FTZ R84, R205, c[0x0][0x2d0], -R2 ;  /* 0x0000b400cd547a23 */ /* 0x002fe20000010802 */
[----:B------:R-:W-:Y:S02]  /*1fbf0*/  MOV R205, R132 ;  /* 0x0000008400cd7202 */ /* 0x000fe40000000f00 */
[----:B------:R-:W-:Y:S06]  /*1fc00*/  MOV R132, R184 ;  /* 0x000000b800847202 */ /* 0x000fec0000000f00 */
        /* <DEDUP_REMOVED lines=73> */
[----:B------:R2:W3:Y:S10]  /*200a0*/  MUFU.EX2 R192, R84 ;  /* 0x0000005400c07308 */ /* 0x0004f40000000800 */
        /* <DEDUP_REMOVED lines=34> */
[--C-:B---3--:R-:W-:Y:S04]  /*202d0*/  FFMA.FTZ R80, R251, c[0x0][0x2d0], -R97.reuse ;  /* 0x0000b400fb507a23 */ /* 0x108fe80000010861 */
        /* <DEDUP_REMOVED lines=16> */
[----:B------:R2:W-:Y:S01]  /*203e0*/  MUFU.EX2 R158, R88 ;  /* 0x00000058009e7308 */ /* 0x0005e20000000800 */
[----:B------:R-:W-:Y:S04]  /*203f0*/  MOV R126, R125 ;  /* 0x0000007d007e7202 */ /* 0x000fe80000000f00 */
        /* <DEDUP_REMOVED lines=15> */
[----:B------:R3:W-:Y:S03]  /*204f0*/  MUFU.EX2 R181, R92 ;  /* 0x0000005c00b57308 */ /* 0x0007e60000000800 */
[----:B------:R-:W-:Y:S01]  /*20500*/  MOV R244, R120 ;  /* 0x0000007800f47202 */ /* 0x000fe20000000f00 */
[----:B-1----:R-:W-:Y:S01]  /*20510*/  FFMA.FTZ R84, R132, c[0x0][0x2d0], -R98 ;  /* 0x0000b40084547a23 */ /* 0x002fe20000010862 */
[----:B------:R-:W-:Y:S02]  /*20520*/  MOV R132, R168 ;  /* 0x000000a800847202 */ /* 0x000fe40000000f00 */
[----:B------:R-:W-:Y:S03]  /*20530*/  MOV R120, R110 ;  /* 0x0000006e00787202 */ /* 0x000fe60000000f00 */
        /* <DEDUP_REMOVED lines=218> */
.L_x_477:
        /* <DEDUP_REMOVED lines=9> */
.L_x_499:
[----:B------:R-:W3:Y:S01]  /*21370*/  LDL R188, [R1] ;  /* 0x0000000001bc7983 */ /* 0x000ee20000100800 */
[----:B------:R-:W-:Y:S04]  /*21380*/  DEPBAR.LE SB0, 0x0 ;  /* 0x000080000000791a */ /* 0x000fe80000000000 */
[----:B------:R-:W-:Y:S01]  /*21390*/  BAR.SYNC.DEFER_BLOCKING 0x0 ;  /* 0x0000000000007b1d */ /* 0x000fe20000010000 */
[----:B------:R-:W-:Y:S07]  /*213a0*/  UISETP.GT.AND UP0, UPT, UR12, UR4, UPT ;  /* 0x000000040c00728c */ /* 0x000fee000bf04270 */
[----:B-----5:R-:W-:Y:S08]  /*213b0*/  LDSM.16.M88.4 R96, [R215+0x6100] ;  /* 0x00610000d760783b */ /* 0x020ff00000000200 */
[----:B------:R-:W4:Y:S04]  /*213c0*/  LDL R226, [R1+0x38] ;  /* 0x0000380001e27983 */ /* 0x000f280000100800 */
[----:B-1----:R-:W1:Y:S08]  /*213d0*/  LDSM.16.M88.4 R16, [R208+0x3100] ;  /* 0x00310000d010783b */ /* 0x002e700000000200 */
[----:B--2---:R-:W2:Y:S04]  /*213e0*/  LDL R197, [R1+0x8] ;  /* 0x0000080001c57983 */ /* 0x004ea80000100800 */
[----:B------:R-:W1:Y:S08]  /*213f0*/  LDSM.16.M88.4 R92, [R215+0x8100] ;  /* 0x00810000d75c783b */ /* 0x000e700000000200 */
[----:B------:R-:W2:Y:S04]  /*21400*/  LDL R198, [R1+0xc] ;  /* 0x00000c0001c67983 */ /* 0x000ea80000100800 */
[----:B------:R-:W1:Y:S08]  /*21410*/  LDSM.16.M88.4 R32, [R208+0x3900] ;  /* 0x00390000d020783b */ /* 0x000e700000000200 */
[----:B------:R-:W1:Y:S08]  /*21420*/  LDSM.16.M88.4 R48, [R208+0x4100] ;  /* 0x00410000d030783b */ /* 0x000e700000000200 */
[----:B------:R-:W1:Y:S08]  /*21430*/  LDSM.16.M88.4 R64, [R208+0x4900] ;  /* 0x00490000d040783b */ /* 0x000e700000000200 */
[----:B------:R-:W1:Y:S08]  /*21440*/  LDSM.16.M88.4 R80, [R208+0x5100] ;  /* 0x00510000d050783b */ /* 0x000e700000000200 */
[----:B------:R-:W1:Y:S08]  /*21450*/  LDSM.16.M88.4 R168, [R208+0x5900] ;  /* 0x00590000d0a8783b */ /* 0x000e700000000200 */
[----:B------:R-:W-:Y:S08]  /*21460*/  LDSM.16.M88.4 R172, [R218+0x6100] ;  /* 0x00610000daac783b */ /* 0x000ff00000000200 */
[----:B------:R-:W1:Y:S08]  /*21470*/  LDSM.16.M88.4 R176, [R219] ;  /* 0x00000000dbb0783b */ /* 0x000e700000000200 */
[----:B------:R-:W1:Y:S08]  /*21480*/  LDSM.16.M88.4 R180, [R218+0x8100] ;  /* 0x00810000dab4783b */ /* 0x000e700000000200 */
[----:B------:R-:W1:Y:S01]  /*21490*/  LDSM.16.M88.4 R184, [R224] ;  /* 0x00000000e0b8783b */ /* 0x000e620000000200 */
[----:B--2---:R-:W-:Y:S01]  /*214a0*/  ISETP.GE.AND P4, PT, R198, c[0x0][0x1d4], PT ;  /* 0x00007500c6007a0c */ /* 0x004fe20003f86270 */
[-C--:B-1----:R-:W-:Y:S03]  /*214b0*/  HMMA.16816.F32.BF16 R4, R96, R16.reuse, RZ ;  /* 0x000000106004723c */ /* 0x082fe600000418ff */
[----:B---3--:R-:W-:Y:S01]  /*214c0*/  SHF.R.S32.HI R0, RZ, 0x1f, R188 ;  /* 0x0000001fff007819 */ /* 0x008fe200000114bc */
[----:B------:R-:W-:Y:S04]  /*214d0*/  IMAD.WIDE.U32 R2, R188, c[0x0][0x208], RZ ;  /* 0x00008200bc027a25 */ /* 0x000fe800078e00ff */
[C---:B------:R-:W-:Y:S04]  /*214e0*/  HMMA.16816.F32.BF16 R8, R92.reuse, R16, RZ ;  /* 0x000000105c08723c */ /* 0x040fe800000418ff */
[----:B------:R-:W-:Y:S04]  /*214f0*/  IMAD R0, R0, c[0x0][0x208], RZ ;  /* 0x0000820000007a24 */ /* 0x000fe800078e02ff */
[-C--:B------:R-:W-:Y:S01]  /*21500*/  HMMA.16816.F32.BF16 R12, R92, R18.reuse, RZ ;  /* 0x000000125c0c723c */ /* 0x080fe200000418ff */
[----:B------:R-:W-:Y:S05]  /*21510*/  IMAD R0, R188, c[0x0][0x20c], R0 ;  /* 0x00008300bc007a24 */ /* 0x000fea00078e0200 */
[----:B------:R-:W-:Y:S02]  /*21520*/  IADD3 R3, R3, R0, RZ ;  /* 0x0000000003037210 */ /* 0x000fe40007ffe0ff */
[C---:B------:R-:W-:Y:S04]  /*21530*/  HMMA.16816.F32.BF16 R16, R96.reuse, R18, RZ ;  /* 0x000000126010723c */ /* 0x040fe800000418ff */
[----:B------:R-:W-:Y:S01]  /*21540*/  IMAD.WIDE.U32 R2, R242, c[0x0][0x218], R2 ;  /* 0x00008600f2027a25 */ /* 0x000fe200078e0002 */
[----:B------:R-:W-:Y:S03]  /*21550*/  SHF.R.S32.HI R0, RZ, 0x1f, R242 ;  /* 0x0000001fff007819 */ /* 0x000fe600000114f2 */
[-C--:B------:R-:W-:Y:S04]  /*21560*/  HMMA.16816.F32.BF16 R20, R96, R32.reuse, RZ ;  /* 0x000000206014723c */ /* 0x080fe800000418ff */
[----:B------:R-:W-:Y:S04]  /*21570*/  IMAD R0, R0, c[0x0][0x218], RZ ;  /* 0x0000860000007a24 */ /* 0x000fe800078e02ff */
        /* <DEDUP_REMOVED lines=24> */
[----:B------:R-:W2:Y:S07]  /*21700*/  LDSM.16.M88.4 R176, [R222] ;  /* 0x00000000deb0783b */ /* 0x000eae0000000200 */
[-C--:B------:R-:W-:Y:S08]  /*21710*/  HMMA.16816.F32.BF16 R20, R172, R184.reuse, R20 ;  /* 0x000000b8ac14723c */ /* 0x080ff00000041814 */
        /* <DEDUP_REMOVED lines=16> */
[-C--:B--2---:R-:W-:Y:S03]  /*21820*/  HMMA.16816.F32.BF16 R52, R172, R176.reuse, R52 ;  /* 0x000000b0ac34723c */ /* 0x084fe60000041834 */
        /* <DEDUP_REMOVED lines=10> */
[----:B------:R-:W4:Y:S05]  /*218d0*/  SHFL.IDX PT, R190, R2, 0x1, 0x181f ;  /* 0x00381f0002be7f89 */ /* 0x000f2a00000e0000 */
[-C--:B------:R-:W-:Y:S03]  /*218e0*/  HMMA.16816.F32.BF16 R76, R180, R170.reuse, R76 ;  /* 0x000000aab44c723c */ /* 0x080fe6000004184c */
[----:B------:R-:W1:Y:S05]  /*218f0*/  SHFL.IDX PT, R188, R2, 0x2, 0x181f ;  /* 0x00581f0002bc7f89 */ /* 0x000e6a00000e0000 */
[C---:B------:R-:W-:Y:S03]  /*21900*/  HMMA.16816.F32.BF16 R80, R172.reuse, R170, R80 ;  /* 0x000000aaac50723c */ /* 0x040fe60000041850 */
[----:B------:R2:W-:Y:S01]  /*21910*/  SHFL.IDX PT, R189, R2, 0x3, 0x181f ;  /* 0x00781f0002bd7f89 */ /* 0x0005e200000e0000 */
[-C--:B----4-:R-:W-:Y:S07]  /*21920*/  IADD3 R190, P0, R190, R226.reuse, RZ ;  /* 0x000000e2bebe7210 */ /* 0x090fee0007f1e0ff */
[----:B------:R-:W-:Y:S01]  /*21930*/  SHFL.IDX PT, R0, R0, 0x5, 0x181f ;  /* 0x00b81f0000007f89 */ /* 0x000fe200000e0000 */
[-C--:B------:R-:W-:Y:S02]  /*21940*/  IADD3.X R191, R184, R225.reuse, RZ, P0, !PT ;  /* 0x000000e1b8bf7210 */ /* 0x080fe400007fe4ff */
[-C--:B-1----:R-:W-:Y:S02]  /*21950*/  IADD3 R188, P0, R188, R226.reuse, RZ ;  /* 0x000000e2bcbc7210 */ /* 0x082fe40007f1e0ff */
[-C--:B--2---:R-:W-:Y:S04]  /*21960*/  IADD3 R2, P1, R3, R226.reuse, RZ ;  /* 0x000000e203027210 */ /* 0x084fe80007f3e0ff */
        /* <DEDUP_REMOVED lines=291> */
[----:B------:R-:W5:Y:S03]  /*22ba0*/  LDL R22, [R1+0x4] ;  /* 0x0000040001167983 */ /* 0x000f660000100800 */
        /* <DEDUP_REMOVED lines=37> */
[-C--:B----4-:R-:W-:Y:S03]  /*22e00*/  IADD3 R10, P0, R10, R226.reuse, RZ ;  /* 0x000000e20a0a7210 */ /* 0x090fe60007f1e0ff */
[----:B-----5:R3:W-:Y:S01]  /*22e10*/  LDGSTS.E.BYPASS.LTC128B.128 [R22+0x3100], [R4.64], !P4 ;  /* 0x0310000004167fae */ /* 0x0207e2000e101d5a */
        /* <DEDUP_REMOVED lines=17> */
.L_x_482:
        /* <DEDUP_REMOVED lines=37> */
.L_x_485:
[----:B------:R-:W-:Y:S04]  /*23180*/  MOV R8, c[0x0][0x32c] ;  /* 0x0000cb0000087a02 */ /* 0x000fe80000000f00 */
[----:B------:R-:W-:Y:S11]  /*23190*/  ISETP.NE.AND P0, PT, R8, 0x1, PT ;  /* 0x000000010800780c */ /* 0x000ff60003f05270 */
[----:B------:R-:W-:Y:S02]  /*231a0*/  @!UPT UIADD3 URZ, URZ, URZ, URZ ;  /* 0x0000003f3f3ff290 */ /* 0x000fe4000fffe03f */
[----:B------:R-:W-:Y:S05]  /*231b0*/  @P0 IMAD.HI.U32 R8, R3, c[0x0][0x330], RZ ;  /* 0x0000cc0003080a27 */ /* 0x000fea00078e00ff */
[----:B------:R-:W-:Y:S02]  /*231c0*/  @P0 SHF.R.U32.HI R3, RZ, c[0x0][0x334], R8 ;  /* 0x0000cd00ff030a19 */ /* 0x000fe40000011608 */
.L_x_486:
[----:B------:R-:W-:Y:S05]  /*231d0*/  BSYNC B0 ;  /* 0x0000000000007941 */ /* 0x000fea0003800000 */
.L_x_484:
[----:B------:R-:W-:Y:S05]  /*231e0*/  IMAD R3, R3, c[0x0][0x32c], R7 ;  /* 0x0000cb0003037a24 */ /* 0x000fea00078e0207 */
[----:B------:R-:W-:Y:S02]  /*231f0*/  IADD3 R8, R3, c[0x0][0x32c], RZ ;  /* 0x0000cb0003087a10 */ /* 0x000fe40007ffe0ff */
[----:B------:R-:W-:Y:S02]  /*23200*/  IMNMX R0, R0, R3, !PT ;  /* 0x0000000300007217 */ /* 0x000fe40007800200 */
[----:B------:R-:W-:Y:S02]  /*23210*/  IMNMX R2, R2, R8, PT ;  /* 0x0000000802027217 */ /* 0x000fe40003800200 */
.L_x_483:
        /* <DEDUP_REMOVED lines=159> */
.L_x_489:
[----:B------:R-:W-:Y:S04]  /*23c10*/  MOV R8, c[0x0][0x32c] ;  /* 0x0000cb0000087a02 */ /* 0x000fe80000000f00 */
[----:B------:R-:W-:Y:S11]  /*23c20*/  ISETP.NE.AND P0, PT, R8, 0x1, PT ;  /* 0x000000010800780c */ /* 0x000ff60003f05270 */
[----:B------:R-:W-:Y:S02]  /*23c30*/  @!UPT UIADD3 URZ, URZ, URZ, URZ ;  /* 0x0000003f3f3ff290 */ /* 0x000fe4000fffe03f */
[----:B------:R-:W-:Y:S05]  /*23c40*/  @P0 IMAD.HI.U32 R8, R3, c[0x0][0x330], RZ ;  /* 0x0000cc0003080a27 */ /* 0x000fea00078e00ff */
[----:B------:R-:W-:Y:S02]  /*23c50*/  @P0 SHF.R.U32.HI R3, RZ, c[0x0][0x334], R8 ;  /* 0x0000cd00ff030a19 */ /* 0x000fe40000011608 */
.L_x_490:
[----:B------:R-:W-:Y:S05]  /*23c60*/  BSYNC B0 ;  /* 0x0000000000007941 */ /* 0x000fea0003800000 */
.L_x_488:
[----:B------:R-:W-:Y:S05]  /*23c70*/  IMAD R3, R3, c[0x0][0x32c], R7 ;  /* 0x0000cb0003037a24 */ /* 0x000fea00078e0207 */
[----:B------:R-:W-:Y:S02]  /*23c80*/  IADD3 R8, R3, c[0x0][0x32c], RZ ;  /* 0x0000cb0003087a10 */ /* 0x000fe40007ffe0ff */
[----:B------:R-:W-:Y:S02]  /*23c90*/  IMNMX R0, R0, R3, !PT ;  /* 0x0000000300007217 */ /* 0x000fe40007800200 */
[----:B------:R-:W-:Y:S02]  /*23ca0*/  IMNMX R2, R2, R8, PT ;  /* 0x0000000802027217 */ /* 0x000fe40003800200 */
.L_x_487:
        /* <DEDUP_REMOVED lines=145> */
.L_x_493:
[----:B------:R-:W-:Y:S04]  /*245c0*/  MOV R8, c[0x0][0x32c] ;  /* 0x0000cb0000087a02 */ /* 0x000fe80000000f00 */
[----:B------:R-:W-:Y:S11]  /*245d0*/  ISETP.NE.AND P0, PT, R8, 0x1, PT ;  /* 0x000000010800780c */ /* 0x000ff60003f05270 */
[----:B------:R-:W-:Y:S02]  /*245e0*/  @!UPT UIADD3 URZ, URZ, URZ, URZ ;  /* 0x0000003f3f3ff290 */ /* 0x000fe4000fffe03f */
[----:B------:R-:W-:Y:S05]  /*245f0*/  @P0 IMAD.HI.U32 R8, R3, c[0x0][0x330], RZ ;  /* 0x0000cc0003080a27 */ /* 0x000fea00078e00ff */
[----:B------:R-:W-:Y:S02]  /*24600*/  @P0 SHF.R.U32.HI R3, RZ, c[0x0][0x334], R8 ;  /* 0x0000cd00ff030a19 */ /* 0x000fe40000011608 */
.L_x_494:
[----:B------:R-:W-:Y:S05]  /*24610*/  BSYNC B0 ;  /* 0x0000000000007941 */ /* 0x000fea0003800000 */
.L_x_492:
[----:B------:R-:W-:Y:S05]  /*24620*/  IMAD R3, R3, c[0x0][0x32c], R7 ;  /* 0x0000cb0003037a24 */ /* 0x000fea00078e0207 */
[----:B------:R-:W-:Y:S02]  /*24630*/  IADD3 R8, R3, c[0x0][0x32c], RZ ;  /* 0x0000cb0003087a10 */ /* 0x000fe40007ffe0ff */
[----:B------:R-:W-:Y:S02]  /*24640*/  IMNMX R0, R0, R3, !PT ;  /* 0x0000000300007217 */ /* 0x000fe40007800200 */
[----:B------:R-:W-:Y:S02]  /*24650*/  IMNMX R2, R2, R8, PT ;  /* 0x0000000802027217 */ /* 0x000fe40003800200 */
.L_x_491:
        /* <DEDUP_REMOVED lines=145> */
.L_x_497:
[----:B------:R-:W-:Y:S04]  /*24f70*/  MOV R4, c[0x0][0x32c] ;  /* 0x0000cb0000047a02 */ /* 0x000fe80000000f00 */
[----:B------:R-:W-:Y:S11]  /*24f80*/  ISETP.NE.AND P0, PT, R4, 0x1, PT ;  /* 0x000000010400780c */ /* 0x000ff60003f05270 */
[----:B------:R-:W-:Y:S02]  /*24f90*/  @!UPT UIADD3 URZ, URZ, URZ, URZ ;  /* 0x0000003f3f3ff290 */ /* 0x000fe4000fffe03f */
[----:B------:R-:W-:Y:S05]  /*24fa0*/  @P0 IMAD.HI.U32 R4, R3, c[0x0][0x330], RZ ;  /* 0x0000cc0003040a27 */ /* 0x000fea00078e00ff */
[----:B------:R-:W-:Y:S02]  /*24fb0*/  @P0 SHF.R.U32.HI R3, RZ, c[0x0][0x334], R4 ;  /* 0x0000cd00ff030a19 */ /* 0x000fe40000011604 */
.L_x_498:
[----:B------:R-:W-:Y:S05]  /*24fc0*/  BSYNC B0 ;  /* 0x0000000000007941 */ /* 0x000fea0003800000 */
.L_x_496:
[----:B------:R-:W-:Y:S05]  /*24fd0*/  IMAD R7, R3, c[0x0][0x32c], R7 ;  /* 0x0000cb0003077a24 */ /* 0x000fea00078e0207 */
[----:B------:R-:W-:Y:S02]  /*24fe0*/  IADD3 R3, R7, c[0x0][0x32c], RZ ;  /* 0x0000cb0007037a10 */ /* 0x000fe40007ffe0ff */
[----:B------:R-:W-:Y:S02]  /*24ff0*/  IMNMX R0, R0, R7, !PT ;  /* 0x0000000700007217 */ /* 0x000fe40007800200 */
[----:B------:R-:W-:Y:S02]  /*25000*/  IMNMX R2, R2, R3, PT ;  /* 0x0000000302027217 */ /* 0x000fe40003800200 */
.L_x_495:
        /* <DEDUP_REMOVED lines=128> */
[----:B------:R-:W-:Y:S01]  /*25810*/  FMNMX.FTZ R4, R19, R4, !PT ;  /* 0x0000000413047209 */ /* 0x000fe20007810000 */
[----:B------:R-:W2:Y:S01]  /*25820*/  SHFL.BFLY PT, R71, R3, 0x1, 0x1f ;  /* 0x0c201f0003477f89 */ /* 0x000ea200000e0000 */
[----:B------:R-:W-:Y:S02]  /*25830*/  FSEL R174, R46, -INF , !P0 ;  /* 0xff8000002eae7808 */ /* 0x000fe40004000000 */
[----:B------:R-:W-:Y:S02]  /*25840*/  ISETP.GT.AND P0, PT, R0, 0x29, P5 ;  /* 0x000000290000780c */ /* 0x000fe40002f04270 */
        /* <DEDUP_REMOVED lines=31> */
[----:B------:R-:W-:Y:S01]  /*25a40*/  FMNMX.FTZ R3, R172, R3, !PT ;  /* 0x00000003ac037209 */ /* 0x000fe20007810000 */
[----:B------:R1:W-:Y:S01]  /*25a50*/  MUFU.EX2 R50, R5 ;  /* 0x0000000500327308 */ /* 0x0003e20000000800 */
[----:B------:R-:W-:Y:S02]  /*25a60*/  FMNMX.FTZ R4, R173, R4, !PT ;  /* 0x00000004ad047209 */ /* 0x000fe40007810000 */
[----:B------:R-:W-:Y:S02]  /*25a70*/  ISETP.LT.OR P0, PT, R2, 0x32, P0 ;  /* 0x000000320200780c */ /* 0x000fe40000701670 */
        /* <DEDUP_REMOVED lines=8> */
[----:B------:R-:W-:Y:S02]  /*25b00*/  ISETP.GT.AND P0, PT, R0, 0x38, P1 ;  /* 0x000000380000780c */ /* 0x000fe40000f04270 */
[----:B------:R-:W-:Y:S02]  /*25b10*/  FMNMX.FTZ R4, R202, R4, !PT ;  /* 0x00000004ca047209 */ /* 0x000fe40007810000 */
[----:B------:R-:W-:Y:S01]  /*25b20*/  FMNMX.FTZ R3, R176, R3, !PT ;  /* 0x00000003b0037209 */ /* 0x000fe20007810000 */
[--C-:B-1----:R-:W-:Y:S01]  /*25b30*/  FFMA.FTZ R5, R12, c[0x0][0x2d0], -R74.reuse ;  /* 0x0000b4000c057a23 */ /* 0x102fe2000001084a */
[----:B------:R-:W-:Y:S02]  /*25b40*/  FMNMX.FTZ R4, R206, R4, !PT ;  /* 0x00000004ce047209 */ /* 0x000fe40007810000 */
[----:B------:R-:W-:Y:S01]  /*25b50*/  ISETP.LT.OR P0, PT, R2, 0x39, P0 ;  /* 0x000000390200780c */ /* 0x000fe20000701670 */
[----:B------:R1:W-:Y:S01]  /*25b60*/  MUFU.EX2 R87, R5 ;  /* 0x0000000500577308 */ /* 0x0003e20000000800 */
[----:B------:R-:W-:Y:S02]  /*25b70*/  FMNMX.FTZ R4, R228, R4, !PT ;  /* 0x00000004e4047209 */ /* 0x000fe40007810000 */
[----:B------:R-:W-:Y:S02]  /*25b80*/  FMNMX.FTZ R3, R184, R3, !PT ;  /* 0x00000003b8037209 */ /* 0x000fe40007810000 */
[----:B------:R-:W-:Y:S02]  /*25b90*/  FMNMX.FTZ R4, R230, R4, !PT ;  /* 0x00000004e6047209 */ /* 0x000fe40007810000 */
[----:B------:R-:W-:Y:S02]  /*25ba0*/  FSEL R191, R23, -INF , !P0 ;  /* 0xff80000017bf7808 */ /* 0x000fe40004000000 */
[----:B------:R-:W-:Y:S02]  /*25bb0*/  FMNMX.FTZ R4, R238, R4, !PT ;  /* 0x00000004ee047209 */ /* 0x000fe40007810000 */
[----:B------:R-:W-:Y:S02]  /*25bc0*/  FMNMX.FTZ R3, R186, R3, !PT ;  /* 0x00000003ba037209 */ /* 0x000fe40007810000 */
        /* <DEDUP_REMOVED lines=25> */
[----:B-1----:R-:W-:Y:S01]  /*25d60*/  FMNMX.FTZ R4, R4, R6, !PT ;  /* 0x0000000604047209 */ /* 0x002fe20007810000 */
[----:B------:R-:W-:Y:S01]  /*25d70*/  FFMA.FTZ R6, R9, c[0x0][0x2d0], -R74 ;  /* 0x0000b40009067a23 */ /* 0x000fe2000001084a */
[----:B------:R-:W-:Y:S01]  /*25d80*/  FSEL R193, R75, -INF , !P1 ;  /* 0xff8000004bc17808 */ /* 0x000fe20004800000 */
[----:B------:R-:W-:Y:S01]  /*25d90*/  FMUL.FTZ R75, R71, c[0x0][0x2d0] ;  /* 0x0000b400474b7a20 */ /* 0x000fe20000410000 */
[C---:B------:R-:W-:Y:S01]  /*25da0*/  ISETP.LT.OR P1, PT, R2.reuse, 0x49, P3 ;  /* 0x000000490200780c */ /* 0x040fe20001f21670 */
[----:B------:R-:W-:Y:S01]  /*25db0*/  MUFU.EX2 R45, R6 ;  /* 0x00000006002d7308 */ /* 0x000fe20000000800 */
[----:B------:R-:W-:Y:S01]  /*25dc0*/  ISETP.LT.OR P0, PT, R2, 0x4a, P0 ;  /* 0x0000004a0200780c */ /* 0x000fe20000701670 */
[----:B------:R-:W1:Y:S01]  /*25dd0*/  SHFL.BFLY PT, R70, R4, 0x1, 0x1f ;  /* 0x0c201f0004467f89 */ /* 0x000e6200000e0000 */
[----:B------:R-:W-:Y:S02]  /*25de0*/  PLOP3.LUT P3, PT, PT, PT, UP2, 0x40, 0x0 ;  /* 0x000000000000781c */ /* 0x000fe40003f6e828 */
        /* <DEDUP_REMOVED lines=18> */
[----:B------:R2:W-:Y:S01]  /*25f10*/  MUFU.EX2 R84, R5 ;  /* 0x0000000500547308 */ /* 0x0005e20000000800 */
[----:B------:R-:W-:Y:S01]  /*25f20*/  PLOP3.LUT P0, PT, PT, PT, UP0, 0x40, 0x0 ;  /* 0x000000000000781c */ /* 0x000fe20003f0e808 */
[--C-:B------:R-:W-:Y:S01]  /*25f30*/  FFMA.FTZ R12, R28, c[0x0][0x2d0], -R75.reuse ;  /* 0x0000b4001c0c7a23 */ /* 0x100fe2000001084b */
[C---:B------:R-:W-:Y:S01]  /*25f40*/  ISETP.GT.AND P3, PT, R0.reuse, 0x58, P3 ;  /* 0x000000580000780c */ /* 0x040fe20001f64270 */
[--C-:B------:R-:W-:Y:S01]  /*25f50*/  FFMA.FTZ R28, R33, c[0x0][0x2d0], -R75.reuse ;  /* 0x0000b400211c7a23 */ /* 0x100fe2000001084b */
[----:B------:R-:W-:Y:S01]  /*25f60*/  ISETP.GT.AND P0, PT, R0, 0x59, P0 ;  /* 0x000000590000780c */ /* 0x000fe20000704270 */
[----:B------:R-:W-:Y:S01]  /*25f70*/  UISETP.GT.AND UP0, UPT, UR12, UR4, UPT ;  /* 0x000000040c00728c */ /* 0x000fe2000bf04270 */
[----:B------:R-:W-:Y:S01]  /*25f80*/  FMNMX.FTZ R0, R200, R3, !PT ;  /* 0x00000003c8007209 */ /* 0x000fe20007810000 */
[--C-:B------:R-:W-:Y:S01]  /*25f90*/  FFMA.FTZ R3, R20, c[0x0][0x2d0], -R75.reuse ;  /* 0x0000b40014037a23 */ /* 0x100fe2000001084b */
[----:B---3--:R-:W-:Y:S01]  /*25fa0*/  F2FP.BF16.PACK_AB R78, R61, R87 ;  /* 0x000000573d4e723e */ /* 0x008fe200000010ff */
[----:B------:R-:W-:Y:S01]  /*25fb0*/  MUFU.EX2 R51, R12 ;  /* 0x0000000c00337308 */ /* 0x000fe20000000800 */
[----:B------:R-:W-:Y:S01]  /*25fc0*/  ISETP.LT.OR P0, PT, R2, 0x5a, P0 ;  /* 0x0000005a0200780c */ /* 0x000fe20000701670 */
[----:B------:R-:W-:Y:S01]  /*25fd0*/  UIADD3 UR12, UR12, -0x1, URZ ;  /* 0xffffffff0c0c7890 */ /* 0x000fe2000fffe03f */
[----:B-1----:R-:W-:Y:S02]  /*25fe0*/  FMNMX.FTZ R70, R4, R70, !PT ;  /* 0x0000004604467209 */ /* 0x002fe40007810000 */
[----:B------:R-:W-:Y:S02]  /*25ff0*/  FSEL R73, R34, -INF , !P0 ;  /* 0xff80000022497808 */ /* 0x000fe40004000000 */
[C---:B------:R-:W-:Y:S01]  /*26000*/  FSETP.NEU.FTZ.AND P0, PT, R70.reuse, -INF , PT ;  /* 0xff8000004600780b */ /* 0x040fe20003f1d000 */
[----:B------:R-:W-:Y:S01]  /*26010*/  FMUL.FTZ R96, R70, c[0x0][0x2d0] ;  /* 0x0000b40046607a20 */ /* 0x000fe20000410000 */
[----:B------:R-:W-:Y:S01]  /*26020*/  ISETP.LT.OR P3, PT, R2, 0x59, P3 ;  /* 0x000000590200780c */ /* 0x000fe20001f61670 */
[----:B------:R1:W-:Y:S01]  /*26030*/  MUFU.EX2 R60, R3 ;  /* 0x00000003003c7308 */ /* 0x0003e20000000800 */
[--C-:B------:R-:W-:Y:S01]  /*26040*/  FFMA.FTZ R2, R17, c[0x0][0x2d0], -R75.reuse ;  /* 0x0000b40011027a23 */ /* 0x100fe2000001084b */
[----:B------:R-:W-:Y:S02]  /*26050*/  FMNMX.FTZ R0, R204, R0, !PT ;  /* 0x00000000cc007209 */ /* 0x000fe40007810000 */
[----:B------:R-:W-:Y:S01]  /*26060*/  FSEL R96, R96, RZ, P0 ;  /* 0x000000ff60607208 */ /* 0x000fe20000000000 */
[--C-:B--2---:R-:W-:Y:S01]  /*26070*/  FFMA.FTZ R5, R13, c[0x0][0x2d0], -R75.reuse ;  /* 0x0000b4000d057a23 */ /* 0x104fe2000001084b */
[----:B------:R-:W-:Y:S03]  /*26080*/  FSEL R203, R35, -INF , !P3 ;  /* 0xff80000023cb7808 */ /* 0x000fe60005800000 */
[--C-:B------:R-:W-:Y:S01]  /*26090*/  FFMA.FTZ R4, R19, c[0x0][0x2d0], -R96.reuse ;  /* 0x0000b40013047a23 */ /* 0x100fe20000010860 */
[----:B------:R2:W3:Y:S01]  /*260a0*/  MUFU.EX2 R86, R2 ;  /* 0x0000000200567308 */ /* 0x0004e20000000800 */
[----:B------:R-:W-:Y:S01]  /*260b0*/  FMNMX.FTZ R0, R203, R0, !PT ;  /* 0x00000000cb007209 */ /* 0x000fe20007810000 */
[--C-:B------:R-:W-:Y:S02]  /*260c0*/  FFMA.FTZ R32, R32, c[0x0][0x2d0], -R96.reuse ;  /* 0x0000b40020207a23 */ /* 0x100fe40000010860 */
[--C-:B------:R-:W-:Y:S01]  /*260d0*/  FFMA.FTZ R44, R44, c[0x0][0x2d0], -R96.reuse ;  /* 0x0000b4002c2c7a23 */ /* 0x100fe20000010860 */
[----:B------:R-:W-:Y:S05]  /*260e0*/  FMNMX.FTZ R0, R73, R0, !PT ;  /* 0x0000000049007209 */ /* 0x000fea0007810000 */
[----:B------:R-:W-:Y:S01]  /*260f0*/  MUFU.EX2 R36, R4 ;  /* 0x0000000400247308 */ /* 0x000fe20000000800 */
[--C-:B-1----:R-:W-:Y:S02]  /*26100*/  FFMA.FTZ R3, R8, c[0x0][0x2d0], -R96.reuse ;  /* 0x0000b40008037a23 */ /* 0x102fe40000010860 */
[----:B------:R-:W-:Y:S07]  /*26110*/  FFMA.FTZ R8, R26, c[0x0][0x2d0], -R75 ;  /* 0x0000b4001a087a23 */ /* 0x000fee000001084b */
[----:B------:R1:W-:Y:S01]  /*26120*/  MUFU.EX2 R57, R3 ;  /* 0x0000000300397308 */ /* 0x0003e20000000800 */
[----:B--2---:R-:W2:Y:S01]  /*26130*/  SHFL.BFLY PT, R2, R0, 0x2, 0x1f ;  /* 0x0c401f0000027f89 */ /* 0x004ea200000e0000 */
[----:B---3--:R-:W-:Y:S08]  /*26140*/  F2FP.BF16.PACK_AB R79, R60, R86 ;  /* 0x000000563c4f723e */ /* 0x008ff000000010ff */
[----:B------:R-:W3:Y:S10]  /*26150*/  MUFU.EX2 R49, R5 ;  /* 0x0000000500317308 */ /* 0x000ef40000000800 */
[----:B------:R-:W-:Y:S01]  /*26160*/  MUFU.EX2 R63, R8 ;  /* 0x00000008003f7308 */ /* 0x000fe20000000800 */
[--C-:B-1----:R-:W-:Y:S09]  /*26170*/  FFMA.FTZ R3, R15, c[0x0][0x2d0], -R96.reuse ;  /* 0x0000b4000f037a23 */ /* 0x102ff20000010860 */
[----:B------:R1:W4:Y:S01]  /*26180*/  MUFU.EX2 R37, R3 ;  /* 0x0000000300257308 */ /* 0x0003220000000800 */
[----:B---3--:R-:W-:Y:S01]  /*26190*/  F2FP.BF16.PACK_AB R77, R49, R84 ;  /* 0x00000054314d723e */ /* 0x008fe200000010ff */
[----:B-1----:R-:W-:Y:S02]  /*261a0*/  FFMA.FTZ R3, R16, c[0x0][0x2d0], -R96 ;  /* 0x0000b40010037a23 */ /* 0x002fe40000010860 */
[--C-:B------:R-:W-:Y:S06]  /*261b0*/  FFMA.FTZ R16, R29, c[0x0][0x2d0], -R74.reuse ;  /* 0x0000b4001d107a23 */ /* 0x100fec000001084a */
[----:B------:R2:W-:Y:S10]  /*261c0*/  MUFU.EX2 R85, R3 ;  /* 0x0000000300557308 */ /* 0x0005f40000000800 */
[----:B------:R-:W-:Y:S01]  /*261d0*/  MUFU.EX2 R34, R16 ;  /* 0x0000001000227308 */ /* 0x000fe20000000800 */
[----:B--2---:R-:W-:Y:S01]  /*261e0*/  FMNMX.FTZ R3, R0, R2, !PT ;  /* 0x0000000200037209 */ /* 0x004fe20007810000 */
[----:B------:R-:W-:Y:S01]  /*261f0*/  FFMA.FTZ R2, R22, c[0x0][0x2d0], -R74 ;  /* 0x0000b40016027a23 */ /* 0x000fe2000001084a */
[----:B------:R-:W-:Y:S07]  /*26200*/  FSEL R0, R72, RZ, P2 ;  /* 0x000000ff48007208 */ /* 0x000fee0001000000 */
[----:B------:R1:W-:Y:S01]  /*26210*/  MUFU.EX2 R89, R2 ;  /* 0x0000000200597308 */ /* 0x0003e20000000800 */
[----:B------:R-:W2:Y:S01]  /*26220*/  SHFL.BFLY PT, R4, R3, 0x1, 0x1f ;  /* 0x0c201f0003047f89 */ /* 0x000ea200000e0000 */
[----:B------:R-:W-:Y:S01]  /*26230*/  FADD.FTZ R0, -R0, R100 ;  /* 0x0000006400007221 */ /* 0x000fe20000010100 */
[----:B------:R-:W-:Y:S03]  /*26240*/  MOV R100, R45 ;  /* 0x0000002d00647202 */ /* 0x000fe60000000f00 */
[----:B------:R-:W-:Y:S01]  /*26250*/  FMUL.FTZ R0, R0, c[0x0][0x2d0] ;  /* 0x0000b40000007a20 */ /* 0x000fe20000410000 */
[----:B------:R-:W-:Y:S03]  /*26260*/  F2FP.BF16.PACK_AB R76, R50, R100 ;  /* 0x00000064324c723e */ /* 0x000fe600000010ff */
        /* <DEDUP_REMOVED lines=14> */
[----:B------:R-:W-:Y:S01]  /*26350*/  F2FP.BF16.PACK_AB R64, R101, R57 ;  /* 0x000000396540723e */ /* 0x000fe200000010ff */
[----:B------:R-:W-:Y:S02]  /*26360*/  FMUL.FTZ R0, R0, c[0x0][0x2d0] ;  /* 0x0000b40000007a20 */ /* 0x000fe40000410000 */
[C---:B------:R-:W-:Y:S01]  /*26370*/  FMUL.FTZ R33, R69.reuse, R133 ;  /* 0x0000008545217220 */ /* 0x040fe20000410000 */
[----:B------:R-:W-:Y:S01]  /*26380*/  MUFU.EX2 R105, R92 ;  /* 0x0000005c00697308 */ /* 0x000fe20000000800 */
[----:B------:R-:W-:Y:S02]  /*26390*/  IMAD.MOV.U32 R116, RZ, RZ, R86 ;  /* 0x000000ffff747224 */ /* 0x000fe400078e0056 */
[--C-:B------:R-:W-:Y:S02]  /*263a0*/  FFMA.FTZ R4, R24, c[0x0][0x2d0], -R97.reuse ;  /* 0x0000b40018047a23 */ /* 0x100fe40000010861 */
[----:B------:R-:W-:Y:S01]  /*263b0*/  FMUL.FTZ R17, R69, R117 ;  /* 0x0000007545117220 */ /* 0x000fe20000410000 */
[----:B------:R-:W-:Y:S01]  /*263c0*/  MOV R117, R57 ;  /* 0x0000003900757202 */ /* 0x000fe20000000f00 */
[--C-:B------:R-:W-:Y:S02]  /*263d0*/  FFMA.FTZ R58, R58, c[0x0][0x2d0], -R97.reuse ;  /* 0x0000b4003a3a7a23 */ /* 0x100fe40000010861 */
[----:B------:R-:W-:Y:S01]  /*263e0*/  FFMA.FTZ R62, R62, c[0x0][0x2d0], -R97 ;  /* 0x0000b4003e3e7a23 */ /* 0x000fe20000010861 */
[----:B------:R2:W3:Y:S01]  /*263f0*/  MUFU.EX2 R2, R0 ;  /* 0x0000000000027308 */ /* 0x0004e20000000800 */
[----:B------:R-:W-:Y:S02]  /*26400*/  FFMA.FTZ R24, R30, c[0x0][0x2d0], -R75 ;  /* 0x0000b4001e187a23 */ /* 0x000fe4000001084b */
[C---:B-1----:R-:W-:Y:S02]  /*26410*/  FMUL.FTZ R19, R68.reuse, R119 ;  /* 0x0000007744137220 */ /* 0x042fe40000410000 */
[C---:B------:R-:W-:Y:S01]  /*26420*/  FMUL.FTZ R7, R68.reuse, R107 ;  /* 0x0000006b44077220 */ /* 0x040fe20000410000 */
[----:B------:R-:W-:Y:S01]  /*26430*/  MOV R107, R36 ;  /* 0x00000024006b7202 */ /* 0x000fe20000000f00 */
[----:B------:R-:W-:Y:S01]  /*26440*/  FMUL.FTZ R6, R68, R106 ;  /* 0x0000006a44067220 */ /* 0x000fe20000410000 */
[----:B------:R-:W-:Y:S02]  /*26450*/  LDSM.16.MT88.4 R36, [R212+0x100] ;  /* 0x00010000d424783b */ /* 0x000fe40000004200 */
[----:B------:R1:W-:Y:S01]  /*26460*/  MUFU.EX2 R227, R4 ;  /* 0x0000000400e37308 */ /* 0x0003e20000000800 */
[----:B------:R-:W-:Y:S09]  /*26470*/  F2FP.BF16.PACK_AB R66, R107, R85 ;  /* 0x000000556b42723e */ /* 0x000ff200000010ff */
[----:B------:R4:W-:Y:S01]  /*26480*/  MUFU.EX2 R35, R24 ;  /* 0x0000001800237308 */ /* 0x0009e20000000800 */
[--C-:B--2---:R-:W-:Y:S02]  /*26490*/  FFMA.FTZ R0, R18, c[0x0][0x2d0], -R97.reuse ;  /* 0x0000b40012007a23 */ /* 0x104fe40000010861 */
[----:B------:R-:W-:Y:S02]  /*264a0*/  FMUL.FTZ R18, R68, R118 ;  /* 0x0000007644127220 */ /* 0x000fe40000410000 */
[C---:B---3--:R-:W-:Y:S05]  /*264b0*/  FMUL.FTZ R8, R2.reuse, R108 ;  /* 0x0000006c02087220 */ /* 0x048fea0000410000 */
[----:B------:R2:W-:Y:S01]  /*264c0*/  MUFU.EX2 R205, R0 ;  /* 0x0000000000cd7308 */ /* 0x0005e20000000800 */
[C---:B------:R-:W-:Y:S02]  /*264d0*/  FMUL.FTZ R9, R2.reuse, R109 ;  /* 0x0000006d02097220 */ /* 0x040fe40000410000 */
[C---:B------:R-:W-:Y:S01]  /*264e0*/  FMUL.FTZ R12, R2.reuse, R112 ;  /* 0x00000070020c7220 */ /* 0x040fe20000410000 */
[----:B------:R-:W-:Y:S01]  /*264f0*/  MOV R112, R87 ;  /* 0x0000005700707202 */ /* 0x000fe20000000f00 */
[--C-:B-1----:R-:W-:Y:S02]  /*26500*/  FFMA.FTZ R4, R25, c[0x0][0x2d0], -R97.reuse ;  /* 0x0000b40019047a23 */ /* 0x102fe40000010861 */
[C---:B------:R-:W-:Y:S02]  /*26510*/  FMUL.FTZ R13, R2.reuse, R113 ;  /* 0x00000071020d7220 */ /* 0x040fe40000410000 */
[----:B------:R-:W-:Y:S01]  /*26520*/  IMAD.MOV.U32 R113, RZ, RZ, R84 ;  /* 0x000000ffff717224 */ /* 0x000fe200078e0054 */
[----:B------:R1:W3:Y:S01]  /*26530*/  MUFU.EX2 R229, R4 ;  /* 0x0000000400e57308 */ /* 0x0002e20000000800 */
[C---:B------:R-:W-:Y:S02]  /*26540*/  FMUL.FTZ R25, R2.reuse, R125 ;  /* 0x0000007d02197220 */ /* 0x040fe40000410000 */
[C---:B------:R-:W-:Y:S02]  /*26550*/  FMUL.FTZ R29, R2.reuse, R129 ;  /* 0x00000081021d7220 */ /* 0x040fe40000410000 */
[C---:B----4-:R-:W-:Y:S02]  /*26560*/  FMUL.FTZ R24, R2.reuse, R124 ;  /* 0x0000007c02187220 */ /* 0x050fe40000410000 */
[C---:B------:R-:W-:Y:S02]  /*26570*/  FMUL.FTZ R45, R2.reuse, R145 ;  /* 0x00000091022d7220 */ /* 0x040fe40000410000 */
[C---:B------:R-:W-:Y:S01]  /*26580*/  FMUL.FTZ R57, R2.reuse, R157 ;  /* 0x0000009d02397220 */ /* 0x040fe20000410000 */
[----:B------:R4:W-:Y:S01]  /*26590*/  MUFU.EX2 R124, R32 ;  /* 0x00000020007c7308 */ /* 0x0009e20000000800 */
[----:B------:R-:W-:Y:S02]  /*265a0*/  IMAD.MOV.U32 R108, RZ, RZ, R60 ;  /* 0x000000ffff6c7224 */ /* 0x000fe400078e003c */
[----:B------:R-:W-:Y:S01]  /*265b0*/  FMUL.FTZ R60, R2, R160 ;  /* 0x000000a0023c7220 */ /* 0x000fe20000410000 */
[----:B------:R-:W-:Y:S01]  /*265c0*/  MOV R160, R116 ;  /* 0x0000007400a07202 */ /* 0x000fe20000000f00 */
[----:B--2---:R-:W-:Y:S02]  /*265d0*/  FFMA.FTZ R0, R21, c[0x0][0x2d0], -R97 ;  /* 0x0000b40015007a23 */ /* 0x004fe40000010861 */
[----:B------:R-:W2:Y:S03]  /*265e0*/  LDSM.16.MT88.4 R20, [R209+0x100] ;  /* 0x00010000d114783b */ /* 0x000ea60000004200 */
[----:B------:R5:W5:Y:S01]  /*265f0*/  MUFU.EX2 R207, R0 ;  /* 0x0000000000cf7308 */ /* 0x000b620000000800 */
[----:B-1----:R-:W-:Y:S01]  /*26600*/  FFMA.FTZ R4, R27, c[0x0][0x2d0], -R74 ;  /* 0x0000b4001b047a23 */ /* 0x002fe2000001084a */
[----:B---3--:R-:W-:Y:S08]  /*26610*/  F2FP.BF16.PACK_AB R67, R229, R227 ;  /* 0x000000e3e543723e */ /* 0x008ff000000010ff */
[----:B------:R1:W-:Y:S01]  /*26620*/  MUFU.EX2 R91, R4 ;  /* 0x00000004005b7308 */ /* 0x0003e20000000800 */
[----:B----4-:R-:W-:Y:S01]  /*26630*/  FMUL.FTZ R32, R69, R132 ;  /* 0x0000008445207220 */ /* 0x010fe20000410000 */
[----:B-----5:R-:W-:Y:S02]  /*26640*/  FSEL R0, R3, RZ, P0 ;  /* 0x000000ff03007208 */ /* 0x020fe40000000000 */
[----:B------:R-:W-:Y:S02]  /*26650*/  F2FP.BF16.PACK_AB R65, R207, R205 ;  /* 0x000000cdcf41723e */ /* 0x000fe400000010ff */
[----:B------:R-:W-:Y:S01]  /*26660*/  PLOP3.LUT P0, PT, PT, PT, UP0, 0x80, 0x0 ;  /* 0x000000000000781c */ /* 0x000fe20003f0f008 */
[----:B------:R-:W-:Y:S04]  /*26670*/  FADD.FTZ R0, -R0, R103 ;  /* 0x0000006700007221 */ /* 0x000fe80000010100 */
[----:B------:R-:W-:Y:S02]  /*26680*/  FMUL.FTZ R0, R0, c[0x0][0x2d0] ;  /* 0x0000b40000007a20 */ /* 0x000fe40000410000 */
[----:B-1----:R-:W-:Y:S02]  /*26690*/  FMUL.FTZ R4, R69, R104 ;  /* 0x0000006845047220 */ /* 0x002fe40000410000 */
[----:B------:R-:W-:Y:S02]  /*266a0*/  IMAD.MOV.U32 R104, RZ, RZ, R89 ;  /* 0x000000ffff687224 */ /* 0x000fe400078e0059 */
[----:B------:R-:W1:Y:S03]  /*266b0*/  MUFU.EX2 R0, R0 ;  /* 0x0000000000007308 */ /* 0x000e660000000800 */
[-C--:B--2---:R-:W-:Y:S01]  /*266c0*/  HMMA.16816.F32.BF16 R4, R76, R20.reuse, R4 ;  /* 0x000000144c04723c */ /* 0x084fe20000041804 */
        /* <DEDUP_REMOVED lines=37> */
[-C--:B------:R-:W-:Y:S01]  /*26920*/  HMMA.16816.F32.BF16 R20, R76, R36.reuse, R20 ;  /* 0x000000244c14723c */ /* 0x080fe20000041814 */
[----:B---3--:R-:W-:Y:S02]  /*26930*/  IMAD.MOV.U32 R123, RZ, RZ, R59 ;  /* 0x000000ffff7b7224 */ /* 0x008fe400078e003b */
[----:B------:R-:W-:Y:S02]  /*26940*/  FMUL.FTZ R59, R0, R159 ;  /* 0x0000009f003b7220 */ /* 0x000fe40000410000 */
[C---:B----4-:R-:W-:Y:S02]  /*26950*/  FMUL.FTZ R48, R69.reuse, R148 ;  /* 0x0000009445307220 */ /* 0x050fe40000410000 */
        /* <DEDUP_REMOVED lines=148> */
[----:B--2---:R-:W-:Y:S01]  /*272a0*/  FFMA.FTZ R92, R191, c[0x0][0x2d0], -R97 ;  /* 0x0000b400bf5c7a23 */ /* 0x004fe20000010861 */
[----:B------:R-:W-:Y:S08]  /*272b0*/  MOV R191, R106 ;  /* 0x0000006a00bf7202 */ /* 0x000ff00000000f00 */
[----:B------:R2:W-:Y:S01]  /*272c0*/  MUFU.EX2 R103, R92 ;  /* 0x0000005c00677308 */ /* 0x0005e20000000800 */
[--C-:B---3--:R-:W-:Y:S09]  /*272d0*/  FFMA.FTZ R84, R187, c[0x0][0x2d0], -R96.reuse ;  /* 0x0000b400bb547a23 */ /* 0x108ff20000010860 */
[----:B------:R3:W-:Y:S01]  /*272e0*/  MUFU.EX2 R185, R84 ;  /* 0x0000005400b97308 */ /* 0x0007e20000000800 */
[----:B-1----:R-:W1:Y:S01]  /*272f0*/  LDSM.16.MT88.4 R88, [R211+0x1100] ;  /* 0x00110000d358783b */ /* 0x002e620000004200 */
[----:B--2---:R-:W-:Y:S01]  /*27300*/  FFMA.FTZ R92, R201, c[0x0][0x2d0], -R75 ;  /* 0x0000b400c95c7a23 */ /* 0x004fe2000001084b */
[----:B------:R-:W-:Y:S02]  /*27310*/  MOV R201, R120 ;  /* 0x0000007800c97202 */ /* 0x000fe40000000f00 */
[----:B------:R-:W-:Y:S05]  /*27320*/  MOV R120, R110 ;  /* 0x0000006e00787202 */ /* 0x000fea0000000f00 */
[----:B------:R2:W-:Y:S01]  /*27330*/  MUFU.EX2 R181, R92 ;  /* 0x0000005c00b57308 */ /* 0x0005e20000000800 */
[----:B---3--:R-:W-:Y:S02]  /*27340*/  FFMA.FTZ R84, R189, c[0x0][0x2d0], -R96 ;  /* 0x0000b400bd547a23 */ /* 0x008fe40000010860 */
[----:B------:R-:W-:Y:S07]  /*27350*/  IMAD.MOV.U32 R189, RZ, RZ, R100 ;  /* 0x000000ffffbd7224 */ /* 0x000fee00078e0064 */
[----:B------:R3:W4:Y:S01]  /*27360*/  MUFU.EX2 R187, R84 ;  /* 0x0000005400bb7308 */ /* 0x0007220000000800 */
[----:B--2---:R-:W-:Y:S01]  /*27370*/  LDSM.16.MT88.4 R92, [R210+0x1900] ;  /* 0x00190000d25c783b */ /* 0x004fe20000004200 */
[-C--:B-1----:R-:W-:Y:S08]  /*27380*/  HMMA.16816.F32.BF16 R52, R76, R88.reuse, R52 ;  /* 0x000000584c34723c */ /* 0x082ff00000041834 */
[C---:B------:R-:W-:Y:S01]  /*27390*/  HMMA.16816.F32.BF16 R56, R80.reuse, R88, R56 ;  /* 0x000000585038723c */ /* 0x040fe20000041838 */
[--C-:B---3--:R-:W-:Y:S03]  /*273a0*/  FFMA.FTZ R84, R198, c[0x0][0x2d0], -R74.reuse ;  /* 0x0000b400c6547a23 */ /* 0x108fe6000001084a */
[----:B------:R-:W-:Y:S01]  /*273b0*/  IMAD.MOV.U32 R198, RZ, RZ, R109 ;  /* 0x000000ffffc67224 */ /* 0x000fe200078e006d */
[----:B------:R1:W-:Y:S02]  /*273c0*/  MUFU.EX2 R183, R84 ;  /* 0x0000005400b77308 */ /* 0x0003e40000000800 */
[----:B------:R-:W-:Y:S01]  /*273d0*/  FFMA.FTZ R88, R178, c[0x0][0x2d0], -R97 ;  /* 0x0000b400b2587a23 */ /* 0x000fe20000010861 */
        /* <DEDUP_REMOVED lines=16> */
[----:B---3--:R-:W-:Y:S02]  /*274e0*/  FFMA.FTZ R80, R199, c[0x0][0x2d0], -R75 ;  /* 0x0000b400c7507a23 */ /* 0x008fe4000001084b */
[----:B------:R-:W-:Y:S05]  /*274f0*/  IMAD.MOV.U32 R199, RZ, RZ, R115 ;  /* 0x000000ffffc77224 */ /* 0x000fea00078e0073 */
        /* <DEDUP_REMOVED lines=26> */
[----:B------:R1:W-:Y:S02]  /*276a0*/  MUFU.EX2 R157, R84 ;  /* 0x00000054009d7308 */ /* 0x0003e40000000800 */
[----:B------:R-:W-:Y:S01]  /*276b0*/  FFMA.FTZ R92, R193, c[0x0][0x2d0], -R97 ;  /* 0x0000b400c15c7a23 */ /* 0x000fe20000010861 */
[-C--:B------:R-:W-:Y:S01]  /*276c0*/  HMMA.16816.F32.BF16 R44, R80, R94.reuse, R44 ;  /* 0x0000005e502c723c */ /* 0x080fe2000004182c */
[--C-:B--2---:R-:W-:Y:S03]  /*276d0*/  FFMA.FTZ R88, R228, c[0x0][0x2d0], -R96.reuse ;  /* 0x0000b400e4587a23 */ /* 0x104fe60000010860 */
        /* <DEDUP_REMOVED lines=74> */
[----:B---3--:R-:W-:Y:S07]  /*27b80*/  FFMA.FTZ R74, R239, c[0x0][0x2d0], -R96 ;  /* 0x0000b400ef4a7a23 */ /* 0x008fee0000010860 */
        /* <DEDUP_REMOVED lines=157> */
.L_x_481:
        /* <DEDUP_REMOVED lines=121> */
.L_x_383:
[----:B------:R-:W-:Y:S01]  /*28cf0*/  USHF.R.S32.HI UR9, URZ, 0x1f, UR17 ;  /* 0x0000001f3f097899 */ /* 0x000fe20008011411 */
[----:B------:R-:W-:Y:S05]  /*28d00*/  @P4 BRA `(.L_x_500) ;  /* 0x000014d000004947 */ /* 0x000fea0003800000 */
[----:B------:R-:W1:Y:S01]  /*28d10*/  S2R R40, SR_TID.X ;  /* 0x0000000000287919 */ /* 0x000e620000002100 */
[----:B------:R-:W-:Y:S01]  /*28d20*/  IMAD.MOV.U32 R6, RZ, RZ, -0x10 ;  /* 0xfffffff0ff067424 */ /* 0x000fe200078e00ff */
[----:B------:R-:W-:Y:S01]  /*28d30*/  F2FP.BF16.PACK_AB R5, R105, R104 ;  /* 0x000000686905723e */ /* 0x000fe200000010ff */
[----:B------:R-:W-:Y:S01]  /*28d40*/  ULDC.64 UR6, c[0x0][0x500] ;  /* 0x0001400000067ab9 */ /* 0x000fe20000000a00 */
[----:B------:R-:W-:Y:S01]  /*28d50*/  F2FP.BF16.PACK_AB R26, R26, R106 ;  /* 0x0000006a1a1a723e */ /* 0x000fe200000010ff */
[----:B------:R-:W-:Y:S01]  /*28d60*/  UISETP.NE.U32.AND UP1, UPT, URZ, UR6, UPT ;  /* 0x000000063f00728c */ /* 0x000fe2000bf25070 */
[----:B------:R-:W-:Y:S01]  /*28d70*/  F2FP.BF16.PACK_AB R7, R117, R116 ;  /* 0x000000747507723e */ /* 0x000fe200000010ff */
[----:B------:R-:W-:Y:S01]  /*28d80*/  ULDC.64 UR4, c[0x0][0x508] ;  /* 0x0001420000047ab9 */ /* 0x000fe20000000a00 */
[----:B------:R-:W-:Y:S01]  /*28d90*/  F2FP.BF16.PACK_AB R29, R29, R118 ;  /* 0x000000761d1d723e */ /* 0x000fe200000010ff */
[----:B------:R-:W-:Y:S01]  /*28da0*/  UISETP.NE.AND.EX UP1, UPT, URZ, UR7, UPT, UP1 ;  /* 0x000000073f00728c */ /* 0x000fe2000bf25310 */
[----:B------:R-:W-:Y:S01]  /*28db0*/  F2FP.BF16.PACK_AB R33, R33, R108 ;  /* 0x0000006c2121723e */ /* 0x000fe200000010ff */
[----:B------:R-:W-:Y:S01]  /*28dc0*/  UISETP.NE.U32.AND UP0, UPT, URZ, UR4, UPT ;  /* 0x000000043f00728c */ /* 0x000fe2000bf05070 */
[----:B------:R-:W-:Y:S01]  /*28dd0*/  F2FP.BF16.PACK_AB R110, R111, R110 ;  /* 0x0000006e6f6e723e */ /* 0x000fe200000010ff */
[----:B------:R-:W-:Y:S01]  /*28de0*/  ULDC.64 UR6, c[0x0][0x500] ;  /* 0x0001400000067ab9 */ /* 0x000fe20000000a00 */
[----:B------:R-:W-:Y:S01]  /*28df0*/  F2FP.BF16.PACK_AB R32, R32, R112 ;  /* 0x000000702020723e */ /* 0x000fe200000010ff */
[----:B------:R-:W-:Y:S01]  /*28e00*/  UMOV UR4, 0x4 ;  /* 0x0000000400047882 */ /* 0x000fe20000000000 */
[----:B------:R-:W-:Y:S01]  /*28e10*/  F2FP.BF16.PACK_AB R114, R115, R114 ;  /* 0x000000727372723e */ /* 0x000fe200000010ff */
[----:B------:R-:W-:Y:S01]  /*28e20*/  UIMAD.WIDE UR6, UR22, UR4, UR6 ;  /* 0x00000004160672a5 */ /* 0x000fe2000f8e0206 */
[----:B------:R-:W-:Y:S01]  /*28e30*/  F2FP.BF16.PACK_AB R28, R28, R120 ;  /* 0x000000781c1c723e */ /* 0x000fe200000010ff */
[----:B------:R-:W-:Y:S01]  /*28e40*/  UISETP.NE.AND.EX UP0, UPT, URZ, UR5, UPT, UP0 ;  /* 0x000000053f00728c */ /* 0x000fe2000bf05300 */
[----:B------:R-:W-:-:S02]  /*28e50*/  F2FP.BF16.PACK_AB R27, R27, R122 ;  /* 0x0000007a1b1b723e */ /* 0x000fc400000010ff */
[----:B------:R-:W-:Y:S02]  /*28e60*/  F2FP.BF16.PACK_AB R21, R21, R132 ;  /* 0x000000841515723e */ /* 0x000fe400000010ff */
[----:B-1----:R-:W-:Y:S02]  /*28e70*/  SHF.R.S32.HI R41, RZ, 0x1f, R40 ;  /* 0x0000001fff297819 */ /* 0x002fe40000011428 */
[----:B------:R-:W-:Y:S02]  /*28e80*/  F2FP.BF16.PACK_AB R25, R25, R134 ;  /* 0x000000861919723e */ /* 0x000fe400000010ff */
[CC--:B------:R-:W-:Y:S02]  /*28e90*/  LEA.HI R2, R41.reuse, R40.reuse, RZ, 0x2 ;  /* 0x0000002829027211 */ /* 0x0c0fe400078f10ff */
[----:B------:R-:W-:Y:S02]  /*28ea0*/  LEA.HI R35, R41, R40, RZ, 0x5 ;  /* 0x0000002829237211 */ /* 0x000fe400078f28ff */
[----:B------:R-:W-:-:S02]  /*28eb0*/  SHF.R.S32.HI R3, RZ, 0x2, R2 ;  /* 0x00000002ff037819 */ /* 0x000fc40000011402 */
[----:B------:R-:W-:Y:S02]  /*28ec0*/  SHF.R.S32.HI R0, RZ, 0x1f, R2 ;  /* 0x0000001fff007819 */ /* 0x000fe40000011402 */
[----:B------:R-:W-:Y:S02]  /*28ed0*/  SHF.R.S32.HI R34, RZ, 0x5, R35 ;  /* 0x00000005ff227819 */ /* 0x000fe40000011423 */
[----:B------:R-:W-:Y:S02]  /*28ee0*/  LEA.HI R0, R0, R3, RZ, 0x3 ;  /* 0x0000000300007211 */ /* 0x000fe400078f18ff */
[----:B------:R-:W-:Y:S02]  /*28ef0*/  F2FP.BF16.PACK_AB R31, R31, R124 ;  /* 0x0000007c1f1f723e */ /* 0x000fe400000010ff */
[----:B------:R-:W-:Y:S02]  /*28f00*/  LOP3.LUT R0, R0, 0xfffffff8, RZ, 0xc0, !PT ;  /* 0xfffffff800007812 */ /* 0x000fe400078ec0ff */
[----:B------:R-:W-:-:S02]  /*28f10*/  F2FP.BF16.PACK_AB R126, R127, R126 ;  /* 0x0000007e7f7e723e */ /* 0x000fc400000010ff */
[----:B------:R-:W-:Y:S01]  /*28f20*/  F2FP.BF16.PACK_AB R30, R30, R128 ;  /* 0x000000801e1e723e */ /* 0x000fe200000010ff */
[----:B------:R-:W-:Y:S01]  /*28f30*/  IMAD.IADD R3, R3, 0x1, -R0 ;  /* 0x0000000103037824 */ /* 0x000fe200078e0a00 */
[----:B------:R-:W-:Y:S02]  /*28f40*/  LOP3.LUT R0, R2, 0xfffffffc, RZ, 0xc0, !PT ;  /* 0xfffffffc02007812 */ /* 0x000fe400078ec0ff */
[----:B------:R-:W-:Y:S01]  /*28f50*/  F2FP.BF16.PACK_AB R130, R131, R130 ;  /* 0x000000828382723e */ /* 0x000fe200000010ff */
[----:B------:R-:W-:Y:S01]  /*28f60*/  IMAD.SHL.U32 R2, R3, 0x40, RZ ;  /* 0x0000004003027824 */ /* 0x000fe200078e00ff */
[----:B------:R-:W-:Y:S01]  /*28f70*/  F2FP.BF16.PACK_AB R24, R24, R136 ;  /* 0x000000881818723e */ /* 0x000fe200000010ff */
[----:B------:R-:W-:Y:S01]  /*28f80*/  IMAD.IADD R17, R40, 0x1, -R0 ;  /* 0x0000000128117824 */ /* 0x000fe200078e0a00 */
[----:B------:R-:W-:Y:S02]  /*28f90*/  F2FP.BF16.PACK_AB R23, R23, R138 ;  /* 0x0000008a1717723e */ /* 0x000fe400000010ff */
[----:B------:R-:W-:Y:S01]  /*28fa0*/  LOP3.LUT R0, R2, 0x1c0, RZ, 0xc0, !PT ;  /* 0x000001c002007812 */ /* 0x000fe200078ec0ff */
[----:B------:R-:W-:Y:S01]  /*28fb0*/  IMAD R4, R34, 0x200, R17 ;  /* 0x0000020022047824 */ /* 0x000fe200078e0211 */
[----:B------:R-:W-:-:S02]  /*28fc0*/  F2FP.BF16.PACK_AB R19, R19, R148 ;  /* 0x000000941313723e */ /* 0x000fc400000010ff */
[----:B------:R-:W-:Y:S02]  /*28fd0*/  LEA.HI R2, R0, R0, RZ, 0x1d ;  /* 0x0000000000027211 */ /* 0x000fe400078fe8ff */
[----:B------:R-:W-:Y:S02]  /*28fe0*/  LOP3.LUT R0, R3, 0x1, RZ, 0xc0, !PT ;  /* 0x0000000103007812 */ /* 0x000fe400078ec0ff */
[----:B------:R-:W-:Y:S01]  /*28ff0*/  F2FP.BF16.PACK_AB R15, R15, R150 ;  /* 0x000000960f0f723e */ /* 0x000fe200000010ff */
[----:B------:R-:W-:Y:S01]  /*29000*/  IMAD.U32 R2, R4, 0x2, R2 ;  /* 0x0000000204027824 */ /* 0x000fe200078e0002 */
[----:B------:R-:W-:Y:S02]  /*29010*/  ISETP.NE.U32.AND P0, PT, R0, 0x1, PT ;  /* 0x000000010000780c */ /* 0x000fe40003f05070 */
[----:B------:R-:W-:Y:S01]  /*29020*/  F2FP.BF16.PACK_AB R22, R22, R140 ;  /* 0x0000008c1616723e */ /* 0x000fe200000010ff */
[----:B------:R-:W-:Y:S01]  /*29030*/  IMAD.SHL.U32 R2, R2, 0x2, RZ ;  /* 0x0000000202027824 */ /* 0x000fe200078e00ff */
[----:B------:R-:W-:Y:S01]  /*29040*/  BAR.SYNC.DEFER_BLOCKING 0x1, 0x80 ;  /* 0x0042000000007b1d */ /* 0x000fe20000010000 */
[----:B------:R-:W-:-:S02]  /*29050*/  SEL R6, R6, 0x10, !P0 ;  /* 0x0000001006067807 */ /* 0x000fc40004000000 */
[----:B------:R-:W-:Y:S02]  /*29060*/  R2P PR, R3, 0x6 ;  /* 0x0000000603007804 */ /* 0x000fe40000000000 */
[C---:B------:R-:W-:Y:S01]  /*29070*/  IADD3 R4, R2.reuse, 0x80, RZ ;  /* 0x0000008002047810 */ /* 0x040fe20007ffe0ff */
[C---:B------:R-:W-:Y:S01]  /*29080*/  IMAD.IADD R3, R2.reuse, 0x1, R6 ;  /* 0x0000000102037824 */ /* 0x040fe200078e0206 */
[----:B------:R-:W-:Y:S02]  /*29090*/  IADD3 R0, R2, 0xc0, RZ ;  /* 0x000000c002007810 */ /* 0x000fe40007ffe0ff */
[----:B------:R-:W-:Y:S02]  /*290a0*/  F2FP.BF16.PACK_AB R142, R143, R142 ;  /* 0x0000008e8f8e723e */ /* 0x000fe400000010ff */
[----:B------:R-:W-:Y:S02]  /*290b0*/  F2FP.BF16.PACK_AB R14, R14, R144 ;  /* 0x000000900e0e723e */ /* 0x000fe400000010ff */
[----:B------:R-:W-:-:S02]  /*290c0*/  F2FP.BF16.PACK_AB R20, R20, R146 ;  /* 0x000000921414723e */ /* 0x000fc400000010ff */
[----:B------:R-:W-:Y:S02]  /*290d0*/  F2FP.BF16.PACK_AB R18, R18, R152 ;  /* 0x000000981212723e */ /* 0x000fe400000010ff */
[----:B------:R-:W-:Y:S02]  /*290e0*/  @P2 IADD3 R0, R4, -0x40, RZ ;  /* 0xffffffc004002810 */ /* 0x000fe40007ffe0ff */
[----:B------:R-:W-:Y:S02]  /*290f0*/  F2FP.BF16.PACK_AB R16, R16, R154 ;  /* 0x0000009a1010723e */ /* 0x000fe400000010ff */
        /* <DEDUP_REMOVED lines=9> */
[----:B------:R-:W-:-:S03]  /*29190*/  PLOP3.LUT P0, PT, PT, PT, UP1, 0x80, 0x0 ;  /* 0x000000000000781c */ /* 0x000fc60003f0f018 */
[----:B------:R-:W-:Y:S04]  /*291a0*/  STS [R3+0x480], R29 ;  /* 0x0004801d03007388 */ /* 0x000fe80000000800 */
[----:B------:R-:W-:Y:S04]  /*291b0*/  STS [R2+0x2080], R33 ;  /* 0x0020802102007388 */ /* 0x000fe80000000800 */
[----:B------:R3:W-:Y:S04]  /*291c0*/  STS [R2+0x2480], R110 ;  /* 0x0024806e02007388 */ /* 0x0007e80000000800 */
[----:B------:R-:W-:Y:S01]  /*291d0*/  STS [R3+0x2080], R32 ;  /* 0x0020802003007388 */ /* 0x000fe20000000800 */
[----:B-1----:R-:W-:-:S03]  /*291e0*/  IMAD.MOV.U32 R5, RZ, RZ, 0x20 ;  /* 0x00000020ff057424 */ /* 0x002fc600078e00ff */
[----:B------:R-:W-:Y:S02]  /*291f0*/  STS [R3+0x2480], R114 ;  /* 0x0024807203007388 */ /* 0x000fe40000000800 */
[----:B--2---:R-:W-:Y:S02]  /*29200*/  SEL R7, R5, 0xffffffe0, !P1 ;  /* 0xffffffe005077807 */ /* 0x004fe40004800000 */
[----:B------:R-:W-:-:S03]  /*29210*/  PLOP3.LUT P1, PT, PT, PT, UP0, 0x80, 0x0 ;  /* 0x000000000000781c */ /* 0x000fc60003f2f008 */
[----:B------:R-:W-:Y:S02]  /*29220*/  IMAD.IADD R5, R2, 0x1, R7 ;  /* 0x0000000102057824 */ /* 0x000fe400078e0207 */
[----:B------:R-:W-:-:S03]  /*29230*/  IMAD.IADD R4, R7, 0x1, R3 ;  /* 0x0000000107047824 */ /* 0x000fc600078e0203 */
[----:B------:R-:W-:Y:S01]  /*29240*/  STS [R5+0x80], R28 ;  /* 0x0000801c05007388 */ /* 0x000fe20000000800 */
[----:B---3--:R-:W-:-:S03]  /*29250*/  IADD3 R2, R7, 0x400, R0 ;  /* 0x0000040007027810 */ /* 0x008fc60007ffe000 */
[----:B------:R-:W-:Y:S04]  /*29260*/  STS [R5+0x480], R27 ;  /* 0x0004801b05007388 */ /* 0x000fe80000000800 */
[----:B------:R-:W-:Y:S04]  /*29270*/  STS [R4+0x80], R21 ;  /* 0x0000801504007388 */ /* 0x000fe80000000800 */
        /* <DEDUP_REMOVED lines=8> */
[----:B------:R-:W-:-:S04]  /*29300*/  IMAD.IADD R2, R6, 0x1, R0 ;  /* 0x0000000106027824 */ /* 0x000fc800078e0200 */
[----:B------:R-:W-:Y:S01]  /*29310*/  IMAD.IADD R3, R7, 0x1, R2 ;  /* 0x0000000107037824 */ /* 0x000fe200078e0202 */
[----:B------:R-:W-:Y:S01]  /*29320*/  STS [R2], R19 ;  /* 0x0000001302007388 */ /* 0x000fe20000000800 */
[----:B--2---:R-:W-:-:S03]  /*29330*/  IMAD.U32 R4, RZ, RZ, UR6 ;  /* 0x00000006ff047e24 */ /* 0x004fc6000f8e00ff */
        /* <DEDUP_REMOVED lines=8> */
[----:B------:R-:W-:Y:S04]  /*293c0*/  STS [R3], R11 ;  /* 0x0000000b03007388 */ /* 0x000fe80000000800 */
[----:B------:R-:W-:Y:S04]  /*293d0*/  STS [R5], R10 ;  /* 0x0000000a05007388 */ /* 0x000fe80000000800 */
[----:B------:R-:W-:Y:S04]  /*293e0*/  STS [R0+0x2000], R13 ;  /* 0x0020000d00007388 */ /* 0x000fe80000000800 */
[----:B------:R-:W-:Y:S04]  /*293f0*/  STS [R0+0x2400], R12 ;  /* 0x0024000c00007388 */ /* 0x000fe80000000800 */
[----:B------:R-:W-:Y:S04]  /*29400*/  STS [R3+0x2000], R9 ;  /* 0x0020000903007388 */ /* 0x000fe80000000800 */
[----:B------:R1:W-:Y:S02]  /*29410*/  STS [R5+0x2000], R8 ;  /* 0x0020000805007388 */ /* 0x0003e40000000800 */
[----:B-1----:R-:W-:-:S02]  /*29420*/  IMAD.U32 R5, RZ, RZ, UR7 ;  /* 0x00000007ff057e24 */ /* 0x002fc4000f8e00ff */
[----:B------:R-:W-:Y:S06]  /*29430*/  BAR.SYNC.DEFER_BLOCKING 0x1, 0x80 ;  /* 0x0042000000007b1d */ /* 0x000fec0000010000 */
[----:B------:R-:W-:Y:S02]  /*29440*/  ULDC.64 UR6, c[0x0][0x508] ;  /* 0x0001420000067ab9 */ /* 0x000fe40000000a00 */
[----:B------:R-:W-:Y:S01]  /*29450*/  @UP0 UIMAD.WIDE UR6, UR22, UR4, UR6 ;  /* 0x00000004160602a5 */ /* 0x000fe2000f8e0206 */
[----:B------:R-:W2:Y:S01]  /*29460*/  @P0 LDG.E R0, [R4.64] ;  /* 0x0000001a04000981 */ /* 0x000ea2000c1e1900 */
[----:B------:R-:W-:-:S04]  /*29470*/  IMAD.MOV.U32 R12, RZ, RZ, c[0x0][0x388] ;  /* 0x0000e200ff0c7624 */ /* 0x000fc800078e00ff */
[----:B------:R-:W-:Y:S02]  /*29480*/  IMAD.U32 R2, RZ, RZ, UR6 ;  /* 0x00000006ff027e24 */ /* 0x000fe4000f8e00ff */
[----:B------:R-:W-:-:S05]  /*29490*/  IMAD.U32 R3, RZ, RZ, UR7 ;  /* 0x00000007ff037e24 */ /* 0x000fca000f8e00ff */
[----:B------:R1:W5:Y:S02]  /*294a0*/  @P1 LDG.E R12, [R2.64] ;  /* 0x0000001a020c1981 */ /* 0x000364000c1e1900 */
[----:B-1----:R-:W-:Y:S02]  /*294b0*/  CS2R R2, SRZ ;  /* 0x0000000000027805 */ /* 0x002fe4000001ff00 */
[--C-:B--2---:R-:W-:Y:S01]  /*294c0*/  @P0 SHF.R.S32.HI R3, RZ, 0x1f, R0.reuse ;  /* 0x0000001fff030819 */ /* 0x104fe20000011400 */
[----:B------:R-:W-:Y:S01]  /*294d0*/  @P0 IMAD.MOV.U32 R2, RZ, RZ, R0 ;  /* 0x000000ffff020224 */ /* 0x000fe200078e0000 */
[----:B------:R-:W-:Y:S05]  /*294e0*/  @P1 BRA `(.L_x_501) ;  /* 0x0000004000001947 */ /* 0x000fea0003800000 */
[----:B------:R-:W-:Y:S05]  /*294f0*/  @!P0 BRA `(.L_x_501) ;  /* 0x0000003000008947 */ /* 0x000fea0003800000 */
[----:B------:R1:W2:Y:S04]  /*29500*/  LDG.E R0, [R4.64] ;  /* 0x0000001a04007981 */ /* 0x0002a8000c1e1900 */
[----:B-1----:R-:W2:Y:S02]  /*29510*/  LDG.E R4, [R4.64+0x4] ;  /* 0x0000041a04047981 */ /* 0x002ea4000c1e1900 */
[----:B--2--5:R-:W-:-:S02]  /*29520*/  IADD3 R12, -R0, R4, RZ ;  /* 0x00000004000c7210 */ /* 0x024fc40007ffe1ff */
.L_x_501:
[----:B------:R-:W-:Y:S01]  /*29530*/  LEA.HI R0, R17, R17, RZ, 0x1 ;  /* 0x0000001111007211 */ /* 0x000fe200078f08ff */
[----:B------:R1:W2:Y:S01]  /*29540*/  R2UR UR6, R2 ;  /* 0x00000000020673c2 */ /* 0x0002a200000e0000 */
[----:B------:R-:W-:Y:S01]  /*29550*/  IMAD.MOV.U32 R5, RZ, RZ, c[0x0][0x4e8] ;  /* 0x00013a00ff057624 */ /* 0x000fe200078e00ff */
[----:B------:R-:W3:Y:S01]  /*29560*/  S2R R22, SR_CTAID.X ;  /* 0x0000000000167919 */ /* 0x000ee20000002500 */
[C---:B------:R-:W-:Y:S01]  /*29570*/  LOP3.LUT R4, R0.reuse, 0x1ffffffe, RZ, 0xc0, !PT ;  /* 0x1ffffffe00047812 */ /* 0x040fe200078ec0ff */
[----:B------:R-:W-:Y:S01]  /*29580*/  IMAD.SHL.U32 R0, R0, 0x20, RZ ;  /* 0x0000002000007824 */ /* 0x000fe200078e00ff */
[----:B------:R-:W-:Y:S01]  /*29590*/  ULDC.64 UR14, c[0x0][0x490] ;  /* 0x00012400000e7ab9 */ /* 0x000fe20000000a00 */
[----:B------:R-:W-:Y:S01]  /*295a0*/  ISETP.NE.AND P0, PT, R5, 0x1, PT ;  /* 0x000000010500780c */ /* 0x000fe20003f05270 */
[----:B------:R-:W-:Y:S01]  /*295b0*/  USHF.R.S32.HI UR10, URZ, 0x1f, UR22 ;  /* 0x0000001f3f0a7899 */ /* 0x000fe20008011416 */
[----:B------:R1:W4:Y:S01]  /*295c0*/  R2UR UR4, R2 ;  /* 0x00000000020473c2 */ /* 0x00032200000e0000 */
[----:B------:R-:W-:Y:S01]  /*295d0*/  LOP3.LUT R0, R0, 0xffffffc0, RZ, 0xc0, !PT ;  /* 0xffffffc000007812 */ /* 0x000fe200078ec0ff */
[----:B------:R-:W-:Y:S01]  /*295e0*/  IMAD.IADD R4, R17, 0x1, -R4 ;  /* 0x0000000111047824 */ /* 0x000fe200078e0a04 */
[----:B----4-:R-:W-:Y:S01]  /*295f0*/  UIMAD UR4, UR9, UR14, URZ ;  /* 0x0000000e090472a4 */ /* 0x010fe2000f8e023f */
[----:B------:R-:W-:Y:S01]  /*29600*/  LEA.HI R21, R41, R40, RZ, 0x6 ;  /* 0x0000002829157211 */ /* 0x000fe200078f30ff */
[----:B------:R-:W-:-:S02]  /*29610*/  USEL UR10, UR10, URZ, !UP1 ;  /* 0x0000003f0a0a7287 */ /* 0x000fc4000c800000 */
[----:B------:R-:W-:Y:S01]  /*29620*/  UIMAD UR15, UR17, UR15, UR4 ;  /* 0x0000000f110f72a4 */ /* 0x000fe2000f8e0204 */
[----:B------:R1:W4:Y:S01]  /*29630*/  R2UR UR12, R2 ;  /* 0x00000000020c73c2 */ /* 0x00032200000e0000 */
[----:B------:R-:W-:Y:S02]  /*29640*/  USEL UR11, UR22, URZ, !UP1 ;  /* 0x0000003f160b7287 */ /* 0x000fe4000c800000 */
[----:B------:R-:W-:-:S05]  /*29650*/  ULDC UR8, c[0x0][0x3a4] ;  /* 0x0000e90000087ab9 */ /* 0x000fca0000000800 */
[----:B------:R1:W2:Y:S08]  /*29660*/  R2UR UR18, R2 ;  /* 0x00000000021273c2 */ /* 0x0002b000000e0000 */
[----:B------:R2:W2:Y:S08]  /*29670*/  R2UR UR7, R3 ;  /* 0x00000000030773c2 */ /* 0x0004b000000e0000 */
[----:B------:R-:W2:Y:S01]  /*29680*/  R2UR UR5, R3 ;  /* 0x00000000030573c2 */ /* 0x000ea200000e0000 */
[----:B-1----:R-:W-:-:S07]  /*29690*/  LOP3.LUT R2, R35, 0xffffffe0, RZ, 0xc0, !PT ;  /* 0xffffffe023027812 */ /* 0x002fce00078ec0ff */
[----:B------:R1:W1:Y:S02]  /*296a0*/  R2UR UR13, R3 ;  /* 0x00000000030d73c2 */ /* 0x00026400000e0000 */
[----:B-1----:R-:W-:Y:S02]  /*296b0*/  ULDC UR13, c[0x0][0x3a0] ;  /* 0x0000e800000d7ab9 */ /* 0x002fe40000000800 */
[----:B----4-:R-:W-:Y:S01]  /*296c0*/  UIMAD.WIDE.U32 UR24, UR12, UR13, URZ ;  /* 0x0000000d0c1872a5 */ /* 0x010fe2000f8e003f */
[----:B------:R-:W-:-:S03]  /*296d0*/  IMAD.IADD R5, R40, 0x1, -R2 ;  /* 0x0000000128057824 */ /* 0x000fc600078e0a02 */
[----:B------:R1:W4:Y:S02]  /*296e0*/  R2UR UR19, R3 ;  /* 0x00000000031373c2 */ /* 0x00032400000e0000 */
[----:B------:R-:W-:Y:S02]  /*296f0*/  SHF.R.S32.HI R2, RZ, 0x1f, R5 ;  /* 0x0000001fff027819 */ /* 0x000fe40000011405 */
[----:B------:R-:W-:Y:S02]  /*29700*/  LOP3.LUT P1, RZ, R5, 0x3, RZ, 0xc0, !PT ;  /* 0x0000000305ff7812 */ /* 0x000fe4000782c0ff */
[----:B------:R-:W-:Y:S01]  /*29710*/  LEA.HI R2, R2, R5, RZ, 0x2 ;  /* 0x0000000502027211 */ /* 0x000fe200078f10ff */
[----:B--2---:R-:W-:-:S03]  /*29720*/  UMOV UR7, UR5 ;  /* 0x0000000500077c82 */ /* 0x004fc60008000000 */
[----:B------:R-:W-:Y:S01]  /*29730*/  SHF.R.S32.HI R2, RZ, 0x2, R2 ;  /* 0x00000002ff027819 */ /* 0x000fe20000011402 */
[----:B------:R-:W-:Y:S02]  /*29740*/  UIMAD.WIDE.U32 UR20, UR17, UR14, UR6 ;  /* 0x0000000e111472a5 */ /* 0x000fe4000f8e0006 */
[----:B------:R-:W-:Y:S02]  /*29750*/  ULDC.64 UR4, c[0x0][0x3e8] ;  /* 0x0000fa0000047ab9 */ /* 0x000fe40000000a00 */
[----:B------:R-:W-:Y:S02]  /*29760*/  ULDC.64 UR6, c[0x0][0x498] ;  /* 0x0001260000067ab9 */ /* 0x000fe40000000a00 */
[----:B------:R-:W-:Y:S02]  /*29770*/  UIMAD UR14, UR10, UR6, URZ ;  /* 0x000000060a0e72a4 */ /* 0x000fe4000f8e023f */
[----:B------:R-:W-:Y:S02]  /*29780*/  UIADD3 UR21, UR21, UR15, URZ ;  /* 0x0000000f15157290 */ /* 0x000fe4000fffe03f */
[----:B------:R-:W-:-:S02]  /*29790*/  UIMAD UR7, UR11, UR7, UR14 ;  /* 0x000000070b0772a4 */ /* 0x000fc4000f8e020e */
[----:B------:R-:W-:Y:S01]  /*297a0*/  UIMAD.WIDE.U32 UR20, UR11, UR6, UR20 ;  /* 0x000000060b1472a5 */ /* 0x000fe2000f8e0014 */
[----:B-1----:R-:W-:Y:S01]  /*297b0*/  IMAD R3, R4, 0x8, R0 ;  /* 0x0000000804037824 */ /* 0x002fe200078e0200 */
[----:B------:R-:W-:Y:S01]  /*297c0*/  SHF.R.S32.HI R0, RZ, 0x1f, R34 ;  /* 0x0000001fff007819 */ /* 0x000fe20000011422 */
[----:B----4-:R-:W-:Y:S01]  /*297d0*/  UIMAD UR13, UR19, UR13, URZ ;  /* 0x0000000d130d72a4 */ /* 0x010fe2000f8e023f */
[----:B------:R-:W-:Y:S01]  /*297e0*/  LEA.HI R4, R41, R40, RZ, 0x3 ;  /* 0x0000002829047211 */ /* 0x000fe200078f18ff */
[----:B------:R-:W-:Y:S01]  /*297f0*/  UIMAD UR12, UR9, UR4, URZ ;  /* 0x00000004090c72a4 */ /* 0x000fe2000f8e023f */
[----:B------:R-:W-:Y:S01]  /*29800*/  LEA.HI R0, R0, R34, RZ, 0x2 ;  /* 0x0000002200007211 */ /* 0x000fe200078f10ff */
[----:B------:R-:W-:Y:S01]  /*29810*/  UIMAD UR8, UR18, UR8, UR13 ;  /* 0x00000008120872a4 */ /* 0x000fe2000f8e020d */
[----:B------:R-:W-:Y:S01]  /*29820*/  SHF.R.S32.HI R19, RZ, 0x3, R4 ;  /* 0x00000003ff137819 */ /* 0x000fe20000011404 */
[----:B------:R-:W-:Y:S01]  /*29830*/  UIMAD UR12, UR17, UR5, UR12 ;  /* 0x00000005110c72a4 */ /* 0x000fe2000f8e020c */
[----:B------:R-:W-:Y:S01]  /*29840*/  LOP3.LUT R0, R0, 0xffffffc, RZ, 0xc0, !PT ;  /* 0x0ffffffc00007812 */ /* 0x000fe200078ec0ff */
[----:B------:R-:W-:-:S04]  /*29850*/  UIADD3 UR25, UR25, UR8, URZ ;  /* 0x0000000819197290 */ /* 0x000fc8000fffe03f */
[----:B------:R-:W-:Y:S01]  /*29860*/  IMAD.IADD R0, R34, 0x1, -R0 ;  /* 0x0000000122007824 */ /* 0x000fe200078e0a00 */
[----:B------:R-:W-:-:S03]  /*29870*/  UIMAD.WIDE.U32 UR24, UR17, UR4, UR24 ;  /* 0x00000004111872a5 */ /* 0x000fc6000f8e0018 */
[----:B------:R-:W-:Y:S01]  /*29880*/  IMAD R11, R0, 0x10, R2 ;  /* 0x00000010000b7824 */ /* 0x000fe200078e0202 */
[----:B------:R-:W-:Y:S01]  /*29890*/  LOP3.LUT R2, R4, 0xfffffff8, RZ, 0xc0, !PT ;  /* 0xfffffff804027812 */ /* 0x000fe200078ec0ff */
[----:B------:R-:W-:Y:S02]  /*298a0*/  ULDC.64 UR4, c[0x0][0x3f0] ;  /* 0x0000fc0000047ab9 */ /* 0x000fe40000000a00 */
[----:B------:R-:W-:Y:S01]  /*298b0*/  IMAD.IADD R3, R11, 0x1, R3 ;  /* 0x000000010b037824 */ /* 0x000fe200078e0203 */
[----:B------:R-:W-:Y:S01]  /*298c0*/  UIMAD UR10, UR10, UR4, URZ ;  /* 0x000000040a0a72a4 */ /* 0x000fe2000f8e023f */
[----:B------:R-:W-:Y:S01]  /*298d0*/  IMAD.IADD R2, R40, 0x1, -R2 ;  /* 0x0000000128027824 */ /* 0x000fe200078e0a02 */
[----:B------:R-:W-:Y:S01]  /*298e0*/  UIADD3 UR13, UR25, UR12, URZ ;  /* 0x0000000c190d7290 */ /* 0x000fe2000fffe03f */
[----:B---3--:R-:W-:Y:S01]  /*298f0*/  IMAD R3, R22, 0x80, R3 ;  /* 0x0000008016037824 */ /* 0x008fe200078e0203 */
[----:B------:R-:W-:Y:S01]  /*29900*/  UIMAD UR5, UR11, UR5, UR10 ;  /* 0x000000050b0572a4 */ /* 0x000fe2000f8e020a */
[----:B------:R-:W-:Y:S01]  /*29910*/  IMAD R6, R2, 0x10, R19 ;  /* 0x0000001002067824 */ /* 0x000fe200078e0213 */
[----:B------:R-:W-:Y:S01]  /*29920*/  UMOV UR12, UR24 ;  /* 0x00000018000c7c82 */ /* 0x000fe20008000000 */
[----:B------:R-:W-:Y:S01]  /*29930*/  @P0 IMAD.HI.U32 R4, R3, c[0x0][0x4ec], RZ ;  /* 0x00013b0003040a27 */ /* 0x000fe200078e00ff */
[----:B------:R-:W-:-:S03]  /*29940*/  UIMAD.WIDE.U32 UR12, UR11, UR4, UR12 ;  /* 0x000000040b0c72a5 */ /* 0x000fc6000f8e000c */
[----:B------:R-:W-:Y:S01]  /*29950*/  IMAD R10, R22, 0x80, R6 ;  /* 0x00000080160a7824 */ /* 0x000fe200078e0206 */
[----:B------:R-:W-:Y:S01]  /*29960*/  UIADD3 UR5, UR13, UR5, URZ ;  /* 0x000000050d057290 */ /* 0x000fe2000fffe03f */
[----:B------:R-:W-:Y:S01]  /*29970*/  IMAD.MOV.U32 R0, RZ, RZ, R3 ;  /* 0x000000ffff007224 */ /* 0x000fe200078e0003 */
[----:B------:R-:W-:Y:S01]  /*29980*/  @P0 SHF.R.U32.HI R0, RZ, c[0x0][0x4f0], R4 ;  /* 0x00013c00ff000a19 */ /* 0x000fe20000011604 */
[----:B------:R-:W-:-:S03]  /*29990*/  @P0 IMAD.HI.U32 R4, R10, c[0x0][0x4ec], RZ ;  /* 0x00013b000a040a27 */ /* 0x000fc600078e00ff */
[----:B------:R-:W-:Y:S01]  /*299a0*/  SHF.R.S32.HI R7, RZ, 0x1f, R0 ;  /* 0x0000001fff077819 */ /* 0x000fe20000011400 */
[----:B------:R-:W-:Y:S01]  /*299b0*/  IMAD.MOV.U32 R8, RZ, RZ, R10 ;  /* 0x000000ffff087224 */ /* 0x000fe200078e000a */
[----:B------:R-:W-:Y:S01]  /*299c0*/  @P0 SHF.R.U32.HI R8, RZ, c[0x0][0x4f0], R4 ;  /* 0x00013c00ff080a19 */ /* 0x000fe20000011604 */
[----:B------:R-:W-:Y:S02]  /*299d0*/  IMAD.SHL.U32 R4, R19, 0x40, RZ ;  /* 0x0000004013047824 */ /* 0x000fe400078e00ff */
[----:B------:R-:W-:Y:S02]  /*299e0*/  IMAD.MOV R5, RZ, RZ, -R0 ;  /* 0x000000ffff057224 */ /* 0x000fe400078e0a00 */
[----:B------:R-:W-:Y:S01]  /*299f0*/  IMAD.SHL.U32 R2, R2, 0x8, RZ ;  /* 0x0000000802027824 */ /* 0x000fe200078e00ff */
[----:B------:R-:W-:Y:S01]  /*29a00*/  LOP3.LUT R4, R4, 0x1c0, RZ, 0xc0, !PT ;  /* 0x000001c004047812 */ /* 0x000fe200078ec0ff */
[----:B------:R-:W-:Y:S02]  /*29a10*/  IMAD R3, R5, c[0x0][0x4e8], R3 ;  /* 0x00013a0005037a24 */ /* 0x000fe400078e0203 */
[----:B------:R-:W-:Y:S01]  /*29a20*/  IMAD.U32 R5, RZ, RZ, UR7 ;  /* 0x00000007ff057e24 */ /* 0x000fe2000f8e00ff */
[----:B------:R-:W-:Y:S01]  /*29a30*/  LOP3.LUT R9, R4, 0x38, R2, 0xf8, !PT ;  /* 0x0000003804097812 */ /* 0x000fe200078ef802 */
[----:B------:R-:W-:Y:S01]  /*29a40*/  IMAD.MOV R16, RZ, RZ, -R8 ;  /* 0x000000ffff107224 */ /* 0x000fe200078e0a08 */
[----:B------:R-:W-:-:S02]  /*29a50*/  SHF.R.U32.HI R6, RZ, 0x3, R4 ;  /* 0x00000003ff067819 */ /* 0x000fc40000011604 */
[----:B------:R-:W-:Y:S01]  /*29a60*/  IADD3 R4, P0, R0, UR20, RZ ;  /* 0x0000001400047c10 */ /* 0x000fe2000ff1e0ff */
[----:B------:R-:W-:Y:S01]  /*29a70*/  IMAD R16, R16, c[0x0][0x4e8], R10 ;  /* 0x00013a0010107a24 */ /* 0x000fe200078e020a */
[----:B------:R-:W-:Y:S02]  /*29a80*/  SHF.R.S32.HI R0, RZ, 0x1f, R3 ;  /* 0x0000001fff007819 */ /* 0x000fe40000011403 */
[----:B------:R-:W-:Y:S02]  /*29a90*/  IADD3.X R5, R7, UR21, R5, P0, !PT ;  /* 0x0000001507057c10 */ /* 0x000fe400087fe405 */
[----:B------:R-:W-:Y:S01]  /*29aa0*/  LOP3.LUT R20, R9, R6, RZ, 0x3c, !PT ;  /* 0x0000000609147212 */ /* 0x000fe200078e3cff */
[----:B------:R-:W-:Y:S01]  /*29ab0*/  IMAD R0, R0, c[0x0][0x488], RZ ;  /* 0x0001220000007a24 */ /* 0x000fe200078e02ff */
[----:B------:R-:W-:Y:S01]  /*29ac0*/  SHF.R.S32.HI R9, RZ, 0x1f, R8 ;  /* 0x0000001fff097819 */ /* 0x000fe20000011408 */
[----:B------:R-:W-:Y:S01]  /*29ad0*/  IMAD.WIDE.U32 R6, R3, c[0x0][0x488], R4 ;  /* 0x0001220003067a25 */ /* 0x000fe200078e0004 */
[----:B------:R-:W-:-:S03]  /*29ae0*/  SHF.R.S32.HI R53, RZ, 0x1f, R2 ;  /* 0x0000001fff357819 */ /* 0x000fc60000011402 */
[----:B------:R-:W-:Y:S02]  /*29af0*/  IMAD R3, R3, c[0x0][0x48c], R0 ;  /* 0x0001230003037a24 */ /* 0x000fe400078e0200 */
[----:B------:R-:W-:Y:S01]  /*29b00*/  IMAD R0, R9, c[0x0][0x3e0], RZ ;  /* 0x0000f80009007a24 */ /* 0x000fe200078e02ff */
[C---:B------:R-:W-:Y:S01]  /*29b10*/  LEA R9, P0, R6.reuse, c[0x0][0x450], 0x2 ;  /* 0x0001140006097a11 */ /* 0x040fe200078010ff */
[----:B------:R-:W-:Y:S02]  /*29b20*/  IMAD.IADD R3, R7, 0x1, R3 ;  /* 0x0000000107037824 */ /* 0x000fe400078e0203 */
[----:B------:R-:W-:Y:S02]  /*29b30*/  IMAD.U32 R5, RZ, RZ, UR13 ;  /* 0x0000000dff057e24 */ /* 0x000fe4000f8e00ff */
[----:B------:R-:W-:Y:S01]  /*29b40*/  IMAD.U32 R4, RZ, RZ, UR12 ;  /* 0x0000000cff047e24 */ /* 0x000fe2000f8e00ff */
[----:B------:R-:W-:Y:S01]  /*29b50*/  LEA.HI.X R3, R6, c[0x0][0x454], R3, 0x2, P0 ;  /* 0x0001150006037a11 */ /* 0x000fe200000f1403 */
[----:B------:R-:W-:Y:S01]  /*29b60*/  IMAD.U32 R5, RZ, RZ, UR5 ;  /* 0x00000005ff057e24 */ /* 0x000fe2000f8e00ff */
[----:B------:R-:W-:Y:S01]  /*29b70*/  SHFL.IDX PT, R14, R9, RZ, 0x1c1f ;  /* 0x001c1fff090e7589 */ /* 0x000fe200000e0000 */
[----:B------:R-:W-:-:S02]  /*29b80*/  IMAD R7, R8, c[0x0][0x3e4], R0 ;  /* 0x0000f90008077a24 */ /* 0x000fc400078e0200 */
[----:B------:R-:W-:Y:S01]  /*29b90*/  IMAD.WIDE.U32 R4, R8, c[0x0][0x3e0], R4 ;  /* 0x0000f80008047a25 */ /* 0x000fe200078e0004 */
[----:B------:R-:W1:Y:S01]  /*29ba0*/  SHFL.IDX PT, R15, R3, RZ, 0x1c1f ;  /* 0x001c1fff030f7589 */ /* 0x000e6200000e0000 */
[----:B------:R-:W-:Y:S02]  /*29bb0*/  SHF.R.S32.HI R8, RZ, 0x1f, R16 ;  /* 0x0000001fff087819 */ /* 0x000fe40000011410 */
[----:B-----5:R-:W-:Y:S01]  /*29bc0*/  IMAD R0, R12, c[0x0][0x4e8], RZ ;  /* 0x00013a000c007a24 */ /* 0x020fe200078e02ff */
[----:B------:R-:W-:Y:S01]  /*29bd0*/  SHFL.IDX PT, R13, R3, 0x1, 0x1c1f ;  /* 0x003c1f00030d7f89 */ /* 0x000fe200000e0000 */
[----:B------:R-:W-:Y:S02]  /*29be0*/  IMAD R6, R22, 0x80, R11 ;  /* 0x0000008016067824 */ /* 0x000fe400078e020b */
[----:B------:R-:W-:Y:S01]  /*29bf0*/  IMAD.IADD R5, R5, 0x1, R7 ;  /* 0x0000000105057824 */ /* 0x000fe200078e0207 */
[----:B------:R-:W2:Y:S01]  /*29c00*/  SHFL.IDX PT, R12, R9, 0x1, 0x1c1f ;  /* 0x003c1f00090c7f89 */ /* 0x000ea200000e0000 */
[----:B------:R-:W-:Y:S01]  /*29c10*/  IMAD R7, R8, c[0x0][0x3d8], RZ ;  /* 0x0000f60008077a24 */ /* 0x000fe200078e02ff */
[----:B------:R-:W-:Y:S01]  /*29c20*/  IADD3 R17, R6, 0x8, RZ ;  /* 0x0000000806117810 */ /* 0x000fe20007ffe0ff */
[----:B------:R-:W-:Y:S01]  /*29c30*/  IMAD.WIDE.U32 R4, R16, c[0x0][0x3d8], R4 ;  /* 0x0000f60010047a25 */ /* 0x000fe200078e0004 */
[----:B------:R-:W-:Y:S01]  /*29c40*/  SHFL.IDX PT, R10, R9, 0x2, 0x1c1f ;  /* 0x005c1f00090a7f89 */ /* 0x000fe200000e0000 */
[----:B------:R-:W-:-:S02]  /*29c50*/  ISETP.GE.OR P5, PT, R6, R0, P1 ;  /* 0x000000000600720c */ /* 0x000fc40000fa6670 */
[-C--:B------:R-:W-:Y:S01]  /*29c60*/  ISETP.GE.OR P4, PT, R17, R0.reuse, P1 ;  /* 0x000000001100720c */ /* 0x080fe20000f86670 */
[----:B------:R-:W3:Y:S01]  /*29c70*/  SHFL.IDX PT, R11, R3, 0x2, 0x1c1f ;  /* 0x005c1f00030b7f89 */ /* 0x000ee200000e0000 */
[----:B------:R-:W-:Y:S01]  /*29c80*/  IMAD R18, R16, c[0x0][0x3dc], R7 ;  /* 0x0000f70010127a24 */ /* 0x000fe200078e0207 */
[----:B------:R-:W-:Y:S01]  /*29c90*/  IADD3 R16, R6, 0x48, RZ ;  /* 0x0000004806107810 */ /* 0x000fe20007ffe0ff */
[----:B------:R-:W-:Y:S01]  /*29ca0*/  IMAD.SHL.U32 R7, R21, 0x8, RZ ;  /* 0x0000000815077824 */ /* 0x000fe200078e00ff */
[----:B------:R-:W-:Y:S02]  /*29cb0*/  SHFL.IDX PT, R8, R9, 0x3, 0x1c1f ;  /* 0x007c1f0009087f89 */ /* 0x000fe400000e0000 */
[----:B------:R-:W-:Y:S02]  /*29cc0*/  ISETP.GE.OR P0, PT, R16, R0, P1 ;  /* 0x000000001000720c */ /* 0x000fe40000f06670 */
[----:B------:R4:W3:Y:S01]  /*29cd0*/  SHFL.IDX PT, R9, R3, 0x3, 0x1c1f ;  /* 0x007c1f0003097f89 */ /* 0x0008e200000e0000 */
[----:B------:R-:W-:-:S03]  /*29ce0*/  LOP3.LUT R7, R20, 0x7ffffe00, R7, 0xf8, !PT ;  /* 0x7ffffe0014077812 */ /* 0x000fc600078ef807 */
[----:B-1----:R-:W-:Y:S04]  /*29cf0*/  @!P5 ST.E [R14.64], R36 ;  /* 0x000000240e00d985 */ /* 0x002fe8000c10191a */
[----:B--2---:R-:W-:Y:S01]  /*29d00*/  @!P4 ST.E [R12.64], R37 ;  /* 0x000000250c00c985 */ /* 0x004fe2000c10191a */
[----:B----4-:R-:W-:Y:S01]  /*29d10*/  IADD3 R3, R6, 0x40, RZ ;  /* 0x0000004006037810 */ /* 0x010fe20007ffe0ff */
[----:B------:R-:W-:Y:S01]  /*29d20*/  IMAD.IADD R6, R5, 0x1, R18 ;  /* 0x0000000105067824 */ /* 0x000fe200078e0212 */
[----:B------:R-:W-:Y:S02]  /*29d30*/  LEA R5, P2, R4, c[0x0][0x380], 0x1 ;  /* 0x0000e00004057a11 */ /* 0x000fe400078408ff */
[----:B------:R-:W-:Y:S01]  /*29d40*/  ISETP.GE.OR P3, PT, R3, R0, P1 ;  /* 0x000000000300720c */ /* 0x000fe20000f66670 */
[----:B------:R-:W-:Y:S01]  /*29d50*/  IMAD R3, R22, 0x80, R19 ;  /* 0x0000008016037824 */ /* 0x000fe200078e0213 */
[----:B------:R-:W-:Y:S01]  /*29d60*/  LEA.HI.X R4, R4, c[0x0][0x384], R6, 0x1, P2 ;  /* 0x0000e10004047a11 */ /* 0x000fe200010f0c06 */
[----:B------:R-:W-:Y:S01]  /*29d70*/  IMAD.SHL.U32 R6, R7, 0x2, RZ ;  /* 0x0000000207067824 */ /* 0x000fe200078e00ff */
[----:B------:R-:W-:Y:S02]  /*29d80*/  SHFL.IDX PT, R12, R5, RZ, 0x181f ;  /* 0x00181fff050c7589 */ /* 0x000fe400000e0000 */
[----:B------:R-:W-:-:S02]  /*29d90*/  IADD3 R7, R3, 0x10, RZ ;  /* 0x0000001003077810 */ /* 0x000fc40007ffe0ff */
[----:B------:R-:W-:Y:S01]  /*29da0*/  SHFL.IDX PT, R15, R4, 0x2, 0x181f ;  /* 0x00581f00040f7f89 */ /* 0x000fe200000e0000 */
[C---:B------:R-:W-:Y:S02]  /*29db0*/  IADD3 R32, R3.reuse, 0x40, RZ ;  /* 0x0000004003207810 */ /* 0x040fe40007ffe0ff */
[C---:B------:R-:W-:Y:S01]  /*29dc0*/  IADD3 R45, R3.reuse, 0x50, RZ ;  /* 0x00000050032d7810 */ /* 0x040fe20007ffe0ff */
[----:B------:R-:W-:Y:S01]  /*29dd0*/  SHFL.IDX PT, R14, R5, 0x3, 0x181f ;  /* 0x00781f00050e7f89 */ /* 0x000fe200000e0000 */
[----:B------:R-:W-:-:S03]  /*29de0*/  IADD3 R54, R3, 0x60, RZ ;  /* 0x0000006003367810 */ /* 0x000fc60007ffe0ff */
[----:B---3--:R-:W-:Y:S04]  /*29df0*/  @!P3 ST.E [R10.64], R38 ;  /* 0x000000260a00b985 */ /* 0x008fe8000c10191a */
[----:B------:R-:W1:Y:S04]  /*29e00*/  SHFL.IDX PT, R10, R5, 0x1, 0x181f ;  /* 0x00381f00050a7f89 */ /* 0x000e6800000e0000 */
[----:B------:R-:W-:Y:S01]  /*29e10*/  @!P0 ST.E [R8.64], R39 ;  /* 0x0000002708008985 */ /* 0x000fe2000c10191a */
        /* <DEDUP_REMOVED lines=8> */
[C---:B------:R-:W-:Y:S01]  /*29ea0*/  IADD3 R7, R3.reuse, 0x30, RZ ;  /* 0x0000003003077810 */ /* 0x040fe20007ffe0ff */
[----:B------:R-:W4:Y:S01]  /*29eb0*/  SHFL.IDX PT, R9, R5, 0x2, 0x181f ;  /* 0x00581f0005097f89 */ /* 0x000f2200000e0000 */
[----:B------:R-:W-:Y:S02]  /*29ec0*/  IADD3 R3, R3, 0x70, RZ ;  /* 0x0000007003037810 */ /* 0x000fe40007ffe0ff */
[----:B------:R-:W-:Y:S01]  /*29ed0*/  ISETP.GE.OR P2, PT, R7, R0, P0 ;  /* 0x000000000700720c */ /* 0x000fe20000746670 */
[----:B------:R-:W-:Y:S01]  /*29ee0*/  LDS.128 R20, [R6+0x880] ;  /* 0x0008800006147984 */ /* 0x000fe20000000c00 */
[C---:B-1----:R-:W-:Y:S02]  /*29ef0*/  @!P4 LEA R10, P6, R2.reuse, R10, 0x1 ;  /* 0x0000000a020ac211 */ /* 0x042fe400078c08ff */
[C---:B------:R-:W-:Y:S01]  /*29f00*/  @!P1 LEA R12, P5, R2.reuse, R12, 0x1 ;  /* 0x0000000c020c9211 */ /* 0x040fe200078a08ff */
[----:B------:R-:W-:Y:S04]  /*29f10*/  LDS.128 R16, [R6+0x1080] ;  /* 0x0010800006107984 */ /* 0x000fe80000000c00 */
[----:B------:R-:W1:Y:S01]  /*29f20*/  SHFL.IDX PT, R44, R4, 0x3, 0x181f ;  /* 0x00781f00042c7f89 */ /* 0x000e6200000e0000 */
[----:B--2---:R-:W-:-:S03]  /*29f30*/  @!P1 LEA.HI.X R13, R2, R11, R53, 0x1, P5 ;  /* 0x0000000b020d9211 */ /* 0x004fc600028f0c35 */
[----:B------:R-:W2:Y:S02]  /*29f40*/  LDS.128 R28, [R6+0x1880] ;  /* 0x00188000061c7984 */ /* 0x000ea40000000c00 */
[----:B------:R-:W-:Y:S02]  /*29f50*/  P2R R7, PR, RZ, 0x40 ;  /* 0x00000040ff077803 */ /* 0x000fe40000000000 */
[----:B------:R-:W-:Y:S01]  /*29f60*/  ISETP.GE.OR P6, PT, R32, R0, P0 ;  /* 0x000000002000720c */ /* 0x000fe200007c6670 */
[----:B------:R-:W-:Y:S01]  /*29f70*/  LDS.128 R36, [R6+0x2880] ;  /* 0x0028800006247984 */ /* 0x000fe20000000c00 */
[----:B------:R-:W-:-:S03]  /*29f80*/  ISETP.NE.AND P5, PT, R7, RZ, PT ;  /* 0x000000ff0700720c */ /* 0x000fc60003fa5270 */
[----:B------:R-:W-:Y:S01]  /*29f90*/  LDS.128 R32, [R6+0x2080] ;  /* 0x0020800006207984 */ /* 0x000fe20000000c00 */
[C-C-:B---3--:R-:W-:Y:S02]  /*29fa0*/  @!P4 LEA.HI.X R11, R2.reuse, R8, R53.reuse, 0x1, P5 ;  /* 0x00000008020bc211 */ /* 0x148fe400028f0c35 */
[C---:B----4-:R-:W-:Y:S01]  /*29fb0*/  @!P3 LEA R8, P5, R2.reuse, R9, 0x1 ;  /* 0x000000090208b211 */ /* 0x050fe200078a08ff */
[----:B------:R-:W-:Y:S03]  /*29fc0*/  LDS.128 R40, [R6+0x3080] ;  /* 0x0030800006287984 */ /* 0x000fe60000000c00 */
[C---:B------:R-:W-:Y:S01]  /*29fd0*/  @!P3 LEA.HI.X R9, R2.reuse, R15, R53, 0x1, P5 ;  /* 0x0000000f0209b211 */ /* 0x040fe200028f0c35 */
[----:B------:R-:W-:Y:S01]  /*29fe0*/  SHFL.IDX PT, R48, R5, 0x4, 0x181f ;  /* 0x00981f0005307f89 */ /* 0x000fe200000e0000 */
[----:B------:R-:W-:-:S03]  /*29ff0*/  @!P2 LEA R14, P5, R2, R14, 0x1 ;  /* 0x0000000e020ea211 */ /* 0x000fc600078a08ff */
[----:B------:R-:W-:Y:S01]  /*2a000*/  SHFL.IDX PT, R7, R5, 0x5, 0x181f ;  /* 0x00b81f0005077f89 */ /* 0x000fe200000e0000 */
[----:B-1----:R-:W-:Y:S02]  /*2a010*/  @!P2 LEA.HI.X R15, R2, R44, R53, 0x1, P5 ;  /* 0x0000002c020fa211 */ /* 0x002fe400028f0c35 */
[-C--:B------:R-:W-:Y:S01]  /*2a020*/  ISETP.GE.OR P5, PT, R45, R0.reuse, P0 ;  /* 0x000000002d00720c */ /* 0x080fe200007a6670 */
[----:B------:R-:W1:Y:S04]  /*2a030*/  SHFL.IDX PT, R49, R5, 0x6, 0x181f ;  /* 0x00d81f0005317f89 */ /* 0x000e6800000e0000 */
[----:B------:R-:W3:Y:S04]  /*2a040*/  SHFL.IDX PT, R52, R4, 0x4, 0x181f ;  /* 0x00981f0004347f89 */ /* 0x000ee800000e0000 */
[----:B------:R-:W4:Y:S04]  /*2a050*/  SHFL.IDX PT, R51, R4, 0x5, 0x181f ;  /* 0x00b81f0004337f89 */ /* 0x000f2800000e0000 */
[----:B------:R-:W1:Y:S04]  /*2a060*/  SHFL.IDX PT, R50, R4, 0x6, 0x181f ;  /* 0x00d81f0004327f89 */ /* 0x000e6800000e0000 */
[----:B------:R1:W3:Y:S04]  /*2a070*/  LDS.128 R44, [R6+0x3880] ;  /* 0x00388000062c7984 */ /* 0x0002e80000000c00 */
[----:B------:R-:W-:Y:S01]  /*2a080*/  @!P1 ST.E.128 [R12.64], R24 ;  /* 0x000000180c009985 */ /* 0x000fe2000c101d1a */
[----:B------:R-:W-:-:S02]  /*2a090*/  ISETP.GE.OR P1, PT, R54, R0, P0 ;  /* 0x000000003600720c */ /* 0x000fc40000726670 */
[----:B------:R-:W-:Y:S01]  /*2a0a0*/  ISETP.GE.OR P0, PT, R3, R0, P0 ;  /* 0x000000000300720c */ /* 0x000fe20000706670 */
[----:B------:R3:W-:Y:S04]  /*2a0b0*/  @!P4 ST.E.128 [R10.64], R20 ;  /* 0x000000140a00c985 */ /* 0x0007e8000c101d1a */
[----:B------:R4:W-:Y:S04]  /*2a0c0*/  @!P3 ST.E.128 [R8.64], R16 ;  /* 0x000000100800b985 */ /* 0x0009e8000c101d1a */
[----:B--2---:R2:W-:Y:S02]  /*2a0d0*/  @!P2 ST.E.128 [R14.64], R28 ;  /* 0x0000001c0e00a985 */ /* 0x0045e4000c101d1a */
[----:B-1----:R-:W-:-:S02]  /*2a0e0*/  @!P1 LEA R6, P2, R2, R49, 0x1 ;  /* 0x0000003102069211 */ /* 0x002fc400078408ff */
[C---:B---3--:R-:W-:Y:S02]  /*2a0f0*/  @!P6 LEA R10, P4, R2.reuse, R48, 0x1 ;  /* 0x00000030020ae211 */ /* 0x048fe400078808ff */
[C---:B----4-:R-:W-:Y:S02]  /*2a100*/  @!P5 LEA R8, P3, R2.reuse, R7, 0x1 ;  /* 0x000000070208d211 */ /* 0x050fe400078608ff */
[C-C-:B------:R-:W-:Y:S02]  /*2a110*/  @!P6 LEA.HI.X R11, R2.reuse, R52, R53.reuse, 0x1, P4 ;  /* 0x00000034020be211 */ /* 0x140fe400020f0c35 */
[C-C-:B------:R-:W-:Y:S02]  /*2a120*/  @!P5 LEA.HI.X R9, R2.reuse, R51, R53.reuse, 0x1, P3 ;  /* 0x000000330209d211 */ /* 0x140fe400018f0c35 */
[----:B------:R-:W-:Y:S01]  /*2a130*/  @!P1 LEA.HI.X R7, R2, R50, R53, 0x1, P2 ;  /* 0x0000003202079211 */ /* 0x000fe200010f0c35 */
[----:B------:R2:W-:Y:S04]  /*2a140*/  @!P6 ST.E.128 [R10.64], R32 ;  /* 0x000000200a00e985 */ /* 0x0005e8000c101d1a */
[----:B------:R2:W1:Y:S04]  /*2a150*/  SHFL.IDX PT, R10, R5, 0x7, 0x181f ;  /* 0x00f81f00050a7f89 */ /* 0x00046800000e0000 */
[----:B------:R2:W-:Y:S04]  /*2a160*/  @!P5 ST.E.128 [R8.64], R36 ;  /* 0x000000240800d985 */ /* 0x0005e8000c101d1a */
[----:B------:R2:W3:Y:S04]  /*2a170*/  SHFL.IDX PT, R5, R4, 0x7, 0x181f ;  /* 0x00f81f0004057f89 */ /* 0x0004e800000e0000 */
[----:B------:R2:W-:Y:S01]  /*2a180*/  @!P1 ST.E.128 [R6.64], R40 ;  /* 0x0000002806009985 */ /* 0x0005e2000c101d1a */
[----:B------:R-:W-:Y:S05]  /*2a190*/  @P0 EXIT ;  /* 0x000000000000094d */ /* 0x000fea0003800000 */
[----:B-12---:R-:W-:-:S04]  /*2a1a0*/  LEA R4, P0, R2, R10, 0x1 ;  /* 0x0000000a02047211 */ /* 0x006fc800078008ff */
[----:B---3--:R-:W-:-:S05]  /*2a1b0*/  LEA.HI.X R5, R2, R5, R53, 0x1, P0 ;  /* 0x0000000502057211 */ /* 0x008fca00000f0c35 */
[----:B------:R-:W-:Y:S01]  /*2a1c0*/  ST.E.128 [R4.64], R44 ;  /* 0x0000002c04007985 */ /* 0x000fe2000c101d1a */
[----:B------:R-:W-:Y:S05]  /*2a1d0*/  EXIT ;  /* 0x000000000000794d */ /* 0x000fea0003800000 */
.L_x_500:
[----:B------:R-:W-:Y:S02]  /*2a1e0*/  ULDC.64 UR6, c[0x0][0x500] ;  /* 0x0001400000067ab9 */ /* 0x000fe40000000a00 */
[----:B------:R-:W-:Y:S02]  /*2a1f0*/  UISETP.NE.U32.AND UP1, UPT, URZ, UR6, UPT ;  /* 0x000000063f00728c */ /* 0x000fe4000bf25070 */
[----:B------:R-:W-:Y:S02]  /*2a200*/  ULDC.64 UR4, c[0x0][0x508] ;  /* 0x0001420000047ab9 */ /* 0x000fe40000000a00 */
[----:B------:R-:W-:Y:S02]  /*2a210*/  UISETP.NE.AND.EX UP1, UPT, URZ, UR7, UPT, UP1 ;  /* 0x000000073f00728c */ /* 0x000fe4000bf25310 */
[----:B------:R-:W-:Y:S02]  /*2a220*/  UISETP.NE.U32.AND UP0, UPT, URZ, UR4, UPT ;  /* 0x000000043f00728c */ /* 0x000fe4000bf05070 */
[----:B------:R-:W-:-:S02]  /*2a230*/  ULDC.64 UR6, c[0x0][0x500] ;  /* 0x0001400000067ab9 */ /* 0x000fc40000000a00 */
[----:B------:R-:W-:Y:S01]  /*2a240*/  UMOV UR4, 0x4 ;  /* 0x0000000400047882 */ /* 0x000fe20000000000 */
[----:B------:R-:W-:Y:S01]  /*2a250*/  PLOP3.LUT P0, PT, PT, PT, UP1, 0x80, 0x0 ;  /* 0x000000000000781c */ /* 0x000fe20003f0f018 */
[----:B------:R-:W-:Y:S02]  /*2a260*/  UIMAD.WIDE UR6, UR22, UR4, UR6 ;  /* 0x00000004160672a5 */ /* 0x000fe4000f8e0206 */
[----:B------:R-:W-:-:S04]  /*2a270*/  UISETP.NE.AND.EX UP0, UPT, URZ, UR5, UPT, UP0 ;  /* 0x000000053f00728c */ /* 0x000fc8000bf05300 */
[----:B------:R-:W-:Y:S02]  /*2a280*/  IMAD.U32 R4, RZ, RZ, UR6 ;  /* 0x00000006ff047e24 */ /* 0x000fe4000f8e00ff */
[----:B------:R-:W-:Y:S01]  /*2a290*/  IMAD.U32 R5, RZ, RZ, UR7 ;  /* 0x00000007ff057e24 */ /* 0x000fe2000f8e00ff */
[----:B------:R-:W-:Y:S01]  /*2a2a0*/  ULDC.64 UR6, c[0x0][0x508] ;  /* 0x0001420000067ab9 */ /* 0x000fe20000000a00 */
[----:B------:R-:W-:-:S03]  /*2a2b0*/  PLOP3.LUT P1, PT, PT, PT, UP0, 0x80, 0x0 ;  /* 0x000000000000781c */ /* 0x000fc60003f2f008 */
[----:B------:R-:W2:Y:S01]  /*2a2c0*/  @P0 LDG.E R0, [R4.64] ;  /* 0x0000001a04000981 */ /* 0x000ea2000c1e1900 */
[----:B------:R-:W-:Y:S01]  /*2a2d0*/  @UP0 UIMAD.WIDE UR6, UR22, UR4, UR6 ;  /* 0x00000004160602a5 */ /* 0x000fe2000f8e0206 */
[----:B------:R-:W-:-:S05]  /*2a2e0*/  MOV R9, c[0x0][0x388] ;  /* 0x0000e20000097a02 */ /* 0x000fca0000000f00 */
[----:B------:R-:W-:Y:S01]  /*2a2f0*/  IMAD.U32 R2, RZ, RZ, UR6 ;  /* 0x00000006ff027e24 */ /* 0x000fe2000f8e00ff */
[----:B------:R-:W-:-:S05]  /*2a300*/  MOV R3, UR7 ;  /* 0x0000000700037c02 */ /* 0x000fca0008000f00 */
        /* <DEDUP_REMOVED lines=9> */
.L_x_502:
[----:B------:R-:W1:Y:S01]  /*2a3a0*/  S2R R8, SR_TID.X ;  /* 0x0000000000087919 */ /* 0x000e620000002100 */
        /* <DEDUP_REMOVED lines=11> */
[----:B------:R-:W1:Y:S01]  /*2a460*/  R2UR UR12, R2 ;  /* 0x00000000020c73c2 */ /* 0x000e6200000e0000 */
[----:B------:R-:W-:Y:S01]  /*2a470*/  IMAD.MOV.U32 R0, RZ, RZ, c[0x0][0x4e8] ;  /* 0x00013a00ff007624 */ /* 0x000fe200078e00ff */
[----:B------:R-:W-:Y:S02]  /*2a480*/  ULDC.64 UR4, c[0x0][0x490] ;  /* 0x0001240000047ab9 */ /* 0x000fe40000000a00 */
[----:B------:R-:W-:Y:S02]  /*2a490*/  UIMAD UR7, UR9, UR4, URZ ;  /* 0x00000004090772a4 */ /* 0x000fe4000f8e023f */
[----:B------:R-:W-:Y:S01]  /*2a4a0*/  ISETP.NE.AND P0, PT, R0, 0x1, PT ;  /* 0x000000010000780c */ /* 0x000fe20003f05270 */
[----:B------:R-:W-:Y:S01]  /*2a4b0*/  IMAD.MOV.U32 R0, RZ, RZ, R4 ;  /* 0x000000ffff007224 */ /* 0x000fe200078e0004 */
[----:B------:R-:W2:Y:S01]  /*2a4c0*/  R2UR UR11, R3 ;  /* 0x00000000030b73c2 */ /* 0x000ea200000e0000 */
[----:B------:R-:W-:-:S07]  /*2a4d0*/  UIMAD UR7, UR17, UR5, UR7 ;  /* 0x00000005110772a4 */ /* 0x000fce000f8e0207 */
[----:B------:R3:W1:Y:S03]  /*2a4e0*/  R2UR UR10, R2 ;  /* 0x00000000020a73c2 */ /* 0x00066600000e0000 */
[----:B------:R-:W-:Y:S01]  /*2a4f0*/  @P0 IMAD.HI.U32 R5, R4, c[0x0][0x4ec], RZ ;  /* 0x00013b0004050a27 */ /* 0x000fe200078e00ff */
[----:B-1----:R-:W-:-:S04]  /*2a500*/  UMOV UR10, UR12 ;  /* 0x0000000c000a7c82 */ /* 0x002fc80008000000 */
[----:B------:R-:W-:Y:S01]  /*2a510*/  @P0 SHF.R.U32.HI R0, RZ, c[0x0][0x4f0], R5 ;  /* 0x00013c00ff000a19 */ /* 0x000fe20000011605 */
[----:B------:R3:W1:Y:S03]  /*2a520*/  R2UR UR13, R3 ;  /* 0x00000000030d73c2 */ /* 0x00066600000e0000 */
[----:B------:R-:W-:Y:S02]  /*2a530*/  IADD3 R6, -R0, RZ, RZ ;  /* 0x000000ff00067210 */ /* 0x000fe40007ffe1ff */
[----:B------:R-:W-:Y:S01]  /*2a540*/  SHF.R.S32.HI R5, RZ, 0x1f, R0 ;  /* 0x0000001fff057819 */ /* 0x000fe20000011400 */
[----:B--2---:R-:W-:Y:S02]  /*2a550*/  UIMAD.WIDE.U32 UR10, UR17, UR4, UR10 ;  /* 0x00000004110a72a5 */ /* 0x004fe4000f8e000a */
[----:B------:R-:W-:Y:S01]  /*2a560*/  IMAD R6, R6, c[0x0][0x4e8], R4 ;  /* 0x00013a0006067a24 */ /* 0x000fe200078e0204 */
[----:B------:R-:W-:-:S02]  /*2a570*/  ULDC.64 UR4, c[0x0][0x498] ;  /* 0x0001260000047ab9 */ /* 0x000fc40000000a00 */
[----:B------:R-:W-:Y:S02]  /*2a580*/  UIADD3 UR11, UR7, UR11, URZ ;  /* 0x0000000b070b7290 */ /* 0x000fe4000fffe03f */
[----:B------:R-:W-:Y:S02]  /*2a590*/  UIMAD UR7, UR6, UR4, URZ ;  /* 0x00000004060772a4 */ /* 0x000fe4000f8e023f */
[----:B------:R-:W-:Y:S02]  /*2a5a0*/  UIMAD.WIDE.U32 UR10, UR22, UR4, UR10 ;  /* 0x00000004160a72a5 */ /* 0x000fe4000f8e000a */
[----:B------:R-:W-:-:S04]  /*2a5b0*/  UIMAD UR5, UR22, UR5, UR7 ;  /* 0x00000005160572a4 */ /* 0x000fc8000f8e0207 */
[----:B------:R-:W-:Y:S02]  /*2a5c0*/  IADD3 R4, P0, R0, UR10, RZ ;  /* 0x0000000a00047c10 */ /* 0x000fe4000ff1e0ff */
[----:B------:R-:W-:Y:S01]  /*2a5d0*/  IMAD.U32 R7, RZ, RZ, UR5 ;  /* 0x00000005ff077e24 */ /* 0x000fe2000f8e00ff */
[----:B------:R-:W-:-:S04]  /*2a5e0*/  SHF.R.S32.HI R0, RZ, 0x1f, R6 ;  /* 0x0000001fff007819 */ /* 0x000fc80000011406 */
[----:B------:R-:W-:Y:S01]  /*2a5f0*/  IADD3.X R5, R5, UR11, R7, P0, !PT ;  /* 0x0000000b05057c10 */ /* 0x000fe200087fe407 */
[----:B------:R-:W-:-:S04]  /*2a600*/  IMAD R0, R0, c[0x0][0x488], RZ ;  /* 0x0001220000007a24 */ /* 0x000fc800078e02ff */
[C---:B------:R-:W-:Y:S02]  /*2a610*/  IMAD R0, R6.reuse, c[0x0][0x48c], R0 ;  /* 0x0001230006007a24 */ /* 0x040fe400078e0200 */
[----:B------:R-:W-:-:S05]  /*2a620*/  IMAD.WIDE.U32 R4, R6, c[0x0][0x488], R4 ;  /* 0x0001220006047a25 */ /* 0x000fca00078e0004 */
[----:B------:R-:W-:Y:S02]  /*2a630*/  IADD3 R0, R5, R0, RZ ;  /* 0x0000000005007210 */ /* 0x000fe40007ffe0ff */
[----:B------:R-:W-:-:S04]  /*2a640*/  LEA R6, P0, R4, c[0x0][0x450], 0x2 ;  /* 0x0001140004067a11 */ /* 0x000fc800078010ff */
[----:B------:R-:W-:Y:S01]  /*2a650*/  LEA.HI.X R7, R4, c[0x0][0x454], R0, 0x2, P0 ;  /* 0x0001150004077a11 */ /* 0x000fe200000f1400 */
[----:B------:R-:W-:-:S05]  /*2a660*/  IMAD.MOV.U32 R0, RZ, RZ, -0x800000 ;  /* 0xff800000ff007424 */ /* 0x000fca00078e00ff */
[----:B------:R3:W-:Y:S01]  /*2a670*/  STG.E [R6.64], R0 ;  /* 0x0000000006007986 */ /* 0x0007e2000c10191a */
[----:B------:R-:W-:-:S04]  /*2a680*/  DEPBAR.LE SB1, 0x0, {3} ;  /* 0x000090080000791a */ /* 0x000fc80000000000 */
.L_x_504:
[----:B------:R-:W-:Y:S05]  /*2a690*/  BSYNC B0 ;  /* 0x0000000000007941 */ /* 0x000fea0003800000 */
.L_x_503:
[----:B------:R-:W1:Y:S01]  /*2a6a0*/  R2UR UR13, R3 ;  /* 0x00000000030d73c2 */ /* 0x000e6200000e0000 */
[----:B------:R-:W2:Y:S01]  /*2a6b0*/  S2R R10, SR_CTAID.X ;  /* 0x00000000000a7919 */ /* 0x000ea20000002500 */
[----:B------:R-:W-:Y:S01]  /*2a6c0*/  SHF.R.S32.HI R0, RZ, 0x1f, R8 ;  /* 0x0000001fff007819 */ /* 0x000fe20000011408 */
[----:B------:R-:W-:Y:S01]  /*2a6d0*/  ULDC UR10, c[0x0][0x3a0] ;  /* 0x0000e800000a7ab9 */ /* 0x000fe20000000800 */
[----:B-----5:R-:W-:Y:S01]  /*2a6e0*/  IMAD R19, R9, c[0x0][0x4e8], RZ ;  /* 0x00013a0009137a24 */ /* 0x020fe200078e02ff */
[----:B------:R-:W-:Y:S01]  /*2a6f0*/  ULDC UR7, c[0x0][0x3a4] ;  /* 0x0000e90000077ab9 */ /* 0x000fe20000000800 */
[----:B------:R-:W-:Y:S02]  /*2a700*/  LEA.HI R0, R0, R8, RZ, 0x3 ;  /* 0x0000000800007211 */ /* 0x000fe400078f18ff */
[----:B------:R-:W3:Y:S08]  /*2a710*/  R2UR UR12, R2 ;  /* 0x00000000020c73c2 */ /* 0x000ef000000e0000 */
[----:B------:R4:W2:Y:S08]  /*2a720*/  R2UR UR14, R2 ;  /* 0x00000000020e73c2 */ /* 0x0008b000000e0000 */
[----:B------:R2:W2:Y:S01]  /*2a730*/  R2UR UR15, R3 ;  /* 0x00000000030f73c2 */ /* 0x0004a200000e0000 */
[----:B-1----:R-:W-:-:S04]  /*2a740*/  UIMAD UR4, UR13, UR10, URZ ;  /* 0x0000000a0d0472a4 */ /* 0x002fc8000f8e023f */
[----:B---3--:R-:W-:-:S03]  /*2a750*/  UIMAD UR7, UR12, UR7, UR4 ;  /* 0x000000070c0772a4 */ /* 0x008fc6000f8e0204 */
[----:B------:R-:W-:Y:S01]  /*2a760*/  ULDC.64 UR4, c[0x0][0x3e8] ;  /* 0x0000fa0000047ab9 */ /* 0x000fe20000000a00 */
[----:B----4-:R-:W-:Y:S01]  /*2a770*/  LOP3.LUT R2, R0, 0xfffffff8, RZ, 0xc0, !PT ;  /* 0xfffffff800027812 */ /* 0x010fe200078ec0ff */
[----:B--2---:R-:W-:-:S04]  /*2a780*/  UIMAD.WIDE.U32 UR10, UR14, UR10, URZ ;  /* 0x0000000a0e0a72a5 */ /* 0x004fc8000f8e003f */
[----:B------:R-:W-:Y:S01]  /*2a790*/  IMAD.IADD R7, R8, 0x1, -R2 ;  /* 0x0000000108077824 */ /* 0x000fe200078e0a02 */
[----:B------:R-:W-:Y:S01]  /*2a7a0*/  SHF.R.S32.HI R8, RZ, 0x3, R0 ;  /* 0x00000003ff087819 */ /* 0x000fe20000011400 */
[----:B------:R-:W-:Y:S01]  /*2a7b0*/  UIADD3 UR11, UR11, UR7, URZ ;  /* 0x000000070b0b7290 */ /* 0x000fe2000fffe03f */
[----:B------:R-:W-:Y:S01]  /*2a7c0*/  IMAD.MOV.U32 R3, RZ, RZ, c[0x0][0x4e8] ;  /* 0x00013a00ff037624 */ /* 0x000fe200078e00ff */
[----:B------:R-:W-:Y:S02]  /*2a7d0*/  UIMAD UR7, UR9, UR4, URZ ;  /* 0x00000004090772a4 */ /* 0x000fe4000f8e023f */
[----:B------:R-:W-:Y:S01]  /*2a7e0*/  IMAD R0, R7, 0x10, R8 ;  /* 0x0000001007007824 */ /* 0x000fe200078e0208 */
[----:B------:R-:W-:Y:S01]  /*2a7f0*/  UIMAD.WIDE.U32 UR10, UR17, UR4, UR10 ;  /* 0x00000004110a72a5 */ /* 0x000fe2000f8e000a */
[----:B------:R-:W-:Y:S01]  /*2a800*/  ISETP.NE.AND P0, PT, R3, 0x1, PT ;  /* 0x000000010300780c */ /* 0x000fe20003f05270 */
[----:B------:R-:W-:Y:S01]  /*2a810*/  UIMAD UR7, UR17, UR5, UR7 ;  /* 0x00000005110772a4 */ /* 0x000fe2000f8e0207 */
[----:B------:R-:W-:-:S02]  /*2a820*/  IMAD R0, R10, 0x80, R0 ;  /* 0x000000800a007824 */ /* 0x000fc400078e0200 */
[----:B------:R-:W-:Y:S02]  /*2a830*/  ULDC.64 UR4, c[0x0][0x3f0] ;  /* 0x0000fc0000047ab9 */ /* 0x000fe40000000a00 */
[----:B------:R-:W-:Y:S01]  /*2a840*/  UIMAD UR8, UR6, UR4, URZ ;  /* 0x00000004060872a4 */ /* 0x000fe2000f8e023f */
[----:B------:R-:W-:Y:S01]  /*2a850*/  IMAD.MOV.U32 R4, RZ, RZ, R0 ;  /* 0x000000ffff047224 */ /* 0x000fe200078e0000 */
[----:B------:R-:W-:Y:S02]  /*2a860*/  UIADD3 UR11, UR7, UR11, URZ ;  /* 0x0000000b070b7290 */ /* 0x000fe4000fffe03f */
[----:B------:R-:W-:Y:S02]  /*2a870*/  UIMAD UR5, UR22, UR5, UR8 ;  /* 0x00000005160572a4 */ /* 0x000fe4000f8e0208 */
[----:B------:R-:W-:Y:S01]  /*2a880*/  UIMAD.WIDE.U32 UR10, UR22, UR4, UR10 ;  /* 0x00000004160a72a5 */ /* 0x000fe2000f8e000a */
[----:B------:R-:W-:-:S03]  /*2a890*/  @P0 IMAD.HI.U32 R2, R0, c[0x0][0x4ec], RZ ;  /* 0x00013b0000020a27 */ /* 0x000fc600078e00ff */
[----:B------:R-:W-:Y:S02]  /*2a8a0*/  UIADD3 UR5, UR11, UR5, URZ ;  /* 0x000000050b057290 */ /* 0x000fe4000fffe03f */
[----:B------:R-:W-:-:S04]  /*2a8b0*/  @P0 SHF.R.U32.HI R4, RZ, c[0x0][0x4f0], R2 ;  /* 0x00013c00ff040a19 */ /* 0x000fc80000011602 */
[--C-:B------:R-:W-:Y:S01]  /*2a8c0*/  SHF.R.S32.HI R3, RZ, 0x1f, R4.reuse ;  /* 0x0000001fff037819 */ /* 0x100fe20000011404 */
[----:B------:R-:W-:-:S04]  /*2a8d0*/  IMAD.MOV R2, RZ, RZ, -R4 ;  /* 0x000000ffff027224 */ /* 0x000fc800078e0a04 */
        /* <DEDUP_REMOVED lines=21> */
[C---:B------:R-:W-:Y:S01]  /*2aa30*/  IADD3 R8, R2.reuse, 0x10, RZ ;  /* 0x0000001002087810 */ /* 0x040fe20007ffe0ff */
[----:B------:R-:W3:Y:S01]  /*2aa40*/  SHFL.IDX PT, R5, R4, 0x1, 0x181f ;  /* 0x00381f0004057f89 */ /* 0x000ee200000e0000 */
[----:B------:R-:W-:-:S02]  /*2aa50*/  ISETP.GE.OR P1, PT, R2, R19, P0 ;  /* 0x000000130200720c */ /* 0x000fc40000726670 */
[-C--:B------:R-:W-:Y:S01]  /*2aa60*/  ISETP.GE.OR P5, PT, R8, R19.reuse, P0 ;  /* 0x000000130800720c */ /* 0x080fe200007a6670 */
[----:B------:R-:W4:Y:S01]  /*2aa70*/  SHFL.IDX PT, R9, R3, 0x1, 0x181f ;  /* 0x00381f0003097f89 */ /* 0x000f2200000e0000 */
[C---:B------:R-:W-:Y:S02]  /*2aa80*/  IADD3 R14, R2.reuse, 0x20, RZ ;  /* 0x00000020020e7810 */ /* 0x040fe40007ffe0ff */
[----:B------:R-:W-:Y:S01]  /*2aa90*/  IADD3 R10, R2, 0x40, RZ ;  /* 0x00000040020a7810 */ /* 0x000fe20007ffe0ff */
[----:B------:R-:W3:Y:S01]  /*2aaa0*/  SHFL.IDX PT, R8, R4, 0x2, 0x181f ;  /* 0x00581f0004087f89 */ /* 0x000ee200000e0000 */
[-C--:B------:R-:W-:Y:S02]  /*2aab0*/  ISETP.GE.OR P4, PT, R14, R19.reuse, P0 ;  /* 0x000000130e00720c */ /* 0x080fe40000786670 */
[----:B------:R-:W-:Y:S01]  /*2aac0*/  IADD3 R13, R2, 0x30, RZ ;  /* 0x00000030020d7810 */ /* 0x000fe20007ffe0ff */
[----:B------:R-:W3:Y:S01]  /*2aad0*/  SHFL.IDX PT, R12, R3, 0x2, 0x181f ;  /* 0x00581f00030c7f89 */ /* 0x000ee200000e0000 */
[----:B------:R-:W-:-:S02]  /*2aae0*/  ISETP.GE.OR P6, PT, R10, R19, P0 ;  /* 0x000000130a00720c */ /* 0x000fc400007c6670 */
[----:B------:R-:W-:Y:S01]  /*2aaf0*/  ISETP.GE.OR P3, PT, R13, R19, P0 ;  /* 0x000000130d00720c */ /* 0x000fe20000766670 */
[----:B------:R-:W3:Y:S01]  /*2ab00*/  SHFL.IDX PT, R11, R4, 0x3, 0x181f ;  /* 0x00781f00040b7f89 */ /* 0x000ee200000e0000 */
[----:B-1----:R-:W-:-:S03]  /*2ab10*/  @!P1 LEA R6, P2, R0, R6, 0x1 ;  /* 0x0000000600069211 */ /* 0x002fc600078408ff */
[----:B------:R-:W1:Y:S01]  /*2ab20*/  SHFL.IDX PT, R14, R3, 0x3, 0x181f ;  /* 0x00781f00030e7f89 */ /* 0x000e6200000e0000 */
[----:B--2---:R-:W-:-:S03]  /*2ab30*/  @!P1 LEA.HI.X R7, R0, R7, R20, 0x1, P2 ;  /* 0x0000000700079211 */ /* 0x004fc600010f0c14 */
[----:B------:R-:W2:Y:S04]  /*2ab40*/  SHFL.IDX PT, R10, R4, 0x4, 0x181f ;  /* 0x00981f00040a7f89 */ /* 0x000ea800000e0000 */
[----:B------:R1:W-:Y:S04]  /*2ab50*/  @!P1 ST.E.128 [R6.64], RZ ;  /* 0x000000ff06009985 */ /* 0x0003e8000c101d1a */
[----:B------:R-:W-:Y:S04]  /*2ab60*/  SHFL.IDX PT, R13, R4, 0x5, 0x181f ;  /* 0x00b81f00040d7f89 */ /* 0x000fe800000e0000 */
[----:B------:R-:W-:Y:S04]  /*2ab70*/  SHFL.IDX PT, R15, R4, 0x6, 0x181f ;  /* 0x00d81f00040f7f89 */ /* 0x000fe800000e0000 */
[----:B------:R-:W2:Y:S04]  /*2ab80*/  SHFL.IDX PT, R18, R3, 0x4, 0x181f ;  /* 0x00981f0003127f89 */ /* 0x000ea800000e0000 */
[----:B------:R-:W2:Y:S04]  /*2ab90*/  SHFL.IDX PT, R17, R3, 0x5, 0x181f ;  /* 0x00b81f0003117f89 */ /* 0x000ea800000e0000 */
[----:B------:R-:W2:Y:S04]  /*2aba0*/  SHFL.IDX PT, R16, R3, 0x6, 0x181f ;  /* 0x00d81f0003107f89 */ /* 0x000ea800000e0000 */
[----:B------:R-:W2:Y:S01]  /*2abb0*/  SHFL.IDX PT, R4, R4, 0x7, 0x181f ;  /* 0x00f81f0004047f89 */ /* 0x000ea200000e0000 */
[----:B-1----:R-:W-:-:S02]  /*2abc0*/  IADD3 R7, R2, 0x50, RZ ;  /* 0x0000005002077810 */ /* 0x002fc40007ffe0ff */
[C---:B---3--:R-:W-:Y:S01]  /*2abd0*/  @!P5 LEA R6, P1, R0.reuse, R5, 0x1 ;  /* 0x000000050006d211 */ /* 0x048fe200078208ff */
[----:B------:R-:W1:Y:S01]  /*2abe0*/  SHFL.IDX PT, R3, R3, 0x7, 0x181f ;  /* 0x00f81f0003037f89 */ /* 0x000e6200000e0000 */
[----:B------:R-:W-:Y:S02]  /*2abf0*/  ISETP.GE.OR P2, PT, R7, R19, P0 ;  /* 0x000000130700720c */ /* 0x000fe40000746670 */
[C---:B----4-:R-:W-:Y:S02]  /*2ac00*/  @!P5 LEA.HI.X R7, R0.reuse, R9, R20, 0x1, P1 ;  /* 0x000000090007d211 */ /* 0x050fe400008f0c14 */
        /* <DEDUP_REMOVED lines=10> */
[----:B---3--:R-:W-:-:S04]  /*2acb0*/  @!P3 LEA R6, P5, R0, R11, 0x1 ;  /* 0x0000000b0006b211 */ /* 0x008fc800078a08ff */
[C---:B------:R-:W-:Y:S02]  /*2acc0*/  @!P3 LEA.HI.X R7, R0.reuse, R14, R20, 0x1, P5 ;  /* 0x0000000e0007b211 */ /* 0x040fe400028f0c14 */
[----:B--2---:R-:W-:-:S03]  /*2acd0*/  @!P6 LEA R10, P5, R0, R10, 0x1 ;  /* 0x0000000a000ae211 */ /* 0x004fc600078a08ff */
        /* <DEDUP_REMOVED lines=14> */
.L_x_505:
        /* <DEDUP_REMOVED lines=12> */
.L_x_1601:


//--------------------- .text._ZN7cutlass13device_kernelIN5flash19enable_sm80_to_sm89INS1_16FlashAttnFwdSm80INS1_25CollectiveMainloopFwdSm80ILi4ELi1ELb0EN4cute5tupleIJNS5_1CILi128EEENS7_ILi112EEENS7_ILi64EEEEEELi64ENS_10bfloat16_tEfNS_4arch4Sm80ELb1ELb0ELb1ELb0ELb1ELb0ELb1ELb0EEENS1_21CollectiveEpilogueFwdINS6_IJS8_SA_S9_EEENS6_IJNS7_ILi1EEESI_SI_EEESC_SE_Li128ELb0ELb1ELb0ELb0EEENS1_30DynamicPersistentTileSchedulerILi128ELi128ELb0ELb1ELb0EEEEEEEEEvNT_6ParamsE --------------------------
	.section	.text._ZN7cutlass13device_kernelIN5flash19enable_sm80_to_sm89INS1_16FlashAttnFwdSm80INS1_25CollectiveMainloopFwdSm80ILi4ELi1ELb0EN4cute5tupleIJNS5_1CILi128EEENS7_ILi112EEENS7_ILi64EEEEEELi64ENS_10bfloat16_tEfNS_4arch4Sm80ELb1ELb0ELb1ELb0ELb1ELb0ELb1ELb0EEENS1_21CollectiveEpilogueFwdINS6_IJS8_SA_S9_EEENS6_IJNS7_ILi1EEESI_SI_EEESC_SE_Li128ELb0ELb1ELb0ELb0EEENS1_30DynamicPersistentTileSchedulerILi128ELi128ELb0ELb1ELb0EEEEEEEEEvNT_6ParamsE,"ax",@progbits
	.sectioninfo	@"SHI_REGISTERS=255"
	.align	128
.text._ZN7cutlass13device_kernelIN5flash19enable_sm80_to_sm89INS1_16FlashAttnFwdSm80INS1_25CollectiveMainloopFwdSm80ILi4ELi1ELb0EN4cute5tupleIJNS5_1CILi128EEENS7_ILi112EEENS7_ILi64EEEEEELi64ENS_10bfloat16_tEfNS_4arch4Sm80ELb1ELb0ELb1ELb0ELb1ELb0ELb1ELb0EEENS1_21CollectiveEpilogueFwdINS6_IJS8_SA_S9_EEENS6_IJNS7_ILi1EEESI_SI_EEESC_SE_Li128ELb0ELb1ELb0ELb0EEENS1_30DynamicPersistentTileSchedulerILi128ELi128ELb0ELb1ELb0EEEEEEEEEvNT_6ParamsE:
        .type           _ZN7cutlass13device_kernelIN5flash19enable_sm80_to_sm89INS1_16FlashAttnFwdSm80INS1_25CollectiveMainloopFwdSm80ILi4ELi1ELb0EN4cute5tupleIJNS5_1CILi128EEENS7_ILi112EEENS7_ILi64EEEEEELi64ENS_10bfloat16_tEfNS_4arch4Sm80ELb1ELb0ELb1ELb0ELb1ELb0ELb1ELb0EEENS1_21CollectiveEpilogueFwdINS6_IJS8_SA_S9_EEENS6_IJNS7_ILi1EEESI_SI_EEESC_SE_Li128ELb0ELb1ELb0ELb0EEENS1_30DynamicPersistentTileSchedulerILi128ELi128ELb0ELb1ELb0EEEEEEEEEvNT_6ParamsE,@function
        .size           _ZN7cutlass13device_kernelIN5flash19enable_sm80_to_sm89INS1_16FlashAttnFwdSm80INS1_25CollectiveMainloopFwdSm80ILi4ELi1ELb0EN4cute5tupleIJNS5_1CILi128EEENS7_ILi112EEENS7_ILi64EEEEEELi64ENS_10bfloat16_tEfNS_4arch4Sm80ELb1ELb0ELb1ELb0ELb1ELb0ELb1ELb0EEENS1_21CollectiveEpilogueFwdINS6_IJS8_SA_S9_EEENS6_IJNS7_ILi1EEESI_SI_EEESC_SE_Li128ELb0ELb1ELb0ELb0EEENS1_30DynamicPersistentTileSchedulerILi128ELi128ELb0ELb1ELb0EEEEEEEEEvNT_6ParamsE,(.L_x_1602 - _ZN7cutlass13device_kernelIN5flash19enable_sm80_to_sm89INS1_16FlashAttnFwdSm80INS1_25CollectiveMainloopFwdSm80ILi4ELi1ELb0EN4cute5tupleIJNS5_1CILi128EEENS7_ILi112EEENS7_ILi64EEEEEELi64ENS_10bfloat16_tEfNS_4arch4Sm80ELb1ELb0ELb1ELb0ELb1ELb0ELb1ELb0EEENS1_21CollectiveEpilogueFwdINS6_IJS8_SA_S9_EEENS6_IJNS7_ILi1EEESI_SI_EEESC_SE_Li128ELb0ELb1ELb0ELb0EEENS1_30DynamicPersistentTileSchedulerILi128ELi128ELb0ELb1ELb0EEEEEEEEEvNT_6ParamsE)
        .other          _ZN7cutlass13device_kernelIN5flash19enable_sm80_to_sm89INS1_16FlashAttnFwdSm80INS1_25CollectiveMainloopFwdSm80ILi4ELi1ELb0EN4cute5tupleIJNS5_1CILi128EEENS7_ILi112EEENS7_ILi64EEEEEELi64ENS_10bfloat16_tEfNS_4arch4Sm80ELb1ELb0ELb1ELb0ELb1ELb0ELb1ELb0EEENS1_21CollectiveEpilogueFwdINS6_IJS8_SA_S9_EEENS6_IJNS7_ILi1EEESI_SI_EEESC_SE_Li128ELb0ELb1ELb0ELb0EEENS1_30DynamicPersistentTileSchedulerILi128ELi128ELb0ELb1ELb0EEEEEEEEEvNT_6ParamsE,@"STO_CUDA_ENTRY STV_DEFAULT"
_ZN7cutlass13device_kernelIN5flash19enable_sm80_to_sm89INS1_16FlashAttnFwdSm80INS1_25CollectiveMainloopFwdSm80ILi4ELi1ELb0EN4cute5tupleIJNS5_1CILi128EEENS7_ILi112EEENS7_ILi64EEEEEELi64ENS_10bfloat16_tEfNS_4arch4Sm80ELb1ELb0ELb1ELb0ELb1ELb0ELb1ELb0EEENS1_21CollectiveEpilogueFwdINS6_IJS8_SA_S9_EEENS6_IJNS7_ILi1EEESI_SI_EEESC_SE_Li128ELb0ELb1ELb0ELb0EEENS1_30DynamicPersistentTileSchedulerILi128ELi128ELb0ELb1ELb0EEEEEEEEEvNT_6ParamsE:
[----:B------:R-:W-:-:S03]  /*0000*/  MOV R1, c[0x0][0x28] ;  /* 0x00000a0000017a02 */ /* 0x000fc60000000f00 */
[----:B------:R-:W1:Y:S01]  /*0010*/  S2R R21, SR_TID.X ;  /* 0x0000000000157919 */ /* 0x000e620000002100 */
[----:B------:R-:W-:-:S03]  /*0020*/  IADD3 R1, R1, -0xa8, RZ ;  /* 0xffffff5801017810 */ /* 0x000fc60007ffe0ff */
[----:B------:R-:W2:Y:S01]  /*0030*/  S2R R17, SR_CTAID.X ;  /* 0x0000000000117919 */ /* 0x000ea20000002500 */
[----:B-1----:R-:W-:-:S05]  /*0040*/  SHF.R.U32.HI R2, RZ, 0x5, R21 ;  /* 0x00000005ff027819 */ /* 0x002fca0000011615 */
[----:B------:R-:W1:Y:S02]  /*0050*/  SHFL.IDX PT, R0, R2, RZ, 0x1f ;  /* 0x00001fff02007589 */ /* 0x000e6400000e0000 */
[----:B-1----:R-:W-:Y:S02]  /*0060*/  ISETP.GE.AND P0, PT, R0, 0x1, PT ;  /* 0x000000010000780c */ /* 0x002fe40003f06270 */
[----:B------:R1:W-:Y:S11]  /*0070*/  STL [R1+0x98], R0 ;  /* 0x0000980001007387 */ /* 0x0003f60000100800 */
[----:B------:R-:W-:Y:S06]  /*0080*/  @P0 BAR.ARV 0x4, 0x80 ;  /* 0x0102000000000b1d */ /* 0x000fec0000002000 */
[----:B--2---:R-:W-:-:S13]  /*0090*/  ISETP.GE.AND P0, PT, R17, c[0x0][0x538], PT ;  /* 0x00014e0011007a0c */ /* 0x004fda0003f06270 */
[----:B------:R-:W-:Y:S05]  /*00a0*/  @P0 EXIT ;  /* 0x000000000000094d */ /* 0x000fea0003800000 */
[----:B-1----:R-:W-:Y:S01]  /*00b0*/  SHF.R.S32.HI R16, RZ, 0x1f, R21 ;  /* 0x0000001fff107819 */ /* 0x002fe20000011415 */
[----:B------:R-:W-:Y:S01]  /*00c0*/  IMAD.MOV.U32 R228, RZ, RZ, 0x20 ;  /* 0x00000020ffe47424 */ /* 0x000fe200078e00ff */
[----:B------:R-:W-:Y:S01]  /*00d0*/  ULDC.64 UR6, c[0x0][0x118] ;  /* 0x0000460000067ab9 */ /* 0x000fe20000000a00 */
[----:B------:R-:W-:Y:S01]  /*00e0*/  IMAD.MOV.U32 R226, RZ, RZ, 0x40 ;  /* 0x00000040ffe27424 */ /* 0x000fe200078e00ff */
[CC--:B------:R-:W-:Y:S02]  /*00f0*/  LEA.HI R2, R16.reuse, R21.reuse, RZ, 0x4 ;  /* 0x0000001510027211 */ /* 0x0c0fe400078f20ff */
[----:B------:R-:W-:Y:S02]  /*0100*/  LEA.HI R13, R16, R21, RZ, 0x3 ;  /* 0x00000015100d7211 */ /* 0x000fe400078f18ff */
[----:B------:R-:W-:Y:S02]  /*0110*/  SHF.R.S32.HI R3, RZ, 0x4, R2 ;  /* 0x00000004ff037819 */ /* 0x000fe40000011402 */
[----:B------:R-:W-:-:S02]  /*0120*/  SHF.R.S32.HI R20, RZ, 0x3, R13 ;  /* 0x00000003ff147819 */ /* 0x000fc4000001140d */
[----:B------:R-:W-:Y:S02]  /*0130*/  LEA.HI R0, R2, R3, RZ, 0x1 ;  /* 0x0000000302007211 */ /* 0x000fe400078f08ff */
[----:B------:R-:W-:Y:S02]  /*0140*/  LOP3.LUT R4, R13, 0xfffffff8, RZ, 0xc0, !PT ;  /* 0xfffffff80d047812 */ /* 0x000fe400078ec0ff */
[----:B------:R-:W-:Y:S02]  /*0150*/  LOP3.LUT R0, R0, 0xfffffffe, RZ, 0xc0, !PT ;  /* 0xfffffffe00007812 */ /* 0x000fe400078ec0ff */
[----:B------:R-:W-:Y:S01]  /*0160*/  LEA.HI R10, R16, R21, RZ, 0x2 ;  /* 0x00000015100a7211 */ /* 0x000fe200078f10ff */
[----:B------:R-:W-:Y:S02]  /*0170*/  IMAD.IADD R8, R21, 0x1, -R4 ;  /* 0x0000000115087824 */ /* 0x000fe400078e0a04 */
[----:B------:R-:W-:Y:S01]  /*0180*/  IMAD.IADD R14, R3, 0x1, -R0 ;  /* 0x00000001030e7824 */ /* 0x000fe200078e0a00 */
[----:B------:R-:W-:Y:S01]  /*0190*/  LOP3.LUT R0, R2, 0xfffffff0, RZ, 0xc0, !PT ;  /* 0xfffffff002007812 */ /* 0x000fe200078ec0ff */
[----:B------:R-:W-:Y:S01]  /*01a0*/  IMAD.SHL.U32 R2, R20, 0x40, RZ ;  /* 0x0000004014027824 */ /* 0x000fe200078e00ff */
[--C-:B------:R-:W-:Y:S01]  /*01b0*/  SHF.R.S32.HI R7, RZ, 0x2, R10.reuse ;  /* 0x00000002ff077819 */ /* 0x100fe2000001140a */
[----:B------:R-:W-:Y:S01]  /*01c0*/  IMAD.SHL.U32 R242, R8, 0x8, RZ ;  /* 0x0000000808f27824 */ /* 0x000fe200078e00ff */
[----:B------:R-:W-:Y:S01]  /*01d0*/  SHF.R.S32.HI R3, RZ, 0x1f, R10 ;  /* 0x0000001fff037819 */ /* 0x000fe2000001140a */
[----:B------:R-:W-:Y:S01]  /*01e0*/  IMAD.IADD R0, R21, 0x1, -R0 ;  /* 0x0000000115007824 */ /* 0x000fe200078e0a00 */
[----:B------:R-:W-:Y:S01]  /*01f0*/  LOP3.LUT R2, R2, 0x1c0, RZ, 0xc0, !PT ;  /* 0x000001c002027812 */ /* 0x000fe200078ec0ff */
[----:B------:R-:W-:Y:S01]  /*0200*/  IMAD.SHL.U32 R9, R8, 0x40, RZ ;  /* 0x0000004008097824 */ /* 0x000fe200078e00ff */
[----:B------:R-:W-:Y:S01]  /*0210*/  LEA.HI R3, R3, R7, RZ, 0x3 ;  /* 0x0000000703037211 */ /* 0x000fe200078f18ff */
[----:B------:R-:W-:Y:S01]  /*0220*/  IMAD.SHL.U32 R225, R14, 0x8, RZ ;  /* 0x000000080ee17824 */ /* 0x000fe200078e00ff */
[----:B------:R-:W-:-:S02]  /*0230*/  SHF.R.S32.HI R4, RZ, 0x1f, R0 ;  /* 0x0000001fff047819 */ /* 0x000fc40000011400 */
[----:B------:R-:W-:Y:S02]  /*0240*/  LOP3.LUT R6, R2, 0x38, R242, 0xf8, !PT ;  /* 0x0000003802067812 */ /* 0x000fe400078ef8f2 */
[----:B------:R-:W-:Y:S02]  /*0250*/  LEA.HI R11, R4, R0, RZ, 0x3 ;  /* 0x00000000040b7211 */ /* 0x000fe400078f18ff */
[----:B------:R-:W-:Y:S02]  /*0260*/  SHF.R.U32.HI R4, RZ, 0x3, R2 ;  /* 0x00000003ff047819 */ /* 0x000fe40000011602 */
[----:B------:R-:W-:Y:S02]  /*0270*/  LOP3.LUT R3, R3, 0xfffffff8, RZ, 0xc0, !PT ;  /* 0xfffffff803037812 */ /* 0x000fe400078ec0ff */
[----:B------:R-:W-:Y:S02]  /*0280*/  LOP3.LUT R5, R11, 0xfffffff8, RZ, 0xc0, !PT ;  /* 0xfffffff80b057812 */ /* 0x000fe400078ec0ff */
[----:B------:R-:W-:Y:S01]  /*0290*/  LOP3.LUT R12, R6, R4, RZ, 0x3c, !PT ;  /* 0x00000004060c7212 */ /* 0x000fe200078e3cff */
[----:B------:R-:W-:Y:S01]  /*02a0*/  IMAD.IADD R7, R7, 0x1, -R3 ;  /* 0x0000000107077824 */ /* 0x000fe200078e0a03 */
[----:B------:R-:W-:-:S02]  /*02b0*/  LOP3.LUT R4, R10, 0xfffffffc, RZ, 0xc0, !PT ;  /* 0xfffffffc0a047812 */ /* 0x000fc400078ec0ff */
[----:B------:R-:W-:Y:S01]  /*02c0*/  LOP3.LUT R2, R9, 0x1c0, RZ, 0xc0, !PT ;  /* 0x000001c009027812 */ /* 0x000fe200078ec0ff */
[----:B------:R-:W-:Y:S01]  /*02d0*/  IMAD.IADD R9, R0, 0x1, -R5 ;  /* 0x0000000100097824 */ /* 0x000fe200078e0a05 */
[----:B------:R-:W-:Y:S01]  /*02e0*/  LOP3.LUT R3, R7, 0x1, RZ, 0xc0, !PT ;  /* 0x0000000107037812 */ /* 0x000fe200078ec0ff */
[----:B------:R-:W-:Y:S01]  /*02f0*/  IMAD.IADD R6, R21, 0x1, -R4 ;  /* 0x0000000115067824 */ /* 0x000fe200078e0a04 */
[----:B------:R-:W-:Y:S02]  /*0300*/  LOP3.LUT R5, R2, 0x8, R13, 0xf8, !PT ;  /* 0x0000000802057812 */ /* 0x000fe400078ef80d */
[----:B------:R-:W-:Y:S02]  /*0310*/  SHF.R.U32.HI R0, RZ, 0x3, R2 ;  /* 0x00000003ff007819 */ /* 0x000fe40000011602 */
[----:B------:R-:W-:Y:S02]  /*0320*/  LEA.HI R4, R16, R21, RZ, 0x5 ;  /* 0x0000001510047211 */ /* 0x000fe400078f28ff */
[----:B------:R-:W-:Y:S01]  /*0330*/  LOP3.LUT R13, R5, R0, RZ, 0x3c, !PT ;  /* 0x00000000050d7212 */ /* 0x000fe200078e3cff */
[----:B------:R-:W-:Y:S01]  /*0340*/  IMAD.SHL.U32 R5, R11, 0x40, RZ ;  /* 0x000000400b057824 */ /* 0x000fe200078e00ff */
[----:B------:R-:W-:-:S02]  /*0350*/  LEA.HI R0, R6, R6, RZ, 0x1 ;  /* 0x0000000606007211 */ /* 0x000fc400078f08ff */
[----:B------:R-:W-:Y:S02]  /*0360*/  LOP3.LUT R2, R4, 0xffffffe0, RZ, 0xc0, !PT ;  /* 0xffffffe004027812 */ /* 0x000fe400078ec0ff */
[----:B------:R-:W-:Y:S02]  /*0370*/  ISETP.NE.U32.AND P0, PT, R3, 0x1, PT ;  /* 0x000000010300780c */ /* 0x000fe40003f05070 */
[----:B------:R-:W-:Y:S01]  /*0380*/  SHF.R.S32.HI R231, RZ, 0x5, R4 ;  /* 0x00000005ffe77819 */ /* 0x000fe20000011404 */
[----:B------:R-:W-:Y:S01]  /*0390*/  IMAD.IADD R19, R21, 0x1, -R2 ;  /* 0x0000000115137824 */ /* 0x000fe200078e0a02 */
[----:B------:R-:W-:Y:S02]  /*03a0*/  SHF.R.S32.HI R3, RZ, 0x1f, R4 ;  /* 0x0000001fff037819 */ /* 0x000fe40000011404 */
[C---:B------:R-:W-:Y:S01]  /*03b0*/  LOP3.LUT R4, R0.reuse, 0x1ffffffe, RZ, 0xc0, !PT ;  /* 0x1ffffffe00047812 */ /* 0x040fe200078ec0ff */
[----:B------:R-:W-:Y:S01]  /*03c0*/  IMAD.SHL.U32 R0, R0, 0x20, RZ ;  /* 0x0000002000007824 */ /* 0x000fe200078e00ff */
[----:B------:R-:W-:-:S02]  /*03d0*/  LEA.HI R2, R3, R231, RZ, 0x2 ;  /* 0x000000e703027211 */ /* 0x000fc400078f10ff */
[----:B------:R-:W-:Y:S01]  /*03e0*/  SHF.R.S32.HI R10, RZ, 0x1f, R19 ;  /* 0x0000001fff0a7819 */ /* 0x000fe20000011413 */
[----:B------:R-:W-:Y:S01]  /*03f0*/  IMAD.IADD R3, R6, 0x1, -R4 ;  /* 0x0000000106037824 */ /* 0x000fe200078e0a04 */
[----:B------:R-:W-:Y:S02]  /*0400*/  LOP3.LUT R0, R0, 0xffffffc0, RZ, 0xc0, !PT ;  /* 0xffffffc000007812 */ /* 0x000fe400078ec0ff */
[----:B------:R-:W-:Y:S02]  /*0410*/  LOP3.LUT R2, R2, 0xffffffc, RZ, 0xc0, !PT ;  /* 0x0ffffffc02027812 */ /* 0x000fe400078ec0ff */
[----:B------:R-:W-:Y:S01]  /*0420*/  LEA.HI R10, R10, R19, RZ, 0x2 ;  /* 0x000000130a0a7211 */ /* 0x000fe200078f10ff */
[----:B------:R-:W-:Y:S01]  /*0430*/  IMAD R15, R3, 0x8, R0 ;  /* 0x00000008030f7824 */ /* 0x000fe200078e0200 */
[----:B------:R-:W-:Y:S01]  /*0440*/  LEA.HI R4, R16, R21, RZ, 0x6 ;  /* 0x0000001510047211 */ /* 0x000fe200078f30ff */
[----:B------:R-:W-:Y:S01]  /*0450*/  IMAD.SHL.U32 R0, R9, 0x40, RZ ;  /* 0x0000004009007824 */ /* 0x000fe200078e00ff */
[----:B------:R-:W-:Y:S01]  /*0460*/  R2P PR, R7, 0x6 ;  /* 0x0000000607007804 */ /* 0x000fe20000000000 */
[C---:B------:R-:W-:Y:S01]  /*0470*/  IMAD.IADD R3, R231.reuse, 0x1, -R2 ;  /* 0x00000001e7037824 */ /* 0x040fe200078e0a02 */
[----:B------:R-:W-:Y:S01]  /*0480*/  SHF.R.S32.HI R2, RZ, 0x2, R10 ;  /* 0x00000002ff027819 */ /* 0x000fe2000001140a */
[----:B------:R-:W-:Y:S01]  /*0490*/  IMAD.SHL.U32 R4, R4, 0x8, RZ ;  /* 0x0000000804047824 */ /* 0x000fe200078e00ff */
[----:B------:R-:W-:Y:S01]  /*04a0*/  LOP3.LUT R0, R0, 0x1c0, RZ, 0xc0, !PT ;  /* 0x000001c000007812 */ /* 0x000fe200078ec0ff */
[----:B------:R-:W-:Y:S01]  /*04b0*/  IMAD.SHL.U32 R231, R231, 0x400, RZ ;  /* 0x00000400e7e77824 */ /* 0x000fe200078e00ff */
[----:B------:R-:W-:Y:S01]  /*04c0*/  LOP3.LUT P4, RZ, R8, 0x2, RZ, 0xc0, !PT ;  /* 0x0000000208ff7812 */ /* 0x000fe2000788c0ff */
[----:B------:R-:W-:Y:S01]  /*04d0*/  IMAD R18, R3, 0x10, R2 ;  /* 0x0000001003127824 */ /* 0x000fe200078e0202 */
[----:B------:R-:W-:Y:S01]  /*04e0*/  LOP3.LUT R225, R0, 0x8, R225, 0xf8, !PT ;  /* 0x0000000800e17812 */ /* 0x000fe200078ef8e1 */
[----:B------:R-:W-:Y:S01]  /*04f0*/  IMAD.SHL.U32 R2, R7, 0x40, RZ ;  /* 0x0000004007027824 */ /* 0x000fe200078e00ff */
[----:B------:R-:W-:-:S02]  /*0500*/  SHF.R.U32.HI R0, RZ, 0x3, R0 ;  /* 0x00000003ff007819 */ /* 0x000fc40000011600 */
[----:B------:R-:W-:Y:S01]  /*0510*/  LOP3.LUT R12, R12, 0x7ffffe00, R4, 0xf8, !PT ;  /* 0x7ffffe000c0c7812 */ /* 0x000fe200078ef804 */
[----:B------:R-:W-:Y:S01]  /*0520*/  IMAD R4, R6, 0x2, R231 ;  /* 0x0000000206047824 */ /* 0x000fe200078e02e7 */
[----:B------:R-:W-:Y:S01]  /*0530*/  LOP3.LUT R3, R2, 0x1c0, RZ, 0xc0, !PT ;  /* 0x000001c002037812 */ /* 0x000fe200078ec0ff */
[----:B------:R-:W-:Y:S01]  /*0540*/  STL [R1+0x9c], R18 ;  /* 0x00009c1201007387 */ /* 0x000fe20000100800 */
[----:B------:R-:W-:Y:S01]  /*0550*/  LOP3.LUT R225, R225, R0, RZ, 0x3c, !PT ;  /* 0x00000000e1e17212 */ /* 0x000fe200078e3cff */
[----:B------:R-:W-:Y:S01]  /*0560*/  IMAD R0, R14, 0x200, R13 ;  /* 0x000002000e007824 */ /* 0x000fe200078e020d */
[----:B------:R-:W-:Y:S01]  /*0570*/  LOP3.LUT R2, R5, 0xfffffe00, RZ, 0xc0, !PT ;  /* 0xfffffe0005027812 */ /* 0x000fe200078ec0ff */
[----:B------:R-:W-:Y:S01]  /*0580*/  IMAD.MOV.U32 R5, RZ, RZ, -0x10 ;  /* 0xfffffff0ff057424 */ /* 0x000fe200078e00ff */
[----:B------:R-:W-:Y:S01]  /*0590*/  LEA.HI R3, R3, R3, RZ, 0x1d ;  /* 0x0000000303037211 */ /* 0x000fe200078fe8ff */
[----:B------:R-:W-:Y:S01]  /*05a0*/  STL [R1+0x70], R17 ;  /* 0x0000701101007387 */ /* 0x000fe20000100800 */
[CC--:B------:R-:W-:Y:S01]  /*05b0*/  IADD3 R231, R225.reuse, R2.reuse, R231 ;  /* 0x00000002e1e77210 */ /* 0x0c0fe20007ffe0e7 */
[----:B------:R-:W-:Y:S01]  /*05c0*/  IMAD.SHL.U32 R243, R12, 0x2, RZ ;  /* 0x000000020cf37824 */ /* 0x000fe200078e00ff */
[----:B------:R-:W-:Y:S01]  /*05d0*/  LOP3.LUT R225, R225, R2, RZ, 0xfc, !PT ;  /* 0x00000002e1e17212 */ /* 0x000fe200078efcff */
[----:B------:R-:W-:Y:S01]  /*05e0*/  IMAD.IADD R4, R4, 0x1, R3 ;  /* 0x0000000104047824 */ /* 0x000fe200078e0203 */
[----:B------:R-:W-:Y:S01]  /*05f0*/  LEA.HI R2, R16, R21, RZ, 0x7 ;  /* 0x0000001510027211 */ /* 0x000fe200078f38ff */
[----:B------:R-:W-:Y:S01]  /*0600*/  IMAD R3, R8, 0x10, R20 ;  /* 0x0000001008037824 */ /* 0x000fe200078e0214 */
[----:B------:R-:W-:Y:S01]  /*0610*/  SHF.R.S32.HI R6, RZ, 0x1f, R242 ;  /* 0x0000001fff067819 */ /* 0x000fe200000114f2 */
[----:B------:R-:W-:Y:S01]  /*0620*/  IMAD.IADD R6, R18, 0x1, R15 ;  /* 0x0000000112067824 */ /* 0x000fe200078e020f */
[----:B------:R-:W-:-:S02]  /*0630*/  SHF.R.S32.HI R2, RZ, 0x7, R2 ;  /* 0x00000007ff027819 */ /* 0x000fc40000011402 */
[----:B------:R-:W-:Y:S01]  /*0640*/  LOP3.LUT R2, R10, 0x7ffffffc, RZ, 0xc0, !PT ;  /* 0x7ffffffc0a027812 */ /* 0x000fe200078ec0ff */
[----:B------:R1:W-:Y:S01]  /*0650*/  STL [R1+0x30], R3 ;  /* 0x0000300301007387 */ /* 0x0003e20000100800 */
[----:B------:R-:W-:Y:S02]  /*0660*/  LEA R4, R4, 0x80, 0x1 ;  /* 0x0000008004047811 */ /* 0x000fe400078e08ff */
[----:B------:R-:W-:Y:S01]  /*0670*/  LEA R224, R0, 0x3900, 0x1 ;  /* 0x0000390000e07811 */ /* 0x000fe200078e08ff */
[----:B------:R-:W-:Y:S01]  /*0680*/  IMAD.IADD R2, R19, 0x1, -R2 ;  /* 0x0000000113027824 */ /* 0x000fe200078e0a02 */
[----:B------:R-:W-:Y:S01]  /*0690*/  SEL R0, R5, 0x10, !P0 ;  /* 0x0000001005007807 */ /* 0x000fe20004000000 */
[----:B------:R2:W-:Y:S01]  /*06a0*/  STL [R1+0x6c], R6 ;  /* 0x00006c0601007387 */ /* 0x0005e20000100800 */
[----:B------:R-:W-:Y:S01]  /*06b0*/  LOP3.LUT P3, RZ, R8, 0x4, RZ, 0xc0, !PT ;  /* 0x0000000408ff7812 */ /* 0x000fe2000786c0ff */
[----:B------:R-:W-:Y:S01]  /*06c0*/  IMAD.SHL.U32 R2, R2, 0x2, RZ ;  /* 0x0000000202027824 */ /* 0x000fe200078e00ff */
[----:B------:R-:W-:Y:S01]  /*06d0*/  LOP3.LUT P5, RZ, R9, 0x4, RZ, 0xc0, !PT ;  /* 0x0000000409ff7812 */ /* 0x000fe200078ac0ff */
[----:B------:R-:W-:Y:S01]  /*06e0*/  IMAD.IADD R7, R4, 0x1, R0 ;  /* 0x0000000104077824 */ /* 0x000fe200078e0200 */
[----:B------:R-:W-:-:S02]  /*06f0*/  SEL R227, R226, 0xffffffc0, !P3 ;  /* 0xffffffc0e2e37807 */ /* 0x000fc40005800000 */
[----:B------:R3:W-:Y:S01]  /*0700*/  STL [R1+0x68], R2 ;  /* 0x0000680201007387 */ /* 0x0007e20000100800 */
[----:B------:R-:W-:Y:S02]  /*0710*/  LOP3.LUT P6, RZ, R9, 0x2, RZ, 0xc0, !PT ;  /* 0x0000000209ff7812 */ /* 0x000fe400078cc0ff */
[----:B------:R-:W-:Y:S01]  /*0720*/  SEL R226, R226, 0xffffffc0, !P5 ;  /* 0xffffffc0e2e27807 */ /* 0x000fe20006800000 */
[----:B------:R4:W-:Y:S01]  /*0730*/  STL [R1+0x74], R4 ;  /* 0x0000740401007387 */ /* 0x0009e20000100800 */
[----:B------:R-:W-:Y:S01]  /*0740*/  LEA R231, R231, 0x7100, 0x1 ;  /* 0x00007100e7e77811 */ /* 0x000fe200078e08ff */
[C---:B------:R-:W-:Y:S01]  /*0750*/  IMAD.IADD R230, R224.reuse, 0x1, R227 ;  /* 0x00000001e0e67824 */ /* 0x040fe200078e02e3 */
[----:B------:R-:W-:Y:S02]  /*0760*/  LEA R225, R225, 0x100, 0x1 ;  /* 0x00000100e1e17811 */ /* 0x000fe400078e08ff */
[C---:B------:R-:W-:Y:S01]  /*0770*/  IADD3 R235, R224.reuse, 0x20, RZ ;  /* 0x00000020e0eb7810 */ /* 0x040fe20007ffe0ff */
[----:B------:R-:W-:Y:S01]  /*0780*/  IMAD.IADD R232, R231, 0x1, R226 ;  /* 0x00000001e7e87824 */ /* 0x000fe200078e02e2 */
[----:B------:R-:W-:Y:S01]  /*0790*/  @P4 IADD3 R235, R224, -0x20, RZ ;  /* 0xffffffe0e0eb4810 */ /* 0x000fe20007ffe0ff */
[----:B------:R-:W-:Y:S01]  /*07a0*/  IMAD.IADD R226, R226, 0x1, R225 ;  /* 0x00000001e2e27824 */ /* 0x000fe200078e02e1 */
[----:B-1----:R-:W-:-:S02]  /*07b0*/  SEL R3, R228, 0xffffffe0, !P1 ;  /* 0xffffffe0e4037807 */ /* 0x002fc40004800000 */
[----:B------:R-:W-:Y:S01]  /*07c0*/  SEL R228, R228, 0xffffffe0, !P6 ;  /* 0xffffffe0e4e47807 */ /* 0x000fe20007000000 */
[----:B------:R-:W-:Y:S01]  /*07d0*/  IMAD.IADD R227, R227, 0x1, R235 ;  /* 0x00000001e3e37824 */ /* 0x000fe200078e02eb */
[----:B------:R-:W-:Y:S02]  /*07e0*/  IADD3 R241, R235, 0x800, RZ ;  /* 0x00000800ebf17810 */ /* 0x000fe40007ffe0ff */
[C---:B--2---:R-:W-:Y:S01]  /*07f0*/  IADD3 R6, R4.reuse, 0x40, RZ ;  /* 0x0000004004067810 */ /* 0x044fe20007ffe0ff */
[----:B------:R-:W-:Y:S01]  /*0800*/  IMAD.IADD R234, R231, 0x1, R228 ;  /* 0x00000001e7ea7824 */ /* 0x000fe200078e02e4 */
[----:B------:R-:W-:Y:S01]  /*0810*/  @P2 IADD3 R6, R4, -0x40, RZ ;  /* 0xffffffc004062810 */ /* 0x000fe20007ffe0ff */
[C---:B------:R-:W-:Y:S01]  /*0820*/  IMAD.IADD R229, R228.reuse, 0x1, R225 ;  /* 0x00000001e4e57824 */ /* 0x040fe200078e02e1 */
[C---:B------:R-:W-:Y:S01]  /*0830*/  IADD3 R240, R235.reuse, 0x1000, RZ ;  /* 0x00001000ebf07810 */ /* 0x040fe20007ffe0ff */
[----:B------:R-:W-:Y:S01]  /*0840*/  IMAD.IADD R233, R228, 0x1, R232 ;  /* 0x00000001e4e97824 */ /* 0x000fe200078e02e8 */
[C---:B------:R-:W-:Y:S01]  /*0850*/  IADD3 R239, R235.reuse, 0x1800, RZ ;  /* 0x00001800ebef7810 */ /* 0x040fe20007ffe0ff */
[----:B---3--:R-:W-:Y:S01]  /*0860*/  IMAD.IADD R2, R4, 0x1, R3 ;  /* 0x0000000104027824 */ /* 0x008fe200078e0203 */
[C---:B------:R-:W-:Y:S01]  /*0870*/  IADD3 R238, R235.reuse, 0x2000, RZ ;  /* 0x00002000ebee7810 */ /* 0x040fe20007ffe0ff */
[----:B------:R-:W-:Y:S01]  /*0880*/  IMAD.IADD R228, R228, 0x1, R226 ;  /* 0x00000001e4e47824 */ /* 0x000fe200078e02e2 */
[----:B------:R-:W-:Y:S01]  /*0890*/  IADD3 R237, R235, 0x2800, RZ ;  /* 0x00002800ebed7810 */ /* 0x000fe20007ffe0ff */
[----:B----4-:R-:W-:Y:S01]  /*08a0*/  IMAD.IADD R4, R3, 0x1, R6 ;  /* 0x0000000103047824 */ /* 0x010fe200078e0206 */
[----:B------:R1:W-:Y:S01]  /*08b0*/  STL [R1+0x8c], R2 ;  /* 0x00008c0201007387 */ /* 0x0003e20000100800 */
[----:B------:R-:W-:-:S03]  /*08c0*/  IADD3 R236, R235, 0x3000, RZ ;  /* 0x00003000ebec7810 */ /* 0x000fc60007ffe0ff */
[----:B------:R-:W-:Y:S01]  /*08d0*/  STL [R1+0x84], R7 ;  /* 0x0000840701007387 */ /* 0x000fe20000100800 */
[----:B-1----:R-:W-:-:S05]  /*08e0*/  IMAD.IADD R2, R7, 0x1, R3 ;  /* 0x0000000107027824 */ /* 0x002fca00078e0203 */
[----:B------:R1:W-:Y:S04]  /*08f0*/  STL [R1+0x88], R2 ;  /* 0x0000880201007387 */ /* 0x0003e80000100800 */
[----:B------:R-:W-:Y:S04]  /*0900*/  STL [R1+0x78], R6 ;  /* 0x0000780601007387 */ /* 0x000fe80000100800 */
[----:B------:R2:W-:Y:S01]  /*0910*/  STL [R1+0x7c], R4 ;  /* 0x00007c0401007387 */ /* 0x0005e20000100800 */
[----:B-1----:R-:W-:-:S05]  /*0920*/  IMAD.IADD R2, R0, 0x1, R6 ;  /* 0x0000000100027824 */ /* 0x002fca00078e0206 */
[----:B------:R1:W-:Y:S01]  /*0930*/  STL [R1+0x80], R2 ;  /* 0x0000800201007387 */ /* 0x0003e20000100800 */
[----:B--2---:R-:W-:Y:S02]  /*0940*/  IMAD.IADD R4, R0, 0x1, R4 ;  /* 0x0000000100047824 */ /* 0x004fe400078e0204 */
[----:B------:R-:W-:-:S03]  /*0950*/  IMAD.IADD R0, R3, 0x1, R2 ;  /* 0x0000000103007824 */ /* 0x000fc600078e0202 */
[----:B------:R1:W-:Y:S04]  /*0960*/  STL [R1+0x94], R4 ;  /* 0x0000940401007387 */ /* 0x0003e80000100800 */
[----:B------:R1:W-:Y:S02]  /*0970*/  STL [R1+0x90], R0 ;  /* 0x0000900001007387 */ /* 0x0003e40000100800 */
.L_x_589:
[----:B-1----:R-:W2:Y:S01]  /*0980*/  LDL R4, [R1+0x70] ;  /* 0x0000700001047983 */ /* 0x002ea20000100800 */
[----:B------:R-:W-:Y:S01]  /*0990*/  IMAD.MOV.U32 R0, RZ, RZ, c[0x0][0x560] ;  /* 0x00015800ff007624 */ /* 0x000fe200078e00ff */
[----:B------:R-:W-:Y:S01]  /*09a0*/  YIELD ;  /* 0x0000000000007946 */ /* 0x000fe20003800000 */
[----:B------:R-:W-:Y:S03]  /*09b0*/  BSSY B0, `(.L_x_506) ;  /* 0x0000016000007945 */ /* 0x000fe60003800000 */
[----:B------:R-:W-:-:S13]  /*09c0*/  ISETP.NE.AND P0, PT, R0, 0x1, PT ;  /* 0x000000010000780c */ /* 0x000fda0003f05270 */
[----:B--2---:R-:W-:Y:S01]  /*09d0*/  @P0 IMAD.HI.U32 R0, R4, c[0x0][0x564], RZ ;  /* 0x0001590004000a27 */ /* 0x004fe200078e00ff */
[----:B------:R-:W-:-:S04]  /*09e0*/  MOV R3, R4 ;  /* 0x0000000400037202 */ /* 0x000fc80000000f00 */
[----:B------:R-:W-:-:S04]  /*09f0*/  @P0 SHF.R.U32.HI R3, RZ, c[0x0][0x568], R0 ;  /* 0x00015a00ff030a19 */ /* 0x000fc80000011600 */
[----:B------:R-:W-:Y:S01]  /*0a00*/  ISETP.GE.AND P0, PT, R3, c[0x0][0x578], PT ;  /* 0x00015e0003007a0c */ /* 0x000fe20003f06270 */
[----:B------:R-:W-:-:S04]  /*0a10*/  IMAD.MOV R2, RZ, RZ, -R3 ;  /* 0x000000ffff027224 */ /* 0x000fc800078e0a03 */
[----:B------:R-:W-:-:S08]  /*0a20*/  IMAD R2, R2, c[0x0][0x560], R4 ;  /* 0x0001580002027a24 */ /* 0x000fd000078e0204 */
[----:B------:R-:W-:Y:S05]  /*0a30*/  @!P0 BRA `(.L_x_507) ;  /* 0x0000007000008947 */ /* 0x000fea0003800000 */
[----:B------:R-:W-:-:S04]  /*0a40*/  MOV R0, c[0x0][0x56c] ;  /* 0x00015b0000007a02 */ /* 0x000fc80000000f00 */
[----:B------:R-:W-:Y:S02]  /*0a50*/  ISETP.NE.AND P0, PT, R0, 0x1, PT ;  /* 0x000000010000780c */ /* 0x000fe40003f05270 */
[----:B------:R-:W-:-:S11]  /*0a60*/  MOV R0, R2 ;  /* 0x0000000200007202 */ /* 0x000fd60000000f00 */
[----:B------:R-:W-:-:S05]  /*0a70*/  @P0 IMAD.HI.U32 R4, R2, c[0x0][0x570], RZ ;  /* 0x00015c0002040a27 */ /* 0x000fca00078e00ff */
[----:B------:R-:W-:-:S05]  /*0a80*/  @P0 SHF.R.U32.HI R0, RZ, c[0x0][0x574], R4 ;  /* 0x00015d00ff000a19 */ /* 0x000fca0000011604 */
[----:B------:R-:W-:Y:S01]  /*0a90*/  IMAD R4, R0, c[0x0][0x56c], RZ ;  /* 0x00015b0000047a24 */ /* 0x000fe200078e02ff */
[----:B------:R-:W-:Y:S05]  /*0aa0*/  BRA `(.L_x_508) ;  /* 0x0000006000007947 */ /* 0x000fea0003800000 */
.L_x_507:
[----:B------:R-:W-:-:S04]  /*0ab0*/  MOV R0, c[0x0][0x554] ;  /* 0x0001550000007a02 */ /* 0x000fc80000000f00 */
[----:B------:R-:W-:Y:S02]  /*0ac0*/  ISETP.NE.AND P0, PT, R0, 0x1, PT ;  /* 0x000000010000780c */ /* 0x000fe40003f05270 */
[----:B------:R-:W-:-:S11]  /*0ad0*/  MOV R0, R2 ;  /* 0x0000000200007202 */ /* 0x000fd60000000f00 */
[----:B------:R-:W-:-:S05]  /*0ae0*/  @P0 IMAD.HI.U32 R4, R2, c[0x0][0x558], RZ ;  /* 0x0001560002040a27 */ /* 0x000fca00078e00ff */
[----:B------:R-:W-:-:S05]  /*0af0*/  @P0 SHF.R.U32.HI R0, RZ, c[0x0][0x55c], R4 ;  /* 0x00015700ff000a19 */ /* 0x000fca0000011604 */
[----:B------:R-:W-:Y:S02]  /*0b00*/  IMAD R4, R0, c[0x0][0x554], RZ ;  /* 0x0001550000047a24 */ /* 0x000fe400078e02ff */
.L_x_508:
[----:B------:R-:W-:Y:S05]  /*0b10*/  BSYNC B0 ;  /* 0x0000000000007941 */ /* 0x000fea0003800000 */
.L_x_506:
[----:B------:R-:W-:Y:S01]  /*0b20*/  IMAD.MOV.U32 R5, RZ, RZ, c[0x0][0x548] ;  /* 0x00015200ff057624 */ /* 0x000fe200078e00ff */
[----:B------:R-:W-:Y:S01]  /*0b30*/  ISETP.NE.U32.AND P0, PT, RZ, c[0x0][0x370], PT ;  /* 0x0000dc00ff007a0c */ /* 0x000fe20003f05070 */
[----:B------:R-:W-:Y:S02]  /*0b40*/  IMAD.IADD R4, R2, 0x1, -R4 ;  /* 0x0000000102047824 */ /* 0x000fe400078e0a04 */
[----:B------:R-:W-:Y:S01]  /*0b50*/  IMAD.MOV.U32 R7, RZ, RZ, RZ ;  /* 0x000000ffff077224 */ /* 0x000fe200078e00ff */
[----:B------:R-:W-:Y:S01]  /*0b60*/  ISETP.NE.AND P1, PT, R5, 0x1, PT ;  /* 0x000000010500780c */ /* 0x000fe20003f25270 */
[----:B------:R-:W-:Y:S01]  /*0b70*/  IMAD R6, R3, c[0x0][0x554], R4 ;  /* 0x0001550003067a24 */ /* 0x000fe200078e0204 */
[----:B------:R-:W-:-:S04]  /*0b80*/  ISETP.NE.AND.EX P0, PT, RZ, c[0x0][0x374], PT, P0 ;  /* 0x0000dd00ff007a0c */ /* 0x000fc80003f05300 */
[----:B------:R-:W-:-:S07]  /*0b90*/  MOV R35, R6 ;  /* 0x0000000600237202 */ /* 0x000fce0000000f00 */
[----:B------:R-:W-:-:S04]  /*0ba0*/  @P1 IMAD.HI.U32 R2, R6, c[0x0][0x54c], RZ ;  /* 0x0001530006021a27 */ /* 0x000fc800078e00ff */
[----:B------:R-:W-:Y:S01]  /*0bb0*/  @P0 IMAD.MOV.U32 R3, RZ, RZ, 0x4 ;  /* 0x00000004ff030424 */ /* 0x000fe200078e00ff */
[----:B------:R-:W-:-:S05]  /*0bc0*/  @P1 SHF.R.U32.HI R35, RZ, c[0x0][0x550], R2 ;  /* 0x00015400ff231a19 */ /* 0x000fca0000011602 */
[----:B------:R-:W-:Y:S01]  /*0bd0*/  @P0 IMAD.WIDE R2, R35, R3, c[0x0][0x370] ;  /* 0x0000dc0023020625 */ /* 0x000fe200078e0203 */
[----:B------:R-:W-:Y:S01]  /*0be0*/  LOP3.LUT R0, R0, 0x1ffffff, RZ, 0x3c, !PT ;  /* 0x01ffffff00007812 */ /* 0x000fe200078e3cff */
[----:B------:R-:W-:Y:S04]  /*0bf0*/  STL [R1+0x60], R35 ;  /* 0x0000602301007387 */ /* 0x000fe80000100800 */
[----:B------:R1:W2:Y:S01]  /*0c00*/  @P0 LDG.E R7, [R2.64] ;  /* 0x0000000602070981 */ /* 0x0002a2000c1e1900 */
[----:B------:R-:W-:Y:S01]  /*0c10*/  IADD3 R0, R0, c[0x0][0x53c], RZ ;  /* 0x00014f0000007a10 */ /* 0x000fe20007ffe0ff */
[----:B------:R-:W-:Y:S01]  /*0c20*/  IMAD.MOV.U32 R4, RZ, RZ, c[0x0][0x168] ;  /* 0x00005a00ff047624 */ /* 0x000fe200078e00ff */
[----:B------:R-:W-:Y:S01]  /*0c30*/  CS2R R122, SRZ ;  /* 0x00000000007a7805 */ /* 0x000fe2000001ff00 */
[----:B------:R-:W-:Y:S01]  /*0c40*/  CS2R R120, SRZ ;  /* 0x0000000000787805 */ /* 0x000fe2000001ff00 */
[----:B------:R-:W-:Y:S01]  /*0c50*/  CS2R R126, SRZ ;  /* 0x00000000007e7805 */ /* 0x000fe2000001ff00 */
[----:B------:R-:W-:Y:S01]  /*0c60*/  CS2R R124, SRZ ;  /* 0x00000000007c7805 */ /* 0x000fe2000001ff00 */
[----:B------:R-:W-:Y:S01]  /*0c70*/  IADD3 R4, -R4, 0x70, RZ ;  /* 0x0000007004047810 */ /* 0x000fe20007ffe1ff */
[----:B------:R-:W-:Y:S01]  /*0c80*/  CS2R R128, SRZ ;  /* 0x0000000000807805 */ /* 0x000fe2000001ff00 */
[----:B------:R-:W-:Y:S01]  /*0c90*/  MOV R130, RZ ;  /* 0x000000ff00827202 */ /* 0x000fe20000000f00 */
[----:B------:R-:W-:Y:S01]  /*0ca0*/  CS2R R154, SRZ ;  /* 0x00000000009a7805 */ /* 0x000fe2000001ff00 */
[----:B------:R-:W-:Y:S01]  /*0cb0*/  CS2R R8, SRZ ;  /* 0x0000000000087805 */ /* 0x000fe2000001ff00 */
[----:B------:R-:W-:Y:S01]  /*0cc0*/  IMAD.MOV.U32 R152, RZ, RZ, RZ ;  /* 0x000000ffff987224 */ /* 0x000fe200078e00ff */
[----:B------:R-:W-:Y:S01]  /*0cd0*/  CS2R R10, SRZ ;  /* 0x00000000000a7805 */ /* 0x000fe2000001ff00 */
[----:B------:R-:W-:Y:S01]  /*0ce0*/  IMAD.MOV.U32 R138, RZ, RZ, RZ ;  /* 0x000000ffff8a7224 */ /* 0x000fe200078e00ff */
[----:B------:R-:W-:Y:S01]  /*0cf0*/  MOV R136, RZ ;  /* 0x000000ff00887202 */ /* 0x000fe20000000f00 */
[----:B------:R-:W-:Y:S01]  /*0d00*/  IMAD.MOV.U32 R162, RZ, RZ, RZ ;  /* 0x000000ffffa27224 */ /* 0x000fe200078e00ff */
[----:B------:R-:W-:Y:S01]  /*0d10*/  CS2R R12, SRZ ;  /* 0x00000000000c7805 */ /* 0x000fe2000001ff00 */
[----:B------:R-:W-:Y:S01]  /*0d20*/  IMAD.MOV.U32 R160, RZ, RZ, RZ ;  /* 0x000000ffffa07224 */ /* 0x000fe200078e00ff */
[----:B------:R-:W-:Y:S01]  /*0d30*/  MOV R134, RZ ;  /* 0x000000ff00867202 */ /* 0x000fe20000000f00 */
[----:B------:R-:W-:Y:S01]  /*0d40*/  CS2R R14, SRZ ;  /* 0x00000000000e7805 */ /* 0x000fe2000001ff00 */
[----:B------:R-:W-:Y:S01]  /*0d50*/  IMAD.MOV.U32 R132, RZ, RZ, RZ ;  /* 0x000000ffff847224 */ /* 0x000fe200078e00ff */
[----:B------:R-:W-:Y:S01]  /*0d60*/  MOV R170, RZ ;  /* 0x000000ff00aa7202 */ /* 0x000fe20000000f00 */
[----:B------:R-:W-:Y:S01]  /*0d70*/  CS2R R16, SRZ ;  /* 0x0000000000107805 */ /* 0x000fe2000001ff00 */
[----:B------:R-:W-:Y:S01]  /*0d80*/  IMAD.MOV.U32 R168, RZ, RZ, RZ ;  /* 0x000000ffffa87224 */ /* 0x000fe200078e00ff */
[----:B-1----:R-:W-:Y:S01]  /*0d90*/  MOV R2, c[0x0][0x2c4] ;  /* 0x0000b10000027a02 */ /* 0x002fe20000000f00 */
[----:B------:R-:W-:Y:S01]  /*0da0*/  CS2R R18, SRZ ;  /* 0x0000000000127805 */ /* 0x000fe2000001ff00 */
[----:B------:R-:W-:Y:S01]  /*0db0*/  MOV R3, c[0x0][0x2ac] ;  /* 0x0000ab0000037a02 */ /* 0x000fe20000000f00 */
[----:B------:R-:W-:Y:S01]  /*0dc0*/  IMAD.MOV.U32 R144, RZ, RZ, RZ ;  /* 0x000000ffff907224 */ /* 0x000fe200078e00ff */
[----:B------:R-:W-:Y:S01]  /*0dd0*/  ISETP.NE.AND P4, PT, R2, 0x1, PT ;  /* 0x000000010200780c */ /* 0x000fe20003f85270 */
[----:B------:R-:W-:Y:S01]  /*0de0*/  CS2R R20, SRZ ;  /* 0x0000000000147805 */ /* 0x000fe2000001ff00 */
[----:B------:R-:W-:Y:S01]  /*0df0*/  MOV R146, RZ ;  /* 0x000000ff00927202 */ /* 0x000fe20000000f00 */
[C---:B------:R-:W-:Y:S01]  /*0e00*/  IMAD R5, R3.reuse, c[0x0][0x1d0], RZ ;  /* 0x0000740003057a24 */ /* 0x040fe200078e02ff */
[----:B------:R-:W-:Y:S01]  /*0e10*/  MOV R166, RZ ;  /* 0x000000ff00a67202 */ /* 0x000fe20000000f00 */
[----:B------:R-:W-:Y:S01]  /*0e20*/  IMAD R3, R3, c[0x0][0x1d0], R4 ;  /* 0x0000740003037a24 */ /* 0x000fe200078e0204 */
[----:B------:R-:W-:Y:S01]  /*0e30*/  MOV R142, RZ ;  /* 0x000000ff008e7202 */ /* 0x000fe20000000f00 */
[----:B------:R-:W-:Y:S01]  /*0e40*/  IMAD.MOV.U32 R4, RZ, RZ, RZ ;  /* 0x000000ffff047224 */ /* 0x000fe200078e00ff */
[----:B------:R-:W-:Y:S01]  /*0e50*/  IADD3 R5, R5, 0x6f, RZ ;  /* 0x0000006f05057810 */ /* 0x000fe20007ffe0ff */
[----:B------:R-:W-:Y:S01]  /*0e60*/  IMAD.MOV.U32 R164, RZ, RZ, RZ ;  /* 0x000000ffffa47224 */ /* 0x000fe200078e00ff */
[----:B------:R-:W-:Y:S01]  /*0e70*/  CS2R R22, SRZ ;  /* 0x0000000000167805 */ /* 0x000fe2000001ff00 */
[----:B------:R-:W-:Y:S01]  /*0e80*/  IMAD.MOV.U32 R140, RZ, RZ, RZ ;  /* 0x000000ffff8c7224 */ /* 0x000fe200078e00ff */
[----:B------:R-:W-:Y:S01]  /*0e90*/  MOV R178, RZ ;  /* 0x000000ff00b27202 */ /* 0x000fe20000000f00 */
[----:B------:R-:W-:Y:S01]  /*0ea0*/  IMAD.HI R4, R5, -0x6db6db6d, R4 ;  /* 0x9249249305047827 */ /* 0x000fe200078e0204 */
[----:B------:R-:W-:Y:S01]  /*0eb0*/  CS2R R24, SRZ ;  /* 0x0000000000187805 */ /* 0x000fe2000001ff00 */
[----:B------:R-:W-:Y:S01]  /*0ec0*/  CS2R R158, SRZ ;  /* 0x00000000009e7805 */ /* 0x000fe2000001ff00 */
[----:B------:R-:W-:Y:S01]  /*0ed0*/  MOV R156, RZ ;  /* 0x000000ff009c7202 */ /* 0x000fe20000000f00 */
[----:B------:R-:W-:Y:S01]  /*0ee0*/  IMAD.MOV R5, RZ, RZ, -R35 ;  /* 0x000000ffff057224 */ /* 0x000fe200078e0a23 */
[----:B------:R-:W-:Y:S01]  /*0ef0*/  CS2R R26, SRZ ;  /* 0x00000000001a7805 */ /* 0x000fe2000001ff00 */
[----:B------:R-:W-:Y:S01]  /*0f00*/  IMAD.MOV.U32 R176, RZ, RZ, RZ ;  /* 0x000000ffffb07224 */ /* 0x000fe200078e00ff */
[----:B------:R-:W-:Y:S01]  /*0f10*/  MOV R172, RZ ;  /* 0x000000ff00ac7202 */ /* 0x000fe20000000f00 */
[----:B------:R-:W-:Y:S01]  /*0f20*/  IMAD R36, R5, c[0x0][0x548], R6 ;  /* 0x0001520005247a24 */ /* 0x000fe200078e0206 */
        /* <DEDUP_REMOVED lines=10> */
[----:B--2---:R1:W-:Y:S02]  /*0fd0*/  STL [R1+0x34], R7 ;  /* 0x0000340701007387 */ /* 0x0043e40000100800 */
[----:B-1----:R-:W-:-:S05]  /*0fe0*/  IMAD.SHL.U32 R7, R0, 0x80, RZ ;  /* 0x0000008000077824 */ /* 0x002fca00078e00ff */
[----:B------:R-:W-:Y:S01]  /*0ff0*/  IADD3 R0, R7, 0x7f, RZ ;  /* 0x0000007f07007810 */ /* 0x000fe20007ffe0ff */
[----:B------:R1:W-:Y:S04]  /*1000*/  STL [R1+0x5c], R7 ;  /* 0x00005c0701007387 */ /* 0x0003e80000100800 */
[----:B------:R-:W-:Y:S01]  /*1010*/  @P4 IMAD.HI.U32 R2, R0, c[0x0][0x2c8], RZ ;  /* 0x0000b20000024a27 */ /* 0x000fe200078e00ff */
[----:B------:R1:W-:Y:S04]  /*1020*/  STL [R1+0x64], R36 ;  /* 0x0000642401007387 */ /* 0x0003e80000100800 */
[----:B------:R-:W-:-:S02]  /*1030*/  @P4 SHF.R.U32.HI R0, RZ, c[0x0][0x2cc], R2 ;  /* 0x0000b300ff004a19 */ /* 0x000fc40000011602 */
[----:B------:R-:W-:-:S03]  /*1040*/  MOV R2, RZ ;  /* 0x000000ff00027202 */ /* 0x000fc60000000f00 */
[----:B------:R-:W-:Y:S01]  /*1050*/  IMAD.IADD R3, R3, 0x1, R0 ;  /* 0x0000000103037824 */ /* 0x000fe200078e0200 */
[----:B------:R-:W-:-:S03]  /*1060*/  SHF.R.U32.HI R0, RZ, 0x1f, R4 ;  /* 0x0000001fff007819 */ /* 0x000fc60000011604 */
[----:B------:R-:W-:Y:S01]  /*1070*/  IMAD.HI R2, R3, -0x6db6db6d, R2 ;  /* 0x9249249303027827 */ /* 0x000fe200078e0202 */
[----:B------:R-:W-:Y:S02]  /*1080*/  LEA.HI.SX32 R4, R4, R0, 0x1a ;  /* 0x0000000004047211 */ /* 0x000fe400078fd2ff */
[----:B------:R-:W-:Y:S02]  /*1090*/  PRMT R0, RZ, 0x7610, R0 ;  /* 0x00007610ff007816 */ /* 0x000fe40000000000 */
[----:B------:R-:W-:-:S04]  /*10a0*/  SHF.R.U32.HI R3, RZ, 0x1f, R2 ;  /* 0x0000001fff037819 */ /* 0x000fc80000011602 */
[----:B------:R-:W-:-:S04]  /*10b0*/  LEA.HI.SX32 R2, R2, R3, 0x1a ;  /* 0x0000000302027211 */ /* 0x000fc800078fd2ff */
[----:B------:R-:W-:-:S04]  /*10c0*/  IMNMX R245, R4, R2, PT ;  /* 0x0000000204f57217 */ /* 0x000fc80003800200 */
[----:B------:R-:W-:-:S13]  /*10d0*/  ISETP.GE.AND P0, PT, R245, 0x1, PT ;  /* 0x00000001f500780c */ /* 0x000fda0003f06270 */
[----:B------:R-:W-:Y:S05]  /*10e0*/  @!P0 BRA `(.L_x_509) ;  /* 0x00012f7000008947 */ /* 0x000fea0003800000 */
[----:B-1----:R-:W-:-:S04]  /*10f0*/  ISETP.NE.U32.AND P0, PT, RZ, c[0x0][0x340], PT ;  /* 0x0000d000ff007a0c */ /* 0x002fc80003f05070 */
[----:B------:R-:W-:-:S13]  /*1100*/  ISETP.NE.AND.EX P0, PT, RZ, c[0x0][0x344], PT, P0 ;  /* 0x0000d100ff007a0c */ /* 0x000fda0003f05300 */
[----:B------:R-:W-:Y:S05]  /*1110*/  @!P0 BRA `(.L_x_510) ;  /* 0x0000004000008947 */ /* 0x000fea0003800000 */
[----:B------:R-:W-:-:S05]  /*1120*/  MOV R2, 0x4 ;  /* 0x0000000400027802 */ /* 0x000fca0000000f00 */
[----:B------:R-:W-:-:S05]  /*1130*/  IMAD.WIDE R2, R35, R2, c[0x0][0x340] ;  /* 0x0000d00023027625 */ /* 0x000fca00078e0202 */
[----:B------:R1:W5:Y:S01]  /*1140*/  LDG.E R8, [R2.64] ;  /* 0x0000000602087981 */ /* 0x000362000c1e1900 */
[----:B------:R-:W-:Y:S05]  /*1150*/  BRA `(.L_x_511) ;  /* 0x0000001000007947 */ /* 0x000fea0003800000 */
.L_x_510:
[----:B------:R-:W-:Y:S02]  /*1160*/  MOV R8, R35 ;  /* 0x0000002300087202 */ /* 0x000fe40000000f00 */
.L_x_511:
[----:B------:R-:W2:Y:S01]  /*1170*/  LDL R0, [R1+0x30] ;  /* 0x0000300001007983 */ /* 0x000ea20000100800 */
[----:B------:R-:W-:Y:S01]  /*1180*/  SHF.R.S32.HI R14, RZ, 0x1f, R36 ;  /* 0x0000001fff0e7819 */ /* 0x000fe20000011424 */
[----:B-1----:R-:W-:Y:S01]  /*1190*/  IMAD.WIDE.U32 R2, R36, c[0x0][0x1b8], RZ ;  /* 0x00006e0024027a25 */ /* 0x002fe200078e00ff */
[----:B------:R-:W-:Y:S02]  /*11a0*/  SHF.R.S32.HI R6, RZ, 0x1f, R35 ;  /* 0x0000001fff067819 */ /* 0x000fe40000011423 */
[----:B------:R-:W-:Y:S01]  /*11b0*/  ISETP.GE.AND P2, PT, R242, c[0x0][0x198], PT ;  /* 0x00006600f2007a0c */ /* 0x000fe20003f46270 */
[----:B------:R-:W-:Y:S02]  /*11c0*/  IMAD R5, R14, c[0x0][0x1b8], RZ ;  /* 0x00006e000e057a24 */ /* 0x000fe400078e02ff */
[----:B------:R-:W-:Y:S02]  /*11d0*/  IMAD R6, R6, c[0x0][0x1c0], RZ ;  /* 0x0000700006067a24 */ /* 0x000fe400078e02ff */
[----:B------:R-:W-:-:S05]  /*11e0*/  IMAD R5, R36, c[0x0][0x1bc], R5 ;  /* 0x00006f0024057a24 */ /* 0x000fca00078e0205 */
[----:B------:R-:W-:-:S05]  /*11f0*/  IADD3 R3, R3, R5, RZ ;  /* 0x0000000503037210 */ /* 0x000fca0007ffe0ff */
[----:B------:R-:W-:Y:S01]  /*1200*/  IMAD.WIDE.U32 R2, R35, c[0x0][0x1c0], R2 ;  /* 0x0000700023027a25 */ /* 0x000fe200078e0002 */
[----:B--2---:R-:W-:-:S04]  /*1210*/  IADD3 R4, R0, R7, RZ ;  /* 0x0000000700047210 */ /* 0x004fc80007ffe0ff */
[----:B------:R-:W-:Y:S01]  /*1220*/  MOV R0, R4 ;  /* 0x0000000400007202 */ /* 0x000fe20000000f00 */
[----:B------:R-:W-:-:S05]  /*1230*/  @P4 IMAD.HI.U32 R7, R4, c[0x0][0x2c8], RZ ;  /* 0x0000b20004074a27 */ /* 0x000fca00078e00ff */
[----:B------:R-:W-:Y:S01]  /*1240*/  @P4 SHF.R.U32.HI R0, RZ, c[0x0][0x2cc], R7 ;  /* 0x0000b300ff004a19 */ /* 0x000fe20000011607 */
[----:B------:R-:W-:-:S03]  /*1250*/  IMAD R7, R35, c[0x0][0x1c4], R6 ;  /* 0x0000710023077a24 */ /* 0x000fc600078e0206 */
[----:B------:R-:W-:Y:S02]  /*1260*/  SHF.R.S32.HI R6, RZ, 0x1f, R0 ;  /* 0x0000001fff067819 */ /* 0x000fe40000011400 */
[----:B------:R-:W-:Y:S02]  /*1270*/  IADD3 R5, -R0, RZ, RZ ;  /* 0x000000ff00057210 */ /* 0x000fe40007ffe1ff */
[----:B------:R-:W-:Y:S01]  /*1280*/  IADD3 R3, R3, R7, RZ ;  /* 0x0000000703037210 */ /* 0x000fe20007ffe0ff */
[----:B------:R-:W-:Y:S02]  /*1290*/  IMAD R6, R6, c[0x0][0x1b0], RZ ;  /* 0x00006c0006067a24 */ /* 0x000fe400078e02ff */
[----:B------:R-:W-:Y:S02]  /*12a0*/  IMAD R4, R5, c[0x0][0x2c4], R4 ;  /* 0x0000b10005047a24 */ /* 0x000fe400078e0204 */
[C---:B------:R-:W-:Y:S02]  /*12b0*/  IMAD R6, R0.reuse, c[0x0][0x1b4], R6 ;  /* 0x00006d0000067a24 */ /* 0x040fe400078e0206 */
[----:B------:R-:W-:Y:S01]  /*12c0*/  IMAD.WIDE.U32 R2, R0, c[0x0][0x1b0], R2 ;  /* 0x00006c0000027a25 */ /* 0x000fe200078e0002 */
[----:B------:R-:W-:-:S04]  /*12d0*/  SHF.R.S32.HI R0, RZ, 0x1f, R4 ;  /* 0x0000001fff007819 */ /* 0x000fc80000011404 */
[----:B------:R-:W-:Y:S01]  /*12e0*/  IADD3 R3, R3, R6, RZ ;  /* 0x0000000603037210 */ /* 0x000fe20007ffe0ff */
[----:B------:R-:W-:-:S04]  /*12f0*/  IMAD R0, R0, c[0x0][0x1a8], RZ ;  /* 0x00006a0000007a24 */ /* 0x000fc800078e02ff */
[----:B------:R-:W-:-:S04]  /*1300*/  IMAD.WIDE.U32 R2, R4, c[0x0][0x1a8], R2 ;  /* 0x00006a0004027a25 */ /* 0x000fc800078e0002 */
[----:B------:R-:W-:Y:S01]  /*1310*/  IMAD R4, R4, c[0x0][0x1ac], R0 ;  /* 0x00006b0004047a24 */ /* 0x000fe200078e0200 */
[----:B------:R-:W-:-:S04]  /*1320*/  LEA R5, P0, R2, c[0x0][0x160], 0x1 ;  /* 0x0000580002057a11 */ /* 0x000fc800078008ff */
[----:B------:R-:W-:-:S04]  /*1330*/  IADD3 R4, R3, R4, RZ ;  /* 0x0000000403047210 */ /* 0x000fc80007ffe0ff */
[----:B------:R-:W-:Y:S01]  /*1340*/  LEA.HI.X R4, R2, c[0x0][0x164], R4, 0x1, P0 ;  /* 0x0000590002047a11 */ /* 0x000fe200000f0c04 */
[----:B------:R-:W-:Y:S05]  /*1350*/  BRA.DIV ~URZ, `(.L_x_512) ;  /* 0x000149127f007947 */ /* 0x000fea000b800000 */
[----:B------:R1:W2:Y:S02]  /*1360*/  SHFL.IDX PT, R6, R4, RZ, 0x181f ;  /* 0x00181fff04067589 */ /* 0x0002a400000e0000 */
.L_x_590:
[----:B------:R-:W-:Y:S05]  /*1370*/  BRA.DIV ~URZ, `(.L_x_513) ;  /* 0x000149627f007947 */ /* 0x000fea000b800000 */
[----:B------:R3:W4:Y:S02]  /*1380*/  SHFL.IDX PT, R2, R5, RZ, 0x181f ;  /* 0x00181fff05027589 */ /* 0x00072400000e0000 */
.L_x_591:
[----:B---3--:R-:W3:Y:S04]  /*1390*/  LDL R3, [R1+0x5c] ;  /* 0x00005c0001037983 */ /* 0x008ee80000100800 */
[----:B------:R-:W1:Y:S02]  /*13a0*/  S2R R7, SR_TID.X ;  /* 0x0000000000077919 */ /* 0x000e640000002100 */
[----:B-1----:R-:W-:-:S04]  /*13b0*/  SHF.R.S32.HI R0, RZ, 0x1f, R7 ;  /* 0x0000001fff007819 */ /* 0x002fc80000011407 */
[----:B------:R-:W-:Y:S01]  /*13c0*/  LEA.HI R0, R0, R7, RZ, 0x3 ;  /* 0x0000000700007211 */ /* 0x000fe200078f18ff */
[----:B------:R-:W-:-:S03]  /*13d0*/  IMAD.MOV.U32 R7, RZ, RZ, c[0x0][0x2c4] ;  /* 0x0000b100ff077624 */ /* 0x000fc600078e00ff */
[----:B------:R-:W-:Y:S01]  /*13e0*/  SHF.R.S32.HI R0, RZ, 0x3, R0 ;  /* 0x00000003ff007819 */ /* 0x000fe20000011400 */
[----:B------:R-:W-:Y:S01]  /*13f0*/  IMAD R7, R7, c[0x0][0x168], RZ ;  /* 0x00005a0007077a24 */ /* 0x000fe200078e02ff */
[----:B------:R-:W-:Y:S03]  /*1400*/  BSSY B0, `(.L_x_514) ;  /* 0x000000b000007945 */ /* 0x000fe60003800000 */
[----:B---3--:R-:W-:-:S05]  /*1410*/  IMAD.IADD R0, R0, 0x1, R3 ;  /* 0x0000000100007824 */ /* 0x008fca00078e0203 */
[----:B------:R-:W-:-:S13]  /*1420*/  ISETP.GE.AND P0, PT, R0, R7, PT ;  /* 0x000000070000720c */ /* 0x000fda0003f06270 */
[----:B------:R-:W-:Y:S05]  /*1430*/  @P0 BRA `(.L_x_515) ;  /* 0x0000007000000947 */ /* 0x000fea0003800000 */
[----:B------:R-:W-:Y:S02]  /*1440*/  SHF.R.S32.HI R9, RZ, 0x1f, R242 ;  /* 0x0000001fff097819 */ /* 0x000fe400000114f2 */
[----:B----4-:R-:W-:-:S04]  /*1450*/  LEA R2, P0, R242, R2, 0x1 ;  /* 0x00000002f2027211 */ /* 0x010fc800078008ff */
[----:B--2---:R-:W-:-:S05]  /*1460*/  LEA.HI.X R3, R242, R6, R9, 0x1, P0 ;  /* 0x00000006f2037211 */ /* 0x004fca00000f0c09 */
[----:B------:R-:W-:Y:S01]  /*1470*/  @!PT LDS RZ, [RZ] ;  /* 0x00000000fffff984 */ /* 0x000fe20000000800 */
[----:B------:R-:W-:Y:S01]  /*1480*/  @!PT LDS RZ, [RZ] ;  /* 0x00000000fffff984 */ /* 0x000fe20000000800 */
[----:B------:R-:W-:Y:S01]  /*1490*/  @!PT LDS RZ, [RZ] ;  /* 0x00000000fffff984 */ /* 0x000fe20000000800 */
[----:B------:R1:W-:Y:S04]  /*14a0*/  LDGSTS.E.BYPASS.LTC128B.128 [R243+0x7100], [R2.64], !P2 ;  /* 0x0710000002f37fae */ /* 0x0003e8000d101d46 */
.L_x_515:
[----:B------:R-:W-:Y:S05]  /*14b0*/  BSYNC B0 ;  /* 0x0000000000007941 */ /* 0x000fea0003800000 */
.L_x_514:
[----:B------:R-:W-:Y:S05]  /*14c0*/  BRA.DIV ~URZ, `(.L_x_516) ;  /* 0x000148827f007947 */ /* 0x000fea000b800000 */
[----:B--2---:R2:W3:Y:S04]  /*14d0*/  SHFL.IDX PT, R6, R4, 0x1, 0x181f ;  /* 0x00381f0004067f89 */ /* 0x0044e800000e0000 */
[----:B-1--4-:R2:W1:Y:S02]  /*14e0*/  SHFL.IDX PT, R2, R5, 0x1, 0x181f ;  /* 0x00381f0005027f89 */ /* 0x01246400000e0000 */
.L_x_592:
[----:B------:R-:W-:Y:S01]  /*14f0*/  IADD3 R3, R0, 0x10, RZ ;  /* 0x0000001000037810 */ /* 0x000fe20007ffe0ff */
[----:B------:R-:W-:Y:S03]  /*1500*/  BSSY B0, `(.L_x_517) ;  /* 0x000000a000007945 */ /* 0x000fe60003800000 */
[----:B------:R-:W-:-:S13]  /*1510*/  ISETP.GE.AND P0, PT, R3, R7, PT ;  /* 0x000000070300720c */ /* 0x000fda0003f06270 */
[----:B------:R-:W-:Y:S05]  /*1520*/  @P0 BRA `(.L_x_518) ;  /* 0x0000007000000947 */ /* 0x000fea0003800000 */
[----:B------:R-:W-:Y:S02]  /*1530*/  SHF.R.S32.HI R9, RZ, 0x1f, R242 ;  /* 0x0000001fff097819 */ /* 0x000fe400000114f2 */
[----:B-1----:R-:W-:-:S04]  /*1540*/  LEA R2, P0, R242, R2, 0x1 ;  /* 0x00000002f2027211 */ /* 0x002fc800078008ff */
[----:B---3--:R-:W-:-:S05]  /*1550*/  LEA.HI.X R3, R242, R6, R9, 0x1, P0 ;  /* 0x00000006f2037211 */ /* 0x008fca00000f0c09 */
[----:B------:R-:W-:Y:S01]  /*1560*/  @!PT LDS RZ, [RZ] ;  /* 0x00000000fffff984 */ /* 0x000fe20000000800 */
[----:B------:R-:W-:Y:S01]  /*1570*/  @!PT LDS RZ, [RZ] ;  /* 0x00000000fffff984 */ /* 0x000fe20000000800 */
[----:B------:R-:W-:Y:S01]  /*1580*/  @!PT LDS RZ, [RZ] ;  /* 0x00000000fffff984 */ /* 0x000fe20000000800 */
[----:B------:R1:W-:Y:S04]  /*1590*/  LDGSTS.E.BYPASS.LTC128B.128 [R243+0x7900], [R2.64], !P2 ;  /* 0x0790000002f37fae */ /* 0x0003e8000d101d46 */
.L_x_518:
[----:B------:R-:W-:Y:S05]  /*15a0*/  BSYNC B0 ;  /* 0x0000000000007941 */ /* 0x000fea0003800000 */
.L_x_517:
[----:B------:R-:W-:Y:S05]  /*15b0*/  BRA.DIV ~URZ, `(.L_x_519) ;  /* 0x000148627f007947 */ /* 0x000fea000b800000 */
[----:B---3--:R3:W4:Y:S02]  /*15c0*/  SHFL.IDX PT, R6, R4, 0x2, 0x181f ;  /* 0x00581f0004067f89 */ /* 0x00872400000e0000 */
.L_x_593:
[----:B------:R-:W-:Y:S05]  /*15d0*/  BRA.DIV ~URZ, `(.L_x_520) ;  /* 0x000148b27f007947 */ /* 0x000fea000b800000 */
[----:B-1----:R1:W2:Y:S02]  /*15e0*/  SHFL.IDX PT, R2, R5, 0x2, 0x181f ;  /* 0x00581f0005027f89 */ /* 0x0022a400000e0000 */
.L_x_594:
[----:B------:R-:W-:Y:S01]  /*15f0*/  IADD3 R3, R0, 0x20, RZ ;  /* 0x0000002000037810 */ /* 0x000fe20007ffe0ff */
[----:B------:R-:W-:Y:S03]  /*1600*/  BSSY B0, `(.L_x_521) ;  /* 0x000000a000007945 */ /* 0x000fe60003800000 */
[----:B------:R-:W-:-:S13]  /*1610*/  ISETP.GE.AND P0, PT, R3, R7, PT ;  /* 0x000000070300720c */ /* 0x000fda0003f06270 */
[----:B------:R-:W-:Y:S05]  /*1620*/  @P0 BRA `(.L_x_522) ;  /* 0x0000007000000947 */ /* 0x000fea0003800000 */
[----:B------:R-:W-:Y:S02]  /*1630*/  SHF.R.S32.HI R9, RZ, 0x1f, R242 ;  /* 0x0000001fff097819 */ /* 0x000fe400000114f2 */
[----:B--2---:R-:W-:-:S04]  /*1640*/  LEA R2, P0, R242, R2, 0x1 ;  /* 0x00000002f2027211 */ /* 0x004fc800078008ff */
[----:B----4-:R-:W-:-:S05]  /*1650*/  LEA.HI.X R3, R242, R6, R9, 0x1, P0 ;  /* 0x00000006f2037211 */ /* 0x010fca00000f0c09 */
[----:B------:R-:W-:Y:S01]  /*1660*/  @!PT LDS RZ, [RZ] ;  /* 0x00000000fffff984 */ /* 0x000fe20000000800 */
[----:B------:R-:W-:Y:S01]  /*1670*/  @!PT LDS RZ, [RZ] ;  /* 0x00000000fffff984 */ /* 0x000fe20000000800 */
[----:B------:R-:W-:Y:S01]  /*1680*/  @!PT LDS RZ, [RZ] ;  /* 0x00000000fffff984 */ /* 0x000fe20000000800 */
[----:B------:R2:W-:Y:S04]  /*1690*/  LDGSTS.E.BYPASS.LTC128B.128 [R243+0x8100], [R2.64], !P2 ;  /* 0x0810000002f37fae */ /* 0x0005e8000d101d46 */
.L_x_522:
[----:B------:R-:W-:Y:S05]  /*16a0*/  BSYNC B0 ;  /* 0x0000000000007941 */ /* 0x000fea0003800000 */
.L_x_521:
[----:B------:R-:W-:Y:S05]  /*16b0*/  BRA.DIV ~URZ, `(.L_x_523) ;  /* 0x000148427f007947 */ /* 0x000fea000b800000 */
[----:B----4-:R4:W1:Y:S04]  /*16c0*/  SHFL.IDX PT, R6, R4, 0x3, 0x181f ;  /* 0x00781f0004067f89 */ /* 0x01086800000e0000 */
[----:B--2---:R4:W2:Y:S02]  /*16d0*/  SHFL.IDX PT, R2, R5, 0x3, 0x181f ;  /* 0x00781f0005027f89 */ /* 0x0048a400000e0000 */
.L_x_595:
[----:B------:R-:W-:Y:S01]  /*16e0*/  IADD3 R3, R0, 0x30, RZ ;  /* 0x0000003000037810 */ /* 0x000fe20007ffe0ff */
[----:B------:R-:W-:Y:S03]  /*16f0*/  BSSY B0, `(.L_x_524) ;  /* 0x000000a000007945 */ /* 0x000fe60003800000 */
[----:B------:R-:W-:-:S13]  /*1700*/  ISETP.GE.AND P0, PT, R3, R7, PT ;  /* 0x000000070300720c */ /* 0x000fda0003f06270 */
[----:B------:R-:W-:Y:S05]  /*1710*/  @P0 BRA `(.L_x_525) ;  /* 0x0000007000000947 */ /* 0x000fea0003800000 */
[----:B------:R-:W-:Y:S02]  /*1720*/  SHF.R.S32.HI R9, RZ, 0x1f, R242 ;  /* 0x0000001fff097819 */ /* 0x000fe400000114f2 */
[----:B--2---:R-:W-:-:S04]  /*1730*/  LEA R2, P0, R242, R2, 0x1 ;  /* 0x00000002f2027211 */ /* 0x004fc800078008ff */
[----:B-1----:R-:W-:-:S05]  /*1740*/  LEA.HI.X R3, R242, R6, R9, 0x1, P0 ;  /* 0x00000006f2037211 */ /* 0x002fca00000f0c09 */
[----:B------:R-:W-:Y:S01]  /*1750*/  @!PT LDS RZ, [RZ] ;  /* 0x00000000fffff984 */ /* 0x000fe20000000800 */
[----:B------:R-:W-:Y:S01]  /*1760*/  @!PT LDS RZ, [RZ] ;  /* 0x00000000fffff984 */ /* 0x000fe20000000800 */
[----:B------:R-:W-:Y:S01]  /*1770*/  @!PT LDS RZ, [RZ] ;  /* 0x00000000fffff984 */ /* 0x000fe20000000800 */
[----:B------:R1:W-:Y:S04]  /*1780*/  LDGSTS.E.BYPASS.LTC128B.128 [R243+0x8900], [R2.64], !P2 ;  /* 0x0890000002f37fae */ /* 0x0003e8000d101d46 */
.L_x_525:
[----:B------:R-:W-:Y:S05]  /*1790*/  BSYNC B0 ;  /* 0x0000000000007941 */ /* 0x000fea0003800000 */
.L_x_524:
[----:B------:R-:W-:Y:S05]  /*17a0*/  BRA.DIV ~URZ, `(.L_x_526) ;  /* 0x000148227f007947 */ /* 0x000fea000b800000 */
[----:B-1----:R1:W3:Y:S02]  /*17b0*/  SHFL.IDX PT, R6, R4, 0x4, 0x181f ;  /* 0x00981f0004067f89 */ /* 0x0022e400000e0000 */
.L_x_596:
[----:B------:R-:W-:Y:S05]  /*17c0*/  BRA.DIV ~URZ, `(.L_x_527) ;  /* 0x000148727f007947 */ /* 0x000fea000b800000 */
[----:B--2---:R2:W1:Y:S02]  /*17d0*/  SHFL.IDX PT, R2, R5, 0x4, 0x181f ;  /* 0x00981f0005027f89 */ /* 0x00446400000e0000 */
.L_x_597:
        /* <DEDUP_REMOVED lines=11> */
.L_x_529:
[----:B------:R-:W-:Y:S05]  /*1890*/  BSYNC B0 ;  /* 0x0000000000007941 */ /* 0x000fea0003800000 */
.L_x_528:
[----:B------:R-:W-:Y:S05]  /*18a0*/  BRA.DIV ~URZ, `(.L_x_530) ;  /* 0x000148027f007947 */ /* 0x000fea000b800000 */
[----:B---3--:R3:W2:Y:S04]  /*18b0*/  SHFL.IDX PT, R6, R4, 0x5, 0x181f ;  /* 0x00b81f0004067f89 */ /* 0x0086a800000e0000 */
[----:B-1----:R3:W1:Y:S02]  /*18c0*/  SHFL.IDX PT, R2, R5, 0x5, 0x181f ;  /* 0x00b81f0005027f89 */ /* 0x00266400000e0000 */
.L_x_598:
[----:B------:R-:W-:Y:S01]  /*18d0*/  IADD3 R3, R0, 0x50, RZ ;  /* 0x0000005000037810 */ /* 0x000fe20007ffe0ff */
[----:B------:R-:W-:Y:S03]  /*18e0*/  BSSY B0, `(.L_x_531) ;  /* 0x000000a000007945 */ /* 0x000fe60003800000 */
[----:B------:R-:W-:-:S13]  /*18f0*/  ISETP.GE.AND P0, PT, R3, R7, PT ;  /* 0x000000070300720c */ /* 0x000fda0003f06270 */
[----:B------:R-:W-:Y:S05]  /*1900*/  @P0 BRA `(.L_x_532) ;  /* 0x0000007000000947 */ /* 0x000fea0003800000 */
[----:B------:R-:W-:Y:S02]  /*1910*/  SHF.R.S32.HI R9, RZ, 0x1f, R242 ;  /* 0x0000001fff097819 */ /* 0x000fe400000114f2 */
[----:B-1----:R-:W-:-:S04]  /*1920*/  LEA R2, P0, R242, R2, 0x1 ;  /* 0x00000002f2027211 */ /* 0x002fc800078008ff */
[----:B--2---:R-:W-:-:S05]  /*1930*/  LEA.HI.X R3, R242, R6, R9, 0x1, P0 ;  /* 0x00000006f2037211 */ /* 0x004fca00000f0c09 */
[----:B------:R-:W-:Y:S01]  /*1940*/  @!PT LDS RZ, [RZ] ;  /* 0x00000000fffff984 */ /* 0x000fe20000000800 */
[----:B------:R-:W-:Y:S01]  /*1950*/  @!PT LDS RZ, [RZ] ;  /* 0x00000000fffff984 */ /* 0x000fe20000000800 */
[----:B------:R-:W-:Y:S01]  /*1960*/  @!PT LDS RZ, [RZ] ;  /* 0x00000000fffff984 */ /* 0x000fe20000000800 */
[----:B------:R1:W-:Y:S04]  /*1970*/  LDGSTS.E.BYPASS.LTC128B.128 [R243+0x9900], [R2.64], !P2 ;  /* 0x0990000002f37fae */ /* 0x0003e8000d101d46 */
.L_x_532:
[----:B------:R-:W-:Y:S05]  /*1980*/  BSYNC B0 ;  /* 0x0000000000007941 */ /* 0x000fea0003800000 */
.L_x_531:
[----:B------:R-:W-:Y:S05]  /*1990*/  BRA.DIV ~URZ, `(.L_x_533) ;  /* 0x000147e27f007947 */ /* 0x000fea000b800000 */
[----:B--2---:R2:W3:Y:S02]  /*19a0*/  SHFL.IDX PT, R6, R4, 0x6, 0x181f ;  /* 0x00d81f0004067f89 */ /* 0x0044e400000e0000 */
.L_x_599:
[----:B------:R-:W-:Y:S05]  /*19b0*/  BRA.DIV ~URZ, `(.L_x_534) ;  /* 0x000148327f007947 */ /* 0x000fea000b800000 */
[----:B-1----:R1:W2:Y:S02]  /*19c0*/  SHFL.IDX PT, R2, R5, 0x6, 0x181f ;  /* 0x00d81f0005027f89 */ /* 0x0022a400000e0000 */
.L_x_600:
[----:B------:R-:W-:Y:S01]  /*19d0*/  IADD3 R3, R0, 0x60, RZ ;  /* 0x0000006000037810 */ /* 0x000fe20007ffe0ff */
[----:B------:R-:W-:Y:S03]  /*19e0*/  BSSY B0, `(.L_x_535) ;  /* 0x000000a000007945 */ /* 0x000fe60003800000 */
[----:B------:R-:W-:-:S13]  /*19f0*/  ISETP.GE.AND P0, PT, R3, R7, PT ;  /* 0x000000070300720c */ /* 0x000fda0003f06270 */
[----:B------:R-:W-:Y:S05]  /*1a00*/  @P0 BRA `(.L_x_536) ;  /* 0x0000007000000947 */ /* 0x000fea0003800000 */
[----:B------:R-:W-:Y:S02]  /*1a10*/  SHF.R.S32.HI R9, RZ, 0x1f, R242 ;  /* 0x0000001fff097819 */ /* 0x000fe400000114f2 */
[----:B--2---:R-:W-:-:S04]  /*1a20*/  LEA R2, P0, R242, R2, 0x1 ;  /* 0x00000002f2027211 */ /* 0x004fc800078008ff */
[----:B---3--:R-:W-:-:S05]  /*1a30*/  LEA.HI.X R3, R242, R6, R9, 0x1, P0 ;  /* 0x00000006f2037211 */ /* 0x008fca00000f0c09 */
[----:B------:R-:W-:Y:S01]  /*1a40*/  @!PT LDS RZ, [RZ] ;  /* 0x00000000fffff984 */ /* 0x000fe20000000800 */
[----:B------:R-:W-:Y:S01]  /*1a50*/  @!PT LDS RZ, [RZ] ;  /* 0x00000000fffff984 */ /* 0x000fe20000000800 */
[----:B------:R-:W-:Y:S01]  /*1a60*/  @!PT LDS RZ, [RZ] ;  /* 0x00000000fffff984 */ /* 0x000fe20000000800 */
[----:B------:R2:W-:Y:S04]  /*1a70*/  LDGSTS.E.BYPASS.LTC128B.128 [R243+0xa100], [R2.64], !P2 ;  /* 0x0a10000002f37fae */ /* 0x0005e8000d101d46 */
.L_x_536:
[----:B------:R-:W-:Y:S05]  /*1a80*/  BSYNC B0 ;  /* 0x0000000000007941 */ /* 0x000fea0003800000 */
.L_x_535:
[----:B------:R-:W-:Y:S05]  /*1a90*/  BRA.DIV ~URZ, `(.L_x_537) ;  /* 0x000147c27f007947 */ /* 0x000fea000b800000 */
[----:B--234-:R-:W2:Y:S04]  /*1aa0*/  SHFL.IDX PT, R4, R4, 0x7, 0x181f ;  /* 0x00f81f0004047f89 */ /* 0x01cea800000e0000 */
[----:B------:R3:W4:Y:S02]  /*1ab0*/  SHFL.IDX PT, R2, R5, 0x7, 0x181f ;  /* 0x00f81f0005027f89 */ /* 0x00072400000e0000 */
.L_x_601:
[----:B------:R-:W-:Y:S01]  /*1ac0*/  IADD3 R0, R0, 0x70, RZ ;  /* 0x0000007000007810 */ /* 0x000fe20007ffe0ff */
[----:B-----5:R-:W-:Y:S01]  /*1ad0*/  IMAD.WIDE.U32 R176, R8, c[0x0][0x2b0], RZ ;  /* 0x0000ac0008b07a25 */ /* 0x020fe200078e00ff */
[----:B------:R-:W-:Y:S02]  /*1ae0*/  SHF.R.S32.HI R20, RZ, 0x1f, R242 ;  /* 0x0000001fff147819 */ /* 0x000fe400000114f2 */
[----:B------:R-:W-:Y:S02]  /*1af0*/  ISETP.GE.AND P1, PT, R0, R7, PT ;  /* 0x000000070000720c */ /* 0x000fe40003f26270 */
[----:B------:R-:W-:Y:S01]  /*1b00*/  SHF.R.S32.HI R0, RZ, 0x1f, R8 ;  /* 0x0000001fff007819 */ /* 0x000fe20000011408 */
[----:B------:R1:W-:Y:S04]  /*1b10*/  STL.64 [R1+0x40], R176 ;  /* 0x000040b001007387 */ /* 0x0003e80000100a00 */
[----:B------:R-:W-:-:S04]  /*1b20*/  IMAD R0, R0, c[0x0][0x2b0], RZ ;  /* 0x0000ac0000007a24 */ /* 0x000fc800078e02ff */
[----:B------:R-:W-:Y:S02]  /*1b30*/  IMAD R0, R8, c[0x0][0x2b4], R0 ;  /* 0x0000ad0008007a24 */ /* 0x000fe400078e0200 */
[C---:B----4-:R-:W-:Y:S02]  /*1b40*/  @!P1 LEA R2, P0, R242.reuse, R2, 0x1 ;  /* 0x00000002f2029211 */ /* 0x050fe400078008ff */
[----:B------:R-:W-:Y:S02]  /*1b50*/  IMAD.IADD R174, R177, 0x1, R0 ;  /* 0x00000001b1ae7824 */ /* 0x000fe400078e0200 */
[----:B--2---:R-:W-:-:S03]  /*1b60*/  @!P1 LEA.HI.X R3, R242, R4, R20, 0x1, P0 ;  /* 0x00000004f2039211 */ /* 0x004fc600000f0c14 */
[----:B------:R1:W-:Y:S04]  /*1b70*/  STL [R1+0x54], R174 ;  /* 0x000054ae01007387 */ /* 0x0003e80000100800 */
[----:B------:R-:W-:Y:S01]  /*1b80*/  @!PT LDS RZ, [RZ] ;  /* 0x00000000fffff984 */ /* 0x000fe20000000800 */
[----:B------:R-:W-:Y:S01]  /*1b90*/  @!PT LDS RZ, [RZ] ;  /* 0x00000000fffff984 */ /* 0x000fe20000000800 */
[----:B------:R-:W-:Y:S01]  /*1ba0*/  @!PT LDS RZ, [RZ] ;  /* 0x00000000fffff984 */ /* 0x000fe20000000800 */
[----:B------:R1:W-:Y:S04]  /*1bb0*/  @!P1 LDGSTS.E.BYPASS.LTC128B.128 [R243+0xa900], [R2.64], !P2 ;  /* 0x0a90000002f39fae */ /* 0x0003e8000d101d46 */
[----:B------:R-:W0:Y:S01]  /*1bc0*/  LDGDEPBAR ;  /* 0x00000000000079af */ /* 0x000e220000000000 */
[----:B------:R-:W-:Y:S02]  /*1bd0*/  WARPSYNC 0xffffffff ;  /* 0xffffffff00007948 */ /* 0x000fe40003800000 */
[----:B------:R-:W2:Y:S04]  /*1be0*/  LDL R175, [R1+0x30] ;  /* 0x0000300001af7983 */ /* 0x000ea80000100800 */
[----:B------:R-:W4:Y:S01]  /*1bf0*/  LDL R178, [R1+0x34] ;  /* 0x0000340001b27983 */ /* 0x000f220000100800 */
[----:B------:R-:W-:-:S02]  /*1c00*/  MOV R6, 0x70 ;  /* 0x0000007000067802 */ /* 0x000fc40000000f00 */
[----:B-1-3--:R-:W-:Y:S01]  /*1c10*/  MOV R5, c[0x0][0x2ac] ;  /* 0x0000ab0000057a02 */ /* 0x00afe20000000f00 */
[----:B------:R-:W3:Y:S01]  /*1c20*/  LDL R18, [R1+0x64] ;  /* 0x0000640001127983 */ /* 0x000ee20000100800 */
[----:B------:R-:W-:Y:S01]  /*1c30*/  MOV R0, c[0x0][0x2b8] ;  /* 0x0000ae0000007a02 */ /* 0x000fe20000000f00 */
[----:B------:R-:W-:Y:S02]  /*1c40*/  IMAD R121, R245, R6, -0x70 ;  /* 0xffffff90f5797424 */ /* 0x000fe400078e0206 */
[----:B------:R-:W-:Y:S01]  /*1c50*/  IMAD R5, R5, c[0x0][0x1d0], RZ ;  /* 0x0000740005057a24 */ /* 0x000fe200078e02ff */
[----:B------:R-:W-:Y:S02]  /*1c60*/  ISETP.NE.AND P3, PT, R0, 0x1, PT ;  /* 0x000000010000780c */ /* 0x000fe40003f65270 */
[----:B------:R-:W-:Y:S01]  /*1c70*/  MOV R244, RZ ;  /* 0x000000ff00f47202 */ /* 0x000fe20000000f00 */
[----:B------:R-:W-:Y:S01]  /*1c80*/  BAR.SYNC.DEFER_BLOCKING 0x0 ;  /* 0x0000000000007b1d */ /* 0x000fe20000010000 */
[----:B--2---:R-:W-:-:S04]  /*1c90*/  IADD3 R2, R175, R121, RZ ;  /* 0x00000079af027210 */ /* 0x004fc80007ffe0ff */
[C---:B------:R-:W-:Y:S02]  /*1ca0*/  ISETP.GE.AND P1, PT, R2.reuse, R5, PT ;  /* 0x000000050200720c */ /* 0x040fe40003f26270 */
[----:B----4-:R-:W-:Y:S02]  /*1cb0*/  IADD3 R2, R2, R178, RZ ;  /* 0x000000b202027210 */ /* 0x010fe40007ffe0ff */
[----:B------:R-:W-:-:S03]  /*1cc0*/  ISETP.GT.OR P1, PT, R175, 0x6f, P1 ;  /* 0x0000006faf00780c */ /* 0x000fc60000f24670 */
[----:B------:R-:W-:Y:S01]  /*1cd0*/  @P3 IMAD.HI.U32 R3, R2, c[0x0][0x2bc], RZ ;  /* 0x0000af0002033a27 */ /* 0x000fe200078e00ff */
[----:B------:R-:W-:-:S04]  /*1ce0*/  MOV R0, R2 ;  /* 0x0000000200007202 */ /* 0x000fc80000000f00 */
[----:B------:R-:W-:-:S05]  /*1cf0*/  @P3 SHF.R.U32.HI R0, RZ, c[0x0][0x2c0], R3 ;  /* 0x0000b000ff003a19 */ /* 0x000fca0000011603 */
[----:B------:R-:W-:-:S04]  /*1d00*/  @!P1 IADD3 R3, P0, R0, R176, RZ ;  /* 0x000000b000039210 */ /* 0x000fc80007f1e0ff */
[----:B------:R-:W-:Y:S02]  /*1d10*/  @!P1 LEA.HI.X.SX32 R5, R0, R174, 0x1, P0 ;  /* 0x000000ae00059211 */ /* 0x000fe400000f0eff */
[----:B------:R-:W-:-:S04]  /*1d20*/  @!P1 LEA R4, P0, R3, c[0x0][0x2a0], 0x2 ;  /* 0x0000a80003049a11 */ /* 0x000fc800078010ff */
[----:B------:R-:W-:-:S05]  /*1d30*/  @!P1 LEA.HI.X R5, R3, c[0x0][0x2a4], R5, 0x2, P0 ;  /* 0x0000a90003059a11 */ /* 0x000fca00000f1405 */
[----:B------:R1:W2:Y:S01]  /*1d40*/  @!P1 LDG.E R244, [R4.64] ;  /* 0x0000000604f49981 */ /* 0x0002a2000c1e1900 */
[----:B------:R-:W-:-:S05]  /*1d50*/  IADD3 R0, -R0, RZ, RZ ;  /* 0x000000ff00007210 */ /* 0x000fca0007ffe1ff */
[----:B------:R-:W-:Y:S01]  /*1d60*/  IMAD R252, R0, c[0x0][0x2b8], R2 ;  /* 0x0000ae0000fc7a24 */ /* 0x000fe200078e0202 */
[----:B------:R-:W4:Y:S03]  /*1d70*/  S2R R9, SR_TID.X ;  /* 0x0000000000097919 */ /* 0x000f260000002100 */
[----:B------:R-:W-:Y:S01]  /*1d80*/  IMAD.WIDE.U32 R2, R252, c[0x0][0x1e0], RZ ;  /* 0x00007800fc027a25 */ /* 0x000fe200078e00ff */
[----:B-1----:R-:W-:-:S05]  /*1d90*/  SHF.R.S32.HI R5, RZ, 0x1f, R252 ;  /* 0x0000001fff057819 */ /* 0x002fca00000114fc */
[----:B------:R-:W-:-:S04]  /*1da0*/  IMAD R0, R5, c[0x0][0x1e0], RZ ;  /* 0x0000780005007a24 */ /* 0x000fc800078e02ff */
[----:B------:R-:W-:-:S05]  /*1db0*/  IMAD R0, R252, c[0x0][0x1e4], R0 ;  /* 0x00007900fc007a24 */ /* 0x000fca00078e0200 */
[----:B------:R-:W-:Y:S01]  /*1dc0*/  IADD3 R3, R3, R0, RZ ;  /* 0x0000000003037210 */ /* 0x000fe20007ffe0ff */
[----:B------:R-:W-:Y:S02]  /*1dd0*/  IMAD R0, R14, c[0x0][0x1e8], RZ ;  /* 0x00007a000e007a24 */ /* 0x000fe400078e02ff */
[----:B---3--:R-:W-:-:S04]  /*1de0*/  IMAD.WIDE.U32 R172, R18, c[0x0][0x1e8], RZ ;  /* 0x00007a0012ac7a25 */ /* 0x008fc800078e00ff */
[----:B------:R-:W-:-:S05]  /*1df0*/  IMAD R0, R18, c[0x0][0x1ec], R0 ;  /* 0x00007b0012007a24 */ /* 0x000fca00078e0200 */
[----:B------:R-:W-:Y:S02]  /*1e00*/  IADD3 R171, R173, R0, RZ ;  /* 0x00000000adab7210 */ /* 0x000fe40007ffe0ff */
[----:B----4-:R-:W-:Y:S02]  /*1e10*/  SHF.R.S32.HI R7, RZ, 0x1f, R9 ;  /* 0x0000001fff077819 */ /* 0x010fe40000011409 */
[----:B------:R-:W-:Y:S02]  /*1e20*/  MOV R120, c[0x0][0x2ac] ;  /* 0x0000ab0000787a02 */ /* 0x000fe40000000f00 */
[----:B------:R-:W-:-:S04]  /*1e30*/  LEA.HI R7, R7, R9, RZ, 0x3 ;  /* 0x0000000907077211 */ /* 0x000fc800078f18ff */
[----:B------:R-:W-:Y:S02]  /*1e40*/  SHF.R.S32.HI R7, RZ, 0x3, R7 ;  /* 0x00000003ff077819 */ /* 0x000fe40000011407 */
[----:B------:R-:W-:Y:S01]  /*1e50*/  ISETP.GE.AND P5, PT, R242, c[0x0][0x1d4], PT ;  /* 0x00007500f2007a0c */ /* 0x000fe20003fa6270 */
[----:B------:R-:W-:-:S04]  /*1e60*/  IMAD R5, R5, c[0x0][0x208], RZ ;  /* 0x0000820005057a24 */ /* 0x000fc800078e02ff */
[----:B------:R-:W-:Y:S02]  /*1e70*/  IMAD R5, R252, c[0x0][0x20c], R5 ;  /* 0x00008300fc057a24 */ /* 0x000fe400078e0205 */
[----:B------:R-:W-:Y:S01]  /*1e80*/  IMAD.WIDE.U32 R22, R18, c[0x0][0x210], RZ ;  /* 0x0000840012167a25 */ /* 0x000fe200078e00ff */
[----:B------:R-:W-:Y:S04]  /*1e90*/  STL.64 [R1+0x38], R172 ;  /* 0x000038ac01007387 */ /* 0x000fe80000100a00 */
[----:B------:R-:W-:Y:S04]  /*1ea0*/  STL [R1+0x50], R171 ;  /* 0x000050ab01007387 */ /* 0x000fe80000100800 */
[----:B------:R-:W-:Y:S01]  /*1eb0*/  STL.64 [R1+0x48], R22 ;  /* 0x0000481601007387 */ /* 0x000fe20000100a00 */
[----:B------:R-:W-:-:S02]  /*1ec0*/  SHF.L.U32 R170, R242, 0x1, RZ ;  /* 0x00000001f2aa7819 */ /* 0x000fc400000006ff */
[----:B------:R-:W-:Y:S02]  /*1ed0*/  SHF.L.U64.HI R36, R242, 0x1, R20 ;  /* 0x00000001f2247819 */ /* 0x000fe40000010214 */
[----:B--2---:R-:W-:Y:S01]  /*1ee0*/  SHF.R.S32.HI R10, RZ, 0x1f, R244 ;  /* 0x0000001fff0a7819 */ /* 0x004fe200000114f4 */
[----:B------:R-:W-:-:S04]  /*1ef0*/  IMAD.WIDE.U32 R2, R244, c[0x0][0x1f0], R2 ;  /* 0x00007c00f4027a25 */ /* 0x000fc800078e0002 */
[----:B------:R-:W-:Y:S01]  /*1f00*/  IMAD R4, R10, c[0x0][0x1f0], RZ ;  /* 0x00007c000a047a24 */ /* 0x000fe200078e02ff */
[----:B------:R-:W-:-:S03]  /*1f10*/  IADD3 R2, P0, R2, R172, RZ ;  /* 0x000000ac02027210 */ /* 0x000fc60007f1e0ff */
[----:B------:R-:W-:-:S05]  /*1f20*/  IMAD R0, R244, c[0x0][0x1f4], R4 ;  /* 0x00007d00f4007a24 */ /* 0x000fca00078e0204 */
[----:B------:R-:W-:Y:S02]  /*1f30*/  IADD3.X R3, R171, R3, R0, P0, !PT ;  /* 0x00000003ab037210 */ /* 0x000fe400007fe400 */
[----:B------:R-:W-:Y:S01]  /*1f40*/  LEA R0, P0, R2, c[0x0][0x1c8], 0x1 ;  /* 0x0000720002007a11 */ /* 0x000fe200078008ff */
[----:B------:R-:W-:-:S03]  /*1f50*/  IMAD R4, R245, -0x70, R6 ;  /* 0xffffff90f5047824 */ /* 0x000fc600078e0206 */
[----:B------:R-:W-:Y:S01]  /*1f60*/  LEA.HI.X R11, R2, c[0x0][0x1cc], R3, 0x1, P0 ;  /* 0x00007300020b7a11 */ /* 0x000fe200000f0c03 */
[----:B------:R-:W1:Y:S01]  /*1f70*/  SHFL.IDX PT, R8, R0, RZ, 0x181f ;  /* 0x00181fff00087589 */ /* 0x000e6200000e0000 */
[----:B------:R-:W-:-:S03]  /*1f80*/  IMAD R120, R120, c[0x0][0x1d0], R4 ;  /* 0x0000740078787a24 */ /* 0x000fc600078e0204 */
[----:B------:R-:W2:Y:S02]  /*1f90*/  SHFL.IDX PT, R6, R11, RZ, 0x181f ;  /* 0x00181fff0b067589 */ /* 0x000ea400000e0000 */
[----:B------:R-:W-:Y:S02]  /*1fa0*/  IADD3 R4, -R7, R120, RZ ;  /* 0x0000007807047210 */ /* 0x000fe40007ffe1ff */
[----:B------:R-:W3:Y:S02]  /*1fb0*/  SHFL.IDX PT, R7, R0, 0x1, 0x181f ;  /* 0x00381f0000077f89 */ /* 0x000ee400000e0000 */
[C---:B------:R-:W-:Y:S02]  /*1fc0*/  ISETP.GE.AND P2, PT, R4.reuse, 0x1, PT ;  /* 0x000000010400780c */ /* 0x040fe40003f46270 */
[----:B------:R-:W4:Y:S01]  /*1fd0*/  SHFL.IDX PT, R12, R11, 0x1, 0x181f ;  /* 0x00381f000b0c7f89 */ /* 0x000f2200000e0000 */
[----:B------:R-:W-:-:S03]  /*1fe0*/  ISETP.GE.AND P1, PT, R4, 0x11, PT ;  /* 0x000000110400780c */ /* 0x000fc60003f26270 */
[----:B------:R-:W5:Y:S04]  /*1ff0*/  SHFL.IDX PT, R13, R0, 0x2, 0x181f ;  /* 0x00581f00000d7f89 */ /* 0x000f6800000e0000 */
[----:B------:R-:W-:Y:S03]  /*2000*/  SHFL.IDX PT, R15, R0, 0x3, 0x181f ;  /* 0x00781f00000f7f89 */ /* 0x000fe600000e0000 */
[C---:B-1----:R-:W-:Y:S01]  /*2010*/  @P2 LEA R8, P0, R242.reuse, R8, 0x1 ;  /* 0x00000008f2082211 */ /* 0x042fe200078008ff */
[----:B------:R-:W1:Y:S03]  /*2020*/  SHFL.IDX PT, R17, R11, 0x2, 0x181f ;  /* 0x00581f000b117f89 */ /* 0x000e6600000e0000 */
[----:B--2---:R-:W-:Y:S01]  /*2030*/  @P2 LEA.HI.X R9, R242, R6, R20, 0x1, P0 ;  /* 0x00000006f2092211 */ /* 0x004fe200000f0c14 */
[----:B------:R-:W2:Y:S01]  /*2040*/  SHFL.IDX PT, R16, R11, 0x3, 0x181f ;  /* 0x00781f000b107f89 */ /* 0x000ea200000e0000 */
[----:B------:R-:W-:-:S02]  /*2050*/  ISETP.GE.AND P6, PT, R4, 0x21, PT ;  /* 0x000000210400780c */ /* 0x000fc40003fc6270 */
[----:B---3--:R-:W-:Y:S01]  /*2060*/  @P1 LEA R6, P0, R242, R7, 0x1 ;  /* 0x00000007f2061211 */ /* 0x008fe200078008ff */
[----:B------:R5:W-:Y:S01]  /*2070*/  @P2 LDGSTS.E.BYPASS.LTC128B.128 [R243+0x3900], [R8.64], !P5 ;  /* 0x0390000008f32fae */ /* 0x000be2000e901d46 */
[----:B------:R-:W-:Y:S01]  /*2080*/  ISETP.GE.AND P2, PT, R4, 0x31, PT ;  /* 0x000000310400780c */ /* 0x000fe20003f46270 */
[----:B------:R-:W-:Y:S01]  /*2090*/  IMAD.WIDE.U32 R2, R252, c[0x0][0x208], RZ ;  /* 0x00008200fc027a25 */ /* 0x000fe200078e00ff */
[----:B----4-:R-:W-:Y:S02]  /*20a0*/  @P1 LEA.HI.X R7, R242, R12, R20, 0x1, P0 ;  /* 0x0000000cf2071211 */ /* 0x010fe400000f0c14 */
[----:B------:R-:W3:Y:S02]  /*20b0*/  SHFL.IDX PT, R12, R0, 0x4, 0x181f ;  /* 0x00981f00000c7f89 */ /* 0x000ee400000e0000 */
[----:B------:R-:W-:Y:S01]  /*20c0*/  IADD3 R3, R3, R5, RZ ;  /* 0x0000000503037210 */ /* 0x000fe20007ffe0ff */
[----:B------:R-:W-:Y:S01]  /*20d0*/  IMAD R5, R14, c[0x0][0x210], RZ ;  /* 0x000084000e057a24 */ /* 0x000fe200078e02ff */
[----:B------:R4:W-:Y:S04]  /*20e0*/  @P1 LDGSTS.E.BYPASS.LTC128B.128 [R243+0x4100], [R6.64], !P5 ;  /* 0x0410000006f31fae */ /* 0x0009e8000e901d46 */
[----:B------:R-:W2:Y:S01]  /*20f0*/  SHFL.IDX PT, R14, R11, 0x4, 0x181f ;  /* 0x00981f000b0e7f89 */ /* 0x000ea200000e0000 */
[----:B------:R-:W-:-:S02]  /*2100*/  IMAD R5, R18, c[0x0][0x214], R5 ;  /* 0x0000850012057a24 */ /* 0x000fc400078e0205 */
[----:B------:R-:W-:Y:S02]  /*2110*/  IMAD R10, R10, c[0x0][0x218], RZ ;  /* 0x000086000a0a7a24 */ /* 0x000fe400078e02ff */
[----:B------:R-:W-:Y:S01]  /*2120*/  IMAD.WIDE.U32 R2, R244, c[0x0][0x218], R2 ;  /* 0x00008600f4027a25 */ /* 0x000fe200078e0002 */
[C---:B-----5:R-:W-:Y:S02]  /*2130*/  @P6 LEA R8, P1, R242.reuse, R13, 0x1 ;  /* 0x0000000df2086211 */ /* 0x060fe400078208ff */
[----:B------:R-:W-:Y:S02]  /*2140*/  SHFL.IDX PT, R13, R0, 0x6, 0x181f ;  /* 0x00d81f00000d7f89 */ /* 0x000fe400000e0000 */
[--C-:B-1----:R-:W-:Y:S02]  /*2150*/  @P6 LEA.HI.X R9, R242, R17, R20.reuse, 0x1, P1 ;  /* 0x00000011f2096211 */ /* 0x102fe400008f0c14 */
[----:B------:R-:W-:Y:S02]  /*2160*/  ISETP.GE.AND P1, PT, R4, 0x41, PT ;  /* 0x000000410400780c */ /* 0x000fe40003f26270 */
[C---:B----4-:R-:W-:Y:S01]  /*2170*/  @P2 LEA R6, P0, R242.reuse, R15, 0x1 ;  /* 0x0000000ff2062211 */ /* 0x050fe200078008ff */
[----:B------:R-:W-:Y:S04]  /*2180*/  SHFL.IDX PT, R17, R11, 0x5, 0x181f ;  /* 0x00b81f000b117f89 */ /* 0x000fe800000e0000 */
[----:B------:R1:W4:Y:S01]  /*2190*/  SHFL.IDX PT, R15, R0, 0x5, 0x181f ;  /* 0x00b81f00000f7f89 */ /* 0x00032200000e0000 */
[----:B--2---:R-:W-:-:S03]  /*21a0*/  @P2 LEA.HI.X R7, R242, R16, R20, 0x1, P0 ;  /* 0x00000010f2072211 */ /* 0x004fc600000f0c14 */
[----:B------:R-:W2:Y:S01]  /*21b0*/  SHFL.IDX PT, R11, R11, 0x6, 0x181f ;  /* 0x00d81f000b0b7f89 */ /* 0x000ea200000e0000 */
[----:B------:R-:W-:Y:S01]  /*21c0*/  IADD3 R18, R23, R5, RZ ;  /* 0x0000000517127210 */ /* 0x000fe20007ffe0ff */
[----:B------:R-:W-:Y:S01]  /*21d0*/  IMAD R10, R244, c[0x0][0x21c], R10 ;  /* 0x00008700f40a7a24 */ /* 0x000fe200078e020a */
[----:B------:R-:W-:Y:S01]  /*21e0*/  IADD3 R5, P0, R2, R22, RZ ;  /* 0x0000001602057210 */ /* 0x000fe20007f1e0ff */
[----:B------:R5:W-:Y:S01]  /*21f0*/  @P6 LDGSTS.E.BYPASS.LTC128B.128 [R243+0x4900], [R8.64], !P5 ;  /* 0x0490000008f36fae */ /* 0x000be2000e901d46 */
[----:B------:R-:W-:-:S03]  /*2200*/  ISETP.GE.AND P6, PT, R4, 0x51, PT ;  /* 0x000000510400780c */ /* 0x000fc60003fc6270 */
[----:B------:R4:W-:Y:S01]  /*2210*/  @P2 LDGSTS.E.BYPASS.LTC128B.128 [R243+0x5100], [R6.64], !P5 ;  /* 0x0510000006f32fae */ /* 0x0009e2000e901d46 */
[----:B------:R-:W-:Y:S02]  /*2220*/  ISETP.GE.AND P2, PT, R4, 0x61, PT ;  /* 0x000000610400780c */ /* 0x000fe40003f46270 */
[----:B------:R-:W-:Y:S02]  /*2230*/  IADD3.X R10, R18, R3, R10, P0, !PT ;  /* 0x00000003120a7210 */ /* 0x000fe400007fe40a */
[----:B---3--:R-:W-:-:S04]  /*2240*/  @P1 LEA R2, P0, R242, R12, 0x1 ;  /* 0x0000000cf2021211 */ /* 0x008fc800078008ff */
[----:B------:R-:W-:Y:S02]  /*2250*/  @P1 LEA.HI.X R3, R242, R14, R20, 0x1, P0 ;  /* 0x0000000ef2031211 */ /* 0x000fe400000f0c14 */
[----:B-1----:R-:W-:-:S03]  /*2260*/  LEA R0, P0, R5, c[0x0][0x1f8], 0x1 ;  /* 0x00007e0005007a11 */ /* 0x002fc600078008ff */
[----:B------:R1:W-:Y:S01]  /*2270*/  @P1 LDGSTS.E.BYPASS.LTC128B.128 [R243+0x5900], [R2.64], !P5 ;  /* 0x0590000002f31fae */ /* 0x0003e2000e901d46 */
[----:B------:R-:W-:Y:S02]  /*2280*/  LEA.HI.X R16, R5, c[0x0][0x1fc], R10, 0x1, P0 ;  /* 0x00007f0005107a11 */ /* 0x000fe400000f0c0a */
[----:B----4-:R-:W-:-:S04]  /*2290*/  @P6 LEA R6, P1, R242, R15, 0x1 ;  /* 0x0000000ff2066211 */ /* 0x010fc800078208ff */
[----:B------:R-:W-:-:S05]  /*22a0*/  @P6 LEA.HI.X R7, R242, R17, R20, 0x1, P1 ;  /* 0x00000011f2076211 */ /* 0x000fca00008f0c14 */
[----:B------:R3:W-:Y:S01]  /*22b0*/  @P6 LDGSTS.E.BYPASS.LTC128B.128 [R243+0x6100], [R6.64], !P5 ;  /* 0x0610000006f36fae */ /* 0x0007e2000e901d46 */
[----:B-1----:R-:W-:-:S04]  /*22c0*/  @P2 LEA R2, P0, R242, R13, 0x1 ;  /* 0x0000000df2022211 */ /* 0x002fc800078008ff */
[----:B--2---:R-:W-:-:S05]  /*22d0*/  @P2 LEA.HI.X R3, R242, R11, R20, 0x1, P0 ;  /* 0x0000000bf2032211 */ /* 0x004fca00000f0c14 */
[----:B------:R1:W-:Y:S04]  /*22e0*/  @P2 LDGSTS.E.BYPASS.LTC128B.128 [R243+0x6900], [R2.64], !P5 ;  /* 0x0690000002f32fae */ /* 0x0003e8000e901d46 */
[----:B------:R-:W0:Y:S04]  /*22f0*/  LDGDEPBAR ;  /* 0x00000000000079af */ /* 0x000e280000000000 */
[----:B------:R-:W1:Y:S04]  /*2300*/  SHFL.IDX PT, R5, R0, RZ, 0x181f ;  /* 0x00181fff00057589 */ /* 0x000e6800000e0000 */
[----:B------:R-:W2:Y:S04]  /*2310*/  SHFL.IDX PT, R14, R0, 0x1, 0x181f ;  /* 0x00381f00000e7f89 */ /* 0x000ea800000e0000 */
[----:B------:R-:W4:Y:S04]  /*2320*/  SHFL.IDX PT, R12, R0, 0x2, 0x181f ;  /* 0x00581f00000c7f89 */ /* 0x000f2800000e0000 */
[----:B------:R-:W-:Y:S01]  /*2330*/  STL [R1+0x58], R18 ;  /* 0x0000581201007387 */ /* 0x000fe20000100800 */
[----:B------:R-:W-:-:S04]  /*2340*/  DEPBAR.LE SB0, 0x1 ;  /* 0x000080400000791a */ /* 0x000fc80000000000 */
[----:B------:R-:W-:-:S04]  /*2350*/  DEPBAR.LE SB0, 0x0 ;  /* 0x000080000000791a */ /* 0x000fc80000000000 */
[----:B------:R-:W-:Y:S06]  /*2360*/  BAR.SYNC.DEFER_BLOCKING 0x0 ;  /* 0x0000000000007b1d */ /* 0x000fec0000010000 */
[----:B-----5:R-:W5:Y:S04]  /*2370*/  SHFL.IDX PT, R8, R16, 0x1, 0x181f ;  /* 0x00381f0010087f89 */ /* 0x020f6800000e0000 */
[----:B------:R-:W2:Y:S04]  /*2380*/  SHFL.IDX PT, R13, R16, 0x2, 0x181f ;  /* 0x00581f00100d7f89 */ /* 0x000ea800000e0000 */
[----:B------:R-:W3:Y:S04]  /*2390*/  SHFL.IDX PT, R18, R0, 0x4, 0x181f ;  /* 0x00981f0000127f89 */ /* 0x000ee800000e0000 */
[----:B------:R-:W3:Y:S04]  /*23a0*/  SHFL.IDX PT, R10, R0, 0x3, 0x181f ;  /* 0x00781f00000a7f89 */ /* 0x000ee800000e0000 */
[----:B------:R-:W3:Y:S04]  /*23b0*/  SHFL.IDX PT, R9, R16, RZ, 0x181f ;  /* 0x00181fff10097589 */ /* 0x000ee800000e0000 */
[----:B------:R-:W3:Y:S01]  /*23c0*/  SHFL.IDX PT, R11, R16, 0x3, 0x181f ;  /* 0x00781f00100b7f89 */ /* 0x000ee200000e0000 */
[----:B-1----:R-:W-:-:S03]  /*23d0*/  IADD3 R2, P0, R5, R170, RZ ;  /* 0x000000aa05027210 */ /* 0x002fc60007f1e0ff */
[----:B------:R-:W1:Y:S04]  /*23e0*/  SHFL.IDX PT, R17, R0, 0x5, 0x181f ;  /* 0x00b81f0000117f89 */ /* 0x000e6800000e0000 */
[----:B------:R-:W1:Y:S01]  /*23f0*/  SHFL.IDX PT, R19, R16, 0x4, 0x181f ;  /* 0x00981f0010137f89 */ /* 0x000e6200000e0000 */
[----:B--2---:R-:W-:-:S03]  /*2400*/  IADD3 R14, P1, R14, R170, RZ ;  /* 0x000000aa0e0e7210 */ /* 0x004fc60007f3e0ff */
[----:B------:R-:W2:Y:S01]  /*2410*/  SHFL.IDX PT, R5, R16, 0x5, 0x181f ;  /* 0x00b81f0010057f89 */ /* 0x000ea200000e0000 */
[----:B----4-:R-:W-:-:S03]  /*2420*/  IADD3 R12, P2, R12, R170, RZ ;  /* 0x000000aa0c0c7210 */ /* 0x010fc60007f5e0ff */
[----:B------:R-:W-:Y:S01]  /*2430*/  LDSM.16.M88.4 R32, [R231] ;  /* 0x00000000e720783b */ /* 0x000fe20000000200 */
[----:B-----5:R-:W-:-:S03]  /*2440*/  IADD3.X R15, R8, R36, RZ, P1, !PT ;  /* 0x00000024080f7210 */ /* 0x020fc60000ffe4ff */
[----:B------:R-:W-:Y:S01]  /*2450*/  LDSM.16.M88.4 R48, [R224] ;  /* 0x00000000e030783b */ /* 0x000fe20000000200 */
[----:B------:R-:W-:Y:S02]  /*2460*/  IADD3.X R13, R13, R36, RZ, P2, !PT ;  /* 0x000000240d0d7210 */ /* 0x000fe400017fe4ff */
[----:B---3--:R-:W-:Y:S01]  /*2470*/  IADD3 R8, P2, R18, R170, RZ ;  /* 0x000000aa12087210 */ /* 0x008fe20007f5e0ff */
[----:B------:R-:W-:Y:S04]  /*2480*/  LDSM.16.M88.4 R28, [R231+0x2000] ;  /* 0x00200000e71c783b */ /* 0x000fe80000000200 */
[----:B------:R-:W3:Y:S01]  /*2490*/  SHFL.IDX PT, R18, R0, 0x6, 0x181f ;  /* 0x00d81f0000127f89 */ /* 0x000ee200000e0000 */
[----:B------:R-:W-:-:S03]  /*24a0*/  ISETP.GE.AND P6, PT, R242, c[0x0][0x1d4], PT ;  /* 0x00007500f2007a0c */ /* 0x000fc60003fc6270 */
[----:B------:R-:W4:Y:S01]  /*24b0*/  SHFL.IDX PT, R0, R16, 0x6, 0x181f ;  /* 0x00d81f0010007f89 */ /* 0x000f2200000e0000 */
[----:B------:R-:W-:Y:S02]  /*24c0*/  IADD3 R10, P1, R10, R170, RZ ;  /* 0x000000aa0a0a7210 */ /* 0x000fe40007f3e0ff */
[-C--:B------:R-:W-:Y:S01]  /*24d0*/  IADD3.X R3, R9, R36.reuse, RZ, P0, !PT ;  /* 0x0000002409037210 */ /* 0x080fe200007fe4ff */
[----:B------:R-:W-:Y:S01]  /*24e0*/  LDSM.16.M88.4 R24, [R234] ;  /* 0x00000000ea18783b */ /* 0x000fe20000000200 */
[C---:B------:R-:W-:Y:S02]  /*24f0*/  ISETP.LT.OR P0, PT, R4.reuse, 0x1, P6 ;  /* 0x000000010400780c */ /* 0x040fe40003701670 */
[----:B------:R-:W-:Y:S01]  /*2500*/  IADD3.X R11, R11, R36, RZ, P1, !PT ;  /* 0x000000240b0b7210 */ /* 0x000fe20000ffe4ff */
[----:B------:R-:W5:Y:S01]  /*2510*/  LDSM.16.M88.4 R52, [R235] ;  /* 0x00000000eb34783b */ /* 0x000f620000000200 */
[----:B-1----:R-:W-:Y:S02]  /*2520*/  IADD3 R6, P1, R17, R170, RZ ;  /* 0x000000aa11067210 */ /* 0x002fe40007f3e0ff */
[----:B------:R-:W-:Y:S01]  /*2530*/  IADD3.X R9, R19, R36, RZ, P2, !PT ;  /* 0x0000002413097210 */ /* 0x000fe200017fe4ff */
[----:B------:R-:W-:Y:S01]  /*2540*/  LDSM.16.M88.4 R76, [R224+0x800] ;  /* 0x00080000e04c783b */ /* 0x000fe20000000200 */
[----:B------:R-:W-:-:S02]  /*2550*/  ISETP.LT.OR P2, PT, R4, 0x11, P6 ;  /* 0x000000110400780c */ /* 0x000fc40003741670 */
[----:B--2---:R-:W-:Y:S01]  /*2560*/  IADD3.X R7, R5, R36, RZ, P1, !PT ;  /* 0x0000002405077210 */ /* 0x004fe20000ffe4ff */
[----:B------:R-:W-:Y:S01]  /*2570*/  LDSM.16.M88.4 R88, [R224+0x1000] ;  /* 0x00100000e058783b */ /* 0x000fe20000000200 */
[----:B------:R-:W-:-:S03]  /*2580*/  ISETP.LT.OR P1, PT, R4, 0x21, P6 ;  /* 0x000000210400780c */ /* 0x000fc60003721670 */
[----:B------:R-:W-:Y:S04]  /*2590*/  LDSM.16.M88.4 R96, [R224+0x1800] ;  /* 0x00180000e060783b */ /* 0x000fe80000000200 */
[----:B------:R-:W-:Y:S04]  /*25a0*/  LDSM.16.M88.4 R104, [R224+0x2000] ;  /* 0x00200000e068783b */ /* 0x000fe80000000200 */
[----:B------:R-:W-:Y:S04]  /*25b0*/  LDSM.16.M88.4 R112, [R224+0x2800] ;  /* 0x00280000e070783b */ /* 0x000fe80000000200 */
[----:B------:R-:W-:Y:S04]  /*25c0*/  LDSM.16.M88.4 R124, [R224+0x3000] ;  /* 0x00300000e07c783b */ /* 0x000fe80000000200 */
[----:B------:R-:W1:Y:S04]  /*25d0*/  LDSM.16.M88.4 R20, [R234+0x2000] ;  /* 0x00200000ea14783b */ /* 0x000e680000000200 */
[----:B------:R-:W-:Y:S04]  /*25e0*/  LDSM.16.M88.4 R84, [R241] ;  /* 0x00000000f154783b */ /* 0x000fe80000000200 */
[----:B------:R-:W-:Y:S04]  /*25f0*/  LDSM.16.M88.4 R92, [R240] ;  /* 0x00000000f05c783b */ /* 0x000fe80000000200 */
[----:B------:R-:W-:Y:S04]  /*2600*/  LDSM.16.M88.4 R100, [R239] ;  /* 0x00000000ef64783b */ /* 0x000fe80000000200 */
[----:B------:R-:W-:Y:S04]  /*2610*/  LDSM.16.M88.4 R108, [R238] ;  /* 0x00000000ee6c783b */ /* 0x000fe80000000200 */
[----:B------:R-:W-:Y:S04]  /*2620*/  LDSM.16.M88.4 R116, [R237] ;  /* 0x00000000ed74783b */ /* 0x000fe80000000200 */
[----:B------:R-:W-:Y:S04]  /*2630*/  LDSM.16.M88.4 R128, [R236] ;  /* 0x00000000ec80783b */ /* 0x000fe80000000200 */
[----:B------:R-:W-:Y:S01]  /*2640*/  @!PT LDS RZ, [RZ] ;  /* 0x00000000fffff984 */ /* 0x000fe20000000800 */
[----:B------:R-:W-:Y:S01]  /*2650*/  @!PT LDS RZ, [RZ] ;  /* 0x00000000fffff984 */ /* 0x000fe20000000800 */
[----:B------:R-:W-:Y:S01]  /*2660*/  @!PT LDS RZ, [RZ] ;  /* 0x00000000fffff984 */ /* 0x000fe20000000800 */
[----:B------:R3:W-:Y:S04]  /*2670*/  LDGSTS.E.BYPASS.LTC128B.128 [R243+0x100], [R2.64], !P0 ;  /* 0x0010000002f37fae */ /* 0x0007e8000c101d46 */
[----:B------:R2:W-:Y:S01]  /*2680*/  LDGSTS.E.BYPASS.LTC128B.128 [R243+0x900], [R14.64], !P2 ;  /* 0x009000000ef37fae */ /* 0x0005e2000d101d46 */
[----:B------:R-:W-:-:S03]  /*2690*/  ISETP.LT.OR P2, PT, R4, 0x31, P6 ;  /* 0x000000310400780c */ /* 0x000fc60003741670 */
[----:B------:R2:W-:Y:S01]  /*26a0*/  LDGSTS.E.BYPASS.LTC128B.128 [R243+0x1100], [R12.64], !P1 ;  /* 0x011000000cf37fae */ /* 0x0005e2000c901d46 */
[----:B------:R-:W-:-:S09]  /*26b0*/  ISETP.LT.OR P1, PT, R4, 0x51, P6 ;  /* 0x000000510400780c */ /* 0x000fd20003721670 */
[----:B------:R1:W-:Y:S01]  /*26c0*/  LDGSTS.E.BYPASS.LTC128B.128 [R243+0x1900], [R10.64], !P2 ;  /* 0x019000000af37fae */ /* 0x0003e2000d101d46 */
[----:B---3--:R-:W-:-:S04]  /*26d0*/  IADD3 R2, P0, R18, R170, RZ ;  /* 0x000000aa12027210 */ /* 0x008fc80007f1e0ff */
[----:B----4-:R-:W-:Y:S02]  /*26e0*/  IADD3.X R3, R0, R36, RZ, P0, !PT ;  /* 0x0000002400037210 */ /* 0x010fe400007fe4ff */
[C---:B------:R-:W-:Y:S02]  /*26f0*/  ISETP.LT.OR P0, PT, R4.reuse, 0x41, P6 ;  /* 0x000000410400780c */ /* 0x040fe40003701670 */
[----:B------:R-:W-:Y:S01]  /*2700*/  ISETP.LT.OR P6, PT, R4, 0x61, P6 ;  /* 0x000000610400780c */ /* 0x000fe200037c1670 */
[-C--:B--2---:R-:W-:Y:S10]  /*2710*/  HMMA.16816.F32.BF16 R12, R32, R48.reuse, RZ ;  /* 0x00000030200c723c */ /* 0x084ff400000418ff */
[----:B------:R1:W-:Y:S04]  /*2720*/  LDGSTS.E.BYPASS.LTC128B.128 [R243+0x2100], [R8.64], !P0 ;  /* 0x0210000008f37fae */ /* 0x0003e8000c101d46 */
[----:B------:R2:W-:Y:S04]  /*2730*/  LDGSTS.E.BYPASS.LTC128B.128 [R243+0x2900], [R6.64], !P1 ;  /* 0x0290000006f37fae */ /* 0x0005e8000c901d46 */
[----:B------:R3:W-:Y:S04]  /*2740*/  LDGSTS.E.BYPASS.LTC128B.128 [R243+0x3100], [R2.64], !P6 ;  /* 0x0310000002f37fae */ /* 0x0007e8000f101d46 */
[----:B------:R-:W-:Y:S04]  /*2750*/  LDSM.16.M88.4 R40, [R230] ;  /* 0x00000000e628783b */ /* 0x000fe80000000200 */
[----:B------:R-:W4:Y:S01]  /*2760*/  LDSM.16.M88.4 R16, [R232] ;  /* 0x00000000e810783b */ /* 0x000f220000000200 */
[----:B------:R-:W-:Y:S03]  /*2770*/  HMMA.16816.F32.BF16 R56, R28, R48, RZ ;  /* 0x000000301c38723c */ /* 0x000fe600000418ff */
[----:B------:R-:W-:Y:S04]  /*2780*/  LDSM.16.M88.4 R44, [R227] ;  /* 0x00000000e32c783b */ /* 0x000fe80000000200 */
[----:B------:R-:W0:Y:S01]  /*2790*/  LDGDEPBAR ;  /* 0x00000000000079af */ /* 0x000e220000000000 */
[----:B-----5:R-:W-:Y:S03]  /*27a0*/  HMMA.16816.F32.BF16 R60, R24, R52, R12 ;  /* 0x00000034183c723c */ /* 0x020fe6000004180c */
[----:B------:R-:W5:Y:S04]  /*27b0*/  LDSM.16.M88.4 R12, [R232+0x2000] ;  /* 0x00200000e80c783b */ /* 0x000f680000000200 */
[----:B-1----:R-:W1:Y:S01]  /*27c0*/  LDSM.16.M88.4 R8, [R233] ;  /* 0x00000000e908783b */ /* 0x002e620000000200 */
[----:B------:R-:W-:Y:S03]  /*27d0*/  HMMA.16816.F32.BF16 R68, R32, R50, RZ ;  /* 0x000000322044723c */ /* 0x000fe600000418ff */
[----:B--2---:R-:W2:Y:S05]  /*27e0*/  LDSM.16.M88.4 R4, [R233+0x2000] ;  /* 0x00200000e904783b */ /* 0x004eaa0000000200 */
[----:B------:R-:W-:Y:S08]  /*27f0*/  HMMA.16816.F32.BF16 R56, R20, R52, R56 ;  /* 0x000000341438723c */ /* 0x000ff00000041838 */
[----:B----4-:R-:W-:Y:S08]  /*2800*/  HMMA.16816.F32.BF16 R64, R16, R40, R60 ;  /* 0x000000281040723c */ /* 0x010ff0000004183c */
[----:B------:R-:W-:Y:S08]  /*2810*/  HMMA.16816.F32.BF16 R60, R28, R50, RZ ;  /* 0x000000321c3c723c */ /* 0x000ff000000418ff */
[----:B-----5:R-:W-:Y:S08]  /*2820*/  HMMA.16816.F32.BF16 R48, R12, R40, R56 ;  /* 0x000000280c30723c */ /* 0x020ff00000041838 */
[----:B------:R-:W-:Y:S08]  /*2830*/  HMMA.16816.F32.BF16 R56, R24, R54, R68 ;  /* 0x000000361838723c */ /* 0x000ff00000041844 */
[----:B-1----:R-:W-:Y:S08]  /*2840*/  HMMA.16816.F32.BF16 R68, R8, R44, R64 ;  /* 0x0000002c0844723c */ /* 0x002ff00000041840 */
[----:B------:R-:W-:Y:S08]  /*2850*/  HMMA.16816.F32.BF16 R64, R20, R54, R60 ;  /* 0x000000361440723c */ /* 0x000ff0000004183c */
[----:B------:R-:W-:Y:S08]  /*2860*/  HMMA.16816.F32.BF16 R60, R32, R76, RZ ;  /* 0x0000004c203c723c */ /* 0x000ff000000418ff */
[----:B--2---:R-:W-:Y:S01]  /*2870*/  HMMA.16816.F32.BF16 R80, R4, R44, R48 ;  /* 0x0000002c0450723c */ /* 0x004fe20000041830 */
[----:B------:R-:W1:Y:S07]  /*2880*/  LDSM.16.M88.4 R48, [R230+0x800] ;  /* 0x00080000e630783b */ /* 0x000e6e0000000200 */
[----:B------:R-:W-:Y:S01]  /*2890*/  HMMA.16816.F32.BF16 R52, R16, R42, R56 ;  /* 0x0000002a1034723c */ /* 0x000fe20000041838 */
[----:B------:R-:W-:-:S07]  /*28a0*/  FMUL.FTZ R0, R68, c[0x0][0x320] ;  /* 0x0000c80044007a20 */ /* 0x000fce0000410000 */
[----:B------:R-:W-:Y:S01]  /*28b0*/  HMMA.16816.F32.BF16 R56, R28, R76, RZ ;  /* 0x0000004c1c38723c */ /* 0x000fe200000418ff */
[----:B------:R2:W4:Y:S07]  /*28c0*/  MUFU.TANH R169, R0 ;  /* 0x0000000000a97308 */ /* 0x00052e0000002400 */
[----:B------:R-:W-:Y:S01]  /*28d0*/  HMMA.16816.F32.BF16 R60, R24, R84, R60 ;  /* 0x00000054183c723c */ /* 0x000fe2000004183c */
[----:B--2---:R-:W-:-:S07]  /*28e0*/  FMUL.FTZ R0, R69, c[0x0][0x320] ;  /* 0x0000c80045007a20 */ /* 0x004fce0000410000 */
[----:B------:R-:W-:Y:S01]  /*28f0*/  HMMA.16816.F32.BF16 R64, R12, R42, R64 ;  /* 0x0000002a0c40723c */ /* 0x000fe20000041840 */
[----:B------:R-:W2:Y:S01]  /*2900*/  LDSM.16.M88.4 R40, [R227+0x800] ;  /* 0x00080000e328783b */ /* 0x000ea20000000200 */
[----:B------:R5:W1:Y:S02]  /*2910*/  MUFU.TANH R168, R0 ;  /* 0x0000000000a87308 */ /* 0x000a640000002400 */
[----:B-----5:R-:W-:-:S06]  /*2920*/  FMUL.FTZ R0, R70, c[0x0][0x320] ;  /* 0x0000c80046007a20 */ /* 0x020fcc0000410000 */
[----:B------:R5:W1:Y:S02]  /*2930*/  MUFU.TANH R201, R0 ;  /* 0x0000000000c97308 */ /* 0x000a640000002400 */
[----:B-----5:R-:W-:Y:S02]  /*2940*/  FMUL.FTZ R0, R71, c[0x0][0x320] ;  /* 0x0000c80047007a20 */ /* 0x020fe40000410000 */
[----:B------:R-:W-:Y:S04]  /*2950*/  HMMA.16816.F32.BF16 R68, R8, R46, R52 ;  /* 0x0000002e0844723c */ /* 0x000fe80000041834 */
[----:B------:R5:W1:Y:S04]  /*2960*/  MUFU.TANH R199, R0 ;  /* 0x0000000000c77308 */ /* 0x000a680000002400 */
[----:B------:R-:W-:Y:S01]  /*2970*/  HMMA.16816.F32.BF16 R52, R20, R84, R56 ;  /* 0x000000541434723c */ /* 0x000fe20000041838 */
[----:B-----5:R-:W-:-:S07]  /*2980*/  FMUL.FTZ R0, R80, c[0x0][0x320] ;  /* 0x0000c80050007a20 */ /* 0x020fce0000410000 */
[----:B------:R-:W-:Y:S01]  /*2990*/  HMMA.16816.F32.BF16 R56, R32, R78, RZ ;  /* 0x0000004e2038723c */ /* 0x000fe200000418ff */
[----:B------:R5:W2:Y:S07]  /*29a0*/  MUFU.TANH R185, R0 ;  /* 0x0000000000b97308 */ /* 0x000aae0000002400 */
[----:B-1----:R-:W-:Y:S01]  /*29b0*/  HMMA.16816.F32.BF16 R60, R16, R48, R60 ;  /* 0x00000030103c723c */ /* 0x002fe2000004183c */
[----:B-----5:R-:W-:-:S04]  /*29c0*/  FMUL.FTZ R0, R81, c[0x0][0x320] ;  /* 0x0000c80051007a20 */ /* 0x020fc80000410000 */
[----:B------:R1:W1:Y:S03]  /*29d0*/  MUFU.TANH R183, R0 ;  /* 0x0000000000b77308 */ /* 0x0002660000002400 */
[----:B------:R-:W-:Y:S01]  /*29e0*/  HMMA.16816.F32.BF16 R72, R4, R46, R64 ;  /* 0x0000002e0448723c */ /* 0x000fe20000041840 */
[----:B-1----:R-:W-:-:S04]  /*29f0*/  FMUL.FTZ R0, R82, c[0x0][0x320] ;  /* 0x0000c80052007a20 */ /* 0x002fc80000410000 */
[----:B------:R1:W1:Y:S03]  /*2a00*/  MUFU.TANH R202, R0 ;  /* 0x0000000000ca7308 */ /* 0x0002660000002400 */
[----:B------:R-:W-:Y:S01]  /*2a10*/  HMMA.16816.F32.BF16 R64, R28, R78, RZ ;  /* 0x0000004e1c40723c */ /* 0x000fe200000418ff */
[----:B-1----:R-:W-:-:S04]  /*2a20*/  FMUL.FTZ R0, R83, c[0x0][0x320] ;  /* 0x0000c80053007a20 */ /* 0x002fc80000410000 */
[----:B------:R1:W1:Y:S03]  /*2a30*/  MUFU.TANH R200, R0 ;  /* 0x0000000000c87308 */ /* 0x0002660000002400 */
[----:B------:R-:W-:Y:S01]  /*2a40*/  HMMA.16816.F32.BF16 R44, R12, R48, R52 ;  /* 0x000000300c2c723c */ /* 0x000fe20000041834 */
[----:B-1----:R-:W-:-:S04]  /*2a50*/  FMUL.FTZ R0, R68, c[0x0][0x320] ;  /* 0x0000c80044007a20 */ /* 0x002fc80000410000 */
[----:B------:R1:W1:Y:S03]  /*2a60*/  MUFU.TANH R166, R0 ;  /* 0x0000000000a67308 */ /* 0x0002660000002400 */
[----:B------:R-:W-:Y:S01]  /*2a70*/  HMMA.16816.F32.BF16 R52, R24, R86, R56 ;  /* 0x000000561834723c */ /* 0x000fe20000041838 */
[----:B-1----:R-:W-:-:S04]  /*2a80*/  FMUL.FTZ R0, R69, c[0x0][0x320] ;  /* 0x0000c80045007a20 */ /* 0x002fc80000410000 */
[----:B------:R1:W1:Y:S03]  /*2a90*/  MUFU.TANH R165, R0 ;  /* 0x0000000000a57308 */ /* 0x0002660000002400 */
[----:B------:R-:W-:Y:S01]  /*2aa0*/  HMMA.16816.F32.BF16 R64, R20, R86, R64 ;  /* 0x000000561440723c */ /* 0x000fe20000041840 */
[----:B-1----:R-:W-:-:S04]  /*2ab0*/  FMUL.FTZ R0, R70, c[0x0][0x320] ;  /* 0x0000c80046007a20 */ /* 0x002fc80000410000 */
[----:B------:R1:W1:Y:S02]  /*2ac0*/  MUFU.TANH R197, R0 ;  /* 0x0000000000c57308 */ /* 0x0002640000002400 */
[----:B-1----:R-:W-:Y:S02]  /*2ad0*/  FMUL.FTZ R0, R71, c[0x0][0x320] ;  /* 0x0000c80047007a20 */ /* 0x002fe40000410000 */
[----:B--2---:R-:W-:Y:S04]  /*2ae0*/  HMMA.16816.F32.BF16 R68, R8, R40, R60 ;  /* 0x000000280844723c */ /* 0x004fe8000004183c */
[----:B------:R1:W2:Y:S04]  /*2af0*/  MUFU.TANH R195, R0 ;  /* 0x0000000000c37308 */ /* 0x0002a80000002400 */
[----:B------:R-:W-:Y:S01]  /*2b00*/  HMMA.16816.F32.BF16 R60, R32, R88, RZ ;  /* 0x00000058203c723c */ /* 0x000fe200000418ff */
[----:B-1----:R-:W-:-:S04]  /*2b10*/  FMUL.FTZ R0, R72, c[0x0][0x320] ;  /* 0x0000c80048007a20 */ /* 0x002fc80000410000 */
[----:B------:R1:W1:Y:S03]  /*2b20*/  MUFU.TANH R182, R0 ;  /* 0x0000000000b67308 */ /* 0x0002660000002400 */
[----:B------:R-:W-:Y:S01]  /*2b30*/  HMMA.16816.F32.BF16 R76, R4, R40, R44 ;  /* 0x00000028044c723c */ /* 0x000fe2000004182c */
[----:B------:R-:W5:Y:S07]  /*2b40*/  LDSM.16.M88.4 R44, [R230+0x1000] ;  /* 0x00100000e62c783b */ /* 0x000f6e0000000200 */
[----:B------:R-:W-:Y:S01]  /*2b50*/  HMMA.16816.F32.BF16 R52, R16, R50, R52 ;  /* 0x000000321034723c */ /* 0x000fe20000041834 */
[----:B-1----:R-:W-:-:S04]  /*2b60*/  FMUL.FTZ R0, R73, c[0x0][0x320] ;  /* 0x0000c80049007a20 */ /* 0x002fc80000410000 */
[----:B------:R1:W1:Y:S03]  /*2b70*/  MUFU.TANH R181, R0 ;  /* 0x0000000000b57308 */ /* 0x0002660000002400 */
[----:B------:R-:W-:Y:S01]  /*2b80*/  HMMA.16816.F32.BF16 R56, R28, R88, RZ ;  /* 0x000000581c38723c */ /* 0x000fe200000418ff */
[----:B-1----:R-:W-:-:S04]  /*2b90*/  FMUL.FTZ R0, R74, c[0x0][0x320] ;  /* 0x0000c8004a007a20 */ /* 0x002fc80000410000 */
[----:B------:R1:W1:Y:S03]  /*2ba0*/  MUFU.TANH R198, R0 ;  /* 0x0000000000c67308 */ /* 0x0002660000002400 */
[----:B------:R-:W-:Y:S01]  /*2bb0*/  HMMA.16816.F32.BF16 R64, R12, R50, R64 ;  /* 0x000000320c40723c */ /* 0x000fe20000041840 */
[----:B------:R-:W2:Y:S01]  /*2bc0*/  LDSM.16.M88.4 R48, [R227+0x1000] ;  /* 0x00100000e330783b */ /* 0x000ea20000000200 */
[----:B-1----:R-:W-:-:S04]  /*2bd0*/  FMUL.FTZ R0, R75, c[0x0][0x320] ;  /* 0x0000c8004b007a20 */ /* 0x002fc80000410000 */
[----:B------:R1:W1:Y:S02]  /*2be0*/  MUFU.TANH R196, R0 ;  /* 0x0000000000c47308 */ /* 0x0002640000002400 */
[----:B------:R-:W-:Y:S01]  /*2bf0*/  HMMA.16816.F32.BF16 R60, R24, R92, R60 ;  /* 0x0000005c183c723c */ /* 0x000fe2000004183c */
[----:B-1----:R-:W-:-:S05]  /*2c00*/  FMUL.FTZ R0, R68, c[0x0][0x320] ;  /* 0x0000c80044007a20 */ /* 0x002fca0000410000 */
[----:B------:R1:W1:Y:S02]  /*2c10*/  MUFU.TANH R161, R0 ;  /* 0x0000000000a17308 */ /* 0x0002640000002400 */
[----:B-1----:R-:W-:-:S06]  /*2c20*/  FMUL.FTZ R0, R69, c[0x0][0x320] ;  /* 0x0000c80045007a20 */ /* 0x002fcc0000410000 */
[----:B------:R1:W1:Y:S02]  /*2c30*/  MUFU.TANH R153, R0 ;  /* 0x0000000000997308 */ /* 0x0002640000002400 */
[----:B-1----:R-:W-:-:S06]  /*2c40*/  FMUL.FTZ R0, R70, c[0x0][0x320] ;  /* 0x0000c80046007a20 */ /* 0x002fcc0000410000 */
[----:B------:R1:W1:Y:S02]  /*2c50*/  MUFU.TANH R193, R0 ;  /* 0x0000000000c17308 */ /* 0x0002640000002400 */
[----:B-1----:R-:W-:Y:S02]  /*2c60*/  FMUL.FTZ R0, R71, c[0x0][0x320] ;  /* 0x0000c80047007a20 */ /* 0x002fe40000410000 */
[----:B------:R-:W-:Y:S04]  /*2c70*/  HMMA.16816.F32.BF16 R68, R8, R42, R52 ;  /* 0x0000002a0844723c */ /* 0x000fe80000041834 */
[----:B------:R1:W1:Y:S04]  /*2c80*/  MUFU.TANH R167, R0 ;  /* 0x0000000000a77308 */ /* 0x0002680000002400 */
[----:B------:R-:W-:Y:S01]  /*2c90*/  HMMA.16816.F32.BF16 R52, R20, R92, R56 ;  /* 0x0000005c1434723c */ /* 0x000fe20000041838 */
[----:B-1----:R-:W-:-:S07]  /*2ca0*/  FMUL.FTZ R0, R76, c[0x0][0x320] ;  /* 0x0000c8004c007a20 */ /* 0x002fce0000410000 */
[----:B------:R-:W-:Y:S01]  /*2cb0*/  HMMA.16816.F32.BF16 R56, R32, R90, RZ ;  /* 0x0000005a2038723c */ /* 0x000fe200000418ff */
[----:B------:R1:W1:Y:S07]  /*2cc0*/  MUFU.TANH R180, R0 ;  /* 0x0000000000b47308 */ /* 0x00026e0000002400 */
[----:B------:R-:W-:Y:S01]  /*2cd0*/  HMMA.16816.F32.BF16 R72, R4, R42, R64 ;  /* 0x0000002a0448723c */ /* 0x000fe20000041840 */
[----:B-1----:R-:W-:-:S07]  /*2ce0*/  FMUL.FTZ R0, R77, c[0x0][0x320] ;  /* 0x0000c8004d007a20 */ /* 0x002fce0000410000 */
[----:B-----5:R-:W-:Y:S01]  /*2cf0*/  HMMA.16816.F32.BF16 R60, R16, R44, R60 ;  /* 0x0000002c103c723c */ /* 0x020fe2000004183c */
[----:B------:R1:W1:Y:S07]  /*2d00*/  MUFU.TANH R179, R0 ;  /* 0x0000000000b37308 */ /* 0x00026e0000002400 */
        /* <DEDUP_REMOVED lines=12> */
[----:B-1----:R-:W-:-:S06]  /*2dd0*/  FMUL.FTZ R0, R70, c[0x0][0x320] ;  /* 0x0000c80046007a20 */ /* 0x002fcc0000410000 */
[----:B------:R1:W1:Y:S02]  /*2de0*/  MUFU.TANH R164, R0 ;  /* 0x0000000000a47308 */ /* 0x0002640000002400 */
[----:B-1----:R-:W-:Y:S02]  /*2df0*/  FMUL.FTZ R0, R71, c[0x0][0x320] ;  /* 0x0000c80047007a20 */ /* 0x002fe40000410000 */
[----:B--2---:R-:W-:Y:S04]  /*2e00*/  HMMA.16816.F32.BF16 R68, R8, R48, R60 ;  /* 0x000000300844723c */ /* 0x004fe8000004183c */
[----:B------:R1:W2:Y:S04]  /*2e10*/  MUFU.TANH R162, R0 ;  /* 0x0000000000a27308 */ /* 0x0002a80000002400 */
[----:B------:R-:W-:Y:S01]  /*2e20*/  HMMA.16816.F32.BF16 R60, R32, R96, RZ ;  /* 0x00000060203c723c */ /* 0x000fe200000418ff */
[----:B-1----:R-:W-:-:S04]  /*2e30*/  FMUL.FTZ R0, R72, c[0x0][0x320] ;  /* 0x0000c80048007a20 */ /* 0x002fc80000410000 */
[----:B------:R1:W1:Y:S03]  /*2e40*/  MUFU.TANH R160, R0 ;  /* 0x0000000000a07308 */ /* 0x0002660000002400 */
[----:B------:R-:W-:Y:S08]  /*2e50*/  HMMA.16816.F32.BF16 R76, R4, R48, R40 ;  /* 0x00000030044c723c */ /* 0x000ff00000041828 */
[----:B------:R-:W-:Y:S01]  /*2e60*/  HMMA.16816.F32.BF16 R40, R16, R46, R52 ;  /* 0x0000002e1028723c */ /* 0x000fe20000041834 */
[----:B------:R-:W5:Y:S01]  /*2e70*/  LDSM.16.M88.4 R52, [R230+0x1800] ;  /* 0x00180000e634783b */ /* 0x000f620000000200 */
[----:B-1----:R-:W-:-:S04]  /*2e80*/  FMUL.FTZ R0, R73, c[0x0][0x320] ;  /* 0x0000c80049007a20 */ /* 0x002fc80000410000 */
[----:B------:R1:W1:Y:S02]  /*2e90*/  MUFU.TANH R159, R0 ;  /* 0x00000000009f7308 */ /* 0x0002640000002400 */
[----:B------:R-:W-:Y:S01]  /*2ea0*/  HMMA.16816.F32.BF16 R64, R12, R46, R64 ;  /* 0x0000002e0c40723c */ /* 0x000fe20000041840 */
[----:B-1----:R-:W-:-:S05]  /*2eb0*/  FMUL.FTZ R0, R74, c[0x0][0x320] ;  /* 0x0000c8004a007a20 */ /* 0x002fca0000410000 */
[----:B------:R1:W1:Y:S02]  /*2ec0*/  MUFU.TANH R184, R0 ;  /* 0x0000000000b87308 */ /* 0x0002640000002400 */
[----:B------:R-:W-:Y:S01]  /*2ed0*/  HMMA.16816.F32.BF16 R56, R28, R96, RZ ;  /* 0x000000601c38723c */ /* 0x000fe200000418ff */
[----:B-1----:R-:W-:-:S05]  /*2ee0*/  FMUL.FTZ R0, R75, c[0x0][0x320] ;  /* 0x0000c8004b007a20 */ /* 0x002fca0000410000 */
[----:B------:R1:W1:Y:S02]  /*2ef0*/  MUFU.TANH R163, R0 ;  /* 0x0000000000a37308 */ /* 0x0002640000002400 */
[----:B------:R-:W-:Y:S01]  /*2f00*/  HMMA.16816.F32.BF16 R60, R24, R100, R60 ;  /* 0x00000064183c723c */ /* 0x000fe2000004183c */
[----:B-1----:R-:W-:-:S05]  /*2f10*/  FMUL.FTZ R0, R68, c[0x0][0x320] ;  /* 0x0000c80044007a20 */ /* 0x002fca0000410000 */
[----:B------:R1:W1:Y:S02]  /*2f20*/  MUFU.TANH R145, R0 ;  /* 0x0000000000917308 */ /* 0x0002640000002400 */
[----:B-1----:R-:W-:-:S06]  /*2f30*/  FMUL.FTZ R0, R69, c[0x0][0x320] ;  /* 0x0000c80045007a20 */ /* 0x002fcc0000410000 */
[----:B------:R1:W1:Y:S01]  /*2f40*/  MUFU.TANH R144, R0 ;  /* 0x0000000000907308 */ /* 0x0002620000002400 */
[----:B------:R-:W-:Y:S01]  /*2f50*/  HMMA.16816.F32.BF16 R72, R4, R50, R64 ;  /* 0x000000320448723c */ /* 0x000fe20000041840 */
[----:B-1----:R-:W-:-:S06]  /*2f60*/  FMUL.FTZ R0, R70, c[0x0][0x320] ;  /* 0x0000c80046007a20 */ /* 0x002fcc0000410000 */
[----:B------:R1:W1:Y:S01]  /*2f70*/  MUFU.TANH R152, R0 ;  /* 0x0000000000987308 */ /* 0x0002620000002400 */
[----:B------:R-:W-:Y:S01]  /*2f80*/  HMMA.16816.F32.BF16 R44, R20, R100, R56 ;  /* 0x00000064142c723c */ /* 0x000fe20000041838 */
[----:B-1----:R-:W-:-:S07]  /*2f90*/  FMUL.FTZ R0, R71, c[0x0][0x320] ;  /* 0x0000c80047007a20 */ /* 0x002fce0000410000 */
[----:B------:R-:W-:Y:S01]  /*2fa0*/  HMMA.16816.F32.BF16 R68, R8, R50, R40 ;  /* 0x000000320844723c */ /* 0x000fe20000041828 */
[----:B------:R-:W1:Y:S01]  /*2fb0*/  LDSM.16.M88.4 R40, [R227+0x1800] ;  /* 0x00180000e328783b */ /* 0x000e620000000200 */
[----:B------:R2:W1:Y:S06]  /*2fc0*/  MUFU.TANH R151, R0 ;  /* 0x0000000000977308 */ /* 0x00046c0000002400 */
[----:B------:R-:W-:Y:S01]  /*2fd0*/  HMMA.16816.F32.BF16 R48, R32, R98, RZ ;  /* 0x000000622030723c */ /* 0x000fe200000418ff */
[----:B--2---:R-:W-:-:S04]  /*2fe0*/  FMUL.FTZ R0, R76, c[0x0][0x320] ;  /* 0x0000c8004c007a20 */ /* 0x004fc80000410000 */
[----:B------:R2:W1:Y:S03]  /*2ff0*/  MUFU.TANH R156, R0 ;  /* 0x00000000009c7308 */ /* 0x0004660000002400 */
[----:B-----5:R-:W-:Y:S01]  /*3000*/  HMMA.16816.F32.BF16 R56, R16, R52, R60 ;  /* 0x000000341038723c */ /* 0x020fe2000004183c */
[----:B--2---:R-:W-:-:S04]  /*3010*/  FMUL.FTZ R0, R77, c[0x0][0x320] ;  /* 0x0000c8004d007a20 */ /* 0x004fc80000410000 */
[----:B------:R2:W1:Y:S03]  /*3020*/  MUFU.TANH R155, R0 ;  /* 0x00000000009b7308 */ /* 0x0004660000002400 */
[----:B------:R-:W-:Y:S01]  /*3030*/  HMMA.16816.F32.BF16 R60, R28, R98, RZ ;  /* 0x000000621c3c723c */ /* 0x000fe200000418ff */
[----:B--2---:R-:W-:-:S04]  /*3040*/  FMUL.FTZ R0, R78, c[0x0][0x320] ;  /* 0x0000c8004e007a20 */ /* 0x004fc80000410000 */
[----:B------:R2:W1:Y:S03]  /*3050*/  MUFU.TANH R158, R0 ;  /* 0x00000000009e7308 */ /* 0x0004660000002400 */
[----:B------:R-:W-:Y:S01]  /*3060*/  HMMA.16816.F32.BF16 R44, R12, R52, R44 ;  /* 0x000000340c2c723c */ /* 0x000fe2000004182c */
[----:B--2---:R-:W-:-:S04]  /*3070*/  FMUL.FTZ R0, R79, c[0x0][0x320] ;  /* 0x0000c8004f007a20 */ /* 0x004fc80000410000 */
[----:B------:R2:W1:Y:S03]  /*3080*/  MUFU.TANH R157, R0 ;  /* 0x00000000009d7308 */ /* 0x0004660000002400 */
[----:B------:R-:W-:Y:S01]  /*3090*/  HMMA.16816.F32.BF16 R48, R24, R102, R48 ;  /* 0x000000661830723c */ /* 0x000fe20000041830 */
[----:B--2---:R-:W-:-:S04]  /*30a0*/  FMUL.FTZ R0, R68, c[0x0][0x320] ;  /* 0x0000c80044007a20 */ /* 0x004fc80000410000 */
[----:B------:R2:W1:Y:S02]  /*30b0*/  MUFU.TANH R101, R0 ;  /* 0x0000000000657308 */ /* 0x0004640000002400 */
[----:B--2---:R-:W-:-:S06]  /*30c0*/  FMUL.FTZ R0, R69, c[0x0][0x320] ;  /* 0x0000c80045007a20 */ /* 0x004fcc0000410000 */
[----:B------:R2:W1:Y:S01]  /*30d0*/  MUFU.TANH R100, R0 ;  /* 0x0000000000647308 */ /* 0x0004620000002400 */
[----:B------:R-:W-:Y:S01]  /*30e0*/  HMMA.16816.F32.BF16 R64, R20, R102, R60 ;  /* 0x000000661440723c */ /* 0x000fe2000004183c */
[----:B--2---:R-:W-:-:S06]  /*30f0*/  FMUL.FTZ R0, R70, c[0x0][0x320] ;  /* 0x0000c80046007a20 */ /* 0x004fcc0000410000 */
[----:B------:R2:W1:Y:S01]  /*3100*/  MUFU.TANH R148, R0 ;  /* 0x0000000000947308 */ /* 0x0004620000002400 */
[----:B------:R-:W-:Y:S01]  /*3110*/  HMMA.16816.F32.BF16 R60, R32, R104, RZ ;  /* 0x00000068203c723c */ /* 0x000fe200000418ff */
[----:B--2---:R-:W-:-:S07]  /*3120*/  FMUL.FTZ R0, R71, c[0x0][0x320] ;  /* 0x0000c80047007a20 */ /* 0x004fce0000410000 */
[----:B-1----:R-:W-:Y:S01]  /*3130*/  HMMA.16816.F32.BF16 R68, R8, R40, R56 ;  /* 0x000000280844723c */ /* 0x002fe20000041838 */
[----:B------:R1:W2:Y:S02]  /*3140*/  MUFU.TANH R146, R0 ;  /* 0x0000000000927308 */ /* 0x0002a40000002400 */
[----:B-1----:R-:W-:-:S06]  /*3150*/  FMUL.FTZ R0, R72, c[0x0][0x320] ;  /* 0x0000c80048007a20 */ /* 0x002fcc0000410000 */
[----:B------:R1:W1:Y:S01]  /*3160*/  MUFU.TANH R122, R0 ;  /* 0x00000000007a7308 */ /* 0x0002620000002400 */
[----:B------:R-:W-:Y:S01]  /*3170*/  HMMA.16816.F32.BF16 R76, R4, R40, R44 ;  /* 0x00000028044c723c */ /* 0x000fe2000004182c */
[----:B------:R-:W5:Y:S07]  /*3180*/  LDSM.16.M88.4 R44, [R230+0x2000] ;  /* 0x00200000e62c783b */ /* 0x000f6e0000000200 */
[----:B------:R-:W-:Y:S01]  /*3190*/  HMMA.16816.F32.BF16 R48, R16, R54, R48 ;  /* 0x000000361030723c */ /* 0x000fe20000041830 */
[----:B-1----:R-:W-:-:S07]  /*31a0*/  FMUL.FTZ R0, R73, c[0x0][0x320] ;  /* 0x0000c80049007a20 */ /* 0x002fce0000410000 */
[----:B------:R-:W-:Y:S01]  /*31b0*/  HMMA.16816.F32.BF16 R56, R28, R104, RZ ;  /* 0x000000681c38723c */ /* 0x000fe200000418ff */
[----:B------:R1:W1:Y:S02]  /*31c0*/  MUFU.TANH R123, R0 ;  /* 0x00000000007b7308 */ /* 0x0002640000002400 */
[----:B-1----:R-:W-:-:S06]  /*31d0*/  FMUL.FTZ R0, R74, c[0x0][0x320] ;  /* 0x0000c8004a007a20 */ /* 0x002fcc0000410000 */
[----:B------:R1:W1:Y:S01]  /*31e0*/  MUFU.TANH R154, R0 ;  /* 0x00000000009a7308 */ /* 0x0002620000002400 */
[----:B------:R-:W-:Y:S01]  /*31f0*/  HMMA.16816.F32.BF16 R64, R12, R54, R64 ;  /* 0x000000360c40723c */ /* 0x000fe20000041840 */
        /* <DEDUP_REMOVED lines=8> */
[----:B------:R-:W-:Y:S01]  /*3280*/  HMMA.16816.F32.BF16 R56, R32, R106, RZ ;  /* 0x0000006a2038723c */ /* 0x000fe200000418ff */
[----:B-1----:R-:W-:-:S06]  /*3290*/  FMUL.FTZ R0, R70, c[0x0][0x320] ;  /* 0x0000c80046007a20 */ /* 0x002fcc0000410000 */
[----:B------:R1:W1:Y:S02]  /*32a0*/  MUFU.TANH R132, R0 ;  /* 0x0000000000847308 */ /* 0x0002640000002400 */
[----:B-1----:R-:W-:Y:S02]  /*32b0*/  FMUL.FTZ R0, R71, c[0x0][0x320] ;  /* 0x0000c80047007a20 */ /* 0x002fe40000410000 */
[----:B------:R-:W-:Y:S01]  /*32c0*/  HMMA.16816.F32.BF16 R68, R8, R42, R48 ;  /* 0x0000002a0844723c */ /* 0x000fe20000041830 */
[----:B------:R-:W1:Y:S03]  /*32d0*/  LDSM.16.M88.4 R48, [R227+0x2000] ;  /* 0x00200000e330783b */ /* 0x000e660000000200 */
[----:B------:R2:W1:Y:S02]  /*32e0*/  MUFU.TANH R133, R0 ;  /* 0x0000000000857308 */ /* 0x0004640000002400 */
[----:B--2---:R-:W-:-:S06]  /*32f0*/  FMUL.FTZ R0, R76, c[0x0][0x320] ;  /* 0x0000c8004c007a20 */ /* 0x004fcc0000410000 */
[----:B------:R2:W1:Y:S01]  /*3300*/  MUFU.TANH R136, R0 ;  /* 0x0000000000887308 */ /* 0x0004620000002400 */
[----:B------:R-:W-:Y:S08]  /*3310*/  HMMA.16816.F32.BF16 R72, R4, R42, R64 ;  /* 0x0000002a0448723c */ /* 0x000ff00000041840 */
[----:B-----5:R-:W-:Y:S01]  /*3320*/  HMMA.16816.F32.BF16 R60, R16, R44, R60 ;  /* 0x0000002c103c723c */ /* 0x020fe2000004183c */
[----:B--2---:R-:W-:-:S07]  /*3330*/  FMUL.FTZ R0, R77, c[0x0][0x320] ;  /* 0x0000c8004d007a20 */ /* 0x004fce0000410000 */
[----:B------:R-:W-:Y:S01]  /*3340*/  HMMA.16816.F32.BF16 R64, R28, R106, RZ ;  /* 0x0000006a1c40723c */ /* 0x000fe200000418ff */
[----:B------:R2:W1:Y:S07]  /*3350*/  MUFU.TANH R137, R0 ;  /* 0x0000000000897308 */ /* 0x00046e0000002400 */
        /* <DEDUP_REMOVED lines=10> */
[----:B------:R2:W2:Y:S01]  /*3400*/  MUFU.TANH R143, R0 ;  /* 0x00000000008f7308 */ /* 0x0004a20000002400 */
[----:B-1----:R-:W-:Y:S01]  /*3410*/  HMMA.16816.F32.BF16 R76, R4, R48, R40 ;  /* 0x00000030044c723c */ /* 0x002fe20000041828 */
[----:B--2---:R-:W-:-:S06]  /*3420*/  FMUL.FTZ R0, R70, c[0x0][0x320] ;  /* 0x0000c80046007a20 */ /* 0x004fcc0000410000 */
[----:B------:R1:W2:Y:S01]  /*3430*/  MUFU.TANH R134, R0 ;  /* 0x0000000000867308 */ /* 0x0002a20000002400 */
[----:B------:R-:W-:Y:S01]  /*3440*/  HMMA.16816.F32.BF16 R40, R16, R46, R52 ;  /* 0x0000002e1028723c */ /* 0x000fe20000041834 */
[----:B------:R-:W5:Y:S01]  /*3450*/  LDSM.16.M88.4 R52, [R230+0x2800] ;  /* 0x00280000e634783b */ /* 0x000f620000000200 */
[----:B-1----:R-:W-:-:S06]  /*3460*/  FMUL.FTZ R0, R71, c[0x0][0x320] ;  /* 0x0000c80047007a20 */ /* 0x002fcc0000410000 */
[----:B------:R-:W-:Y:S08]  /*3470*/  HMMA.16816.F32.BF16 R68, R8, R48, R60 ;  /* 0x000000300844723c */ /* 0x000ff0000004183c */
[----:B------:R-:W-:Y:S01]  /*3480*/  HMMA.16816.F32.BF16 R60, R32, R112, RZ ;  /* 0x00000070203c723c */ /* 0x000fe200000418ff */
[----:B------:R1:W1:Y:S02]  /*3490*/  MUFU.TANH R135, R0 ;  /* 0x0000000000877308 */ /* 0x0002640000002400 */
[----:B-1----:R-:W-:-:S06]  /*34a0*/  FMUL.FTZ R0, R72, c[0x0][0x320] ;  /* 0x0000c80048007a20 */ /* 0x002fcc0000410000 */
[----:B------:R1:W1:Y:S01]  /*34b0*/  MUFU.TANH R138, R0 ;  /* 0x00000000008a7308 */ /* 0x0002620000002400 */
[----:B------:R-:W-:Y:S08]  /*34c0*/  HMMA.16816.F32.BF16 R56, R28, R112, RZ ;  /* 0x000000701c38723c */ /* 0x000ff000000418ff */
        /* <DEDUP_REMOVED lines=8> */
[----:B-1----:R-:W-:-:S06]  /*3550*/  FMUL.FTZ R0, R68, c[0x0][0x320] ;  /* 0x0000c80044007a20 */ /* 0x002fcc0000410000 */
[----:B------:R1:W1:Y:S01]  /*3560*/  MUFU.TANH R91, R0 ;  /* 0x00000000005b7308 */ /* 0x0002620000002400 */
[----:B------:R-:W-:Y:S01]  /*3570*/  HMMA.16816.F32.BF16 R44, R20, R116, R56 ;  /* 0x00000074142c723c */ /* 0x000fe20000041838 */
[----:B-1----:R-:W-:-:S06]  /*3580*/  FMUL.FTZ R0, R69, c[0x0][0x320] ;  /* 0x0000c80045007a20 */ /* 0x002fcc0000410000 */
[----:B------:R1:W1:Y:S01]  /*3590*/  MUFU.TANH R90, R0 ;  /* 0x00000000005a7308 */ /* 0x0002620000002400 */
[----:B------:R-:W-:Y:S08]  /*35a0*/  HMMA.16816.F32.BF16 R72, R4, R50, R64 ;  /* 0x000000320448723c */ /* 0x000ff00000041840 */
[----:B-----5:R-:W-:Y:S01]  /*35b0*/  HMMA.16816.F32.BF16 R56, R16, R52, R60 ;  /* 0x000000341038723c */ /* 0x020fe2000004183c */
[----:B-1----:R-:W-:-:S04]  /*35c0*/  FMUL.FTZ R0, R70, c[0x0][0x320] ;  /* 0x0000c80046007a20 */ /* 0x002fc80000410000 */
[----:B------:R1:W1:Y:S03]  /*35d0*/  MUFU.TANH R97, R0 ;  /* 0x0000000000617308 */ /* 0x0002660000002400 */
[----:B------:R-:W-:Y:S01]  /*35e0*/  HMMA.16816.F32.BF16 R60, R28, R114, RZ ;  /* 0x000000721c3c723c */ /* 0x000fe200000418ff */
[----:B-1----:R-:W-:-:S07]  /*35f0*/  FMUL.FTZ R0, R71, c[0x0][0x320] ;  /* 0x0000c80047007a20 */ /* 0x002fce0000410000 */
[----:B------:R-:W-:Y:S01]  /*3600*/  HMMA.16816.F32.BF16 R68, R8, R50, R40 ;  /* 0x000000320844723c */ /* 0x000fe20000041828 */
[----:B------:R-:W1:Y:S07]  /*3610*/  LDSM.16.M88.4 R40, [R227+0x2800] ;  /* 0x00280000e328783b */ /* 0x000e6e0000000200 */
[----:B------:R-:W-:Y:S01]  /*3620*/  HMMA.16816.F32.BF16 R48, R32, R114, RZ ;  /* 0x000000722030723c */ /* 0x000fe200000418ff */
[----:B------:R5:W1:Y:S07]  /*3630*/  MUFU.TANH R96, R0 ;  /* 0x0000000000607308 */ /* 0x000a6e0000002400 */
[-C--:B------:R-:W-:Y:S01]  /*3640*/  HMMA.16816.F32.BF16 R64, R20, R118.reuse, R60 ;  /* 0x000000761440723c */ /* 0x080fe2000004183c */
[----:B-----5:R-:W-:Y:S11]  /*3650*/  FMUL.FTZ R0, R76, c[0x0][0x320] ;  /* 0x0000c8004c007a20 */ /* 0x020ff60000410000 */
[----:B------:R-:W-:Y:S04]  /*3660*/  @!UPT UIADD3 URZ, URZ, URZ, URZ ;  /* 0x0000003f3f3ff290 */ /* 0x000fe8000fffe03f */
[----:B------:R-:W-:Y:S01]  /*3670*/  HMMA.16816.F32.BF16 R48, R24, R118, R48 ;  /* 0x000000761830723c */ /* 0x000fe20000041830 */
[----:B------:R5:W1:Y:S02]  /*3680*/  MUFU.TANH R94, R0 ;  /* 0x00000000005e7308 */ /* 0x000a640000002400 */
[----:B-----5:R-:W-:-:S06]  /*3690*/  FMUL.FTZ R0, R77, c[0x0][0x320] ;  /* 0x0000c8004d007a20 */ /* 0x020fcc0000410000 */
[----:B------:R5:W1:Y:S01]  /*36a0*/  MUFU.TANH R92, R0 ;  /* 0x00000000005c7308 */ /* 0x000a620000002400 */
[----:B------:R-:W-:Y:S01]  /*36b0*/  HMMA.16816.F32.BF16 R44, R12, R52, R44 ;  /* 0x000000340c2c723c */ /* 0x000fe2000004182c */
[----:B-----5:R-:W-:-:S06]  /*36c0*/  FMUL.FTZ R0, R78, c[0x0][0x320] ;  /* 0x0000c8004e007a20 */ /* 0x020fcc0000410000 */
[----:B------:R5:W1:Y:S07]  /*36d0*/  MUFU.TANH R95, R0 ;  /* 0x00000000005f7308 */ /* 0x000a6e0000002400 */
[-C--:B------:R-:W-:Y:S08]  /*36e0*/  HMMA.16816.F32.BF16 R48, R16, R54.reuse, R48 ;  /* 0x000000361030723c */ /* 0x080ff00000041830 */
[----:B------:R-:W-:Y:S01]  /*36f0*/  HMMA.16816.F32.BF16 R52, R12, R54, R64 ;  /* 0x000000360c34723c */ /* 0x000fe20000041840 */
[----:B-----5:R-:W-:-:S04]  /*3700*/  FMUL.FTZ R0, R79, c[0x0][0x320] ;  /* 0x0000c8004f007a20 */ /* 0x020fc80000410000 */
[----:B------:R5:W1:Y:S02]  /*3710*/  MUFU.TANH R93, R0 ;  /* 0x00000000005d7308 */ /* 0x000a640000002400 */
[----:B-----5:R-:W-:-:S06]  /*3720*/  FMUL.FTZ R0, R68, c[0x0][0x320] ;  /* 0x0000c80044007a20 */ /* 0x020fcc0000410000 */
[----:B------:R5:W1:Y:S02]  /*3730*/  MUFU.TANH R82, R0 ;  /* 0x0000000000527308 */ /* 0x000a640000002400 */
[----:B-----5:R-:W-:-:S06]  /*3740*/  FMUL.FTZ R0, R69, c[0x0][0x320] ;  /* 0x0000c80045007a20 */ /* 0x020fcc0000410000 */
[----:B------:R5:W1:Y:S01]  /*3750*/  MUFU.TANH R81, R0 ;  /* 0x0000000000517308 */ /* 0x000a620000002400 */
[----:B------:R-:W-:Y:S01]  /*3760*/  HMMA.16816.F32.BF16 R60, R32, R124, RZ ;  /* 0x0000007c203c723c */ /* 0x000fe200000418ff */
[----:B-----5:R-:W-:-:S06]  /*3770*/  FMUL.FTZ R0, R70, c[0x0][0x320] ;  /* 0x0000c80046007a20 */ /* 0x020fcc0000410000 */
[----:B------:R5:W1:Y:S01]  /*3780*/  MUFU.TANH R89, R0 ;  /* 0x0000000000597308 */ /* 0x000a620000002400 */
[----:B------:R-:W-:Y:S01]  /*3790*/  HMMA.16816.F32.BF16 R32, R32, R126, RZ ;  /* 0x0000007e2020723c */ /* 0x000fe200000418ff */
[----:B-----5:R-:W-:-:S07]  /*37a0*/  FMUL.FTZ R0, R71, c[0x0][0x320] ;  /* 0x0000c80047007a20 */ /* 0x020fce0000410000 */
[----:B-1----:R-:W-:Y:S01]  /*37b0*/  HMMA.16816.F32.BF16 R68, R8, R40, R56 ;  /* 0x000000280844723c */ /* 0x002fe20000041838 */
[----:B------:R1:W1:Y:S07]  /*37c0*/  MUFU.TANH R87, R0 ;  /* 0x0000000000577308 */ /* 0x00026e0000002400 */
[----:B------:R-:W-:Y:S01]  /*37d0*/  HMMA.16816.F32.BF16 R56, R28, R124, RZ ;  /* 0x0000007c1c38723c */ /* 0x000fe200000418ff */
[----:B-1----:R-:W-:-:S07]  /*37e0*/  FMUL.FTZ R0, R72, c[0x0][0x320] ;  /* 0x0000c80048007a20 */ /* 0x002fce0000410000 */
[----:B------:R-:W-:Y:S01]  /*37f0*/  HMMA.16816.F32.BF16 R64, R4, R42, R52 ;  /* 0x0000002a0440723c */ /* 0x000fe20000041834 */
[----:B------:R1:W1:Y:S07]  /*3800*/  MUFU.TANH R84, R0 ;  /* 0x0000000000547308 */ /* 0x00026e0000002400 */
[----:B------:R-:W-:Y:S01]  /*3810*/  HMMA.16816.F32.BF16 R52, R28, R126, RZ ;  /* 0x0000007e1c34723c */ /* 0x000fe200000418ff */
[----:B-1----:R-:W-:-:S07]  /*3820*/  FMUL.FTZ R0, R73, c[0x0][0x320] ;  /* 0x0000c80049007a20 */ /* 0x002fce0000410000 */
[----:B------:R-:W-:Y:S01]  /*3830*/  HMMA.16816.F32.BF16 R76, R4, R40, R44 ;  /* 0x00000028044c723c */ /* 0x000fe2000004182c */
[----:B------:R-:W1:Y:S01]  /*3840*/  LDSM.16.M88.4 R44, [R230+0x3000] ;  /* 0x00300000e62c783b */ /* 0x000e620000000200 */
[----:B------:R5:W1:Y:S02]  /*3850*/  MUFU.TANH R83, R0 ;  /* 0x0000000000537308 */ /* 0x000a640000002400 */
[----:B-----5:R-:W-:-:S06]  /*3860*/  FMUL.FTZ R0, R74, c[0x0][0x320] ;  /* 0x0000c8004a007a20 */ /* 0x020fcc0000410000 */
[----:B------:R5:W1:Y:S01]  /*3870*/  MUFU.TANH R86, R0 ;  /* 0x0000000000567308 */ /* 0x000a620000002400 */
[----:B------:R-:W-:Y:S01]  /*3880*/  HMMA.16816.F32.BF16 R60, R24, R128, R60 ;  /* 0x00000080183c723c */ /* 0x000fe2000004183c */
[----:B-----5:R-:W-:-:S06]  /*3890*/  FMUL.FTZ R0, R75, c[0x0][0x320] ;  /* 0x0000c8004b007a20 */ /* 0x020fcc0000410000 */
[----:B------:R5:W1:Y:S01]  /*38a0*/  MUFU.TANH R85, R0 ;  /* 0x0000000000557308 */ /* 0x000a620000002400 */
[----:B------:R-:W-:Y:S01]  /*38b0*/  HMMA.16816.F32.BF16 R56, R20, R128, R56 ;  /* 0x000000801438723c */ /* 0x000fe20000041838 */
[----:B-----5:R-:W-:-:S06]  /*38c0*/  FMUL.FTZ R0, R68, c[0x0][0x320] ;  /* 0x0000c80044007a20 */ /* 0x020fcc0000410000 */
[----:B------:R5:W1:Y:S01]  /*38d0*/  MUFU.TANH R73, R0 ;  /* 0x0000000000497308 */ /* 0x000a620000002400 */
[-C--:B------:R-:W-:Y:S08]  /*38e0*/  HMMA.16816.F32.BF16 R24, R24, R130.reuse, R32 ;  /* 0x000000821818723c */ /* 0x080ff00000041820 */
[----:B------:R-:W-:Y:S01]  /*38f0*/  HMMA.16816.F32.BF16 R32, R20, R130, R52 ;  /* 0x000000821420723c */ /* 0x000fe20000041834 */
[----:B-----5:R-:W-:-:S04]  /*3900*/  FMUL.FTZ R0, R69, c[0x0][0x320] ;  /* 0x0000c80045007a20 */ /* 0x020fc80000410000 */
[----:B------:R5:W1:Y:S02]  /*3910*/  MUFU.TANH R72, R0 ;  /* 0x0000000000487308 */ /* 0x000a640000002400 */
[----:B-----5:R-:W-:-:S06]  /*3920*/  FMUL.FTZ R0, R70, c[0x0][0x320] ;  /* 0x0000c80046007a20 */ /* 0x020fcc0000410000 */
[----:B------:R5:W1:Y:S02]  /*3930*/  MUFU.TANH R80, R0 ;  /* 0x0000000000507308 */ /* 0x000a640000002400 */
[----:B-----5:R-:W-:Y:S02]  /*3940*/  FMUL.FTZ R0, R71, c[0x0][0x320] ;  /* 0x0000c80047007a20 */ /* 0x020fe40000410000 */
[----:B------:R-:W-:Y:S01]  /*3950*/  HMMA.16816.F32.BF16 R68, R8, R42, R48 ;  /* 0x0000002a0844723c */ /* 0x000fe20000041830 */
[----:B------:R-:W5:Y:S07]  /*3960*/  LDSM.16.M88.4 R48, [R227+0x3000] ;  /* 0x00300000e330783b */ /* 0x000f6e0000000200 */
[----:B-1----:R-:W-:Y:S01]  /*3970*/  HMMA.16816.F32.BF16 R28, R12, R44, R56 ;  /* 0x0000002c0c1c723c */ /* 0x002fe20000041838 */
[----:B------:R-:W-:Y:S01]  /*3980*/  FMUL.FTZ R77, R77, c[0x0][0x320] ;  /* 0x0000c8004d4d7a20 */ /* 0x000fe20000410000 */
[----:B------:R1:W1:Y:S01]  /*3990*/  MUFU.TANH R75, R0 ;  /* 0x00000000004b7308 */ /* 0x0002620000002400 */
[----:B------:R-:W-:Y:S01]  /*39a0*/  FMUL.FTZ R78, R78, c[0x0][0x320] ;  /* 0x0000c8004e4e7a20 */ /* 0x000fe20000410000 */
[----:B------:R-:W-:Y:S01]  /*39b0*/  ISETP.GE.AND P0, PT, R245, 0x2, PT ;  /* 0x00000002f500780c */ /* 0x000fe20003f06270 */
[----:B------:R-:W-:Y:S01]  /*39c0*/  FMUL.FTZ R79, R79, c[0x0][0x320] ;  /* 0x0000c8004f4f7a20 */ /* 0x000fe20000410000 */
[----:B------:R-:W-:-:S04]  /*39d0*/  DEPBAR.LE SB0, 0x0 ;  /* 0x000080000000791a */ /* 0x000fc80000000000 */
[C---:B------:R-:W-:Y:S08]  /*39e0*/  HMMA.16816.F32.BF16 R40, R16.reuse, R44, R60 ;  /* 0x0000002c1028723c */ /* 0x040ff0000004183c */
[-C--:B------:R-:W-:Y:S08]  /*39f0*/  HMMA.16816.F32.BF16 R16, R16, R46.reuse, R24 ;  /* 0x0000002e1010723c */ /* 0x080ff00000041818 */
[----:B------:R-:W-:Y:S08]  /*3a00*/  HMMA.16816.F32.BF16 R12, R12, R46, R32 ;  /* 0x0000002e0c0c723c */ /* 0x000ff00000041820 */
[-C--:B-----5:R-:W-:Y:S08]  /*3a10*/  HMMA.16816.F32.BF16 R40, R8, R48.reuse, R40 ;  /* 0x000000300828723c */ /* 0x0a0ff00000041828 */
[----:B------:R-:W-:Y:S08]  /*3a20*/  HMMA.16816.F32.BF16 R20, R4, R48, R28 ;  /* 0x000000300414723c */ /* 0x000ff0000004181c */
[-C--:B------:R-:W-:Y:S08]  /*3a30*/  HMMA.16816.F32.BF16 R8, R8, R50.reuse, R16 ;  /* 0x000000320808723c */ /* 0x080ff00000041810 */
[----:B------:R-:W-:Y:S01]  /*3a40*/  HMMA.16816.F32.BF16 R4, R4, R50, R12 ;  /* 0x000000320404723c */ /* 0x000fe2000004180c */
[----:B------:R-:W-:-:S02]  /*3a50*/  FMUL.FTZ R68, R68, c[0x0][0x320] ;  /* 0x0000c80044447a20 */ /* 0x000fc40000410000 */
[----:B------:R-:W-:Y:S02]  /*3a60*/  FMUL.FTZ R69, R69, c[0x0][0x320] ;  /* 0x0000c80045457a20 */ /* 0x000fe40000410000 */
[----:B------:R-:W-:Y:S02]  /*3a70*/  FMUL.FTZ R70, R70, c[0x0][0x320] ;  /* 0x0000c80046467a20 */ /* 0x000fe40000410000 */
[----:B------:R-:W-:Y:S02]  /*3a80*/  FMUL.FTZ R71, R71, c[0x0][0x320] ;  /* 0x0000c80047477a20 */ /* 0x000fe40000410000 */
[----:B------:R-:W-:Y:S02]  /*3a90*/  FMUL.FTZ R64, R64, c[0x0][0x320] ;  /* 0x0000c80040407a20 */ /* 0x000fe40000410000 */
[----:B------:R-:W-:Y:S02]  /*3aa0*/  FMUL.FTZ R65, R65, c[0x0][0x320] ;  /* 0x0000c80041417a20 */ /* 0x000fe40000410000 */
        /* <DEDUP_REMOVED lines=8> */
[----:B-1----:R-:W-:Y:S02]  /*3b30*/  FMUL.FTZ R0, R76, c[0x0][0x320] ;  /* 0x0000c8004c007a20 */ /* 0x002fe40000410000 */
        /* <DEDUP_REMOVED lines=9> */
[----:B------:R-:W-:Y:S01]  /*3bd0*/  FMUL.FTZ R7, R7, c[0x0][0x320] ;  /* 0x0000c80007077a20 */ /* 0x000fe20000410000 */
[----:B------:R3:W1:Y:S08]  /*3be0*/  MUFU.TANH R37, R20 ;  /* 0x0000001400257308 */ /* 0x0006700000002400 */
[----:B------:R3:W1:Y:S08]  /*3bf0*/  MUFU.TANH R39, R23 ;  /* 0x0000001700277308 */ /* 0x0006700000002400 */
[----:B------:R3:W1:Y:S08]  /*3c00*/  MUFU.TANH R74, R0 ;  /* 0x00000000004a7308 */ /* 0x0006700000002400 */
[----:B------:R-:W1:Y:S08]  /*3c10*/  MUFU.TANH R77, R77 ;  /* 0x0000004d004d7308 */ /* 0x000e700000002400 */
        /* <DEDUP_REMOVED lines=24> */
[----:B------:R-:W-:Y:S01]  /*3da0*/  BSSY B0, `(.L_x_538) ;  /* 0x0000046000007945 */ /* 0x000fe20003800000 */
[----:B------:R-:W-:Y:S01]  /*3db0*/  BAR.SYNC.DEFER_BLOCKING 0x0 ;  /* 0x0000000000007b1d */ /* 0x000fe20000010000 */
[----:B------:R-:W-:-:S05]  /*3dc0*/  ISETP.GT.AND P2, PT, R175, 0x6f, PT ;  /* 0x0000006faf00780c */ /* 0x000fca0003f44270 */
[----:B------:R-:W-:Y:S05]  /*3dd0*/  @!P0 BRA `(.L_x_539) ;  /* 0x0000042000008947 */ /* 0x000fea0003800000 */
[----:B--234-:R-:W-:Y:S01]  /*3de0*/  IADD3 R2, R175, R121, R178 ;  /* 0x00000079af027210 */ /* 0x01cfe20007ffe0b2 */
[----:B------:R-:W-:-:S03]  /*3df0*/  IMAD.MOV.U32 R244, RZ, RZ, RZ ;  /* 0x000000fffff47224 */ /* 0x000fc600078e00ff */
        /* <DEDUP_REMOVED lines=8> */
[----:B------:R-:W2:Y:S01]  /*3e80*/  @!P2 LDG.E R244, [R4.64] ;  /* 0x0000000604f4a981 */ /* 0x000ea2000c1e1900 */
[----:B------:R-:W-:-:S04]  /*3e90*/  IMAD.MOV R0, RZ, RZ, -R0 ;  /* 0x000000ffff007224 */ /* 0x000fc800078e0a00 */
[----:B------:R-:W-:-:S04]  /*3ea0*/  IMAD R252, R0, c[0x0][0x2b8], R2 ;  /* 0x0000ae0000fc7a24 */ /* 0x000fc800078e0202 */
[----:B------:R-:W-:Y:S01]  /*3eb0*/  IMAD.WIDE.U32 R2, R252, c[0x0][0x1e0], RZ ;  /* 0x00007800fc027a25 */ /* 0x000fe200078e00ff */
[----:B------:R-:W-:-:S05]  /*3ec0*/  SHF.R.S32.HI R0, RZ, 0x1f, R252 ;  /* 0x0000001fff007819 */ /* 0x000fca00000114fc */
[----:B------:R-:W-:-:S04]  /*3ed0*/  IMAD R0, R0, c[0x0][0x1e0], RZ ;  /* 0x0000780000007a24 */ /* 0x000fc800078e02ff */
[----:B------:R-:W-:-:S04]  /*3ee0*/  IMAD R0, R252, c[0x0][0x1e4], R0 ;  /* 0x00007900fc007a24 */ /* 0x000fc800078e0200 */
[----:B------:R-:W-:Y:S01]  /*3ef0*/  IMAD.IADD R3, R3, 0x1, R0 ;  /* 0x0000000103037824 */ /* 0x000fe200078e0200 */
[----:B--2---:R-:W-:-:S03]  /*3f00*/  SHF.R.S32.HI R4, RZ, 0x1f, R244 ;  /* 0x0000001fff047819 */ /* 0x004fc600000114f4 */
[----:B------:R-:W-:-:S04]  /*3f10*/  IMAD.WIDE.U32 R2, R244, c[0x0][0x1f0], R2 ;  /* 0x00007c00f4027a25 */ /* 0x000fc800078e0002 */
[----:B------:R-:W-:Y:S01]  /*3f20*/  IMAD R4, R4, c[0x0][0x1f0], RZ ;  /* 0x00007c0004047a24 */ /* 0x000fe200078e02ff */
[----:B------:R-:W-:-:S03]  /*3f30*/  IADD3 R0, P1, R172, R2, RZ ;  /* 0x00000002ac007210 */ /* 0x000fc60007f3e0ff */
[----:B------:R-:W-:Y:S01]  /*3f40*/  IMAD R2, R244, c[0x0][0x1f4], R4 ;  /* 0x00007d00f4027a24 */ /* 0x000fe200078e0204 */
[----:B------:R-:W-:-:S04]  /*3f50*/  LEA R4, P0, R0, c[0x0][0x1c8], 0x1 ;  /* 0x0000720000047a11 */ /* 0x000fc800078008ff */
[----:B------:R-:W-:-:S04]  /*3f60*/  IADD3.X R2, R171, R3, R2, P1, !PT ;  /* 0x00000003ab027210 */ /* 0x000fc80000ffe402 */
[----:B------:R-:W-:Y:S01]  /*3f70*/  LEA.HI.X R0, R0, c[0x0][0x1cc], R2, 0x1, P0 ;  /* 0x0000730000007a11 */ /* 0x000fe200000f0c02 */
[----:B------:R-:W-:Y:S05]  /*3f80*/  BRA.DIV ~URZ, `(.L_x_540) ;  /* 0x000123a27f007947 */ /* 0x000fea000b800000 */
[----:B------:R2:W3:Y:S02]  /*3f90*/  SHFL.IDX PT, R5, R0, RZ, 0x181f ;  /* 0x00181fff00057589 */ /* 0x0004e400000e0000 */
.L_x_602:
[----:B------:R-:W-:Y:S05]  /*3fa0*/  BRA.DIV ~URZ, `(.L_x_541) ;  /* 0x000123f27f007947 */ /* 0x000fea000b800000 */
[----:B------:R-:W4:Y:S04]  /*3fb0*/  SHFL.IDX PT, R6, R4, RZ, 0x181f ;  /* 0x00181fff04067589 */ /* 0x000f2800000e0000 */
[----:B------:R-:W5:Y:S04]  /*3fc0*/  SHFL.IDX PT, R2, R4, 0x1, 0x181f ;  /* 0x00381f0004027f89 */ /* 0x000f6800000e0000 */
[----:B------:R-:W2:Y:S04]  /*3fd0*/  SHFL.IDX PT, R10, R4, 0x2, 0x181f ;  /* 0x00581f00040a7f89 */ /* 0x000ea800000e0000 */
[----:B------:R-:W3:Y:S04]  /*3fe0*/  SHFL.IDX PT, R3, R0, 0x1, 0x181f ;  /* 0x00381f0000037f89 */ /* 0x000ee800000e0000 */
[----:B------:R-:W1:Y:S04]  /*3ff0*/  SHFL.IDX PT, R8, R4, 0x3, 0x181f ;  /* 0x00781f0004087f89 */ /* 0x000e6800000e0000 */
[----:B------:R-:W1:Y:S04]  /*4000*/  SHFL.IDX PT, R11, R0, 0x2, 0x181f ;  /* 0x00581f00000b7f89 */ /* 0x000e6800000e0000 */
[----:B------:R-:W1:Y:S01]  /*4010*/  SHFL.IDX PT, R9, R4, 0x4, 0x181f ;  /* 0x00981f0004097f89 */ /* 0x000e6200000e0000 */
[----:B----4-:R-:W-:-:S03]  /*4020*/  IADD3 R6, P0, R6, R170, RZ ;  /* 0x000000aa06067210 */ /* 0x010fc60007f1e0ff */
[----:B------:R-:W-:Y:S01]  /*4030*/  SHFL.IDX PT, R12, R4, 0x5, 0x181f ;  /* 0x00b81f00040c7f89 */ /* 0x000fe200000e0000 */
[-C--:B-----5:R-:W-:Y:S01]  /*4040*/  IADD3 R2, P1, R2, R170.reuse, RZ ;  /* 0x000000aa02027210 */ /* 0x0a0fe20007f3e0ff */
[----:B---3--:R-:W-:Y:S02]  /*4050*/  IMAD.X R7, R5, 0x1, R36, P0 ;  /* 0x0000000105077824 */ /* 0x008fe400000e0624 */
[----:B------:R-:W3:Y:S01]  /*4060*/  SHFL.IDX PT, R15, R0, 0x3, 0x181f ;  /* 0x00781f00000f7f89 */ /* 0x000ee200000e0000 */
[----:B--2---:R-:W-:-:S03]  /*4070*/  IADD3 R10, P0, R10, R170, RZ ;  /* 0x000000aa0a0a7210 */ /* 0x004fc60007f1e0ff */
[----:B------:R-:W2:Y:S01]  /*4080*/  SHFL.IDX PT, R14, R0, 0x4, 0x181f ;  /* 0x00981f00000e7f89 */ /* 0x000ea200000e0000 */
[----:B------:R-:W-:-:S03]  /*4090*/  IMAD.X R3, R3, 0x1, R36, P1 ;  /* 0x0000000103037824 */ /* 0x000fc600008e0624 */
[----:B------:R-:W4:Y:S01]  /*40a0*/  SHFL.IDX PT, R13, R0, 0x5, 0x181f ;  /* 0x00b81f00000d7f89 */ /* 0x000f2200000e0000 */
[----:B-1----:R-:W-:-:S03]  /*40b0*/  IADD3 R8, P6, R8, R170, RZ ;  /* 0x000000aa08087210 */ /* 0x002fc60007fde0ff */
[----:B------:R1:W-:Y:S01]  /*40c0*/  LDGSTS.E.BYPASS.LTC128B.128 [R243+0x3900], [R6.64], !P5 ;  /* 0x0390000006f37fae */ /* 0x0003e2000e901d46 */
[----:B------:R-:W-:-:S03]  /*40d0*/  IMAD.X R11, R11, 0x1, R36, P0 ;  /* 0x000000010b0b7824 */ /* 0x000fc600000e0624 */
[----:B------:R5:W-:Y:S04]  /*40e0*/  LDGSTS.E.BYPASS.LTC128B.128 [R243+0x4100], [R2.64], !P5 ;  /* 0x0410000002f37fae */ /* 0x000be8000e901d46 */
[----:B------:R4:W-:Y:S04]  /*40f0*/  LDGSTS.E.BYPASS.LTC128B.128 [R243+0x4900], [R10.64], !P5 ;  /* 0x049000000af37fae */ /* 0x0009e8000e901d46 */
[----:B------:R-:W4:Y:S04]  /*4100*/  SHFL.IDX PT, R4, R4, 0x6, 0x181f ;  /* 0x00d81f0004047f89 */ /* 0x000f2800000e0000 */
[----:B------:R-:W4:Y:S01]  /*4110*/  SHFL.IDX PT, R0, R0, 0x6, 0x181f ;  /* 0x00d81f0000007f89 */ /* 0x000f2200000e0000 */
[-C--:B-1----:R-:W-:Y:S01]  /*4120*/  IADD3 R6, P1, R9, R170.reuse, RZ ;  /* 0x000000aa09067210 */ /* 0x082fe20007f3e0ff */
[----:B---3--:R-:W-:Y:S01]  /*4130*/  IMAD.X R9, R15, 0x1, R36, P6 ;  /* 0x000000010f097824 */ /* 0x008fe200030e0624 */
[----:B-----5:R-:W-:-:S03]  /*4140*/  IADD3 R2, P0, R12, R170, RZ ;  /* 0x000000aa0c027210 */ /* 0x020fc60007f1e0ff */
[--C-:B--2---:R-:W-:Y:S01]  /*4150*/  IMAD.X R7, R14, 0x1, R36.reuse, P1 ;  /* 0x000000010e077824 */ /* 0x104fe200008e0624 */
[----:B------:R1:W-:Y:S01]  /*4160*/  LDGSTS.E.BYPASS.LTC128B.128 [R243+0x5100], [R8.64], !P5 ;  /* 0x0510000008f37fae */ /* 0x0003e2000e901d46 */
[----:B----4-:R-:W-:-:S03]  /*4170*/  IMAD.X R3, R13, 0x1, R36, P0 ;  /* 0x000000010d037824 */ /* 0x010fc600000e0624 */
[----:B------:R1:W-:Y:S04]  /*4180*/  LDGSTS.E.BYPASS.LTC128B.128 [R243+0x5900], [R6.64], !P5 ;  /* 0x0590000006f37fae */ /* 0x0003e8000e901d46 */
[----:B------:R1:W-:Y:S02]  /*4190*/  LDGSTS.E.BYPASS.LTC128B.128 [R243+0x6100], [R2.64], !P5 ;  /* 0x0610000002f37fae */ /* 0x0003e4000e901d46 */
.L_x_603:
[----:B-1----:R-:W-:-:S04]  /*41a0*/  IADD3 R2, P0, R4, R170, RZ ;  /* 0x000000aa04027210 */ /* 0x002fc80007f1e0ff */
[----:B------:R-:W-:-:S05]  /*41b0*/  IADD3.X R3, R0, R36, RZ, P0, !PT ;  /* 0x0000002400037210 */ /* 0x000fca00007fe4ff */
[----:B------:R-:W-:Y:S01]  /*41c0*/  @!PT LDS RZ, [RZ] ;  /* 0x00000000fffff984 */ /* 0x000fe20000000800 */
[----:B------:R-:W-:Y:S01]  /*41d0*/  @!PT LDS RZ, [RZ] ;  /* 0x00000000fffff984 */ /* 0x000fe20000000800 */
[----:B------:R-:W-:Y:S01]  /*41e0*/  @!PT LDS RZ, [RZ] ;  /* 0x00000000fffff984 */ /* 0x000fe20000000800 */
[----:B------:R1:W-:Y:S04]  /*41f0*/  LDGSTS.E.BYPASS.LTC128B.128 [R243+0x6900], [R2.64], !P5 ;  /* 0x0690000002f37fae */ /* 0x0003e8000e901d46 */
.L_x_539:
[----:B--2-4-:R-:W-:Y:S05]  /*4200*/  BSYNC B0 ;  /* 0x0000000000007941 */ /* 0x014fea0003800000 */
.L_x_538:
[----:B-1-3--:R-:W2:Y:S04]  /*4210*/  LDL R3, [R1+0x5c] ;  /* 0x00005c0001037983 */ /* 0x00aea80000100800 */
[----:B------:R-:W2:Y:S04]  /*4220*/  LDL R0, [R1+0x6c] ;  /* 0x00006c0001007983 */ /* 0x000ea80000100800 */
[----:B------:R-:W3:Y:S04]  /*4230*/  LDL R2, [R1+0x68] ;  /* 0x0000680001027983 */ /* 0x000ee80000100800 */
[----:B------:R-:W0:Y:S01]  /*4240*/  LDGDEPBAR ;  /* 0x00000000000079af */ /* 0x000e220000000000 */
[----:B--2---:R-:W-:-:S04]  /*4250*/  IMAD.IADD R88, R0, 0x1, R3 ;  /* 0x0000000100587824 */ /* 0x004fc800078e0203 */
[----:B------:R-:W-:Y:S01]  /*4260*/  @P4 IMAD.HI.U32 R0, R88, c[0x0][0x2c8], RZ ;  /* 0x0000b20058004a27 */ /* 0x000fe200078e00ff */
[----:B---3--:R-:W-:-:S03]  /*4270*/  IADD3 R4, -R2, 0x1, R120 ;  /* 0x0000000102047810 */ /* 0x008fc60007ffe178 */
[----:B------:R-:W-:Y:S01]  /*4280*/  IMAD.IADD R5, R120, 0x1, -R2 ;  /* 0x0000000178057824 */ /* 0x000fe200078e0a02 */
[----:B------:R-:W-:Y:S02]  /*4290*/  @P4 SHF.R.U32.HI R88, RZ, c[0x0][0x2cc], R0 ;  /* 0x0000b300ff584a19 */ /* 0x000fe40000011600 */
[----:B------:R-:W-:Y:S01]  /*42a0*/  IADD3 R4, R4, -c[0x0][0x168], RZ ;  /* 0x80005a0004047a10 */ /* 0x000fe20007ffe0ff */
[----:B------:R-:W-:Y:S05]  /*42b0*/  BRA.DIV ~URZ, `(.L_x_542) ;  /* 0x000127b27f007947 */ /* 0x000fea000b800000 */
[----:B------:R1:W2:Y:S02]  /*42c0*/  SHFL.IDX PT, R0, R88, RZ, 0x1c1f ;  /* 0x001c1fff58007589 */ /* 0x0002a400000e0000 */
.L_x_604:
[----:B--2---:R-:W-:-:S05]  /*42d0*/  IMAD.IADD R0, R4, 0x1, R0 ;  /* 0x0000000104007824 */ /* 0x004fca00078e0200 */
[----:B------:R-:W-:-:S04]  /*42e0*/  IMNMX R0, R5, R0, PT ;  /* 0x0000000005007217 */ /* 0x000fc80003800200 */
[C---:B------:R-:W-:Y:S02]  /*42f0*/  ISETP.GT.AND P0, PT, R0.reuse, RZ, PT ;  /* 0x000000ff0000720c */ /* 0x040fe40003f04270 */
[C---:B------:R-:W-:Y:S02]  /*4300*/  ISETP.GT.AND P6, PT, R0.reuse, 0x1, PT ;  /* 0x000000010000780c */ /* 0x040fe40003fc4270 */
[----:B------:R-:W-:Y:S02]  /*4310*/  FSEL R9, R169, -INF , P0 ;  /* 0xff800000a9097808 */ /* 0x000fe40000000000 */
[C---:B------:R-:W-:Y:S02]  /*4320*/  ISETP.GT.AND P1, PT, R0.reuse, 0x8, PT ;  /* 0x000000080000780c */ /* 0x040fe40003f24270 */
[----:B------:R-:W-:Y:S02]  /*4330*/  ISETP.GT.AND P0, PT, R0, 0x9, PT ;  /* 0x000000090000780c */ /* 0x000fe40003f04270 */
[----:B------:R-:W-:-:S02]  /*4340*/  FSEL R10, R168, -INF , P6 ;  /* 0xff800000a80a7808 */ /* 0x000fc40003000000 */
[----:B------:R-:W-:Y:S02]  /*4350*/  FSEL R13, R166, -INF , P1 ;  /* 0xff800000a60d7808 */ /* 0x000fe40000800000 */
[----:B------:R-:W-:Y:S02]  /*4360*/  FSEL R15, R165, -INF , P0 ;  /* 0xff800000a50f7808 */ /* 0x000fe40000000000 */
[C---:B------:R-:W-:Y:S02]  /*4370*/  ISETP.GT.AND P6, PT, R0.reuse, 0x10, PT ;  /* 0x000000100000780c */ /* 0x040fe40003fc4270 */
        /* <DEDUP_REMOVED lines=46> */
[----:B------:R-:W-:Y:S01]  /*4660*/  FSEL R144, R16, -INF , P0 ;  /* 0xff80000010907808 */ /* 0x000fe20000000000 */
[----:B------:R-:W-:Y:S05]  /*4670*/  BRA.DIV ~URZ, `(.L_x_543) ;  /* 0x000124527f007947 */ /* 0x000fea000b800000 */
[----:B------:R-:W2:Y:S04]  /*4680*/  SHFL.IDX PT, R2, R88, 0x2, 0x1c1f ;  /* 0x005c1f0058027f89 */ /* 0x000ea800000e0000 */
[----:B------:R-:W3:Y:S04]  /*4690*/  SHFL.IDX PT, R3, R88, 0x1, 0x1c1f ;  /* 0x003c1f0058037f89 */ /* 0x000ee800000e0000 */
[----:B-1----:R-:W1:Y:S01]  /*46a0*/  SHFL.IDX PT, R88, R88, 0x3, 0x1c1f ;  /* 0x007c1f0058587f89 */ /* 0x002e6200000e0000 */
[----:B--2---:R-:W-:-:S02]  /*46b0*/  IMAD.IADD R2, R4, 0x1, R2 ;  /* 0x0000000104027824 */ /* 0x004fc400078e0202 */
[----:B---3--:R-:W-:-:S03]  /*46c0*/  IMAD.IADD R3, R4, 0x1, R3 ;  /* 0x0000000104037824 */ /* 0x008fc600078e0203 */
[----:B------:R-:W-:Y:S01]  /*46d0*/  IMNMX R2, R5, R2, PT ;  /* 0x0000000205027217 */ /* 0x000fe20003800200 */
[----:B-1----:R-:W-:-:S03]  /*46e0*/  IMAD.IADD R0, R4, 0x1, R88 ;  /* 0x0000000104007824 */ /* 0x002fc600078e0258 */
[C---:B------:R-:W-:Y:S02]  /*46f0*/  ISETP.GT.AND P6, PT, R2.reuse, RZ, PT ;  /* 0x000000ff0200720c */ /* 0x040fe40003fc4270 */
[C---:B------:R-:W-:Y:S02]  /*4700*/  ISETP.GT.AND P1, PT, R2.reuse, 0x1, PT ;  /* 0x000000010200780c */ /* 0x040fe40003f24270 */
[----:B------:R-:W-:Y:S02]  /*4710*/  ISETP.GT.AND P0, PT, R2, 0x8, PT ;  /* 0x000000080200780c */ /* 0x000fe40003f04270 */
[----:B------:R-:W-:Y:S02]  /*4720*/  FSEL R24, R185, -INF , P6 ;  /* 0xff800000b9187808 */ /* 0x000fe40003000000 */
[----:B------:R-:W-:Y:S02]  /*4730*/  FSEL R26, R183, -INF , P1 ;  /* 0xff800000b71a7808 */ /* 0x000fe40000800000 */
[----:B------:R-:W-:-:S02]  /*4740*/  FSEL R29, R182, -INF , P0 ;  /* 0xff800000b61d7808 */ /* 0x000fc40000000000 */
[C---:B------:R-:W-:Y:S02]  /*4750*/  ISETP.GT.AND P6, PT, R2.reuse, 0x9, PT ;  /* 0x000000090200780c */ /* 0x040fe40003fc4270 */
        /* <DEDUP_REMOVED lines=44> */
[----:B------:R-:W-:Y:S02]  /*4a20*/  IMNMX R3, R5, R3, PT ;  /* 0x0000000305037217 */ /* 0x000fe40003800200 */
[----:B------:R-:W-:Y:S02]  /*4a30*/  FSEL R182, R37, -INF , P6 ;  /* 0xff80000025b67808 */ /* 0x000fe40003000000 */
[----:B------:R-:W-:-:S02]  /*4a40*/  FSEL R181, R30, -INF , P1 ;  /* 0xff8000001eb57808 */ /* 0x000fc40000800000 */
[----:B------:R-:W-:Y:S02]  /*4a50*/  FSEL R180, R19, -INF , P0 ;  /* 0xff80000013b47808 */ /* 0x000fe40000000000 */
[----:B------:R-:W-:Y:S02]  /*4a60*/  ISETP.GT.AND P6, PT, R2, 0x69, PT ;  /* 0x000000690200780c */ /* 0x000fe40003fc4270 */
[C---:B------:R-:W-:Y:S02]  /*4a70*/  ISETP.GT.AND P1, PT, R3.reuse, RZ, PT ;  /* 0x000000ff0300720c */ /* 0x040fe40003f24270 */
[----:B------:R-:W-:Y:S02]  /*4a80*/  ISETP.GT.AND P0, PT, R3, 0x1, PT ;  /* 0x000000010300780c */ /* 0x000fe40003f04270 */
[----:B------:R-:W-:Y:S02]  /*4a90*/  FSEL R179, R18, -INF , P6 ;  /* 0xff80000012b37808 */ /* 0x000fe40003000000 */
[----:B------:R-:W-:-:S02]  /*4aa0*/  FSEL R7, R201, -INF , P1 ;  /* 0xff800000c9077808 */ /* 0x000fc40000800000 */
[----:B------:R-:W-:Y:S02]  /*4ab0*/  FSEL R8, R199, -INF , P0 ;  /* 0xff800000c7087808 */ /* 0x000fe40000000000 */
[C---:B------:R-:W-:Y:S02]  /*4ac0*/  ISETP.GT.AND P6, PT, R3.reuse, 0x8, PT ;  /* 0x000000080300780c */ /* 0x040fe40003fc4270 */
[C---:B------:R-:W-:Y:S02]  /*4ad0*/  ISETP.GT.AND P1, PT, R3.reuse, 0x9, PT ;  /* 0x000000090300780c */ /* 0x040fe40003f24270 */
        /* <DEDUP_REMOVED lines=43> */
[----:B------:R-:W-:Y:S02]  /*4d90*/  IMNMX R0, R5, R0, PT ;  /* 0x0000000005007217 */ /* 0x000fe40003800200 */
[----:B------:R-:W-:-:S02]  /*4da0*/  FSEL R150, R71, -INF , P6 ;  /* 0xff80000047967808 */ /* 0x000fc40003000000 */
[----:B------:R-:W-:Y:S02]  /*4db0*/  FSEL R145, R42, -INF , P1 ;  /* 0xff8000002a917808 */ /* 0x000fe40000800000 */
[----:B------:R-:W-:Y:S02]  /*4dc0*/  FSEL R146, R43, -INF , P0 ;  /* 0xff8000002b927808 */ /* 0x000fe40000000000 */
[C---:B------:R-:W-:Y:S02]  /*4dd0*/  ISETP.GT.AND P6, PT, R3.reuse, 0x68, PT ;  /* 0x000000680300780c */ /* 0x040fe40003fc4270 */
[----:B------:R-:W-:Y:S02]  /*4de0*/  ISETP.GT.AND P1, PT, R3, 0x69, PT ;  /* 0x000000690300780c */ /* 0x000fe40003f24270 */
[----:B------:R-:W-:Y:S02]  /*4df0*/  ISETP.GT.AND P0, PT, R0, RZ, PT ;  /* 0x000000ff0000720c */ /* 0x000fe40003f04270 */
        /* <DEDUP_REMOVED lines=42> */
[----:B------:R-:W-:-:S02]  /*50a0*/  FMNMX.FTZ R4, R9, R10, !PT ;  /* 0x0000000a09047209 */ /* 0x000fc40007810000 */
[----:B------:R-:W-:Y:S02]  /*50b0*/  FSEL R160, R85, -INF , P6 ;  /* 0xff80000055a07808 */ /* 0x000fe40003000000 */
[----:B------:R-:W-:Y:S02]  /*50c0*/  FSEL R159, R78, -INF , P1 ;  /* 0xff8000004e9f7808 */ /* 0x000fe40000800000 */
[----:B------:R-:W-:Y:S02]  /*50d0*/  FSEL R158, R79, -INF , P0 ;  /* 0xff8000004f9e7808 */ /* 0x000fe40000000000 */
        /* <DEDUP_REMOVED lines=9> */
[----:B------:R-:W-:Y:S02]  /*5170*/  FMNMX.FTZ R2, R15, R2, !PT ;  /* 0x000000020f027209 */ /* 0x000fe40007810000 */
[C---:B------:R-:W-:Y:S02]  /*5180*/  ISETP.GT.AND P6, PT, R0.reuse, 0x61, PT ;  /* 0x000000610000780c */ /* 0x040fe40003fc4270 */
[C---:B------:R-:W-:Y:S02]  /*5190*/  ISETP.GT.AND P1, PT, R0.reuse, 0x68, PT ;  /* 0x000000680000780c */ /* 0x040fe40003f24270 */
[----:B------:R-:W-:Y:S02]  /*51a0*/  ISETP.GT.AND P0, PT, R0, 0x69, PT ;  /* 0x000000690000780c */ /* 0x000fe40003f04270 */
        /* <DEDUP_REMOVED lines=101> */
[----:B------:R-:W-:Y:S02]  /*5800*/  FMNMX.FTZ R0, R144, R0, !PT ;  /* 0x0000000090007209 */ /* 0x000fe40007810000 */
[----:B------:R-:W-:Y:S01]  /*5810*/  FMNMX.FTZ R70, R149, R70, !PT ;  /* 0x0000004695467209 */ /* 0x000fe20007810000 */
[----:B------:R-:W1:Y:S01]  /*5820*/  SHFL.BFLY PT, R5, R69, 0x2, 0x1f ;  /* 0x0c401f0045057f89 */ /* 0x000e6200000e0000 */
[----:B------:R-:W-:-:S02]  /*5830*/  FSEL R147, R44, -INF , P0 ;  /* 0xff8000002c937808 */ /* 0x000fc40000000000 */
[----:B------:R-:W-:Y:S01]  /*5840*/  FMNMX.FTZ R2, R184, R3, !PT ;  /* 0x00000003b8027209 */ /* 0x000fe20007810000 */
[----:B------:R-:W2:Y:S03]  /*5850*/  SHFL.BFLY PT, R4, R0, 0x2, 0x1f ;  /* 0x0c401f0000047f89 */ /* 0x000ea600000e0000 */
[----:B------:R-:W-:Y:S01]  /*5860*/  FMNMX.FTZ R2, R147, R2, !PT ;  /* 0x0000000293027209 */ /* 0x000fe20007810000 */
[----:B------:R-:W3:Y:S04]  /*5870*/  SHFL.BFLY PT, R3, R70, 0x2, 0x1f ;  /* 0x0c401f0046037f89 */ /* 0x000ee800000e0000 */
[----:B------:R-:W4:Y:S01]  /*5880*/  SHFL.BFLY PT, R6, R2, 0x2, 0x1f ;  /* 0x0c401f0002067f89 */ /* 0x000f2200000e0000 */
[----:B-1----:R-:W-:-:S02]  /*5890*/  FMNMX.FTZ R69, R69, R5, !PT ;  /* 0x0000000545457209 */ /* 0x002fc40007810000 */
[----:B--2---:R-:W-:-:S03]  /*58a0*/  FMNMX.FTZ R0, R4, R0, !PT ;  /* 0x0000000004007209 */ /* 0x004fc60007810000 */
[----:B------:R-:W1:Y:S01]  /*58b0*/  SHFL.BFLY PT, R4, R69, 0x1, 0x1f ;  /* 0x0c201f0045047f89 */ /* 0x000e6200000e0000 */
[----:B---3--:R-:W-:-:S03]  /*58c0*/  FMNMX.FTZ R70, R70, R3, !PT ;  /* 0x0000000346467209 */ /* 0x008fc60007810000 */
[----:B------:R-:W2:Y:S01]  /*58d0*/  SHFL.BFLY PT, R71, R0, 0x1, 0x1f ;  /* 0x0c201f0000477f89 */ /* 0x000ea200000e0000 */
[----:B----4-:R-:W-:-:S03]  /*58e0*/  FMNMX.FTZ R6, R2, R6, !PT ;  /* 0x0000000602067209 */ /* 0x010fc60007810000 */
[----:B------:R-:W3:Y:S04]  /*58f0*/  SHFL.BFLY PT, R3, R70, 0x1, 0x1f ;  /* 0x0c201f0046037f89 */ /* 0x000ee800000e0000 */
[----:B------:R4:W4:Y:S01]  /*5900*/  SHFL.BFLY PT, R68, R6, 0x1, 0x1f ;  /* 0x0c201f0006447f89 */ /* 0x00092200000e0000 */
[----:B-1----:R-:W-:Y:S02]  /*5910*/  FMNMX.FTZ R69, R69, R4, !PT ;  /* 0x0000000445457209 */ /* 0x002fe40007810000 */
[----:B--2---:R-:W-:Y:S02]  /*5920*/  FMNMX.FTZ R71, R0, R71, !PT ;  /* 0x0000004700477209 */ /* 0x004fe40007810000 */
[----:B---3--:R-:W-:-:S03]  /*5930*/  FMNMX.FTZ R70, R70, R3, !PT ;  /* 0x0000000346467209 */ /* 0x008fc60007810000 */
.L_x_605:
[C---:B------:R-:W-:Y:S01]  /*5940*/  FMUL.FTZ R4, R71.reuse, c[0x0][0x2d0] ;  /* 0x0000b40047047a20 */ /* 0x040fe20000410000 */
[----:B------:R-:W-:Y:S01]  /*5950*/  FSETP.NEU.FTZ.AND P0, PT, R71, -INF , PT ;  /* 0xff8000004700780b */ /* 0x000fe20003f1d000 */
[----:B------:R-:W-:Y:S01]  /*5960*/  FMUL.FTZ R3, R70, c[0x0][0x2d0] ;  /* 0x0000b40046037a20 */ /* 0x000fe20000410000 */
[----:B----4-:R-:W-:Y:S01]  /*5970*/  FMNMX.FTZ R68, R68, R6, !PT ;  /* 0x0000000644447209 */ /* 0x010fe20007810000 */
[----:B------:R-:W-:Y:S01]  /*5980*/  WARPSYNC 0xffffffff ;  /* 0xffffffff00007948 */ /* 0x000fe20003800000 */
[----:B------:R-:W-:Y:S01]  /*5990*/  FSEL R4, R4, RZ, P0 ;  /* 0x000000ff04047208 */ /* 0x000fe20000000000 */
[----:B------:R-:W-:Y:S01]  /*59a0*/  LDSM.16.MT88.4 R44, [R225] ;  /* 0x00000000e12c783b */ /* 0x000fe20000004200 */
[----:B------:R-:W-:-:S03]  /*59b0*/  FSETP.NEU.FTZ.AND P0, PT, R70, -INF , PT ;  /* 0xff8000004600780b */ /* 0x000fc60003f1d000 */
[--C-:B------:R-:W-:Y:S01]  /*59c0*/  FFMA.FTZ R0, R9, c[0x0][0x2d0], -R4.reuse ;  /* 0x0000b40009007a23 */ /* 0x100fe20000010804 */
[----:B------:R-:W-:Y:S01]  /*59d0*/  FSEL R3, R3, RZ, P0 ;  /* 0x000000ff03037208 */ /* 0x000fe20000000000 */
[--C-:B------:R-:W-:Y:S01]  /*59e0*/  FFMA.FTZ R2, R25, c[0x0][0x2d0], -R4.reuse ;  /* 0x0000b40019027a23 */ /* 0x100fe20000010804 */
[----:B------:R-:W-:Y:S01]  /*59f0*/  FSETP.NEU.FTZ.AND P0, PT, R69, -INF , PT ;  /* 0xff8000004500780b */ /* 0x000fe20003f1d000 */
[----:B------:R1:W-:Y:S01]  /*5a00*/  MUFU.EX2 R207, R0 ;  /* 0x0000000000cf7308 */ /* 0x0003e20000000800 */
[----:B------:R2:W-:Y:S01]  /*5a10*/  STL [R1+0xa0], R224 ;  /* 0x0000a0e001007387 */ /* 0x0005e20000100800 */
[----:B------:R-:W-:Y:S02]  /*5a20*/  FFMA.FTZ R144, R144, c[0x0][0x2d0], -R4 ;  /* 0x0000b40090907a23 */ /* 0x000fe40000010804 */
[--C-:B------:R-:W-:Y:S01]  /*5a30*/  FFMA.FTZ R145, R145, c[0x0][0x2d0], -R3.reuse ;  /* 0x0000b40091917a23 */ /* 0x100fe20000010803 */
[----:B------:R-:W-:Y:S01]  /*5a40*/  LDSM.16.MT88.4 R52, [R229+0x800] ;  /* 0x00080000e534783b */ /* 0x000fe20000004200 */
[----:B------:R-:W-:-:S02]  /*5a50*/  FFMA.FTZ R146, R146, c[0x0][0x2d0], -R3 ;  /* 0x0000b40092927a23 */ /* 0x000fc40000010803 */
[----:B------:R3:W-:Y:S01]  /*5a60*/  MUFU.EX2 R217, R2 ;  /* 0x0000000200d97308 */ /* 0x0007e20000000800 */
[----:B------:R-:W-:Y:S01]  /*5a70*/  LDSM.16.MT88.4 R48, [R226] ;  /* 0x00000000e230783b */ /* 0x000fe20000004200 */
[--C-:B------:R-:W-:Y:S02]  /*5a80*/  FFMA.FTZ R148, R148, c[0x0][0x2d0], -R3.reuse ;  /* 0x0000b40094947a23 */ /* 0x100fe40000010803 */
[----:B------:R-:W-:Y:S02]  /*5a90*/  FFMA.FTZ R149, R149, c[0x0][0x2d0], -R3 ;  /* 0x0000b40095957a23 */ /* 0x000fe40000010803 */
[----:B-1----:R-:W-:-:S04]  /*5aa0*/  FFMA.FTZ R0, R10, c[0x0][0x2d0], -R4 ;  /* 0x0000b4000a007a23 */ /* 0x002fc80000010804 */
[----:B------:R1:W-:Y:S01]  /*5ab0*/  MUFU.EX2 R206, R0 ;  /* 0x0000000000ce7308 */ /* 0x0003e20000000800 */
[----:B---3--:R-:W-:-:S05]  /*5ac0*/  FMUL.FTZ R2, R69, c[0x0][0x2d0] ;  /* 0x0000b40045027a20 */ /* 0x008fca0000410000 */
[----:B------:R-:W-:Y:S02]  /*5ad0*/  FSEL R2, R2, RZ, P0 ;  /* 0x000000ff02027208 */ /* 0x000fe40000000000 */
[----:B------:R-:W-:Y:S01]  /*5ae0*/  FSETP.NEU.FTZ.AND P0, PT, R68, -INF , PT ;  /* 0xff8000004400780b */ /* 0x000fe20003f1d000 */
[----:B-1----:R-:W-:-:S04]  /*5af0*/  FFMA.FTZ R0, R13, c[0x0][0x2d0], -R4 ;  /* 0x0000b4000d007a23 */ /* 0x002fc80000010804 */
[----:B------:R1:W-:Y:S02]  /*5b00*/  MUFU.EX2 R208, R0 ;  /* 0x0000000000d07308 */ /* 0x0003e40000000800 */
[----:B-1----:R-:W-:-:S06]  /*5b10*/  FFMA.FTZ R0, R15, c[0x0][0x2d0], -R4 ;  /* 0x0000b4000f007a23 */ /* 0x002fcc0000010804 */
[----:B------:R1:W3:Y:S02]  /*5b20*/  MUFU.EX2 R197, R0 ;  /* 0x0000000000c57308 */ /* 0x0002e40000000800 */
[----:B-1----:R-:W-:-:S06]  /*5b30*/  FFMA.FTZ R0, R21, c[0x0][0x2d0], -R4 ;  /* 0x0000b40015007a23 */ /* 0x002fcc0000010804 */
[----:B------:R1:W4:Y:S02]  /*5b40*/  MUFU.EX2 R5, R0 ;  /* 0x0000000000057308 */ /* 0x0003240000000800 */
[----:B-1----:R-:W-:Y:S01]  /*5b50*/  FFMA.FTZ R0, R22, c[0x0][0x2d0], -R4 ;  /* 0x0000b40016007a23 */ /* 0x002fe20000010804 */
[----:B---3--:R-:W-:-:S05]  /*5b60*/  F2FP.BF16.PACK_AB R22, R197, R208 ;  /* 0x000000d0c516723e */ /* 0x008fca00000010ff */
[----:B------:R1:W-:Y:S02]  /*5b70*/  MUFU.EX2 R34, R0 ;  /* 0x0000000000227308 */ /* 0x0003e40000000800 */
[----:B-1----:R-:W-:-:S06]  /*5b80*/  FFMA.FTZ R0, R28, c[0x0][0x2d0], -R4 ;  /* 0x0000b4001c007a23 */ /* 0x002fcc0000010804 */
[----:B------:R1:W-:Y:S02]  /*5b90*/  MUFU.EX2 R222, R0 ;  /* 0x0000000000de7308 */ /* 0x0003e40000000800 */
[--C-:B-1----:R-:W-:Y:S01]  /*5ba0*/  FFMA.FTZ R0, R7, c[0x0][0x2d0], -R3.reuse ;  /* 0x0000b40007007a23 */ /* 0x102fe20000010803 */
[----:B----4-:R-:W-:Y:S01]  /*5bb0*/  MOV R7, R5 ;  /* 0x0000000500077202 */ /* 0x010fe20000000f00 */
[----:B------:R-:W-:-:S04]  /*5bc0*/  FFMA.FTZ R5, R17, c[0x0][0x2d0], -R3 ;  /* 0x0000b40011057a23 */ /* 0x000fc80000010803 */
[----:B------:R1:W-:Y:S08]  /*5bd0*/  MUFU.EX2 R204, R0 ;  /* 0x0000000000cc7308 */ /* 0x0003f00000000800 */
[----:B------:R3:W-:Y:S01]  /*5be0*/  MUFU.EX2 R218, R5 ;  /* 0x0000000500da7308 */ /* 0x0007e20000000800 */
[----:B-1----:R-:W-:-:S07]  /*5bf0*/  FFMA.FTZ R0, R8, c[0x0][0x2d0], -R3 ;  /* 0x0000b40008007a23 */ /* 0x002fce0000010803 */
[----:B------:R1:W4:Y:S01]  /*5c00*/  MUFU.EX2 R195, R0 ;  /* 0x0000000000c37308 */ /* 0x0003220000000800 */
[----:B---3--:R-:W-:-:S07]  /*5c10*/  FFMA.FTZ R5, R35, c[0x0][0x2d0], -R2 ;  /* 0x0000b40023057a23 */ /* 0x008fce0000010802 */
[----:B------:R3:W-:Y:S01]  /*5c20*/  MUFU.EX2 R220, R5 ;  /* 0x0000000500dc7308 */ /* 0x0007e20000000800 */
[----:B-1----:R-:W-:Y:S01]  /*5c30*/  FFMA.FTZ R0, R11, c[0x0][0x2d0], -R3 ;  /* 0x0000b4000b007a23 */ /* 0x002fe20000010803 */
[----:B----4-:R-:W-:-:S06]  /*5c40*/  F2FP.BF16.PACK_AB R21, R195, R204 ;  /* 0x000000ccc315723e */ /* 0x010fcc00000010ff */
[----:B------:R1:W-:Y:S01]  /*5c50*/  MUFU.EX2 R205, R0 ;  /* 0x0000000000cd7308 */ /* 0x0003e20000000800 */
[----:B---3--:R-:W-:Y:S02]  /*5c60*/  FFMA.FTZ R5, R36, c[0x0][0x2d0], -R2 ;  /* 0x0000b40024057a23 */ /* 0x008fe40000010802 */
[----:B------:R-:W3:Y:S05]  /*5c70*/  LDSM.16.MT88.4 R36, [R229] ;  /* 0x00000000e524783b */ /* 0x000eea0000004200 */
[----:B------:R-:W4:Y:S01]  /*5c80*/  MUFU.EX2 R247, R5 ;  /* 0x0000000500f77308 */ /* 0x000f220000000800 */
[----:B-1----:R-:W-:-:S07]  /*5c90*/  FFMA.FTZ R0, R12, c[0x0][0x2d0], -R3 ;  /* 0x0000b4000c007a23 */ /* 0x002fce0000010803 */
[----:B------:R1:W-:Y:S01]  /*5ca0*/  MUFU.EX2 R219, R0 ;  /* 0x0000000000db7308 */ /* 0x0003e20000000800 */
[----:B----4-:R-:W-:Y:S01]  /*5cb0*/  F2FP.BF16.PACK_AB R10, R247, R220 ;  /* 0x000000dcf70a723e */ /* 0x010fe200000010ff */
[----:B-1----:R-:W-:Y:S01]  /*5cc0*/  FFMA.FTZ R0, R14, c[0x0][0x2d0], -R3 ;  /* 0x0000b4000e007a23 */ /* 0x002fe20000010803 */
[----:B------:R-:W-:-:S05]  /*5cd0*/  F2FP.BF16.PACK_AB R14, R222, R217 ;  /* 0x000000d9de0e723e */ /* 0x000fca00000010ff */
[----:B------:R1:W-:Y:S02]  /*5ce0*/  MUFU.EX2 R200, R0 ;  /* 0x0000000000c87308 */ /* 0x0003e40000000800 */
[----:B-1----:R-:W-:-:S06]  /*5cf0*/  FFMA.FTZ R0, R16, c[0x0][0x2d0], -R3 ;  /* 0x0000b40010007a23 */ /* 0x002fcc0000010803 */
[----:B------:R1:W4:Y:S02]  /*5d00*/  MUFU.EX2 R216, R0 ;  /* 0x0000000000d87308 */ /* 0x0003240000000800 */
[----:B-1----:R-:W-:Y:S01]  /*5d10*/  FFMA.FTZ R0, R27, c[0x0][0x2d0], -R3 ;  /* 0x0000b4001b007a23 */ /* 0x002fe20000010803 */
[----:B----4-:R-:W-:-:S05]  /*5d20*/  F2FP.BF16.PACK_AB R13, R216, R200 ;  /* 0x000000c8d80d723e */ /* 0x010fca00000010ff */
[----:B------:R1:W4:Y:S02]  /*5d30*/  MUFU.EX2 R223, R0 ;  /* 0x0000000000df7308 */ /* 0x0003240000000800 */
[----:B-1----:R-:W-:Y:S01]  /*5d40*/  FFMA.FTZ R0, R24, c[0x0][0x2d0], -R2 ;  /* 0x0000b40018007a23 */ /* 0x002fe20000010802 */
[----:B----4-:R-:W-:-:S05]  /*5d50*/  F2FP.BF16.PACK_AB R15, R223, R218 ;  /* 0x000000dadf0f723e */ /* 0x010fca00000010ff */
[----:B------:R1:W-:Y:S02]  /*5d60*/  MUFU.EX2 R194, R0 ;  /* 0x0000000000c27308 */ /* 0x0003e40000000800 */
[----:B-1----:R-:W-:-:S06]  /*5d70*/  FFMA.FTZ R0, R26, c[0x0][0x2d0], -R2 ;  /* 0x0000b4001a007a23 */ /* 0x002fcc0000010802 */
[----:B------:R1:W4:Y:S02]  /*5d80*/  MUFU.EX2 R193, R0 ;  /* 0x0000000000c17308 */ /* 0x0003240000000800 */
[----:B-1----:R-:W-:Y:S01]  /*5d90*/  FFMA.FTZ R0, R29, c[0x0][0x2d0], -R2 ;  /* 0x0000b4001d007a23 */ /* 0x002fe20000010802 */
[----:B----4-:R-:W-:-:S05]  /*5da0*/  F2FP.BF16.PACK_AB R16, R193, R194 ;  /* 0x000000c2c110723e */ /* 0x010fca00000010ff */
[----:B------:R1:W-:Y:S02]  /*5db0*/  MUFU.EX2 R203, R0 ;  /* 0x0000000000cb7308 */ /* 0x0003e40000000800 */
[----:B-1----:R-:W-:-:S06]  /*5dc0*/  FFMA.FTZ R0, R31, c[0x0][0x2d0], -R2 ;  /* 0x0000b4001f007a23 */ /* 0x002fcc0000010802 */
[----:B------:R1:W-:Y:S02]  /*5dd0*/  MUFU.EX2 R210, R0 ;  /* 0x0000000000d27308 */ /* 0x0003e40000000800 */
[----:B-1----:R-:W-:-:S06]  /*5de0*/  FFMA.FTZ R0, R32, c[0x0][0x2d0], -R2 ;  /* 0x0000b40020007a23 */ /* 0x002fcc0000010802 */
[----:B------:R1:W-:Y:S02]  /*5df0*/  MUFU.EX2 R196, R0 ;  /* 0x0000000000c47308 */ /* 0x0003e40000000800 */
[----:B-1----:R-:W-:-:S06]  /*5e00*/  FFMA.FTZ R0, R33, c[0x0][0x2d0], -R2 ;  /* 0x0000b40021007a23 */ /* 0x002fcc0000010802 */
[----:B------:R1:W4:Y:S02]  /*5e10*/  MUFU.EX2 R215, R0 ;  /* 0x0000000000d77308 */ /* 0x0003240000000800 */
[----:B-1----:R-:W-:Y:S01]  /*5e20*/  FMUL.FTZ R0, R68, c[0x0][0x2d0] ;  /* 0x0000b40044007a20 */ /* 0x002fe20000410000 */
[----:B----4-:R-:W-:-:S04]  /*5e30*/  F2FP.BF16.PACK_AB R8, R215, R196 ;  /* 0x000000c4d708723e */ /* 0x010fc800000010ff */
[----:B------:R-:W-:-:S05]  /*5e40*/  FSEL R0, R0, RZ, P0 ;  /* 0x000000ff00007208 */ /* 0x000fca0000000000 */
[--C-:B------:R-:W-:Y:S01]  /*5e50*/  FFMA.FTZ R5, R18, c[0x0][0x2d0], -R0.reuse ;  /* 0x0000b40012057a23 */ /* 0x100fe20000010800 */
[----:B------:R-:W-:Y:S01]  /*5e60*/  F2FP.BF16.PACK_AB R18, R210, R203 ;  /* 0x000000cbd212723e */ /* 0x000fe200000010ff */
[--C-:B------:R-:W-:Y:S02]  /*5e70*/  FFMA.FTZ R6, R30, c[0x0][0x2d0], -R0.reuse ;  /* 0x0000b4001e067a23 */ /* 0x100fe40000010800 */
[----:B------:R1:W-:Y:S01]  /*5e80*/  MUFU.EX2 R202, R5 ;  /* 0x0000000500ca7308 */ /* 0x0003e20000000800 */
[----:B------:R-:W4:Y:S01]  /*5e90*/  LDSM.16.MT88.4 R28, [R225+0x800] ;  /* 0x00080000e11c783b */ /* 0x000f220000004200 */
[--C-:B------:R-:W-:Y:S02]  /*5ea0*/  FFMA.FTZ R154, R154, c[0x0][0x2d0], -R0.reuse ;  /* 0x0000b4009a9a7a23 */ /* 0x100fe40000010800 */
[--C-:B------:R-:W-:Y:S02]  /*5eb0*/  FFMA.FTZ R155, R155, c[0x0][0x2d0], -R0.reuse ;  /* 0x0000b4009b9b7a23 */ /* 0x100fe40000010800 */
[----:B------:R-:W-:-:S02]  /*5ec0*/  FFMA.FTZ R184, R184, c[0x0][0x2d0], -R0 ;  /* 0x0000b400b8b87a23 */ /* 0x000fc40000010800 */
[----:B------:R2:W-:Y:S01]  /*5ed0*/  MUFU.EX2 R214, R6 ;  /* 0x0000000600d67308 */ /* 0x0005e20000000800 */
[----:B-1----:R-:W-:-:S07]  /*5ee0*/  FFMA.FTZ R5, R19, c[0x0][0x2d0], -R0 ;  /* 0x0000b40013057a23 */ /* 0x002fce0000010800 */
[----:B------:R1:W1:Y:S01]  /*5ef0*/  MUFU.EX2 R192, R5 ;  /* 0x0000000500c07308 */ /* 0x0002620000000800 */
[----:B--2---:R-:W-:-:S04]  /*5f00*/  MOV R6, R34 ;  /* 0x0000002200067202 */ /* 0x004fc80000000f00 */
[----:B------:R-:W-:Y:S01]  /*5f10*/  F2FP.BF16.PACK_AB R12, R6, R7 ;  /* 0x00000007060c723e */ /* 0x000fe200000010ff */
[--C-:B-1----:R-:W-:Y:S01]  /*5f20*/  FFMA.FTZ R5, R20, c[0x0][0x2d0], -R0.reuse ;  /* 0x0000b40014057a23 */ /* 0x102fe20000010800 */
[----:B------:R-:W-:Y:S02]  /*5f30*/  F2FP.BF16.PACK_AB R17, R192, R202 ;  /* 0x000000cac011723e */ /* 0x000fe400000010ff */
[----:B------:R-:W-:Y:S01]  /*5f40*/  F2FP.BF16.PACK_AB R20, R206, R207 ;  /* 0x000000cfce14723e */ /* 0x000fe200000010ff */
[----:B------:R1:W-:Y:S02]  /*5f50*/  MUFU.EX2 R209, R5 ;  /* 0x0000000500d17308 */ /* 0x0003e40000000800 */
[----:B-1----:R-:W-:Y:S01]  /*5f60*/  FFMA.FTZ R5, R23, c[0x0][0x2d0], -R0 ;  /* 0x0000b40017057a23 */ /* 0x002fe20000010800 */
[----:B------:R-:W-:-:S05]  /*5f70*/  F2FP.BF16.PACK_AB R23, R219, R205 ;  /* 0x000000cddb17723e */ /* 0x000fca00000010ff */
[----:B------:R1:W2:Y:S02]  /*5f80*/  MUFU.EX2 R224, R5 ;  /* 0x0000000500e07308 */ /* 0x0002a40000000800 */
[C---:B---3--:R-:W-:Y:S08]  /*5f90*/  HMMA.16816.F32.BF16 R32, R20.reuse, R36, RZ ;  /* 0x000000241420723c */ /* 0x048ff000000418ff */
[----:B------:R-:W-:Y:S01]  /*5fa0*/  HMMA.16816.F32.BF16 R60, R20, R44, RZ ;  /* 0x0000002c143c723c */ /* 0x000fe200000418ff */
[----:B-1----:R-:W-:Y:S01]  /*5fb0*/  FFMA.FTZ R5, R40, c[0x0][0x2d0], -R0 ;  /* 0x0000b40028057a23 */ /* 0x002fe20000010800 */
[----:B--2---:R-:W-:-:S03]  /*5fc0*/  F2FP.BF16.PACK_AB R19, R224, R209 ;  /* 0x000000d1e013723e */ /* 0x004fc600000010ff */
[----:B------:R1:W2:Y:S03]  /*5fd0*/  MUFU.EX2 R221, R5 ;  /* 0x0000000500dd7308 */ /* 0x0002a60000000800 */
[----:B------:R-:W-:Y:S08]  /*5fe0*/  HMMA.16816.F32.BF16 R72, R20, R48, RZ ;  /* 0x000000301448723c */ /* 0x000ff000000418ff */
[----:B------:R-:W-:Y:S01]  /*5ff0*/  HMMA.16816.F32.BF16 R24, R16, R44, RZ ;  /* 0x0000002c1018723c */ /* 0x000fe200000418ff */
[----:B-1----:R-:W-:-:S07]  /*6000*/  FFMA.FTZ R5, R41, c[0x0][0x2d0], -R0 ;  /* 0x0000b40029057a23 */ /* 0x002fce0000010800 */
[----:B------:R-:W-:Y:S01]  /*6010*/  HMMA.16816.F32.BF16 R56, R16, R36, RZ ;  /* 0x000000241038723c */ /* 0x000fe200000418ff */
[----:B--2---:R-:W-:Y:S01]  /*6020*/  F2FP.BF16.PACK_AB R9, R221, R214 ;  /* 0x000000d6dd09723e */ /* 0x004fe200000010ff */
[----:B------:R1:W-:Y:S06]  /*6030*/  MUFU.EX2 R248, R5 ;  /* 0x0000000500f87308 */ /* 0x0003ec0000000800 */
[C---:B------:R-:W-:Y:S01]  /*6040*/  HMMA.16816.F32.BF16 R88, R12.reuse, R52, R32 ;  /* 0x000000340c58723c */ /* 0x040fe20000041820 */
[----:B------:R-:W-:Y:S07]  /*6050*/  LDSM.16.MT88.4 R32, [R226+0x800] ;  /* 0x00080000e220783b */ /* 0x000fee0000004200 */
[----:B----4-:R-:W-:Y:S01]  /*6060*/  HMMA.16816.F32.BF16 R76, R12, R28, R60 ;  /* 0x0000001c0c4c723c */ /* 0x010fe2000004183c */
[----:B-1----:R-:W-:-:S02]  /*6070*/  FFMA.FTZ R5, R42, c[0x0][0x2d0], -R0 ;  /* 0x0000b4002a057a23 */ /* 0x002fc40000010800 */
[----:B------:R-:W1:Y:S02]  /*6080*/  LDSM.16.MT88.4 R40, [R228] ;  /* 0x00000000e428783b */ /* 0x000e640000004200 */
[----:B------:R-:W2:Y:S03]  /*6090*/  MUFU.EX2 R212, R5 ;  /* 0x0000000500d47308 */ /* 0x000ea60000000800 */
[----:B------:R-:W-:Y:S01]  /*60a0*/  HMMA.16816.F32.BF16 R64, R16, R48, RZ ;  /* 0x000000301040723c */ /* 0x000fe200000418ff */
[----:B--2---:R-:W-:Y:S01]  /*60b0*/  F2FP.BF16.PACK_AB R11, R212, R248 ;  /* 0x000000f8d40b723e */ /* 0x004fe200000010ff */
[----:B------:R-:W-:-:S04]  /*60c0*/  FFMA.FTZ R5, R124, c[0x0][0x2d0], -R4 ;  /* 0x0000b4007c057a23 */ /* 0x000fc80000010804 */
[----:B------:R2:W3:Y:S02]  /*60d0*/  MUFU.EX2 R198, R5 ;  /* 0x0000000500c67308 */ /* 0x0004e40000000800 */
[C---:B------:R-:W-:Y:S01]  /*60e0*/  HMMA.16816.F32.BF16 R80, R8.reuse, R28, R24 ;  /* 0x0000001c0850723c */ /* 0x040fe20000041818 */
[----:B------:R-:W4:Y:S07]  /*60f0*/  LDSM.16.MT88.4 R24, [R228+0x800] ;  /* 0x00080000e418783b */ /* 0x000f2e0000004200 */
[----:B------:R-:W-:Y:S01]  /*6100*/  HMMA.16816.F32.BF16 R84, R8, R52, R56 ;  /* 0x000000340854723c */ /* 0x000fe20000041838 */
[----:B--2---:R-:W-:Y:S01]  /*6110*/  FFMA.FTZ R5, R125, c[0x0][0x2d0], -R4 ;  /* 0x0000b4007d057a23 */ /* 0x004fe20000010804 */
[----:B---3--:R-:W-:-:S06]  /*6120*/  MOV R125, R198 ;  /* 0x000000c6007d7202 */ /* 0x008fcc0000000f00 */
[-C--:B-1----:R-:W-:Y:S01]  /*6130*/  HMMA.16816.F32.BF16 R56, R16, R40.reuse, RZ ;  /* 0x000000281038723c */ /* 0x082fe200000418ff */
[----:B------:R1:W-:Y:S07]  /*6140*/  MUFU.EX2 R213, R5 ;  /* 0x0000000500d57308 */ /* 0x0003ee0000000800 */
[----:B------:R-:W-:Y:S08]  /*6150*/  HMMA.16816.F32.BF16 R60, R20, R40, RZ ;  /* 0x00000028143c723c */ /* 0x000ff000000418ff */
[----:B------:R-:W-:Y:S01]  /*6160*/  HMMA.16816.F32.BF16 R96, R8, R32, R64 ;  /* 0x000000200860723c */ /* 0x000fe20000041840 */
[----:B-1----:R-:W-:-:S04]  /*6170*/  FFMA.FTZ R5, R126, c[0x0][0x2d0], -R4 ;  /* 0x0000b4007e057a23 */ /* 0x002fc80000010804 */
[----:B------:R1:W-:Y:S03]  /*6180*/  MUFU.EX2 R126, R5 ;  /* 0x00000005007e7308 */ /* 0x0003e60000000800 */
[----:B------:R-:W-:Y:S08]  /*6190*/  HMMA.16816.F32.BF16 R100, R12, R32, R72 ;  /* 0x000000200c64723c */ /* 0x000ff00000041848 */
[----:B----4-:R-:W-:Y:S01]  /*61a0*/  HMMA.16816.F32.BF16 R104, R8, R24, R56 ;  /* 0x000000180868723c */ /* 0x010fe20000041838 */
[----:B-1----:R-:W-:-:S07]  /*61b0*/  FFMA.FTZ R5, R127, c[0x0][0x2d0], -R4 ;  /* 0x0000b4007f057a23 */ /* 0x002fce0000010804 */
[----:B------:R-:W-:Y:S01]  /*61c0*/  HMMA.16816.F32.BF16 R56, R16, R38, RZ ;  /* 0x000000261038723c */ /* 0x000fe200000418ff */
[----:B------:R1:W-:Y:S07]  /*61d0*/  MUFU.EX2 R198, R5 ;  /* 0x0000000500c67308 */ /* 0x0003ee0000000800 */
[----:B------:R-:W-:Y:S08]  /*61e0*/  HMMA.16816.F32.BF16 R108, R12, R24, R60 ;  /* 0x000000180c6c723c */ /* 0x000ff0000004183c */
[----:B------:R-:W-:Y:S01]  /*61f0*/  HMMA.16816.F32.BF16 R60, R16, R46, RZ ;  /* 0x0000002e103c723c */ /* 0x000fe200000418ff */
[----:B-1----:R-:W-:-:S04]  /*6200*/  FFMA.FTZ R5, R116, c[0x0][0x2d0], -R3 ;  /* 0x0000b40074057a23 */ /* 0x002fc80000010803 */
[----:B------:R1:W-:Y:S03]  /*6210*/  MUFU.EX2 R124, R5 ;  /* 0x00000005007c7308 */ /* 0x0003e60000000800 */
[----:B------:R-:W-:Y:S08]  /*6220*/  HMMA.16816.F32.BF16 R64, R8, R54, R56 ;  /* 0x000000360840723c */ /* 0x000ff00000041838 */
[----:B------:R-:W-:Y:S01]  /*6230*/  HMMA.16816.F32.BF16 R56, R16, R50, RZ ;  /* 0x000000321038723c */ /* 0x000fe200000418ff */
[----:B-1----:R-:W-:Y:S01]  /*6240*/  FFMA.FTZ R5, R117, c[0x0][0x2d0], -R3 ;  /* 0x0000b40075057a23 */ /* 0x002fe20000010803 */
[----:B------:R-:W-:-:S06]  /*6250*/  MOV R117, R215 ;  /* 0x000000d700757202 */ /* 0x000fcc0000000f00 */
[----:B------:R-:W-:Y:S08]  /*6260*/  HMMA.16816.F32.BF16 R16, R16, R42, RZ ;  /* 0x0000002a1010723c */ /* 0x000ff000000418ff */
[C---:B------:R-:W-:Y:S08]  /*6270*/  HMMA.16816.F32.BF16 R60, R8.reuse, R30, R60 ;  /* 0x0000001e083c723c */ /* 0x040ff0000004183c */
[C---:B------:R-:W-:Y:S08]  /*6280*/  HMMA.16816.F32.BF16 R56, R8.reuse, R34, R56 ;  /* 0x000000220838723c */ /* 0x040ff00000041838 */
[----:B------:R-:W-:Y:S01]  /*6290*/  HMMA.16816.F32.BF16 R92, R8, R26, R16 ;  /* 0x0000001a085c723c */ /* 0x000fe20000041810 */
[----:B------:R1:W2:Y:S01]  /*62a0*/  MUFU.EX2 R8, R5 ;  /* 0x0000000500087308 */ /* 0x0002a20000000800 */
[----:B------:R-:W3:Y:S06]  /*62b0*/  LDSM.16.MT88.4 R16, [R225+0x1000] ;  /* 0x00100000e110783b */ /* 0x000eec0000004200 */
[C---:B------:R-:W-:Y:S08]  /*62c0*/  HMMA.16816.F32.BF16 R44, R20.reuse, R46, RZ ;  /* 0x0000002e142c723c */ /* 0x040ff000000418ff */
[----:B------:R-:W-:Y:S01]  /*62d0*/  HMMA.16816.F32.BF16 R36, R20, R38, RZ ;  /* 0x000000261424723c */ /* 0x000fe200000418ff */
[----:B-1----:R-:W-:Y:S01]  /*62e0*/  FFMA.FTZ R5, R118, c[0x0][0x2d0], -R3 ;  /* 0x0000b40076057a23 */ /* 0x002fe20000010803 */
[----:B------:R-:W-:-:S03]  /*62f0*/  MOV R118, R214 ;  /* 0x000000d600767202 */ /* 0x000fc60000000f00 */
[----:B------:R1:W-:Y:S03]  /*6300*/  MUFU.EX2 R127, R5 ;  /* 0x00000005007f7308 */ /* 0x0003e60000000800 */
[C---:B------:R-:W-:Y:S08]  /*6310*/  HMMA.16816.F32.BF16 R48, R20.reuse, R50, RZ ;  /* 0x000000321430723c */ /* 0x040ff000000418ff */
[----:B------:R-:W-:Y:S01]  /*6320*/  HMMA.16816.F32.BF16 R20, R20, R42, RZ ;  /* 0x0000002a1414723c */ /* 0x000fe200000418ff */
[----:B-1----:R-:W-:Y:S01]  /*6330*/  FFMA.FTZ R5, R119, c[0x0][0x2d0], -R3 ;  /* 0x0000b40077057a23 */ /* 0x002fe20000010803 */
[----:B--2---:R-:W-:-:S06]  /*6340*/  MOV R119, R8 ;  /* 0x0000000800777202 */ /* 0x004fcc0000000f00 */
[C---:B------:R-:W-:Y:S01]  /*6350*/  HMMA.16816.F32.BF16 R28, R12.reuse, R30, R44 ;  /* 0x0000001e0c1c723c */ /* 0x040fe2000004182c */
[----:B------:R1:W2:Y:S07]  /*6360*/  MUFU.EX2 R199, R5 ;  /* 0x0000000500c77308 */ /* 0x0002ae0000000800 */
[C---:B------:R-:W-:Y:S08]  /*6370*/  HMMA.16816.F32.BF16 R36, R12.reuse, R54, R36 ;  /* 0x000000360c24723c */ /* 0x040ff00000041824 */
[----:B------:R-:W-:Y:S01]  /*6380*/  HMMA.16816.F32.BF16 R48, R12, R34, R48 ;  /* 0x000000220c30723c */ /* 0x000fe20000041830 */
[----:B-1----:R-:W-:-:S04]  /*6390*/  FFMA.FTZ R5, R120, c[0x0][0x2d0], -R2 ;  /* 0x0000b40078057a23 */ /* 0x002fc80000010802 */
[----:B------:R1:W-:Y:S03]  /*63a0*/  MUFU.EX2 R249, R5 ;  /* 0x0000000500f97308 */ /* 0x0003e60000000800 */
[----:B------:R-:W-:Y:S07]  /*63b0*/  HMMA.16816.F32.BF16 R20, R12, R26, R20 ;  /* 0x0000001a0c14723c */ /* 0x000fee0000041814 */
[----:B------:R-:W-:-:S02]  /*63c0*/  F2FP.BF16.PACK_AB R12, R213, R125 ;  /* 0x0000007dd50c723e */ /* 0x000fc400000010ff */
[----:B------:R-:W-:Y:S02]  /*63d0*/  F2FP.BF16.PACK_AB R13, R119, R124 ;  /* 0x0000007c770d723e */ /* 0x000fe400000010ff */
[----:B------:R-:W-:Y:S01]  /*63e0*/  F2FP.BF16.PACK_AB R14, R198, R126 ;  /* 0x0000007ec60e723e */ /* 0x000fe200000010ff */
[----:B-1----:R-:W-:Y:S01]  /*63f0*/  FFMA.FTZ R5, R121, c[0x0][0x2d0], -R2 ;  /* 0x0000b40079057a23 */ /* 0x002fe20000010802 */
[----:B--2---:R-:W-:-:S03]  /*6400*/  F2FP.BF16.PACK_AB R15, R199, R127 ;  /* 0x0000007fc70f723e */ /* 0x004fc600000010ff */
[----:B------:R1:W2:Y:S04]  /*6410*/  MUFU.EX2 R251, R5 ;  /* 0x0000000500fb7308 */ /* 0x0002a80000000800 */
[C---:B---3--:R-:W-:Y:S08]  /*6420*/  HMMA.16816.F32.BF16 R76, R12.reuse, R16, R76 ;  /* 0x000000100c4c723c */ /* 0x048ff0000004184c */
[----:B------:R-:W-:Y:S01]  /*6430*/  HMMA.16816.F32.BF16 R28, R12, R18, R28 ;  /* 0x000000120c1c723c */ /* 0x000fe2000004181c */
        /* <DEDUP_REMOVED lines=13> */
[----:B-1----:R-:W-:-:S06]  /*6510*/  FFMA.FTZ R5, R115, c[0x0][0x2d0], -R0 ;  /* 0x0000b40073057a23 */ /* 0x002fcc0000010800 */
[----:B------:R-:W1:Y:S02]  /*6520*/  MUFU.EX2 R120, R5 ;  /* 0x0000000500787308 */ /* 0x000e640000000800 */
[----:B-1----:R-:W-:Y:S01]  /*6530*/  F2FP.BF16.PACK_AB R11, R120, R211 ;  /* 0x000000d3780b723e */ /* 0x002fe200000010ff */
[----:B------:R-:W-:Y:S02]  /*6540*/  FFMA.FTZ R5, R140, c[0x0][0x2d0], -R4 ;  /* 0x0000b4008c057a23 */ /* 0x000fe40000010804 */
[----:B------:R-:W-:-:S04]  /*6550*/  FFMA.FTZ R140, R187, c[0x0][0x2d0], -R2 ;  /* 0x0000b400bb8c7a23 */ /* 0x000fc80000010802 */
[C---:B------:R-:W-:Y:S08]  /*6560*/  HMMA.16816.F32.BF16 R80, R8.reuse, R16, R80 ;  /* 0x000000100850723c */ /* 0x040ff00000041850 */
[----:B------:R-:W-:Y:S01]  /*6570*/  HMMA.16816.F32.BF16 R72, R8, R18, R60 ;  /* 0x000000120848723c */ /* 0x000fe2000004183c */
[----:B------:R-:W1:Y:S07]  /*6580*/  LDSM.16.MT88.4 R16, [R229+0x1000] ;  /* 0x00100000e510783b */ /* 0x000e6e0000004200 */
[-C--:B-1----:R-:W-:Y:S08]  /*6590*/  HMMA.16816.F32.BF16 R52, R12, R16.reuse, R88 ;  /* 0x000000100c34723c */ /* 0x082ff00000041858 */
[C---:B------:R-:W-:Y:S08]  /*65a0*/  HMMA.16816.F32.BF16 R44, R8.reuse, R16, R84 ;  /* 0x00000010082c723c */ /* 0x040ff00000041854 */
[-C--:B------:R-:W-:Y:S08]  /*65b0*/  HMMA.16816.F32.BF16 R40, R8, R18.reuse, R64 ;  /* 0x000000120828723c */ /* 0x080ff00000041840 */
[C---:B------:R-:W-:Y:S01]  /*65c0*/  HMMA.16816.F32.BF16 R24, R12.reuse, R18, R36 ;  /* 0x000000120c18723c */ /* 0x040fe20000041824 */
[----:B------:R-:W1:Y:S07]  /*65d0*/  LDSM.16.MT88.4 R16, [R226+0x1000] ;  /* 0x00100000e210783b */ /* 0x000e6e0000004200 */
[-C--:B-1----:R-:W-:Y:S07]  /*65e0*/  HMMA.16816.F32.BF16 R36, R12, R16.reuse, R100 ;  /* 0x000000100c24723c */ /* 0x082fee0000041864 */
[----:B------:R-:W-:Y:S01]  /*65f0*/  MOV R100, R248 ;  /* 0x000000f800647202 */ /* 0x000fe20000000f00 */
[----:B------:R-:W-:Y:S01]  /*6600*/  HMMA.16816.F32.BF16 R64, R8, R16, R96 ;  /* 0x000000100840723c */ /* 0x000fe20000041860 */
[----:B------:R-:W-:-:S02]  /*6610*/  MOV R103, R213 ;  /* 0x000000d500677202 */ /* 0x000fc40000000f00 */
[----:B------:R-:W-:Y:S02]  /*6620*/  MOV R101, R211 ;  /* 0x000000d300657202 */ /* 0x000fe40000000f00 */
[----:B------:R-:W-:Y:S02]  /*6630*/  MOV R102, R212 ;  /* 0x000000d400667202 */ /* 0x000fe40000000f00 */
[----:B------:R-:W-:Y:S01]  /*6640*/  MOV R99, R247 ;  /* 0x000000f700637202 */ /* 0x000fe20000000f00 */
[----:B------:R-:W-:Y:S01]  /*6650*/  HMMA.16816.F32.BF16 R60, R8, R18, R56 ;  /* 0x00000012083c723c */ /* 0x000fe20000041838 */
[----:B------:R1:W-:Y:S01]  /*6660*/  MUFU.EX2 R247, R5 ;  /* 0x0000000500f77308 */ /* 0x0003e20000000800 */
[----:B------:R-:W-:Y:S02]  /*6670*/  MOV R96, R221 ;  /* 0x000000dd00607202 */ /* 0x000fe40000000f00 */
[----:B------:R-:W-:Y:S02]  /*6680*/  MOV R97, R222 ;  /* 0x000000de00617202 */ /* 0x000fe40000000f00 */
[----:B------:R-:W-:-:S02]  /*6690*/  MOV R98, R223 ;  /* 0x000000df00627202 */ /* 0x000fc40000000f00 */
[----:B------:R-:W-:Y:S01]  /*66a0*/  HMMA.16816.F32.BF16 R48, R12, R18, R48 ;  /* 0x000000120c30723c */ /* 0x000fe20000041830 */
[----:B------:R-:W2:Y:S01]  /*66b0*/  LDSM.16.MT88.4 R16, [R228+0x1000] ;  /* 0x00100000e410783b */ /* 0x000ea20000004200 */
[--C-:B-1----:R-:W-:Y:S02]  /*66c0*/  FFMA.FTZ R5, R141, c[0x0][0x2d0], -R4.reuse ;  /* 0x0000b4008d057a23 */ /* 0x102fe40000010804 */
[--C-:B------:R-:W-:Y:S02]  /*66d0*/  FFMA.FTZ R141, R170, c[0x0][0x2d0], -R4.reuse ;  /* 0x0000b400aa8d7a23 */ /* 0x100fe40000010804 */
[----:B------:R1:W3:Y:S02]  /*66e0*/  MUFU.EX2 R248, R5 ;  /* 0x0000000500f87308 */ /* 0x0002e40000000800 */
[--C-:B-1----:R-:W-:Y:S02]  /*66f0*/  FFMA.FTZ R5, R142, c[0x0][0x2d0], -R4.reuse ;  /* 0x0000b4008e057a23 */ /* 0x102fe40000010804 */
[----:B------:R-:W-:-:S04]  /*6700*/  FFMA.FTZ R142, R169, c[0x0][0x2d0], -R4 ;  /* 0x0000b400a98e7a23 */ /* 0x000fc80000010804 */
[----:B------:R1:W-:Y:S01]  /*6710*/  MUFU.EX2 R250, R5 ;  /* 0x0000000500fa7308 */ /* 0x0003e20000000800 */
[----:B--2---:R-:W-:Y:S01]  /*6720*/  HMMA.16816.F32.BF16 R56, R8, R18, R92 ;  /* 0x000000120838723c */ /* 0x004fe2000004185c */
[----:B-1----:R-:W-:-:S07]  /*6730*/  FFMA.FTZ R5, R143, c[0x0][0x2d0], -R4 ;  /* 0x0000b4008f057a23 */ /* 0x002fce0000010804 */
[C---:B------:R-:W-:Y:S01]  /*6740*/  HMMA.16816.F32.BF16 R32, R12.reuse, R18, R20 ;  /* 0x000000120c20723c */ /* 0x040fe20000041814 */
[----:B------:R-:W-:Y:S01]  /*6750*/  FFMA.FTZ R143, R168, c[0x0][0x2d0], -R4 ;  /* 0x0000b400a88f7a23 */ /* 0x000fe20000010804 */
[----:B------:R1:W2:Y:S05]  /*6760*/  MUFU.EX2 R92, R5 ;  /* 0x00000005005c7308 */ /* 0x0002aa0000000800 */
[----:B------:R-:W-:Y:S01]  /*6770*/  MOV R23, R220 ;  /* 0x000000dc00177202 */ /* 0x000fe20000000f00 */
[----:B------:R-:W-:Y:S01]  /*6780*/  HMMA.16816.F32.BF16 R84, R12, R16, R108 ;  /* 0x000000100c54723c */ /* 0x000fe2000004186c */
[----:B------:R-:W-:Y:S02]  /*6790*/  MOV R21, R217 ;  /* 0x000000d900157202 */ /* 0x000fe40000000f00 */
[----:B------:R-:W-:-:S02]  /*67a0*/  MOV R22, R218 ;  /* 0x000000da00167202 */ /* 0x000fc40000000f00 */
[----:B------:R-:W-:Y:S02]  /*67b0*/  MOV R20, R116 ;  /* 0x0000007400147202 */ /* 0x000fe40000000f00 */
[----:B------:R-:W-:Y:S01]  /*67c0*/  MOV R116, R216 ;  /* 0x000000d800747202 */ /* 0x000fe20000000f00 */
[----:B------:R-:W-:Y:S01]  /*67d0*/  HMMA.16816.F32.BF16 R88, R8, R16, R104 ;  /* 0x000000100858723c */ /* 0x000fe20000041868 */
[----:B------:R-:W4:Y:S01]  /*67e0*/  LDSM.16.MT88.4 R16, [R225+0x1800] ;  /* 0x00180000e110783b */ /* 0x000f220000004200 */
[----:B---3--:R-:W-:Y:S01]  /*67f0*/  F2FP.BF16.PACK_AB R12, R248, R247 ;  /* 0x000000f7f80c723e */ /* 0x008fe200000010ff */
        /* <DEDUP_REMOVED lines=12> */
[----:B------:R-:W-:-:S04]  /*68c0*/  FFMA.FTZ R136, R159, c[0x0][0x2d0], -R0 ;  /* 0x0000b4009f887a23 */ /* 0x000fc80000010800 */
[----:B------:R1:W-:Y:S02]  /*68d0*/  MUFU.EX2 R213, R5 ;  /* 0x0000000500d57308 */ /* 0x0003e40000000800 */
[----:B----4-:R-:W-:Y:S01]  /*68e0*/  HMMA.16816.F32.BF16 R76, R12, R16, R76 ;  /* 0x000000100c4c723c */ /* 0x010fe2000004184c */
[--C-:B-1----:R-:W-:Y:S02]  /*68f0*/  FFMA.FTZ R5, R137, c[0x0][0x2d0], -R2.reuse ;  /* 0x0000b40089057a23 */ /* 0x102fe40000010802 */
[--C-:B------:R-:W-:Y:S01]  /*6900*/  FFMA.FTZ R137, R183, c[0x0][0x2d0], -R2.reuse ;  /* 0x0000b400b7897a23 */ /* 0x100fe20000010802 */
[----:B------:R-:W-:Y:S02]  /*6910*/  MOV R183, R100 ;  /* 0x0000006400b77202 */ /* 0x000fe40000000f00 */
[----:B------:R1:W2:Y:S02]  /*6920*/  MUFU.EX2 R215, R5 ;  /* 0x0000000500d77308 */ /* 0x0002a40000000800 */
[--C-:B-1----:R-:W-:Y:S01]  /*6930*/  FFMA.FTZ R5, R138, c[0x0][0x2d0], -R2.reuse ;  /* 0x0000b4008a057a23 */ /* 0x102fe20000010802 */
[----:B--2---:R-:W-:Y:S01]  /*6940*/  F2FP.BF16.PACK_AB R8, R215, R213 ;  /* 0x000000d5d708723e */ /* 0x004fe200000010ff */
[----:B------:R-:W-:-:S04]  /*6950*/  FFMA.FTZ R138, R185, c[0x0][0x2d0], -R2 ;  /* 0x0000b400b98a7a23 */ /* 0x000fc80000010802 */
[----:B------:R1:W-:Y:S01]  /*6960*/  MUFU.EX2 R217, R5 ;  /* 0x0000000500d97308 */ /* 0x0003e20000000800 */
[----:B------:R-:W-:Y:S02]  /*6970*/  FFMA.FTZ R185, R147, c[0x0][0x2d0], -R0 ;  /* 0x0000b40093b97a23 */ /* 0x000fe40000010800 */
[--C-:B-1----:R-:W-:Y:S02]  /*6980*/  FFMA.FTZ R5, R139, c[0x0][0x2d0], -R2.reuse ;  /* 0x0000b4008b057a23 */ /* 0x102fe40000010802 */
[----:B------:R-:W-:-:S03]  /*6990*/  FFMA.FTZ R139, R186, c[0x0][0x2d0], -R2 ;  /* 0x0000b400ba8b7a23 */ /* 0x000fc60000010802 */
        /* <DEDUP_REMOVED lines=12> */
[----:B------:R-:W-:-:S06]  /*6a60*/  FFMA.FTZ R5, R177, c[0x0][0x2d0], -R4 ;  /* 0x0000b400b1057a23 */ /* 0x000fcc0000010804 */
[C---:B------:R-:W-:Y:S08]  /*6a70*/  HMMA.16816.F32.BF16 R128, R8.reuse, R18, R72 ;  /* 0x000000120880723c */ /* 0x040ff00000041848 */
[----:B------:R-:W-:Y:S07]  /*6a80*/  HMMA.16816.F32.BF16 R132, R8, R16, R80 ;  /* 0x000000100884723c */ /* 0x000fee0000041850 */
[----:B------:R-:W-:Y:S01]  /*6a90*/  MOV R81, R127 ;  /* 0x0000007f00517202 */ /* 0x000fe20000000f00 */
[----:B------:R-:W-:Y:S01]  /*6aa0*/  HMMA.16816.F32.BF16 R72, R12, R18, R28 ;  /* 0x000000120c48723c */ /* 0x000fe2000004181c */
[----:B------:R-:W1:Y:S01]  /*6ab0*/  LDSM.16.MT88.4 R16, [R229+0x1800] ;  /* 0x00180000e510783b */ /* 0x000e620000004200 */
[----:B------:R-:W-:-:S02]  /*6ac0*/  MOV R80, R126 ;  /* 0x0000007e00507202 */ /* 0x000fc40000000f00 */
[----:B------:R-:W-:Y:S02]  /*6ad0*/  MOV R83, R121 ;  /* 0x0000007900537202 */ /* 0x000fe40000000f00 */
[----:B------:R-:W-:Y:S01]  /*6ae0*/  MOV R82, R120 ;  /* 0x0000007800527202 */ /* 0x000fe20000000f00 */
[--C-:B------:R-:W-:Y:S01]  /*6af0*/  FFMA.FTZ R29, R191, c[0x0][0x2d0], -R2.reuse ;  /* 0x0000b400bf1d7a23 */ /* 0x100fe20000010802 */
[----:B------:R-:W-:Y:S01]  /*6b00*/  MOV R31, R125 ;  /* 0x0000007d001f7202 */ /* 0x000fe20000000f00 */
[--C-:B------:R-:W-:Y:S01]  /*6b10*/  FFMA.FTZ R28, R190, c[0x0][0x2d0], -R2.reuse ;  /* 0x0000b400be1c7a23 */ /* 0x100fe20000010802 */
[----:B------:R-:W-:Y:S01]  /*6b20*/  MOV R30, R124 ;  /* 0x0000007c001e7202 */ /* 0x000fe20000000f00 */
[----:B------:R-:W-:Y:S01]  /*6b30*/  MUFU.EX2 R186, R29 ;  /* 0x0000001d00ba7308 */ /* 0x000fe20000000800 */
[-C--:B-1----:R-:W-:Y:S08]  /*6b40*/  HMMA.16816.F32.BF16 R124, R8, R16.reuse, R44 ;  /* 0x00000010087c723c */ /* 0x082ff0000004182c */
[----:B------:R-:W-:Y:S08]  /*6b50*/  HMMA.16816.F32.BF16 R52, R12, R16, R52 ;  /* 0x000000100c34723c */ /* 0x000ff00000041834 */
[-C--:B------:R-:W-:Y:S08]  /*6b60*/  HMMA.16816.F32.BF16 R120, R8, R18.reuse, R40 ;  /* 0x000000120878723c */ /* 0x080ff00000041828 */
[----:B------:R-:W-:Y:S01]  /*6b70*/  HMMA.16816.F32.BF16 R44, R12, R18, R24 ;  /* 0x000000120c2c723c */ /* 0x000fe20000041818 */
[----:B------:R-:W1:Y:S06]  /*6b80*/  LDSM.16.MT88.4 R16, [R226+0x1800] ;  /* 0x00180000e210783b */ /* 0x000e6c0000004200 */
[----:B------:R-:W-:-:S02]  /*6b90*/  FFMA.FTZ R27, R189, c[0x0][0x2d0], -R2 ;  /* 0x0000b400bd1b7a23 */ /* 0x000fc40000010802 */
[----:B------:R-:W-:Y:S02]  /*6ba0*/  FFMA.FTZ R26, R188, c[0x0][0x2d0], -R2 ;  /* 0x0000b400bc1a7a23 */ /* 0x000fe40000010802 */
[--C-:B------:R-:W-:Y:S01]  /*6bb0*/  FFMA.FTZ R25, R163, c[0x0][0x2d0], -R0.reuse ;  /* 0x0000b400a3197a23 */ /* 0x100fe20000010800 */
[----:B------:R-:W-:Y:S01]  /*6bc0*/  MOV R163, R23 ;  /* 0x0000001700a37202 */ /* 0x000fe20000000f00 */
[----:B------:R-:W-:Y:S01]  /*6bd0*/  FFMA.FTZ R24, R162, c[0x0][0x2d0], -R0 ;  /* 0x0000b400a2187a23 */ /* 0x000fe20000010800 */
[----:B------:R-:W-:Y:S01]  /*6be0*/  MOV R162, R22 ;  /* 0x0000001600a27202 */ /* 0x000fe20000000f00 */
[----:B------:R-:W-:Y:S08]  /*6bf0*/  MUFU.EX2 R188, R28 ;  /* 0x0000001c00bc7308 */ /* 0x000ff00000000800 */
[----:B------:R-:W-:Y:S08]  /*6c00*/  MUFU.EX2 R190, R27 ;  /* 0x0000001b00be7308 */ /* 0x000ff00000000800 */
[----:B------:R-:W-:Y:S08]  /*6c10*/  MUFU.EX2 R187, R25 ;  /* 0x0000001900bb7308 */ /* 0x000ff00000000800 */
[----:B------:R-:W-:Y:S01]  /*6c20*/  MUFU.EX2 R189, R24 ;  /* 0x0000001800bd7308 */ /* 0x000fe20000000800 */
[-C--:B-1----:R-:W-:Y:S08]  /*6c30*/  HMMA.16816.F32.BF16 R40, R12, R16.reuse, R36 ;  /* 0x000000100c28723c */ /* 0x082ff00000041824 */
[C---:B------:R-:W-:Y:S07]  /*6c40*/  HMMA.16816.F32.BF16 R112, R8.reuse, R16, R64 ;  /* 0x000000100870723c */ /* 0x040fee0000041840 */
[--C-:B------:R-:W-:Y:S01]  /*6c50*/  FFMA.FTZ R65, R174, c[0x0][0x2d0], -R4.reuse ;  /* 0x0000b400ae417a23 */ /* 0x100fe20000010804 */
[----:B------:R-:W-:Y:S01]  /*6c60*/  HMMA.16816.F32.BF16 R108, R8, R18, R60 ;  /* 0x00000012086c723c */ /* 0x000fe2000004183c */
[----:B------:R-:W-:Y:S01]  /*6c70*/  FFMA.FTZ R64, R173, c[0x0][0x2d0], -R4 ;  /* 0x0000b400ad407a23 */ /* 0x000fe20000010804 */
[----:B------:R-:W-:Y:S01]  /*6c80*/  MOV R173, R82 ;  /* 0x0000005200ad7202 */ /* 0x000fe20000000f00 */
[--C-:B------:R-:W-:Y:S01]  /*6c90*/  FFMA.FTZ R66, R151, c[0x0][0x2d0], -R3.reuse ;  /* 0x0000b40097427a23 */ /* 0x100fe20000010803 */
[----:B------:R-:W-:Y:S01]  /*6ca0*/  MOV R174, R83 ;  /* 0x0000005300ae7202 */ /* 0x000fe20000000f00 */
[----:B------:R-:W-:-:S02]  /*6cb0*/  FFMA.FTZ R67, R150, c[0x0][0x2d0], -R3 ;  /* 0x0000b40096437a23 */ /* 0x000fc40000010803 */
[--C-:B------:R-:W-:Y:S01]  /*6cc0*/  FFMA.FTZ R63, R172, c[0x0][0x2d0], -R4.reuse ;  /* 0x0000b400ac3f7a23 */ /* 0x100fe20000010804 */
[----:B------:R-:W-:Y:S01]  /*6cd0*/  HMMA.16816.F32.BF16 R48, R12, R18, R48 ;  /* 0x000000120c30723c */ /* 0x000fe20000041830 */
[----:B------:R-:W1:Y:S01]  /*6ce0*/  LDSM.16.MT88.4 R16, [R228+0x1800] ;  /* 0x00180000e410783b */ /* 0x000e620000004200 */
[----:B------:R-:W-:Y:S01]  /*6cf0*/  FFMA.FTZ R62, R171, c[0x0][0x2d0], -R4 ;  /* 0x0000b400ab3e7a23 */ /* 0x000fe20000010804 */
[----:B------:R-:W-:Y:S01]  /*6d00*/  MOV R171, R80 ;  /* 0x0000005000ab7202 */ /* 0x000fe20000000f00 */
[--C-:B------:R-:W-:Y:S01]  /*6d10*/  FFMA.FTZ R61, R153, c[0x0][0x2d0], -R3.reuse ;  /* 0x0000b400993d7a23 */ /* 0x100fe20000010803 */
[----:B------:R-:W-:Y:S01]  /*6d20*/  MOV R172, R81 ;  /* 0x0000005100ac7202 */ /* 0x000fe20000000f00 */
[----:B------:R-:W-:Y:S02]  /*6d30*/  FFMA.FTZ R60, R152, c[0x0][0x2d0], -R3 ;  /* 0x0000b400983c7a23 */ /* 0x000fe40000010803 */
[--C-:B------:R-:W-:Y:S01]  /*6d40*/  FFMA.FTZ R150, R182, c[0x0][0x2d0], -R2.reuse ;  /* 0x0000b400b6967a23 */ /* 0x100fe20000010802 */
[----:B------:R-:W-:Y:S01]  /*6d50*/  MOV R182, R99 ;  /* 0x0000006300b67202 */ /* 0x000fe20000000f00 */
[--C-:B------:R-:W-:Y:S01]  /*6d60*/  FFMA.FTZ R151, R181, c[0x0][0x2d0], -R2.reuse ;  /* 0x0000b400b5977a23 */ /* 0x100fe20000010802 */
[----:B------:R-:W-:Y:S01]  /*6d70*/  MOV R181, R98 ;  /* 0x0000006200b57202 */ /* 0x000fe20000000f00 */
[--C-:B------:R-:W-:Y:S01]  /*6d80*/  FFMA.FTZ R152, R180, c[0x0][0x2d0], -R2.reuse ;  /* 0x0000b400b4987a23 */ /* 0x100fe20000010802 */
[----:B------:R-:W-:Y:S01]  /*6d90*/  MOV R180, R97 ;  /* 0x0000006100b47202 */ /* 0x000fe20000000f00 */
[----:B------:R-:W-:Y:S01]  /*6da0*/  FFMA.FTZ R153, R179, c[0x0][0x2d0], -R2 ;  /* 0x0000b400b3997a23 */ /* 0x000fe20000010802 */
[----:B------:R-:W-:Y:S01]  /*6db0*/  MOV R179, R96 ;  /* 0x0000006000b37202 */ /* 0x000fe20000000f00 */
[--C-:B------:R-:W-:Y:S01]  /*6dc0*/  FFMA.FTZ R2, R160, c[0x0][0x2d0], -R0.reuse ;  /* 0x0000b400a0027a23 */ /* 0x100fe20000010800 */
[-C--:B-1----:R-:W-:Y:S07]  /*6dd0*/  HMMA.16816.F32.BF16 R104, R8, R16.reuse, R88 ;  /* 0x000000100868723c */ /* 0x082fee0000041858 */
[----:B------:R-:W-:Y:S01]  /*6de0*/  MOV R91, R92 ;  /* 0x0000005c005b7202 */ /* 0x000fe20000000f00 */
[----:B------:R-:W-:Y:S01]  /*6df0*/  HMMA.16816.F32.BF16 R36, R12, R16, R84 ;  /* 0x000000100c24723c */ /* 0x000fe20000041854 */
[----:B------:R-:W-:Y:S01]  /*6e00*/  MOV R90, R118 ;  /* 0x00000076005a7202 */ /* 0x000fe20000000f00 */
[--C-:B------:R-:W-:Y:S01]  /*6e10*/  FFMA.FTZ R118, R157, c[0x0][0x2d0], -R0.reuse ;  /* 0x0000b4009d767a23 */ /* 0x100fe20000010800 */
[----:B------:R-:W-:Y:S01]  /*6e20*/  MOV R89, R117 ;  /* 0x0000007500597202 */ /* 0x000fe20000000f00 */
[----:B------:R-:W-:Y:S01]  /*6e30*/  FFMA.FTZ R117, R156, c[0x0][0x2d0], -R0 ;  /* 0x0000b4009c757a23 */ /* 0x000fe20000010800 */
[----:B------:R-:W-:-:S02]  /*6e40*/  MOV R88, R116 ;  /* 0x0000007400587202 */ /* 0x000fc40000000f00 */
[----:B------:R-:W-:Y:S01]  /*6e50*/  MOV R17, R6 ;  /* 0x0000000600117202 */ /* 0x000fe20000000f00 */
[-C--:B------:R-:W-:Y:S01]  /*6e60*/  HMMA.16816.F32.BF16 R92, R8, R18.reuse, R56 ;  /* 0x00000012085c723c */ /* 0x080fe20000041838 */
[--C-:B------:R-:W-:Y:S01]  /*6e70*/  FFMA.FTZ R6, R178, c[0x0][0x2d0], -R4.reuse ;  /* 0x0000b400b2067a23 */ /* 0x100fe20000010804 */
[----:B------:R-:W-:Y:S02]  /*6e80*/  MOV R87, R101 ;  /* 0x0000006500577202 */ /* 0x000fe40000000f00 */
[----:B------:R-:W-:Y:S01]  /*6e90*/  MOV R16, R7 ;  /* 0x0000000700107202 */ /* 0x000fe20000000f00 */
[--C-:B------:R-:W-:Y:S01]  /*6ea0*/  FFMA.FTZ R7, R175, c[0x0][0x2d0], -R4.reuse ;  /* 0x0000b400af077a23 */ /* 0x100fe20000010804 */
[----:B------:R-:W-:Y:S01]  /*6eb0*/  MOV R101, R201 ;  /* 0x000000c900657202 */ /* 0x000fe20000000f00 */
[----:B------:R-:W-:Y:S01]  /*6ec0*/  FFMA.FTZ R8, R176, c[0x0][0x2d0], -R4 ;  /* 0x0000b400b0087a23 */ /* 0x000fe20000010804 */
[----:B------:R-:W-:Y:S01]  /*6ed0*/  MOV R59, R200 ;  /* 0x000000c8003b7202 */ /* 0x000fe20000000f00 */
[--C-:B------:R-:W-:Y:S01]  /*6ee0*/  FFMA.FTZ R9, R164, c[0x0][0x2d0], -R3.reuse ;  /* 0x0000b400a4097a23 */ /* 0x100fe20000010803 */
[----:B------:R1:W-:Y:S01]  /*6ef0*/  MUFU.EX2 R200, R5 ;  /* 0x0000000500c87308 */ /* 0x0003e20000000800 */
[----:B------:R-:W-:Y:S01]  /*6f00*/  MOV R84, R119 ;  /* 0x0000007700547202 */ /* 0x000fe20000000f00 */
[----:B------:R-:W-:Y:S01]  /*6f10*/  FFMA.FTZ R4, R165, c[0x0][0x2d0], -R3 ;  /* 0x0000b400a5047a23 */ /* 0x000fe20000010803 */
[----:B------:R-:W-:Y:S01]  /*6f20*/  MOV R58, R196 ;  /* 0x000000c4003a7202 */ /* 0x000fe20000000f00 */
[----:B------:R-:W-:Y:S01]  /*6f30*/  FFMA.FTZ R119, R158, c[0x0][0x2d0], -R0 ;  /* 0x0000b4009e777a23 */ /* 0x000fe20000010800 */
[----:B------:R-:W-:Y:S01]  /*6f40*/  MOV R86, R102 ;  /* 0x0000006600567202 */ /* 0x000fe20000000f00 */
[----:B------:R-:W-:Y:S01]  /*6f50*/  HMMA.16816.F32.BF16 R32, R12, R18, R32 ;  /* 0x000000120c20723c */ /* 0x000fe20000041820 */
[----:B------:R-:W-:Y:S01]  /*6f60*/  MOV R102, R199 ;  /* 0x000000c700667202 */ /* 0x000fe20000000f00 */
[----:B------:R2:W-:Y:S01]  /*6f70*/  MUFU.EX2 R201, R6 ;  /* 0x0000000600c97308 */ /* 0x0005e20000000800 */
[----:B------:R-:W-:Y:S01]  /*6f80*/  MOV R175, R20 ;  /* 0x0000001400af7202 */ /* 0x000fe20000000f00 */
[----:B------:R-:W-:Y:S01]  /*6f90*/  LDSM.16.MT88.4 R12, [R226+0x2000] ;  /* 0x00200000e20c783b */ /* 0x000fe20000004200 */
[----:B------:R-:W-:-:S02]  /*6fa0*/  MOV R157, R17 ;  /* 0x00000011009d7202 */ /* 0x000fc40000000f00 */
[----:B------:R-:W-:Y:S02]  /*6fb0*/  MOV R116, R197 ;  /* 0x000000c500747202 */ /* 0x000fe40000000f00 */
[----:B------:R-:W-:Y:S01]  /*6fc0*/  MOV R85, R103 ;  /* 0x0000006700557202 */ /* 0x000fe20000000f00 */
[--C-:B-1----:R-:W-:Y:S01]  /*6fd0*/  FFMA.FTZ R5, R166, c[0x0][0x2d0], -R3.reuse ;  /* 0x0000b400a6057a23 */ /* 0x102fe20000010803 */
[----:B------:R-:W-:Y:S01]  /*6fe0*/  MUFU.EX2 R199, R8 ;  /* 0x0000000800c77308 */ /* 0x000fe20000000800 */
[----:B------:R-:W-:Y:S02]  /*6ff0*/  MOV R103, R198 ;  /* 0x000000c600677202 */ /* 0x000fe40000000f00 */
[----:B------:R-:W-:Y:S02]  /*7000*/  MOV R165, R30 ;  /* 0x0000001e00a57202 */ /* 0x000fe40000000f00 */
[----:B------:R-:W-:Y:S01]  /*7010*/  MOV R164, R31 ;  /* 0x0000001f00a47202 */ /* 0x000fe20000000f00 */
[----:B--2---:R-:W-:-:S02]  /*7020*/  FFMA.FTZ R6, R167, c[0x0][0x2d0], -R3 ;  /* 0x0000b400a7067a23 */ /* 0x004fc40000010803 */
[----:B------:R1:W-:Y:S01]  /*7030*/  MUFU.EX2 R196, R5 ;  /* 0x0000000500c47308 */ /* 0x0003e20000000800 */
[----:B------:R-:W-:Y:S01]  /*7040*/  FFMA.FTZ R3, R161, c[0x0][0x2d0], -R0 ;  /* 0x0000b400a1037a23 */ /* 0x000fe20000010800 */
[----:B------:R-:W-:Y:S01]  /*7050*/  MOV R161, R21 ;  /* 0x0000001500a17202 */ /* 0x000fe20000000f00 */
[----:B------:R-:W-:Y:S01]  /*7060*/  FADD.FTZ R0, R207, R206 ;  /* 0x000000cecf007221 */ /* 0x000fe20000010000 */
[----:B------:R-:W-:Y:S01]  /*7070*/  MOV R206, R16 ;  /* 0x0000001000ce7202 */ /* 0x000fe20000000f00 */
[----:B------:R-:W2:Y:S01]  /*7080*/  LDSM.16.MT88.4 R20, [R225+0x2000] ;  /* 0x00200000e114783b */ /* 0x000ea20000004200 */
[----:B------:R-:W-:Y:S01]  /*7090*/  MOV R207, R116 ;  /* 0x0000007400cf7202 */ /* 0x000fe20000000f00 */
[----:B------:R-:W-:Y:S01]  /*70a0*/  FADD.FTZ R116, R202, R192 ;  /* 0x000000c0ca747221 */ /* 0x000fe20000010000 */
[----:B------:R3:W4:Y:S01]  /*70b0*/  MUFU.EX2 R197, R6 ;  /* 0x0000000600c57308 */ /* 0x0007220000000800 */
[----:B------:R-:W2:Y:S01]  /*70c0*/  LDSM.16.MT88.4 R16, [R229+0x2000] ;  /* 0x00200000e510783b */ /* 0x000ea20000004200 */
[----:B------:R-:W-:Y:S01]  /*70d0*/  MOV R178, R101 ;  /* 0x0000006500b27202 */ /* 0x000fe20000000f00 */
[----:B------:R-:W-:Y:S01]  /*70e0*/  FADD.FTZ R0, R208, R0 ;  /* 0x00000000d0007221 */ /* 0x000fe20000010000 */
[----:B------:R-:W-:-:S02]  /*70f0*/  MOV R177, R102 ;  /* 0x0000006600b17202 */ /* 0x000fc40000000f00 */
[----:B------:R-:W-:Y:S01]  /*7100*/  MOV R176, R103 ;  /* 0x0000006700b07202 */ /* 0x000fe20000000f00 */
[----:B-1----:R-:W-:Y:S01]  /*7110*/  FADD.FTZ R5, R204, R195 ;  /* 0x000000c3cc057221 */ /* 0x002fe20000010000 */
[----:B------:R-:W1:Y:S01]  /*7120*/  MUFU.EX2 R198, R7 ;  /* 0x0000000700c67308 */ /* 0x000e620000000800 */
[----:B------:R-:W-:Y:S02]  /*7130*/  MOV R156, R58 ;  /* 0x0000003a009c7202 */ /* 0x000fe40000000f00 */
[----:B------:R-:W-:Y:S01]  /*7140*/  FADD.FTZ R30, R205, R5 ;  /* 0x00000005cd1e7221 */ /* 0x000fe20000010000 */
[----:B------:R-:W-:Y:S02]  /*7150*/  MOV R147, R59 ;  /* 0x0000003b00937202 */ /* 0x000fe40000000f00 */
[----:B------:R-:W-:Y:S01]  /*7160*/  MOV R158, R88 ;  /* 0x00000058009e7202 */ /* 0x000fe20000000f00 */
[----:B---3--:R-:W-:Y:S01]  /*7170*/  FADD.FTZ R6, R194, R193 ;  /* 0x000000c1c2067221 */ /* 0x008fe20000010000 */
[----:B------:R3:W-:Y:S01]  /*7180*/  MUFU.EX2 R195, R9 ;  /* 0x0000000900c37308 */ /* 0x0007e20000000800 */
[----:B----4-:R-:W-:-:S02]  /*7190*/  F2FP.BF16.PACK_AB R5, R196, R197 ;  /* 0x000000c5c405723e */ /* 0x010fc400000010ff */
[----:B------:R-:W-:Y:S01]  /*71a0*/  FADD.FTZ R31, R203, R6 ;  /* 0x00000006cb1f7221 */ /* 0x000fe20000010000 */
[----:B------:R-:W-:Y:S02]  /*71b0*/  MOV R159, R89 ;  /* 0x00000059009f7202 */ /* 0x000fe40000000f00 */
[----:B------:R-:W-:Y:S02]  /*71c0*/  MOV R160, R90 ;  /* 0x0000005a00a07202 */ /* 0x000fe40000000f00 */
[----:B------:R4:W2:Y:S01]  /*71d0*/  MUFU.EX2 R194, R4 ;  /* 0x0000000400c27308 */ /* 0x0008a20000000800 */
[----:B-1----:R-:W-:Y:S02]  /*71e0*/  F2FP.BF16.PACK_AB R6, R198, R199 ;  /* 0x000000c7c606723e */ /* 0x002fe400000010ff */
[----:B------:R-:W-:Y:S02]  /*71f0*/  MOV R169, R91 ;  /* 0x0000005b00a97202 */ /* 0x000fe40000000f00 */
[----:B------:R-:W-:-:S02]  /*7200*/  MOV R168, R84 ;  /* 0x0000005400a87202 */ /* 0x000fc40000000f00 */
[----:B------:R-:W-:Y:S01]  /*7210*/  MOV R167, R85 ;  /* 0x0000005500a77202 */ /* 0x000fe20000000f00 */
[----:B---3--:R-:W1:Y:S01]  /*7220*/  LDSM.16.MT88.4 R8, [R228+0x2000] ;  /* 0x00200000e408783b */ /* 0x008e620000004200 */
[----:B------:R-:W3:Y:S01]  /*7230*/  MUFU.EX2 R192, R26 ;  /* 0x0000001a00c07308 */ /* 0x000ee20000000800 */
[----:B------:R-:W-:Y:S02]  /*7240*/  MOV R166, R86 ;  /* 0x0000005600a67202 */ /* 0x000fe40000000f00 */
[----:B------:R-:W-:Y:S02]  /*7250*/  MOV R170, R87 ;  /* 0x0000005700aa7202 */ /* 0x000fe40000000f00 */
[----:B----4-:R-:W-:-:S03]  /*7260*/  F2FP.BF16.PACK_AB R4, R200, R201 ;  /* 0x000000c9c804723e */ /* 0x010fc600000010ff */
[----:B------:R4:W-:Y:S01]  /*7270*/  MUFU.EX2 R191, R3 ;  /* 0x0000000300bf7308 */ /* 0x0009e20000000800 */
[----:B--2---:R-:W-:-:S07]  /*7280*/  F2FP.BF16.PACK_AB R7, R195, R194 ;  /* 0x000000c2c307723e */ /* 0x004fce00000010ff */
[----:B------:R2:W1:Y:S01]  /*7290*/  MUFU.EX2 R193, R2 ;  /* 0x0000000200c17308 */ /* 0x0004620000000800 */
[----:B------:R-:W-:Y:S01]  /*72a0*/  HMMA.16816.F32.BF16 R100, R4, R20, R76 ;  /* 0x000000140464723c */ /* 0x000fe2000004184c */
[----:B----4-:R-:W-:-:S07]  /*72b0*/  FADD.FTZ R3, R207, R0 ;  /* 0x00000000cf037221 */ /* 0x010fce0000010000 */
[C---:B------:R-:W-:Y:S01]  /*72c0*/  HMMA.16816.F32.BF16 R96, R4.reuse, R22, R72 ;  /* 0x000000160460723c */ /* 0x040fe20000041848 */
[----:B------:R-:W-:Y:S01]  /*72d0*/  FADD.FTZ R0, R210, R31 ;  /* 0x0000001fd2007221 */ /* 0x000fe20000010000 */
[----:B------:R-:W-:Y:S02]  /*72e0*/  MOV R207, R206 ;  /* 0x000000ce00cf7202 */ /* 0x000fe40000000f00 */
[----:B------:R-:W-:Y:S02]  /*72f0*/  MOV R206, R147 ;  /* 0x0000009300ce7202 */ /* 0x000fe40000000f00 */
[----:B------:R-:W-:Y:S02]  /*7300*/  MOV R147, R156 ;  /* 0x0000009c00937202 */ /* 0x000fe40000000f00 */
[C---:B------:R-:W-:Y:S01]  /*7310*/  HMMA.16816.F32.BF16 R88, R4.reuse, R16, R52 ;  /* 0x000000100458723c */ /* 0x040fe20000041834 */
[----:B--2---:R-:W-:Y:S01]  /*7320*/  FADD.FTZ R2, R219, R30 ;  /* 0x0000001edb027221 */ /* 0x004fe20000010000 */
[----:B------:R-:W-:Y:S01]  /*7330*/  MOV R156, R224 ;  /* 0x000000e0009c7202 */ /* 0x000fe20000000f00 */
[----:B------:R-:W-:Y:S01]  /*7340*/  FADD.FTZ R24, R209, R116 ;  /* 0x00000074d1187221 */ /* 0x000fe20000010000 */
[----:B------:R-:W-:Y:S01]  /*7350*/  MUFU.EX2 R119, R119 ;  /* 0x0000007700777308 */ /* 0x000fe20000000800 */
[----:B------:R2:W5:Y:S03]  /*7360*/  LDL.LU R224, [R1+0xa0] ;  /* 0x0000a00001e07983 */ /* 0x0005660000300800 */
[C---:B------:R-:W-:Y:S08]  /*7370*/  HMMA.16816.F32.BF16 R84, R4.reuse, R18, R44 ;  /* 0x000000120454723c */ /* 0x040ff0000004182c */
[C---:B------:R-:W-:Y:S08]  /*7380*/  HMMA.16816.F32.BF16 R80, R4.reuse, R12, R40 ;  /* 0x0000000c0450723c */ /* 0x040ff00000041828 */
[C---:B------:R-:W-:Y:S08]  /*7390*/  HMMA.16816.F32.BF16 R76, R4.reuse, R14, R48 ;  /* 0x0000000e044c723c */ /* 0x040ff00000041830 */
[C---:B-1----:R-:W-:Y:S08]  /*73a0*/  HMMA.16816.F32.BF16 R72, R4.reuse, R8, R36 ;  /* 0x000000080448723c */ /* 0x042ff00000041824 */
[----:B------:R-:W-:Y:S07]  /*73b0*/  HMMA.16816.F32.BF16 R56, R4, R10, R32 ;  /* 0x0000000a0438723c */ /* 0x000fee0000041820 */
[----:B------:R-:W-:-:S02]  /*73c0*/  F2FP.BF16.PACK_AB R4, R188, R186 ;  /* 0x000000babc04723e */ /* 0x000fc400000010ff */
[----:B---3--:R-:W-:Y:S02]  /*73d0*/  F2FP.BF16.PACK_AB R6, R192, R190 ;  /* 0x000000bec006723e */ /* 0x008fe400000010ff */
[----:B------:R-:W-:Y:S02]  /*73e0*/  F2FP.BF16.PACK_AB R5, R189, R187 ;  /* 0x000000bbbd05723e */ /* 0x000fe400000010ff */
[----:B------:R-:W-:-:S07]  /*73f0*/  F2FP.BF16.PACK_AB R7, R193, R191 ;  /* 0x000000bfc107723e */ /* 0x000fce00000010ff */
[C---:B------:R-:W-:Y:S08]  /*7400*/  HMMA.16816.F32.BF16 R52, R4.reuse, R20, R132 ;  /* 0x000000140434723c */ /* 0x040ff00000041884 */
[C---:B------:R-:W-:Y:S01]  /*7410*/  HMMA.16816.F32.BF16 R48, R4.reuse, R22, R128 ;  /* 0x000000160430723c */ /* 0x040fe20000041880 */
[----:B------:R-:W1:Y:S07]  /*7420*/  LDSM.16.MT88.4 R20, [R225+0x2800] ;  /* 0x00280000e114783b */ /* 0x000e6e0000004200 */
[C---:B------:R-:W-:Y:S08]  /*7430*/  HMMA.16816.F32.BF16 R40, R4.reuse, R16, R124 ;  /* 0x000000100428723c */ /* 0x040ff0000004187c */
[C---:B------:R-:W-:Y:S01]  /*7440*/  HMMA.16816.F32.BF16 R36, R4.reuse, R18, R120 ;  /* 0x000000120424723c */ /* 0x040fe20000041878 */
[----:B------:R-:W3:Y:S07]  /*7450*/  LDSM.16.MT88.4 R16, [R229+0x2800] ;  /* 0x00280000e510783b */ /* 0x000eee0000004200 */
[C---:B------:R-:W-:Y:S08]  /*7460*/  HMMA.16816.F32.BF16 R32, R4.reuse, R12, R112 ;  /* 0x0000000c0420723c */ /* 0x040ff00000041870 */
[C---:B------:R-:W-:Y:S01]  /*7470*/  HMMA.16816.F32.BF16 R28, R4.reuse, R14, R108 ;  /* 0x0000000e041c723c */ /* 0x040fe2000004186c */
[----:B------:R-:W4:Y:S07]  /*7480*/  LDSM.16.MT88.4 R12, [R226+0x2800] ;  /* 0x00280000e20c783b */ /* 0x000f2e0000004200 */
[C---:B------:R-:W-:Y:S08]  /*7490*/  HMMA.16816.F32.BF16 R104, R4.reuse, R8, R104 ;  /* 0x000000080468723c */ /* 0x040ff00000041868 */
[----:B------:R-:W-:Y:S01]  /*74a0*/  HMMA.16816.F32.BF16 R44, R4, R10, R92 ;  /* 0x0000000a042c723c */ /* 0x000fe2000004185c */
[----:B------:R-:W1:Y:S01]  /*74b0*/  LDSM.16.MT88.4 R8, [R228+0x2800] ;  /* 0x00280000e408783b */ /* 0x000e620000004200 */
[----:B------:R-:W-:Y:S08]  /*74c0*/  MUFU.EX2 R112, R65 ;  /* 0x0000004100707308 */ /* 0x000ff00000000800 */
[----:B------:R-:W-:Y:S08]  /*74d0*/  MUFU.EX2 R110, R64 ;  /* 0x00000040006e7308 */ /* 0x000ff00000000800 */
[----:B------:R-:W-:Y:S08]  /*74e0*/  MUFU.EX2 R111, R63 ;  /* 0x0000003f006f7308 */ /* 0x000ff00000000800 */
[----:B------:R-:W-:Y:S08]  /*74f0*/  MUFU.EX2 R113, R62 ;  /* 0x0000003e00717308 */ /* 0x000ff00000000800 */
[----:B------:R-:W-:Y:S08]  /*7500*/  MUFU.EX2 R108, R61 ;  /* 0x0000003d006c7308 */ /* 0x000ff00000000800 */
[----:B------:R-:W1:Y:S08]  /*7510*/  MUFU.EX2 R109, R60 ;  /* 0x0000003c006d7308 */ /* 0x000e700000000800 */
[----:B------:R-:W-:Y:S08]  /*7520*/  MUFU.EX2 R92, R66 ;  /* 0x00000042005c7308 */ /* 0x000ff00000000800 */
[----:B------:R-:W2:Y:S01]  /*7530*/  MUFU.EX2 R93, R67 ;  /* 0x00000043005d7308 */ /* 0x000ea20000000800 */
[----:B------:R-:W-:Y:S01]  /*7540*/  FADD.FTZ R4, R156, R24 ;  /* 0x000000189c047221 */ /* 0x000fe20000010000 */
[----:B-1----:R-:W-:-:S02]  /*7550*/  F2FP.BF16.PACK_AB R5, R109, R108 ;  /* 0x0000006c6d05723e */ /* 0x002fc400000010ff */
[----:B------:R-:W-:Y:S01]  /*7560*/  F2FP.BF16.PACK_AB R6, R113, R111 ;  /* 0x0000006f7106723e */ /* 0x000fe200000010ff */
[----:B------:R-:W-:-:S03]  /*7570*/  FADD.FTZ R24, R160, R4 ;  /* 0x00000004a0187221 */ /* 0x000fc60000010000 */
[----:B------:R-:W-:Y:S01]  /*7580*/  MUFU.EX2 R63, R140 ;  /* 0x0000008c003f7308 */ /* 0x000fe20000000800 */
[----:B------:R-:W-:-:S07]  /*7590*/  F2FP.BF16.PACK_AB R4, R110, R112 ;  /* 0x000000706e04723e */ /* 0x000fce00000010ff */
[----:B------:R-:W-:Y:S01]  /*75a0*/  MUFU.EX2 R65, R139 ;  /* 0x0000008b00417308 */ /* 0x000fe20000000800 */
[----:B--2---:R-:W-:-:S07]  /*75b0*/  F2FP.BF16.PACK_AB R7, R93, R92 ;  /* 0x0000005c5d07723e */ /* 0x004fce00000010ff */
[----:B------:R-:W-:Y:S08]  /*75c0*/  MUFU.EX2 R66, R138 ;  /* 0x0000008a00427308 */ /* 0x000ff00000000800 */
[----:B------:R-:W1:Y:S08]  /*75d0*/  MUFU.EX2 R67, R137 ;  /* 0x0000008900437308 */ /* 0x000e700000000800 */
[----:B------:R-:W2:Y:S08]  /*75e0*/  MUFU.EX2 R64, R136 ;  /* 0x0000008800407308 */ /* 0x000eb00000000800 */
[----:B------:R-:W-:Y:S08]  /*75f0*/  MUFU.EX2 R118, R118 ;  /* 0x0000007600767308 */ /* 0x000ff00000000800 */
[----:B------:R-:W1:Y:S01]  /*7600*/  MUFU.EX2 R117, R117 ;  /* 0x0000007500757308 */ /* 0x000e620000000800 */
[----:B------:R-:W-:Y:S01]  /*7610*/  HMMA.16816.F32.BF16 R100, R4, R20, R100 ;  /* 0x000000140464723c */ /* 0x000fe20000041864 */
[----:B------:R-:W-:-:S02]  /*7620*/  FADD.FTZ R2, R206, R2 ;  /* 0x00000002ce027221 */ /* 0x000fc40000010000 */
[----:B------:R-:W-:Y:S02]  /*7630*/  FADD.FTZ R0, R147, R0 ;  /* 0x0000000093007221 */ /* 0x000fe40000010000 */
[----:B------:R-:W-:Y:S01]  /*7640*/  FADD.FTZ R3, R207, R3 ;  /* 0x00000003cf037221 */ /* 0x000fe20000010000 */
[----:B------:R-:W-:Y:S02]  /*7650*/  MOV R210, R172 ;  /* 0x000000ac00d27202 */ /* 0x000fe40000000f00 */
[C---:B------:R-:W-:Y:S08]  /*7660*/  HMMA.16816.F32.BF16 R96, R4.reuse, R22, R96 ;  /* 0x000000160460723c */ /* 0x040ff00000041860 */
[C---:B---3--:R-:W-:Y:S08]  /*7670*/  HMMA.16816.F32.BF16 R88, R4.reuse, R16, R88 ;  /* 0x000000100458723c */ /* 0x048ff00000041858 */
[C---:B------:R-:W-:Y:S08]  /*7680*/  HMMA.16816.F32.BF16 R84, R4.reuse, R18, R84 ;  /* 0x000000120454723c */ /* 0x040ff00000041854 */
[C---:B----4-:R-:W-:Y:S08]  /*7690*/  HMMA.16816.F32.BF16 R80, R4.reuse, R12, R80 ;  /* 0x0000000c0450723c */ /* 0x050ff00000041850 */
[C---:B------:R-:W-:Y:S08]  /*76a0*/  HMMA.16816.F32.BF16 R76, R4.reuse, R14, R76 ;  /* 0x0000000e044c723c */ /* 0x040ff0000004184c */
[C---:B------:R-:W-:Y:S08]  /*76b0*/  HMMA.16816.F32.BF16 R72, R4.reuse, R8, R72 ;  /* 0x000000080448723c */ /* 0x040ff00000041848 */
[----:B------:R-:W-:Y:S01]  /*76c0*/  HMMA.16816.F32.BF16 R56, R4, R10, R56 ;  /* 0x0000000a0438723c */ /* 0x000fe20000041838 */
[----:B------:R-:W-:-:S02]  /*76d0*/  MOV R219, R174 ;  /* 0x000000ae00db7202 */ /* 0x000fc40000000f00 */
[----:B------:R-:W-:Y:S02]  /*76e0*/  MOV R205, R177 ;  /* 0x000000b100cd7202 */ /* 0x000fe40000000f00 */
[----:B------:R-:W-:Y:S02]  /*76f0*/  MOV R208, R178 ;  /* 0x000000b200d07202 */ /* 0x000fe40000000f00 */
[----:B------:R-:W-:Y:S01]  /*7700*/  MOV R116, R171 ;  /* 0x000000ab00747202 */ /* 0x000fe20000000f00 */
[----:B------:R-:W-:Y:S01]  /*7710*/  FADD.FTZ R4, R179, R24 ;  /* 0x00000018b3047221 */ /* 0x000fe20000010000 */
[----:B-1----:R-:W-:Y:S02]  /*7720*/  F2FP.BF16.PACK_AB R6, R67, R66 ;  /* 0x000000424306723e */ /* 0x002fe400000010ff */
[----:B------:R-:W-:Y:S01]  /*7730*/  MOV R203, R176 ;  /* 0x000000b000cb7202 */ /* 0x000fe20000000f00 */
[----:B------:R-:W-:Y:S01]  /*7740*/  FADD.FTZ R24, R183, R4 ;  /* 0x00000004b7187221 */ /* 0x000fe20000010000 */
[----:B------:R-:W-:-:S02]  /*7750*/  F2FP.BF16.PACK_AB R4, R65, R63 ;  /* 0x0000003f4104723e */ /* 0x000fc400000010ff */
[----:B------:R-:W-:Y:S02]  /*7760*/  MOV R202, R175 ;  /* 0x000000af00ca7202 */ /* 0x000fe40000000f00 */
[----:B------:R-:W-:Y:S01]  /*7770*/  MOV R204, R170 ;  /* 0x000000aa00cc7202 */ /* 0x000fe20000000f00 */
[----:B------:R-:W-:Y:S01]  /*7780*/  MUFU.EX2 R62, R141 ;  /* 0x0000008d003e7308 */ /* 0x000fe20000000800 */
[----:B--2---:R-:W-:Y:S01]  /*7790*/  F2FP.BF16.PACK_AB R5, R119, R64 ;  /* 0x000000407705723e */ /* 0x004fe200000010ff */
[----:B------:R-:W-:Y:S01]  /*77a0*/  LDSM.16.MT88.4 R136, [R226+0x3000] ;  /* 0x00300000e288783b */ /* 0x000fe20000004200 */
[----:B------:R-:W-:-:S07]  /*77b0*/  F2FP.BF16.PACK_AB R7, R117, R118 ;  /* 0x000000767507723e */ /* 0x000fce00000010ff */
        /* <DEDUP_REMOVED lines=8> */
[----:B------:R-:W-:-:S02]  /*7840*/  FADD.FTZ R2, R158, R2 ;  /* 0x000000029e027221 */ /* 0x000fc40000010000 */
[----:B------:R-:W-:Y:S02]  /*7850*/  FADD.FTZ R0, R159, R0 ;  /* 0x000000009f007221 */ /* 0x000fe40000010000 */
[----:B------:R-:W-:Y:S01]  /*7860*/  FADD.FTZ R3, R157, R3 ;  /* 0x000000039d037221 */ /* 0x000fe20000010000 */
[----:B------:R-:W-:Y:S01]  /*7870*/  MOV R207, R173 ;  /* 0x000000ad00cf7202 */ /* 0x000fe20000000f00 */
[----:B------:R-:W-:Y:S01]  /*7880*/  FADD.FTZ R4, R166, R24 ;  /* 0x00000018a6047221 */ /* 0x000fe20000010000 */
[----:B------:R-:W-:Y:S01]  /*7890*/  MOV R9, c[0x0][0x2ac] ;  /* 0x0000ab0000097a02 */ /* 0x000fe20000000f00 */
[----:B------:R-:W2:Y:S01]  /*78a0*/  LDL R24, [R1+0x5c] ;  /* 0x00005c0001187983 */ /* 0x000ea20000100800 */
[----:B------:R-:W-:Y:S02]  /*78b0*/  FADD.FTZ R2, R162, R2 ;  /* 0x00000002a2027221 */ /* 0x000fe40000010000 */
[----:B------:R-:W-:Y:S01]  /*78c0*/  FADD.FTZ R0, R163, R0 ;  /* 0x00000000a3007221 */ /* 0x000fe20000010000 */
[----:B------:R-:W-:Y:S01]  /*78d0*/  MOV R206, R169 ;  /* 0x000000a900ce7202 */ /* 0x000fe20000000f00 */
[----:B------:R-:W-:Y:S01]  /*78e0*/  FADD.FTZ R2, R181, R2 ;  /* 0x00000002b5027221 */ /* 0x000fe20000010000 */
[----:B------:R-:W-:Y:S01]  /*78f0*/  MUFU.EX2 R26, R145 ;  /* 0x00000091001a7308 */ /* 0x000fe20000000800 */
[----:B------:R-:W-:Y:S01]  /*7900*/  FADD.FTZ R0, R182, R0 ;  /* 0x00000000b6007221 */ /* 0x000fe20000010000 */
[----:B------:R-:W1:Y:S01]  /*7910*/  LDSM.16.MT88.4 R156, [R225+0x3000] ;  /* 0x00300000e19c783b */ /* 0x000e620000004200 */
[----:B------:R-:W-:-:S02]  /*7920*/  FADD.FTZ R2, R165, R2 ;  /* 0x00000002a5027221 */ /* 0x000fc40000010000 */
[----:B------:R-:W-:Y:S01]  /*7930*/  FADD.FTZ R3, R161, R3 ;  /* 0x00000003a1037221 */ /* 0x000fe20000010000 */
[----:B------:R-:W-:Y:S01]  /*7940*/  LDSM.16.MT88.4 R12, [R228+0x3000] ;  /* 0x00300000e40c783b */ /* 0x000fe20000004200 */
        /* <DEDUP_REMOVED lines=11> */
[----:B------:R-:W-:Y:S02]  /*7a00*/  IMAD R9, R9, c[0x0][0x1d0], RZ ;  /* 0x0000740009097a24 */ /* 0x000fe400078e02ff */
        /* <DEDUP_REMOVED lines=20> */
[----:B------:R-:W-:Y:S01]  /*7b50*/  MUFU.EX2 R20, R150 ;  /* 0x0000009600147308 */ /* 0x000fe20000000800 */
[----:B------:R-:W-:-:S02]  /*7b60*/  FADD.FTZ R4, R63, R4 ;  /* 0x000000043f047221 */ /* 0x000fc40000010000 */
[----:B------:R-:W-:Y:S02]  /*7b70*/  FADD.FTZ R5, R193, R5 ;  /* 0x00000005c1057221 */ /* 0x000fe40000010000 */
[----:B------:R-:W-:Y:S02]  /*7b80*/  FADD.FTZ R4, R65, R4 ;  /* 0x0000000441047221 */ /* 0x000fe40000010000 */
[----:B------:R-:W-:Y:S01]  /*7b90*/  FADD.FTZ R5, R64, R5 ;  /* 0x0000000540057221 */ /* 0x000fe20000010000 */
[----:B------:R-:W-:Y:S01]  /*7ba0*/  MUFU.EX2 R18, R151 ;  /* 0x0000009700127308 */ /* 0x000fe20000000800 */
[----:B------:R-:W-:Y:S02]  /*7bb0*/  FADD.FTZ R4, R66, R4 ;  /* 0x0000000442047221 */ /* 0x000fe40000010000 */
[----:B------:R-:W-:-:S05]  /*7bc0*/  FADD.FTZ R5, R119, R5 ;  /* 0x0000000577057221 */ /* 0x000fca0000010000 */
[----:B------:R-:W-:Y:S01]  /*7bd0*/  MUFU.EX2 R17, R154 ;  /* 0x0000009a00117308 */ /* 0x000fe20000000800 */
[----:B------:R-:W-:-:S07]  /*7be0*/  FADD.FTZ R5, R118, R5 ;  /* 0x0000000576057221 */ /* 0x000fce0000010000 */
[----:B------:R-:W3:Y:S08]  /*7bf0*/  MUFU.EX2 R61, R142 ;  /* 0x0000008e003d7308 */ /* 0x000ef00000000800 */
[----:B------:R-:W4:Y:S08]  /*7c00*/  MUFU.EX2 R25, R146 ;  /* 0x0000009200197308 */ /* 0x000f300000000800 */
[----:B------:R-:W-:Y:S08]  /*7c10*/  MUFU.EX2 R16, R155 ;  /* 0x0000009b00107308 */ /* 0x000ff00000000800 */
[----:B------:R-:W-:Y:S08]  /*7c20*/  MUFU.EX2 R60, R143 ;  /* 0x0000008f003c7308 */ /* 0x000ff00000000800 */
[----:B------:R-:W-:Y:S08]  /*7c30*/  MUFU.EX2 R23, R148 ;  /* 0x0000009400177308 */ /* 0x000ff00000000800 */
[----:B------:R1:W1:Y:S08]  /*7c40*/  MUFU.EX2 R27, R144 ;  /* 0x00000090001b7308 */ /* 0x0002700000000800 */
[----:B------:R-:W-:Y:S01]  /*7c50*/  MUFU.EX2 R11, R184 ;  /* 0x000000b8000b7308 */ /* 0x000fe20000000800 */
[----:B-1----:R-:W1:Y:S07]  /*7c60*/  LDSM.16.MT88.4 R144, [R229+0x3000] ;  /* 0x00300000e590783b */ /* 0x002e6e0000004200 */
[----:B------:R-:W-:Y:S08]  /*7c70*/  MUFU.EX2 R21, R152 ;  /* 0x0000009800157308 */ /* 0x000ff00000000800 */
[----:B------:R-:W3:Y:S08]  /*7c80*/  MUFU.EX2 R22, R149 ;  /* 0x0000009500167308 */ /* 0x000ef00000000800 */
[----:B------:R-:W1:Y:S08]  /*7c90*/  MUFU.EX2 R10, R185 ;  /* 0x000000b9000a7308 */ /* 0x000e700000000800 */
[----:B------:R-:W1:Y:S01]  /*7ca0*/  MUFU.EX2 R19, R153 ;  /* 0x0000009900137308 */ /* 0x000e620000000800 */
[----:B------:R-:W-:-:S02]  /*7cb0*/  IADD3 R245, R245, -0x2, RZ ;  /* 0xfffffffef5f57810 */ /* 0x000fc40007ffe0ff */
[----:B---3--:R-:W-:Y:S02]  /*7cc0*/  F2FP.BF16.PACK_AB R124, R61, R62 ;  /* 0x0000003e3d7c723e */ /* 0x008fe400000010ff */
[----:B----4-:R-:W-:Y:S02]  /*7cd0*/  F2FP.BF16.PACK_AB R125, R25, R26 ;  /* 0x0000001a197d723e */ /* 0x010fe400000010ff */
[----:B------:R-:W-:Y:S02]  /*7ce0*/  F2FP.BF16.PACK_AB R126, R27, R60 ;  /* 0x0000003c1b7e723e */ /* 0x000fe400000010ff */
[----:B------:R-:W-:Y:S01]  /*7cf0*/  F2FP.BF16.PACK_AB R127, R22, R23 ;  /* 0x00000017167f723e */ /* 0x000fe200000010ff */
[----:B--2---:R-:W-:Y:S01]  /*7d00*/  @P4 IMAD.HI.U32 R2, R24, c[0x0][0x2c8], RZ ;  /* 0x0000b20018024a27 */ /* 0x004fe200078e00ff */
[----:B------:R-:W-:-:S04]  /*7d10*/  MOV R0, R24 ;  /* 0x0000001800007202 */ /* 0x000fc80000000f00 */
[----:B------:R-:W-:Y:S02]  /*7d20*/  @P4 SHF.R.U32.HI R0, RZ, c[0x0][0x2cc], R2 ;  /* 0x0000b300ff004a19 */ /* 0x000fe40000011602 */
[----:B------:R-:W-:Y:S02]  /*7d30*/  MOV R2, RZ ;  /* 0x000000ff00027202 */ /* 0x000fe40000000f00 */
[----:B------:R-:W-:-:S05]  /*7d40*/  IADD3 R3, R0, -c[0x0][0x168], R9 ;  /* 0x80005a0000037a10 */ /* 0x000fca0007ffe009 */
[----:B------:R-:W-:-:S05]  /*7d50*/  IMAD.HI R2, R3, -0x6db6db6d, R2 ;  /* 0x9249249303027827 */ /* 0x000fca00078e0202 */
[----:B------:R-:W-:Y:S01]  /*7d60*/  SHF.R.U32.HI R0, RZ, 0x1f, R2 ;  /* 0x0000001fff007819 */ /* 0x000fe20000011602 */
[----:B------:R-:W-:-:S03]  /*7d70*/  FADD.FTZ R3, R220, R6 ;  /* 0x00000006dc037221 */ /* 0x000fc60000010000 */
[----:B------:R-:W-:Y:S01]  /*7d80*/  LEA.HI.SX32 R9, R2, R0, 0x1a ;  /* 0x0000000002097211 */ /* 0x000fe200078fd2ff */
        /* <DEDUP_REMOVED lines=34> */
[----:B------:R-:W-:Y:S01]  /*7fb0*/  FADD.FTZ R2, R23, R6 ;  /* 0x0000000617027221 */ /* 0x000fe20000010000 */
[----:B------:R-:W-:Y:S01]  /*7fc0*/  IMNMX R7, RZ, R9, !PT ;  /* 0x00000009ff077217 */ /* 0x000fe20007800200 */
[----:B------:R-:W-:Y:S02]  /*7fd0*/  FADD.FTZ R0, R11, R0 ;  /* 0x000000000b007221 */ /* 0x000fe40000010000 */
[----:B------:R-:W-:-:S02]  /*7fe0*/  FADD.FTZ R4, R21, R5 ;  /* 0x0000000515047221 */ /* 0x000fc40000010000 */
[----:B------:R-:W-:Y:S02]  /*7ff0*/  FADD.FTZ R5, R27, R3 ;  /* 0x000000031b057221 */ /* 0x000fe40000010000 */
[----:B------:R-:W-:Y:S02]  /*8000*/  FADD.FTZ R3, R22, R2 ;  /* 0x0000000216037221 */ /* 0x000fe40000010000 */
[----:B-1----:R-:W-:Y:S01]  /*8010*/  FADD.FTZ R0, R10, R0 ;  /* 0x000000000a007221 */ /* 0x002fe20000010000 */
[----:B------:R1:W-:Y:S01]  /*8020*/  STL [R1+0x1c], R7 ;  /* 0x00001c0701007387 */ /* 0x0003e20000100800 */
[----:B------:R-:W-:-:S03]  /*8030*/  FADD.FTZ R2, R19, R4 ;  /* 0x0000000413027221 */ /* 0x000fc60000010000 */
[----:B------:R1:W-:Y:S04]  /*8040*/  STL [R1+0x24], R5 ;  /* 0x0000240501007387 */ /* 0x0003e80000100800 */
[----:B------:R1:W-:Y:S04]  /*8050*/  STL [R1+0x28], R3 ;  /* 0x0000280301007387 */ /* 0x0003e80000100800 */
[----:B------:R1:W-:Y:S04]  /*8060*/  STL [R1+0x2c], R0 ;  /* 0x00002c0001007387 */ /* 0x0003e80000100800 */
[----:B------:R1:W-:Y:S01]  /*8070*/  STL [R1+0x20], R2 ;  /* 0x0000200201007387 */ /* 0x0003e20000100800 */
[----:B------:R-:W-:-:S02]  /*8080*/  ISETP.GE.AND P0, PT, R245, R7, PT ;  /* 0x00000007f500720c */ /* 0x000fc40003f06270 */
[----:B------:R-:W-:Y:S02]  /*8090*/  F2FP.BF16.PACK_AB R120, R18, R20 ;  /* 0x000000141278723e */ /* 0x000fe400000010ff */
[----:B------:R-:W-:Y:S02]  /*80a0*/  F2FP.BF16.PACK_AB R122, R19, R21 ;  /* 0x00000015137a723e */ /* 0x000fe400000010ff */
[----:B------:R-:W-:Y:S02]  /*80b0*/  F2FP.BF16.PACK_AB R121, R16, R17 ;  /* 0x000000111079723e */ /* 0x000fe400000010ff */
        /* <DEDUP_REMOVED lines=17> */
[----:B------:R-:W-:Y:S02]  /*81d0*/  @!UPT UIADD3 URZ, URZ, URZ, URZ ;  /* 0x0000003f3f3ff290 */ /* 0x000fe4000fffe03f */
[----:B------:R-:W-:Y:S11]  /*81e0*/  @!P0 BRA `(.L_x_544) ;  /* 0x0000643000008947 */ /* 0x000ff60003800000 */
[----:B-1----:R-:W-:Y:S01]  /*81f0*/  IMAD.MOV.U32 R117, RZ, RZ, R70 ;  /* 0x000000ffff757224 */ /* 0x002fe200078e0046 */
[----:B------:R-:W-:Y:S01]  /*8200*/  MOV R119, R68 ;  /* 0x0000004400777202 */ /* 0x000fe20000000f00 */
[----:B------:R-:W-:Y:S01]  /*8210*/  IMAD.MOV.U32 R116, RZ, RZ, R71 ;  /* 0x000000ffff747224 */ /* 0x000fe200078e0047 */
[----:B------:R-:W-:-:S07]  /*8220*/  MOV R118, R69 ;  /* 0x0000004500767202 */ /* 0x000fce0000000f00 */
.L_x_555:
[----:B------:R-:W-:Y:S04]  /*8230*/  DEPBAR.LE SB0, 0x0 ;  /* 0x000080000000791a */ /* 0x000fe80000000000 */
[----:B------:R-:W-:Y:S01]  /*8240*/  WARPSYNC 0xffffffff ;  /* 0xffffffff00007948 */ /* 0x000fe20003800000 */
[----:B------:R-:W-:Y:S01]  /*8250*/  BAR.SYNC.DEFER_BLOCKING 0x0 ;  /* 0x0000000000007b1d */ /* 0x000fe20000010000 */
[----:B------:R-:W-:Y:S05]  /*8260*/  ISETP.GE.AND P0, PT, R245, RZ, PT ;  /* 0x000000fff500720c */ /* 0x000fea0003f06270 */
[----:B------:R1:W2:Y:S01]  /*8270*/  LDSM.16.M88.4 R112, [R231] ;  /* 0x00000000e770783b */ /* 0x0002a20000000200 */
[----:B------:R-:W-:Y:S03]  /*8280*/  BSSY B0, `(.L_x_545) ;  /* 0x000004d000007945 */ /* 0x000fe60003800000 */
[----:B------:R1:W3:Y:S04]  /*8290*/  LDSM.16.M88.4 R108, [R231+0x2000] ;  /* 0x00200000e76c783b */ /* 0x0002e80000000200 */
[----:B-----5:R1:W4:Y:S04]  /*82a0*/  LDSM.16.M88.4 R16, [R224] ;  /* 0x00000000e010783b */ /* 0x0203280000000200 */
        /* <DEDUP_REMOVED lines=8> */
[----:B------:R1:W1:Y:S04]  /*8330*/  LDSM.16.M88.4 R192, [R235] ;  /* 0x00000000ebc0783b */ /* 0x0002680000000200 */
[----:B------:R1:W1:Y:S04]  /*8340*/  LDSM.16.M88.4 R200, [R241] ;  /* 0x00000000f1c8783b */ /* 0x0002680000000200 */
[----:B------:R1:W1:Y:S04]  /*8350*/  LDSM.16.M88.4 R204, [R240] ;  /* 0x00000000f0cc783b */ /* 0x0002680000000200 */
[----:B------:R1:W1:Y:S04]  /*8360*/  LDSM.16.M88.4 R208, [R239] ;  /* 0x00000000efd0783b */ /* 0x0002680000000200 */
[----:B------:R1:W1:Y:S04]  /*8370*/  LDSM.16.M88.4 R212, [R238] ;  /* 0x00000000eed4783b */ /* 0x0002680000000200 */
[----:B------:R1:W1:Y:S04]  /*8380*/  LDSM.16.M88.4 R216, [R237] ;  /* 0x00000000edd8783b */ /* 0x0002680000000200 */
[----:B------:R1:W1:Y:S01]  /*8390*/  LDSM.16.M88.4 R220, [R236] ;  /* 0x00000000ecdc783b */ /* 0x0002620000000200 */
[----:B------:R-:W-:-:S05]  /*83a0*/  @!P0 BRA `(.L_x_546) ;  /* 0x000003a000008947 */ /* 0x000fca0003800000 */
[----:B--234-:R-:W-:Y:S01]  /*83b0*/  IMAD.WIDE.U32 R2, R252, c[0x0][0x208], RZ ;  /* 0x00008200fc027a25 */ /* 0x01cfe200078e00ff */
[----:B------:R-:W-:Y:S01]  /*83c0*/  SHF.R.S32.HI R0, RZ, 0x1f, R252 ;  /* 0x0000001fff007819 */ /* 0x000fe200000114fc */
[----:B------:R-:W2:Y:S01]  /*83d0*/  LDL.64 R8, [R1+0x48] ;  /* 0x0000480001087983 */ /* 0x000ea20000100a00 */
[----:B------:R-:W-:Y:S01]  /*83e0*/  SHF.R.S32.HI R4, RZ, 0x1f, R244 ;  /* 0x0000001fff047819 */ /* 0x000fe200000114f4 */
[----:B------:R-:W-:Y:S01]  /*83f0*/  IMAD.SHL.U32 R20, R242, 0x2, RZ ;  /* 0x00000002f2147824 */ /* 0x000fe200078e00ff */
[----:B------:R-:W-:Y:S01]  /*8400*/  SHF.R.S32.HI R5, RZ, 0x1f, R242 ;  /* 0x0000001fff057819 */ /* 0x000fe200000114f2 */
[----:B------:R-:W-:Y:S02]  /*8410*/  IMAD R0, R0, c[0x0][0x208], RZ ;  /* 0x0000820000007a24 */ /* 0x000fe400078e02ff */
[----:B------:R-:W-:Y:S01]  /*8420*/  IMAD R4, R4, c[0x0][0x218], RZ ;  /* 0x0000860004047a24 */ /* 0x000fe200078e02ff */
[----:B------:R-:W-:Y:S01]  /*8430*/  SHF.L.U64.HI R5, R242, 0x1, R5 ;  /* 0x00000001f2057819 */ /* 0x000fe20000010205 */
[----:B------:R-:W-:Y:S01]  /*8440*/  IMAD R0, R252, c[0x0][0x20c], R0 ;  /* 0x00008300fc007a24 */ /* 0x000fe200078e0200 */
[----:B------:R-:W3:Y:S03]  /*8450*/  LDL R6, [R1+0x58] ;  /* 0x0000580001067983 */ /* 0x000ee60000100800 */
[----:B------:R-:W-:Y:S04]  /*8460*/  IMAD.IADD R3, R3, 0x1, R0 ;  /* 0x0000000103037824 */ /* 0x000fe800078e0200 */
[----:B------:R-:W-:Y:S05]  /*8470*/  IMAD.WIDE.U32 R2, R244, c[0x0][0x218], R2 ;  /* 0x00008600f4027a25 */ /* 0x000fea00078e0002 */
[----:B--2---:R-:W-:Y:S01]  /*8480*/  IADD3 R0, P1, R8, R2, RZ ;  /* 0x0000000208007210 */ /* 0x004fe20007f3e0ff */
[----:B------:R-:W-:Y:S03]  /*8490*/  IMAD R2, R244, c[0x0][0x21c], R4 ;  /* 0x00008700f4027a24 */ /* 0x000fe600078e0204 */
[----:B------:R-:W-:Y:S02]  /*84a0*/  LEA R4, P0, R0, c[0x0][0x1f8], 0x1 ;  /* 0x00007e0000047a11 */ /* 0x000fe400078008ff */
[----:B---3--:R-:W-:Y:S04]  /*84b0*/  IADD3.X R2, R6, R3, R2, P1, !PT ;  /* 0x0000000306027210 */ /* 0x008fe80000ffe402 */
[----:B------:R-:W-:Y:S01]  /*84c0*/  LEA.HI.X R0, R0, c[0x0][0x1fc], R2, 0x1, P0 ;  /* 0x00007f0000007a11 */ /* 0x000fe200000f0c02 */
[----:B------:R-:W-:-:S05]  /*84d0*/  BRA.DIV ~URZ, `(.L_x_547) ;  /* 0x0000fae27f007947 */ /* 0x000fca000b800000 */
[----:B------:R2:W3:Y:S02]  /*84e0*/  SHFL.IDX PT, R7, R0, RZ, 0x181f ;  /* 0x00181fff00077589 */ /* 0x0004e400000e0000 */
.L_x_606:
[----:B------:R-:W-:-:S05]  /*84f0*/  BRA.DIV ~URZ, `(.L_x_548) ;  /* 0x0000fb327f007947 */ /* 0x000fca000b800000 */
[----:B------:R-:W4:Y:S04]  /*8500*/  SHFL.IDX PT, R6, R4, RZ, 0x181f ;  /* 0x00181fff04067589 */ /* 0x000f2800000e0000 */
[----:B------:R-:W5:Y:S04]  /*8510*/  SHFL.IDX PT, R2, R4, 0x1, 0x181f ;  /* 0x00381f0004027f89 */ /* 0x000f6800000e0000 */
[----:B------:R-:W-:Y:S04]  /*8520*/  SHFL.IDX PT, R3, R0, 0x1, 0x181f ;  /* 0x00381f0000037f89 */ /* 0x000fe800000e0000 */
[----:B------:R-:W-:Y:S04]  /*8530*/  SHFL.IDX PT, R10, R4, 0x2, 0x181f ;  /* 0x00581f00040a7f89 */ /* 0x000fe800000e0000 */
[----:B------:R-:W2:Y:S04]  /*8540*/  SHFL.IDX PT, R8, R4, 0x3, 0x181f ;  /* 0x00781f0004087f89 */ /* 0x000ea800000e0000 */
[----:B------:R-:W3:Y:S04]  /*8550*/  SHFL.IDX PT, R11, R0, 0x2, 0x181f ;  /* 0x00581f00000b7f89 */ /* 0x000ee800000e0000 */
[----:B------:R-:W1:Y:S04]  /*8560*/  SHFL.IDX PT, R9, R4, 0x4, 0x181f ;  /* 0x00981f0004097f89 */ /* 0x000e6800000e0000 */
[----:B------:R-:W1:Y:S04]  /*8570*/  SHFL.IDX PT, R15, R0, 0x3, 0x181f ;  /* 0x00781f00000f7f89 */ /* 0x000e6800000e0000 */
[----:B------:R-:W1:Y:S04]  /*8580*/  SHFL.IDX PT, R12, R4, 0x5, 0x181f ;  /* 0x00b81f00040c7f89 */ /* 0x000e6800000e0000 */
[----:B------:R-:W1:Y:S04]  /*8590*/  SHFL.IDX PT, R14, R0, 0x4, 0x181f ;  /* 0x00981f00000e7f89 */ /* 0x000e6800000e0000 */
[----:B------:R-:W1:Y:S04]  /*85a0*/  SHFL.IDX PT, R13, R0, 0x5, 0x181f ;  /* 0x00b81f00000d7f89 */ /* 0x000e6800000e0000 */
[----:B------:R-:W1:Y:S04]  /*85b0*/  SHFL.IDX PT, R4, R4, 0x6, 0x181f ;  /* 0x00d81f0004047f89 */ /* 0x000e6800000e0000 */
[----:B--2---:R-:W2:Y:S01]  /*85c0*/  SHFL.IDX PT, R0, R0, 0x6, 0x181f ;  /* 0x00d81f0000007f89 */ /* 0x004ea200000e0000 */
[-C--:B----4-:R-:W-:Y:S02]  /*85d0*/  IADD3 R6, P0, R6, R20.reuse, RZ ;  /* 0x0000001406067210 */ /* 0x090fe40007f1e0ff */
[-C--:B-----5:R-:W-:Y:S02]  /*85e0*/  IADD3 R2, P1, R2, R20.reuse, RZ ;  /* 0x0000001402027210 */ /* 0x0a0fe40007f3e0ff */
[-C--:B------:R-:W-:Y:S01]  /*85f0*/  IADD3 R8, P6, R8, R20.reuse, RZ ;  /* 0x0000001408087210 */ /* 0x080fe20007fde0ff */
[--C-:B---3--:R-:W-:Y:S01]  /*8600*/  IMAD.X R7, R7, 0x1, R5.reuse, P0 ;  /* 0x0000000107077824 */ /* 0x108fe200000e0605 */
[-C--:B------:R-:W-:Y:S01]  /*8610*/  IADD3 R10, P0, R10, R20.reuse, RZ ;  /* 0x000000140a0a7210 */ /* 0x080fe20007f1e0ff */
[--C-:B------:R-:W-:Y:S03]  /*8620*/  IMAD.X R3, R3, 0x1, R5.reuse, P1 ;  /* 0x0000000103037824 */ /* 0x100fe600008e0605 */
[----:B------:R1:W-:Y:S01]  /*8630*/  LDGSTS.E.BYPASS.LTC128B.128 [R243+0x100], [R6.64], !P5 ;  /* 0x0010000006f37fae */ /* 0x0003e2000e901d46 */
[--C-:B------:R-:W-:Y:S03]  /*8640*/  IMAD.X R11, R11, 0x1, R5.reuse, P0 ;  /* 0x000000010b0b7824 */ /* 0x100fe600000e0605 */
[----:B------:R3:W-:Y:S04]  /*8650*/  LDGSTS.E.BYPASS.LTC128B.128 [R243+0x900], [R2.64], !P5 ;  /* 0x0090000002f37fae */ /* 0x0007e8000e901d46 */
[----:B------:R4:W-:Y:S01]  /*8660*/  LDGSTS.E.BYPASS.LTC128B.128 [R243+0x1100], [R10.64], !P5 ;  /* 0x011000000af37fae */ /* 0x0009e2000e901d46 */
[-C--:B-1----:R-:W-:Y:S01]  /*8670*/  IADD3 R6, P1, R9, R20.reuse, RZ ;  /* 0x0000001409067210 */ /* 0x082fe20007f3e0ff */
[--C-:B------:R-:W-:Y:S01]  /*8680*/  IMAD.X R9, R15, 0x1, R5.reuse, P6 ;  /* 0x000000010f097824 */ /* 0x100fe200030e0605 */
[----:B---3--:R-:W-:Y:S03]  /*8690*/  IADD3 R2, P0, R12, R20, RZ ;  /* 0x000000140c027210 */ /* 0x008fe60007f1e0ff */
[--C-:B------:R-:W-:Y:S01]  /*86a0*/  IMAD.X R7, R14, 0x1, R5.reuse, P1 ;  /* 0x000000010e077824 */ /* 0x100fe200008e0605 */
[----:B------:R4:W-:Y:S01]  /*86b0*/  LDGSTS.E.BYPASS.LTC128B.128 [R243+0x1900], [R8.64], !P5 ;  /* 0x0190000008f37fae */ /* 0x0009e2000e901d46 */
[----:B------:R-:W-:Y:S03]  /*86c0*/  IMAD.X R3, R13, 0x1, R5, P0 ;  /* 0x000000010d037824 */ /* 0x000fe600000e0605 */
[----:B------:R4:W-:Y:S04]  /*86d0*/  LDGSTS.E.BYPASS.LTC128B.128 [R243+0x2100], [R6.64], !P5 ;  /* 0x0210000006f37fae */ /* 0x0009e8000e901d46 */
[----:B------:R4:W-:Y:S02]  /*86e0*/  LDGSTS.E.BYPASS.LTC128B.128 [R243+0x2900], [R2.64], !P5 ;  /* 0x0290000002f37fae */ /* 0x0009e4000e901d46 */
.L_x_607:
[----:B--2-4-:R-:W-:Y:S04]  /*86f0*/  IADD3 R2, P0, R4, R20, RZ ;  /* 0x0000001404027210 */ /* 0x014fe80007f1e0ff */
[----:B------:R-:W-:Y:S05]  /*8700*/  IADD3.X R3, R0, R5, RZ, P0, !PT ;  /* 0x0000000500037210 */ /* 0x000fea00007fe4ff */
[----:B------:R-:W-:Y:S01]  /*8710*/  @!PT LDS RZ, [RZ] ;  /* 0x00000000fffff984 */ /* 0x000fe20000000800 */
[----:B------:R-:W-:Y:S01]  /*8720*/  @!PT LDS RZ, [RZ] ;  /* 0x00000000fffff984 */ /* 0x000fe20000000800 */
[----:B------:R-:W-:Y:S01]  /*8730*/  @!PT LDS RZ, [RZ] ;  /* 0x00000000fffff984 */ /* 0x000fe20000000800 */
[----:B------:R1:W-:Y:S04]  /*8740*/  LDGSTS.E.BYPASS.LTC128B.128 [R243+0x3100], [R2.64], !P5 ;  /* 0x0310000002f37fae */ /* 0x0003e8000e901d46 */
.L_x_546:
[----:B--234-:R-:W-:Y:S05]  /*8750*/  BSYNC B0 ;  /* 0x0000000000007941 */ /* 0x01cfea0003800000 */
.L_x_545:
[----:B------:R-:W0:Y:S01]  /*8760*/  LDGDEPBAR ;  /* 0x00000000000079af */ /* 0x000e220000000000 */
[----:B------:R-:W-:Y:S01]  /*8770*/  WARPSYNC 0xffffffff ;  /* 0xffffffff00007948 */ /* 0x000fe20003800000 */
[-C--:B------:R-:W-:Y:S01]  /*8780*/  HMMA.16816.F32.BF16 R4, R112, R16.reuse, RZ ;  /* 0x000000107004723c */ /* 0x080fe200000418ff */
[----:B------:R-:W-:Y:S02]  /*8790*/  BSSY B0, `(.L_x_549) ;  /* 0x00001ba000007945 */ /* 0x000fe40003800000 */
[----:B------:R-:W-:Y:S05]  /*87a0*/  ISETP.GE.AND P0, PT, R245, 0x1, PT ;  /* 0x00000001f500780c */ /* 0x000fea0003f06270 */
        /* <DEDUP_REMOVED lines=27> */
[----:B------:R-:W-:Y:S07]  /*8960*/  LDSM.16.M88.4 R184, [R232] ;  /* 0x00000000e8b8783b */ /* 0x000fee0000000200 */
[-C--:B------:R-:W-:Y:S08]  /*8970*/  HMMA.16816.F32.BF16 R4, R188, R192.reuse, R4 ;  /* 0x000000c0bc04723c */ /* 0x080ff00000041804 */
[C---:B------:R-:W-:Y:S08]  /*8980*/  HMMA.16816.F32.BF16 R8, R196.reuse, R192, R8 ;  /* 0x000000c0c408723c */ /* 0x040ff00000041808 */
[-C--:B------:R-:W-:Y:S08]  /*8990*/  HMMA.16816.F32.BF16 R12, R196, R194.reuse, R12 ;  /* 0x000000c2c40c723c */ /* 0x080ff0000004180c */
[C---:B------:R-:W-:Y:S01]  /*89a0*/  HMMA.16816.F32.BF16 R16, R188.reuse, R194, R16 ;  /* 0x000000c2bc10723c */ /* 0x040fe20000041810 */
[----:B------:R-:W1:Y:S07]  /*89b0*/  LDSM.16.M88.4 R192, [R230] ;  /* 0x00000000e6c0783b */ /* 0x000e6e0000000200 */
        /* <DEDUP_REMOVED lines=19> */
[----:B------:R-:W-:Y:S07]  /*8af0*/  LDSM.16.M88.4 R212, [R233] ;  /* 0x00000000e9d4783b */ /* 0x000fee0000000200 */
        /* <DEDUP_REMOVED lines=10> */
[----:B------:R-:W5:Y:S07]  /*8ba0*/  LDSM.16.M88.4 R188, [R230+0x1800] ;  /* 0x00180000e6bc783b */ /* 0x000f6e0000000200 */
        /* <DEDUP_REMOVED lines=17> */
[C---:B------:R-:W-:Y:S01]  /*8cc0*/  HMMA.16816.F32.BF16 R64, R184.reuse, R190, R64 ;  /* 0x000000beb840723c */ /* 0x040fe20000041840 */
[----:B------:R-:W3:Y:S07]  /*8cd0*/  LDSM.16.M88.4 R188, [R233+0x2000] ;  /* 0x00200000e9bc783b */ /* 0x000eee0000000200 */
        /* <DEDUP_REMOVED lines=8> */
[-C--:B--2---:R-:W-:Y:S08]  /*8d60*/  HMMA.16816.F32.BF16 R100, R184, R204.reuse, R100 ;  /* 0x000000ccb864723c */ /* 0x084ff00000041864 */
[C---:B------:R-:W-:Y:S08]  /*8d70*/  HMMA.16816.F32.BF16 R104, R200.reuse, R204, R104 ;  /* 0x000000ccc868723c */ /* 0x040ff00000041868 */
[-C--:B------:R-:W-:Y:S08]  /*8d80*/  HMMA.16816.F32.BF16 R108, R200, R206.reuse, R108 ;  /* 0x000000cec86c723c */ /* 0x080ff0000004186c */
[----:B------:R-:W-:Y:S08]  /*8d90*/  HMMA.16816.F32.BF16 R112, R184, R206, R112 ;  /* 0x000000ceb870723c */ /* 0x000ff00000041870 */
[-C--:B------:R-:W-:Y:S08]  /*8da0*/  HMMA.16816.F32.BF16 R4, R212, R216.reuse, R4 ;  /* 0x000000d8d404723c */ /* 0x080ff00000041804 */
        /* <DEDUP_REMOVED lines=9> */
[----:B------:R-:W1:Y:S01]  /*8e40*/  MUFU.TANH R0, R8 ;  /* 0x0000000800007308 */ /* 0x000e620000002400 */
        /* <DEDUP_REMOVED lines=12> */
[----:B------:R-:W-:Y:S01]  /*8f10*/  FMUL.FTZ R13, R13, c[0x0][0x320] ;  /* 0x0000c8000d0d7a20 */ /* 0x000fe20000410000 */
[----:B-1----:R1:W-:Y:S08]  /*8f20*/  STL [R1+0x8], R0 ;  /* 0x0000080001007387 */ /* 0x0023f00000100800 */
[----:B------:R2:W-:Y:S10]  /*8f30*/  MUFU.TANH R223, R7 ;  /* 0x0000000700df7308 */ /* 0x0005f40000002400 */
[----:B------:R-:W-:Y:S10]  /*8f40*/  MUFU.TANH R251, R9 ;  /* 0x0000000900fb7308 */ /* 0x000ff40000002400 */
[----:B------:R-:W3:Y:S01]  /*8f50*/  MUFU.TANH R2, R10 ;  /* 0x0000000a00027308 */ /* 0x000ee20000002400 */
[----:B--2---:R-:W2:Y:S09]  /*8f60*/  LDSM.16.M88.4 R4, [R227+0x800] ;  /* 0x00080000e304783b */ /* 0x004eb20000000200 */
[----:B-1----:R1:W4:Y:S10]  /*8f70*/  MUFU.TANH R0, R11 ;  /* 0x0000000b00007308 */ /* 0x0023340000002400 */
[----:B------:R-:W-:Y:S01]  /*8f80*/  MUFU.TANH R248, R12 ;  /* 0x0000000c00f87308 */ /* 0x000fe20000002400 */
[----:B---3--:R3:W-:Y:S09]  /*8f90*/  STL [R1+0x14], R2 ;  /* 0x0000140201007387 */ /* 0x0087f20000100800 */
[----:B------:R-:W-:Y:S01]  /*8fa0*/  MUFU.TANH R247, R13 ;  /* 0x0000000d00f77308 */ /* 0x000fe20000002400 */
[----:B-1----:R-:W1:Y:S09]  /*8fb0*/  LDSM.16.M88.4 R8, [R227+0x1000] ;  /* 0x00100000e308783b */ /* 0x002e720000000200 */
[----:B------:R-:W-:Y:S01]  /*8fc0*/  MUFU.TANH R209, R18 ;  /* 0x0000001200d17308 */ /* 0x000fe20000002400 */
[----:B----4-:R4:W-:Y:S01]  /*8fd0*/  STL [R1+0x18], R0 ;  /* 0x0000180001007387 */ /* 0x0109e20000100800 */
[-C--:B--2---:R-:W-:Y:S08]  /*8fe0*/  HMMA.16816.F32.BF16 R20, R212, R4.reuse, R20 ;  /* 0x00000004d414723c */ /* 0x084ff00000041814 */
[----:B---3--:R-:W2:Y:S01]  /*8ff0*/  MUFU.TANH R2, R14 ;  /* 0x0000000e00027308 */ /* 0x008ea20000002400 */
[C---:B------:R-:W-:Y:S09]  /*9000*/  HMMA.16816.F32.BF16 R24, R188.reuse, R4, R24 ;  /* 0x00000004bc18723c */ /* 0x040ff20000041818 */
[----:B------:R-:W-:Y:S01]  /*9010*/  MUFU.TANH R207, R19 ;  /* 0x0000001300cf7308 */ /* 0x000fe20000002400 */
[-C--:B------:R-:W-:Y:S05]  /*9020*/  HMMA.16816.F32.BF16 R28, R188, R6.reuse, R28 ;  /* 0x00000006bc1c723c */ /* 0x080fea000004181c */
[----:B------:R-:W-:Y:S03]  /*9030*/  FMUL.FTZ R20, R20, c[0x0][0x320] ;  /* 0x0000c80014147a20 */ /* 0x000fe60000410000 */
[C---:B------:R-:W-:Y:S01]  /*9040*/  HMMA.16816.F32.BF16 R32, R212.reuse, R6, R32 ;  /* 0x00000006d420723c */ /* 0x040fe20000041820 */
[----:B----4-:R-:W3:Y:S01]  /*9050*/  MUFU.TANH R0, R15 ;  /* 0x0000000f00007308 */ /* 0x010ee20000002400 */
[----:B------:R-:W4:Y:S02]  /*9060*/  LDSM.16.M88.4 R4, [R227+0x1800] ;  /* 0x00180000e304783b */ /* 0x000f240000000200 */
[----:B------:R-:W-:Y:S02]  /*9070*/  FMUL.FTZ R21, R21, c[0x0][0x320] ;  /* 0x0000c80015157a20 */ /* 0x000fe40000410000 */
[----:B------:R-:W-:Y:S02]  /*9080*/  FMUL.FTZ R22, R22, c[0x0][0x320] ;  /* 0x0000c80016167a20 */ /* 0x000fe40000410000 */
[-C--:B-1----:R-:W-:Y:S02]  /*9090*/  HMMA.16816.F32.BF16 R36, R212, R8.reuse, R36 ;  /* 0x00000008d424723c */ /* 0x082fe40000041824 */
[----:B--2---:R1:W-:Y:S01]  /*90a0*/  STL [R1+0x10], R2 ;  /* 0x0000100201007387 */ /* 0x0043e20000100800 */
[----:B------:R-:W-:Y:S01]  /*90b0*/  MUFU.TANH R15, R16 ;  /* 0x00000010000f7308 */ /* 0x000fe20000002400 */
[----:B------:R-:W-:Y:S02]  /*90c0*/  FMUL.FTZ R26, R26, c[0x0][0x320] ;  /* 0x0000c8001a1a7a20 */ /* 0x000fe40000410000 */
[----:B------:R-:W-:Y:S02]  /*90d0*/  FMUL.FTZ R27, R27, c[0x0][0x320] ;  /* 0x0000c8001b1b7a20 */ /* 0x000fe40000410000 */
[C---:B------:R-:W-:Y:S04]  /*90e0*/  HMMA.16816.F32.BF16 R40, R188.reuse, R8, R40 ;  /* 0x00000008bc28723c */ /* 0x040fe80000041828 */
[----:B------:R-:W-:Y:S01]  /*90f0*/  FMUL.FTZ R23, R23, c[0x0][0x320] ;  /* 0x0000c80017177a20 */ /* 0x000fe20000410000 */
[----:B------:R-:W-:Y:S01]  /*9100*/  MUFU.TANH R16, R17 ;  /* 0x0000001100107308 */ /* 0x000fe20000002400 */
[----:B------:R-:W-:Y:S02]  /*9110*/  FMUL.FTZ R24, R24, c[0x0][0x320] ;  /* 0x0000c80018187a20 */ /* 0x000fe40000410000 */
[-C--:B------:R-:W-:Y:S01]  /*9120*/  HMMA.16816.F32.BF16 R44, R188, R10.reuse, R44 ;  /* 0x0000000abc2c723c */ /* 0x080fe2000004182c */
[----:B---3--:R2:W-:Y:S03]  /*9130*/  STL [R1+0xc], R0 ;  /* 0x00000c0001007387 */ /* 0x0085e60000100800 */
[----:B------:R-:W-:Y:S02]  /*9140*/  FMUL.FTZ R25, R25, c[0x0][0x320] ;  /* 0x0000c80019197a20 */ /* 0x000fe40000410000 */
[----:B------:R-:W-:Y:S01]  /*9150*/  FMUL.FTZ R28, R28, c[0x0][0x320] ;  /* 0x0000c8001c1c7a20 */ /* 0x000fe20000410000 */
[----:B------:R-:W-:Y:S01]  /*9160*/  MUFU.TANH R184, R20 ;  /* 0x0000001400b87308 */ /* 0x000fe20000002400 */
[C---:B------:R-:W-:Y:S01]  /*9170*/  HMMA.16816.F32.BF16 R48, R212.reuse, R10, R48 ;  /* 0x0000000ad430723c */ /* 0x040fe20000041830 */
[----:B------:R-:W3:Y:S03]  /*9180*/  LDSM.16.M88.4 R8, [R227+0x2000] ;  /* 0x00200000e308783b */ /* 0x000ee60000000200 */
[----:B------:R-:W-:Y:S02]  /*9190*/  FMUL.FTZ R29, R29, c[0x0][0x320] ;  /* 0x0000c8001d1d7a20 */ /* 0x000fe40000410000 */
[----:B------:R-:W-:Y:S02]  /*91a0*/  FMUL.FTZ R30, R30, c[0x0][0x320] ;  /* 0x0000c8001e1e7a20 */ /* 0x000fe40000410000 */
[----:B------:R-:W-:Y:S01]  /*91b0*/  FMUL.FTZ R31, R31, c[0x0][0x320] ;  /* 0x0000c8001f1f7a20 */ /* 0x000fe20000410000 */
[----:B-1----:R-:W1:Y:S01]  /*91c0*/  MUFU.TANH R2, R26 ;  /* 0x0000001a00027308 */ /* 0x002e620000002400 */
[-C--:B----4-:R-:W-:Y:S03]  /*91d0*/  HMMA.16816.F32.BF16 R52, R212, R4.reuse, R52 ;  /* 0x00000004d434723c */ /* 0x090fe60000041834 */
[----:B------:R-:W-:Y:S02]  /*91e0*/  FMUL.FTZ R32, R32, c[0x0][0x320] ;  /* 0x0000c80020207a20 */ /* 0x000fe40000410000 */
[----:B------:R-:W-:Y:S02]  /*91f0*/  FMUL.FTZ R33, R33, c[0x0][0x320] ;  /* 0x0000c80021217a20 */ /* 0x000fe40000410000 */
[----:B------:R-:W-:Y:S01]  /*9200*/  FMUL.FTZ R34, R34, c[0x0][0x320] ;  /* 0x0000c80022227a20 */ /* 0x000fe20000410000 */
[C---:B------:R-:W-:Y:S01]  /*9210*/  HMMA.16816.F32.BF16 R56, R188.reuse, R4, R56 ;  /* 0x00000004bc38723c */ /* 0x040fe20000041838 */
[----:B--2---:R-:W2:Y:S03]  /*9220*/  MUFU.TANH R0, R27 ;  /* 0x0000001b00007308 */ /* 0x004ea60000002400 */
[----:B------:R-:W-:Y:S02]  /*9230*/  FMUL.FTZ R35, R35, c[0x0][0x320] ;  /* 0x0000c80023237a20 */ /* 0x000fe40000410000 */
[----:B------:R-:W-:Y:S02]  /*9240*/  FMUL.FTZ R36, R36, c[0x0][0x320] ;  /* 0x0000c80024247a20 */ /* 0x000fe40000410000 */
[-C--:B------:R-:W-:Y:S03]  /*9250*/  HMMA.16816.F32.BF16 R60, R188, R6.reuse, R60 ;  /* 0x00000006bc3c723c */ /* 0x080fe6000004183c */
[----:B------:R4:W4:Y:S01]  /*9260*/  MUFU.TANH R185, R21 ;  /* 0x0000001500b97308 */ /* 0x0009220000002400 */
[----:B------:R-:W-:Y:S02]  /*9270*/  FMUL.FTZ R37, R37, c[0x0][0x320] ;  /* 0x0000c80025257a20 */ /* 0x000fe40000410000 */
[----:B------:R-:W-:Y:S01]  /*9280*/  FMUL.FTZ R38, R38, c[0x0][0x320] ;  /* 0x0000c80026267a20 */ /* 0x000fe20000410000 */
[----:B-1----:R-:W-:Y:S01]  /*9290*/  STL [R1+0x4], R2 ;  /* 0x0000040201007387 */ /* 0x002fe20000100800 */
[C---:B------:R-:W-:Y:S03]  /*92a0*/  HMMA.16816.F32.BF16 R64, R212.reuse, R6, R64 ;  /* 0x00000006d440723c */ /* 0x040fe60000041840 */
[----:B------:R-:W1:Y:S01]  /*92b0*/  LDSM.16.M88.4 R4, [R227+0x2800] ;  /* 0x00280000e304783b */ /* 0x000e620000000200 */
[----:B------:R-:W-:Y:S01]  /*92c0*/  FMUL.FTZ R39, R39, c[0x0][0x320] ;  /* 0x0000c80027277a20 */ /* 0x000fe20000410000 */
[----:B------:R1:W1:Y:S01]  /*92d0*/  MUFU.TANH R187, R22 ;  /* 0x0000001600bb7308 */ /* 0x0002620000002400 */
[----:B------:R-:W-:Y:S02]  /*92e0*/  FMUL.FTZ R40, R40, c[0x0][0x320] ;  /* 0x0000c80028287a20 */ /* 0x000fe40000410000 */
[-C--:B---3--:R-:W-:Y:S03]  /*92f0*/  HMMA.16816.F32.BF16 R68, R212, R8.reuse, R68 ;  /* 0x00000008d444723c */ /* 0x088fe60000041844 */
[----:B--2---:R-:W-:Y:S01]  /*9300*/  STL [R1], R0 ;  /* 0x0000000001007387 */ /* 0x004fe20000100800 */
[----:B------:R-:W-:Y:S02]  /*9310*/  FMUL.FTZ R41, R41, c[0x0][0x320] ;  /* 0x0000c80029297a20 */ /* 0x000fe40000410000 */
[----:B------:R-:W-:Y:S01]  /*9320*/  FMUL.FTZ R42, R42, c[0x0][0x320] ;  /* 0x0000c8002a2a7a20 */ /* 0x000fe20000410000 */
[----:B------:R2:W3:Y:S01]  /*9330*/  MUFU.TANH R186, R23 ;  /* 0x0000001700ba7308 */ /* 0x0004e20000002400 */
[C---:B------:R-:W-:Y:S04]  /*9340*/  HMMA.16816.F32.BF16 R72, R188.reuse, R8, R72 ;  /* 0x00000008bc48723c */ /* 0x040fe80000041848 */
[----:B------:R-:W-:Y:S02]  /*9350*/  FMUL.FTZ R43, R43, c[0x0][0x320] ;  /* 0x0000c8002b2b7a20 */ /* 0x000fe40000410000 */
[----:B------:R-:W-:Y:S02]  /*9360*/  FMUL.FTZ R44, R44, c[0x0][0x320] ;  /* 0x0000c8002c2c7a20 */ /* 0x000fe40000410000 */
[-C--:B------:R-:W-:Y:S01]  /*9370*/  HMMA.16816.F32.BF16 R76, R188, R10.reuse, R76 ;  /* 0x0000000abc4c723c */ /* 0x080fe2000004184c */
[----:B------:R2:W2:Y:S03]  /*9380*/  MUFU.TANH R219, R24 ;  /* 0x0000001800db7308 */ /* 0x0004a60000002400 */
[----:B------:R-:W-:Y:S02]  /*9390*/  FMUL.FTZ R45, R45, c[0x0][0x320] ;  /* 0x0000c8002d2d7a20 */ /* 0x000fe40000410000 */
[----:B------:R-:W-:Y:S02]  /*93a0*/  FMUL.FTZ R46, R46, c[0x0][0x320] ;  /* 0x0000c8002e2e7a20 */ /* 0x000fe40000410000 */
[C---:B------:R-:W-:Y:S01]  /*93b0*/  HMMA.16816.F32.BF16 R80, R212.reuse, R10, R80 ;  /* 0x0000000ad450723c */ /* 0x040fe20000041850 */
[----:B------:R-:W5:Y:S01]  /*93c0*/  LDSM.16.M88.4 R8, [R227+0x3000] ;  /* 0x00300000e308783b */ /* 0x000f620000000200 */
[----:B------:R-:W-:Y:S04]  /*93d0*/  DEPBAR.LE SB0, 0x0 ;  /* 0x000080000000791a */ /* 0x000fe80000000000 */
[----:B------:R2:W2:Y:S01]  /*93e0*/  MUFU.TANH R217, R25 ;  /* 0x0000001900d97308 */ /* 0x0004a20000002400 */
[----:B------:R-:W-:Y:S02]  /*93f0*/  FMUL.FTZ R48, R48, c[0x0][0x320] ;  /* 0x0000c80030307a20 */ /* 0x000fe40000410000 */
[----:B------:R-:W-:Y:S01]  /*9400*/  BAR.SYNC.DEFER_BLOCKING 0x0 ;  /* 0x0000000000007b1d */ /* 0x000fe20000010000 */
[-C--:B-1----:R-:W-:Y:S06]  /*9410*/  HMMA.16816.F32.BF16 R84, R212, R4.reuse, R84 ;  /* 0x00000004d454723c */ /* 0x082fec0000041854 */
        /* <DEDUP_REMOVED lines=8> */
[----:B------:R-:W-:Y:S03]  /*94a0*/  FMUL.FTZ R53, R53, c[0x0][0x320] ;  /* 0x0000c80035357a20 */ /* 0x000fe60000410000 */
[C---:B------:R-:W-:Y:S01]  /*94b0*/  HMMA.16816.F32.BF16 R96, R212.reuse, R6, R96 ;  /* 0x00000006d460723c */ /* 0x040fe20000041860 */
[----:B------:R1:W1:Y:S03]  /*94c0*/  MUFU.TANH R249, R30 ;  /* 0x0000001e00f97308 */ /* 0x0002660000002400 */
[----:B------:R-:W-:Y:S02]  /*94d0*/  FMUL.FTZ R54, R54, c[0x0][0x320] ;  /* 0x0000c80036367a20 */ /* 0x000fe40000410000 */
[----:B------:R-:W-:Y:S02]  /*94e0*/  FMUL.FTZ R55, R55, c[0x0][0x320] ;  /* 0x0000c80037377a20 */ /* 0x000fe40000410000 */
[-C--:B-----5:R-:W-:Y:S03]  /*94f0*/  HMMA.16816.F32.BF16 R100, R212, R8.reuse, R100 ;  /* 0x00000008d464723c */ /* 0x0a0fe60000041864 */
[----:B------:R1:W1:Y:S01]  /*9500*/  MUFU.TANH R250, R31 ;  /* 0x0000001f00fa7308 */ /* 0x0002620000002400 */
        /* <DEDUP_REMOVED lines=9> */
[----:B------:R1:W1:Y:S01]  /*95a0*/  MUFU.TANH R27, R33 ;  /* 0x00000021001b7308 */ /* 0x0002620000002400 */
[----:B------:R-:W-:Y:S04]  /*95b0*/  HMMA.16816.F32.BF16 R112, R212, R10, R112 ;  /* 0x0000000ad470723c */ /* 0x000fe80000041870 */
[----:B------:R-:W-:Y:S02]  /*95c0*/  FMUL.FTZ R63, R63, c[0x0][0x320] ;  /* 0x0000c8003f3f7a20 */ /* 0x000fe40000410000 */
[----:B------:R-:W-:Y:S02]  /*95d0*/  FMUL.FTZ R64, R64, c[0x0][0x320] ;  /* 0x0000c80040407a20 */ /* 0x000fe40000410000 */
[----:B------:R-:W-:Y:S01]  /*95e0*/  FMUL.FTZ R65, R65, c[0x0][0x320] ;  /* 0x0000c80041417a20 */ /* 0x000fe20000410000 */
[----:B------:R-:W1:Y:S03]  /*95f0*/  MUFU.TANH R34, R34 ;  /* 0x0000002200227308 */ /* 0x000e660000002400 */
        /* <DEDUP_REMOVED lines=61> */
[----:B------:R-:W-:Y:S05]  /*99d0*/  FMUL.FTZ R115, R115, c[0x0][0x320] ;  /* 0x0000c80073737a20 */ /* 0x000fea0000410000 */
        /* <DEDUP_REMOVED lines=70> */
[----:B------:R1:W1:Y:S01]  /*9e40*/  MUFU.TANH R35, R115 ;  /* 0x0000007300237308 */ /* 0x0002620000002400 */
[----:B------:R-:W-:-:S05]  /*9e50*/  @!P0 BRA `(.L_x_550) ;  /* 0x000004d000008947 */ /* 0x000fca0003800000 */
[----:B--234-:R-:W-:Y:S01]  /*9e60*/  IMAD.MOV.U32 R244, RZ, RZ, RZ ;  /* 0x000000fffff47224 */ /* 0x01cfe200078e00ff */
[----:B------:R-:W2:Y:S01]  /*9e70*/  LDL R2, [R1+0x34] ;  /* 0x0000340001027983 */ /* 0x000ea20000100800 */
[----:B------:R-:W-:Y:S03]  /*9e80*/  IMAD.SHL.U32 R8, R242, 0x2, RZ ;  /* 0x00000002f2087824 */ /* 0x000fe600078e00ff */
[----:B------:R-:W3:Y:S04]  /*9e90*/  LDL R0, [R1+0x30] ;  /* 0x0000300001007983 */ /* 0x000ee80000100800 */
[----:B-1----:R-:W4:Y:S04]  /*9ea0*/  LDL.64 R74, [R1+0x40] ;  /* 0x00004000014a7983 */ /* 0x002f280000100a00 */
[----:B------:R-:W5:Y:S04]  /*9eb0*/  LDL R13, [R1+0x54] ;  /* 0x00005400010d7983 */ /* 0x000f680000100800 */
[----:B------:R-:W4:Y:S04]  /*9ec0*/  LDL.64 R72, [R1+0x38] ;  /* 0x0000380001487983 */ /* 0x000f280000100a00 */
[----:B------:R-:W5:Y:S01]  /*9ed0*/  LDL R14, [R1+0x50] ;  /* 0x00005000010e7983 */ /* 0x000f620000100800 */
[----:B--2---:R-:W-:Y:S05]  /*9ee0*/  IMAD R2, R245, 0x70, R2 ;  /* 0x00000070f5027824 */ /* 0x004fea00078e0202 */
[----:B---3--:R-:W-:Y:S05]  /*9ef0*/  IADD3 R2, R2, -0x70, R0 ;  /* 0xffffff9002027810 */ /* 0x008fea0007ffe000 */
[----:B------:R-:W-:Y:S04]  /*9f00*/  @P3 IMAD.HI.U32 R3, R2, c[0x0][0x2bc], RZ ;  /* 0x0000af0002033a27 */ /* 0x000fe800078e00ff */
[----:B------:R-:W-:Y:S01]  /*9f10*/  IMAD.MOV.U32 R0, RZ, RZ, R2 ;  /* 0x000000ffff007224 */ /* 0x000fe200078e0002 */
[----:B------:R-:W-:Y:S04]  /*9f20*/  @P3 SHF.R.U32.HI R0, RZ, c[0x0][0x2c0], R3 ;  /* 0x0000b000ff003a19 */ /* 0x000fe80000011603 */
[C---:B----4-:R-:W-:Y:S04]  /*9f30*/  @!P2 IADD3 R3, P0, R0.reuse, R74, RZ ;  /* 0x0000004a0003a210 */ /* 0x050fe80007f1e0ff */
[----:B-----5:R-:W-:Y:S01]  /*9f40*/  @!P2 LEA.HI.X.SX32 R5, R0, R13, 0x1, P0 ;  /* 0x0000000d0005a211 */ /* 0x020fe200000f0eff */
[----:B------:R-:W-:Y:S01]  /*9f50*/  IMAD.MOV R0, RZ, RZ, -R0 ;  /* 0x000000ffff007224 */ /* 0x000fe200078e0a00 */
[C---:B------:R-:W-:Y:S02]  /*9f60*/  @!P2 LEA R4, P0, R3.reuse, c[0x0][0x2a0], 0x2 ;  /* 0x0000a8000304aa11 */ /* 0x040fe400078010ff */
[----:B------:R-:W-:Y:S01]  /*9f70*/  SHF.R.S32.HI R13, RZ, 0x1f, R242 ;  /* 0x0000001fff0d7819 */ /* 0x000fe200000114f2 */
[----:B------:R-:W-:Y:S01]  /*9f80*/  IMAD R252, R0, c[0x0][0x2b8], R2 ;  /* 0x0000ae0000fc7a24 */ /* 0x000fe200078e0202 */
[----:B------:R-:W-:Y:S03]  /*9f90*/  @!P2 LEA.HI.X R5, R3, c[0x0][0x2a4], R5, 0x2, P0 ;  /* 0x0000a9000305aa11 */ /* 0x000fe600000f1405 */
[----:B------:R-:W-:Y:S01]  /*9fa0*/  IMAD.WIDE.U32 R2, R252, c[0x0][0x1e0], RZ ;  /* 0x00007800fc027a25 */ /* 0x000fe200078e00ff */
[----:B------:R-:W-:Y:S01]  /*9fb0*/  SHF.R.S32.HI R0, RZ, 0x1f, R252 ;  /* 0x0000001fff007819 */ /* 0x000fe200000114fc */
[----:B------:R1:W2:Y:S04]  /*9fc0*/  @!P2 LDG.E R244, [R4.64] ;  /* 0x0000000604f4a981 */ /* 0x0002a8000c1e1900 */
[----:B------:R-:W-:Y:S04]  /*9fd0*/  IMAD R0, R0, c[0x0][0x1e0], RZ ;  /* 0x0000780000007a24 */ /* 0x000fe800078e02ff */
[----:B------:R-:W-:Y:S04]  /*9fe0*/  IMAD R0, R252, c[0x0][0x1e4], R0 ;  /* 0x00007900fc007a24 */ /* 0x000fe800078e0200 */
[----:B------:R-:W-:Y:S01]  /*9ff0*/  IMAD.IADD R3, R3, 0x1, R0 ;  /* 0x0000000103037824 */ /* 0x000fe200078e0200 */
[----:B-1----:R-:W-:Y:S02]  /*a000*/  SHF.L.U64.HI R5, R242, 0x1, R13 ;  /* 0x00000001f2057819 */ /* 0x002fe4000001020d */
[----:B--2---:R-:W-:Y:S01]  /*a010*/  SHF.R.S32.HI R4, RZ, 0x1f, R244 ;  /* 0x0000001fff047819 */ /* 0x004fe200000114f4 */
[----:B------:R-:W-:Y:S04]  /*a020*/  IMAD.WIDE.U32 R2, R244, c[0x0][0x1f0], R2 ;  /* 0x00007c00f4027a25 */ /* 0x000fe800078e0002 */
[----:B------:R-:W-:Y:S01]  /*a030*/  IMAD R4, R4, c[0x0][0x1f0], RZ ;  /* 0x00007c0004047a24 */ /* 0x000fe200078e02ff */
[----:B------:R-:W-:Y:S03]  /*a040*/  IADD3 R0, P1, R72, R2, RZ ;  /* 0x0000000248007210 */ /* 0x000fe60007f3e0ff */
[----:B------:R-:W-:Y:S01]  /*a050*/  IMAD R2, R244, c[0x0][0x1f4], R4 ;  /* 0x00007d00f4027a24 */ /* 0x000fe200078e0204 */
[----:B------:R-:W-:Y:S04]  /*a060*/  LEA R4, P0, R0, c[0x0][0x1c8], 0x1 ;  /* 0x0000720000047a11 */ /* 0x000fe800078008ff */
[----:B------:R-:W-:Y:S04]  /*a070*/  IADD3.X R2, R14, R3, R2, P1, !PT ;  /* 0x000000030e027210 */ /* 0x000fe80000ffe402 */
[----:B------:R-:W-:Y:S01]  /*a080*/  LEA.HI.X R0, R0, c[0x0][0x1cc], R2, 0x1, P0 ;  /* 0x0000730000007a11 */ /* 0x000fe200000f0c02 */
[----:B------:R-:W-:-:S05]  /*a090*/  BRA.DIV ~URZ, `(.L_x_551) ;  /* 0x0000e6627f007947 */ /* 0x000fca000b800000 */
[----:B------:R1:W2:Y:S02]  /*a0a0*/  SHFL.IDX PT, R6, R0, RZ, 0x181f ;  /* 0x00181fff00067589 */ /* 0x0002a400000e0000 */
.L_x_608:
[----:B------:R-:W-:-:S05]  /*a0b0*/  BRA.DIV ~URZ, `(.L_x_552) ;  /* 0x0000e6b27f007947 */ /* 0x000fca000b800000 */
[----:B------:R-:W3:Y:S02]  /*a0c0*/  SHFL.IDX PT, R2, R4, RZ, 0x181f ;  /* 0x00181fff04027589 */ /* 0x000ee400000e0000 */
[-C--:B---3--:R-:W-:Y:S05]  /*a0d0*/  IADD3 R2, P0, R2, R8.reuse, RZ ;  /* 0x0000000802027210 */ /* 0x088fea0007f1e0ff */
[--C-:B--2---:R-:W-:Y:S05]  /*a0e0*/  IMAD.X R3, R6, 0x1, R5.reuse, P0 ;  /* 0x0000000106037824 */ /* 0x104fea00000e0605 */
[----:B------:R-:W-:Y:S01]  /*a0f0*/  @!PT LDS RZ, [RZ] ;  /* 0x00000000fffff984 */ /* 0x000fe20000000800 */
[----:B------:R-:W-:Y:S01]  /*a100*/  @!PT LDS RZ, [RZ] ;  /* 0x00000000fffff984 */ /* 0x000fe20000000800 */
[----:B------:R2:W-:Y:S04]  /*a110*/  LDGSTS.E.BYPASS.LTC128B.128 [R243+0x3900], [R2.64], !P5 ;  /* 0x0390000002f37fae */ /* 0x0005e8000e901d46 */
[----:B--2---:R-:W2:Y:S04]  /*a120*/  SHFL.IDX PT, R2, R4, 0x1, 0x181f ;  /* 0x00381f0004027f89 */ /* 0x004ea800000e0000 */
[----:B------:R-:W3:Y:S01]  /*a130*/  SHFL.IDX PT, R3, R0, 0x1, 0x181f ;  /* 0x00381f0000037f89 */ /* 0x000ee200000e0000 */
[-C--:B--2---:R-:W-:Y:S05]  /*a140*/  IADD3 R2, P0, R2, R8.reuse, RZ ;  /* 0x0000000802027210 */ /* 0x084fea0007f1e0ff */
[--C-:B---3--:R-:W-:Y:S05]  /*a150*/  IMAD.X R3, R3, 0x1, R5.reuse, P0 ;  /* 0x0000000103037824 */ /* 0x108fea00000e0605 */
        /* <DEDUP_REMOVED lines=17> */
[----:B------:R-:W3:Y:S04]  /*a270*/  SHFL.IDX PT, R3, R0, 0x5, 0x181f ;  /* 0x00b81f0000037f89 */ /* 0x000ee800000e0000 */
[----:B------:R-:W4:Y:S04]  /*a280*/  SHFL.IDX PT, R4, R4, 0x6, 0x181f ;  /* 0x00d81f0004047f89 */ /* 0x000f2800000e0000 */
[----:B-1----:R-:W1:Y:S01]  /*a290*/  SHFL.IDX PT, R0, R0, 0x6, 0x181f ;  /* 0x00d81f0000007f89 */ /* 0x002e6200000e0000 */
[----:B--2---:R-:W-:Y:S05]  /*a2a0*/  IADD3 R2, P0, R2, R8, RZ ;  /* 0x0000000802027210 */ /* 0x004fea0007f1e0ff */
[----:B---3--:R-:W-:Y:S05]  /*a2b0*/  IMAD.X R3, R3, 0x1, R5, P0 ;  /* 0x0000000103037824 */ /* 0x008fea00000e0605 */
[----:B------:R2:W-:Y:S03]  /*a2c0*/  LDGSTS.E.BYPASS.LTC128B.128 [R243+0x6100], [R2.64], !P5 ;  /* 0x0610000002f37fae */ /* 0x0005e6000e901d46 */
.L_x_609:
[----:B--2-4-:R-:W-:Y:S04]  /*a2d0*/  IADD3 R2, P0, R4, R8, RZ ;  /* 0x0000000804027210 */ /* 0x014fe80007f1e0ff */
[----:B-1----:R-:W-:Y:S05]  /*a2e0*/  IADD3.X R3, R0, R5, RZ, P0, !PT ;  /* 0x0000000500037210 */ /* 0x002fea00007fe4ff */
[----:B------:R-:W-:Y:S01]  /*a2f0*/  @!PT LDS RZ, [RZ] ;  /* 0x00000000fffff984 */ /* 0x000fe20000000800 */
[----:B------:R-:W-:Y:S01]  /*a300*/  @!PT LDS RZ, [RZ] ;  /* 0x00000000fffff984 */ /* 0x000fe20000000800 */
[----:B------:R-:W-:Y:S01]  /*a310*/  @!PT LDS RZ, [RZ] ;  /* 0x00000000fffff984 */ /* 0x000fe20000000800 */
[----:B------:R1:W-:Y:S04]  /*a320*/  LDGSTS.E.BYPASS.LTC128B.128 [R243+0x6900], [R2.64], !P5 ;  /* 0x0690000002f37fae */ /* 0x0003e8000e901d46 */
.L_x_550:
[----:B--234-:R-:W-:Y:S05]  /*a330*/  BSYNC B0 ;  /* 0x0000000000007941 */ /* 0x01cfea0003800000 */
.L_x_549:
[----:B------:R-:W2:Y:S01]  /*a340*/  LDL R4, [R1+0x5c] ;  /* 0x00005c0001047983 */ /* 0x000ea20000100800 */
[----:B-1----:R-:W-:Y:S03]  /*a350*/  IMAD R2, R245, -0x70, RZ ;  /* 0xffffff90f5027824 */ /* 0x002fe600078e02ff */
[----:B------:R-:W2:Y:S04]  /*a360*/  LDL R0, [R1+0x6c] ;  /* 0x00006c0001007983 */ /* 0x000ea80000100800 */
[----:B------:R-:W3:Y:S04]  /*a370*/  LDL R3, [R1+0x68] ;  /* 0x0000680001037983 */ /* 0x000ee80000100800 */
[----:B------:R-:W0:Y:S01]  /*a380*/  LDGDEPBAR ;  /* 0x00000000000079af */ /* 0x000e220000000000 */
[----:B--2---:R-:W-:Y:S02]  /*a390*/  IADD3 R0, R0, R4, RZ ;  /* 0x0000000400007210 */ /* 0x004fe40007ffe0ff */
[----:B------:R-:W-:Y:S02]  /*a3a0*/  MOV R4, c[0x0][0x2ac] ;  /* 0x0000ab0000047a02 */ /* 0x000fe40000000f00 */
[----:B---3--:R-:W-:Y:S01]  /*a3b0*/  IADD3 R2, -R3, 0x1, R2 ;  /* 0x0000000103027810 */ /* 0x008fe20007ffe102 */
[----:B------:R-:W-:Y:S01]  /*a3c0*/  @P4 IMAD.HI.U32 R3, R0, c[0x0][0x2c8], RZ ;  /* 0x0000b20000034a27 */ /* 0x000fe200078e00ff */
[----:B------:R-:W-:Y:S03]  /*a3d0*/  MOV R5, R0 ;  /* 0x0000000000057202 */ /* 0x000fe60000000f00 */
[----:B------:R-:W-:Y:S01]  /*a3e0*/  IMAD R2, R4, c[0x0][0x1d0], R2 ;  /* 0x0000740004027a24 */ /* 0x000fe200078e0202 */
[----:B------:R-:W-:Y:S04]  /*a3f0*/  @P4 SHF.R.U32.HI R5, RZ, c[0x0][0x2cc], R3 ;  /* 0x0000b300ff054a19 */ /* 0x000fe80000011603 */
[----:B------:R-:W-:Y:S01]  /*a400*/  IADD3 R4, R2, -c[0x0][0x168], RZ ;  /* 0x80005a0002047a10 */ /* 0x000fe20007ffe0ff */
[----:B------:R-:W-:-:S05]  /*a410*/  BRA.DIV ~URZ, `(.L_x_553) ;  /* 0x0000ea227f007947 */ /* 0x000fca000b800000 */
[----:B------:R1:W2:Y:S02]  /*a420*/  SHFL.IDX PT, R0, R5, RZ, 0x1c1f ;  /* 0x001c1fff05007589 */ /* 0x0002a400000e0000 */
.L_x_610:
[----:B--2---:R-:W-:Y:S05]  /*a430*/  IMAD.IADD R0, R4, 0x1, R0 ;  /* 0x0000000104007824 */ /* 0x004fea00078e0200 */
[C---:B------:R-:W-:Y:S02]  /*a440*/  ISETP.GT.AND P0, PT, R0.reuse, RZ, PT ;  /* 0x000000ff0000720c */ /* 0x040fe40003f04270 */
[C---:B------:R-:W-:Y:S02]  /*a450*/  ISETP.GT.AND P6, PT, R0.reuse, 0x1, PT ;  /* 0x000000010000780c */ /* 0x040fe40003fc4270 */
[----:B------:R-:W-:Y:S02]  /*a460*/  ISETP.GT.AND P1, PT, R0, 0x8, PT ;  /* 0x000000080000780c */ /* 0x000fe40003f24270 */
[----:B------:R-:W-:Y:S02]  /*a470*/  FSEL R14, R216, -INF , P0 ;  /* 0xff800000d80e7808 */ /* 0x000fe40000000000 */
[C---:B------:R-:W-:Y:S02]  /*a480*/  ISETP.GT.AND P0, PT, R0.reuse, 0x9, PT ;  /* 0x000000090000780c */ /* 0x040fe40003f04270 */
[----:B------:R-:W-:Y:S02]  /*a490*/  FSEL R13, R211, -INF , P6 ;  /* 0xff800000d30d7808 */ /* 0x000fe40003000000 */
[C---:B------:R-:W-:Y:S02]  /*a4a0*/  ISETP.GT.AND P6, PT, R0.reuse, 0x10, PT ;  /* 0x000000100000780c */ /* 0x040fe40003fc4270 */
[----:B------:R-:W-:Y:S02]  /*a4b0*/  FSEL R15, R15, -INF , P1 ;  /* 0xff8000000f0f7808 */ /* 0x000fe40000800000 */
[----:B------:R-:W-:Y:S02]  /*a4c0*/  ISETP.GT.AND P1, PT, R0, 0x11, PT ;  /* 0x000000110000780c */ /* 0x000fe40003f24270 */
[----:B------:R-:W-:Y:S02]  /*a4d0*/  FSEL R16, R16, -INF , P0 ;  /* 0xff80000010107808 */ /* 0x000fe40000000000 */
[----:B------:R-:W-:Y:S02]  /*a4e0*/  ISETP.GT.AND P0, PT, R0, 0x18, PT ;  /* 0x000000180000780c */ /* 0x000fe40003f04270 */
[----:B------:R-:W-:Y:S02]  /*a4f0*/  FSEL R184, R184, -INF , P6 ;  /* 0xff800000b8b87808 */ /* 0x000fe40003000000 */
[C---:B------:R-:W-:Y:S02]  /*a500*/  ISETP.GT.AND P6, PT, R0.reuse, 0x19, PT ;  /* 0x000000190000780c */ /* 0x040fe40003fc4270 */
        /* <DEDUP_REMOVED lines=41> */
[----:B------:R-:W-:Y:S02]  /*a7a0*/  FSEL R112, R112, -INF , P1 ;  /* 0xff80000070707808 */ /* 0x000fe40000800000 */
[----:B------:R-:W-:Y:S01]  /*a7b0*/  FSEL R6, R7, -INF , P0 ;  /* 0xff80000007067808 */ /* 0x000fe20000000000 */
[----:B------:R-:W-:-:S05]  /*a7c0*/  BRA.DIV ~URZ, `(.L_x_554) ;  /* 0x0000e6e27f007947 */ /* 0x000fca000b800000 */
[----:B------:R-:W2:Y:S08]  /*a7d0*/  SHFL.IDX PT, R2, R5, 0x1, 0x1c1f ;  /* 0x003c1f0005027f89 */ /* 0x000eb000000e0000 */
[----:B------:R-:W3:Y:S08]  /*a7e0*/  SHFL.IDX PT, R3, R5, 0x2, 0x1c1f ;  /* 0x005c1f0005037f89 */ /* 0x000ef000000e0000 */
[----:B------:R4:W2:Y:S08]  /*a7f0*/  SHFL.IDX PT, R0, R5, 0x3, 0x1c1f ;  /* 0x007c1f0005007f89 */ /* 0x0008b000000e0000 */
[----:B------:R-:W5:Y:S01]  /*a800*/  LDL.LU R68, [R1+0x8] ;  /* 0x0000080001447983 */ /* 0x000f620000300800 */
[----:B-1--4-:R-:W-:Y:S01]  /*a810*/  FMNMX.FTZ R5, R14, R116, !PT ;  /* 0x000000740e057209 */ /* 0x012fe20007810000 */
[C---:B--2---:R-:W-:Y:S02]  /*a820*/  IMAD.IADD R2, R4.reuse, 0x1, R2 ;  /* 0x0000000104027824 */ /* 0x044fe400078e0202 */
[C---:B---3--:R-:W-:Y:S02]  /*a830*/  IMAD.IADD R3, R4.reuse, 0x1, R3 ;  /* 0x0000000104037824 */ /* 0x048fe400078e0203 */
[----:B------:R-:W-:Y:S01]  /*a840*/  IMAD.IADD R0, R4, 0x1, R0 ;  /* 0x0000000104007824 */ /* 0x000fe200078e0200 */
[----:B------:R-:W-:Y:S02]  /*a850*/  FMNMX.FTZ R4, R13, R5, !PT ;  /* 0x000000050d047209 */ /* 0x000fe40007810000 */
[C---:B------:R-:W-:Y:S01]  /*a860*/  ISETP.GT.AND P6, PT, R2.reuse, 0x8, PT ;  /* 0x000000080200780c */ /* 0x040fe20003fc4270 */
[----:B------:R-:W2:Y:S01]  /*a870*/  LDL.LU R5, [R1+0x14] ;  /* 0x0000140001057983 */ /* 0x000ea20000300800 */
[C---:B------:R-:W-:Y:S02]  /*a880*/  ISETP.GT.AND P1, PT, R2.reuse, 0x1, PT ;  /* 0x000000010200780c */ /* 0x040fe40003f24270 */
[----:B------:R-:W-:Y:S01]  /*a890*/  FSEL R12, R209, -INF , P6 ;  /* 0xff800000d10c7808 */ /* 0x000fe20003000000 */
[----:B------:R-:W3:Y:S01]  /*a8a0*/  LDL.LU R20, [R1+0x18] ;  /* 0x0000180001147983 */ /* 0x000ee20000300800 */
[C---:B------:R-:W-:Y:S02]  /*a8b0*/  ISETP.GT.AND P6, PT, R2.reuse, 0x11, PT ;  /* 0x000000110200780c */ /* 0x040fe40003fc4270 */
[----:B------:R-:W-:Y:S01]  /*a8c0*/  FSEL R11, R223, -INF , P1 ;  /* 0xff800000df0b7808 */ /* 0x000fe20000800000 */
[----:B------:R-:W4:Y:S01]  /*a8d0*/  LDL.LU R18, [R1+0x10] ;  /* 0x0000100001127983 */ /* 0x000f220000300800 */
[----:B------:R-:W-:Y:S02]  /*a8e0*/  ISETP.GT.AND P1, PT, R2, 0x10, PT ;  /* 0x000000100200780c */ /* 0x000fe40003f24270 */
[----:B------:R-:W-:Y:S01]  /*a8f0*/  FSEL R92, R186, -INF , P6 ;  /* 0xff800000ba5c7808 */ /* 0x000fe20003000000 */
[----:B------:R-:W3:Y:S01]  /*a900*/  LDL.LU R8, [R1+0xc] ;  /* 0x00000c0001087983 */ /* 0x000ee20000300800 */
[----:B------:R-:W-:Y:S02]  /*a910*/  ISETP.GT.AND P6, PT, R3, 0x1, PT ;  /* 0x000000010300780c */ /* 0x000fe40003fc4270 */
[----:B------:R-:W-:Y:S01]  /*a920*/  FSEL R93, R187, -INF , P1 ;  /* 0xff800000bb5d7808 */ /* 0x000fe20000800000 */
[----:B------:R-:W4:Y:S01]  /*a930*/  LDL.LU R7, [R1+0x4] ;  /* 0x0000040001077983 */ /* 0x000f220000300800 */
[----:B------:R-:W-:Y:S02]  /*a940*/  FSEL R187, R251, -INF , P6 ;  /* 0xff800000fbbb7808 */ /* 0x000fe40003000000 */
[C---:B------:R-:W-:Y:S02]  /*a950*/  ISETP.GT.AND P6, PT, R2.reuse, 0x20, PT ;  /* 0x000000200200780c */ /* 0x040fe40003fc4270 */
[----:B------:R-:W-:Y:S02]  /*a960*/  ISETP.GT.AND P0, PT, R2, RZ, PT ;  /* 0x000000ff0200720c */ /* 0x000fe40003f04270 */
[----:B------:R-:W-:Y:S02]  /*a970*/  FSEL R86, R38, -INF , P6 ;  /* 0xff80000026567808 */ /* 0x000fe40003000000 */
[----:B------:R-:W-:Y:S02]  /*a980*/  ISETP.GT.AND P6, PT, R3, 0x10, PT ;  /* 0x000000100300780c */ /* 0x000fe40003fc4270 */
[----:B------:R-:W-:Y:S02]  /*a990*/  FSEL R10, R246, -INF , P0 ;  /* 0xff800000f60a7808 */ /* 0x000fe40000000000 */
[----:B------:R-:W-:Y:S02]  /*a9a0*/  FSEL R188, R219, -INF , P6 ;  /* 0xff800000dbbc7808 */ /* 0x000fe40003000000 */
[C---:B------:R-:W-:Y:S02]  /*a9b0*/  ISETP.GT.AND P6, PT, R2.reuse, 0x29, PT ;  /* 0x000000290200780c */ /* 0x040fe40003fc4270 */
[----:B------:R-:W-:Y:S02]  /*a9c0*/  ISETP.GT.AND P0, PT, R2, 0x9, PT ;  /* 0x000000090200780c */ /* 0x000fe40003f04270 */
[----:B------:R-:W-:Y:S02]  /*a9d0*/  FSEL R81, R51, -INF , P6 ;  /* 0xff80000033517808 */ /* 0x000fe40003000000 */
[----:B------:R-:W-:Y:S02]  /*a9e0*/  ISETP.GT.AND P6, PT, R3, 0x19, PT ;  /* 0x000000190300780c */ /* 0x000fe40003fc4270 */
[----:B------:R-:W-:Y:S02]  /*a9f0*/  FSEL R87, R207, -INF , P0 ;  /* 0xff800000cf577808 */ /* 0x000fe40000000000 */
[----:B------:R-:W-:Y:S02]  /*aa00*/  FSEL R89, R210, -INF , P6 ;  /* 0xff800000d2597808 */ /* 0x000fe40003000000 */
[C---:B------:R-:W-:Y:S02]  /*aa10*/  ISETP.GT.AND P6, PT, R2.reuse, 0x38, PT ;  /* 0x000000380200780c */ /* 0x040fe40003fc4270 */
[----:B------:R-:W-:Y:S02]  /*aa20*/  ISETP.GT.AND P0, PT, R3, RZ, PT ;  /* 0x000000ff0300720c */ /* 0x000fe40003f04270 */
[----:B------:R-:W-:Y:S02]  /*aa30*/  FSEL R74, R19, -INF , P6 ;  /* 0xff800000134a7808 */ /* 0x000fe40003000000 */
[----:B------:R-:W-:Y:S02]  /*aa40*/  ISETP.GT.AND P6, PT, R3, 0x28, PT ;  /* 0x000000280300780c */ /* 0x000fe40003fc4270 */
[----:B------:R-:W-:Y:S02]  /*aa50*/  ISETP.GT.AND P1, PT, R2, 0x18, PT ;  /* 0x000000180200780c */ /* 0x000fe40003f24270 */
[----:B------:R-:W-:Y:S02]  /*aa60*/  FSEL R80, R200, -INF , P6 ;  /* 0xff800000c8507808 */ /* 0x000fe40003000000 */
[----:B------:R-:W-:Y:S02]  /*aa70*/  ISETP.GT.AND P6, PT, R2, 0x41, PT ;  /* 0x000000410200780c */ /* 0x000fe40003fc4270 */
[----:B------:R-:W-:Y:S02]  /*aa80*/  FMNMX.FTZ R4, R15, R4, !PT ;  /* 0x000000040f047209 */ /* 0x000fe40007810000 */
[----:B------:R-:W-:Y:S02]  /*aa90*/  FSEL R64, R71, -INF , P6 ;  /* 0xff80000047407808 */ /* 0x000fe40003000000 */
[----:B------:R-:W-:Y:S02]  /*aaa0*/  ISETP.GT.AND P6, PT, R3, 0x31, PT ;  /* 0x000000310300780c */ /* 0x000fe40003fc4270 */
[----:B------:R-:W-:Y:S02]  /*aab0*/  FSEL R91, R34, -INF , P1 ;  /* 0xff800000225b7808 */ /* 0x000fe40000800000 */
[----:B------:R-:W-:Y:S02]  /*aac0*/  FSEL R73, R57, -INF , P6 ;  /* 0xff80000039497808 */ /* 0x000fe40003000000 */
[----:B------:R-:W-:Y:S02]  /*aad0*/  ISETP.GT.AND P6, PT, R2, 0x50, PT ;  /* 0x000000500200780c */ /* 0x000fe40003fc4270 */
[C---:B------:R-:W-:Y:S02]  /*aae0*/  ISETP.GT.AND P1, PT, R3.reuse, 0x8, PT ;  /* 0x000000080300780c */ /* 0x040fe40003f24270 */
[----:B------:R-:W-:Y:S02]  /*aaf0*/  FSEL R56, R56, -INF , P6 ;  /* 0xff80000038387808 */ /* 0x000fe40003000000 */
[----:B------:R-:W-:Y:S02]  /*ab00*/  ISETP.GT.AND P6, PT, R3, 0x40, PT ;  /* 0x000000400300780c */ /* 0x000fe40003fc4270 */
[----:B------:R-:W-:Y:S02]  /*ab10*/  FMNMX.FTZ R4, R16, R4, !PT ;  /* 0x0000000410047209 */ /* 0x000fe40007810000 */
[----:B------:R-:W-:Y:S02]  /*ab20*/  FSEL R63, R63, -INF , P6 ;  /* 0xff8000003f3f7808 */ /* 0x000fe40003000000 */
[----:B------:R-:W-:Y:S02]  /*ab30*/  ISETP.GT.AND P6, PT, R2, 0x59, PT ;  /* 0x000000590200780c */ /* 0x000fe40003fc4270 */
[----:B------:R-:W-:Y:S02]  /*ab40*/  FSEL R190, R248, -INF , P1 ;  /* 0xff800000f8be7808 */ /* 0x000fe40000800000 */
[----:B------:R-:W-:Y:S02]  /*ab50*/  FSEL R46, R46, -INF , P6 ;  /* 0xff8000002e2e7808 */ /* 0x000fe40003000000 */
[----:B------:R-:W-:Y:S02]  /*ab60*/  ISETP.GT.AND P6, PT, R0, RZ, PT ;  /* 0x000000ff0000720c */ /* 0x000fe40003fc4270 */
[----:B------:R-:W-:Y:S02]  /*ab70*/  ISETP.GT.AND P1, PT, R2, 0x21, PT ;  /* 0x000000210200780c */ /* 0x000fe40003f24270 */
[----:B------:R-:W-:Y:S02]  /*ab80*/  FMNMX.FTZ R4, R184, R4, !PT ;  /* 0x00000004b8047209 */ /* 0x000fe40007810000 */
[----:B------:R-:W-:Y:S02]  /*ab90*/  FSEL R85, R29, -INF , P1 ;  /* 0xff8000001d557808 */ /* 0x000fe40000800000 */
        /* <DEDUP_REMOVED lines=27> */
[C---:B------:R-:W-:Y:S02]  /*ad50*/  ISETP.GT.AND P1, PT, R2.reuse, 0x60, PT ;  /* 0x000000600200780c */ /* 0x040fe40003f24270 */
        /* <DEDUP_REMOVED lines=13> */
[----:B------:R-:W-:Y:S02]  /*ae30*/  FMNMX.FTZ R70, R10, R117, !PT ;  /* 0x000000750a467209 */ /* 0x000fe40007810000 */
[----:B------:R-:W-:Y:S02]  /*ae40*/  FSEL R43, R43, -INF , P1 ;  /* 0xff8000002b2b7808 */ /* 0x000fe40000800000 */
[----:B------:R-:W-:Y:S02]  /*ae50*/  ISETP.GT.AND P1, PT, R0, 0x11, PT ;  /* 0x000000110000780c */ /* 0x000fe40003f24270 */
        /* <DEDUP_REMOVED lines=13> */
[----:B-----5:R-:W-:Y:S02]  /*af30*/  FSEL R79, R68, -INF , P0 ;  /* 0xff800000444f7808 */ /* 0x020fe40000000000 */
[----:B------:R-:W-:Y:S04]  /*af40*/  ISETP.GT.AND P0, PT, R2, 0x19, PT ;  /* 0x000000190200780c */ /* 0x000fe80003f04270 */
        /* <DEDUP_REMOVED lines=9> */
[----:B--2---:R-:W-:Y:S02]  /*afe0*/  FSEL R47, R5, -INF , P6 ;  /* 0xff800000052f7808 */ /* 0x004fe40003000000 */
[----:B------:R-:W-:Y:S01]  /*aff0*/  FSEL R185, R208, -INF , P0 ;  /* 0xff800000d0b97808 */ /* 0x000fe20000000000 */
[----:B------:R-:W2:Y:S01]  /*b000*/  LDL.LU R5, [R1] ;  /* 0x0000000001057983 */ /* 0x000ea20000300800 */
[----:B------:R-:W-:Y:S02]  /*b010*/  ISETP.GT.AND P0, PT, R2, 0x31, PT ;  /* 0x000000310200780c */ /* 0x000fe40003f04270 */
[----:B------:R-:W-:Y:S02]  /*b020*/  ISETP.GT.AND P6, PT, R0, 0x1, PT ;  /* 0x000000010000780c */ /* 0x000fe40003fc4270 */
[----:B------:R-:W-:Y:S02]  /*b030*/  FSEL R76, R22, -INF , P0 ;  /* 0xff800000164c7808 */ /* 0x000fe40000000000 */
[----:B------:R-:W-:Y:S02]  /*b040*/  ISETP.GT.AND P0, PT, R3, 0x21, PT ;  /* 0x000000210300780c */ /* 0x000fe40003f04270 */
[----:B---3--:R-:W-:Y:S02]  /*b050*/  FSEL R58, R20, -INF , P6 ;  /* 0xff800000143a7808 */ /* 0x008fe40003000000 */
[----:B------:R-:W-:Y:S02]  /*b060*/  FSEL R82, R201, -INF , P0 ;  /* 0xff800000c9527808 */ /* 0x000fe40000000000 */
[C---:B------:R-:W-:Y:S02]  /*b070*/  ISETP.GT.AND P0, PT, R2.reuse, 0x40, PT ;  /* 0x000000400200780c */ /* 0x040fe40003f04270 */
[----:B------:R-:W-:Y:S02]  /*b080*/  ISETP.GT.AND P6, PT, R2, 0x69, PT ;  /* 0x000000690200780c */ /* 0x000fe40003fc4270 */
[----:B------:R-:W-:Y:S02]  /*b090*/  FSEL R66, R66, -INF , P0 ;  /* 0xff80000042427808 */ /* 0x000fe40000000000 */
[----:B------:R-:W-:Y:S02]  /*b0a0*/  ISETP.GT.AND P0, PT, R3, 0x30, PT ;  /* 0x000000300300780c */ /* 0x000fe40003f04270 */
[----:B------:R-:W-:Y:S02]  /*b0b0*/  FSEL R35, R35, -INF , P6 ;  /* 0xff80000023237808 */ /* 0x000fe40003000000 */
[----:B------:R-:W-:Y:S02]  /*b0c0*/  FSEL R75, R28, -INF , P0 ;  /* 0xff8000001c4b7808 */ /* 0x000fe40000000000 */
[----:B------:R-:W-:Y:S02]  /*b0d0*/  ISETP.GT.AND P0, PT, R2, 0x49, PT ;  /* 0x000000490200780c */ /* 0x000fe40003f04270 */
[----:B------:R-:W-:Y:S02]  /*b0e0*/  ISETP.GT.AND P6, PT, R0, 0x10, PT ;  /* 0x000000100000780c */ /* 0x000fe40003fc4270 */
[----:B------:R-:W-:Y:S02]  /*b0f0*/  FSEL R60, R60, -INF , P0 ;  /* 0xff8000003c3c7808 */ /* 0x000fe40000000000 */
[----:B------:R-:W-:Y:S02]  /*b100*/  ISETP.GT.AND P0, PT, R3, 0x39, PT ;  /* 0x000000390300780c */ /* 0x000fe40003f04270 */
[----:B----4-:R-:W-:Y:S02]  /*b110*/  FSEL R57, R7, -INF , P6 ;  /* 0xff80000007397808 */ /* 0x010fe40003000000 */
        /* <DEDUP_REMOVED lines=8> */
[----:B------:R-:W-:Y:S02]  /*b1a0*/  FMNMX.FTZ R2, R6, R2, !PT ;  /* 0x0000000206027209 */ /* 0x000fe40007810000 */
[----:B------:R-:W-:Y:S02]  /*b1b0*/  FSEL R55, R55, -INF , P0 ;  /* 0xff80000037377808 */ /* 0x000fe40000000000 */
[----:B------:R-:W-:Y:S01]  /*b1c0*/  ISETP.GT.AND P0, PT, R3, 0x50, PT ;  /* 0x000000500300780c */ /* 0x000fe20003f04270 */
[----:B------:R-:W1:Y:S01]  /*b1d0*/  SHFL.BFLY PT, R4, R2, 0x2, 0x1f ;  /* 0x0c401f0002047f89 */ /* 0x000e6200000e0000 */
        /* <DEDUP_REMOVED lines=15> */
[----:B------:R-:W-:Y:S02]  /*b2d0*/  FSEL R39, R39, -INF , P6 ;  /* 0xff80000027277808 */ /* 0x000fe40003000000 */
[----:B------:R-:W-:Y:S02]  /*b2e0*/  ISETP.GT.AND P6, PT, R0, 0x19, PT ;  /* 0x000000190000780c */ /* 0x000fe40003fc4270 */
[----:B------:R-:W-:Y:S02]  /*b2f0*/  FMNMX.FTZ R70, R72, R70, !PT ;  /* 0x0000004648467209 */ /* 0x000fe40007810000 */
[----:B------:R-:W-:Y:S02]  /*b300*/  FSEL R41, R250, -INF , P6 ;  /* 0xff800000fa297808 */ /* 0x000fe40003000000 */
[C---:B------:R-:W-:Y:S02]  /*b310*/  ISETP.GT.AND P6, PT, R0.reuse, 0x20, PT ;  /* 0x000000200000780c */ /* 0x040fe40003fc4270 */
[----:B------:R-:W-:Y:S02]  /*b320*/  FSEL R33, R33, -INF , P0 ;  /* 0xff80000021217808 */ /* 0x000fe40000000000 */
[----:B------:R-:W-:Y:S02]  /*b330*/  ISETP.GT.AND P0, PT, R0, 0x21, PT ;  /* 0x000000210000780c */ /* 0x000fe40003f04270 */
[----:B-1----:R-:W-:Y:S02]  /*b340*/  FMNMX.FTZ R2, R4, R2, !PT ;  /* 0x0000000204027209 */ /* 0x002fe40007810000 */
[----:B------:R-:W-:Y:S02]  /*b350*/  FMNMX.FTZ R70, R66, R70, !PT ;  /* 0x0000004642467209 */ /* 0x000fe40007810000 */
[----:B------:R-:W-:Y:S01]  /*b360*/  FSEL R38, R221, -INF , P6 ;  /* 0xff800000dd267808 */ /* 0x000fe20003000000 */
[----:B------:R-:W1:Y:S01]  /*b370*/  SHFL.BFLY PT, R71, R2, 0x1, 0x1f ;  /* 0x0c201f0002477f89 */ /* 0x000e6200000e0000 */
        /* <DEDUP_REMOVED lines=24> */
[----:B------:R-:W-:Y:S02]  /*b500*/  FMNMX.FTZ R70, R52, R70, !PT ;  /* 0x0000004634467209 */ /* 0x000fe40007810000 */
[----:B------:R-:W-:Y:S02]  /*b510*/  FSEL R19, R193, -INF , P6 ;  /* 0xff800000c1137808 */ /* 0x000fe40003000000 */
[C---:B------:R-:W-:Y:S02]  /*b520*/  ISETP.GT.AND P6, PT, R0.reuse, 0x61, PT ;  /* 0x000000610000780c */ /* 0x040fe40003fc4270 */
[----:B------:R-:W-:Y:S02]  /*b530*/  FSEL R17, R17, -INF , P0 ;  /* 0xff80000011117808 */ /* 0x000fe40000000000 */
[----:B------:R-:W-:Y:S02]  /*b540*/  ISETP.GT.AND P0, PT, R0, 0x69, PT ;  /* 0x000000690000780c */ /* 0x000fe40003f04270 */
[----:B------:R-:W-:Y:S02]  /*b550*/  FMNMX.FTZ R70, R49, R70, !PT ;  /* 0x0000004631467209 */ /* 0x000fe40007810000 */
[----:B-1----:R-:W-:Y:S02]  /*b560*/  FMNMX.FTZ R71, R2, R71, !PT ;  /* 0x0000004702477209 */ /* 0x002fe40007810000 */
[----:B------:R-:W-:Y:S02]  /*b570*/  FMNMX.FTZ R70, R46, R70, !PT ;  /* 0x000000462e467209 */ /* 0x000fe40007810000 */
[----:B------:R-:W-:Y:S02]  /*b580*/  FSEL R9, R9, -INF , P6 ;  /* 0xff80000009097808 */ /* 0x000fe40003000000 */
[----:B------:R-:W-:Y:S02]  /*b590*/  FMNMX.FTZ R70, R45, R70, !PT ;  /* 0x000000462d467209 */ /* 0x000fe40007810000 */
[----:B------:R-:W-:Y:S02]  /*b5a0*/  FSEL R7, R191, -INF , P0 ;  /* 0xff800000bf077808 */ /* 0x000fe40000000000 */
[----:B------:R-:W-:Y:S04]  /*b5b0*/  FMNMX.FTZ R70, R40, R70, !PT ;  /* 0x0000004628467209 */ /* 0x000fe80007810000 */
[----:B------:R-:W-:Y:S04]  /*b5c0*/  FMNMX.FTZ R70, R36, R70, !PT ;  /* 0x0000004624467209 */ /* 0x000fe80007810000 */
[----:B------:R-:W-:Y:S02]  /*b5d0*/  FMNMX.FTZ R70, R35, R70, !PT ;  /* 0x0000004623467209 */ /* 0x000fe40007810000 */
[----:B--2---:R-:W-:Y:S02]  /*b5e0*/  FSEL R53, R5, -INF , P1 ;  /* 0xff80000005357808 */ /* 0x004fe40000800000 */
[----:B------:R-:W-:Y:S04]  /*b5f0*/  ISETP.GT.AND P1, PT, R3, 0x61, PT ;  /* 0x000000610300780c */ /* 0x000fe80003f24270 */
[----:B------:R-:W-:Y:S02]  /*b600*/  FSEL R37, R37, -INF , P1 ;  /* 0xff80000025257808 */ /* 0x000fe40000800000 */
[----:B------:R-:W-:Y:S02]  /*b610*/  ISETP.GT.AND P1, PT, R3, 0x69, PT ;  /* 0x000000690300780c */ /* 0x000fe40003f24270 */
[----:B------:R-:W-:Y:S02]  /*b620*/  FMNMX.FTZ R3, R79, R118, !PT ;  /* 0x000000764f037209 */ /* 0x000fe40007810000 */
[----:B------:R-:W-:Y:S02]  /*b630*/  FSEL R31, R31, -INF , P1 ;  /* 0xff8000001f1f7808 */ /* 0x000fe40000800000 */
[----:B------:R-:W-:Y:S02]  /*b640*/  FMNMX.FTZ R3, R187, R3, !PT ;  /* 0x00000003bb037209 */ /* 0x000fe40007810000 */
        /* <DEDUP_REMOVED lines=8> */
[C---:B------:R-:W-:Y:S02]  /*b6d0*/  ISETP.GT.AND P1, PT, R0.reuse, 0x41, PT ;  /* 0x000000410000780c */ /* 0x040fe40003f24270 */
        /* <DEDUP_REMOVED lines=14> */
[----:B------:R-:W-:Y:S04]  /*b7c0*/  FMNMX.FTZ R3, R73, R3, !PT ;  /* 0x0000000349037209 */ /* 0x000fe80007810000 */
[----:B------:R-:W-:Y:S04]  /*b7d0*/  FMNMX.FTZ R3, R67, R3, !PT ;  /* 0x0000000343037209 */ /* 0x000fe80007810000 */
[----:B------:R-:W-:Y:S04]  /*b7e0*/  FMNMX.FTZ R3, R65, R3, !PT ;  /* 0x0000000341037209 */ /* 0x000fe80007810000 */
[----:B------:R-:W-:Y:S04]  /*b7f0*/  FMNMX.FTZ R3, R63, R3, !PT ;  /* 0x000000033f037209 */ /* 0x000fe80007810000 */
[----:B------:R-:W-:Y:S04]  /*b800*/  FMNMX.FTZ R3, R61, R3, !PT ;  /* 0x000000033d037209 */ /* 0x000fe80007810000 */
[----:B------:R-:W-:Y:S04]  /*b810*/  FMNMX.FTZ R3, R59, R3, !PT ;  /* 0x000000033b037209 */ /* 0x000fe80007810000 */
        /* <DEDUP_REMOVED lines=20> */
[----:B------:R-:W-:Y:S01]  /*b960*/  FMNMX.FTZ R2, R32, R2, !PT ;  /* 0x0000000220027209 */ /* 0x000fe20007810000 */
[----:B------:R-:W1:Y:S03]  /*b970*/  SHFL.BFLY PT, R3, R0, 0x2, 0x1f ;  /* 0x0c401f0000037f89 */ /* 0x000e6600000e0000 */
[----:B------:R-:W-:Y:S04]  /*b980*/  FMNMX.FTZ R2, R30, R2, !PT ;  /* 0x000000021e027209 */ /* 0x000fe80007810000 */
[----:B------:R-:W-:Y:S04]  /*b990*/  FMNMX.FTZ R2, R29, R2, !PT ;  /* 0x000000021d027209 */ /* 0x000fe80007810000 */
[----:B------:R-:W-:Y:S04]  /*b9a0*/  FMNMX.FTZ R2, R28, R2, !PT ;  /* 0x000000021c027209 */ /* 0x000fe80007810000 */
[----:B------:R-:W-:Y:S04]  /*b9b0*/  FMNMX.FTZ R2, R27, R2, !PT ;  /* 0x000000021b027209 */ /* 0x000fe80007810000 */
[----:B------:R-:W-:Y:S04]  /*b9c0*/  FMNMX.FTZ R2, R26, R2, !PT ;  /* 0x000000021a027209 */ /* 0x000fe80007810000 */
[----:B------:R-:W-:Y:S02]  /*b9d0*/  FMNMX.FTZ R2, R25, R2, !PT ;  /* 0x0000000219027209 */ /* 0x000fe40007810000 */
[----:B-1----:R-:W-:Y:S02]  /*b9e0*/  FMNMX.FTZ R0, R0, R3, !PT ;  /* 0x0000000300007209 */ /* 0x002fe40007810000 */
[----:B------:R-:W1:Y:S01]  /*b9f0*/  SHFL.BFLY PT, R3, R70, 0x1, 0x1f ;  /* 0x0c201f0046037f89 */ /* 0x000e6200000e0000 */
[----:B------:R-:W-:Y:S04]  /*ba00*/  FMNMX.FTZ R2, R24, R2, !PT ;  /* 0x0000000218027209 */ /* 0x000fe80007810000 */
[----:B------:R-:W-:Y:S03]  /*ba10*/  FMNMX.FTZ R2, R23, R2, !PT ;  /* 0x0000000217027209 */ /* 0x000fe60007810000 */
[----:B------:R-:W2:Y:S01]  /*ba20*/  SHFL.BFLY PT, R69, R0, 0x1, 0x1f ;  /* 0x0c201f0000457f89 */ /* 0x000ea200000e0000 */
[----:B------:R-:W-:Y:S04]  /*ba30*/  FMNMX.FTZ R2, R22, R2, !PT ;  /* 0x0000000216027209 */ /* 0x000fe80007810000 */
[----:B------:R-:W-:Y:S04]  /*ba40*/  FMNMX.FTZ R2, R21, R2, !PT ;  /* 0x0000000215027209 */ /* 0x000fe80007810000 */
[----:B------:R-:W-:Y:S04]  /*ba50*/  FMNMX.FTZ R2, R20, R2, !PT ;  /* 0x0000000214027209 */ /* 0x000fe80007810000 */
[----:B------:R-:W-:Y:S02]  /*ba60*/  FMNMX.FTZ R2, R19, R2, !PT ;  /* 0x0000000213027209 */ /* 0x000fe40007810000 */
[----:B-1----:R-:W-:Y:S02]  /*ba70*/  FMNMX.FTZ R70, R70, R3, !PT ;  /* 0x0000000346467209 */ /* 0x002fe40007810000 */
[----:B------:R-:W-:Y:S04]  /*ba80*/  FMNMX.FTZ R2, R18, R2, !PT ;  /* 0x0000000212027209 */ /* 0x000fe80007810000 */
[----:B------:R-:W-:Y:S02]  /*ba90*/  FMNMX.FTZ R2, R17, R2, !PT ;  /* 0x0000000211027209 */ /* 0x000fe40007810000 */
[----:B--2---:R-:W-:Y:S02]  /*baa0*/  FMNMX.FTZ R69, R0, R69, !PT ;  /* 0x0000004500457209 */ /* 0x004fe40007810000 */
[----:B------:R-:W-:Y:S04]  /*bab0*/  FMNMX.FTZ R2, R9, R2, !PT ;  /* 0x0000000209027209 */ /* 0x000fe80007810000 */
[----:B------:R-:W-:Y:S04]  /*bac0*/  FMNMX.FTZ R4, R8, R2, !PT ;  /* 0x0000000208047209 */ /* 0x000fe80007810000 */
[----:B------:R-:W-:Y:S05]  /*bad0*/  FMNMX.FTZ R4, R7, R4, !PT ;  /* 0x0000000407047209 */ /* 0x000fea0007810000 */
[----:B------:R-:W1:Y:S02]  /*bae0*/  SHFL.BFLY PT, R0, R4, 0x2, 0x1f ;  /* 0x0c401f0004007f89 */ /* 0x000e6400000e0000 */
[----:B-1----:R-:W-:Y:S06]  /*baf0*/  FMNMX.FTZ R4, R4, R0, !PT ;  /* 0x0000000004047209 */ /* 0x002fec0007810000 */
[----:B------:R1:W2:Y:S02]  /*bb00*/  SHFL.BFLY PT, R0, R4, 0x1, 0x1f ;  /* 0x0c201f0004007f89 */ /* 0x0002a400000e0000 */
.L_x_611:
[C---:B------:R-:W-:Y:S01]  /*bb10*/  FMUL.FTZ R2, R71.reuse, c[0x0][0x2d0] ;  /* 0x0000b40047027a20 */ /* 0x040fe20000410000 */
[C---:B------:R-:W-:Y:S01]  /*bb20*/  FSETP.NEU.FTZ.AND P0, PT, R71.reuse, -INF , PT ;  /* 0xff8000004700780b */ /* 0x040fe20003f1d000 */
[----:B------:R-:W-:Y:S01]  /*bb30*/  WARPSYNC 0xffffffff ;  /* 0xffffffff00007948 */ /* 0x000fe20003800000 */
[----:B------:R-:W-:Y:S02]  /*bb40*/  FSETP.NEU.FTZ.AND P1, PT, R70, -INF , PT ;  /* 0xff8000004600780b */ /* 0x000fe40003f3d000 */
[----:B------:R-:W-:Y:S02]  /*bb50*/  FSEL R2, R2, RZ, P0 ;  /* 0x000000ff02027208 */ /* 0x000fe40000000000 */
[----:B--2---:R-:W-:Y:S02]  /*bb60*/  FMNMX.FTZ R68, R0, R4, !PT ;  /* 0x0000000400447209 */ /* 0x004fe40007810000 */
[----:B------:R-:W-:Y:S01]  /*bb70*/  FSEL R0, R71, RZ, P0 ;  /* 0x000000ff47007208 */ /* 0x000fe20000000000 */
[--C-:B------:R-:W-:Y:S01]  /*bb80*/  FFMA.FTZ R218, R95, c[0x0][0x2d0], -R2.reuse ;  /* 0x0000b4005fda7a23 */ /* 0x100fe20000010802 */
[----:B------:R-:W-:Y:S01]  /*bb90*/  FSETP.NEU.FTZ.AND P0, PT, R69, -INF , PT ;  /* 0xff8000004500780b */ /* 0x000fe20003f1d000 */
[--C-:B------:R-:W-:Y:S02]  /*bba0*/  FFMA.FTZ R220, R94, c[0x0][0x2d0], -R2.reuse ;  /* 0x0000b4005edc7a23 */ /* 0x100fe40000010802 */
[--C-:B------:R-:W-:Y:S02]  /*bbb0*/  FFMA.FTZ R13, R13, c[0x0][0x2d0], -R2.reuse ;  /* 0x0000b4000d0d7a23 */ /* 0x100fe40000010802 */
[----:B------:R-:W-:Y:S01]  /*bbc0*/  MUFU.EX2 R218, R218 ;  /* 0x000000da00da7308 */ /* 0x000fe20000000800 */
[--C-:B------:R-:W-:Y:S02]  /*bbd0*/  FFMA.FTZ R194, R110, c[0x0][0x2d0], -R2.reuse ;  /* 0x0000b4006ec27a23 */ /* 0x100fe40000010802 */
[--C-:B------:R-:W-:Y:S02]  /*bbe0*/  FFMA.FTZ R193, R109, c[0x0][0x2d0], -R2.reuse ;  /* 0x0000b4006dc17a23 */ /* 0x100fe40000010802 */
[--C-:B------:R-:W-:Y:S02]  /*bbf0*/  FFMA.FTZ R192, R108, c[0x0][0x2d0], -R2.reuse ;  /* 0x0000b4006cc07a23 */ /* 0x100fe40000010802 */
[--C-:B------:R-:W-:Y:S02]  /*bc00*/  FFMA.FTZ R191, R107, c[0x0][0x2d0], -R2.reuse ;  /* 0x0000b4006bbf7a23 */ /* 0x100fe40000010802 */
[--C-:B------:R-:W-:Y:S01]  /*bc10*/  FFMA.FTZ R200, R105, c[0x0][0x2d0], -R2.reuse ;  /* 0x0000b40069c87a23 */ /* 0x100fe20000010802 */
        /* <DEDUP_REMOVED lines=23> */
[----:B------:R-:W-:Y:S01]  /*bd90*/  FFMA.FTZ R101, R101, c[0x0][0x2d0], -R2 ;  /* 0x0000b40065657a23 */ /* 0x000fe20000010802 */
[----:B------:R-:W-:Y:S01]  /*bda0*/  MUFU.EX2 R199, R199 ;  /* 0x000000c700c77308 */ /* 0x000fe20000000800 */
[----:B------:R-:W-:Y:S02]  /*bdb0*/  FMUL.FTZ R2, R70, c[0x0][0x2d0] ;  /* 0x0000b40046027a20 */ /* 0x000fe40000410000 */
[----:B-1----:R-:W-:Y:S01]  /*bdc0*/  FADD.FTZ R4, -R0, R116 ;  /* 0x0000007400047221 */ /* 0x002fe20000010100 */
[----:B------:R-:W-:Y:S02]  /*bdd0*/  FSEL R0, R70, RZ, P1 ;  /* 0x000000ff46007208 */ /* 0x000fe40000800000 */
[----:B------:R-:W-:Y:S03]  /*bde0*/  FSEL R2, R2, RZ, P1 ;  /* 0x000000ff02027208 */ /* 0x000fe60000800000 */
[----:B------:R-:W-:Y:S01]  /*bdf0*/  FADD.FTZ R3, -R0, R117 ;  /* 0x0000007500037221 */ /* 0x000fe20000010100 */
[----:B------:R-:W-:Y:S01]  /*be00*/  MUFU.EX2 R198, R198 ;  /* 0x000000c600c67308 */ /* 0x000fe20000000800 */
[--C-:B------:R-:W-:Y:S01]  /*be10*/  FFMA.FTZ R203, R60, c[0x0][0x2d0], -R2.reuse ;  /* 0x0000b4003ccb7a23 */ /* 0x100fe20000010802 */
[----:B------:R-:W-:Y:S01]  /*be20*/  FSEL R0, R69, RZ, P0 ;  /* 0x000000ff45007208 */ /* 0x000fe20000000000 */
[--C-:B------:R-:W-:Y:S01]  /*be30*/  FFMA.FTZ R109, R93, c[0x0][0x2d0], -R2.reuse ;  /* 0x0000b4005d6d7a23 */ /* 0x100fe20000010802 */
[----:B------:R-:W2:Y:S01]  /*be40*/  LDL.LU R60, [R1+0x20] ;  /* 0x00002000013c7983 */ /* 0x000ea20000300800 */
[--C-:B------:R-:W-:Y:S02]  /*be50*/  FFMA.FTZ R108, R92, c[0x0][0x2d0], -R2.reuse ;  /* 0x0000b4005c6c7a23 */ /* 0x100fe40000010802 */
[--C-:B------:R-:W-:Y:S02]  /*be60*/  FFMA.FTZ R107, R91, c[0x0][0x2d0], -R2.reuse ;  /* 0x0000b4005b6b7a23 */ /* 0x100fe40000010802 */
[--C-:B------:R-:W-:Y:S01]  /*be70*/  FFMA.FTZ R106, R90, c[0x0][0x2d0], -R2.reuse ;  /* 0x0000b4005a6a7a23 */ /* 0x100fe20000010802 */
[----:B------:R-:W-:Y:S01]  /*be80*/  MUFU.EX2 R109, R109 ;  /* 0x0000006d006d7308 */ /* 0x000fe20000000800 */
[--C-:B------:R-:W-:Y:S02]  /*be90*/  FFMA.FTZ R105, R86, c[0x0][0x2d0], -R2.reuse ;  /* 0x0000b40056697a23 */ /* 0x100fe40000010802 */
[--C-:B------:R-:W-:Y:S02]  /*bea0*/  FFMA.FTZ R104, R85, c[0x0][0x2d0], -R2.reuse ;  /* 0x0000b40055687a23 */ /* 0x100fe40000010802 */
[--C-:B------:R-:W-:Y:S01]  /*beb0*/  FFMA.FTZ R103, R83, c[0x0][0x2d0], -R2.reuse ;  /* 0x0000b40053677a23 */ /* 0x100fe20000010802 */
[----:B------:R-:W-:Y:S01]  /*bec0*/  MOV R83, R101 ;  /* 0x0000006500537202 */ /* 0x000fe20000000f00 */
[--C-:B------:R-:W-:Y:S01]  /*bed0*/  FFMA.FTZ R102, R81, c[0x0][0x2d0], -R2.reuse ;  /* 0x0000b40051667a23 */ /* 0x100fe20000010802 */
[----:B------:R-:W-:Y:S01]  /*bee0*/  MOV R81, R5 ;  /* 0x0000000500517202 */ /* 0x000fe20000000f00 */
[--C-:B------:R-:W-:Y:S01]  /*bef0*/  FFMA.FTZ R100, R78, c[0x0][0x2d0], -R2.reuse ;  /* 0x0000b4004e647a23 */ /* 0x100fe20000010802 */
[----:B------:R-:W-:Y:S01]  /*bf00*/  MUFU.EX2 R108, R108 ;  /* 0x0000006c006c7308 */ /* 0x000fe20000000800 */
[--C-:B------:R-:W-:Y:S02]  /*bf10*/  FFMA.FTZ R98, R76, c[0x0][0x2d0], -R2.reuse ;  /* 0x0000b4004c627a23 */ /* 0x100fe40000010802 */
[--C-:B------:R-:W-:Y:S02]  /*bf20*/  FFMA.FTZ R205, R64, c[0x0][0x2d0], -R2.reuse ;  /* 0x0000b40040cd7a23 */ /* 0x100fe40000010802 */
[--C-:B------:R-:W-:Y:S02]  /*bf30*/  FFMA.FTZ R64, R36, c[0x0][0x2d0], -R2.reuse ;  /* 0x0000b40024407a23 */ /* 0x100fe40000010802 */
[--C-:B------:R-:W-:Y:S01]  /*bf40*/  FFMA.FTZ R40, R40, c[0x0][0x2d0], -R2.reuse ;  /* 0x0000b40028287a23 */ /* 0x100fe20000010802 */
[----:B------:R-:W3:Y:S01]  /*bf50*/  LDL.LU R36, [R1+0x24] ;  /* 0x0000240001247983 */ /* 0x000ee20000300800 */
        /* <DEDUP_REMOVED lines=13> */
[----:B------:R1:W-:Y:S01]  /*c030*/  MUFU.EX2 R66, R10 ;  /* 0x0000000a00427308 */ /* 0x0003e20000000800 */
[--C-:B------:R-:W-:Y:S02]  /*c040*/  FFMA.FTZ R207, R52, c[0x0][0x2d0], -R2.reuse ;  /* 0x0000b40034cf7a23 */ /* 0x100fe40000010802 */
[--C-:B------:R-:W-:Y:S02]  /*c050*/  FFMA.FTZ R217, R49, c[0x0][0x2d0], -R2.reuse ;  /* 0x0000b40031d97a23 */ /* 0x100fe40000010802 */
[----:B------:R-:W-:Y:S02]  /*c060*/  FFMA.FTZ R49, R35, c[0x0][0x2d0], -R2 ;  /* 0x0000b40023317a23 */ /* 0x000fe40000010802 */
[----:B------:R-:W-:Y:S02]  /*c070*/  FMUL.FTZ R2, R69, c[0x0][0x2d0] ;  /* 0x0000b40045027a20 */ /* 0x000fe40000410000 */
[----:B------:R-:W-:Y:S01]  /*c080*/  FMUL.FTZ R3, R3, c[0x0][0x2d0] ;  /* 0x0000b40003037a20 */ /* 0x000fe20000410000 */
[----:B------:R-:W-:Y:S01]  /*c090*/  MUFU.EX2 R62, R6 ;  /* 0x00000006003e7308 */ /* 0x000fe20000000800 */
[----:B------:R-:W-:Y:S01]  /*c0a0*/  FADD.FTZ R0, -R0, R118 ;  /* 0x0000007600007221 */ /* 0x000fe20000010100 */
[----:B------:R-:W-:Y:S02]  /*c0b0*/  FSEL R2, R2, RZ, P0 ;  /* 0x000000ff02027208 */ /* 0x000fe40000000000 */
[----:B------:R-:W-:Y:S01]  /*c0c0*/  FSETP.NEU.FTZ.AND P0, PT, R68, -INF , PT ;  /* 0xff8000004400780b */ /* 0x000fe20003f1d000 */
[----:B------:R-:W-:Y:S02]  /*c0d0*/  FMUL.FTZ R0, R0, c[0x0][0x2d0] ;  /* 0x0000b40000007a20 */ /* 0x000fe40000410000 */
[--C-:B------:R-:W-:Y:S01]  /*c0e0*/  FFMA.FTZ R5, R79, c[0x0][0x2d0], -R2.reuse ;  /* 0x0000b4004f057a23 */ /* 0x100fe20000010802 */
[----:B------:R-:W-:Y:S01]  /*c0f0*/  MOV R79, R40 ;  /* 0x00000028004f7202 */ /* 0x000fe20000000f00 */
[--C-:B------:R-:W-:Y:S01]  /*c100*/  FFMA.FTZ R95, R89, c[0x0][0x2d0], -R2.reuse ;  /* 0x0000b400595f7a23 */ /* 0x100fe20000010802 */
[----:B------:R-:W-:Y:S01]  /*c110*/  MUFU.EX2 R72, R14 ;  /* 0x0000000e00487308 */ /* 0x000fe20000000800 */
[--C-:B------:R-:W-:Y:S01]  /*c120*/  FFMA.FTZ R94, R84, c[0x0][0x2d0], -R2.reuse ;  /* 0x0000b400545e7a23 */ /* 0x100fe20000010802 */
[----:B------:R-:W-:Y:S01]  /*c130*/  MOV R89, R81 ;  /* 0x0000005100597202 */ /* 0x000fe20000000f00 */
[--C-:B------:R-:W-:Y:S01]  /*c140*/  FFMA.FTZ R87, R82, c[0x0][0x2d0], -R2.reuse ;  /* 0x0000b40052577a23 */ /* 0x100fe20000010802 */
[----:B------:R-:W-:Y:S01]  /*c150*/  MOV R84, R45 ;  /* 0x0000002d00547202 */ /* 0x000fe20000000f00 */
[--C-:B------:R-:W-:Y:S02]  /*c160*/  FFMA.FTZ R86, R80, c[0x0][0x2d0], -R2.reuse ;  /* 0x0000b40050567a23 */ /* 0x100fe40000010802 */
[--C-:B------:R-:W-:Y:S02]  /*c170*/  FFMA.FTZ R85, R77, c[0x0][0x2d0], -R2.reuse ;  /* 0x0000b4004d557a23 */ /* 0x100fe40000010802 */
[--C-:B------:R-:W-:Y:S01]  /*c180*/  FFMA.FTZ R76, R39, c[0x0][0x2d0], -R2.reuse ;  /* 0x0000b400274c7a23 */ /* 0x100fe20000010802 */
[----:B------:R4:W-:Y:S01]  /*c190*/  MUFU.EX2 R74, R5 ;  /* 0x00000005004a7308 */ /* 0x0009e20000000800 */
[--C-:B------:R-:W-:Y:S02]  /*c1a0*/  FFMA.FTZ R78, R33, c[0x0][0x2d0], -R2.reuse ;  /* 0x0000b400214e7a23 */ /* 0x100fe40000010802 */
[--C-:B-1----:R-:W-:Y:S02]  /*c1b0*/  FFMA.FTZ R10, R189, c[0x0][0x2d0], -R2.reuse ;  /* 0x0000b400bd0a7a23 */ /* 0x102fe40000010802 */
[--C-:B------:R-:W-:Y:S02]  /*c1c0*/  FFMA.FTZ R97, R75, c[0x0][0x2d0], -R2.reuse ;  /* 0x0000b4004b617a23 */ /* 0x100fe40000010802 */
[--C-:B------:R-:W-:Y:S02]  /*c1d0*/  FFMA.FTZ R96, R73, c[0x0][0x2d0], -R2.reuse ;  /* 0x0000b40049607a23 */ /* 0x100fe40000010802 */
[--C-:B------:R-:W-:Y:S01]  /*c1e0*/  FFMA.FTZ R117, R61, c[0x0][0x2d0], -R2.reuse ;  /* 0x0000b4003d757a23 */ /* 0x100fe20000010802 */
[----:B------:R-:W-:Y:S01]  /*c1f0*/  MUFU.EX2 R35, R13 ;  /* 0x0000000d00237308 */ /* 0x000fe20000000800 */
[--C-:B------:R-:W-:Y:S01]  /*c200*/  FFMA.FTZ R116, R59, c[0x0][0x2d0], -R2.reuse ;  /* 0x0000b4003b747a23 */ /* 0x100fe20000010802 */
[----:B------:R-:W-:Y:S01]  /*c210*/  MOV R59, R84 ;  /* 0x00000054003b7202 */ /* 0x000fe20000000f00 */
[--C-:B------:R-:W-:Y:S02]  /*c220*/  FFMA.FTZ R215, R48, c[0x0][0x2d0], -R2.reuse ;  /* 0x0000b40030d77a23 */ /* 0x100fe40000010802 */
[--C-:B------:R-:W-:Y:S02]  /*c230*/  FFMA.FTZ R221, R44, c[0x0][0x2d0], -R2.reuse ;  /* 0x0000b4002cdd7a23 */ /* 0x100fe40000010802 */
[--C-:B------:R-:W-:Y:S01]  /*c240*/  FFMA.FTZ R223, R43, c[0x0][0x2d0], -R2.reuse ;  /* 0x0000b4002bdf7a23 */ /* 0x100fe20000010802 */
[----:B------:R-:W-:Y:S01]  /*c250*/  MOV R43, R89 ;  /* 0x00000059002b7202 */ /* 0x000fe20000000f00 */
[--C-:B------:R-:W-:Y:S01]  /*c260*/  FFMA.FTZ R31, R31, c[0x0][0x2d0], -R2.reuse ;  /* 0x0000b4001f1f7a23 */ /* 0x100fe20000010802 */
[----:B------:R-:W-:Y:S01]  /*c270*/  MUFU.EX2 R82, R12 ;  /* 0x0000000c00527308 */ /* 0x000fe20000000800 */
[--C-:B------:R-:W-:Y:S02]  /*c280*/  FFMA.FTZ R188, R188, c[0x0][0x2d0], -R2.reuse ;  /* 0x0000b400bcbc7a23 */ /* 0x100fe40000010802 */
[--C-:B------:R-:W-:Y:S02]  /*c290*/  FFMA.FTZ R186, R186, c[0x0][0x2d0], -R2.reuse ;  /* 0x0000b400baba7a23 */ /* 0x100fe40000010802 */
[--C-:B----4-:R-:W-:Y:S02]  /*c2a0*/  FFMA.FTZ R5, R187, c[0x0][0x2d0], -R2.reuse ;  /* 0x0000b400bb057a23 */ /* 0x110fe40000010802 */
[--C-:B------:R-:W-:Y:S02]  /*c2b0*/  FFMA.FTZ R185, R185, c[0x0][0x2d0], -R2.reuse ;  /* 0x0000b400b9b97a23 */ /* 0x100fe40000010802 */
[--C-:B------:R-:W-:Y:S01]  /*c2c0*/  FFMA.FTZ R99, R67, c[0x0][0x2d0], -R2.reuse ;  /* 0x0000b40043637a23 */ /* 0x100fe20000010802 */
[----:B------:R1:W-:Y:S01]  /*c2d0*/  MUFU.EX2 R46, R5 ;  /* 0x00000005002e7308 */ /* 0x0003e20000000800 */
[--C-:B------:R-:W-:Y:S02]  /*c2e0*/  FFMA.FTZ R101, R65, c[0x0][0x2d0], -R2.reuse ;  /* 0x0000b40041657a23 */ /* 0x100fe40000010802 */
[--C-:B------:R-:W-:Y:S02]  /*c2f0*/  FFMA.FTZ R118, R63, c[0x0][0x2d0], -R2.reuse ;  /* 0x0000b4003f767a23 */ /* 0x100fe40000010802 */
[--C-:B------:R-:W-:Y:S02]  /*c300*/  FFMA.FTZ R63, R37, c[0x0][0x2d0], -R2.reuse ;  /* 0x0000b400253f7a23 */ /* 0x100fe40000010802 */
[--C-:B------:R-:W-:Y:S02]  /*c310*/  FFMA.FTZ R115, R55, c[0x0][0x2d0], -R2.reuse ;  /* 0x0000b40037737a23 */ /* 0x100fe40000010802 */
[--C-:B------:R-:W-:Y:S01]  /*c320*/  FFMA.FTZ R248, R42, c[0x0][0x2d0], -R2.reuse ;  /* 0x0000b4002af87a23 */ /* 0x100fe20000010802 */
[----:B------:R-:W-:Y:S01]  /*c330*/  MUFU.EX2 R222, R10 ;  /* 0x0000000a00de7308 */ /* 0x000fe20000000800 */
[----:B------:R-:W-:Y:S09]  /*c340*/  MOV R42, R64 ;  /* 0x00000040002a7202 */ /* 0x000ff20000000f00 */
[----:B------:R-:W2:Y:S01]  /*c350*/  MUFU.EX2 R0, R0 ;  /* 0x0000000000007308 */ /* 0x000ea20000000800 */
[----:B-1----:R-:W-:Y:S01]  /*c360*/  FFMA.FTZ R5, R190, c[0x0][0x2d0], -R2 ;  /* 0x0000b400be057a23 */ /* 0x002fe20000010802 */
[----:B------:R-:W-:Y:S08]  /*c370*/  FSEL R2, R68, RZ, P0 ;  /* 0x000000ff44027208 */ /* 0x000ff00000000000 */
[----:B------:R1:W-:Y:S01]  /*c380*/  MUFU.EX2 R246, R5 ;  /* 0x0000000500f67308 */ /* 0x0003e20000000800 */
[----:B------:R-:W-:Y:S02]  /*c390*/  FADD.FTZ R6, -R2, R119 ;  /* 0x0000007702067221 */ /* 0x000fe40000010100 */
[----:B------:R-:W-:Y:S07]  /*c3a0*/  FMUL.FTZ R2, R4, c[0x0][0x2d0] ;  /* 0x0000b40004027a20 */ /* 0x000fee0000410000 */
[----:B------:R-:W3:Y:S10]  /*c3b0*/  MUFU.EX2 R2, R2 ;  /* 0x0000000200027308 */ /* 0x000ef40000000800 */
[----:B------:R4:W5:Y:S01]  /*c3c0*/  MUFU.EX2 R52, R15 ;  /* 0x0000000f00347308 */ /* 0x0009620000000800 */
[----:B-1----:R-:W-:Y:S05]  /*c3d0*/  FMUL.FTZ R5, R68, c[0x0][0x2d0] ;  /* 0x0000b40044057a20 */ /* 0x002fea0000410000 */
[----:B------:R-:W-:Y:S04]  /*c3e0*/  FSEL R5, R5, RZ, P0 ;  /* 0x000000ff05057208 */ /* 0x000fe80000000000 */
[----:B------:R-:W1:Y:S01]  /*c3f0*/  MUFU.EX2 R3, R3 ;  /* 0x0000000300037308 */ /* 0x000e620000000800 */
[--C-:B------:R-:W-:Y:S02]  /*c400*/  FFMA.FTZ R216, R26, c[0x0][0x2d0], -R5.reuse ;  /* 0x0000b4001ad87a23 */ /* 0x100fe40000010805 */
[----:B------:R-:W2:Y:S01]  /*c410*/  LDL.LU R26, [R1+0x28] ;  /* 0x00002800011a7983 */ /* 0x000ea20000300800 */
[--C-:B------:R-:W-:Y:S02]  /*c420*/  FFMA.FTZ R251, R23, c[0x0][0x2d0], -R5.reuse ;  /* 0x0000b40017fb7a23 */ /* 0x100fe40000010805 */
[--C-:B------:R-:W-:Y:S04]  /*c430*/  FFMA.FTZ R91, R50, c[0x0][0x2d0], -R5.reuse ;  /* 0x0000b400325b7a23 */ /* 0x100fe80000010805 */
[----:B------:R-:W-:Y:S01]  /*c440*/  MUFU.EX2 R196, R196 ;  /* 0x000000c400c47308 */ /* 0x000fe20000000800 */
[----:B------:R-:W2:Y:S01]  /*c450*/  LDL.LU R23, [R1+0x2c] ;  /* 0x00002c0001177983 */ /* 0x000ea20000300800 */
[----:B------:R-:W-:Y:S01]  /*c460*/  MOV R50, R78 ;  /* 0x0000004e00327202 */ /* 0x000fe20000000f00 */
[--C-:B------:R-:W-:Y:S01]  /*c470*/  FFMA.FTZ R110, R38, c[0x0][0x2d0], -R5.reuse ;  /* 0x0000b400266e7a23 */ /* 0x100fe20000010805 */
[----:B------:R-:W-:Y:S01]  /*c480*/  MOV R38, R76 ;  /* 0x0000004c00267202 */ /* 0x000fe20000000f00 */
[--C-:B------:R-:W-:Y:S01]  /*c490*/  FFMA.FTZ R187, R30, c[0x0][0x2d0], -R5.reuse ;  /* 0x0000b4001ebb7a23 */ /* 0x100fe20000010805 */
[----:B------:R-:W-:Y:S01]  /*c4a0*/  MOV R30, R79 ;  /* 0x0000004f001e7202 */ /* 0x000fe20000000f00 */
[--C-:B------:R-:W-:Y:S01]  /*c4b0*/  FFMA.FTZ R4, R47, c[0x0][0x2d0], -R5.reuse ;  /* 0x0000b4002f047a23 */ /* 0x100fe20000010805 */
[----:B------:R-:W1:Y:S01]  /*c4c0*/  LDSM.16.MT88.4 R76, [R225] ;  /* 0x00000000e14c783b */ /* 0x000e620000004200 */
[--C-:B------:R-:W-:Y:S01]  /*c4d0*/  FFMA.FTZ R93, R57, c[0x0][0x2d0], -R5.reuse ;  /* 0x0000b400395d7a23 */ /* 0x100fe20000010805 */
[----:B------:R-:W-:Y:S01]  /*c4e0*/  MUFU.EX2 R107, R107 ;  /* 0x0000006b006b7308 */ /* 0x000fe20000000800 */
[--C-:B------:R-:W-:Y:S01]  /*c4f0*/  FFMA.FTZ R90, R41, c[0x0][0x2d0], -R5.reuse ;  /* 0x0000b400295a7a23 */ /* 0x100fe20000010805 */
[----:B----4-:R-:W-:Y:S01]  /*c500*/  MOV R15, R49 ;  /* 0x00000031000f7202 */ /* 0x010fe20000000f00 */
[--C-:B------:R-:W-:Y:S02]  /*c510*/  FFMA.FTZ R10, R58, c[0x0][0x2d0], -R5.reuse ;  /* 0x0000b4003a0a7a23 */ /* 0x100fe40000010805 */
[--C-:B------:R-:W-:Y:S01]  /*c520*/  FFMA.FTZ R189, R29, c[0x0][0x2d0], -R5.reuse ;  /* 0x0000b4001dbd7a23 */ /* 0x100fe20000010805 */
[----:B------:R-:W-:Y:S01]  /*c530*/  MOV R67, R15 ;  /* 0x0000000f00437202 */ /* 0x000fe20000000f00 */
[--C-:B------:R-:W-:Y:S01]  /*c540*/  FFMA.FTZ R190, R28, c[0x0][0x2d0], -R5.reuse ;  /* 0x0000b4001cbe7a23 */ /* 0x100fe20000010805 */
[----:B------:R-:W-:Y:S01]  /*c550*/  MOV R15, R83 ;  /* 0x00000053000f7202 */ /* 0x000fe20000000f00 */
[--C-:B------:R-:W-:Y:S01]  /*c560*/  FFMA.FTZ R247, R25, c[0x0][0x2d0], -R5.reuse ;  /* 0x0000b40019f77a23 */ /* 0x100fe20000010805 */
[----:B------:R4:W-:Y:S01]  /*c570*/  MUFU.EX2 R81, R4 ;  /* 0x0000000400517308 */ /* 0x0009e20000000800 */
[--C-:B------:R-:W-:Y:S01]  /*c580*/  FFMA.FTZ R249, R24, c[0x0][0x2d0], -R5.reuse ;  /* 0x0000b40018f97a23 */ /* 0x100fe20000010805 */
[----:B------:R-:W-:Y:S01]  /*c590*/  MOV R83, R88 ;  /* 0x0000005800537202 */ /* 0x000fe20000000f00 */
[--C-:B------:R-:W-:Y:S02]  /*c5a0*/  FFMA.FTZ R39, R9, c[0x0][0x2d0], -R5.reuse ;  /* 0x0000b40009277a23 */ /* 0x100fe40000010805 */
[--C-:B------:R-:W-:Y:S02]  /*c5b0*/  FFMA.FTZ R47, R8, c[0x0][0x2d0], -R5.reuse ;  /* 0x0000b400082f7a23 */ /* 0x100fe40000010805 */
[--C-:B------:R-:W-:Y:S02]  /*c5c0*/  FFMA.FTZ R58, R7, c[0x0][0x2d0], -R5.reuse ;  /* 0x0000b400073a7a23 */ /* 0x100fe40000010805 */
        /* <DEDUP_REMOVED lines=16> */
[----:B------:R-:W-:Y:S09]  /*c6d0*/  FFMA.FTZ R55, R21, c[0x0][0x2d0], -R5 ;  /* 0x0000b40015377a23 */ /* 0x000ff20000010805 */
[----:B------:R-:W-:Y:S10]  /*c6e0*/  MUFU.EX2 R185, R185 ;  /* 0x000000b900b97308 */ /* 0x000ff40000000800 */
        /* <DEDUP_REMOVED lines=37> */
[----:B------:R-:W-:Y:S01]  /*c940*/  MUFU.EX2 R248, R248 ;  /* 0x000000f800f87308 */ /* 0x000fe20000000800 */
[C---:B--2---:R-:W-:Y:S01]  /*c950*/  FFMA.FTZ R7, R0.reuse, R60, R74 ;  /* 0x0000003c00077223 */ /* 0x044fe2000001004a */
[----:B------:R-:W-:Y:S01]  /*c960*/  MOV R80, R16 ;  /* 0x0000001000507202 */ /* 0x000fe20000000f00 */
[----:B------:R-:W-:Y:S01]  /*c970*/  FMUL.FTZ R8, R0, R148 ;  /* 0x0000009400087220 */ /* 0x000fe20000410000 */
[----:B------:R-:W-:Y:S01]  /*c980*/  F2FP.BF16.PACK_AB R73, R62, R66 ;  /* 0x000000423e49723e */ /* 0x000fe200000010ff */
[C---:B------:R-:W-:Y:S01]  /*c990*/  FMUL.FTZ R9, R0.reuse, R149 ;  /* 0x0000009500097220 */ /* 0x040fe20000410000 */
[----:B------:R-:W-:Y:S01]  /*c9a0*/  MOV R149, R47 ;  /* 0x0000002f00957202 */ /* 0x000fe20000000f00 */
        /* <DEDUP_REMOVED lines=15> */
[----:B------:R-:W-:Y:S01]  /*caa0*/  MUFU.EX2 R132, R100 ;  /* 0x0000006400847308 */ /* 0x000fe20000000800 */
[C---:B------:R-:W-:Y:S01]  /*cab0*/  FMUL.FTZ R44, R0.reuse, R136 ;  /* 0x00000088002c7220 */ /* 0x040fe20000410000 */
[----:B------:R-:W-:Y:S01]  /*cac0*/  MOV R136, R83 ;  /* 0x0000005300887202 */ /* 0x000fe20000000f00 */
[C---:B------:R-:W-:Y:S01]  /*cad0*/  FMUL.FTZ R45, R0.reuse, R137 ;  /* 0x00000089002d7220 */ /* 0x040fe20000410000 */
[----:B------:R-:W-:Y:S01]  /*cae0*/  MOV R137, R30 ;  /* 0x0000001e00897202 */ /* 0x000fe20000000f00 */
[C---:B------:R-:W-:Y:S02]  /*caf0*/  FMUL.FTZ R56, R0.reuse, R128 ;  /* 0x0000008000387220 */ /* 0x040fe40000410000 */
[C---:B------:R-:W-:Y:S02]  /*cb00*/  FMUL.FTZ R57, R0.reuse, R129 ;  /* 0x0000008100397220 */ /* 0x040fe40000410000 */
[C---:B------:R-:W-:Y:S01]  /*cb10*/  FMUL.FTZ R60, R0.reuse, R120 ;  /* 0x00000078003c7220 */ /* 0x040fe20000410000 */
[----:B------:R-:W-:Y:S01]  /*cb20*/  MUFU.EX2 R128, R85 ;  /* 0x0000005500807308 */ /* 0x000fe20000000800 */
[----:B------:R-:W-:Y:S02]  /*cb30*/  FMUL.FTZ R61, R0, R121 ;  /* 0x00000079003d7220 */ /* 0x000fe40000410000 */
[C---:B---3--:R-:W-:Y:S01]  /*cb40*/  FFMA.FTZ R0, R2.reuse, R36, R72 ;  /* 0x0000002402007223 */ /* 0x048fe20000010048 */
[C---:B------:R-:W-:Y:S01]  /*cb50*/  F2FP.BF16.PACK_AB R72, R35.reuse, R72 ;  /* 0x000000482348723e */ /* 0x040fe200000010ff */
[----:B------:R-:W-:Y:S01]  /*cb60*/  FMUL.FTZ R49, R2, R161 ;  /* 0x000000a102317220 */ /* 0x000fe20000410000 */
[----:B-----5:R-:W-:Y:S01]  /*cb70*/  MOV R161, R52 ;  /* 0x0000003400a17202 */ /* 0x020fe20000000f00 */
[----:B------:R-:W-:Y:S02]  /*cb80*/  FADD.FTZ R84, R35, R0 ;  /* 0x0000000023547221 */ /* 0x000fe40000010000 */
[----:B------:R-:W-:Y:S01]  /*cb90*/  FMUL.FTZ R0, R6, c[0x0][0x2d0] ;  /* 0x0000b40006007a20 */ /* 0x000fe20000410000 */
[----:B------:R-:W-:Y:S01]  /*cba0*/  MUFU.EX2 R120, R11 ;  /* 0x0000000b00787308 */ /* 0x000fe20000000800 */
[C---:B------:R-:W-:Y:S01]  /*cbb0*/  FMUL.FTZ R52, R2.reuse, R152 ;  /* 0x0000009802347220 */ /* 0x040fe20000410000 */
[----:B------:R-:W-:Y:S01]  /*cbc0*/  MOV R152, R80 ;  /* 0x0000005000987202 */ /* 0x000fe20000000f00 */
[----:B------:R-:W-:Y:S01]  /*cbd0*/  FMUL.FTZ R53, R2, R153 ;  /* 0x0000009902357220 */ /* 0x000fe20000410000 */
[----:B------:R-:W-:Y:S01]  /*cbe0*/  MOV R153, R82 ;  /* 0x0000005200997202 */ /* 0x000fe20000000f00 */
[C---:B------:R-:W-:Y:S01]  /*cbf0*/  FADD.FTZ R89, R46.reuse, R7 ;  /* 0x000000072e597221 */ /* 0x040fe20000010000 */
[----:B------:R-:W-:Y:S01]  /*cc00*/  F2FP.BF16.PACK_AB R80, R46, R74 ;  /* 0x0000004a2e50723e */ /* 0x000fe200000010ff */
[----:B----4-:R-:W-:Y:S01]  /*cc10*/  FMUL.FTZ R4, R2, R180 ;  /* 0x000000b402047220 */ /* 0x010fe20000410000 */
[----:B------:R-:W-:Y:S01]  /*cc20*/  F2FP.BF16.PACK_AB R74, R152, R161 ;  /* 0x000000a1984a723e */ /* 0x000fe200000010ff */
[----:B------:R-:W-:Y:S01]  /*cc30*/  FMUL.FTZ R5, R2, R181 ;  /* 0x000000b502057220 */ /* 0x000fe20000410000 */
[----:B------:R-:W2:Y:S01]  /*cc40*/  MUFU.EX2 R0, R0 ;  /* 0x0000000000007308 */ /* 0x000ea20000000800 */
[----:B------:R-:W-:Y:S01]  /*cc50*/  F2FP.BF16.PACK_AB R75, R250, R153 ;  /* 0x00000099fa4b723e */ /* 0x000fe200000010ff */
[C---:B-1----:R-:W-:Y:S01]  /*cc60*/  FMUL.FTZ R6, R3.reuse, R182 ;  /* 0x000000b603067220 */ /* 0x042fe20000410000 */
[----:B------:R-:W-:Y:S01]  /*cc70*/  F2FP.BF16.PACK_AB R82, R222, R246 ;  /* 0x000000f6de52723e */ /* 0x000fe200000010ff */
[C---:B------:R-:W-:Y:S01]  /*cc80*/  FMUL.FTZ R7, R3.reuse, R183 ;  /* 0x000000b703077220 */ /* 0x040fe20000410000 */
[----:B------:R-:W-:Y:S01]  /*cc90*/  MOV R181, R18 ;  /* 0x0000001200b57202 */ /* 0x000fe20000000f00 */
[C---:B------:R-:W-:Y:S01]  /*cca0*/  FMUL.FTZ R18, R3.reuse, R174 ;  /* 0x000000ae03127220 */ /* 0x040fe20000410000 */
[----:B------:R-:W-:Y:S01]  /*ccb0*/  MOV R180, R67 ;  /* 0x0000004300b47202 */ /* 0x000fe20000000f00 */
[C---:B------:R-:W-:Y:S02]  /*ccc0*/  FMUL.FTZ R35, R3.reuse, R167 ;  /* 0x000000a703237220 */ /* 0x040fe40000410000 */
[----:B------:R-:W1:Y:S01]  /*ccd0*/  MUFU.EX2 R121, R14 ;  /* 0x0000000e00797308 */ /* 0x000e620000000800 */
[-C--:B------:R-:W-:Y:S05]  /*cce0*/  HMMA.16816.F32.BF16 R4, R72, R76.reuse, R4 ;  /* 0x0000004c4804723c */ /* 0x080fea0000041804 */
[C---:B------:R-:W-:Y:S01]  /*ccf0*/  FMUL.FTZ R48, R2.reuse, R160 ;  /* 0x000000a002307220 */ /* 0x040fe20000410000 */
[----:B------:R-:W-:Y:S01]  /*cd00*/  MOV R160, R15 ;  /* 0x0000000f00a07202 */ /* 0x000fe20000000f00 */
[C---:B------:R-:W-:Y:S01]  /*cd10*/  FMUL.FTZ R16, R2.reuse, R172 ;  /* 0x000000ac02107220 */ /* 0x040fe20000410000 */
[----:B------:R-:W-:Y:S01]  /*cd20*/  MOV R172, R19 ;  /* 0x0000001300ac7202 */ /* 0x000fe20000000f00 */
[----:B------:R-:W-:Y:S01]  /*cd30*/  FMUL.FTZ R19, R3, R175 ;  /* 0x000000af03137220 */ /* 0x000fe20000410000 */
[----:B------:R-:W3:Y:S02]  /*cd40*/  MUFU.EX2 R100, R93 ;  /* 0x0000005d00647308 */ /* 0x000ee40000000800 */
[----:B------:R-:W-:Y:S01]  /*cd50*/  FMUL.FTZ R17, R2, R173 ;  /* 0x000000ad02117220 */ /* 0x000fe20000410000 */
[----:B------:R-:W-:Y:S01]  /*cd60*/  MOV R173, R34 ;  /* 0x0000002200ad7202 */ /* 0x000fe20000000f00 */
[C---:B--2---:R-:W-:Y:S01]  /*cd70*/  FFMA.FTZ R88, R0.reuse, R23, R81 ;  /* 0x0000001700587223 */ /* 0x044fe20000010051 */
[----:B------:R-:W-:Y:S01]  /*cd80*/  F2FP.BF16.PACK_AB R81, R113, R81 ;  /* 0x000000517151723e */ /* 0x000fe200000010ff */
[C---:B------:R-:W-:Y:S02]  /*cd90*/  FMUL.FTZ R10, R0.reuse, R150 ;  /* 0x00000096000a7220 */ /* 0x040fe40000410000 */
[C---:B------:R-:W-:Y:S02]  /*cda0*/  FMUL.FTZ R11, R0.reuse, R151 ;  /* 0x00000097000b7220 */ /* 0x040fe40000410000 */
[----:B------:R-:W-:Y:S01]  /*cdb0*/  FMUL.FTZ R15, R0, R159 ;  /* 0x0000009f000f7220 */ /* 0x000fe20000410000 */
[----:B------:R-:W-:Y:S01]  /*cdc0*/  MUFU.EX2 R129, R102 ;  /* 0x0000006600817308 */ /* 0x000fe20000000800 */
[----:B------:R-:W-:Y:S01]  /*cdd0*/  FMUL.FTZ R20, R2, R176 ;  /* 0x000000b002147220 */ /* 0x000fe20000410000 */
[----:B-1----:R-:W-:Y:S01]  /*cde0*/  F2FP.BF16.PACK_AB R83, R121, R120 ;  /* 0x000000787953723e */ /* 0x002fe200000010ff */
[C---:B------:R-:W-:Y:S01]  /*cdf0*/  FMUL.FTZ R34, R3.reuse, R166 ;  /* 0x000000a603227220 */ /* 0x040fe20000410000 */
[----:B------:R-:W-:Y:S01]  /*ce00*/  MOV R176, R55 ;  /* 0x0000003700b07202 */ /* 0x000fe20000000f00 */
[C---:B------:R-:W-:Y:S02]  /*ce10*/  FMUL.FTZ R50, R3.reuse, R162 ;  /* 0x000000a203327220 */ /* 0x040fe40000410000 */
[----:B------:R-:W-:Y:S02]  /*ce20*/  FMUL.FTZ R51, R3, R163 ;  /* 0x000000a303337220 */ /* 0x000fe40000410000 */
[C---:B------:R-:W-:Y:S01]  /*ce30*/  HMMA.16816.F32.BF16 R8, R80.reuse, R76, R8 ;  /* 0x0000004c5008723c */ /* 0x040fe20000041808 */
[----:B------:R-:W1:Y:S03]  /*ce40*/  MUFU.EX2 R102, R92 ;  /* 0x0000005c00667308 */ /* 0x000e660000000800 */
[----:B------:R-:W-:Y:S02]  /*ce50*/  FMUL.FTZ R14, R0, R158 ;  /* 0x0000009e000e7220 */ /* 0x000fe40000410000 */
[----:B------:R-:W-:Y:S02]  /*ce60*/  FADD.FTZ R88, R113, R88 ;  /* 0x0000005871587221 */ /* 0x000fe40000010000 */
[C---:B------:R-:W-:Y:S01]  /*ce70*/  FMUL.FTZ R21, R2.reuse, R177 ;  /* 0x000000b102157220 */ /* 0x040fe20000410000 */
[----:B------:R-:W-:Y:S02]  /*ce80*/  MOV R177, R42 ;  /* 0x0000002a00b17202 */ /* 0x000fe40000000f00 */
[-C--:B------:R-:W-:Y:S01]  /*ce90*/  HMMA.16816.F32.BF16 R12, R80, R78.reuse, R12 ;  /* 0x0000004e500c723c */ /* 0x080fe2000004180c */
[----:B------:R2:W-:Y:S02]  /*cea0*/  MUFU.EX2 R133, R98 ;  /* 0x0000006200857308 */ /* 0x0005e40000000800 */
[C---:B------:R-:W-:Y:S01]  /*ceb0*/  FMUL.FTZ R37, R2.reuse, R169 ;  /* 0x000000a902257220 */ /* 0x040fe20000410000 */
[----:B------:R-:W-:Y:S01]  /*cec0*/  MOV R169, R22 ;  /* 0x0000001600a97202 */ /* 0x000fe20000000f00 */
[C---:B------:R-:W-:Y:S02]  /*ced0*/  FMUL.FTZ R22, R3.reuse, R178 ;  /* 0x000000b203167220 */ /* 0x040fe40000410000 */
[C---:B------:R-:W-:Y:S01]  /*cee0*/  FMUL.FTZ R23, R3.reuse, R179 ;  /* 0x000000b303177220 */ /* 0x040fe20000410000 */
[C---:B------:R-:W-:Y:S01]  /*cef0*/  HMMA.16816.F32.BF16 R16, R72.reuse, R78, R16 ;  /* 0x0000004e4810723c */ /* 0x040fe20000041810 */
[----:B------:R-:W4:Y:S03]  /*cf00*/  LDSM.16.MT88.4 R76, [R229] ;  /* 0x00000000e54c783b */ /* 0x000f260000004200 */
[C---:B------:R-:W-:Y:S01]  /*cf10*/  FMUL.FTZ R32, R2.reuse, R164 ;  /* 0x000000a402207220 */ /* 0x040fe20000410000 */
[----:B------:R-:W-:Y:S01]  /*cf20*/  MOV R164, R31 ;  /* 0x0000001f00a47202 */ /* 0x000fe20000000f00 */
[C---:B------:R-:W-:Y:S01]  /*cf30*/  FMUL.FTZ R33, R2.reuse, R165 ;  /* 0x000000a502217220 */ /* 0x040fe20000410000 */
[----:B------:R-:W-:Y:S01]  /*cf40*/  MOV R165, R43 ;  /* 0x0000002b00a57202 */ /* 0x000fe20000000f00 */
[C---:B------:R-:W-:Y:S01]  /*cf50*/  FMUL.FTZ R36, R2.reuse, R168 ;  /* 0x000000a802247220 */ /* 0x040fe20000410000 */
[----:B------:R-:W-:Y:S03]  /*cf60*/  MOV R168, R59 ;  /* 0x0000003b00a87202 */ /* 0x000fe60000000f00 */
[----:B------:R-:W-:Y:S02]  /*cf70*/  FMUL.FTZ R64, R2, R124 ;  /* 0x0000007c02407220 */ /* 0x000fe40000410000 */
[----:B------:R-:W-:Y:S01]  /*cf80*/  MUFU.EX2 R124, R87 ;  /* 0x00000057007c7308 */ /* 0x000fe20000000800 */
[----:B------:R-:W-:Y:S02]  /*cf90*/  FMUL.FTZ R27, R0, R143 ;  /* 0x0000008f001b7220 */ /* 0x000fe40000410000 */
[----:B--2---:R-:W-:Y:S02]  /*cfa0*/  FADD.FTZ R98, R120, R88 ;  /* 0x0000005878627221 */ /* 0x004fe40000010000 */
[C---:B------:R-:W-:Y:S02]  /*cfb0*/  FMUL.FTZ R30, R0.reuse, R146 ;  /* 0x00000092001e7220 */ /* 0x040fe40000410000 */
[C---:B------:R-:W-:Y:S02]  /*cfc0*/  FMUL.FTZ R31, R0.reuse, R147 ;  /* 0x00000093001f7220 */ /* 0x040fe40000410000 */
[C---:B------:R-:W-:Y:S02]  /*cfd0*/  FMUL.FTZ R38, R3.reuse, R170 ;  /* 0x000000aa03267220 */ /* 0x040fe40000410000 */
[C---:B------:R-:W-:Y:S02]  /*cfe0*/  FMUL.FTZ R39, R3.reuse, R171 ;  /* 0x000000ab03277220 */ /* 0x040fe40000410000 */
[C---:B------:R-:W-:Y:S02]  /*cff0*/  FMUL.FTZ R42, R0.reuse, R134 ;  /* 0x00000086002a7220 */ /* 0x040fe40000410000 */
[C---:B------:R-:W-:Y:S01]  /*d000*/  FMUL.FTZ R43, R0.reuse, R135 ;  /* 0x00000087002b7220 */ /* 0x040fe20000410000 */
[----:B------:R-:W-:Y:S01]  /*d010*/  MUFU.EX2 R134, R99 ;  /* 0x0000006300867308 */ /* 0x000fe20000000800 */
[C---:B------:R-:W-:Y:S02]  /*d020*/  FMUL.FTZ R46, R0.reuse, R138 ;  /* 0x0000008a002e7220 */ /* 0x040fe40000410000 */
[----:B------:R-:W-:Y:S02]  /*d030*/  FMUL.FTZ R47, R0, R139 ;  /* 0x0000008b002f7220 */ /* 0x000fe40000410000 */
[C---:B------:R-:W-:Y:S02]  /*d040*/  FMUL.FTZ R54, R3.reuse, R154 ;  /* 0x0000009a03367220 */ /* 0x040fe40000410000 */
[C---:B------:R-:W-:Y:S02]  /*d050*/  FMUL.FTZ R55, R3.reuse, R155 ;  /* 0x0000009b03377220 */ /* 0x040fe40000410000 */
[C---:B------:R-:W-:Y:S01]  /*d060*/  FMUL.FTZ R67, R3.reuse, R127 ;  /* 0x0000007f03437220 */ /* 0x040fe20000410000 */
[----:B------:R-:W-:Y:S01]  /*d070*/  MUFU.EX2 R135, R112 ;  /* 0x0000007000877308 */ /* 0x000fe20000000800 */
[-C--:B----4-:R-:W-:Y:S03]  /*d080*/  HMMA.16816.F32.BF16 R20, R72, R76.reuse, R20 ;  /* 0x0000004c4814723c */ /* 0x090fe60000041814 */
[----:B------:R-:W-:Y:S02]  /*d090*/  FMUL.FTZ R65, R2, R125 ;  /* 0x0000007d02417220 */ /* 0x000fe40000410000 */
[C---:B------:R-:W-:Y:S02]  /*d0a0*/  FFMA.FTZ R2, R3.reuse, R26, R66 ;  /* 0x0000001a03027223 */ /* 0x040fe40000010042 */
[C---:B------:R-:W-:Y:S02]  /*d0b0*/  FMUL.FTZ R26, R0.reuse, R142 ;  /* 0x0000008e001a7220 */ /* 0x040fe40000410000 */
[----:B------:R-:W-:Y:S01]  /*d0c0*/  FMUL.FTZ R66, R3, R126 ;  /* 0x0000007e03427220 */ /* 0x000fe20000410000 */
[----:B------:R-:W-:Y:S02]  /*d0d0*/  MUFU.EX2 R125, R104 ;  /* 0x00000068007d7308 */ /* 0x000fe40000000800 */
[----:B------:R-:W-:Y:S01]  /*d0e0*/  FADD.FTZ R3, R161, R84 ;  /* 0x00000054a1037221 */ /* 0x000fe20000010000 */
[----:B------:R-:W-:Y:S01]  /*d0f0*/  MOV R161, R160 ;  /* 0x000000a000a17202 */ /* 0x000fe20000000f00 */
[C---:B------:R-:W-:Y:S04]  /*d100*/  HMMA.16816.F32.BF16 R24, R80.reuse, R76, R24 ;  /* 0x0000004c5018723c */ /* 0x040fe80000041818 */
[----:B------:R-:W-:Y:S01]  /*d110*/  MOV R160, R169 ;  /* 0x000000a900a07202 */ /* 0x000fe20000000f00 */
[C---:B------:R-:W-:Y:S01]  /*d120*/  FMUL.FTZ R58, R0.reuse, R130 ;  /* 0x00000082003a7220 */ /* 0x040fe20000410000 */
[----:B------:R2:W-:Y:S01]  /*d130*/  MUFU.EX2 R126, R86 ;  /* 0x00000056007e7308 */ /* 0x0005e20000000800 */
[C---:B------:R-:W-:Y:S01]  /*d140*/  FMUL.FTZ R59, R0.reuse, R131 ;  /* 0x00000083003b7220 */ /* 0x040fe20000410000 */
[-C--:B------:R-:W-:Y:S04]  /*d150*/  HMMA.16816.F32.BF16 R28, R80, R78.reuse, R28 ;  /* 0x0000004e501c723c */ /* 0x080fe8000004181c */
[----:B------:R-:W-:Y:S01]  /*d160*/  FMUL.FTZ R63, R0, R123 ;  /* 0x0000007b003f7220 */ /* 0x000fe20000410000 */
[----:B------:R-:W-:Y:S01]  /*d170*/  MOV R169, R168 ;  /* 0x000000a800a97202 */ /* 0x000fe20000000f00 */
[----:B------:R-:W-:Y:S01]  /*d180*/  FADD.FTZ R2, R62, R2 ;  /* 0x000000023e027221 */ /* 0x000fe20000010000 */
[----:B------:R-:W-:Y:S01]  /*d190*/  MOV R168, R137 ;  /* 0x0000008900a87202 */ /* 0x000fe20000000f00 */
[C---:B------:R-:W-:Y:S01]  /*d1a0*/  HMMA.16816.F32.BF16 R32, R72.reuse, R78, R32 ;  /* 0x0000004e4820723c */ /* 0x040fe20000041820 */
[----:B------:R-:W4:Y:S01]  /*d1b0*/  LDSM.16.MT88.4 R76, [R226] ;  /* 0x00000000e24c783b */ /* 0x000f220000004200 */
[----:B------:R-:W-:Y:S02]  /*d1c0*/  MUFU.EX2 R104, R90 ;  /* 0x0000005a00687308 */ /* 0x000fe40000000800 */
[----:B------:R-:W-:Y:S02]  /*d1d0*/  FMUL.FTZ R62, R0, R122 ;  /* 0x0000007a003e7220 */ /* 0x000fe40000410000 */
[----:B------:R-:W-:Y:S02]  /*d1e0*/  FADD.FTZ R0, R246, R89 ;  /* 0x00000059f6007221 */ /* 0x000fe40000010000 */
[----:B------:R-:W-:Y:S01]  /*d1f0*/  FADD.FTZ R2, R153, R2 ;  /* 0x0000000299027221 */ /* 0x000fe20000010000 */
[----:B------:R-:W-:Y:S03]  /*d200*/  MOV R153, R136 ;  /* 0x0000008800997202 */ /* 0x000fe60000000f00 */
[----:B------:R-:W-:Y:S01]  /*d210*/  MUFU.EX2 R113, R161 ;  /* 0x000000a100717308 */ /* 0x000fe20000000800 */
[----:B--2---:R-:W-:Y:S09]  /*d220*/  LDSM.16.MT88.4 R84, [R225+0x800] ;  /* 0x00080000e154783b */ /* 0x004ff20000004200 */
[----:B------:R-:W-:Y:S10]  /*d230*/  MUFU.EX2 R122, R106 ;  /* 0x0000006a007a7308 */ /* 0x000ff40000000800 */
[----:B------:R-:W-:Y:S01]  /*d240*/  MUFU.EX2 R106, R95 ;  /* 0x0000005f006a7308 */ /* 0x000fe20000000800 */
[-C--:B----4-:R-:W-:Y:S09]  /*d250*/  HMMA.16816.F32.BF16 R36, R72, R76.reuse, R36 ;  /* 0x0000004c4824723c */ /* 0x090ff20000041824 */
[----:B------:R-:W-:Y:S01]  /*d260*/  MUFU.EX2 R127, R103 ;  /* 0x00000067007f7308 */ /* 0x000fe20000000800 */
[C---:B------:R-:W-:Y:S09]  /*d270*/  HMMA.16816.F32.BF16 R40, R80.reuse, R76, R40 ;  /* 0x0000004c5028723c */ /* 0x040ff20000041828 */
[----:B------:R2:W4:Y:S01]  /*d280*/  MUFU.EX2 R103, R91 ;  /* 0x0000005b00677308 */ /* 0x0005220000000800 */
[-C--:B------:R-:W-:Y:S09]  /*d290*/  HMMA.16816.F32.BF16 R44, R80, R78.reuse, R44 ;  /* 0x0000004e502c723c */ /* 0x080ff2000004182c */
[----:B------:R-:W-:Y:S01]  /*d2a0*/  MUFU.EX2 R123, R105 ;  /* 0x00000069007b7308 */ /* 0x000fe20000000800 */
[C---:B------:R-:W-:Y:S01]  /*d2b0*/  HMMA.16816.F32.BF16 R48, R72.reuse, R78, R48 ;  /* 0x0000004e4830723c */ /* 0x040fe20000041830 */
[----:B------:R-:W5:Y:S08]  /*d2c0*/  LDSM.16.MT88.4 R76, [R228] ;  /* 0x00000000e44c783b */ /* 0x000f700000004200 */
[----:B------:R1:W1:Y:S01]  /*d2d0*/  MUFU.EX2 R105, R94 ;  /* 0x0000005e00697308 */ /* 0x0002620000000800 */
[----:B--2---:R-:W-:Y:S09]  /*d2e0*/  LDSM.16.MT88.4 R88, [R226+0x800] ;  /* 0x00080000e258783b */ /* 0x004ff20000004200 */
[----:B------:R2:W-:Y:S10]  /*d2f0*/  MUFU.EX2 R131, R96 ;  /* 0x0000006000837308 */ /* 0x0005f40000000800 */
[----:B------:R-:W-:Y:S01]  /*d300*/  MUFU.EX2 R137, R111 ;  /* 0x0000006f00897308 */ /* 0x000fe20000000800 */
[----:B-1----:R-:W-:Y:S09]  /*d310*/  LDSM.16.MT88.4 R92, [R226+0x1000] ;  /* 0x00100000e25c783b */ /* 0x002ff20000004200 */
[----:B------:R1:W1:Y:S01]  /*d320*/  MUFU.EX2 R130, R97 ;  /* 0x0000006100827308 */ /* 0x0002620000000800 */
[-C--:B-----5:R-:W-:Y:S03]  /*d330*/  HMMA.16816.F32.BF16 R52, R72, R76.reuse, R52 ;  /* 0x0000004c4834723c */ /* 0x0a0fe60000041834 */
[----:B--2---:R-:W-:Y:S02]  /*d340*/  FADD.FTZ R96, R250, R2 ;  /* 0x00000002fa607221 */ /* 0x004fe40000010000 */
[----:B------:R-:W-:Y:S04]  /*d350*/  FADD.FTZ R2, R121, R98 ;  /* 0x0000006279027221 */ /* 0x000fe80000010000 */
[----:B------:R-:W-:Y:S01]  /*d360*/  MUFU.EX2 R136, R101 ;  /* 0x0000006500887308 */ /* 0x000fe20000000800 */
[C---:B------:R-:W-:Y:S04]  /*d370*/  HMMA.16816.F32.BF16 R56, R80.reuse, R76, R56 ;  /* 0x0000004c5038723c */ /* 0x040fe80000041838 */
[----:B---3--:R-:W-:Y:S03]  /*d380*/  FADD.FTZ R2, R100, R2 ;  /* 0x0000000264027221 */ /* 0x008fe60000010000 */
[----:B------:R-:W-:Y:S01]  /*d390*/  F2FP.BF16.PACK_AB R76, R186, R188 ;  /* 0x000000bcba4c723e */ /* 0x000fe200000010ff */
[-C--:B------:R-:W-:Y:S01]  /*d3a0*/  HMMA.16816.F32.BF16 R60, R80, R78.reuse, R60 ;  /* 0x0000004e503c723c */ /* 0x080fe2000004183c */
[----:B------:R-:W2:Y:S01]  /*d3b0*/  LDSM.16.MT88.4 R80, [R229+0x800] ;  /* 0x00080000e550783b */ /* 0x000ea20000004200 */
[----:B------:R-:W-:Y:S02]  /*d3c0*/  MUFU.EX2 R112, R169 ;  /* 0x000000a900707308 */ /* 0x000fe40000000800 */
[C---:B------:R-:W-:Y:S01]  /*d3d0*/  F2FP.BF16.PACK_AB R77, R102.reuse, R100 ;  /* 0x00000064664d723e */ /* 0x040fe200000010ff */
[----:B------:R-:W-:Y:S02]  /*d3e0*/  FADD.FTZ R2, R102, R2 ;  /* 0x0000000266027221 */ /* 0x000fe40000010000 */
[----:B-1----:R-:W-:Y:S01]  /*d3f0*/  FADD.FTZ R97, R152, R3 ;  /* 0x0000000398617221 */ /* 0x002fe20000010000 */
[----:B------:R-:W-:Y:S04]  /*d400*/  HMMA.16816.F32.BF16 R64, R72, R78, R64 ;  /* 0x0000004e4840723c */ /* 0x000fe80000041840 */
[----:B----4-:R-:W-:Y:S01]  /*d410*/  FADD.FTZ R2, R103, R2 ;  /* 0x0000000267027221 */ /* 0x010fe20000010000 */
[----:B------:R-:W-:Y:S01]  /*d420*/  MUFU.EX2 R102, R181 ;  /* 0x000000b500667308 */ /* 0x000fe20000000800 */
[----:B------:R-:W-:Y:S01]  /*d430*/  FADD.FTZ R3, R222, R0 ;  /* 0x00000000de037221 */ /* 0x000fe20000010000 */
[----:B------:R-:W-:Y:S01]  /*d440*/  F2FP.BF16.PACK_AB R72, R198, R199 ;  /* 0x000000c7c648723e */ /* 0x000fe200000010ff */
[----:B------:R-:W-:Y:S01]  /*d450*/  FADD.FTZ R2, R104, R2 ;  /* 0x0000000268027221 */ /* 0x000fe20000010000 */
[----:B------:R-:W-:Y:S03]  /*d460*/  F2FP.BF16.PACK_AB R73, R108, R109 ;  /* 0x0000006d6c49723e */ /* 0x000fe600000010ff */
[----:B------:R-:W-:Y:S01]  /*d470*/  F2FP.BF16.PACK_AB R74, R196, R197 ;  /* 0x000000c5c44a723e */ /* 0x000fe200000010ff */
[----:B------:R-:W-:Y:S01]  /*d480*/  FADD.FTZ R2, R110, R2 ;  /* 0x000000026e027221 */ /* 0x000fe20000010000 */
[----:B------:R-:W-:Y:S01]  /*d490*/  F2FP.BF16.PACK_AB R75, R122, R107 ;  /* 0x0000006b7a4b723e */ /* 0x000fe200000010ff */
[----:B------:R-:W-:Y:S01]  /*d4a0*/  MUFU.EX2 R152, R115 ;  /* 0x0000007300987308 */ /* 0x000fe20000000800 */
[----:B------:R-:W-:Y:S01]  /*d4b0*/  F2FP.BF16.PACK_AB R78, R106, R185 ;  /* 0x000000b96a4e723e */ /* 0x000fe200000010ff */
[----:B------:R-:W-:Y:S01]  /*d4c0*/  FADD.FTZ R3, R188, R3 ;  /* 0x00000003bc037221 */ /* 0x000fe20000010000 */
[----:B------:R-:W-:Y:S01]  /*d4d0*/  F2FP.BF16.PACK_AB R79, R104, R103 ;  /* 0x00000067684f723e */ /* 0x000fe200000010ff */
[----:B------:R-:W-:Y:S02]  /*d4e0*/  FADD.FTZ R2, R114, R2 ;  /* 0x0000000272027221 */ /* 0x000fe40000010000 */
[-C--:B------:R-:W-:Y:S03]  /*d4f0*/  HMMA.16816.F32.BF16 R4, R72, R84.reuse, R4 ;  /* 0x000000544804723c */ /* 0x080fe60000041804 */
[----:B------:R-:W-:Y:S01]  /*d500*/  FADD.FTZ R3, R186, R3 ;  /* 0x00000003ba037221 */ /* 0x000fe20000010000 */
[----:B------:R-:W-:Y:S01]  /*d510*/  MUFU.EX2 R104, R173 ;  /* 0x000000ad00687308 */ /* 0x000fe20000000800 */
[----:B------:R-:W-:Y:S02]  /*d520*/  FADD.FTZ R98, R119, R2 ;  /* 0x0000000277627221 */ /* 0x000fe40000010000 */
[----:B------:R-:W-:Y:S01]  /*d530*/  FADD.FTZ R3, R185, R3 ;  /* 0x00000003b9037221 */ /* 0x000fe20000010000 */
[C---:B------:R-:W-:Y:S04]  /*d540*/  HMMA.16816.F32.BF16 R8, R76.reuse, R84, R8 ;  /* 0x000000544c08723c */ /* 0x040fe80000041808 */
[----:B------:R-:W-:Y:S02]  /*d550*/  FADD.FTZ R3, R106, R3 ;  /* 0x000000036a037221 */ /* 0x000fe40000010000 */
[----:B------:R1:W-:Y:S01]  /*d560*/  MUFU.EX2 R103, R172 ;  /* 0x000000ac00677308 */ /* 0x0003e20000000800 */
[----:B------:R-:W-:Y:S01]  /*d570*/  FADD.FTZ R0, R199, R97 ;  /* 0x00000061c7007221 */ /* 0x000fe20000010000 */
[-C--:B------:R-:W-:Y:S04]  /*d580*/  HMMA.16816.F32.BF16 R12, R76, R86.reuse, R12 ;  /* 0x000000564c0c723c */ /* 0x080fe8000004180c */
[----:B------:R-:W-:Y:S02]  /*d590*/  FADD.FTZ R3, R105, R3 ;  /* 0x0000000369037221 */ /* 0x000fe40000010000 */
[----:B------:R-:W-:Y:S02]  /*d5a0*/  FADD.FTZ R0, R198, R0 ;  /* 0x00000000c6007221 */ /* 0x000fe40000010000 */
[C---:B------:R-:W-:Y:S01]  /*d5b0*/  HMMA.16816.F32.BF16 R16, R72.reuse, R86, R16 ;  /* 0x000000564810723c */ /* 0x040fe20000041810 */
[----:B------:R-:W3:Y:S01]  /*d5c0*/  LDSM.16.MT88.4 R84, [R228+0x800] ;  /* 0x00080000e454783b */ /* 0x000ee20000004200 */
[----:B------:R-:W-:Y:S02]  /*d5d0*/  MUFU.EX2 R106, R176 ;  /* 0x000000b0006a7308 */ /* 0x000fe40000000800 */
[----:B------:R-:W-:Y:S02]  /*d5e0*/  FADD.FTZ R3, R124, R3 ;  /* 0x000000037c037221 */ /* 0x000fe40000010000 */
[----:B------:R-:W-:Y:S02]  /*d5f0*/  FADD.FTZ R0, R197, R0 ;  /* 0x00000000c5007221 */ /* 0x000fe40000010000 */
[-C--:B--2---:R-:W-:Y:S04]  /*d600*/  HMMA.16816.F32.BF16 R20, R72, R80.reuse, R20 ;  /* 0x000000504814723c */ /* 0x084fe80000041814 */
[----:B------:R-:W-:Y:S01]  /*d610*/  FADD.FTZ R3, R126, R3 ;  /* 0x000000037e037221 */ /* 0x000fe20000010000 */
[----:B------:R-:W-:Y:S01]  /*d620*/  MUFU.EX2 R115, R153 ;  /* 0x0000009900737308 */ /* 0x000fe20000000800 */
[----:B-1----:R-:W-:Y:S01]  /*d630*/  LDSM.16.MT88.4 R172, [R225+0x3000] ;  /* 0x00300000e1ac783b */ /* 0x002fe20000004200 */
[----:B------:R-:W-:Y:S01]  /*d640*/  FADD.FTZ R0, R196, R0 ;  /* 0x00000000c4007221 */ /* 0x000fe20000010000 */
[C---:B------:R-:W-:Y:S04]  /*d650*/  HMMA.16816.F32.BF16 R24, R76.reuse, R80, R24 ;  /* 0x000000504c18723c */ /* 0x040fe80000041818 */
[----:B------:R-:W-:Y:S02]  /*d660*/  FADD.FTZ R2, R128, R3 ;  /* 0x0000000380027221 */ /* 0x000fe40000010000 */
[----:B------:R-:W-:Y:S01]  /*d670*/  FADD.FTZ R0, R195, R0 ;  /* 0x00000000c3007221 */ /* 0x000fe20000010000 */
[----:B------:R-:W-:Y:S01]  /*d680*/  MUFU.EX2 R111, R168 ;  /* 0x000000a8006f7308 */ /* 0x000fe20000000800 */
[-C--:B------:R-:W-:Y:S04]  /*d690*/  HMMA.16816.F32.BF16 R28, R76, R82.reuse, R28 ;  /* 0x000000524c1c723c */ /* 0x080fe8000004181c */
[----:B------:R-:W-:Y:S02]  /*d6a0*/  FADD.FTZ R2, R130, R2 ;  /* 0x0000000282027221 */ /* 0x000fe40000010000 */
[----:B------:R-:W-:Y:S02]  /*d6b0*/  FADD.FTZ R0, R194, R0 ;  /* 0x00000000c2007221 */ /* 0x000fe40000010000 */
[C---:B------:R-:W-:Y:S01]  /*d6c0*/  HMMA.16816.F32.BF16 R32, R72.reuse, R82, R32 ;  /* 0x000000524820723c */ /* 0x040fe20000041820 */
[----:B------:R-:W1:Y:S01]  /*d6d0*/  LDSM.16.MT88.4 R80, [R225+0x1000] ;  /* 0x00100000e150783b */ /* 0x000e620000004200 */
[----:B------:R-:W-:Y:S02]  /*d6e0*/  MUFU.EX2 R99, R141 ;  /* 0x0000008d00637308 */ /* 0x000fe40000000800 */
[----:B------:R-:W-:Y:S04]  /*d6f0*/  FADD.FTZ R0, R193, R0 ;  /* 0x00000000c1007221 */ /* 0x000fe80000010000 */
[-C--:B------:R-:W-:Y:S04]  /*d700*/  HMMA.16816.F32.BF16 R36, R72, R88.reuse, R36 ;  /* 0x000000584824723c */ /* 0x080fe80000041824 */
[----:B------:R-:W-:Y:S01]  /*d710*/  MUFU.EX2 R100, R144 ;  /* 0x0000009000647308 */ /* 0x000fe20000000800 */
[----:B------:R-:W-:Y:S02]  /*d720*/  FADD.FTZ R97, R192, R0 ;  /* 0x00000000c0617221 */ /* 0x000fe40000010000 */
[----:B------:R-:W-:Y:S01]  /*d730*/  FADD.FTZ R0, R187, R98 ;  /* 0x00000062bb007221 */ /* 0x000fe20000010000 */
[C---:B------:R-:W-:Y:S06]  /*d740*/  HMMA.16816.F32.BF16 R40, R76.reuse, R88, R40 ;  /* 0x000000584c28723c */ /* 0x040fec0000041828 */
[----:B------:R-:W2:Y:S02]  /*d750*/  MUFU.EX2 R101, R145 ;  /* 0x0000009100657308 */ /* 0x000ea40000000800 */
[-C--:B------:R-:W-:Y:S08]  /*d760*/  HMMA.16816.F32.BF16 R44, R76, R90.reuse, R44 ;  /* 0x0000005a4c2c723c */ /* 0x080ff0000004182c */
[C---:B------:R-:W-:Y:S01]  /*d770*/  HMMA.16816.F32.BF16 R48, R72.reuse, R90, R48 ;  /* 0x0000005a4830723c */ /* 0x040fe20000041830 */
[----:B------:R-:W4:Y:S07]  /*d780*/  LDSM.16.MT88.4 R88, [R229+0x1000] ;  /* 0x00100000e558783b */ /* 0x000f2e0000004200 */
[-C--:B---3--:R-:W-:Y:S04]  /*d790*/  HMMA.16816.F32.BF16 R52, R72, R84.reuse, R52 ;  /* 0x000000544834723c */ /* 0x088fe80000041834 */
[----:B--2---:R-:W-:Y:S04]  /*d7a0*/  F2FP.BF16.PACK_AB R120, R100, R101 ;  /* 0x000000656478723e */ /* 0x004fe800000010ff */
[C---:B------:R-:W-:Y:S08]  /*d7b0*/  HMMA.16816.F32.BF16 R56, R76.reuse, R84, R56 ;  /* 0x000000544c38723c */ /* 0x040ff00000041838 */
[-C--:B------:R-:W-:Y:S07]  /*d7c0*/  HMMA.16816.F32.BF16 R60, R76, R86.reuse, R60 ;  /* 0x000000564c3c723c */ /* 0x080fee000004183c */
[----:B------:R-:W-:Y:S01]  /*d7d0*/  FADD.FTZ R76, R109, R96 ;  /* 0x000000606d4c7221 */ /* 0x000fe20000010000 */
[----:B------:R-:W-:Y:S01]  /*d7e0*/  HMMA.16816.F32.BF16 R64, R72, R86, R64 ;  /* 0x000000564840723c */ /* 0x000fe20000041840 */
[----:B------:R-:W2:Y:S01]  /*d7f0*/  LDSM.16.MT88.4 R84, [R228+0x1000] ;  /* 0x00100000e454783b */ /* 0x000ea20000004200 */
[----:B------:R3:W-:Y:S02]  /*d800*/  MUFU.EX2 R109, R160 ;  /* 0x000000a0006d7308 */ /* 0x0007e40000000800 */
[----:B------:R-:W-:Y:S01]  /*d810*/  F2FP.BF16.PACK_AB R78, R128, R126 ;  /* 0x0000007e804e723e */ /* 0x000fe200000010ff */
[----:B------:R-:W-:Y:S01]  /*d820*/  FADD.FTZ R96, R108, R76 ;  /* 0x0000004c6c607221 */ /* 0x000fe20000010000 */
[----:B------:R-:W-:Y:S02]  /*d830*/  F2FP.BF16.PACK_AB R76, R124, R105 ;  /* 0x000000697c4c723e */ /* 0x000fe400000010ff */
[----:B------:R-:W-:Y:S04]  /*d840*/  F2FP.BF16.PACK_AB R72, R194, R195 ;  /* 0x000000c3c248723e */ /* 0x000fe800000010ff */
[----:B------:R-:W-:Y:S01]  /*d850*/  F2FP.BF16.PACK_AB R73, R125, R123 ;  /* 0x0000007b7d49723e */ /* 0x000fe200000010ff */
[----:B------:R-:W-:Y:S01]  /*d860*/  MUFU.EX2 R108, R164 ;  /* 0x000000a4006c7308 */ /* 0x000fe20000000800 */
[----:B------:R-:W-:Y:S02]  /*d870*/  F2FP.BF16.PACK_AB R74, R192, R193 ;  /* 0x000000c1c04a723e */ /* 0x000fe400000010ff */
[----:B------:R-:W-:Y:S02]  /*d880*/  F2FP.BF16.PACK_AB R75, R129, R127 ;  /* 0x0000007f814b723e */ /* 0x000fe400000010ff */
[----:B------:R-:W-:Y:S02]  /*d890*/  F2FP.BF16.PACK_AB R77, R114, R110 ;  /* 0x0000006e724d723e */ /* 0x000fe400000010ff */
[----:B------:R-:W-:Y:S02]  /*d8a0*/  F2FP.BF16.PACK_AB R79, R187, R119 ;  /* 0x00000077bb4f723e */ /* 0x000fe400000010ff */
[----:B------:R-:W-:Y:S01]  /*d8b0*/  F2FP.BF16.PACK_AB R124, R113, R115 ;  /* 0x00000073717c723e */ /* 0x000fe200000010ff */
[-C--:B-1----:R-:W-:Y:S01]  /*d8c0*/  HMMA.16816.F32.BF16 R4, R72, R80.reuse, R4 ;  /* 0x000000504804723c */ /* 0x082fe20000041804 */
[----:B------:R-:W1:Y:S01]  /*d8d0*/  MUFU.EX2 R110, R165 ;  /* 0x000000a5006e7308 */ /* 0x000e620000000800 */
[----:B---3--:R-:W-:Y:S01]  /*d8e0*/  LDSM.16.MT88.4 R160, [R226+0x3000] ;  /* 0x00300000e2a0783b */ /* 0x008fe20000004200 */
[----:B------:R-:W-:Y:S05]  /*d8f0*/  MOV R119, R68 ;  /* 0x0000004400777202 */ /* 0x000fea0000000f00 */
[C---:B------:R-:W-:Y:S03]  /*d900*/  HMMA.16816.F32.BF16 R8, R76.reuse, R80, R8 ;  /* 0x000000504c08723c */ /* 0x040fe60000041808 */
[----:B------:R-:W-:Y:S05]  /*d910*/  MUFU.EX2 R105, R180 ;  /* 0x000000b400697308 */ /* 0x000fea0000000800 */
[-C--:B------:R-:W-:Y:S08]  /*d920*/  HMMA.16816.F32.BF16 R12, R76, R82.reuse, R12 ;  /* 0x000000524c0c723c */ /* 0x080ff0000004180c */
[C---:B------:R-:W-:Y:S01]  /*d930*/  HMMA.16816.F32.BF16 R16, R72.reuse, R82, R16 ;  /* 0x000000524810723c */ /* 0x040fe20000041810 */
[----:B------:R-:W3:Y:S03]  /*d940*/  LDSM.16.MT88.4 R80, [R225+0x1800] ;  /* 0x00180000e150783b */ /* 0x000ee60000004200 */
[----:B-1----:R-:W-:Y:S04]  /*d950*/  F2FP.BF16.PACK_AB R126, R108, R110 ;  /* 0x0000006e6c7e723e */ /* 0x002fe800000010ff */
[-C--:B----4-:R-:W-:Y:S01]  /*d960*/  HMMA.16816.F32.BF16 R20, R72, R88.reuse, R20 ;  /* 0x000000584814723c */ /* 0x090fe20000041814 */
[----:B------:R-:W-:Y:S07]  /*d970*/  LDSM.16.MT88.4 R164, [R229+0x3000] ;  /* 0x00300000e5a4783b */ /* 0x000fee0000004200 */
        /* <DEDUP_REMOVED lines=8> */
[----:B------:R-:W4:Y:S07]  /*da00*/  LDSM.16.MT88.4 R92, [R226+0x1800] ;  /* 0x00180000e25c783b */ /* 0x000f2e0000004200 */
[-C--:B--2---:R-:W-:Y:S08]  /*da10*/  HMMA.16816.F32.BF16 R52, R72, R84.reuse, R52 ;  /* 0x000000544834723c */ /* 0x084ff00000041834 */
[C---:B------:R-:W-:Y:S08]  /*da20*/  HMMA.16816.F32.BF16 R56, R76.reuse, R84, R56 ;  /* 0x000000544c38723c */ /* 0x040ff00000041838 */
[-C--:B------:R-:W-:Y:S07]  /*da30*/  HMMA.16816.F32.BF16 R60, R76, R86.reuse, R60 ;  /* 0x000000564c3c723c */ /* 0x080fee000004183c */
[----:B------:R-:W-:Y:S01]  /*da40*/  F2FP.BF16.PACK_AB R78, R136, R134 ;  /* 0x00000086884e723e */ /* 0x000fe200000010ff */
[----:B------:R-:W-:Y:S01]  /*da50*/  HMMA.16816.F32.BF16 R64, R72, R86, R64 ;  /* 0x000000564840723c */ /* 0x000fe20000041840 */
[----:B------:R-:W2:Y:S03]  /*da60*/  LDSM.16.MT88.4 R84, [R228+0x1800] ;  /* 0x00180000e454783b */ /* 0x000ea60000004200 */
[----:B------:R-:W-:Y:S01]  /*da70*/  FADD.FTZ R76, R107, R96 ;  /* 0x000000606b4c7221 */ /* 0x000fe20000010000 */
[----:B------:R-:W-:Y:S01]  /*da80*/  F2FP.BF16.PACK_AB R77, R190, R189 ;  /* 0x000000bdbe4d723e */ /* 0x000fe200000010ff */
[----:B------:R-:W5:Y:S01]  /*da90*/  MUFU.EX2 R107, R177 ;  /* 0x000000b1006b7308 */ /* 0x000f620000000800 */
[----:B------:R-:W-:Y:S01]  /*daa0*/  F2FP.BF16.PACK_AB R72, R184, R191 ;  /* 0x000000bfb848723e */ /* 0x000fe200000010ff */
[----:B------:R-:W-:Y:S01]  /*dab0*/  FADD.FTZ R96, R122, R76 ;  /* 0x0000004c7a607221 */ /* 0x000fe20000010000 */
[----:B------:R-:W-:Y:S03]  /*dac0*/  F2FP.BF16.PACK_AB R73, R133, R132 ;  /* 0x000000848549723e */ /* 0x000fe600000010ff */
[----:B------:R-:W-:Y:S02]  /*dad0*/  F2FP.BF16.PACK_AB R74, R201, R200 ;  /* 0x000000c8c94a723e */ /* 0x000fe400000010ff */
[----:B------:R-:W-:Y:S02]  /*dae0*/  F2FP.BF16.PACK_AB R75, R137, R135 ;  /* 0x00000087894b723e */ /* 0x000fe400000010ff */
[----:B------:R-:W-:Y:S02]  /*daf0*/  F2FP.BF16.PACK_AB R76, R131, R130 ;  /* 0x00000082834c723e */ /* 0x000fe400000010ff */
[----:B------:R-:W-:Y:S03]  /*db00*/  F2FP.BF16.PACK_AB R79, R216, R214 ;  /* 0x000000d6d84f723e */ /* 0x000fe600000010ff */
[-C--:B---3--:R-:W-:Y:S08]  /*db10*/  HMMA.16816.F32.BF16 R4, R72, R80.reuse, R4 ;  /* 0x000000504804723c */ /* 0x088ff00000041804 */
[C---:B------:R-:W-:Y:S08]  /*db20*/  HMMA.16816.F32.BF16 R8, R76.reuse, R80, R8 ;  /* 0x000000504c08723c */ /* 0x040ff00000041808 */
[-C--:B------:R-:W-:Y:S08]  /*db30*/  HMMA.16816.F32.BF16 R12, R76, R82.reuse, R12 ;  /* 0x000000524c0c723c */ /* 0x080ff0000004180c */
[C---:B------:R-:W-:Y:S01]  /*db40*/  HMMA.16816.F32.BF16 R16, R72.reuse, R82, R16 ;  /* 0x000000524810723c */ /* 0x040fe20000041810 */
[----:B------:R-:W3:Y:S07]  /*db50*/  LDSM.16.MT88.4 R80, [R225+0x2000] ;  /* 0x00200000e150783b */ /* 0x000eee0000004200 */
[-C--:B-1----:R-:W-:Y:S08]  /*db60*/  HMMA.16816.F32.BF16 R20, R72, R88.reuse, R20 ;  /* 0x000000584814723c */ /* 0x082ff00000041814 */
[C---:B------:R-:W-:Y:S08]  /*db70*/  HMMA.16816.F32.BF16 R24, R76.reuse, R88, R24 ;  /* 0x000000584c18723c */ /* 0x040ff00000041818 */
[-C--:B------:R-:W-:Y:S08]  /*db80*/  HMMA.16816.F32.BF16 R28, R76, R90.reuse, R28 ;  /* 0x0000005a4c1c723c */ /* 0x080ff0000004181c */
[C---:B------:R-:W-:Y:S01]  /*db90*/  HMMA.16816.F32.BF16 R32, R72.reuse, R90, R32 ;  /* 0x0000005a4820723c */ /* 0x040fe20000041820 */
[----:B------:R-:W1:Y:S07]  /*dba0*/  LDSM.16.MT88.4 R88, [R229+0x2000] ;  /* 0x00200000e558783b */ /* 0x000e6e0000004200 */
[-C--:B----4-:R-:W-:Y:S08]  /*dbb0*/  HMMA.16816.F32.BF16 R36, R72, R92.reuse, R36 ;  /* 0x0000005c4824723c */ /* 0x090ff00000041824 */
        /* <DEDUP_REMOVED lines=11> */
[----:B------:R-:W-:Y:S02]  /*dc70*/  F2FP.BF16.PACK_AB R77, R249, R247 ;  /* 0x000000f7f94d723e */ /* 0x000fe400000010ff */
[----:B------:R-:W-:Y:S01]  /*dc80*/  F2FP.BF16.PACK_AB R72, R210, R208 ;  /* 0x000000d0d248723e */ /* 0x000fe200000010ff */
[----:B------:R-:W-:Y:S01]  /*dc90*/  FADD.FTZ R96, R125, R76 ;  /* 0x0000004c7d607221 */ /* 0x000fe20000010000 */
[----:B------:R-:W-:Y:S03]  /*dca0*/  F2FP.BF16.PACK_AB R73, R205, R206 ;  /* 0x000000cecd49723e */ /* 0x000fe600000010ff */
[----:B------:R-:W-:Y:S02]  /*dcb0*/  F2FP.BF16.PACK_AB R74, R212, R213 ;  /* 0x000000d5d44a723e */ /* 0x000fe400000010ff */
[----:B------:R-:W-:Y:S02]  /*dcc0*/  F2FP.BF16.PACK_AB R75, R203, R204 ;  /* 0x000000cccb4b723e */ /* 0x000fe400000010ff */
[----:B------:R-:W-:Y:S02]  /*dcd0*/  F2FP.BF16.PACK_AB R76, R117, R118 ;  /* 0x00000076754c723e */ /* 0x000fe400000010ff */
[----:B------:R-:W-:Y:S02]  /*dce0*/  F2FP.BF16.PACK_AB R79, R109, R251 ;  /* 0x000000fb6d4f723e */ /* 0x000fe400000010ff */
[----:B------:R-:W-:Y:S01]  /*dcf0*/  F2FP.BF16.PACK_AB R125, R111, R112 ;  /* 0x000000706f7d723e */ /* 0x000fe200000010ff */
        /* <DEDUP_REMOVED lines=26> */
[----:B------:R-:W-:Y:S01]  /*dea0*/  F2FP.BF16.PACK_AB R74, R220, R218 ;  /* 0x000000dadc4a723e */ /* 0x000fe200000010ff */
[----:B------:R-:W-:Y:S01]  /*deb0*/  FADD.FTZ R3, R132, R96 ;  /* 0x0000006084037221 */ /* 0x000fe20000010000 */
[----:B------:R-:W-:Y:S02]  /*dec0*/  F2FP.BF16.PACK_AB R75, R219, R217 ;  /* 0x000000d9db4b723e */ /* 0x000fe400000010ff */
[----:B------:R-:W-:Y:S01]  /*ded0*/  F2FP.BF16.PACK_AB R76, R221, R215 ;  /* 0x000000d7dd4c723e */ /* 0x000fe200000010ff */
[----:B------:R-:W-:Y:S01]  /*dee0*/  FADD.FTZ R3, R133, R3 ;  /* 0x0000000385037221 */ /* 0x000fe20000010000 */
[----:B------:R-:W-:Y:S02]  /*def0*/  F2FP.BF16.PACK_AB R79, R102, R103 ;  /* 0x00000067664f723e */ /* 0x000fe400000010ff */
[----:B-----5:R-:W-:Y:S01]  /*df00*/  F2FP.BF16.PACK_AB R127, R105, R107 ;  /* 0x0000006b697f723e */ /* 0x020fe200000010ff */
[-C--:B---3--:R-:W-:Y:S03]  /*df10*/  HMMA.16816.F32.BF16 R4, R72, R80.reuse, R4 ;  /* 0x000000504804723c */ /* 0x088fe60000041804 */
[----:B------:R-:W-:Y:S04]  /*df20*/  FADD.FTZ R3, R135, R3 ;  /* 0x0000000387037221 */ /* 0x000fe80000010000 */
[----:B------:R-:W-:Y:S01]  /*df30*/  FADD.FTZ R3, R137, R3 ;  /* 0x0000000389037221 */ /* 0x000fe20000010000 */
[C---:B------:R-:W-:Y:S01]  /*df40*/  HMMA.16816.F32.BF16 R8, R76.reuse, R80, R8 ;  /* 0x000000504c08723c */ /* 0x040fe20000041808 */
[----:B------:R-:W-:Y:S07]  /*df50*/  MUFU.EX2 R80, R148 ;  /* 0x0000009400507308 */ /* 0x000fee0000000800 */
[-C--:B------:R-:W-:Y:S03]  /*df60*/  HMMA.16816.F32.BF16 R12, R76, R82.reuse, R12 ;  /* 0x000000524c0c723c */ /* 0x080fe6000004180c */
[----:B------:R-:W3:Y:S05]  /*df70*/  MUFU.EX2 R81, R149 ;  /* 0x0000009500517308 */ /* 0x000eea0000000800 */
[C---:B------:R-:W-:Y:S05]  /*df80*/  HMMA.16816.F32.BF16 R16, R72.reuse, R82, R16 ;  /* 0x000000524810723c */ /* 0x040fea0000041810 */
[----:B------:R-:W-:Y:S03]  /*df90*/  MUFU.EX2 R82, R156 ;  /* 0x0000009c00527308 */ /* 0x000fe60000000800 */
[-C--:B-1----:R-:W-:Y:S07]  /*dfa0*/  HMMA.16816.F32.BF16 R20, R72, R88.reuse, R20 ;  /* 0x000000584814723c */ /* 0x082fee0000041814 */
[----:B------:R-:W1:Y:S01]  /*dfb0*/  MUFU.EX2 R83, R157 ;  /* 0x0000009d00537308 */ /* 0x000e620000000800 */
[C---:B------:R-:W-:Y:S04]  /*dfc0*/  HMMA.16816.F32.BF16 R24, R76.reuse, R88, R24 ;  /* 0x000000584c18723c */ /* 0x040fe80000041818 */
[----:B---3--:R-:W-:Y:S04]  /*dfd0*/  F2FP.BF16.PACK_AB R123, R80, R81 ;  /* 0x00000051507b723e */ /* 0x008fe800000010ff */
[-C--:B------:R-:W-:Y:S01]  /*dfe0*/  HMMA.16816.F32.BF16 R28, R76, R90.reuse, R28 ;  /* 0x0000005a4c1c723c */ /* 0x080fe2000004181c */
[----:B------:R-:W3:Y:S07]  /*dff0*/  MUFU.EX2 R88, R140 ;  /* 0x0000008c00587308 */ /* 0x000eee0000000800 */
[C---:B------:R-:W-:Y:S04]  /*e000*/  HMMA.16816.F32.BF16 R32, R72.reuse, R90, R32 ;  /* 0x0000005a4820723c */ /* 0x040fe80000041820 */
[----:B-1----:R-:W-:Y:S04]  /*e010*/  F2FP.BF16.PACK_AB R121, R82, R83 ;  /* 0x000000535279723e */ /* 0x002fe800000010ff */
[-C--:B----4-:R-:W-:Y:S08]  /*e020*/  HMMA.16816.F32.BF16 R36, R72, R92.reuse, R36 ;  /* 0x0000005c4824723c */ /* 0x090ff00000041824 */
[C---:B------:R-:W-:Y:S04]  /*e030*/  HMMA.16816.F32.BF16 R40, R76.reuse, R92, R40 ;  /* 0x0000005c4c28723c */ /* 0x040fe80000041828 */
[----:B---3--:R-:W-:Y:S04]  /*e040*/  F2FP.BF16.PACK_AB R122, R88, R99 ;  /* 0x00000063587a723e */ /* 0x008fe800000010ff */
[-C--:B------:R-:W-:Y:S08]  /*e050*/  HMMA.16816.F32.BF16 R44, R76, R94.reuse, R44 ;  /* 0x0000005e4c2c723c */ /* 0x080ff0000004182c */
[C---:B------:R-:W-:Y:S08]  /*e060*/  HMMA.16816.F32.BF16 R48, R72.reuse, R94, R48 ;  /* 0x0000005e4830723c */ /* 0x040ff00000041830 */
[-C--:B--2---:R-:W-:Y:S08]  /*e070*/  HMMA.16816.F32.BF16 R52, R72, R84.reuse, R52 ;  /* 0x000000544834723c */ /* 0x084ff00000041834 */
[C---:B------:R-:W-:Y:S01]  /*e080*/  HMMA.16816.F32.BF16 R56, R76.reuse, R84, R56 ;  /* 0x000000544c38723c */ /* 0x040fe20000041838 */
[----:B------:R-:W2:Y:S07]  /*e090*/  LDL R84, [R1+0x1c] ;  /* 0x00001c0001547983 */ /* 0x000eae0000100800 */
[-C--:B------:R-:W-:Y:S07]  /*e0a0*/  HMMA.16816.F32.BF16 R60, R76, R86.reuse, R60 ;  /* 0x000000564c3c723c */ /* 0x080fee000004183c */
[----:B------:R-:W-:Y:S01]  /*e0b0*/  FADD.FTZ R77, R189, R0 ;  /* 0x00000000bd4d7221 */ /* 0x000fe20000010000 */
[----:B------:R-:W-:Y:S04]  /*e0c0*/  HMMA.16816.F32.BF16 R64, R72, R86, R64 ;  /* 0x000000564840723c */ /* 0x000fe80000041840 */
[----:B------:R-:W-:Y:S03]  /*e0d0*/  FADD.FTZ R76, R191, R97 ;  /* 0x00000061bf4c7221 */ /* 0x000fe60000010000 */
[----:B------:R-:W-:Y:S01]  /*e0e0*/  FADD.FTZ R72, R131, R2 ;  /* 0x0000000283487221 */ /* 0x000fe20000010000 */
[-C--:B------:R-:W-:Y:S01]  /*e0f0*/  HMMA.16816.F32.BF16 R180, R124, R172.reuse, R4 ;  /* 0x000000ac7cb4723c */ /* 0x080fe20000041804 */
[----:B------:R-:W1:Y:S04]  /*e100*/  LDSM.16.MT88.4 R4, [R228+0x3000] ;  /* 0x00300000e404783b */ /* 0x000e680000004200 */
[----:B------:R-:W-:Y:S02]  /*e110*/  FADD.FTZ R2, R190, R77 ;  /* 0x0000004dbe027221 */ /* 0x000fe40000010000 */
[----:B------:R-:W-:Y:S01]  /*e120*/  FADD.FTZ R0, R184, R76 ;  /* 0x0000004cb8007221 */ /* 0x000fe20000010000 */
[C---:B------:R-:W-:Y:S04]  /*e130*/  HMMA.16816.F32.BF16 R148, R120.reuse, R172, R8 ;  /* 0x000000ac7894723c */ /* 0x040fe80000041808 */
[----:B------:R-:W-:Y:S03]  /*e140*/  FADD.FTZ R0, R200, R0 ;  /* 0x00000000c8007221 */ /* 0x000fe60000010000 */
[----:B------:R-:W-:Y:S01]  /*e150*/  FADD.FTZ R9, R134, R72 ;  /* 0x0000004886097221 */ /* 0x000fe20000010000 */
[-C--:B------:R-:W-:Y:S04]  /*e160*/  HMMA.16816.F32.BF16 R156, R120, R174.reuse, R12 ;  /* 0x000000ae789c723c */ /* 0x080fe8000004180c */
[----:B------:R-:W-:Y:S02]  /*e170*/  FADD.FTZ R8, R214, R2 ;  /* 0x00000002d6087221 */ /* 0x000fe40000010000 */
[----:B------:R-:W-:Y:S02]  /*e180*/  FADD.FTZ R2, R136, R9 ;  /* 0x0000000988027221 */ /* 0x000fe40000010000 */
[C---:B------:R-:W-:Y:S04]  /*e190*/  HMMA.16816.F32.BF16 R172, R124.reuse, R174, R16 ;  /* 0x000000ae7cac723c */ /* 0x040fe80000041810 */
[----:B------:R-:W-:Y:S02]  /*e1a0*/  FADD.FTZ R11, R201, R0 ;  /* 0x00000000c90b7221 */ /* 0x000fe40000010000 */
[----:B------:R-:W-:Y:S02]  /*e1b0*/  FADD.FTZ R0, R216, R8 ;  /* 0x00000008d8007221 */ /* 0x000fe40000010000 */
[-C--:B------:R-:W-:Y:S04]  /*e1c0*/  HMMA.16816.F32.BF16 R176, R124, R164.reuse, R20 ;  /* 0x000000a47cb0723c */ /* 0x080fe80000041814 */
[----:B------:R-:W-:Y:S02]  /*e1d0*/  FADD.FTZ R11, R208, R11 ;  /* 0x0000000bd00b7221 */ /* 0x000fe40000010000 */
[----:B------:R-:W-:Y:S01]  /*e1e0*/  FADD.FTZ R9, R118, R2 ;  /* 0x0000000276097221 */ /* 0x000fe20000010000 */
[----:B------:R-:W-:Y:S01]  /*e1f0*/  MOV R118, R69 ;  /* 0x0000004500767202 */ /* 0x000fe20000000f00 */
[----:B------:R-:W-:Y:S01]  /*e200*/  FADD.FTZ R10, R206, R3 ;  /* 0x00000003ce0a7221 */ /* 0x000fe20000010000 */
[C---:B------:R-:W-:Y:S04]  /*e210*/  HMMA.16816.F32.BF16 R140, R120.reuse, R164, R24 ;  /* 0x000000a4788c723c */ /* 0x040fe80000041818 */
[----:B------:R-:W-:Y:S02]  /*e220*/  FADD.FTZ R8, R247, R0 ;  /* 0x00000000f7087221 */ /* 0x000fe40000010000 */
[----:B------:R-:W-:Y:S02]  /*e230*/  FADD.FTZ R3, R210, R11 ;  /* 0x0000000bd2037221 */ /* 0x000fe40000010000 */
[----:B------:R-:W-:Y:S01]  /*e240*/  FADD.FTZ R0, R117, R9 ;  /* 0x0000000975007221 */ /* 0x000fe20000010000 */
[-C--:B------:R-:W-:Y:S03]  /*e250*/  HMMA.16816.F32.BF16 R144, R120, R166.reuse, R28 ;  /* 0x000000a67890723c */ /* 0x080fe6000004181c */
[----:B------:R-:W-:Y:S01]  /*e260*/  FADD.FTZ R2, R205, R10 ;  /* 0x0000000acd027221 */ /* 0x000fe20000010000 */
[----:B------:R-:W-:Y:S01]  /*e270*/  MOV R117, R70 ;  /* 0x0000004600757202 */ /* 0x000fe20000000f00 */
[----:B------:R-:W-:Y:S02]  /*e280*/  FADD.FTZ R11, R249, R8 ;  /* 0x00000008f90b7221 */ /* 0x000fe40000010000 */
[----:B------:R-:W-:Y:S01]  /*e290*/  FADD.FTZ R10, R213, R3 ;  /* 0x00000003d50a7221 */ /* 0x000fe20000010000 */
[C---:B------:R-:W-:Y:S04]  /*e2a0*/  HMMA.16816.F32.BF16 R164, R124.reuse, R166, R32 ;  /* 0x000000a67ca4723c */ /* 0x040fe80000041820 */
[----:B------:R-:W-:Y:S01]  /*e2b0*/  FADD.FTZ R8, R116, R0 ;  /* 0x0000000074087221 */ /* 0x000fe20000010000 */
[----:B------:R-:W-:Y:S01]  /*e2c0*/  MOV R116, R71 ;  /* 0x0000004700747202 */ /* 0x000fe20000000f00 */
        /* <DEDUP_REMOVED lines=18> */
[-C--:B-1----:R-:W-:Y:S03]  /*e3f0*/  HMMA.16816.F32.BF16 R152, R124, R4.reuse, R52 ;  /* 0x000000047c98723c */ /* 0x082fe60000041834 */
        /* <DEDUP_REMOVED lines=27> */
[----:B------:R-:W-:Y:S03]  /*e5b0*/  FADD.FTZ R0, R81, R0 ;  /* 0x0000000051007221 */ /* 0x000fe60000010000 */
[----:B------:R1:W-:Y:S01]  /*e5c0*/  STL [R1+0x20], R2 ;  /* 0x0000200201007387 */ /* 0x0003e20000100800 */
[----:B------:R-:W-:Y:S05]  /*e5d0*/  FADD.FTZ R0, R80, R0 ;  /* 0x0000000050007221 */ /* 0x000fea0000010000 */
[----:B------:R1:W-:Y:S01]  /*e5e0*/  STL [R1+0x2c], R0 ;  /* 0x00002c0001007387 */ /* 0x0003e20000100800 */
[C---:B--2---:R-:W-:Y:S02]  /*e5f0*/  ISETP.GT.AND P0, PT, R245.reuse, R84, PT ;  /* 0x00000054f500720c */ /* 0x044fe40003f04270 */
[----:B------:R-:W-:Y:S11]  /*e600*/  IADD3 R245, R245, -0x1, RZ ;  /* 0xfffffffff5f57810 */ /* 0x000ff60007ffe0ff */
[----:B-1----:R-:W-:-:S05]  /*e610*/  @P0 BRA `(.L_x_555) ;  /* 0xffff9c1000000947 */ /* 0x002fca000383ffff */
.L_x_544:
[----:B-1----:R-:W-:-:S13]  /*e620*/  ISETP.GE.AND P0, PT, R245, RZ, PT ;  /* 0x000000fff500720c */ /* 0x002fda0003f06270 */
[----:B------:R-:W-:Y:S05]  /*e630*/  @!P0 BRA `(.L_x_556) ;  /* 0x0000526000008947 */ /* 0x000fea0003800000 */
[----:B------:R-:W-:Y:S01]  /*e640*/  IMAD.MOV.U32 R118, RZ, RZ, R70 ;  /* 0x000000ffff767224 */ /* 0x000fe200078e0046 */
[----:B------:R-:W-:Y:S01]  /*e650*/  MOV R119, R68 ;  /* 0x0000004400777202 */ /* 0x000fe20000000f00 */
[----:B------:R-:W-:Y:S01]  /*e660*/  IMAD.MOV.U32 R117, RZ, RZ, R71 ;  /* 0x000000ffff757224 */ /* 0x000fe200078e0047 */
[----:B------:R-:W-:Y:S02]  /*e670*/  MOV R116, R69 ;  /* 0x0000004500747202 */ /* 0x000fe40000000f00 */
.L_x_563:
[----:B------:R-:W2:Y:S01]  /*e680*/  LDL.64 R6, [R1+0x48] ;  /* 0x0000480001067983 */ /* 0x000ea20000100a00 */
[----:B------:R-:W-:Y:S04]  /*e690*/  DEPBAR.LE SB0, 0x0 ;  /* 0x000080000000791a */ /* 0x000fe80000000000 */
[----:B------:R-:W3:Y:S01]  /*e6a0*/  LDL R5, [R1+0x58] ;  /* 0x0000580001057983 */ /* 0x000ee20000100800 */
[----:B------:R-:W-:Y:S01]  /*e6b0*/  WARPSYNC 0xffffffff ;  /* 0xffffffff00007948 */ /* 0x000fe20003800000 */
[----:B------:R-:W-:Y:S01]  /*e6c0*/  SHF.R.S32.HI R0, RZ, 0x1f, R252 ;  /* 0x0000001fff007819 */ /* 0x000fe200000114fc */
[----:B------:R-:W-:Y:S01]  /*e6d0*/  IMAD.WIDE.U32 R2, R252, c[0x0][0x208], RZ ;  /* 0x00008200fc027a25 */ /* 0x000fe200078e00ff */
[----:B------:R-:W-:Y:S01]  /*e6e0*/  BAR.SYNC.DEFER_BLOCKING 0x0 ;  /* 0x0000000000007b1d */ /* 0x000fe20000010000 */
[----:B------:R-:W-:Y:S02]  /*e6f0*/  SHF.R.S32.HI R4, RZ, 0x1f, R242 ;  /* 0x0000001fff047819 */ /* 0x000fe400000114f2 */
[----:B------:R-:W-:Y:S02]  /*e700*/  IMAD R0, R0, c[0x0][0x208], RZ ;  /* 0x0000820000007a24 */ /* 0x000fe400078e02ff */
[C---:B------:R-:W-:Y:S01]  /*e710*/  SHF.L.U64.HI R100, R242.reuse, 0x1, R4 ;  /* 0x00000001f2647819 */ /* 0x040fe20000010204 */
[----:B------:R-:W-:Y:S02]  /*e720*/  IMAD.SHL.U32 R104, R242, 0x2, RZ ;  /* 0x00000002f2687824 */ /* 0x000fe400078e00ff */
[----:B------:R-:W-:Y:S04]  /*e730*/  IMAD R0, R252, c[0x0][0x20c], R0 ;  /* 0x00008300fc007a24 */ /* 0x000fe800078e0200 */
[----:B------:R-:W-:Y:S01]  /*e740*/  IMAD.IADD R3, R3, 0x1, R0 ;  /* 0x0000000103037824 */ /* 0x000fe200078e0200 */
[----:B------:R-:W-:Y:S03]  /*e750*/  SHF.R.S32.HI R0, RZ, 0x1f, R244 ;  /* 0x0000001fff007819 */ /* 0x000fe600000114f4 */
[----:B------:R-:W-:Y:S04]  /*e760*/  IMAD.WIDE.U32 R2, R244, c[0x0][0x218], R2 ;  /* 0x00008600f4027a25 */ /* 0x000fe800078e0002 */
[----:B------:R-:W-:Y:S01]  /*e770*/  IMAD R0, R0, c[0x0][0x218], RZ ;  /* 0x0000860000007a24 */ /* 0x000fe200078e02ff */
[----:B------:R1:W4:Y:S03]  /*e780*/  LDSM.16.M88.4 R112, [R231] ;  /* 0x00000000e770783b */ /* 0x0003260000000200 */
[----:B------:R-:W-:Y:S01]  /*e790*/  IMAD R0, R244, c[0x0][0x21c], R0 ;  /* 0x00008700f4007a24 */ /* 0x000fe200078e0200 */
[----:B------:R1:W1:Y:S04]  /*e7a0*/  LDSM.16.M88.4 R108, [R231+0x2000] ;  /* 0x00200000e76c783b */ /* 0x0002680000000200 */
[----:B-----5:R1:W1:Y:S04]  /*e7b0*/  LDSM.16.M88.4 R16, [R224] ;  /* 0x00000000e010783b */ /* 0x0202680000000200 */
        /* <DEDUP_REMOVED lines=15> */
[----:B--2---:R-:W-:Y:S04]  /*e8b0*/  IADD3 R88, P0, R6, R2, RZ ;  /* 0x0000000206587210 */ /* 0x004fe80007f1e0ff */
[----:B---3--:R-:W-:Y:S02]  /*e8c0*/  IADD3.X R2, R5, R3, R0, P0, !PT ;  /* 0x0000000305027210 */ /* 0x008fe400007fe400 */
[C---:B------:R-:W-:Y:S04]  /*e8d0*/  LEA R0, P0, R88.reuse, c[0x0][0x1f8], 0x1 ;  /* 0x00007e0058007a11 */ /* 0x040fe800078008ff */
[----:B------:R-:W-:Y:S01]  /*e8e0*/  LEA.HI.X R88, R88, c[0x0][0x1fc], R2, 0x1, P0 ;  /* 0x00007f0058587a11 */ /* 0x000fe200000f0c02 */
[----:B------:R-:W-:-:S06]  /*e8f0*/  BRA.DIV ~URZ, `(.L_x_557) ;  /* 0x0000baf27f007947 */ /* 0x000fcc000b800000 */
[----:B-1--4-:R1:W2:Y:S02]  /*e900*/  SHFL.IDX PT, R85, R88, RZ, 0x181f ;  /* 0x00181fff58557589 */ /* 0x0122a400000e0000 */
.L_x_612:
[-C--:B------:R-:W-:Y:S01]  /*e910*/  HMMA.16816.F32.BF16 R4, R112, R16.reuse, RZ ;  /* 0x000000107004723c */ /* 0x080fe200000418ff */
[----:B------:R-:W3:Y:S01]  /*e920*/  SHFL.IDX PT, R84, R0, RZ, 0x181f ;  /* 0x00181fff00547589 */ /* 0x000ee200000e0000 */
[----:B------:R-:W-:Y:S06]  /*e930*/  BSSY B0, `(.L_x_558) ;  /* 0x00001d5000007945 */ /* 0x000fec0003800000 */
[C---:B------:R-:W-:Y:S01]  /*e940*/  HMMA.16816.F32.BF16 R8, R108.reuse, R16, RZ ;  /* 0x000000106c08723c */ /* 0x040fe200000418ff */
[----:B------:R-:W4:Y:S07]  /*e950*/  SHFL.IDX PT, R2, R0, 0x1, 0x181f ;  /* 0x00381f0000027f89 */ /* 0x000f2e00000e0000 */
[-C--:B------:R-:W-:Y:S01]  /*e960*/  HMMA.16816.F32.BF16 R12, R108, R18.reuse, RZ ;  /* 0x000000126c0c723c */ /* 0x080fe200000418ff */
[----:B------:R-:W5:Y:S07]  /*e970*/  SHFL.IDX PT, R3, R88, 0x1, 0x181f ;  /* 0x00381f0058037f89 */ /* 0x000f6e00000e0000 */
[C---:B------:R-:W-:Y:S01]  /*e980*/  HMMA.16816.F32.BF16 R16, R112.reuse, R18, RZ ;  /* 0x000000127010723c */ /* 0x040fe200000418ff */
[----:B------:R-:W1:Y:S07]  /*e990*/  SHFL.IDX PT, R90, R0, 0x2, 0x181f ;  /* 0x00581f00005a7f89 */ /* 0x000e6e00000e0000 */
[-C--:B------:R-:W-:Y:S01]  /*e9a0*/  HMMA.16816.F32.BF16 R20, R112, R32.reuse, RZ ;  /* 0x000000207014723c */ /* 0x080fe200000418ff */
[----:B------:R-:W-:Y:S07]  /*e9b0*/  SHFL.IDX PT, R86, R88, 0x2, 0x181f ;  /* 0x00581f0058567f89 */ /* 0x000fee00000e0000 */
[C---:B------:R-:W-:Y:S01]  /*e9c0*/  HMMA.16816.F32.BF16 R24, R108.reuse, R32, RZ ;  /* 0x000000206c18723c */ /* 0x040fe200000418ff */
[----:B------:R-:W2:Y:S07]  /*e9d0*/  SHFL.IDX PT, R94, R0, 0x3, 0x181f ;  /* 0x00781f00005e7f89 */ /* 0x000eae00000e0000 */
[-C--:B------:R-:W-:Y:S01]  /*e9e0*/  HMMA.16816.F32.BF16 R28, R108, R34.reuse, RZ ;  /* 0x000000226c1c723c */ /* 0x080fe200000418ff */
[----:B------:R-:W1:Y:S07]  /*e9f0*/  SHFL.IDX PT, R89, R88, 0x3, 0x181f ;  /* 0x00781f0058597f89 */ /* 0x000e6e00000e0000 */
[C---:B------:R-:W-:Y:S01]  /*ea00*/  HMMA.16816.F32.BF16 R32, R112.reuse, R34, RZ ;  /* 0x000000227020723c */ /* 0x040fe200000418ff */
[----:B------:R-:W1:Y:S07]  /*ea10*/  SHFL.IDX PT, R92, R0, 0x4, 0x181f ;  /* 0x00981f00005c7f89 */ /* 0x000e6e00000e0000 */
        /* <DEDUP_REMOVED lines=8> */
[-C--:B------:R-:W-:Y:S08]  /*eaa0*/  HMMA.16816.F32.BF16 R52, R112, R64.reuse, RZ ;  /* 0x000000407034723c */ /* 0x080ff000000418ff */
[C---:B------:R-:W-:Y:S08]  /*eab0*/  HMMA.16816.F32.BF16 R56, R108.reuse, R64, RZ ;  /* 0x000000406c38723c */ /* 0x040ff000000418ff */
[-C--:B------:R-:W-:Y:S01]  /*eac0*/  HMMA.16816.F32.BF16 R60, R108, R66.reuse, RZ ;  /* 0x000000426c3c723c */ /* 0x080fe200000418ff */
[-C--:B---3--:R-:W-:Y:S03]  /*ead0*/  IADD3 R84, P4, R84, R104.reuse, RZ ;  /* 0x0000006854547210 */ /* 0x088fe60007f9e0ff */
[----:B----4-:R-:W-:Y:S02]  /*eae0*/  IADD3 R2, P1, R2, R104, RZ ;  /* 0x0000006802027210 */ /* 0x010fe40007f3e0ff */
[-C--:B--2---:R-:W-:Y:S02]  /*eaf0*/  IADD3.X R85, R85, R100.reuse, RZ, P4, !PT ;  /* 0x0000006455557210 */ /* 0x084fe400027fe4ff */
[----:B-----5:R-:W-:Y:S01]  /*eb00*/  IADD3.X R3, R3, R100, RZ, P1, !PT ;  /* 0x0000006403037210 */ /* 0x020fe20000ffe4ff */
[C---:B------:R-:W-:Y:S02]  /*eb10*/  HMMA.16816.F32.BF16 R64, R112.reuse, R66, RZ ;  /* 0x000000427040723c */ /* 0x040fe400000418ff */
[----:B------:R2:W-:Y:S01]  /*eb20*/  LDGSTS.E.BYPASS.LTC128B.128 [R243+0x100], [R84.64], !P5 ;  /* 0x0010000054f37fae */ /* 0x0005e2000e901d46 */
[-C--:B-1----:R-:W-:Y:S02]  /*eb30*/  IADD3 R90, P0, R90, R104.reuse, RZ ;  /* 0x000000685a5a7210 */ /* 0x082fe40007f1e0ff */
[----:B------:R-:W-:Y:S02]  /*eb40*/  IADD3 R94, P6, R94, R104, RZ ;  /* 0x000000685e5e7210 */ /* 0x000fe40007fde0ff */
[-C--:B------:R-:W-:Y:S01]  /*eb50*/  IADD3.X R91, R86, R100.reuse, RZ, P0, !PT ;  /* 0x00000064565b7210 */ /* 0x080fe200007fe4ff */
[-C--:B------:R-:W-:Y:S01]  /*eb60*/  HMMA.16816.F32.BF16 R68, R112, R80.reuse, RZ ;  /* 0x000000507044723c */ /* 0x080fe200000418ff */
[----:B------:R-:W-:Y:S01]  /*eb70*/  IADD3.X R95, R89, R100, RZ, P6, !PT ;  /* 0x00000064595f7210 */ /* 0x000fe200037fe4ff */
[----:B------:R1:W-:Y:S02]  /*eb80*/  LDGSTS.E.BYPASS.LTC128B.128 [R243+0x900], [R2.64], !P5 ;  /* 0x0090000002f37fae */ /* 0x0003e4000e901d46 */
[-C--:B------:R-:W-:Y:S02]  /*eb90*/  IADD3 R92, P4, R92, R104.reuse, RZ ;  /* 0x000000685c5c7210 */ /* 0x080fe40007f9e0ff */
[-C--:B------:R-:W-:Y:S02]  /*eba0*/  IADD3 R102, P1, R102, R104.reuse, RZ ;  /* 0x0000006866667210 */ /* 0x080fe40007f3e0ff */
[----:B------:R-:W-:Y:S01]  /*ebb0*/  IADD3 R104, P0, R0, R104, RZ ;  /* 0x0000006800687210 */ /* 0x000fe20007f1e0ff */
[C---:B------:R-:W-:Y:S01]  /*ebc0*/  HMMA.16816.F32.BF16 R72, R108.reuse, R80, RZ ;  /* 0x000000506c48723c */ /* 0x040fe200000418ff */
[----:B------:R3:W-:Y:S02]  /*ebd0*/  LDGSTS.E.BYPASS.LTC128B.128 [R243+0x1100], [R90.64], !P5 ;  /* 0x011000005af37fae */ /* 0x0007e4000e901d46 */
[-C--:B------:R-:W-:Y:S02]  /*ebe0*/  IADD3.X R93, R93, R100.reuse, RZ, P4, !PT ;  /* 0x000000645d5d7210 */ /* 0x080fe400027fe4ff */
[-C--:B------:R-:W-:Y:S03]  /*ebf0*/  IADD3.X R103, R101, R100.reuse, RZ, P1, !PT ;  /* 0x0000006465677210 */ /* 0x080fe60000ffe4ff */
[-C--:B------:R-:W-:Y:S01]  /*ec00*/  HMMA.16816.F32.BF16 R76, R108, R82.reuse, RZ ;  /* 0x000000526c4c723c */ /* 0x080fe200000418ff */
[----:B------:R4:W-:Y:S07]  /*ec10*/  LDGSTS.E.BYPASS.LTC128B.128 [R243+0x1900], [R94.64], !P5 ;  /* 0x019000005ef37fae */ /* 0x0009ee000e901d46 */
[C---:B------:R-:W-:Y:S01]  /*ec20*/  HMMA.16816.F32.BF16 R80, R112.reuse, R82, RZ ;  /* 0x000000527050723c */ /* 0x040fe200000418ff */
[----:B------:R4:W-:Y:S07]  /*ec30*/  LDGSTS.E.BYPASS.LTC128B.128 [R243+0x2100], [R92.64], !P5 ;  /* 0x021000005cf37fae */ /* 0x0009ee000e901d46 */
[-C--:B--2---:R-:W-:Y:S01]  /*ec40*/  HMMA.16816.F32.BF16 R84, R112, R96.reuse, RZ ;  /* 0x000000607054723c */ /* 0x084fe200000418ff */
[----:B------:R2:W-:Y:S08]  /*ec50*/  LDGSTS.E.BYPASS.LTC128B.128 [R243+0x2900], [R102.64], !P5 ;  /* 0x0290000066f37fae */ /* 0x0005f0000e901d46 */
[----:B------:R3:W5:Y:S02]  /*ec60*/  SHFL.IDX PT, R0, R88, 0x6, 0x181f ;  /* 0x00d81f0058007f89 */ /* 0x00076400000e0000 */
[C---:B---3--:R-:W-:Y:S02]  /*ec70*/  HMMA.16816.F32.BF16 R88, R108.reuse, R96, RZ ;  /* 0x000000606c58723c */ /* 0x048fe400000418ff */
[----:B-----5:R-:W-:Y:S02]  /*ec80*/  IADD3.X R105, R0, R100, RZ, P0, !PT ;  /* 0x0000006400697210 */ /* 0x020fe400007fe4ff */
[----:B------:R-:W-:Y:S03]  /*ec90*/  ISETP.GE.AND P0, PT, R245, 0x1, PT ;  /* 0x00000001f500780c */ /* 0x000fe60003f06270 */
[----:B------:R3:W-:Y:S01]  /*eca0*/  LDGSTS.E.BYPASS.LTC128B.128 [R243+0x3100], [R104.64], !P5 ;  /* 0x0310000068f37fae */ /* 0x0007e2000e901d46 */
[-C--:B----4-:R-:W-:Y:S07]  /*ecb0*/  HMMA.16816.F32.BF16 R92, R108, R98.reuse, RZ ;  /* 0x000000626c5c723c */ /* 0x090fee00000418ff */
[----:B------:R-:W0:Y:S01]  /*ecc0*/  LDGDEPBAR ;  /* 0x00000000000079af */ /* 0x000e220000000000 */
[C---:B------:R-:W-:Y:S08]  /*ecd0*/  HMMA.16816.F32.BF16 R96, R112.reuse, R98, RZ ;  /* 0x000000627060723c */ /* 0x040ff000000418ff */
[-C--:B--2---:R-:W-:Y:S08]  /*ece0*/  HMMA.16816.F32.BF16 R100, R112, R184.reuse, RZ ;  /* 0x000000b87064723c */ /* 0x084ff000000418ff */
[C---:B---3--:R-:W-:Y:S08]  /*ecf0*/  HMMA.16816.F32.BF16 R104, R108.reuse, R184, RZ ;  /* 0x000000b86c68723c */ /* 0x048ff000000418ff */
[-C--:B------:R-:W-:Y:S08]  /*ed00*/  HMMA.16816.F32.BF16 R108, R108, R186.reuse, RZ ;  /* 0x000000ba6c6c723c */ /* 0x080ff000000418ff */
[----:B------:R-:W-:Y:S01]  /*ed10*/  HMMA.16816.F32.BF16 R112, R112, R186, RZ ;  /* 0x000000ba7070723c */ /* 0x000fe200000418ff */
[----:B------:R-:W-:Y:S07]  /*ed20*/  LDSM.16.M88.4 R184, [R232] ;  /* 0x00000000e8b8783b */ /* 0x000fee0000000200 */
[-C--:B------:R-:W-:Y:S08]  /*ed30*/  HMMA.16816.F32.BF16 R4, R188, R192.reuse, R4 ;  /* 0x000000c0bc04723c */ /* 0x080ff00000041804 */
[C---:B------:R-:W-:Y:S08]  /*ed40*/  HMMA.16816.F32.BF16 R8, R196.reuse, R192, R8 ;  /* 0x000000c0c408723c */ /* 0x040ff00000041808 */
[-C--:B------:R-:W-:Y:S08]  /*ed50*/  HMMA.16816.F32.BF16 R12, R196, R194.reuse, R12 ;  /* 0x000000c2c40c723c */ /* 0x080ff0000004180c */
[C---:B------:R-:W-:Y:S01]  /*ed60*/  HMMA.16816.F32.BF16 R16, R188.reuse, R194, R16 ;  /* 0x000000c2bc10723c */ /* 0x040fe20000041810 */
[----:B------:R-:W2:Y:S07]  /*ed70*/  LDSM.16.M88.4 R192, [R230] ;  /* 0x00000000e6c0783b */ /* 0x000eae0000000200 */
        /* <DEDUP_REMOVED lines=30> */
[----:B------:R-:W1:Y:S07]  /*ef60*/  LDSM.16.M88.4 R188, [R230+0x1800] ;  /* 0x00180000e6bc783b */ /* 0x000e6e0000000200 */
[-C--:B--2---:R-:W-:Y:S08]  /*ef70*/  HMMA.16816.F32.BF16 R4, R184, R192.reuse, R4 ;  /* 0x000000c0b804723c */ /* 0x084ff00000041804 */
[C---:B---3--:R-:W-:Y:S08]  /*ef80*/  HMMA.16816.F32.BF16 R8, R200.reuse, R192, R8 ;  /* 0x000000c0c808723c */ /* 0x048ff00000041808 */
        /* <DEDUP_REMOVED lines=8> */
[-C--:B-----5:R-:W-:Y:S08]  /*f010*/  HMMA.16816.F32.BF16 R36, R184, R208.reuse, R36 ;  /* 0x000000d0b824723c */ /* 0x0a0ff00000041824 */
[C---:B------:R-:W-:Y:S08]  /*f020*/  HMMA.16816.F32.BF16 R40, R200.reuse, R208, R40 ;  /* 0x000000d0c828723c */ /* 0x040ff00000041828 */
[-C--:B------:R-:W-:Y:S08]  /*f030*/  HMMA.16816.F32.BF16 R44, R200, R210.reuse, R44 ;  /* 0x000000d2c82c723c */ /* 0x080ff0000004182c */
[C---:B------:R-:W-:Y:S08]  /*f040*/  HMMA.16816.F32.BF16 R48, R184.reuse, R210, R48 ;  /* 0x000000d2b830723c */ /* 0x040ff00000041830 */
[-C--:B-1----:R-:W-:Y:S08]  /*f050*/  HMMA.16816.F32.BF16 R52, R184, R188.reuse, R52 ;  /* 0x000000bcb834723c */ /* 0x082ff00000041834 */
[C---:B------:R-:W-:Y:S08]  /*f060*/  HMMA.16816.F32.BF16 R56, R200.reuse, R188, R56 ;  /* 0x000000bcc838723c */ /* 0x040ff00000041838 */
[-C--:B------:R-:W-:Y:S08]  /*f070*/  HMMA.16816.F32.BF16 R60, R200, R190.reuse, R60 ;  /* 0x000000bec83c723c */ /* 0x080ff0000004183c */
[C---:B------:R-:W-:Y:S01]  /*f080*/  HMMA.16816.F32.BF16 R64, R184.reuse, R190, R64 ;  /* 0x000000beb840723c */ /* 0x040fe20000041840 */
[----:B------:R-:W1:Y:S07]  /*f090*/  LDSM.16.M88.4 R188, [R233+0x2000] ;  /* 0x00200000e9bc783b */ /* 0x000e6e0000000200 */
[-C--:B--2---:R-:W-:Y:S08]  /*f0a0*/  HMMA.16816.F32.BF16 R68, R184, R192.reuse, R68 ;  /* 0x000000c0b844723c */ /* 0x084ff00000041844 */
[C---:B------:R-:W-:Y:S08]  /*f0b0*/  HMMA.16816.F32.BF16 R72, R200.reuse, R192, R72 ;  /* 0x000000c0c848723c */ /* 0x040ff00000041848 */
[-C--:B------:R-:W-:Y:S08]  /*f0c0*/  HMMA.16816.F32.BF16 R76, R200, R194.reuse, R76 ;  /* 0x000000c2c84c723c */ /* 0x080ff0000004184c */
[C---:B------:R-:W-:Y:S08]  /*f0d0*/  HMMA.16816.F32.BF16 R80, R184.reuse, R194, R80 ;  /* 0x000000c2b850723c */ /* 0x040ff00000041850 */
[-C--:B------:R-:W-:Y:S08]  /*f0e0*/  HMMA.16816.F32.BF16 R84, R184, R196.reuse, R84 ;  /* 0x000000c4b854723c */ /* 0x080ff00000041854 */
[C---:B------:R-:W-:Y:S08]  /*f0f0*/  HMMA.16816.F32.BF16 R88, R200.reuse, R196, R88 ;  /* 0x000000c4c858723c */ /* 0x040ff00000041858 */
[-C--:B------:R-:W-:Y:S08]  /*f100*/  HMMA.16816.F32.BF16 R92, R200, R198.reuse, R92 ;  /* 0x000000c6c85c723c */ /* 0x080ff0000004185c */
[C---:B------:R-:W-:Y:S08]  /*f110*/  HMMA.16816.F32.BF16 R96, R184.reuse, R198, R96 ;  /* 0x000000c6b860723c */ /* 0x040ff00000041860 */
[-C--:B---3--:R-:W-:Y:S08]  /*f120*/  HMMA.16816.F32.BF16 R100, R184, R204.reuse, R100 ;  /* 0x000000ccb864723c */ /* 0x088ff00000041864 */
        /* <DEDUP_REMOVED lines=32> */
[----:B------:R1:W1:Y:S10]  /*f330*/  MUFU.TANH R218, R12 ;  /* 0x0000000c00da7308 */ /* 0x0002740000002400 */
[----:B------:R1:W1:Y:S01]  /*f340*/  MUFU.TANH R217, R13 ;  /* 0x0000000d00d97308 */ /* 0x0002620000002400 */
[----:B-----5:R-:W5:Y:S01]  /*f350*/  LDSM.16.M88.4 R8, [R227+0x1000] ;  /* 0x00100000e308783b */ /* 0x020f620000000200 */
[-C--:B----4-:R-:W-:Y:S08]  /*f360*/  HMMA.16816.F32.BF16 R20, R212, R4.reuse, R20 ;  /* 0x00000004d414723c */ /* 0x090ff00000041814 */
[----:B------:R4:W1:Y:S01]  /*f370*/  MUFU.TANH R223, R14 ;  /* 0x0000000e00df7308 */ /* 0x0008620000002400 */
[C---:B------:R-:W-:Y:S09]  /*f380*/  HMMA.16816.F32.BF16 R24, R188.reuse, R4, R24 ;  /* 0x00000004bc18723c */ /* 0x040ff20000041818 */
[----:B------:R4:W1:Y:S01]  /*f390*/  MUFU.TANH R222, R15 ;  /* 0x0000000f00de7308 */ /* 0x0008620000002400 */
[-C--:B------:R-:W-:Y:S08]  /*f3a0*/  HMMA.16816.F32.BF16 R28, R188, R6.reuse, R28 ;  /* 0x00000006bc1c723c */ /* 0x080ff0000004181c */
[C---:B------:R-:W-:Y:S01]  /*f3b0*/  HMMA.16816.F32.BF16 R32, R212.reuse, R6, R32 ;  /* 0x00000006d420723c */ /* 0x040fe20000041820 */
[----:B------:R4:W1:Y:S01]  /*f3c0*/  MUFU.TANH R185, R16 ;  /* 0x0000001000b97308 */ /* 0x0008620000002400 */
[----:B------:R-:W1:Y:S02]  /*f3d0*/  LDSM.16.M88.4 R4, [R227+0x1800] ;  /* 0x00180000e304783b */ /* 0x000e640000000200 */
[----:B------:R-:W-:Y:S02]  /*f3e0*/  FMUL.FTZ R20, R20, c[0x0][0x320] ;  /* 0x0000c80014147a20 */ /* 0x000fe40000410000 */
[----:B------:R-:W-:Y:S02]  /*f3f0*/  FMUL.FTZ R21, R21, c[0x0][0x320] ;  /* 0x0000c80015157a20 */ /* 0x000fe40000410000 */
[----:B------:R-:W-:Y:S03]  /*f400*/  FMUL.FTZ R22, R22, c[0x0][0x320] ;  /* 0x0000c80016167a20 */ /* 0x000fe60000410000 */
[----:B------:R4:W1:Y:S01]  /*f410*/  MUFU.TANH R184, R17 ;  /* 0x0000001100b87308 */ /* 0x0008620000002400 */
[----:B------:R-:W-:Y:S02]  /*f420*/  FMUL.FTZ R23, R23, c[0x0][0x320] ;  /* 0x0000c80017177a20 */ /* 0x000fe40000410000 */
[----:B------:R-:W-:Y:S01]  /*f430*/  FMUL.FTZ R24, R24, c[0x0][0x320] ;  /* 0x0000c80018187a20 */ /* 0x000fe20000410000 */
[-C--:B-----5:R-:W-:Y:S03]  /*f440*/  HMMA.16816.F32.BF16 R36, R212, R8.reuse, R36 ;  /* 0x00000008d424723c */ /* 0x0a0fe60000041824 */
[----:B------:R-:W-:Y:S02]  /*f450*/  FMUL.FTZ R25, R25, c[0x0][0x320] ;  /* 0x0000c80019197a20 */ /* 0x000fe40000410000 */
[----:B------:R-:W-:Y:S01]  /*f460*/  FMUL.FTZ R27, R27, c[0x0][0x320] ;  /* 0x0000c8001b1b7a20 */ /* 0x000fe20000410000 */
[----:B------:R4:W1:Y:S01]  /*f470*/  MUFU.TANH R202, R18 ;  /* 0x0000001200ca7308 */ /* 0x0008620000002400 */
        /* <DEDUP_REMOVED lines=10> */
[----:B------:R4:W2:Y:S01]  /*f520*/  MUFU.TANH R198, R20 ;  /* 0x0000001400c67308 */ /* 0x0008a20000002400 */
[----:B------:R-:W5:Y:S02]  /*f530*/  LDSM.16.M88.4 R8, [R227+0x2000] ;  /* 0x00200000e308783b */ /* 0x000f640000000200 */
[----:B------:R-:W-:Y:S02]  /*f540*/  FMUL.FTZ R34, R34, c[0x0][0x320] ;  /* 0x0000c80022227a20 */ /* 0x000fe40000410000 */
[----:B------:R-:W-:Y:S02]  /*f550*/  FMUL.FTZ R35, R35, c[0x0][0x320] ;  /* 0x0000c80023237a20 */ /* 0x000fe40000410000 */
[-C--:B-1----:R-:W-:Y:S03]  /*f560*/  HMMA.16816.F32.BF16 R52, R212, R4.reuse, R52 ;  /* 0x00000004d434723c */ /* 0x082fe60000041834 */
        /* <DEDUP_REMOVED lines=12> */
[----:B------:R-:W1:Y:S03]  /*f630*/  LDSM.16.M88.4 R4, [R227+0x2800] ;  /* 0x00280000e304783b */ /* 0x000e660000000200 */
[----:B------:R-:W-:Y:S02]  /*f640*/  FMUL.FTZ R42, R42, c[0x0][0x320] ;  /* 0x0000c8002a2a7a20 */ /* 0x000fe40000410000 */
[----:B------:R-:W-:Y:S02]  /*f650*/  FMUL.FTZ R43, R43, c[0x0][0x320] ;  /* 0x0000c8002b2b7a20 */ /* 0x000fe40000410000 */
[----:B------:R-:W-:Y:S01]  /*f660*/  FMUL.FTZ R44, R44, c[0x0][0x320] ;  /* 0x0000c8002c2c7a20 */ /* 0x000fe20000410000 */
[----:B------:R-:W1:Y:S01]  /*f670*/  MUFU.TANH R24, R24 ;  /* 0x0000001800187308 */ /* 0x000e620000002400 */
[-C--:B-----5:R-:W-:Y:S03]  /*f680*/  HMMA.16816.F32.BF16 R68, R212, R8.reuse, R68 ;  /* 0x00000008d444723c */ /* 0x0a0fe60000041844 */
[----:B------:R-:W-:Y:S02]  /*f690*/  FMUL.FTZ R45, R45, c[0x0][0x320] ;  /* 0x0000c8002d2d7a20 */ /* 0x000fe40000410000 */
[----:B------:R-:W-:Y:S02]  /*f6a0*/  FMUL.FTZ R46, R46, c[0x0][0x320] ;  /* 0x0000c8002e2e7a20 */ /* 0x000fe40000410000 */
[----:B------:R-:W-:Y:S01]  /*f6b0*/  FMUL.FTZ R47, R47, c[0x0][0x320] ;  /* 0x0000c8002f2f7a20 */ /* 0x000fe20000410000 */
[C---:B------:R-:W-:Y:S01]  /*f6c0*/  HMMA.16816.F32.BF16 R72, R188.reuse, R8, R72 ;  /* 0x00000008bc48723c */ /* 0x040fe20000041848 */
[----:B------:R-:W2:Y:S03]  /*f6d0*/  MUFU.TANH R25, R25 ;  /* 0x0000001900197308 */ /* 0x000ea60000002400 */
[----:B------:R-:W-:Y:S02]  /*f6e0*/  FMUL.FTZ R48, R48, c[0x0][0x320] ;  /* 0x0000c80030307a20 */ /* 0x000fe40000410000 */
[----:B------:R-:W-:Y:S02]  /*f6f0*/  FMUL.FTZ R49, R49, c[0x0][0x320] ;  /* 0x0000c80031317a20 */ /* 0x000fe40000410000 */
[-C--:B------:R-:W-:Y:S03]  /*f700*/  HMMA.16816.F32.BF16 R76, R188, R10.reuse, R76 ;  /* 0x0000000abc4c723c */ /* 0x080fe6000004184c */
[----:B------:R-:W2:Y:S01]  /*f710*/  MUFU.TANH R27, R27 ;  /* 0x0000001b001b7308 */ /* 0x000ea20000002400 */
[----:B------:R-:W-:Y:S02]  /*f720*/  FMUL.FTZ R50, R50, c[0x0][0x320] ;  /* 0x0000c80032327a20 */ /* 0x000fe40000410000 */
[----:B------:R-:W-:Y:S02]  /*f730*/  FMUL.FTZ R51, R51, c[0x0][0x320] ;  /* 0x0000c80033337a20 */ /* 0x000fe40000410000 */
[C---:B------:R-:W-:Y:S01]  /*f740*/  HMMA.16816.F32.BF16 R80, R212.reuse, R10, R80 ;  /* 0x0000000ad450723c */ /* 0x040fe20000041850 */
[----:B------:R-:W5:Y:S01]  /*f750*/  LDSM.16.M88.4 R8, [R227+0x3000] ;  /* 0x00300000e308783b */ /* 0x000f620000000200 */
[----:B------:R-:W-:Y:S04]  /*f760*/  DEPBAR.LE SB0, 0x0 ;  /* 0x000080000000791a */ /* 0x000fe80000000000 */
[----:B------:R-:W2:Y:S01]  /*f770*/  MUFU.TANH R28, R28 ;  /* 0x0000001c001c7308 */ /* 0x000ea20000002400 */
[----:B------:R-:W-:Y:S01]  /*f780*/  FMUL.FTZ R52, R52, c[0x0][0x320] ;  /* 0x0000c80034347a20 */ /* 0x000fe20000410000 */
[-C--:B-1----:R-:W-:Y:S01]  /*f790*/  HMMA.16816.F32.BF16 R84, R212, R4.reuse, R84 ;  /* 0x00000004d454723c */ /* 0x082fe20000041854 */
[----:B------:R-:W-:Y:S04]  /*f7a0*/  BAR.SYNC.DEFER_BLOCKING 0x0 ;  /* 0x0000000000007b1d */ /* 0x000fe80000010000 */
[----:B------:R-:W-:Y:S02]  /*f7b0*/  FMUL.FTZ R53, R53, c[0x0][0x320] ;  /* 0x0000c80035357a20 */ /* 0x000fe40000410000 */
[----:B------:R-:W-:Y:S01]  /*f7c0*/  FMUL.FTZ R54, R54, c[0x0][0x320] ;  /* 0x0000c80036367a20 */ /* 0x000fe20000410000 */
[----:B------:R-:W1:Y:S01]  /*f7d0*/  MUFU.TANH R29, R29 ;  /* 0x0000001d001d7308 */ /* 0x000e620000002400 */
[C---:B------:R-:W-:Y:S04]  /*f7e0*/  HMMA.16816.F32.BF16 R88, R188.reuse, R4, R88 ;  /* 0x00000004bc58723c */ /* 0x040fe80000041858 */
[----:B------:R-:W-:Y:S02]  /*f7f0*/  FMUL.FTZ R55, R55, c[0x0][0x320] ;  /* 0x0000c80037377a20 */ /* 0x000fe40000410000 */
[----:B------:R-:W-:Y:S02]  /*f800*/  FMUL.FTZ R56, R56, c[0x0][0x320] ;  /* 0x0000c80038387a20 */ /* 0x000fe40000410000 */
[-C--:B------:R-:W-:Y:S01]  /*f810*/  HMMA.16816.F32.BF16 R92, R188, R6.reuse, R92 ;  /* 0x00000006bc5c723c */ /* 0x080fe2000004185c */
[----:B------:R-:W1:Y:S03]  /*f820*/  MUFU.TANH R30, R30 ;  /* 0x0000001e001e7308 */ /* 0x000e660000002400 */
[----:B------:R-:W-:Y:S02]  /*f830*/  FMUL.FTZ R57, R57, c[0x0][0x320] ;  /* 0x0000c80039397a20 */ /* 0x000fe40000410000 */
[----:B------:R-:W-:Y:S02]  /*f840*/  FMUL.FTZ R59, R59, c[0x0][0x320] ;  /* 0x0000c8003b3b7a20 */ /* 0x000fe40000410000 */
[C---:B------:R-:W-:Y:S03]  /*f850*/  HMMA.16816.F32.BF16 R96, R212.reuse, R6, R96 ;  /* 0x00000006d460723c */ /* 0x040fe60000041860 */
[----:B------:R-:W1:Y:S01]  /*f860*/  MUFU.TANH R31, R31 ;  /* 0x0000001f001f7308 */ /* 0x000e620000002400 */
[----:B------:R-:W-:Y:S02]  /*f870*/  FMUL.FTZ R60, R60, c[0x0][0x320] ;  /* 0x0000c8003c3c7a20 */ /* 0x000fe40000410000 */
[----:B------:R-:W-:Y:S02]  /*f880*/  FMUL.FTZ R61, R61, c[0x0][0x320] ;  /* 0x0000c8003d3d7a20 */ /* 0x000fe40000410000 */
[-C--:B-----5:R-:W-:Y:S04]  /*f890*/  HMMA.16816.F32.BF16 R100, R212, R8.reuse, R100 ;  /* 0x00000008d464723c */ /* 0x0a0fe80000041864 */
[----:B------:R-:W-:Y:S01]  /*f8a0*/  FMUL.FTZ R62, R62, c[0x0][0x320] ;  /* 0x0000c8003e3e7a20 */ /* 0x000fe20000410000 */
[----:B------:R-:W1:Y:S01]  /*f8b0*/  MUFU.TANH R32, R32 ;  /* 0x0000002000207308 */ /* 0x000e620000002400 */
        /* <DEDUP_REMOVED lines=9> */
[----:B------:R-:W1:Y:S03]  /*f950*/  MUFU.TANH R34, R34 ;  /* 0x0000002200227308 */ /* 0x000e660000002400 */
[----:B------:R-:W-:Y:S02]  /*f960*/  FMUL.FTZ R72, R72, c[0x0][0x320] ;  /* 0x0000c80048487a20 */ /* 0x000fe40000410000 */
[----:B------:R-:W-:Y:S02]  /*f970*/  FMUL.FTZ R73, R73, c[0x0][0x320] ;  /* 0x0000c80049497a20 */ /* 0x000fe40000410000 */
[----:B------:R-:W-:Y:S03]  /*f980*/  FMUL.FTZ R74, R74, c[0x0][0x320] ;  /* 0x0000c8004a4a7a20 */ /* 0x000fe60000410000 */
        /* <DEDUP_REMOVED lines=56> */
[----:B------:R-:W-:Y:S07]  /*fd10*/  FMUL.FTZ R92, R92, c[0x0][0x320] ;  /* 0x0000c8005c5c7a20 */ /* 0x000fee0000410000 */
        /* <DEDUP_REMOVED lines=71> */
[----:B------:R-:W1:Y:S01]  /*10190*/  MUFU.TANH R115, R115 ;  /* 0x0000007300737308 */ /* 0x000e620000002400 */
[----:B------:R-:W-:-:S05]  /*101a0*/  @!P0 BRA `(.L_x_559) ;  /* 0x000004d000008947 */ /* 0x000fca0003800000 */
[----:B--234-:R-:W-:Y:S01]  /*101b0*/  IMAD.MOV.U32 R244, RZ, RZ, RZ ;  /* 0x000000fffff47224 */ /* 0x01cfe200078e00ff */
[----:B------:R-:W2:Y:S01]  /*101c0*/  LDL R3, [R1+0x34] ;  /* 0x0000340001037983 */ /* 0x000ea20000100800 */
[----:B------:R-:W-:Y:S03]  /*101d0*/  IMAD.SHL.U32 R7, R242, 0x2, RZ ;  /* 0x00000002f2077824 */ /* 0x000fe600078e00ff */
[----:B------:R-:W3:Y:S04]  /*101e0*/  LDL R249, [R1+0x30] ;  /* 0x0000300001f97983 */ /* 0x000ee80000100800 */
[----:B------:R-:W4:Y:S04]  /*101f0*/  LDL.64 R208, [R1+0x40] ;  /* 0x0000400001d07983 */ /* 0x000f280000100a00 */
        /* <DEDUP_REMOVED lines=9> */
[----:B-----5:R-:W-:Y:S02]  /*10290*/  @!P2 LEA.HI.X.SX32 R5, R4, R247, 0x1, P0 ;  /* 0x000000f70405a211 */ /* 0x020fe400000f0eff */
[C---:B------:R-:W-:Y:S02]  /*102a0*/  @!P2 LEA R2, P0, R3.reuse, c[0x0][0x2a0], 0x2 ;  /* 0x0000a8000302aa11 */ /* 0x040fe400078010ff */
[----:B------:R-:W-:Y:S02]  /*102b0*/  SHF.R.S32.HI R247, RZ, 0x1f, R242 ;  /* 0x0000001ffff77819 */ /* 0x000fe400000114f2 */
[----:B------:R-:W-:Y:S02]  /*102c0*/  @!P2 LEA.HI.X R3, R3, c[0x0][0x2a4], R5, 0x2, P0 ;  /* 0x0000a9000303aa11 */ /* 0x000fe400000f1405 */
[----:B------:R-:W-:Y:S03]  /*102d0*/  SHF.L.U64.HI R5, R242, 0x1, R247 ;  /* 0x00000001f2057819 */ /* 0x000fe600000102f7 */
[----:B------:R2:W3:Y:S02]  /*102e0*/  @!P2 LDG.E R244, [R2.64] ;  /* 0x0000000602f4a981 */ /* 0x0004e4000c1e1900 */
[----:B--2---:R-:W-:Y:S04]  /*102f0*/  IMAD.MOV R2, RZ, RZ, -R4 ;  /* 0x000000ffff027224 */ /* 0x004fe800078e0a04 */
[----:B------:R-:W-:Y:S04]  /*10300*/  IMAD R252, R2, c[0x0][0x2b8], R0 ;  /* 0x0000ae0002fc7a24 */ /* 0x000fe800078e0200 */
[----:B------:R-:W-:Y:S01]  /*10310*/  IMAD.WIDE.U32 R2, R252, c[0x0][0x1e0], RZ ;  /* 0x00007800fc027a25 */ /* 0x000fe200078e00ff */
[----:B------:R-:W-:Y:S05]  /*10320*/  SHF.R.S32.HI R0, RZ, 0x1f, R252 ;  /* 0x0000001fff007819 */ /* 0x000fea00000114fc */
[----:B------:R-:W-:Y:S04]  /*10330*/  IMAD R0, R0, c[0x0][0x1e0], RZ ;  /* 0x0000780000007a24 */ /* 0x000fe800078e02ff */
[----:B------:R-:W-:Y:S04]  /*10340*/  IMAD R0, R252, c[0x0][0x1e4], R0 ;  /* 0x00007900fc007a24 */ /* 0x000fe800078e0200 */
[----:B------:R-:W-:Y:S01]  /*10350*/  IMAD.IADD R3, R3, 0x1, R0 ;  /* 0x0000000103037824 */ /* 0x000fe200078e0200 */
[----:B---3--:R-:W-:Y:S03]  /*10360*/  SHF.R.S32.HI R4, RZ, 0x1f, R244 ;  /* 0x0000001fff047819 */ /* 0x008fe600000114f4 */
        /* <DEDUP_REMOVED lines=8> */
[----:B------:R2:W3:Y:S02]  /*103f0*/  SHFL.IDX PT, R6, R0, RZ, 0x181f ;  /* 0x00181fff00067589 */ /* 0x0004e400000e0000 */
.L_x_613:
[----:B------:R-:W-:-:S05]  /*10400*/  BRA.DIV ~URZ, `(.L_x_561) ;  /* 0x0000a0b27f007947 */ /* 0x000fca000b800000 */
[----:B------:R-:W4:Y:S02]  /*10410*/  SHFL.IDX PT, R2, R4, RZ, 0x181f ;  /* 0x00181fff04027589 */ /* 0x000f2400000e0000 */
[-C--:B----4-:R-:W-:Y:S05]  /*10420*/  IADD3 R2, P0, R2, R7.reuse, RZ ;  /* 0x0000000702027210 */ /* 0x090fea0007f1e0ff */
[--C-:B---3--:R-:W-:Y:S05]  /*10430*/  IMAD.X R3, R6, 0x1, R5.reuse, P0 ;  /* 0x0000000106037824 */ /* 0x108fea00000e0605 */
[----:B------:R-:W-:Y:S01]  /*10440*/  @!PT LDS RZ, [RZ] ;  /* 0x00000000fffff984 */ /* 0x000fe20000000800 */
[----:B------:R-:W-:Y:S01]  /*10450*/  @!PT LDS RZ, [RZ] ;  /* 0x00000000fffff984 */ /* 0x000fe20000000800 */
[----:B------:R3:W-:Y:S04]  /*10460*/  LDGSTS.E.BYPASS.LTC128B.128 [R243+0x3900], [R2.64], !P5 ;  /* 0x0390000002f37fae */ /* 0x0007e8000e901d46 */
[----:B---3--:R-:W3:Y:S04]  /*10470*/  SHFL.IDX PT, R2, R4, 0x1, 0x181f ;  /* 0x00381f0004027f89 */ /* 0x008ee800000e0000 */
[----:B------:R-:W4:Y:S01]  /*10480*/  SHFL.IDX PT, R3, R0, 0x1, 0x181f ;  /* 0x00381f0000037f89 */ /* 0x000f2200000e0000 */
[-C--:B---3--:R-:W-:Y:S05]  /*10490*/  IADD3 R2, P0, R2, R7.reuse, RZ ;  /* 0x0000000702027210 */ /* 0x088fea0007f1e0ff */
[--C-:B----4-:R-:W-:Y:S05]  /*104a0*/  IMAD.X R3, R3, 0x1, R5.reuse, P0 ;  /* 0x0000000103037824 */ /* 0x110fea00000e0605 */
        /* <DEDUP_REMOVED lines=17> */
[----:B------:R-:W4:Y:S04]  /*105c0*/  SHFL.IDX PT, R3, R0, 0x5, 0x181f ;  /* 0x00b81f0000037f89 */ /* 0x000f2800000e0000 */
[----:B------:R-:W2:Y:S04]  /*105d0*/  SHFL.IDX PT, R4, R4, 0x6, 0x181f ;  /* 0x00d81f0004047f89 */ /* 0x000ea800000e0000 */
[----:B--2---:R-:W2:Y:S01]  /*105e0*/  SHFL.IDX PT, R0, R0, 0x6, 0x181f ;  /* 0x00d81f0000007f89 */ /* 0x004ea200000e0000 */
[----:B---3--:R-:W-:Y:S05]  /*105f0*/  IADD3 R2, P0, R2, R7, RZ ;  /* 0x0000000702027210 */ /* 0x008fea0007f1e0ff */
[----:B----4-:R-:W-:Y:S05]  /*10600*/  IMAD.X R3, R3, 0x1, R5, P0 ;  /* 0x0000000103037824 */ /* 0x010fea00000e0605 */
[----:B------:R3:W-:Y:S03]  /*10610*/  LDGSTS.E.BYPASS.LTC128B.128 [R243+0x6100], [R2.64], !P5 ;  /* 0x0610000002f37fae */ /* 0x0007e6000e901d46 */
.L_x_614:
[----:B---3--:R-:W-:Y:S04]  /*10620*/  IADD3 R2, P0, R4, R7, RZ ;  /* 0x0000000704027210 */ /* 0x008fe80007f1e0ff */
[----:B--2---:R-:W-:Y:S05]  /*10630*/  IADD3.X R3, R0, R5, RZ, P0, !PT ;  /* 0x0000000500037210 */ /* 0x004fea00007fe4ff */
[----:B------:R-:W-:Y:S01]  /*10640*/  @!PT LDS RZ, [RZ] ;  /* 0x00000000fffff984 */ /* 0x000fe20000000800 */
[----:B------:R-:W-:Y:S01]  /*10650*/  @!PT LDS RZ, [RZ] ;  /* 0x00000000fffff984 */ /* 0x000fe20000000800 */
[----:B------:R-:W-:Y:S01]  /*10660*/  @!PT LDS RZ, [RZ] ;  /* 0x00000000fffff984 */ /* 0x000fe20000000800 */
[----:B------:R2:W-:Y:S04]  /*10670*/  LDGSTS.E.BYPASS.LTC128B.128 [R243+0x6900], [R2.64], !P5 ;  /* 0x0690000002f37fae */ /* 0x0005e8000e901d46 */
.L_x_559:
[----:B--234-:R-:W-:Y:S05]  /*10680*/  BSYNC B0 ;  /* 0x0000000000007941 */ /* 0x01cfea0003800000 */
.L_x_558:
        /* <DEDUP_REMOVED lines=113> */
[----:B------:R-:W-:-:S05]  /*10da0*/  BRA.DIV ~URZ, `(.L_x_562) ;  /* 0x00009de27f007947 */ /* 0x000fca000b800000 */
[----:B------:R-:W-:Y:S04]  /*10db0*/  SHFL.BFLY PT, R0, R4, 0x2, 0x1f ;  /* 0x0c401f0004007f89 */ /* 0x000fe800000e0000 */
[----:B------:R-:W1:Y:S02]  /*10dc0*/  SHFL.BFLY PT, R2, R70, 0x2, 0x1f ;  /* 0x0c401f0046027f89 */ /* 0x000e6400000e0000 */
[----:B-1----:R-:W-:Y:S02]  /*10dd0*/  FMNMX.FTZ R70, R70, R2, !PT ;  /* 0x0000000246467209 */ /* 0x002fe40007810000 */
[----:B------:R-:W-:Y:S02]  /*10de0*/  FMNMX.FTZ R4, R4, R0, !PT ;  /* 0x0000000004047209 */ /* 0x000fe40007810000 */
[----:B------:R-:W1:Y:S04]  /*10df0*/  SHFL.BFLY PT, R0, R69, 0x2, 0x1f ;  /* 0x0c401f0045007f89 */ /* 0x000e6800000e0000 */
[----:B------:R-:W2:Y:S04]  /*10e00*/  SHFL.BFLY PT, R71, R4, 0x1, 0x1f ;  /* 0x0c201f0004477f89 */ /* 0x000ea800000e0000 */
[----:B------:R-:W3:Y:S01]  /*10e10*/  SHFL.BFLY PT, R2, R70, 0x1, 0x1f ;  /* 0x0c201f0046027f89 */ /* 0x000ee200000e0000 */
[----:B-1----:R-:W-:Y:S02]  /*10e20*/  FMNMX.FTZ R69, R69, R0, !PT ;  /* 0x0000000045457209 */ /* 0x002fe40007810000 */
[----:B--2---:R-:W-:Y:S02]  /*10e30*/  FMNMX.FTZ R71, R4, R71, !PT ;  /* 0x0000004704477209 */ /* 0x004fe40007810000 */
[----:B------:R-:W1:Y:S01]  /*10e40*/  SHFL.BFLY PT, R4, R5, 0x2, 0x1f ;  /* 0x0c401f0005047f89 */ /* 0x000e6200000e0000 */
[----:B---3--:R-:W-:Y:S03]  /*10e50*/  FMNMX.FTZ R70, R70, R2, !PT ;  /* 0x0000000246467209 */ /* 0x008fe60007810000 */
[----:B------:R-:W2:Y:S01]  /*10e60*/  SHFL.BFLY PT, R2, R69, 0x1, 0x1f ;  /* 0x0c201f0045027f89 */ /* 0x000ea200000e0000 */
[----:B-1----:R-:W-:Y:S02]  /*10e70*/  FMNMX.FTZ R4, R5, R4, !PT ;  /* 0x0000000405047209 */ /* 0x002fe40007810000 */
[----:B--2---:R-:W-:Y:S03]  /*10e80*/  FMNMX.FTZ R69, R69, R2, !PT ;  /* 0x0000000245457209 */ /* 0x004fe60007810000 */
[----:B------:R1:W2:Y:S04]  /*10e90*/  SHFL.BFLY PT, R0, R4, 0x1, 0x1f ;  /* 0x0c201f0004007f89 */ /* 0x0002a800000e0000 */
.L_x_615:
[----:B--2---:R-:W-:Y:S01]  /*10ea0*/  FMNMX.FTZ R68, R0, R4, !PT ;  /* 0x0000000400447209 */ /* 0x004fe20007810000 */
[----:B------:R-:W-:Y:S01]  /*10eb0*/  FADD.FTZ R0, -R70, R118 ;  /* 0x0000007646007221 */ /* 0x000fe20000010100 */
[----:B------:R-:W2:Y:S01]  /*10ec0*/  LDL.LU R88, [R1+0x20] ;  /* 0x0000200001587983 */ /* 0x000ea20000300800 */
[----:B------:R-:W-:Y:S01]  /*10ed0*/  FMUL.FTZ R5, R69, c[0x0][0x2d0] ;  /* 0x0000b40045057a20 */ /* 0x000fe20000410000 */
[----:B------:R-:W-:Y:S01]  /*10ee0*/  WARPSYNC 0xffffffff ;  /* 0xffffffff00007948 */ /* 0x000fe20003800000 */
[----:B------:R-:W-:Y:S01]  /*10ef0*/  FMUL.FTZ R0, R0, c[0x0][0x2d0] ;  /* 0x0000b40000007a20 */ /* 0x000fe20000410000 */
[----:B------:R-:W-:Y:S01]  /*10f00*/  ISETP.GT.AND P0, PT, R245, RZ, PT ;  /* 0x000000fff500720c */ /* 0x000fe20003f04270 */
[--C-:B------:R-:W-:Y:S02]  /*10f10*/  FFMA.FTZ R6, R186, c[0x0][0x2d0], -R5.reuse ;  /* 0x0000b400ba067a23 */ /* 0x100fe40000010805 */
[----:B------:R3:W-:Y:S01]  /*10f20*/  MUFU.EX2 R58, R0 ;  /* 0x00000000003a7308 */ /* 0x0007e20000000800 */
[--C-:B------:R-:W-:Y:S02]  /*10f30*/  FFMA.FTZ R92, R24, c[0x0][0x2d0], -R5.reuse ;  /* 0x0000b400185c7a23 */ /* 0x100fe40000010805 */
[--C-:B------:R-:W-:Y:S02]  /*10f40*/  FFMA.FTZ R91, R25, c[0x0][0x2d0], -R5.reuse ;  /* 0x0000b400195b7a23 */ /* 0x100fe40000010805 */
[--C-:B------:R-:W-:Y:S02]  /*10f50*/  FFMA.FTZ R90, R28, c[0x0][0x2d0], -R5.reuse ;  /* 0x0000b4001c5a7a23 */ /* 0x100fe40000010805 */
[--C-:B------:R-:W-:Y:S02]  /*10f60*/  FFMA.FTZ R89, R29, c[0x0][0x2d0], -R5.reuse ;  /* 0x0000b4001d597a23 */ /* 0x100fe40000010805 */
[----:B-1----:R-:W-:Y:S01]  /*10f70*/  FMUL.FTZ R4, R71, c[0x0][0x2d0] ;  /* 0x0000b40047047a20 */ /* 0x002fe20000410000 */
[----:B------:R1:W-:Y:S01]  /*10f80*/  MUFU.EX2 R248, R6 ;  /* 0x0000000600f87308 */ /* 0x0003e20000000800 */
[----:B------:R-:W-:Y:S02]  /*10f90*/  FADD.FTZ R2, -R69, R116 ;  /* 0x0000007445027221 */ /* 0x000fe40000010100 */
[--C-:B------:R-:W-:Y:S02]  /*10fa0*/  FFMA.FTZ R10, R184, c[0x0][0x2d0], -R4.reuse ;  /* 0x0000b400b80a7a23 */ /* 0x100fe40000010804 */
[--C-:B------:R-:W-:Y:S02]  /*10fb0*/  FFMA.FTZ R213, R84, c[0x0][0x2d0], -R4.reuse ;  /* 0x0000b40054d57a23 */ /* 0x100fe40000010804 */
        /* <DEDUP_REMOVED lines=30> */
[----:B------:R-:W-:Y:S02]  /*111a0*/  FFMA.FTZ R33, R113, c[0x0][0x2d0], -R4 ;  /* 0x0000b40071217a23 */ /* 0x000fe40000010804 */
[----:B------:R-:W-:Y:S01]  /*111b0*/  FMUL.FTZ R4, R70, c[0x0][0x2d0] ;  /* 0x0000b40046047a20 */ /* 0x000fe20000410000 */
[----:B------:R-:W-:Y:S01]  /*111c0*/  MUFU.EX2 R196, R196 ;  /* 0x000000c400c47308 */ /* 0x000fe20000000800 */
[----:B------:R-:W-:Y:S02]  /*111d0*/  FMUL.FTZ R3, R2, c[0x0][0x2d0] ;  /* 0x0000b40002037a20 */ /* 0x000fe40000410000 */
[--C-:B---3--:R-:W-:Y:S02]  /*111e0*/  FFMA.FTZ R0, R204, c[0x0][0x2d0], -R4.reuse ;  /* 0x0000b400cc007a23 */ /* 0x108fe40000010804 */
[--C-:B-1----:R-:W-:Y:S02]  /*111f0*/  FFMA.FTZ R6, R203, c[0x0][0x2d0], -R4.reuse ;  /* 0x0000b400cb067a23 */ /* 0x102fe40000010804 */
[--C-:B------:R-:W-:Y:S02]  /*11200*/  FFMA.FTZ R184, R34, c[0x0][0x2d0], -R4.reuse ;  /* 0x0000b40022b87a23 */ /* 0x100fe40000010804 */
[----:B------:R-:W3:Y:S01]  /*11210*/  LDL.LU R34, [R1+0x24] ;  /* 0x0000240001227983 */ /* 0x000ee20000300800 */
[----:B------:R1:W-:Y:S01]  /*11220*/  MUFU.EX2 R18, R0 ;  /* 0x0000000000127308 */ /* 0x0003e20000000800 */
[--C-:B------:R-:W-:Y:S02]  /*11230*/  FFMA.FTZ R185, R23, c[0x0][0x2d0], -R4.reuse ;  /* 0x0000b40017b97a23 */ /* 0x100fe40000010804 */
[--C-:B------:R-:W-:Y:S02]  /*11240*/  FFMA.FTZ R85, R44, c[0x0][0x2d0], -R5.reuse ;  /* 0x0000b4002c557a23 */ /* 0x100fe40000010805 */
[--C-:B------:R-:W-:Y:S02]  /*11250*/  FFMA.FTZ R84, R45, c[0x0][0x2d0], -R5.reuse ;  /* 0x0000b4002d547a23 */ /* 0x100fe40000010805 */
[--C-:B------:R-:W-:Y:S02]  /*11260*/  FFMA.FTZ R81, R114, c[0x0][0x2d0], -R4.reuse ;  /* 0x0000b40072517a23 */ /* 0x100fe40000010804 */
[----:B------:R-:W-:Y:S01]  /*11270*/  FFMA.FTZ R114, R61, c[0x0][0x2d0], -R5 ;  /* 0x0000b4003d727a23 */ /* 0x000fe20000010805 */
[----:B------:R5:W-:Y:S01]  /*11280*/  MUFU.EX2 R23, R6 ;  /* 0x0000000600177308 */ /* 0x000be20000000800 */
[----:B------:R-:W-:Y:S02]  /*11290*/  FADD.FTZ R2, -R71, R117 ;  /* 0x0000007547027221 */ /* 0x000fe40000010100 */
[--C-:B------:R-:W-:Y:S02]  /*112a0*/  FFMA.FTZ R117, R38, c[0x0][0x2d0], -R4.reuse ;  /* 0x0000b40026757a23 */ /* 0x100fe40000010804 */
[--C-:B------:R-:W-:Y:S02]  /*112b0*/  FFMA.FTZ R8, R201, c[0x0][0x2d0], -R4.reuse ;  /* 0x0000b400c9087a23 */ /* 0x100fe40000010804 */
[--C-:B------:R-:W-:Y:S02]  /*112c0*/  FFMA.FTZ R201, R76, c[0x0][0x2d0], -R5.reuse ;  /* 0x0000b4004cc97a23 */ /* 0x100fe40000010805 */
[--C-:B------:R-:W-:Y:S01]  /*112d0*/  FFMA.FTZ R118, R35, c[0x0][0x2d0], -R4.reuse ;  /* 0x0000b40023767a23 */ /* 0x100fe20000010804 */
[----:B------:R-:W2:Y:S01]  /*112e0*/  MUFU.EX2 R3, R3 ;  /* 0x0000000300037308 */ /* 0x000ea20000000800 */
[--C-:B----4-:R-:W-:Y:S02]  /*112f0*/  FFMA.FTZ R7, R202, c[0x0][0x2d0], -R4.reuse ;  /* 0x0000b400ca077a23 */ /* 0x110fe40000010804 */
[--C-:B------:R-:W-:Y:S02]  /*11300*/  FFMA.FTZ R112, R51, c[0x0][0x2d0], -R4.reuse ;  /* 0x0000b40033707a23 */ /* 0x100fe40000010804 */
[----:B-1----:R-:W-:Y:S02]  /*11310*/  FMUL.FTZ R0, R68, c[0x0][0x2d0] ;  /* 0x0000b40044007a20 */ /* 0x002fe40000410000 */
[----:B------:R-:W-:Y:S02]  /*11320*/  FFMA.FTZ R204, R86, c[0x0][0x2d0], -R4 ;  /* 0x0000b40056cc7a23 */ /* 0x000fe40000010804 */
[----:B------:R-:W-:Y:S01]  /*11330*/  FFMA.FTZ R38, R111, c[0x0][0x2d0], -R0 ;  /* 0x0000b4006f267a23 */ /* 0x000fe20000010800 */
[----:B------:R-:W-:Y:S01]  /*11340*/  MUFU.EX2 R80, R7 ;  /* 0x0000000700507308 */ /* 0x000fe20000000800 */
[--C-:B------:R-:W-:Y:S02]  /*11350*/  FFMA.FTZ R206, R82, c[0x0][0x2d0], -R4.reuse ;  /* 0x0000b40052ce7a23 */ /* 0x100fe40000010804 */
[--C-:B------:R-:W-:Y:S02]  /*11360*/  FFMA.FTZ R86, R41, c[0x0][0x2d0], -R5.reuse ;  /* 0x0000b40029567a23 */ /* 0x100fe40000010805 */
[--C-:B-----5:R-:W-:Y:S02]  /*11370*/  FFMA.FTZ R6, R218, c[0x0][0x2d0], -R5.reuse ;  /* 0x0000b400da067a23 */ /* 0x120fe40000010805 */
[--C-:B------:R-:W-:Y:S02]  /*11380*/  FFMA.FTZ R209, R87, c[0x0][0x2d0], -R4.reuse ;  /* 0x0000b40057d17a23 */ /* 0x100fe40000010804 */
[--C-:B------:R-:W-:Y:S01]  /*11390*/  FFMA.FTZ R87, R40, c[0x0][0x2d0], -R5.reuse ;  /* 0x0000b40028577a23 */ /* 0x100fe20000010805 */
[----:B------:R1:W-:Y:S01]  /*113a0*/  MUFU.EX2 R111, R6 ;  /* 0x00000006006f7308 */ /* 0x0003e20000000800 */
[----:B------:R-:W-:Y:S02]  /*113b0*/  FFMA.FTZ R65, R115, c[0x0][0x2d0], -R4 ;  /* 0x0000b40073417a23 */ /* 0x000fe40000010804 */
[--C-:B------:R-:W-:Y:S02]  /*113c0*/  FFMA.FTZ R115, R77, c[0x0][0x2d0], -R5.reuse ;  /* 0x0000b4004d737a23 */ /* 0x100fe40000010805 */
[--C-:B------:R-:W-:Y:S02]  /*113d0*/  FFMA.FTZ R51, R108, c[0x0][0x2d0], -R5.reuse ;  /* 0x0000b4006c337a23 */ /* 0x100fe40000010805 */
[--C-:B------:R-:W-:Y:S02]  /*113e0*/  FFMA.FTZ R97, R27, c[0x0][0x2d0], -R0.reuse ;  /* 0x0000b4001b617a23 */ /* 0x100fe40000010800 */
[--C-:B------:R-:W-:Y:S01]  /*113f0*/  FFMA.FTZ R27, R79, c[0x0][0x2d0], -R0.reuse ;  /* 0x0000b4004f1b7a23 */ /* 0x100fe20000010800 */
[----:B------:R4:W-:Y:S01]  /*11400*/  MUFU.EX2 R82, R10 ;  /* 0x0000000a00527308 */ /* 0x0009e20000000800 */
[----:B------:R-:W-:Y:S02]  /*11410*/  FMUL.FTZ R2, R2, c[0x0][0x2d0] ;  /* 0x0000b40002027a20 */ /* 0x000fe40000410000 */
[--C-:B------:R-:W-:Y:S02]  /*11420*/  FFMA.FTZ R108, R46, c[0x0][0x2d0], -R0.reuse ;  /* 0x0000b4002e6c7a23 */ /* 0x100fe40000010800 */
[----:B------:R-:W-:Y:S02]  /*11430*/  FFMA.FTZ R46, R78, c[0x0][0x2d0], -R0 ;  /* 0x0000b4004e2e7a23 */ /* 0x000fe40000010800 */
[----:B------:R-:W5:Y:S01]  /*11440*/  LDSM.16.MT88.4 R76, [R225] ;  /* 0x00000000e14c783b */ /* 0x000f620000004200 */
[--C-:B------:R-:W-:Y:S02]  /*11450*/  FFMA.FTZ R37, R93, c[0x0][0x2d0], -R5.reuse ;  /* 0x0000b4005d257a23 */ /* 0x100fe40000010805 */
[----:B------:R-:W-:Y:S01]  /*11460*/  MUFU.EX2 R2, R2 ;  /* 0x0000000200027308 */ /* 0x000fe20000000800 */
[--C-:B------:R-:W-:Y:S02]  /*11470*/  FFMA.FTZ R186, R22, c[0x0][0x2d0], -R4.reuse ;  /* 0x0000b40016ba7a23 */ /* 0x100fe40000010804 */
[--C-:B------:R-:W-:Y:S02]  /*11480*/  FFMA.FTZ R116, R39, c[0x0][0x2d0], -R4.reuse ;  /* 0x0000b40027747a23 */ /* 0x100fe40000010804 */
[----:B-1----:R-:W2:Y:S01]  /*11490*/  LDL.LU R6, [R1+0x28] ;  /* 0x0000280001067983 */ /* 0x002ea20000300800 */
[--C-:B------:R-:W-:Y:S02]  /*114a0*/  FFMA.FTZ R113, R50, c[0x0][0x2d0], -R4.reuse ;  /* 0x0000b40032717a23 */ /* 0x100fe40000010804 */
[--C-:B------:R-:W-:Y:S02]  /*114b0*/  FFMA.FTZ R100, R55, c[0x0][0x2d0], -R4.reuse ;  /* 0x0000b40037647a23 */ /* 0x100fe40000010804 */
[----:B------:R-:W1:Y:S01]  /*114c0*/  MUFU.EX2 R22, R9 ;  /* 0x0000000900167308 */ /* 0x000e620000000800 */
        /* <DEDUP_REMOVED lines=12> */
[--C-:B------:R-:W-:Y:S02]  /*11590*/  FFMA.FTZ R4, R220, c[0x0][0x2d0], -R5.reuse ;  /* 0x0000b400dc047a23 */ /* 0x100fe40000010805 */
[--C-:B------:R-:W-:Y:S02]  /*115a0*/  FFMA.FTZ R98, R216, c[0x0][0x2d0], -R0.reuse ;  /* 0x0000b400d8627a23 */ /* 0x100fe40000010800 */
[--C-:B------:R-:W-:Y:S02]  /*115b0*/  FFMA.FTZ R7, R222, c[0x0][0x2d0], -R0.reuse ;  /* 0x0000b400de077a23 */ /* 0x100fe40000010800 */
[--C-:B------:R-:W-:Y:S01]  /*115c0*/  FFMA.FTZ R93, R31, c[0x0][0x2d0], -R0.reuse ;  /* 0x0000b4001f5d7a23 */ /* 0x100fe20000010800 */
[----:B------:R-:W-:Y:S01]  /*115d0*/  MOV R31, R64 ;  /* 0x00000040001f7202 */ /* 0x000fe20000000f00 */
[--C-:B------:R-:W-:Y:S01]  /*115e0*/  FFMA.FTZ R103, R60, c[0x0][0x2d0], -R5.reuse ;  /* 0x0000b4003c677a23 */ /* 0x100fe20000010805 */
[----:B------:R1:W-:Y:S01]  /*115f0*/  MUFU.EX2 R222, R8 ;  /* 0x0000000800de7308 */ /* 0x0003e20000000800 */
[--C-:B------:R-:W-:Y:S02]  /*11600*/  FFMA.FTZ R19, R105, c[0x0][0x2d0], -R5.reuse ;  /* 0x0000b40069137a23 */ /* 0x100fe40000010805 */
[--C-:B------:R-:W-:Y:S02]  /*11610*/  FFMA.FTZ R50, R109, c[0x0][0x2d0], -R5.reuse ;  /* 0x0000b4006d327a23 */ /* 0x100fe40000010805 */
[--C-:B------:R-:W-:Y:S01]  /*11620*/  FFMA.FTZ R109, R47, c[0x0][0x2d0], -R0.reuse ;  /* 0x0000b4002f6d7a23 */ /* 0x100fe20000010800 */
[----:B------:R-:W-:Y:S01]  /*11630*/  MOV R47, R52 ;  /* 0x00000034002f7202 */ /* 0x000fe20000000f00 */
        /* <DEDUP_REMOVED lines=9> */
[----:B------:R-:W-:Y:S02]  /*116d0*/  FFMA.FTZ R54, R104, c[0x0][0x2d0], -R5 ;  /* 0x0000b40068367a23 */ /* 0x000fe40000010805 */
[--C-:B------:R-:W-:Y:S02]  /*116e0*/  FFMA.FTZ R14, R221, c[0x0][0x2d0], -R0.reuse ;  /* 0x0000b400dd0e7a23 */ /* 0x100fe40000010800 */
[--C-:B------:R-:W-:Y:S02]  /*116f0*/  FFMA.FTZ R11, R246, c[0x0][0x2d0], -R0.reuse ;  /* 0x0000b400f60b7a23 */ /* 0x100fe40000010800 */
[--C-:B----4-:R-:W-:Y:S02]  /*11700*/  FFMA.FTZ R10, R223, c[0x0][0x2d0], -R0.reuse ;  /* 0x0000b400df0a7a23 */ /* 0x110fe40000010800 */
        /* <DEDUP_REMOVED lines=16> */
[----:B------:R-:W-:Y:S01]  /*11810*/  FFMA.FTZ R39, R106, c[0x0][0x2d0], -R0 ;  /* 0x0000b4006a277a23 */ /* 0x000fe20000010800 */
[----:B------:R-:W-:Y:S01]  /*11820*/  MUFU.EX2 R184, R184 ;  /* 0x000000b800b87308 */ /* 0x000fe20000000800 */
[----:B------:R-:W-:Y:S02]  /*11830*/  FADD.FTZ R0, -R68, R119 ;  /* 0x0000007744007221 */ /* 0x000fe40000010100 */
[--C-:B------:R-:W-:Y:S02]  /*11840*/  FFMA.FTZ R102, R56, c[0x0][0x2d0], -R5.reuse ;  /* 0x0000b40038667a23 */ /* 0x100fe40000010805 */
[----:B------:R-:W-:Y:S02]  /*11850*/  FMUL.FTZ R0, R0, c[0x0][0x2d0] ;  /* 0x0000b40000007a20 */ /* 0x000fe40000410000 */
[--C-:B------:R-:W-:Y:S02]  /*11860*/  FFMA.FTZ R36, R13, c[0x0][0x2d0], -R5.reuse ;  /* 0x0000b4000d247a23 */ /* 0x100fe40000010805 */
[--C-:B------:R-:W-:Y:S01]  /*11870*/  FFMA.FTZ R49, R12, c[0x0][0x2d0], -R5.reuse ;  /* 0x0000b4000c317a23 */ /* 0x100fe20000010805 */
[----:B------:R-:W-:Y:S01]  /*11880*/  MUFU.EX2 R106, R11 ;  /* 0x0000000b006a7308 */ /* 0x000fe20000000800 */
[--C-:B------:R-:W-:Y:S02]  /*11890*/  FFMA.FTZ R99, R57, c[0x0][0x2d0], -R5.reuse ;  /* 0x0000b40039637a23 */ /* 0x100fe40000010805 */
[--C-:B------:R-:W-:Y:S01]  /*118a0*/  FFMA.FTZ R203, R72, c[0x0][0x2d0], -R5.reuse ;  /* 0x0000b40048cb7a23 */ /* 0x100fe20000010805 */
[----:B------:R-:W-:Y:S01]  /*118b0*/  MOV R59, R49 ;  /* 0x00000031003b7202 */ /* 0x000fe20000000f00 */
[----:B------:R-:W-:Y:S05]  /*118c0*/  FFMA.FTZ R202, R73, c[0x0][0x2d0], -R5 ;  /* 0x0000b40049ca7a23 */ /* 0x000fea0000010805 */
        /* <DEDUP_REMOVED lines=40> */
[C---:B--2---:R-:W-:Y:S01]  /*11b50*/  FMUL.FTZ R61, R3.reuse, R121 ;  /* 0x00000079033d7220 */ /* 0x044fe20000410000 */
[----:B------:R-:W-:Y:S01]  /*11b60*/  MOV R74, R32 ;  /* 0x00000020004a7202 */ /* 0x000fe20000000f00 */
[----:B------:R-:W2:Y:S01]  /*11b70*/  LDL.LU R121, [R1+0x2c] ;  /* 0x00002c0001797983 */ /* 0x000ea20000300800 */
[C---:B------:R-:W-:Y:S01]  /*11b80*/  FMUL.FTZ R60, R3.reuse, R120 ;  /* 0x00000078033c7220 */ /* 0x040fe20000410000 */
[----:B-1----:R-:W-:Y:S01]  /*11b90*/  F2FP.BF16.PACK_AB R72, R22, R26 ;  /* 0x0000001a1648723e */ /* 0x002fe200000010ff */
[----:B------:R-:W-:Y:S01]  /*11ba0*/  FMUL.FTZ R64, R2, R124 ;  /* 0x0000007c02407220 */ /* 0x000fe20000410000 */
[----:B------:R-:W-:Y:S01]  /*11bb0*/  F2FP.BF16.PACK_AB R73, R18, R23 ;  /* 0x000000171249723e */ /* 0x000fe200000010ff */
[C---:B------:R-:W-:Y:S01]  /*11bc0*/  FMUL.FTZ R8, R3.reuse, R148 ;  /* 0x0000009403087220 */ /* 0x040fe20000410000 */
[----:B------:R-:W-:Y:S01]  /*11bd0*/  MOV R148, R36 ;  /* 0x0000002400947202 */ /* 0x000fe20000000f00 */
[----:B------:R-:W1:Y:S01]  /*11be0*/  MUFU.EX2 R120, R7 ;  /* 0x0000000700787308 */ /* 0x000e620000000800 */
        /* <DEDUP_REMOVED lines=9> */
[----:B------:R-:W4:Y:S01]  /*11c80*/  MUFU.EX2 R124, R15 ;  /* 0x0000000f007c7308 */ /* 0x000f220000000800 */
[C---:B------:R-:W-:Y:S01]  /*11c90*/  FMUL.FTZ R28, R3.reuse, R144 ;  /* 0x00000090031c7220 */ /* 0x040fe20000410000 */
[----:B------:R-:W-:Y:S01]  /*11ca0*/  MOV R144, R19 ;  /* 0x0000001300907202 */ /* 0x000fe20000000f00 */
[C---:B------:R-:W-:Y:S01]  /*11cb0*/  FMUL.FTZ R29, R3.reuse, R145 ;  /* 0x00000091031d7220 */ /* 0x040fe20000410000 */
[----:B------:R-:W-:Y:S01]  /*11cc0*/  MOV R141, R51 ;  /* 0x00000033008d7202 */ /* 0x000fe20000000f00 */
[C---:B------:R-:W-:Y:S01]  /*11cd0*/  FMUL.FTZ R40, R3.reuse, R132 ;  /* 0x0000008403287220 */ /* 0x040fe20000410000 */
[----:B------:R-:W-:Y:S01]  /*11ce0*/  MOV R145, R54 ;  /* 0x0000003600917202 */ /* 0x000fe20000000f00 */
[C---:B------:R-:W-:Y:S02]  /*11cf0*/  FMUL.FTZ R41, R3.reuse, R133 ;  /* 0x0000008503297220 */ /* 0x040fe40000410000 */
[C---:B------:R-:W-:Y:S01]  /*11d00*/  FMUL.FTZ R44, R3.reuse, R136 ;  /* 0x00000088032c7220 */ /* 0x040fe20000410000 */
[----:B------:R-:W-:Y:S01]  /*11d10*/  MOV R136, R148 ;  /* 0x0000009400887202 */ /* 0x000fe20000000f00 */
[C---:B------:R-:W-:Y:S01]  /*11d20*/  FMUL.FTZ R45, R3.reuse, R137 ;  /* 0x00000089032d7220 */ /* 0x040fe20000410000 */
[----:B------:R-:W-:Y:S01]  /*11d30*/  MOV R148, R38 ;  /* 0x0000002600947202 */ /* 0x000fe20000000f00 */
[C---:B------:R-:W-:Y:S01]  /*11d40*/  FFMA.FTZ R88, R3.reuse, R88, R248 ;  /* 0x0000005803587223 */ /* 0x040fe200000100f8 */
[----:B------:R-:W-:Y:S01]  /*11d50*/  MUFU.EX2 R132, R84 ;  /* 0x0000005400847308 */ /* 0x000fe20000000800 */
[C---:B------:R-:W-:Y:S01]  /*11d60*/  FMUL.FTZ R56, R3.reuse, R128 ;  /* 0x0000008003387220 */ /* 0x040fe20000410000 */
[----:B------:R-:W-:Y:S01]  /*11d70*/  MOV R128, R63 ;  /* 0x0000003f00807202 */ /* 0x000fe20000000f00 */
[----:B------:R-:W-:Y:S02]  /*11d80*/  FMUL.FTZ R57, R3, R129 ;  /* 0x0000008103397220 */ /* 0x000fe40000410000 */
[C---:B---3--:R-:W-:Y:S01]  /*11d90*/  FFMA.FTZ R3, R2.reuse, R34, R26 ;  /* 0x0000002202037223 */ /* 0x048fe2000001001a */
[----:B------:R-:W-:Y:S01]  /*11da0*/  MOV R34, R33 ;  /* 0x0000002100227202 */ /* 0x000fe20000000f00 */
[C---:B------:R-:W-:Y:S01]  /*11db0*/  FMUL.FTZ R4, R2.reuse, R180 ;  /* 0x000000b402047220 */ /* 0x040fe20000410000 */
[----:B------:R-:W-:Y:S01]  /*11dc0*/  MOV R180, R30 ;  /* 0x0000001e00b47202 */ /* 0x000fe20000000f00 */
[C---:B------:R-:W-:Y:S01]  /*11dd0*/  FMUL.FTZ R5, R2.reuse, R181 ;  /* 0x000000b502057220 */ /* 0x040fe20000410000 */
[----:B------:R-:W-:Y:S01]  /*11de0*/  MOV R181, R83 ;  /* 0x0000005300b57202 */ /* 0x000fe20000000f00 */
[----:B------:R-:W-:Y:S01]  /*11df0*/  FMUL.FTZ R16, R2, R172 ;  /* 0x000000ac02107220 */ /* 0x000fe20000410000 */
[----:B-1----:R-:W-:Y:S01]  /*11e00*/  F2FP.BF16.PACK_AB R83, R120, R110 ;  /* 0x0000006e7853723e */ /* 0x002fe200000010ff */
[C---:B------:R-:W-:Y:S01]  /*11e10*/  FMUL.FTZ R17, R2.reuse, R173 ;  /* 0x000000ad02117220 */ /* 0x040fe20000410000 */
[----:B------:R-:W-:Y:S01]  /*11e20*/  MOV R172, R67 ;  /* 0x0000004300ac7202 */ /* 0x000fe20000000f00 */
[C---:B------:R-:W-:Y:S01]  /*11e30*/  FMUL.FTZ R20, R2.reuse, R176 ;  /* 0x000000b002147220 */ /* 0x040fe20000410000 */
[----:B------:R-:W-:Y:S01]  /*11e40*/  MOV R176, R42 ;  /* 0x0000002a00b07202 */ /* 0x000fe20000000f00 */
[C---:B------:R-:W-:Y:S01]  /*11e50*/  FMUL.FTZ R21, R2.reuse, R177 ;  /* 0x000000b102157220 */ /* 0x040fe20000410000 */
        /* <DEDUP_REMOVED lines=17> */
[----:B------:R-:W-:Y:S01]  /*11f70*/  FMUL.FTZ R65, R2, R125 ;  /* 0x0000007d02417220 */ /* 0x000fe20000410000 */
[----:B------:R-:W-:Y:S01]  /*11f80*/  MOV R125, R47 ;  /* 0x0000002f007d7202 */ /* 0x000fe20000000f00 */
[C---:B------:R-:W-:Y:S01]  /*11f90*/  FFMA.FTZ R2, R58.reuse, R6, R23 ;  /* 0x000000063a027223 */ /* 0x040fe20000010017 */
[----:B------:R-:W1:Y:S01]  /*11fa0*/  MUFU.EX2 R107, R92 ;  /* 0x0000005c006b7308 */ /* 0x000e620000000800 */
[----:B------:R-:W-:Y:S01]  /*11fb0*/  FMUL.FTZ R6, R58, R182 ;  /* 0x000000b63a067220 */ /* 0x000fe20000410000 */
[----:B------:R-:W-:Y:S01]  /*11fc0*/  MOV R182, R82 ;  /* 0x0000005200b67202 */ /* 0x000fe20000000f00 */
[----:B------:R-:W-:Y:S01]  /*11fd0*/  FADD.FTZ R94, R18, R2 ;  /* 0x00000002125e7221 */ /* 0x000fe20000010000 */
[----:B------:R-:W-:Y:S01]  /*11fe0*/  MOV R2, R74 ;  /* 0x0000004a00027202 */ /* 0x000fe20000000f00 */
[----:B------:R-:W-:Y:S01]  /*11ff0*/  FMUL.FTZ R7, R58, R183 ;  /* 0x000000b73a077220 */ /* 0x000fe20000410000 */
[----:B------:R-:W-:Y:S01]  /*12000*/  MOV R183, R80 ;  /* 0x0000005000b77202 */ /* 0x000fe20000000f00 */
[----:B------:R-:W-:Y:S01]  /*12010*/  FMUL.FTZ R10, R0, R150 ;  /* 0x00000096000a7220 */ /* 0x000fe20000410000 */
[----:B------:R-:W-:Y:S01]  /*12020*/  F2FP.BF16.PACK_AB R74, R182, R2 ;  /* 0x00000002b64a723e */ /* 0x000fe200000010ff */
[----:B------:R-:W-:Y:S01]  /*12030*/  FMUL.FTZ R11, R0, R151 ;  /* 0x00000097000b7220 */ /* 0x000fe20000410000 */
[----:B------:R-:W-:Y:S01]  /*12040*/  F2FP.BF16.PACK_AB R75, R222, R183 ;  /* 0x000000b7de4b723e */ /* 0x000fe200000010ff */
[----:B------:R-:W-:Y:S01]  /*12050*/  FADD.FTZ R95, R22, R3 ;  /* 0x00000003165f7221 */ /* 0x000fe20000010000 */
[----:B------:R-:W-:Y:S01]  /*12060*/  F2FP.BF16.PACK_AB R80, R216, R248 ;  /* 0x000000f8d850723e */ /* 0x000fe200000010ff */
[----:B------:R-:W-:Y:S01]  /*12070*/  FMUL.FTZ R18, R58, R174 ;  /* 0x000000ae3a127220 */ /* 0x000fe20000410000 */
[----:B----4-:R-:W-:Y:S01]  /*12080*/  F2FP.BF16.PACK_AB R82, R124, R111 ;  /* 0x0000006f7c52723e */ /* 0x010fe200000010ff */
[C---:B------:R-:W-:Y:S01]  /*12090*/  FMUL.FTZ R19, R58.reuse, R175 ;  /* 0x000000af3a137220 */ /* 0x040fe20000410000 */
[----:B------:R-:W-:Y:S01]  /*120a0*/  MOV R168, R66 ;  /* 0x0000004200a87202 */ /* 0x000fe20000000f00 */
[-C--:B-----5:R-:W-:Y:S01]  /*120b0*/  HMMA.16816.F32.BF16 R4, R72, R76.reuse, R4 ;  /* 0x0000004c4804723c */ /* 0x0a0fe20000041804 */
[----:B------:R-:W-:Y:S04]  /*120c0*/  MUFU.EX2 R133, R101 ;  /* 0x0000006500857308 */ /* 0x000fe80000000800 */
[C---:B------:R-:W-:Y:S01]  /*120d0*/  FMUL.FTZ R34, R58.reuse, R166 ;  /* 0x000000a63a227220 */ /* 0x040fe20000410000 */
[----:B------:R-:W-:Y:S01]  /*120e0*/  MOV R152, R59 ;  /* 0x0000003b00987202 */ /* 0x000fe20000000f00 */
[----:B------:R-:W-:Y:S01]  /*120f0*/  FMUL.FTZ R35, R58, R167 ;  /* 0x000000a73a237220 */ /* 0x000fe20000410000 */
[C---:B------:R-:W-:Y:S03]  /*12100*/  HMMA.16816.F32.BF16 R8, R80.reuse, R76, R8 ;  /* 0x0000004c5008723c */ /* 0x040fe60000041808 */
[----:B------:R-:W-:Y:S01]  /*12110*/  MUFU.EX2 R137, R99 ;  /* 0x0000006300897308 */ /* 0x000fe20000000800 */
[----:B------:R-:W-:Y:S01]  /*12120*/  FMUL.FTZ R15, R0, R159 ;  /* 0x0000009f000f7220 */ /* 0x000fe20000410000 */
[----:B------:R-:W-:Y:S01]  /*12130*/  MOV R248, R152 ;  /* 0x0000009800f87202 */ /* 0x000fe20000000f00 */
[C---:B------:R-:W-:Y:S02]  /*12140*/  FMUL.FTZ R22, R58.reuse, R178 ;  /* 0x000000b23a167220 */ /* 0x040fe40000410000 */
[----:B------:R-:W-:Y:S04]  /*12150*/  FMUL.FTZ R23, R58, R179 ;  /* 0x000000b33a177220 */ /* 0x000fe80000410000 */
[C---:B------:R-:W-:Y:S01]  /*12160*/  FMUL.FTZ R26, R0.reuse, R142 ;  /* 0x0000008e001a7220 */ /* 0x040fe20000410000 */
[----:B------:R3:W4:Y:S01]  /*12170*/  MUFU.EX2 R99, R98 ;  /* 0x0000006200637308 */ /* 0x0007220000000800 */
[C---:B------:R-:W-:Y:S02]  /*12180*/  FMUL.FTZ R27, R0.reuse, R143 ;  /* 0x0000008f001b7220 */ /* 0x040fe40000410000 */
[C---:B------:R-:W-:Y:S02]  /*12190*/  FMUL.FTZ R30, R0.reuse, R146 ;  /* 0x00000092001e7220 */ /* 0x040fe40000410000 */
[----:B------:R-:W-:Y:S02]  /*121a0*/  FMUL.FTZ R31, R0, R147 ;  /* 0x00000093001f7220 */ /* 0x000fe40000410000 */
[C---:B------:R-:W-:Y:S02]  /*121b0*/  FMUL.FTZ R38, R58.reuse, R170 ;  /* 0x000000aa3a267220 */ /* 0x040fe40000410000 */
[----:B------:R-:W-:Y:S01]  /*121c0*/  FMUL.FTZ R39, R58, R171 ;  /* 0x000000ab3a277220 */ /* 0x000fe20000410000 */
[----:B------:R5:W-:Y:S01]  /*121d0*/  MUFU.EX2 R101, R96 ;  /* 0x0000006000657308 */ /* 0x000be20000000800 */
[C---:B------:R-:W-:Y:S02]  /*121e0*/  FMUL.FTZ R42, R0.reuse, R134 ;  /* 0x00000086002a7220 */ /* 0x040fe40000410000 */
[C---:B------:R-:W-:Y:S02]  /*121f0*/  FMUL.FTZ R43, R0.reuse, R135 ;  /* 0x00000087002b7220 */ /* 0x040fe40000410000 */
[C---:B------:R-:W-:Y:S02]  /*12200*/  FMUL.FTZ R46, R0.reuse, R138 ;  /* 0x0000008a002e7220 */ /* 0x040fe40000410000 */
[----:B------:R-:W-:Y:S02]  /*12210*/  FMUL.FTZ R47, R0, R139 ;  /* 0x0000008b002f7220 */ /* 0x000fe40000410000 */
[C---:B------:R-:W-:Y:S01]  /*12220*/  FMUL.FTZ R50, R58.reuse, R162 ;  /* 0x000000a23a327220 */ /* 0x040fe20000410000 */
[----:B------:R-:W-:Y:S01]  /*12230*/  MUFU.EX2 R135, R103 ;  /* 0x0000006700877308 */ /* 0x000fe20000000800 */
[C---:B------:R-:W-:Y:S02]  /*12240*/  FMUL.FTZ R51, R58.reuse, R163 ;  /* 0x000000a33a337220 */ /* 0x040fe40000410000 */
[C---:B------:R-:W-:Y:S02]  /*12250*/  FMUL.FTZ R66, R58.reuse, R126 ;  /* 0x0000007e3a427220 */ /* 0x040fe40000410000 */
[C---:B------:R-:W-:Y:S02]  /*12260*/  FMUL.FTZ R67, R58.reuse, R127 ;  /* 0x0000007f3a437220 */ /* 0x040fe40000410000 */
[C---:B------:R-:W-:Y:S02]  /*12270*/  FMUL.FTZ R54, R58.reuse, R154 ;  /* 0x0000009a3a367220 */ /* 0x040fe40000410000 */
[----:B------:R-:W-:Y:S01]  /*12280*/  FMUL.FTZ R55, R58, R155 ;  /* 0x0000009b3a377220 */ /* 0x000fe20000410000 */
[----:B------:R-:W-:Y:S01]  /*12290*/  MUFU.EX2 R126, R86 ;  /* 0x00000056007e7308 */ /* 0x000fe20000000800 */
[----:B------:R-:W-:Y:S02]  /*122a0*/  FMUL.FTZ R58, R0, R130 ;  /* 0x00000082003a7220 */ /* 0x000fe40000410000 */
[----:B------:R-:W-:Y:S02]  /*122b0*/  FADD.FTZ R88, R216, R88 ;  /* 0x00000058d8587221 */ /* 0x000fe40000010000 */
[----:B------:R-:W-:Y:S02]  /*122c0*/  FADD.FTZ R2, R2, R95 ;  /* 0x0000005f02027221 */ /* 0x000fe40000010000 */
[----:B---3--:R-:W-:Y:S02]  /*122d0*/  FADD.FTZ R98, R111, R88 ;  /* 0x000000586f627221 */ /* 0x008fe40000010000 */
[C---:B------:R-:W-:Y:S01]  /*122e0*/  FMUL.FTZ R59, R0.reuse, R131 ;  /* 0x00000083003b7220 */ /* 0x040fe20000410000 */
[----:B------:R-:W-:Y:S01]  /*122f0*/  MUFU.EX2 R127, R85 ;  /* 0x00000055007f7308 */ /* 0x000fe20000000800 */
[C---:B------:R-:W-:Y:S02]  /*12300*/  FMUL.FTZ R62, R0.reuse, R122 ;  /* 0x0000007a003e7220 */ /* 0x040fe40000410000 */
[----:B------:R-:W-:Y:S02]  /*12310*/  FMUL.FTZ R63, R0, R123 ;  /* 0x0000007b003f7220 */ /* 0x000fe40000410000 */
[----:B-----5:R-:W-:Y:S01]  /*12320*/  FADD.FTZ R96, R182, R2 ;  /* 0x00000002b6607221 */ /* 0x020fe20000010000 */
[----:B------:R-:W-:Y:S01]  /*12330*/  MOV R182, R125 ;  /* 0x0000007d00b67202 */ /* 0x000fe20000000f00 */
[----:B------:R-:W-:Y:S03]  /*12340*/  FADD.FTZ R2, R124, R98 ;  /* 0x000000627c027221 */ /* 0x000fe60000010000 */
[----:B------:R-:W-:Y:S01]  /*12350*/  MUFU.EX2 R130, R112 ;  /* 0x0000007000827308 */ /* 0x000fe20000000800 */
[----:B-1----:R-:W-:Y:S09]  /*12360*/  FADD.FTZ R2, R107, R2 ;  /* 0x000000026b027221 */ /* 0x002ff20000010000 */
[----:B------:R1:W-:Y:S10]  /*12370*/  MUFU.EX2 R112, R87 ;  /* 0x0000005700707308 */ /* 0x0003f40000000800 */
[----:B------:R-:W-:Y:S10]  /*12380*/  MUFU.EX2 R122, R89 ;  /* 0x00000059007a7308 */ /* 0x000ff40000000800 */
[----:B------:R-:W-:Y:S01]  /*12390*/  MUFU.EX2 R103, R172 ;  /* 0x000000ac00677308 */ /* 0x000fe20000000800 */
[----:B-1----:R-:W-:Y:S09]  /*123a0*/  LDSM.16.MT88.4 R84, [R225+0x800] ;  /* 0x00080000e154783b */ /* 0x002ff20000004200 */
[----:B------:R-:W-:Y:S10]  /*123b0*/  MUFU.EX2 R111, R165 ;  /* 0x000000a5006f7308 */ /* 0x000ff40000000800 */
[----:B------:R-:W-:Y:S10]  /*123c0*/  MUFU.EX2 R131, R102 ;  /* 0x0000006600837308 */ /* 0x000ff40000000800 */
[----:B------:R1:W-:Y:S10]  /*123d0*/  MUFU.EX2 R102, R93 ;  /* 0x0000005d00667308 */ /* 0x0003f40000000800 */
[----:B------:R-:W-:Y:S10]  /*123e0*/  MUFU.EX2 R125, R109 ;  /* 0x0000006d007d7308 */ /* 0x000ff40000000800 */
[----:B------:R-:W-:Y:S10]  /*123f0*/  MUFU.EX2 R109, R160 ;  /* 0x000000a0006d7308 */ /* 0x000ff40000000800 */
[----:B------:R-:W-:Y:S10]  /*12400*/  MUFU.EX2 R134, R100 ;  /* 0x0000006400867308 */ /* 0x000ff40000000800 */
[----:B------:R3:W5:Y:S10]  /*12410*/  MUFU.EX2 R100, R97 ;  /* 0x0000006100647308 */ /* 0x0007740000000800 */
[----:B------:R-:W-:Y:S10]  /*12420*/  MUFU.EX2 R123, R116 ;  /* 0x00000074007b7308 */ /* 0x000ff40000000800 */
[----:B------:R-:W-:Y:S10]  /*12430*/  MUFU.EX2 R116, R182 ;  /* 0x000000b600747308 */ /* 0x000ff40000000800 */
[----:B------:R-:W-:Y:S10]  /*12440*/  MUFU.EX2 R129, R113 ;  /* 0x0000007100817308 */ /* 0x000ff40000000800 */
[----:B------:R-:W-:Y:S01]  /*12450*/  MUFU.EX2 R152, R115 ;  /* 0x0000007300987308 */ /* 0x000fe20000000800 */
[C---:B--2---:R-:W-:Y:S02]  /*12460*/  FFMA.FTZ R3, R0.reuse, R121, R14 ;  /* 0x0000007900037223 */ /* 0x044fe4000001000e */
[----:B------:R-:W-:Y:S02]  /*12470*/  FMUL.FTZ R14, R0, R158 ;  /* 0x0000009e000e7220 */ /* 0x000fe40000410000 */
[----:B------:R-:W-:Y:S01]  /*12480*/  FADD.FTZ R0, R183, R94 ;  /* 0x0000005eb7007221 */ /* 0x000fe20000010000 */
[----:B------:R-:W-:Y:S01]  /*12490*/  MOV R183, R128 ;  /* 0x0000008000b77202 */ /* 0x000fe20000000f00 */
[----:B-1----:R-:W-:Y:S03]  /*124a0*/  LDSM.16.MT88.4 R92, [R226+0x1000] ;  /* 0x00100000e25c783b */ /* 0x002fe60000004200 */
[----:B------:R-:W1:Y:S01]  /*124b0*/  MUFU.EX2 R121, R118 ;  /* 0x0000007600797308 */ /* 0x000e620000000800 */
[----:B------:R-:W-:Y:S01]  /*124c0*/  FADD.FTZ R3, R106, R3 ;  /* 0x000000036a037221 */ /* 0x000fe20000010000 */
[-C--:B------:R-:W-:Y:S03]  /*124d0*/  HMMA.16816.F32.BF16 R12, R80, R78.reuse, R12 ;  /* 0x0000004e500c723c */ /* 0x080fe6000004180c */
[----:B---3--:R-:W-:Y:S01]  /*124e0*/  FADD.FTZ R97, R110, R3 ;  /* 0x000000036e617221 */ /* 0x008fe20000010000 */
[----:B------:R-:W-:Y:S01]  /*124f0*/  MOV R128, R136 ;  /* 0x0000008800807202 */ /* 0x000fe20000000f00 */
[----:B------:R-:W-:Y:S02]  /*12500*/  FADD.FTZ R3, R222, R0 ;  /* 0x00000000de037221 */ /* 0x000fe40000010000 */
[----:B------:R-:W-:Y:S01]  /*12510*/  FADD.FTZ R0, R120, R97 ;  /* 0x0000006178007221 */ /* 0x000fe20000010000 */
[C---:B------:R-:W-:Y:S01]  /*12520*/  HMMA.16816.F32.BF16 R16, R72.reuse, R78, R16 ;  /* 0x0000004e4810723c */ /* 0x040fe20000041810 */
[----:B------:R-:W2:Y:S01]  /*12530*/  LDSM.16.MT88.4 R76, [R229] ;  /* 0x00000000e54c783b */ /* 0x000ea20000004200 */
[----:B------:R3:W3:Y:S02]  /*12540*/  MUFU.EX2 R118, R91 ;  /* 0x0000005b00767308 */ /* 0x0006e40000000800 */
[----:B----4-:R-:W-:Y:S02]  /*12550*/  FADD.FTZ R0, R99, R0 ;  /* 0x0000000063007221 */ /* 0x010fe40000010000 */
[----:B------:R-:W-:Y:S02]  /*12560*/  FADD.FTZ R3, R186, R3 ;  /* 0x00000003ba037221 */ /* 0x000fe40000010000 */
[----:B-----5:R-:W-:Y:S04]  /*12570*/  FADD.FTZ R0, R100, R0 ;  /* 0x0000000064007221 */ /* 0x020fe80000010000 */
[----:B------:R4:W-:Y:S01]  /*12580*/  MUFU.EX2 R110, R161 ;  /* 0x000000a1006e7308 */ /* 0x0009e20000000800 */
[----:B------:R-:W-:Y:S02]  /*12590*/  FADD.FTZ R0, R101, R0 ;  /* 0x0000000065007221 */ /* 0x000fe40000010000 */
[----:B------:R-:W-:Y:S02]  /*125a0*/  FADD.FTZ R3, R185, R3 ;  /* 0x00000003b9037221 */ /* 0x000fe40000010000 */
[----:B------:R-:W-:Y:S02]  /*125b0*/  FADD.FTZ R0, R102, R0 ;  /* 0x0000000066007221 */ /* 0x000fe40000010000 */
[----:B------:R-:W-:Y:S02]  /*125c0*/  FADD.FTZ R3, R184, R3 ;  /* 0x00000003b8037221 */ /* 0x000fe40000010000 */
[----:B------:R-:W-:Y:S01]  /*125d0*/  FADD.FTZ R0, R104, R0 ;  /* 0x0000000068007221 */ /* 0x000fe20000010000 */
[----:B------:R-:W-:Y:S01]  /*125e0*/  MUFU.EX2 R136, R114 ;  /* 0x0000007200887308 */ /* 0x000fe20000000800 */
[----:B-1----:R-:W-:Y:S02]  /*125f0*/  FADD.FTZ R3, R121, R3 ;  /* 0x0000000379037221 */ /* 0x002fe40000010000 */
[----:B------:R-:W-:Y:S01]  /*12600*/  FADD.FTZ R0, R105, R0 ;  /* 0x0000000069007221 */ /* 0x000fe20000010000 */
[----:B---3--:R-:W-:Y:S01]  /*12610*/  LDSM.16.MT88.4 R88, [R226+0x800] ;  /* 0x00080000e258783b */ /* 0x008fe20000004200 */
[----:B------:R-:W-:Y:S02]  /*12620*/  FADD.FTZ R2, R118, R2 ;  /* 0x0000000276027221 */ /* 0x000fe40000010000 */
[----:B------:R-:W-:Y:S02]  /*12630*/  FADD.FTZ R3, R117, R3 ;  /* 0x0000000375037221 */ /* 0x000fe40000010000 */
[----:B------:R-:W-:Y:S01]  /*12640*/  FADD.FTZ R2, R119, R2 ;  /* 0x0000000277027221 */ /* 0x000fe20000010000 */
[----:B------:R-:W1:Y:S01]  /*12650*/  MUFU.EX2 R114, R108 ;  /* 0x0000006c00727308 */ /* 0x000e620000000800 */
[----:B------:R-:W-:Y:S02]  /*12660*/  FADD.FTZ R3, R123, R3 ;  /* 0x000000037b037221 */ /* 0x000fe40000010000 */
[----:B------:R-:W-:Y:S01]  /*12670*/  FADD.FTZ R2, R122, R2 ;  /* 0x000000027a027221 */ /* 0x000fe20000010000 */
[----:B----4-:R-:W-:Y:S01]  /*12680*/  LDSM.16.MT88.4 R160, [R226+0x3000] ;  /* 0x00300000e2a0783b */ /* 0x010fe20000004200 */
[----:B------:R-:W-:Y:S02]  /*12690*/  FADD.FTZ R3, R129, R3 ;  /* 0x0000000381037221 */ /* 0x000fe40000010000 */
[----:B------:R-:W-:Y:S01]  /*126a0*/  FADD.FTZ R2, R112, R2 ;  /* 0x0000000270027221 */ /* 0x000fe20000010000 */
[-C--:B--2---:R-:W-:Y:S02]  /*126b0*/  HMMA.16816.F32.BF16 R20, R72, R76.reuse, R20 ;  /* 0x0000004c4814723c */ /* 0x084fe40000041814 */
[----:B------:R2:W-:Y:S01]  /*126c0*/  MUFU.EX2 R108, R164 ;  /* 0x000000a4006c7308 */ /* 0x0005e20000000800 */
[----:B------:R-:W-:Y:S04]  /*126d0*/  FADD.FTZ R2, R126, R2 ;  /* 0x000000027e027221 */ /* 0x000fe80000010000 */
[----:B------:R-:W-:Y:S01]  /*126e0*/  FADD.FTZ R98, R127, R2 ;  /* 0x000000027f627221 */ /* 0x000fe20000010000 */
[C---:B------:R-:W-:Y:S04]  /*126f0*/  HMMA.16816.F32.BF16 R24, R80.reuse, R76, R24 ;  /* 0x0000004c5018723c */ /* 0x040fe80000041818 */
[----:B------:R-:W3:Y:S01]  /*12700*/  MUFU.EX2 R115, R153 ;  /* 0x0000009900737308 */ /* 0x000ee20000000800 */
[----:B------:R-:W-:Y:S02]  /*12710*/  FADD.FTZ R2, R130, R3 ;  /* 0x0000000382027221 */ /* 0x000fe40000010000 */
[----:B-1----:R-:W-:Y:S01]  /*12720*/  FADD.FTZ R97, R114, R0 ;  /* 0x0000000072617221 */ /* 0x002fe20000010000 */
[-C--:B------:R-:W-:Y:S04]  /*12730*/  HMMA.16816.F32.BF16 R28, R80, R78.reuse, R28 ;  /* 0x0000004e501c723c */ /* 0x080fe8000004181c */
[----:B------:R-:W-:Y:S02]  /*12740*/  FADD.FTZ R0, R132, R98 ;  /* 0x0000006284007221 */ /* 0x000fe40000010000 */
[----:B------:R-:W-:Y:S01]  /*12750*/  MUFU.EX2 R113, R169 ;  /* 0x000000a900717308 */ /* 0x000fe20000000800 */
[----:B------:R-:W-:Y:S01]  /*12760*/  FADD.FTZ R2, R133, R2 ;  /* 0x0000000285027221 */ /* 0x000fe20000010000 */
[C---:B------:R-:W-:Y:S01]  /*12770*/  HMMA.16816.F32.BF16 R32, R72.reuse, R78, R32 ;  /* 0x0000004e4820723c */ /* 0x040fe20000041820 */
[----:B------:R-:W1:Y:S07]  /*12780*/  LDSM.16.MT88.4 R76, [R226] ;  /* 0x00000000e24c783b */ /* 0x000e6e0000004200 */
[----:B------:R-:W-:Y:S01]  /*12790*/  MUFU.EX2 R128, R128 ;  /* 0x0000008000807308 */ /* 0x000fe20000000800 */
[----:B--2---:R-:W-:Y:S03]  /*127a0*/  LDSM.16.MT88.4 R164, [R229+0x3000] ;  /* 0x00300000e5a4783b */ /* 0x004fe60000004200 */
[----:B---3--:R-:W-:Y:S06]  /*127b0*/  F2FP.BF16.PACK_AB R124, R115, R116 ;  /* 0x00000074737c723e */ /* 0x008fec00000010ff */
[----:B------:R-:W-:Y:S01]  /*127c0*/  MUFU.EX2 R106, R176 ;  /* 0x000000b0006a7308 */ /* 0x000fe20000000800 */
[-C--:B-1----:R-:W-:Y:S08]  /*127d0*/  HMMA.16816.F32.BF16 R36, R72, R76.reuse, R36 ;  /* 0x0000004c4824723c */ /* 0x082ff00000041824 */
[C---:B------:R-:W-:Y:S08]  /*127e0*/  HMMA.16816.F32.BF16 R40, R80.reuse, R76, R40 ;  /* 0x0000004c5028723c */ /* 0x040ff00000041828 */
[-C--:B------:R-:W-:Y:S08]  /*127f0*/  HMMA.16816.F32.BF16 R44, R80, R78.reuse, R44 ;  /* 0x0000004e502c723c */ /* 0x080ff0000004182c */
[C---:B------:R-:W-:Y:S01]  /*12800*/  HMMA.16816.F32.BF16 R48, R72.reuse, R78, R48 ;  /* 0x0000004e4830723c */ /* 0x040fe20000041830 */
[----:B------:R-:W1:Y:S07]  /*12810*/  LDSM.16.MT88.4 R76, [R228] ;  /* 0x00000000e44c783b */ /* 0x000e6e0000004200 */
[-C--:B-1----:R-:W-:Y:S08]  /*12820*/  HMMA.16816.F32.BF16 R52, R72, R76.reuse, R52 ;  /* 0x0000004c4834723c */ /* 0x082ff00000041834 */
[C---:B------:R-:W-:Y:S07]  /*12830*/  HMMA.16816.F32.BF16 R56, R80.reuse, R76, R56 ;  /* 0x0000004c5038723c */ /* 0x040fee0000041838 */
[----:B------:R-:W-:Y:S01]  /*12840*/  F2FP.BF16.PACK_AB R76, R118, R107 ;  /* 0x0000006b764c723e */ /* 0x000fe200000010ff */
[-C--:B------:R-:W-:Y:S01]  /*12850*/  HMMA.16816.F32.BF16 R60, R80, R78.reuse, R60 ;  /* 0x0000004e503c723c */ /* 0x080fe2000004183c */
[----:B------:R-:W1:Y:S01]  /*12860*/  LDSM.16.MT88.4 R80, [R229+0x800] ;  /* 0x00080000e550783b */ /* 0x000e620000004200 */
[----:B------:R-:W-:Y:S02]  /*12870*/  MUFU.EX2 R118, R183 ;  /* 0x000000b700767308 */ /* 0x000fe40000000800 */
[----:B------:R-:W-:Y:S04]  /*12880*/  F2FP.BF16.PACK_AB R77, R100, R99 ;  /* 0x00000063644d723e */ /* 0x000fe800000010ff */
[----:B------:R-:W-:Y:S04]  /*12890*/  HMMA.16816.F32.BF16 R64, R72, R78, R64 ;  /* 0x0000004e4840723c */ /* 0x000fe80000041840 */
[----:B------:R-:W-:Y:S03]  /*128a0*/  MUFU.EX2 R107, R177 ;  /* 0x000000b1006b7308 */ /* 0x000fe60000000800 */
[----:B------:R-:W-:Y:S02]  /*128b0*/  F2FP.BF16.PACK_AB R72, R197, R198 ;  /* 0x000000c6c548723e */ /* 0x000fe400000010ff */
[----:B------:R-:W-:Y:S03]  /*128c0*/  F2FP.BF16.PACK_AB R73, R185, R186 ;  /* 0x000000bab949723e */ /* 0x000fe600000010ff */
[----:B------:R-:W-:Y:S02]  /*128d0*/  F2FP.BF16.PACK_AB R74, R195, R196 ;  /* 0x000000c4c34a723e */ /* 0x000fe400000010ff */
[----:B------:R-:W-:Y:S01]  /*128e0*/  F2FP.BF16.PACK_AB R75, R121, R184 ;  /* 0x000000b8794b723e */ /* 0x000fe200000010ff */
[----:B------:R-:W-:Y:S01]  /*128f0*/  MUFU.EX2 R99, R141 ;  /* 0x0000008d00637308 */ /* 0x000fe20000000800 */
[----:B------:R-:W-:Y:S02]  /*12900*/  F2FP.BF16.PACK_AB R78, R122, R119 ;  /* 0x000000777a4e723e */ /* 0x000fe400000010ff */
[----:B------:R-:W-:Y:S03]  /*12910*/  F2FP.BF16.PACK_AB R79, R102, R101 ;  /* 0x00000065664f723e */ /* 0x000fe600000010ff */
[-C--:B------:R-:W-:Y:S04]  /*12920*/  HMMA.16816.F32.BF16 R4, R72, R84.reuse, R4 ;  /* 0x000000544804723c */ /* 0x080fe80000041804 */
[----:B------:R-:W-:Y:S04]  /*12930*/  MUFU.EX2 R102, R181 ;  /* 0x000000b500667308 */ /* 0x000fe80000000800 */
[C---:B------:R-:W-:Y:S06]  /*12940*/  HMMA.16816.F32.BF16 R8, R76.reuse, R84, R8 ;  /* 0x000000544c08723c */ /* 0x040fec0000041808 */
[----:B------:R-:W-:Y:S02]  /*12950*/  MUFU.EX2 R100, R144 ;  /* 0x0000009000647308 */ /* 0x000fe40000000800 */
[-C--:B------:R-:W-:Y:S08]  /*12960*/  HMMA.16816.F32.BF16 R12, R76, R86.reuse, R12 ;  /* 0x000000564c0c723c */ /* 0x080ff0000004180c */
[C---:B------:R-:W-:Y:S01]  /*12970*/  HMMA.16816.F32.BF16 R16, R72.reuse, R86, R16 ;  /* 0x000000564810723c */ /* 0x040fe20000041810 */
[----:B------:R-:W2:Y:S01]  /*12980*/  LDSM.16.MT88.4 R84, [R228+0x800] ;  /* 0x00080000e454783b */ /* 0x000ea20000004200 */
[----:B------:R-:W-:Y:S06]  /*12990*/  MUFU.EX2 R119, R248 ;  /* 0x000000f800777308 */ /* 0x000fec0000000800 */
[-C--:B-1----:R-:W-:Y:S04]  /*129a0*/  HMMA.16816.F32.BF16 R20, R72, R80.reuse, R20 ;  /* 0x000000504814723c */ /* 0x082fe80000041814 */
[----:B------:R-:W1:Y:S04]  /*129b0*/  MUFU.EX2 R101, R145 ;  /* 0x0000009100657308 */ /* 0x000e680000000800 */
[C---:B------:R-:W-:Y:S08]  /*129c0*/  HMMA.16816.F32.BF16 R24, R76.reuse, R80, R24 ;  /* 0x000000504c18723c */ /* 0x040ff00000041818 */
[-C--:B------:R-:W-:Y:S08]  /*129d0*/  HMMA.16816.F32.BF16 R28, R76, R82.reuse, R28 ;  /* 0x000000524c1c723c */ /* 0x080ff0000004181c */
[C---:B------:R-:W-:Y:S01]  /*129e0*/  HMMA.16816.F32.BF16 R32, R72.reuse, R82, R32 ;  /* 0x000000524820723c */ /* 0x040fe20000041820 */
[----:B------:R-:W3:Y:S03]  /*129f0*/  LDSM.16.MT88.4 R80, [R225+0x1000] ;  /* 0x00100000e150783b */ /* 0x000ee60000004200 */
[----:B-1----:R-:W-:Y:S04]  /*12a00*/  F2FP.BF16.PACK_AB R120, R100, R101 ;  /* 0x000000656478723e */ /* 0x002fe800000010ff */
[-C--:B------:R-:W-:Y:S08]  /*12a10*/  HMMA.16816.F32.BF16 R36, R72, R88.reuse, R36 ;  /* 0x000000584824723c */ /* 0x080ff00000041824 */
[C---:B------:R-:W-:Y:S08]  /*12a20*/  HMMA.16816.F32.BF16 R40, R76.reuse, R88, R40 ;  /* 0x000000584c28723c */ /* 0x040ff00000041828 */
[-C--:B------:R-:W-:Y:S08]  /*12a30*/  HMMA.16816.F32.BF16 R44, R76, R90.reuse, R44 ;  /* 0x0000005a4c2c723c */ /* 0x080ff0000004182c */
[C---:B------:R-:W-:Y:S01]  /*12a40*/  HMMA.16816.F32.BF16 R48, R72.reuse, R90, R48 ;  /* 0x0000005a4830723c */ /* 0x040fe20000041830 */
[----:B------:R-:W1:Y:S07]  /*12a50*/  LDSM.16.MT88.4 R88, [R229+0x1000] ;  /* 0x00100000e558783b */ /* 0x000e6e0000004200 */
        /* <DEDUP_REMOVED lines=10> */
[----:B------:R-:W-:Y:S01]  /*12b00*/  F2FP.BF16.PACK_AB R73, R123, R117 ;  /* 0x000000757b49723e */ /* 0x000fe200000010ff */
[----:B------:R4:W-:Y:S02]  /*12b10*/  MUFU.EX2 R104, R173 ;  /* 0x000000ad00687308 */ /* 0x0009e40000000800 */
[----:B------:R-:W-:Y:S02]  /*12b20*/  F2FP.BF16.PACK_AB R74, R191, R192 ;  /* 0x000000c0bf4a723e */ /* 0x000fe400000010ff */
[----:B------:R-:W-:Y:S02]  /*12b30*/  F2FP.BF16.PACK_AB R75, R130, R129 ;  /* 0x00000081824b723e */ /* 0x000fe400000010ff */
[----:B------:R-:W-:Y:S02]  /*12b40*/  F2FP.BF16.PACK_AB R76, R126, R112 ;  /* 0x000000707e4c723e */ /* 0x000fe400000010ff */
[----:B------:R-:W-:Y:S02]  /*12b50*/  F2FP.BF16.PACK_AB R79, R125, R114 ;  /* 0x000000727d4f723e */ /* 0x000fe400000010ff */
[----:B------:R-:W5:Y:S01]  /*12b60*/  MUFU.EX2 R105, R180 ;  /* 0x000000b400697308 */ /* 0x000f620000000800 */
[-C--:B---3--:R-:W-:Y:S03]  /*12b70*/  HMMA.16816.F32.BF16 R4, R72, R80.reuse, R4 ;  /* 0x000000504804723c */ /* 0x088fe60000041804 */
[----:B------:R-:W-:Y:S02]  /*12b80*/  F2FP.BF16.PACK_AB R126, R108, R111 ;  /* 0x0000006f6c7e723e */ /* 0x000fe400000010ff */
[----:B------:R-:W-:Y:S03]  /*12b90*/  MOV R117, R71 ;  /* 0x0000004700757202 */ /* 0x000fe60000000f00 */
[C---:B------:R-:W-:Y:S01]  /*12ba0*/  HMMA.16816.F32.BF16 R8, R76.reuse, R80, R8 ;  /* 0x000000504c08723c */ /* 0x040fe20000041808 */
[----:B------:R-:W-:Y:S01]  /*12bb0*/  MUFU.EX2 R112, R168 ;  /* 0x000000a800707308 */ /* 0x000fe20000000800 */
[----:B----4-:R-:W-:Y:S06]  /*12bc0*/  LDSM.16.MT88.4 R172, [R225+0x3000] ;  /* 0x00300000e1ac783b */ /* 0x010fec0000004200 */
[-C--:B------:R-:W-:Y:S04]  /*12bd0*/  HMMA.16816.F32.BF16 R12, R76, R82.reuse, R12 ;  /* 0x000000524c0c723c */ /* 0x080fe8000004180c */
[----:B-----5:R-:W-:Y:S04]  /*12be0*/  F2FP.BF16.PACK_AB R127, R105, R107 ;  /* 0x0000006b697f723e */ /* 0x020fe800000010ff */
[C---:B------:R-:W-:Y:S01]  /*12bf0*/  HMMA.16816.F32.BF16 R16, R72.reuse, R82, R16 ;  /* 0x000000524810723c */ /* 0x040fe20000041810 */
[----:B------:R-:W3:Y:S07]  /*12c00*/  LDSM.16.MT88.4 R80, [R225+0x1800] ;  /* 0x00180000e150783b */ /* 0x000eee0000004200 */
[-C--:B-1----:R-:W-:Y:S08]  /*12c10*/  HMMA.16816.F32.BF16 R20, R72, R88.reuse, R20 ;  /* 0x000000584814723c */ /* 0x082ff00000041814 */
        /* <DEDUP_REMOVED lines=83> */
[----:B------:R-:W-:Y:S02]  /*13150*/  F2FP.BF16.PACK_AB R76, R128, R219 ;  /* 0x000000db804c723e */ /* 0x000fe400000010ff */
[----:B------:R-:W-:Y:S03]  /*13160*/  F2FP.BF16.PACK_AB R79, R102, R103 ;  /* 0x00000067664f723e */ /* 0x000fe600000010ff */
[-C--:B---3--:R-:W-:Y:S08]  /*13170*/  HMMA.16816.F32.BF16 R4, R72, R80.reuse, R4 ;  /* 0x000000504804723c */ /* 0x088ff00000041804 */
        /* <DEDUP_REMOVED lines=20> */
[C---:B------:R-:W-:Y:S08]  /*132c0*/  HMMA.16816.F32.BF16 R56, R76.reuse, R84, R56 ;  /* 0x000000544c38723c */ /* 0x040ff00000041838 */
[-C--:B------:R-:W-:Y:S07]  /*132d0*/  HMMA.16816.F32.BF16 R60, R76, R86.reuse, R60 ;  /* 0x000000564c3c723c */ /* 0x080fee000004183c */
[----:B------:R-:W-:Y:S01]  /*132e0*/  FADD.FTZ R76, R125, R97 ;  /* 0x000000617d4c7221 */ /* 0x000fe20000010000 */
[----:B------:R-:W-:Y:S04]  /*132f0*/  HMMA.16816.F32.BF16 R64, R72, R86, R64 ;  /* 0x000000564840723c */ /* 0x000fe80000041840 */
[----:B------:R-:W-:Y:S01]  /*13300*/  F2FP.BF16.PACK_AB R125, R112, R113 ;  /* 0x00000071707d723e */ /* 0x000fe200000010ff */
[----:B------:R-:W-:Y:S02]  /*13310*/  FADD.FTZ R77, R131, R0 ;  /* 0x00000000834d7221 */ /* 0x000fe40000010000 */
[----:B------:R-:W-:Y:S02]  /*13320*/  FADD.FTZ R72, R134, R2 ;  /* 0x0000000286487221 */ /* 0x000fe40000010000 */
[----:B------:R-:W-:Y:S02]  /*13330*/  FADD.FTZ R0, R189, R3 ;  /* 0x00000003bd007221 */ /* 0x000fe40000010000 */
[-C--:B------:R-:W-:Y:S01]  /*13340*/  HMMA.16816.F32.BF16 R180, R124, R172.reuse, R4 ;  /* 0x000000ac7cb4723c */ /* 0x080fe20000041804 */
[----:B------:R-:W1:Y:S04]  /*13350*/  LDSM.16.MT88.4 R4, [R228+0x3000] ;  /* 0x00300000e404783b */ /* 0x000e680000004200 */
[----:B------:R-:W-:Y:S02]  /*13360*/  FADD.FTZ R3, R137, R77 ;  /* 0x0000004d89037221 */ /* 0x000fe40000010000 */
[----:B------:R-:W-:Y:S01]  /*13370*/  FADD.FTZ R76, R217, R76 ;  /* 0x0000004cd94c7221 */ /* 0x000fe20000010000 */
[C---:B------:R-:W-:Y:S04]  /*13380*/  HMMA.16816.F32.BF16 R148, R120.reuse, R172, R8 ;  /* 0x000000ac7894723c */ /* 0x040fe80000041808 */
[----:B------:R-:W-:Y:S02]  /*13390*/  FADD.FTZ R2, R218, R76 ;  /* 0x0000004cda027221 */ /* 0x000fe40000010000 */
[----:B------:R-:W-:Y:S02]  /*133a0*/  FADD.FTZ R0, R199, R0 ;  /* 0x00000000c7007221 */ /* 0x000fe40000010000 */
[-C--:B------:R-:W-:Y:S04]  /*133b0*/  HMMA.16816.F32.BF16 R156, R120, R174.reuse, R12 ;  /* 0x000000ae789c723c */ /* 0x080fe8000004180c */
        /* <DEDUP_REMOVED lines=50> */
[----:B------:R-:W-:Y:S01]  /*136e0*/  FADD.FTZ R2, R119, R10 ;  /* 0x0000000a77027221 */ /* 0x000fe20000010000 */
[----:B------:R-:W-:Y:S01]  /*136f0*/  MOV R119, R68 ;  /* 0x0000004400777202 */ /* 0x000fe20000000f00 */
[----:B------:R-:W-:Y:S01]  /*13700*/  FADD.FTZ R3, R115, R3 ;  /* 0x0000000373037221 */ /* 0x000fe20000010000 */
[----:B------:R-:W-:Y:S04]  /*13710*/  HMMA.16816.F32.BF16 R124, R124, R6, R64 ;  /* 0x000000067c7c723c */ /* 0x000fe80000041840 */
[----:B------:R-:W-:Y:S02]  /*13720*/  FADD.FTZ R3, R111, R3 ;  /* 0x000000036f037221 */ /* 0x000fe40000010000 */
[----:B------:R-:W-:Y:S01]  /*13730*/  FADD.FTZ R4, R118, R2 ;  /* 0x0000000276047221 */ /* 0x000fe20000010000 */
[----:B------:R-:W-:Y:S01]  /*13740*/  MOV R118, R70 ;  /* 0x0000004600767202 */ /* 0x000fe20000000f00 */
[----:B------:R-:W-:Y:S04]  /*13750*/  FADD.FTZ R3, R108, R3 ;  /* 0x000000036c037221 */ /* 0x000fe80000010000 */
[----:B------:R-:W-:Y:S01]  /*13760*/  FADD.FTZ R5, R102, R0 ;  /* 0x0000000066057221 */ /* 0x000fe20000010000 */
[----:B------:R1:W-:Y:S01]  /*13770*/  STL [R1+0x24], R3 ;  /* 0x0000240301007387 */ /* 0x0003e20000100800 */
        /* <DEDUP_REMOVED lines=10> */
[----:B------:R-:W-:Y:S02]  /*13820*/  IADD3 R0, R245, -0x1, RZ ;  /* 0xfffffffff5007810 */ /* 0x000fe40007ffe0ff */
[----:B------:R2:W-:Y:S01]  /*13830*/  STL [R1+0x28], R5 ;  /* 0x0000280501007387 */ /* 0x0005e20000100800 */
[----:B------:R-:W-:Y:S01]  /*13840*/  FADD.FTZ R2, R80, R2 ;  /* 0x0000000250027221 */ /* 0x000fe20000010000 */
[----:B------:R-:W-:Y:S01]  /*13850*/  MOV R245, R0 ;  /* 0x0000000000f57202 */ /* 0x000fe20000000f00 */
[----:B-1----:R-:W-:Y:S05]  /*13860*/  FADD.FTZ R3, R88, R4 ;  /* 0x0000000458037221 */ /* 0x002fea0000010000 */
[----:B------:R2:W-:Y:S04]  /*13870*/  STL [R1+0x20], R3 ;  /* 0x0000200301007387 */ /* 0x0005e80000100800 */
[----:B------:R2:W-:Y:S02]  /*13880*/  STL [R1+0x2c], R2 ;  /* 0x00002c0201007387 */ /* 0x0005e40000100800 */
[----:B--2---:R-:W-:-:S05]  /*13890*/  @P0 BRA `(.L_x_563) ;  /* 0xffffade000000947 */ /* 0x004fca000383ffff */
.L_x_556:
[----:B------:R-:W-:Y:S05]  /*138a0*/  BRA.DIV ~URZ, `(.L_x_564) ;  /* 0x000075127f007947 */ /* 0x000fea000b800000 */
[----:B------:R-:W2:Y:S04]  /*138b0*/  LDL R0, [R1+0x24] ;  /* 0x0000240001007983 */ /* 0x000ea80000100800 */
[----:B--2---:R1:W2:Y:S02]  /*138c0*/  SHFL.BFLY PT, R5, R0, 0x2, 0x1f ;  /* 0x0c401f0000057f89 */ /* 0x0042a400000e0000 */
.L_x_616:
[----:B-1----:R-:W3:Y:S02]  /*138d0*/  LDL.LU R0, [R1+0x24] ;  /* 0x0000240001007983 */ /* 0x002ee40000300800 */
[----:B--23--:R-:W-:Y:S01]  /*138e0*/  FADD.FTZ R5, R5, R0 ;  /* 0x0000000005057221 */ /* 0x00cfe20000010000 */
[----:B------:R-:W-:Y:S05]  /*138f0*/  BRA.DIV ~URZ, `(.L_x_565) ;  /* 0x000075227f007947 */ /* 0x000fea000b800000 */
[----:B------:R-:W2:Y:S04]  /*13900*/  LDL.LU R2, [R1+0x28] ;  /* 0x0000280001027983 */ /* 0x000ea80000300800 */
[----:B------:R-:W3:Y:S04]  /*13910*/  LDL.LU R0, [R1+0x20] ;  /* 0x0000200001007983 */ /* 0x000ee80000300800 */
[----:B------:R-:W4:Y:S04]  /*13920*/  LDL.LU R9, [R1+0x2c] ;  /* 0x00002c0001097983 */ /* 0x000f280000300800 */
[----:B--2---:R-:W1:Y:S04]  /*13930*/  SHFL.BFLY PT, R6, R2, 0x2, 0x1f ;  /* 0x0c401f0002067f89 */ /* 0x004e6800000e0000 */
[----:B---3--:R-:W2:Y:S04]  /*13940*/  SHFL.BFLY PT, R7, R0, 0x2, 0x1f ;  /* 0x0c401f0000077f89 */ /* 0x008ea800000e0000 */
[----:B----4-:R-:W3:Y:S01]  /*13950*/  SHFL.BFLY PT, R4, R9, 0x2, 0x1f ;  /* 0x0c401f0009047f89 */ /* 0x010ee200000e0000 */
[----:B-1----:R-:W-:-:S02]  /*13960*/  FADD.FTZ R6, R6, R2 ;  /* 0x0000000206067221 */ /* 0x002fc40000010000 */
[----:B--2---:R-:W-:-:S03]  /*13970*/  FADD.FTZ R7, R7, R0 ;  /* 0x0000000007077221 */ /* 0x004fc60000010000 */
[----:B------:R-:W1:Y:S01]  /*13980*/  SHFL.BFLY PT, R2, R6, 0x1, 0x1f ;  /* 0x0c201f0006027f89 */ /* 0x000e6200000e0000 */
[----:B---3--:R-:W-:-:S03]  /*13990*/  FADD.FTZ R4, R4, R9 ;  /* 0x0000000904047221 */ /* 0x008fc60000010000 */
[----:B------:R-:W2:Y:S04]  /*139a0*/  SHFL.BFLY PT, R0, R5, 0x1, 0x1f ;  /* 0x0c201f0005007f89 */ /* 0x000ea800000e0000 */
[----:B------:R-:W3:Y:S04]  /*139b0*/  SHFL.BFLY PT, R3, R7, 0x1, 0x1f ;  /* 0x0c201f0007037f89 */ /* 0x000ee800000e0000 */
[----:B------:R4:W4:Y:S01]  /*139c0*/  SHFL.BFLY PT, R8, R4, 0x1, 0x1f ;  /* 0x0c201f0004087f89 */ /* 0x00092200000e0000 */
[----:B-1----:R-:W-:Y:S02]  /*139d0*/  FADD.FTZ R6, R6, R2 ;  /* 0x0000000206067221 */ /* 0x002fe40000010000 */
[----:B--2---:R-:W-:-:S02]  /*139e0*/  FADD.FTZ R5, R5, R0 ;  /* 0x0000000005057221 */ /* 0x004fc40000010000 */
[----:B---3--:R-:W-:-:S03]  /*139f0*/  FADD.FTZ R7, R7, R3 ;  /* 0x0000000307077221 */ /* 0x008fc60000010000 */
.L_x_617:
[----:B------:R-:W-:Y:S01]  /*13a00*/  FSETP.NE.FTZ.AND P3, PT, R5, RZ, PT ;  /* 0x000000ff0500720b */ /* 0x000fe20003f75000 */
[----:B------:R-:W-:Y:S01]  /*13a10*/  CS2R R2, SRZ ;  /* 0x0000000000027805 */ /* 0x000fe2000001ff00 */
[----:B------:R-:W-:Y:S01]  /*13a20*/  FSETP.NE.FTZ.AND P2, PT, R6, RZ, PT ;  /* 0x000000ff0600720b */ /* 0x000fe20003f55000 */
[----:B----4-:R-:W-:Y:S01]  /*13a30*/  FADD.FTZ R4, R8, R4 ;  /* 0x0000000408047221 */ /* 0x010fe20000010000 */
[----:B------:R-:W-:Y:S02]  /*13a40*/  FSETP.NE.FTZ.AND P1, PT, R7, RZ, PT ;  /* 0x000000ff0700720b */ /* 0x000fe40003f35000 */
[----:B------:R-:W-:Y:S02]  /*13a50*/  MOV R0, RZ ;  /* 0x000000ff00007202 */ /* 0x000fe40000000f00 */
[----:B------:R-:W-:Y:S02]  /*13a60*/  FSETP.NE.FTZ.AND P0, PT, R4, RZ, PT ;  /* 0x000000ff0400720b */ /* 0x000fe40003f15000 */
[----:B------:R-:W-:-:S02]  /*13a70*/  MOV R34, 0xff800000 ;  /* 0xff80000000227802 */ /* 0x000fc40000000f00 */
[----:B------:R-:W-:Y:S01]  /*13a80*/  MOV R32, 0xff800000 ;  /* 0xff80000000207802 */ /* 0x000fe20000000f00 */
[----:B------:R-:W1:Y:S01]  /*13a90*/  @P3 MUFU.RCP R0, R5 ;  /* 0x0000000500003308 */ /* 0x000e620000001000 */
[----:B------:R-:W-:Y:S02]  /*13aa0*/  MOV R33, 0xff800000 ;  /* 0xff80000000217802 */ /* 0x000fe40000000f00 */
[----:B------:R-:W-:Y:S02]  /*13ab0*/  MOV R31, 0xff800000 ;  /* 0xff800000001f7802 */ /* 0x000fe40000000f00 */
[----:B------:R-:W-:-:S03]  /*13ac0*/  @P1 MOV R17, 0x3f317218 ;  /* 0x3f31721800111802 */ /* 0x000fc60000000f00 */
[----:B------:R-:W2:Y:S08]  /*13ad0*/  @P2 MUFU.RCP R3, R6 ;  /* 0x0000000600032308 */ /* 0x000eb00000001000 */
[----:B------:R-:W3:Y:S01]  /*13ae0*/  @P1 MUFU.RCP R2, R7 ;  /* 0x0000000700021308 */ /* 0x000ee20000001000 */
[C---:B-1----:R-:W-:Y:S02]  /*13af0*/  FMUL.FTZ R180, R0.reuse, R180 ;  /* 0x000000b400b47220 */ /* 0x042fe40000410000 */
        /* <DEDUP_REMOVED lines=8> */
[----:B------:R1:W4:Y:S01]  /*13b80*/  @P2 MUFU.LG2 R5, R6 ;  /* 0x0000000600052308 */ /* 0x0003220000000c00 */
[----:B------:R-:W-:-:S02]  /*13b90*/  FMUL.FTZ R168, R0, R168 ;  /* 0x000000a800a87220 */ /* 0x000fc40000410000 */
[C---:B------:R-:W-:Y:S02]  /*13ba0*/  FMUL.FTZ R16, R0.reuse, R169 ;  /* 0x000000a900107220 */ /* 0x040fe40000410000 */
[C---:B------:R-:W-:Y:S02]  /*13bb0*/  FMUL.FTZ R160, R0.reuse, R160 ;  /* 0x000000a000a07220 */ /* 0x040fe40000410000 */
[C---:B------:R-:W-:Y:S01]  /*13bc0*/  FMUL.FTZ R12, R0.reuse, R161 ;  /* 0x000000a1000c7220 */ /* 0x040fe20000410000 */
[----:B------:R-:W3:Y:S01]  /*13bd0*/  @P1 MUFU.LG2 R7, R7 ;  /* 0x0000000700071308 */ /* 0x000ee20000000c00 */
[C---:B------:R-:W-:Y:S02]  /*13be0*/  FMUL.FTZ R152, R0.reuse, R152 ;  /* 0x0000009800987220 */ /* 0x040fe40000410000 */
[C---:B------:R-:W-:Y:S02]  /*13bf0*/  FMUL.FTZ R8, R0.reuse, R153 ;  /* 0x0000009900087220 */ /* 0x040fe40000410000 */
[----:B------:R-:W-:-:S02]  /*13c00*/  FMUL.FTZ R124, R0, R124 ;  /* 0x0000007c007c7220 */ /* 0x000fc40000410000 */
[----:B------:R-:W-:Y:S01]  /*13c10*/  FMUL.FTZ R125, R0, R125 ;  /* 0x0000007d007d7220 */ /* 0x000fe20000410000 */
[----:B------:R-:W-:Y:S01]  /*13c20*/  MOV R0, RZ ;  /* 0x000000ff00007202 */ /* 0x000fe20000000f00 */
[C---:B--2---:R-:W-:Y:S01]  /*13c30*/  FMUL.FTZ R182, R3.reuse, R182 ;  /* 0x000000b603b67220 */ /* 0x044fe20000410000 */
[----:B-1----:R-:W-:Y:S01]  /*13c40*/  @P3 MOV R6, 0x3f317218 ;  /* 0x3f31721800063802 */ /* 0x002fe20000000f00 */
[C---:B------:R-:W-:Y:S02]  /*13c50*/  FMUL.FTZ R29, R3.reuse, R183 ;  /* 0x000000b7031d7220 */ /* 0x040fe40000410000 */
[C---:B------:R-:W-:Y:S01]  /*13c60*/  FMUL.FTZ R174, R3.reuse, R174 ;  /* 0x000000ae03ae7220 */ /* 0x040fe20000410000 */
[----:B------:R-:W-:Y:S01]  /*13c70*/  @P0 MUFU.RCP R0, R4 ;  /* 0x0000000400000308 */ /* 0x000fe20000001000 */
        /* <DEDUP_REMOVED lines=12> */
[----:B------:R-:W-:Y:S01]  /*13d40*/  FMUL.FTZ R127, R3, R127 ;  /* 0x0000007f037f7220 */ /* 0x000fe20000410000 */
[----:B------:R-:W-:Y:S01]  /*13d50*/  @P2 MOV R3, 0x3f317218 ;  /* 0x3f31721800032802 */ /* 0x000fe20000000f00 */
[----:B---3--:R-:W-:-:S02]  /*13d60*/  FMUL.FTZ R148, R2, R148 ;  /* 0x0000009402947220 */ /* 0x008fc40000410000 */
        /* <DEDUP_REMOVED lines=14> */
[----:B------:R-:W-:Y:S02]  /*13e50*/  FMUL.FTZ R121, R2, R121 ;  /* 0x0000007902797220 */ /* 0x000fe40000410000 */
[----:B------:R1:W2:Y:S01]  /*13e60*/  @P0 MUFU.LG2 R2, R4 ;  /* 0x0000000400020308 */ /* 0x0002a20000000c00 */
[----:B----4-:R-:W-:Y:S02]  /*13e70*/  @P2 FMUL.FTZ R9, R5, 0.69314718246459960938 ;  /* 0x3f31721805092820 */ /* 0x010fe40000410000 */
[----:B------:R-:W-:Y:S02]  /*13e80*/  @P2 FMUL.FTZ R5, R3, c[0x0][0x2d0] ;  /* 0x0000b40003052a20 */ /* 0x000fe40000410000 */
[----:B------:R-:W-:-:S02]  /*13e90*/  @P1 FMUL.FTZ R7, R7, 0.69314718246459960938 ;  /* 0x3f31721807071820 */ /* 0x000fc40000410000 */
[----:B------:R-:W-:Y:S02]  /*13ea0*/  @P1 FMUL.FTZ R3, R17, c[0x0][0x2d0] ;  /* 0x0000b40011031a20 */ /* 0x000fe40000410000 */
[----:B------:R-:W-:Y:S02]  /*13eb0*/  @P3 FMUL.FTZ R13, R13, 0.69314718246459960938 ;  /* 0x3f3172180d0d3820 */ /* 0x000fe40000410000 */
[----:B------:R-:W-:Y:S01]  /*13ec0*/  @P1 FFMA.FTZ R34, R3, R69, R7 ;  /* 0x0000004503221223 */ /* 0x000fe20000010007 */
[----:B------:R-:W-:Y:S01]  /*13ed0*/  @P0 MOV R3, 0x3f317218 ;  /* 0x3f31721800030802 */ /* 0x000fe20000000f00 */
[----:B------:R-:W-:Y:S02]  /*13ee0*/  @P3 FMUL.FTZ R6, R6, c[0x0][0x2d0] ;  /* 0x0000b40006063a20 */ /* 0x000fe40000410000 */
[----:B------:R-:W-:Y:S01]  /*13ef0*/  @P2 FFMA.FTZ R33, R5, R70, R9 ;  /* 0x0000004605212223 */ /* 0x000fe20000010009 */
[----:B-1----:R-:W-:Y:S01]  /*13f00*/  MOV R4, 0x1 ;  /* 0x0000000100047802 */ /* 0x002fe20000000f00 */
[----:B--2---:R-:W-:-:S02]  /*13f10*/  @P0 FMUL.FTZ R2, R2, 0.69314718246459960938 ;  /* 0x3f31721802020820 */ /* 0x004fc40000410000 */
[----:B------:R-:W-:Y:S02]  /*13f20*/  @P0 FMUL.FTZ R3, R3, c[0x0][0x2d0] ;  /* 0x0000b40003030a20 */ /* 0x000fe40000410000 */
[----:B------:R-:W-:Y:S02]  /*13f30*/  @P3 FFMA.FTZ R32, R6, R71, R13 ;  /* 0x0000004706203223 */ /* 0x000fe4000001000d */
        /* <DEDUP_REMOVED lines=15> */
[----:B------:R-:W-:Y:S01]  /*14030*/  FMUL.FTZ R123, R0, R123 ;  /* 0x0000007b007b7220 */ /* 0x000fe20000410000 */
[----:B------:R-:W-:Y:S01]  /*14040*/  PRMT R0, R4, 0x7610, R0 ;  /* 0x0000761004007816 */ /* 0x000fe20000000000 */
[----:B------:R-:W-:-:S02]  /*14050*/  @P0 FFMA.FTZ R31, R3, R68, R2 ;  /* 0x00000044031f0223 */ /* 0x000fc40000010002 */
.L_x_509:
[----:B-1----:R1:W5:Y:S01]  /*14060*/  LDL R35, [R1+0x70] ;  /* 0x0000700001237983 */ /* 0x0023620000100800 */
[----:B------:R-:W-:Y:S03]  /*14070*/  BSSY B0, `(.L_x_566) ;  /* 0x0000012000007945 */ /* 0x000fe60003800000 */
[----:B------:R-:W2:Y:S02]  /*14080*/  S2R R36, SR_TID.X ;  /* 0x0000000000247919 */ /* 0x000ea40000002100 */
[----:B--2---:R-:W-:-:S13]  /*14090*/  LOP3.LUT P6, RZ, R36, 0x7f, RZ, 0xc0, !PT ;  /* 0x0000007f24ff7812 */ /* 0x004fda00078cc0ff */
[----:B------:R-:W-:Y:S05]  /*140a0*/  @P6 BRA `(.L_x_567) ;  /* 0x000000e000006947 */ /* 0x000fea0003800000 */
[----:B-1----:R-:W1:Y:S01]  /*140b0*/  S2R R4, SR_LANEID ;  /* 0x0000000000047919 */ /* 0x002e620000000000 */
[----:B------:R-:W-:Y:S01]  /*140c0*/  VOTEU.ANY UR4, UPT, PT ;  /* 0x0000000000047886 */ /* 0x000fe200038e0100 */
[----:B------:R-:W-:Y:S01]  /*140d0*/  IMAD.MOV.U32 R6, RZ, RZ, c[0x0][0x580] ;  /* 0x00016000ff067624 */ /* 0x000fe200078e00ff */
[----:B------:R-:W1:Y:S01]  /*140e0*/  FLO.U32 R3, UR4 ;  /* 0x0000000400037d00 */ /* 0x000e6200080e0000 */
[----:B------:R-:W-:-:S07]  /*140f0*/  IMAD.MOV.U32 R7, RZ, RZ, c[0x0][0x584] ;  /* 0x00016100ff077624 */ /* 0x000fce00078e00ff */
[----:B------:R-:W2:Y:S01]  /*14100*/  POPC R2, UR4 ;  /* 0x0000000400027d09 */ /* 0x000ea20008000000 */
[----:B-1----:R-:W-:-:S13]  /*14110*/  ISETP.EQ.U32.AND P0, PT, R3, R4, PT ;  /* 0x000000040300720c */ /* 0x002fda0003f02070 */
[----:B--2---:R-:W2:Y:S04]  /*14120*/  @P0 ATOMG.E.ADD.STRONG.GPU PT, R2, [R6.64], R2 ;  /* 0x00000002060209a8 */ /* 0x004ea800081ee1c6 */
[----:B------:R-:W1:Y:S04]  /*14130*/  S2R R4, SR_LTMASK ;  /* 0x0000000000047919 */ /* 0x000e680000003900 */
[----:B--2---:R1:W2:Y:S02]  /*14140*/  SHFL.IDX PT, R3, R2, R3, 0x1f ;  /* 0x00001f0302037589 */ /* 0x0042a400000e0000 */
[----:B-1----:R-:W-:-:S06]  /*14150*/  LOP3.LUT R2, R4, UR4, RZ, 0xc0, !PT ;  /* 0x0000000404027c12 */ /* 0x002fcc000f8ec0ff */
[----:B------:R-:W2:Y:S02]  /*14160*/  POPC R2, R2 ;  /* 0x0000000200027309 */ /* 0x000ea40000000000 */
[----:B--2--5:R-:W-:-:S05]  /*14170*/  IADD3 R35, R3, c[0x0][0xc], R2 ;  /* 0x0000030003237a10 */ /* 0x024fca0007ffe002 */
[----:B------:R1:W-:Y:S02]  /*14180*/  STL [R1+0x70], R35 ;  /* 0x0000702301007387 */ /* 0x0003e40000100800 */
.L_x_567:
[----:B-1----:R-:W-:Y:S05]  /*14190*/  BSYNC B0 ;  /* 0x0000000000007941 */ /* 0x002fea0003800000 */
.L_x_566:
[----:B------:R-:W-:Y:S01]  /*141a0*/  PRMT R0, R0, 0x9910, RZ ;  /* 0x0000991000007816 */ /* 0x000fe200000000ff */
[----:B------:R-:W-:Y:S01]  /*141b0*/  BSSY B1, `(.L_x_568) ;  /* 0x0000197000017945 */ /* 0x000fe20003800000 */
[----:B-----5:R-:W-:Y:S02]  /*141c0*/  IMAD.MOV.U32 R47, RZ, RZ, R35 ;  /* 0x000000ffff2f7224 */ /* 0x020fe400078e0023 */
[----:B------:R-:W-:-:S13]  /*141d0*/  ISETP.NE.AND P0, PT, R0, RZ, PT ;  /* 0x000000ff0000720c */ /* 0x000fda0003f05270 */
[----:B------:R-:W-:Y:S05]  /*141e0*/  @!P0 BRA `(.L_x_569) ;  /* 0x00000f7000008947 */ /* 0x000fea0003800000 */
[----:B------:R-:W2:Y:S04]  /*141f0*/  LDL R44, [R1+0x74] ;  /* 0x00007400012c7983 */ /* 0x000ea80000100800 */
[----:B------:R-:W3:Y:S04]  /*14200*/  LDL R43, [R1+0x84] ;  /* 0x00008400012b7983 */ /* 0x000ee80000100800 */
[----:B------:R-:W4:Y:S04]  /*14210*/  LDL R42, [R1+0x8c] ;  /* 0x00008c00012a7983 */ /* 0x000f280000100800 */
[----:B------:R-:W5:Y:S04]  /*14220*/  LDL R41, [R1+0x88] ;  /* 0x0000880001297983 */ /* 0x000f680000100800 */
[----:B------:R-:W4:Y:S04]  /*14230*/  LDL R40, [R1+0x78] ;  /* 0x0000780001287983 */ /* 0x000f280000100800 */
[----:B------:R-:W4:Y:S04]  /*14240*/  LDL R39, [R1+0x80] ;  /* 0x0000800001277983 */ /* 0x000f280000100800 */
[----:B------:R-:W4:Y:S04]  /*14250*/  LDL R38, [R1+0x7c] ;  /* 0x00007c0001267983 */ /* 0x000f280000100800 */
[----:B------:R-:W4:Y:S04]  /*14260*/  LDL R37, [R1+0x90] ;  /* 0x0000900001257983 */ /* 0x000f280000100800 */
[----:B------:R-:W4:Y:S01]  /*14270*/  LDL R35, [R1+0x94] ;  /* 0x0000940001237983 */ /* 0x000f220000100800 */
[----:B------:R-:W-:Y:S01]  /*14280*/  WARPSYNC 0xffffffff ;  /* 0xffffffff00007948 */ /* 0x000fe20003800000 */
[----:B------:R-:W-:-:S02]  /*14290*/  F2FP.BF16.PACK_AB R30, R30, R180 ;  /* 0x000000b41e1e723e */ /* 0x000fc400000010ff */
[----:B------:R-:W-:Y:S01]  /*142a0*/  BAR.SYNC.DEFER_BLOCKING 0x1, 0x80 ;  /* 0x0042000000007b1d */ /* 0x000fe20000010000 */
[----:B------:R-:W-:Y:S02]  /*142b0*/  F2FP.BF16.PACK_AB R29, R29, R182 ;  /* 0x000000b61d1d723e */ /* 0x000fe400000010ff */
[----:B------:R-:W-:Y:S02]  /*142c0*/  F2FP.BF16.PACK_AB R27, R27, R172 ;  /* 0x000000ac1b1b723e */ /* 0x000fe400000010ff */
[----:B------:R-:W-:Y:S02]  /*142d0*/  F2FP.BF16.PACK_AB R26, R26, R174 ;  /* 0x000000ae1a1a723e */ /* 0x000fe400000010ff */
[----:B------:R-:W-:Y:S02]  /*142e0*/  F2FP.BF16.PACK_AB R28, R28, R148 ;  /* 0x000000941c1c723e */ /* 0x000fe400000010ff */
[----:B------:R-:W-:Y:S02]  /*142f0*/  F2FP.BF16.PACK_AB R150, R151, R150 ;  /* 0x000000969796723e */ /* 0x000fe400000010ff */
        /* <DEDUP_REMOVED lines=26> */
[----:B--2---:R1:W-:Y:S04]  /*144a0*/  STS [R44], R30 ;  /* 0x0000001e2c007388 */ /* 0x0043e80000000800 */
[----:B------:R1:W-:Y:S04]  /*144b0*/  STS [R44+0x400], R29 ;  /* 0x0004001d2c007388 */ /* 0x0003e80000000800 */
[----:B---3--:R1:W-:Y:S04]  /*144c0*/  STS [R43], R27 ;  /* 0x0000001b2b007388 */ /* 0x0083e80000000800 */
[----:B------:R1:W-:Y:S04]  /*144d0*/  STS [R43+0x400], R26 ;  /* 0x0004001a2b007388 */ /* 0x0003e80000000800 */
[----:B------:R1:W-:Y:S04]  /*144e0*/  STS [R44+0x2000], R28 ;  /* 0x0020001c2c007388 */ /* 0x0003e80000000800 */
[----:B------:R1:W-:Y:S04]  /*144f0*/  STS [R44+0x2400], R150 ;  /* 0x002400962c007388 */ /* 0x0003e80000000800 */
[----:B------:R1:W-:Y:S04]  /*14500*/  STS [R43+0x2000], R25 ;  /* 0x002000192b007388 */ /* 0x0003e80000000800 */
[----:B------:R1:W-:Y:S04]  /*14510*/  STS [R43+0x2400], R158 ;  /* 0x0024009e2b007388 */ /* 0x0003e80000000800 */
[----:B----4-:R1:W-:Y:S04]  /*14520*/  STS [R42], R24 ;  /* 0x000000182a007388 */ /* 0x0103e80000000800 */
[----:B------:R1:W-:Y:S04]  /*14530*/  STS [R42+0x400], R23 ;  /* 0x000400172a007388 */ /* 0x0003e80000000800 */
[----:B-----5:R1:W-:Y:S04]  /*14540*/  STS [R41], R20 ;  /* 0x0000001429007388 */ /* 0x0203e80000000800 */
[----:B------:R1:W-:Y:S04]  /*14550*/  STS [R41+0x400], R19 ;  /* 0x0004001329007388 */ /* 0x0003e80000000800 */
[----:B------:R1:W-:Y:S04]  /*14560*/  STS [R42+0x2000], R22 ;  /* 0x002000162a007388 */ /* 0x0003e80000000800 */
[----:B------:R1:W-:Y:S04]  /*14570*/  STS [R42+0x2400], R21 ;  /* 0x002400152a007388 */ /* 0x0003e80000000800 */
[----:B------:R1:W-:Y:S04]  /*14580*/  STS [R41+0x2000], R18 ;  /* 0x0020001229007388 */ /* 0x0003e80000000800 */
[----:B------:R1:W-:Y:S04]  /*14590*/  STS [R41+0x2400], R17 ;  /* 0x0024001129007388 */ /* 0x0003e80000000800 */
[----:B------:R1:W-:Y:S04]  /*145a0*/  STS [R40], R16 ;  /* 0x0000001028007388 */ /* 0x0003e80000000800 */
[----:B------:R1:W-:Y:S04]  /*145b0*/  STS [R40+0x400], R15 ;  /* 0x0004000f28007388 */ /* 0x0003e80000000800 */
[----:B------:R1:W-:Y:S04]  /*145c0*/  STS [R39], R12 ;  /* 0x0000000c27007388 */ /* 0x0003e80000000800 */
        /* <DEDUP_REMOVED lines=13> */
[----:B------:R-:W-:Y:S06]  /*146a0*/  BAR.SYNC.DEFER_BLOCKING 0x1, 0x80 ;  /* 0x0042000000007b1d */ /* 0x000fec0000010000 */
[----:B------:R-:W-:Y:S05]  /*146b0*/  BRA.CONV ~URZ, `(.L_x_570) ;  /* 0x000000837f007947 */ /* 0x000fea000b800000 */
[----:B-1----:R-:W-:Y:S01]  /*146c0*/  SHF.R.S32.HI R35, RZ, 0x1f, R36 ;  /* 0x0000001fff237819 */ /* 0x002fe20000011424 */
[----:B------:R-:W-:Y:S01]  /*146d0*/  IMAD.MOV.U32 R58, RZ, RZ, RZ ;  /* 0x000000ffff3a7224 */ /* 0x000fe200078e00ff */
[----:B------:R-:W-:Y:S01]  /*146e0*/  MOV R2, 0x14740 ;  /* 0x0001474000027802 */ /* 0x000fe20000000f00 */
[----:B------:R-:W-:Y:S01]  /*146f0*/  IMAD.MOV.U32 R3, RZ, RZ, 0x1f ;  /* 0x0000001fff037424 */ /* 0x000fe200078e00ff */
[----:B------:R-:W-:-:S04]  /*14700*/  LEA.HI R35, R35, R36, RZ, 0x7 ;  /* 0x0000002423237211 */ /* 0x000fc800078f38ff */
[----:B------:R-:W-:-:S05]  /*14710*/  SHF.R.S32.HI R35, RZ, 0x7, R35 ;  /* 0x00000007ff237819 */ /* 0x000fca0000011423 */
[----:B------:R-:W-:Y:S02]  /*14720*/  IMAD.MOV.U32 R88, RZ, RZ, R35 ;  /* 0x000000ffff587224 */ /* 0x000fe400078e0023 */
[----:B------:R-:W-:Y:S05]  /*14730*/  CALL.REL.NOINC `($__internal_1_$__cuda_sm70_shflsync_idx_p) ;  /* 0x000070d000007944 */ /* 0x000fea0003c00000 */
.L_x_570:
[----:B-1----:R-:W2:Y:S04]  /*14740*/  LDL R2, [R1+0x6c] ;  /* 0x00006c0001027983 */ /* 0x002ea80000100800 */
[----:B------:R-:W3:Y:S04]  /*14750*/  LDL R5, [R1+0x30] ;  /* 0x0000300001057983 */ /* 0x000ee80000100800 */
[----:B------:R-:W4:Y:S04]  /*14760*/  LDL.LU R4, [R1+0x64] ;  /* 0x0000640001047983 */ /* 0x000f280000300800 */
[----:B------:R-:W2:Y:S04]  /*14770*/  LDL.LU R15, [R1+0x60] ;  /* 0x00006000010f7983 */ /* 0x000ea80000300800 */
[----:B------:R-:W3:Y:S01]  /*14780*/  LDL.LU R17, [R1+0x5c] ;  /* 0x00005c0001117983 */ /* 0x000ee20000300800 */
[----:B-----5:R-:W-:-:S03]  /*14790*/  IMAD.MOV.U32 R0, RZ, RZ, 0x1 ;  /* 0x00000001ff007424 */ /* 0x020fc600078e00ff */
[----:B------:R-:W3:Y:S02]  /*147a0*/  LDL R14, [R1+0x9c] ;  /* 0x00009c00010e7983 */ /* 0x000ee40000100800 */
[----:B------:R-:W-:Y:S02]  /*147b0*/  ISETP.NE.AND P0, PT, R0, c[0x0][0x4e8], PT ;  /* 0x00013a0000007a0c */ /* 0x000fe40003f05270 */
[----:B------:R-:W1:Y:S04]  /*147c0*/  S2R R16, SR_TID.X ;  /* 0x0000000000107919 */ /* 0x000e680000002100 */
[----:B------:R-:W1:Y:S01]  /*147d0*/  S2R R18, SR_TID.X ;  /* 0x0000000000127919 */ /* 0x000e620000002100 */
[----:B------:R-:W-:Y:S02]  /*147e0*/  ULDC UR5, c[0x0][0x4e8] ;  /* 0x00013a0000057ab9 */ /* 0x000fe40000000800 */
[----:B------:R-:W-:-:S02]  /*147f0*/  ULDC UR4, c[0x0][0x388] ;  /* 0x0000e20000047ab9 */ /* 0x000fc40000000800 */
[----:B------:R-:W-:Y:S01]  /*14800*/  UIMAD UR4, UR5, UR4, URZ ;  /* 0x00000004050472a4 */ /* 0x000fe2000f8e023f */
[----:B------:R-:W-:Y:S02]  /*14810*/  ISETP.GE.AND P5, PT, R242, c[0x0][0x3c8], PT ;  /* 0x0000f200f2007a0c */ /* 0x000fe40003fa6270 */
[----:B------:R-:W-:Y:S02]  /*14820*/  SHF.R.S32.HI R48, RZ, 0x1f, R242 ;  /* 0x0000001fff307819 */ /* 0x000fe400000114f2 */
[----:B----4-:R-:W-:Y:S01]  /*14830*/  SHF.R.S32.HI R0, RZ, 0x1f, R4 ;  /* 0x0000001fff007819 */ /* 0x010fe20000011404 */
[----:B------:R-:W-:Y:S01]  /*14840*/  IMAD.WIDE.U32 R6, R4, c[0x0][0x490], RZ ;  /* 0x0001240004067a25 */ /* 0x000fe200078e00ff */
[----:B--2---:R-:W-:-:S03]  /*14850*/  SHF.R.S32.HI R8, RZ, 0x1f, R15 ;  /* 0x0000001fff087819 */ /* 0x004fc6000001140f */
[----:B---3--:R-:W-:Y:S02]  /*14860*/  IMAD.IADD R3, R2, 0x1, R17 ;  /* 0x0000000102037824 */ /* 0x008fe400078e0211 */
[C---:B------:R-:W-:Y:S02]  /*14870*/  IMAD R2, R0.reuse, c[0x0][0x490], RZ ;  /* 0x0001240000027a24 */ /* 0x040fe400078e02ff */
[----:B------:R-:W-:Y:S02]  /*14880*/  IMAD R0, R0, c[0x0][0x3e8], RZ ;  /* 0x0000fa0000007a24 */ /* 0x000fe400078e02ff */
[----:B------:R-:W-:-:S04]  /*14890*/  @P0 IMAD.HI.U32 R12, R3, c[0x0][0x4ec], RZ ;  /* 0x00013b00030c0a27 */ /* 0x000fc800078e00ff */
[----:B------:R-:W-:Y:S02]  /*148a0*/  IMAD.IADD R10, R5, 0x1, R17 ;  /* 0x00000001050a7824 */ /* 0x000fe400078e0211 */
[C---:B------:R-:W-:Y:S02]  /*148b0*/  IMAD R9, R4.reuse, c[0x0][0x494], R2 ;  /* 0x0001250004097a24 */ /* 0x040fe400078e0202 */
[C---:B------:R-:W-:Y:S02]  /*148c0*/  IMAD R11, R4.reuse, c[0x0][0x3ec], R0 ;  /* 0x0000fb00040b7a24 */ /* 0x040fe400078e0200 */
[----:B------:R-:W-:Y:S01]  /*148d0*/  IMAD.MOV.U32 R2, RZ, RZ, R3 ;  /* 0x000000ffff027224 */ /* 0x000fe200078e0003 */
[----:B------:R-:W-:Y:S01]  /*148e0*/  @P0 SHF.R.U32.HI R2, RZ, c[0x0][0x4f0], R12 ;  /* 0x00013c00ff020a19 */ /* 0x000fe2000001160c */
[----:B------:R-:W-:-:S04]  /*148f0*/  IMAD.WIDE.U32 R4, R4, c[0x0][0x3e8], RZ ;  /* 0x0000fa0004047a25 */ /* 0x000fc800078e00ff */
[----:B------:R-:W-:-:S04]  /*14900*/  @P0 IMAD.HI.U32 R13, R10, c[0x0][0x4ec], RZ ;  /* 0x00013b000a0d0a27 */ /* 0x000fc800078e00ff */
[----:B------:R-:W-:Y:S02]  /*14910*/  IMAD.IADD R7, R7, 0x1, R9 ;  /* 0x0000000107077824 */ /* 0x000fe400078e0209 */
[C---:B------:R-:W-:Y:S02]  /*14920*/  IMAD R9, R8.reuse, c[0x0][0x498], RZ ;  /* 0x0001260008097a24 */ /* 0x040fe400078e02ff */
[----:B------:R-:W-:Y:S02]  /*14930*/  IMAD R8, R8, c[0x0][0x3f0], RZ ;  /* 0x0000fc0008087a24 */ /* 0x000fe400078e02ff */
[----:B------:R-:W-:Y:S01]  /*14940*/  IMAD.MOV.U32 R0, RZ, RZ, R10 ;  /* 0x000000ffff007224 */ /* 0x000fe200078e000a */
[----:B------:R-:W-:Y:S01]  /*14950*/  @P0 SHF.R.U32.HI R0, RZ, c[0x0][0x4f0], R13 ;  /* 0x00013c00ff000a19 */ /* 0x000fe2000001160d */
[----:B------:R-:W-:Y:S02]  /*14960*/  IMAD.IADD R5, R5, 0x1, R11 ;  /* 0x0000000105057824 */ /* 0x000fe400078e020b */
[----:B------:R-:W-:-:S02]  /*14970*/  IMAD.MOV R11, RZ, RZ, -R2 ;  /* 0x000000ffff0b7224 */ /* 0x000fc400078e0a02 */
[C---:B------:R-:W-:Y:S02]  /*14980*/  IMAD R13, R15.reuse, c[0x0][0x49c], R9 ;  /* 0x000127000f0d7a24 */ /* 0x040fe400078e0209 */
[C---:B------:R-:W-:Y:S02]  /*14990*/  IMAD R12, R15.reuse, c[0x0][0x3f4], R8 ;  /* 0x0000fd000f0c7a24 */ /* 0x040fe400078e0208 */
[----:B------:R-:W-:Y:S01]  /*149a0*/  IMAD.WIDE.U32 R8, R15, c[0x0][0x3f0], R4 ;  /* 0x0000fc000f087a25 */ /* 0x000fe200078e0004 */
[----:B------:R-:W-:-:S03]  /*149b0*/  SHF.R.S32.HI R5, RZ, 0x1f, R0 ;  /* 0x0000001fff057819 */ /* 0x000fc60000011400 */
[----:B------:R-:W-:-:S04]  /*149c0*/  IMAD.WIDE.U32 R6, R15, c[0x0][0x498], R6 ;  /* 0x000126000f067a25 */ /* 0x000fc800078e0006 */
[----:B------:R-:W-:Y:S01]  /*149d0*/  IMAD R4, R11, c[0x0][0x4e8], R3 ;  /* 0x00013a000b047a24 */ /* 0x000fe200078e0203 */
[----:B------:R-:W-:Y:S01]  /*149e0*/  SHF.R.S32.HI R11, RZ, 0x1f, R2 ;  /* 0x0000001fff0b7819 */ /* 0x000fe20000011402 */
[----:B------:R-:W-:Y:S01]  /*149f0*/  IMAD.IADD R3, R9, 0x1, R12 ;  /* 0x0000000109037824 */ /* 0x000fe200078e020c */
[----:B------:R-:W-:Y:S01]  /*14a00*/  IADD3 R6, P0, R2, R6, RZ ;  /* 0x0000000602067210 */ /* 0x000fe20007f1e0ff */
[----:B------:R-:W-:Y:S01]  /*14a10*/  IMAD R5, R5, c[0x0][0x3e0], RZ ;  /* 0x0000f80005057a24 */ /* 0x000fe200078e02ff */
[----:B------:R-:W-:Y:S01]  /*14a20*/  SHF.R.S32.HI R9, RZ, 0x1f, R4 ;  /* 0x0000001fff097819 */ /* 0x000fe20000011404 */
[----:B------:R-:W-:Y:S01]  /*14a30*/  IMAD.MOV.U32 R2, RZ, RZ, R8 ;  /* 0x000000ffff027224 */ /* 0x000fe200078e0008 */
[----:B------:R-:W-:Y:S01]  /*14a40*/  IADD3.X R7, R11, R7, R13, P0, !PT ;  /* 0x000000070b077210 */ /* 0x000fe200007fe40d */
[----:B------:R-:W-:Y:S01]  /*14a50*/  IMAD R12, R0, c[0x0][0x3e4], R5 ;  /* 0x0000f900000c7a24 */ /* 0x000fe200078e0205 */
[----:B-1----:R-:W-:Y:S01]  /*14a60*/  SHF.R.S32.HI R15, RZ, 0x1f, R16 ;  /* 0x0000001fff0f7819 */ /* 0x002fe20000011410 */
[----:B------:R-:W-:-:S02]  /*14a70*/  IMAD R5, R9, c[0x0][0x488], RZ ;  /* 0x0001220009057a24 */ /* 0x000fc400078e02ff */
[----:B------:R-:W-:Y:S01]  /*14a80*/  IMAD.WIDE.U32 R8, R0, c[0x0][0x3e0], R2 ;  /* 0x0000f80000087a25 */ /* 0x000fe200078e0002 */
[----:B------:R-:W-:-:S03]  /*14a90*/  LEA.HI R15, R15, R16, RZ, 0x5 ;  /* 0x000000100f0f7211 */ /* 0x000fc600078f28ff */
[----:B------:R-:W-:Y:S02]  /*14aa0*/  IMAD.MOV R0, RZ, RZ, -R0 ;  /* 0x000000ffff007224 */ /* 0x000fe400078e0a00 */
[C---:B------:R-:W-:Y:S02]  /*14ab0*/  IMAD R11, R4.reuse, c[0x0][0x48c], R5 ;  /* 0x00012300040b7a24 */ /* 0x040fe400078e0205 */
[----:B------:R-:W-:Y:S01]  /*14ac0*/  IMAD.WIDE.U32 R2, R4, c[0x0][0x488], R6 ;  /* 0x0001220004027a25 */ /* 0x000fe200078e0006 */
[----:B------:R-:W-:-:S03]  /*14ad0*/  LOP3.LUT R15, R15, 0xffffffe0, RZ, 0xc0, !PT ;  /* 0xffffffe00f0f7812 */ /* 0x000fc600078ec0ff */
[----:B------:R-:W-:Y:S02]  /*14ae0*/  IMAD R6, R0, c[0x0][0x4e8], R10 ;  /* 0x00013a0000067a24 */ /* 0x000fe400078e020a */
[----:B------:R-:W-:Y:S01]  /*14af0*/  IMAD.IADD R0, R3, 0x1, R11 ;  /* 0x0000000103007824 */ /* 0x000fe200078e020b */
[----:B------:R-:W-:Y:S01]  /*14b00*/  LEA R3, P0, R2, c[0x0][0x450], 0x2 ;  /* 0x0001140002037a11 */ /* 0x000fe200078010ff */
[----:B------:R-:W-:-:S03]  /*14b10*/  IMAD.IADD R15, R16, 0x1, -R15 ;  /* 0x00000001100f7824 */ /* 0x000fc600078e0a0f */
[----:B------:R-:W-:Y:S01]  /*14b20*/  LEA.HI.X R2, R2, c[0x0][0x454], R0, 0x2, P0 ;  /* 0x0001150002027a11 */ /* 0x000fe200000f1400 */
[----:B------:R-:W-:Y:S01]  /*14b30*/  IMAD.IADD R0, R14, 0x1, R17 ;  /* 0x000000010e007824 */ /* 0x000fe200078e0211 */
[----:B------:R-:W-:Y:S01]  /*14b40*/  LOP3.LUT P1, RZ, R15, 0x3, RZ, 0xc0, !PT ;  /* 0x000000030fff7812 */ /* 0x000fe2000782c0ff */
[----:B------:R-:W-:Y:S01]  /*14b50*/  IMAD.IADD R5, R9, 0x1, R12 ;  /* 0x0000000109057824 */ /* 0x000fe200078e020c */
[----:B------:R-:W-:Y:S01]  /*14b60*/  SHFL.IDX PT, R14, R3, RZ, 0x1c1f ;  /* 0x001c1fff030e7589 */ /* 0x000fe200000e0000 */
[----:B------:R-:W-:-:S03]  /*14b70*/  IMAD.MOV.U32 R4, RZ, RZ, R8 ;  /* 0x000000ffff047224 */ /* 0x000fc600078e0008 */
[----:B------:R-:W1:Y:S04]  /*14b80*/  SHFL.IDX PT, R15, R2, RZ, 0x1c1f ;  /* 0x001c1fff020f7589 */ /* 0x000e6800000e0000 */
[----:B------:R-:W-:Y:S04]  /*14b90*/  SHFL.IDX PT, R12, R3, 0x1, 0x1c1f ;  /* 0x003c1f00030c7f89 */ /* 0x000fe800000e0000 */
[----:B------:R-:W2:Y:S04]  /*14ba0*/  SHFL.IDX PT, R13, R2, 0x1, 0x1c1f ;  /* 0x003c1f00020d7f89 */ /* 0x000ea800000e0000 */
[----:B------:R-:W-:Y:S04]  /*14bb0*/  SHFL.IDX PT, R10, R3, 0x2, 0x1c1f ;  /* 0x005c1f00030a7f89 */ /* 0x000fe800000e0000 */
[----:B------:R-:W3:Y:S04]  /*14bc0*/  SHFL.IDX PT, R11, R2, 0x2, 0x1c1f ;  /* 0x005c1f00020b7f89 */ /* 0x000ee800000e0000 */
[----:B------:R4:W-:Y:S04]  /*14bd0*/  SHFL.IDX PT, R8, R3, 0x3, 0x1c1f ;  /* 0x007c1f0003087f89 */ /* 0x0009e800000e0000 */
[----:B------:R1:W2:Y:S01]  /*14be0*/  SHFL.IDX PT, R9, R2, 0x3, 0x1c1f ;  /* 0x007c1f0002097f89 */ /* 0x0002a200000e0000 */
[----:B------:R-:W-:-:S02]  /*14bf0*/  SHF.R.S32.HI R7, RZ, 0x1f, R6 ;  /* 0x0000001fff077819 */ /* 0x000fc40000011406 */
[----:B------:R-:W-:-:S03]  /*14c00*/  ISETP.GE.OR P4, PT, R0, UR4, P1 ;  /* 0x0000000400007c0c */ /* 0x000fc60008f86670 */
[----:B------:R-:W-:Y:S01]  /*14c10*/  IMAD R7, R7, c[0x0][0x3d8], RZ ;  /* 0x0000f60007077a24 */ /* 0x000fe200078e02ff */
[----:B------:R-:W-:Y:S01]  /*14c20*/  SHF.R.S32.HI R16, RZ, 0x1f, R18 ;  /* 0x0000001fff107819 */ /* 0x000fe20000011412 */
[----:B------:R-:W-:Y:S01]  /*14c30*/  IMAD.WIDE.U32 R4, R6, c[0x0][0x3d8], R4 ;  /* 0x0000f60006047a25 */ /* 0x000fe200078e0004 */
[C---:B----4-:R-:W-:Y:S02]  /*14c40*/  IADD3 R3, R0.reuse, 0x8, RZ ;  /* 0x0000000800037810 */ /* 0x050fe40007ffe0ff */
[C---:B-1----:R-:W-:Y:S02]  /*14c50*/  IADD3 R2, R0.reuse, 0x40, RZ ;  /* 0x0000004000027810 */ /* 0x042fe40007ffe0ff */
[----:B------:R-:W-:Y:S02]  /*14c60*/  IADD3 R0, R0, 0x48, RZ ;  /* 0x0000004800007810 */ /* 0x000fe40007ffe0ff */
[----:B------:R-:W-:Y:S02]  /*14c70*/  ISETP.GE.OR P3, PT, R3, UR4, P1 ;  /* 0x0000000403007c0c */ /* 0x000fe40008f66670 */
[----:B------:R-:W-:-:S02]  /*14c80*/  ISETP.GE.OR P2, PT, R2, UR4, P1 ;  /* 0x0000000402007c0c */ /* 0x000fc40008f46670 */
[----:B------:R-:W-:Y:S01]  /*14c90*/  ISETP.GE.OR P1, PT, R0, UR4, P1 ;  /* 0x0000000400007c0c */ /* 0x000fe20008f26670 */
[----:B------:R-:W-:Y:S01]  /*14ca0*/  IMAD R7, R6, c[0x0][0x3dc], R7 ;  /* 0x0000f70006077a24 */ /* 0x000fe200078e0207 */
[----:B------:R-:W-:Y:S01]  /*14cb0*/  LEA.HI R16, R16, R18, RZ, 0x3 ;  /* 0x0000001210107211 */ /* 0x000fe200078f18ff */
[----:B------:R-:W-:Y:S01]  /*14cc0*/  @!P4 ST.E [R14.64], R32 ;  /* 0x000000200e00c985 */ /* 0x000fe2000c101906 */
[----:B------:R-:W-:Y:S01]  /*14cd0*/  LEA R2, P0, R4, c[0x0][0x380], 0x1 ;  /* 0x0000e00004027a11 */ /* 0x000fe200078008ff */
[----:B------:R-:W-:Y:S01]  /*14ce0*/  IMAD.IADD R0, R5, 0x1, R7 ;  /* 0x0000000105007824 */ /* 0x000fe200078e0207 */
[----:B------:R-:W-:-:S03]  /*14cf0*/  SHF.R.S32.HI R16, RZ, 0x3, R16 ;  /* 0x00000003ff107819 */ /* 0x000fc60000011410 */
[----:B--2---:R-:W-:Y:S01]  /*14d00*/  @!P3 ST.E [R12.64], R33 ;  /* 0x000000210c00b985 */ /* 0x004fe2000c101906 */
[----:B------:R-:W-:-:S03]  /*14d10*/  LEA.HI.X R0, R4, c[0x0][0x384], R0, 0x1, P0 ;  /* 0x0000e10004007a11 */ /* 0x000fc600000f0c00 */
[----:B---3--:R-:W-:Y:S01]  /*14d20*/  @!P2 ST.E [R10.64], R34 ;  /* 0x000000220a00a985 */ /* 0x008fe2000c101906 */
[----:B------:R-:W-:-:S03]  /*14d30*/  IMAD.IADD R3, R16, 0x1, R17 ;  /* 0x0000000110037824 */ /* 0x000fc600078e0211 */
[----:B------:R-:W-:Y:S04]  /*14d40*/  @!P1 ST.E [R8.64], R31 ;  /* 0x0000001f08009985 */ /* 0x000fe8000c101906 */
[----:B------:R-:W1:Y:S04]  /*14d50*/  SHFL.IDX PT, R8, R2, RZ, 0x181f ;  /* 0x00181fff02087589 */ /* 0x000e6800000e0000 */
[----:B------:R-:W-:Y:S01]  /*14d60*/  LDS.128 R20, [R243+0x80] ;  /* 0x00008000f3147984 */ /* 0x000fe20000000c00 */
[----:B------:R-:W-:-:S03]  /*14d70*/  IADD3 R4, R3, 0x10, RZ ;  /* 0x0000001003047810 */ /* 0x000fc60007ffe0ff */
[----:B------:R-:W2:Y:S04]  /*14d80*/  SHFL.IDX PT, R7, R0, RZ, 0x181f ;  /* 0x00181fff00077589 */ /* 0x000ea800000e0000 */
[----:B------:R-:W3:Y:S04]  /*14d90*/  SHFL.IDX PT, R6, R2, 0x1, 0x181f ;  /* 0x00381f0002067f89 */ /* 0x000ee800000e0000 */
[----:B------:R-:W4:Y:S01]  /*14da0*/  SHFL.IDX PT, R5, R2, 0x2, 0x181f ;  /* 0x00581f0002057f89 */ /* 0x000f2200000e0000 */
[----:B------:R-:W-:-:S03]  /*14db0*/  ISETP.GE.OR P2, PT, R4, UR4, P5 ;  /* 0x0000000404007c0c */ /* 0x000fc6000af46670 */
[----:B------:R-:W4:Y:S01]  /*14dc0*/  SHFL.IDX PT, R11, R0, 0x1, 0x181f ;  /* 0x00381f00000b7f89 */ /* 0x000f2200000e0000 */
[----:B------:R-:W-:-:S03]  /*14dd0*/  ISETP.GE.OR P3, PT, R3, UR4, P5 ;  /* 0x0000000403007c0c */ /* 0x000fc6000af66670 */
[----:B------:R-:W4:Y:S01]  /*14de0*/  SHFL.IDX PT, R10, R0, 0x2, 0x181f ;  /* 0x00581f00000a7f89 */ /* 0x000f2200000e0000 */
[----:B------:R-:W-:-:S03]  /*14df0*/  IADD3 R4, R3, 0x20, RZ ;  /* 0x0000002003047810 */ /* 0x000fc60007ffe0ff */
[----:B------:R-:W4:Y:S01]  /*14e00*/  LDS.128 R16, [R243+0x880] ;  /* 0x00088000f3107984 */ /* 0x000f220000000c00 */
[----:B------:R-:W-:-:S03]  /*14e10*/  ISETP.GE.OR P0, PT, R4, UR4, P5 ;  /* 0x0000000404007c0c */ /* 0x000fc6000af06670 */
[----:B------:R-:W4:Y:S02]  /*14e20*/  LDS.128 R12, [R243+0x1080] ;  /* 0x00108000f30c7984 */ /* 0x000f240000000c00 */
[C---:B-1----:R-:W-:Y:S02]  /*14e30*/  @!P3 LEA R8, P4, R242.reuse, R8, 0x1 ;  /* 0x00000008f208b211 */ /* 0x042fe400078808ff */
[----:B------:R-:W-:Y:S01]  /*14e40*/  LDS.128 R24, [R243+0x1880] ;  /* 0x00188000f3187984 */ /* 0x000fe20000000c00 */
[C---:B------:R-:W-:Y:S02]  /*14e50*/  IADD3 R29, R3.reuse, 0x30, RZ ;  /* 0x00000030031d7810 */ /* 0x040fe40007ffe0ff */
[C---:B--2---:R-:W-:Y:S01]  /*14e60*/  @!P3 LEA.HI.X R9, R242.reuse, R7, R48, 0x1, P4 ;  /* 0x00000007f209b211 */ /* 0x044fe200020f0c30 */
[----:B------:R-:W1:Y:S01]  /*14e70*/  SHFL.IDX PT, R45, R2, 0x3, 0x181f ;  /* 0x00781f00022d7f89 */ /* 0x000e6200000e0000 */
[C---:B---3--:R-:W-:Y:S02]  /*14e80*/  @!P2 LEA R6, P1, R242.reuse, R6, 0x1 ;  /* 0x00000006f206a211 */ /* 0x048fe400078208ff */
[----:B------:R-:W-:Y:S01]  /*14e90*/  IADD3 R28, R3, 0x40, RZ ;  /* 0x00000040031c7810 */ /* 0x000fe20007ffe0ff */
[----:B------:R-:W2:Y:S01]  /*14ea0*/  SHFL.IDX PT, R46, R0, 0x3, 0x181f ;  /* 0x00781f00002e7f89 */ /* 0x000ea200000e0000 */
[----:B----4-:R-:W-:-:S02]  /*14eb0*/  @!P0 LEA R4, P4, R242, R5, 0x1 ;  /* 0x00000005f2048211 */ /* 0x010fc400078808ff */
[C-C-:B------:R-:W-:Y:S01]  /*14ec0*/  @!P2 LEA.HI.X R7, R242.reuse, R11, R48.reuse, 0x1, P1 ;  /* 0x0000000bf207a211 */ /* 0x140fe200008f0c30 */
[----:B------:R-:W-:Y:S01]  /*14ed0*/  LDS.128 R32, [R243+0x2880] ;  /* 0x00288000f3207984 */ /* 0x000fe20000000c00 */
[----:B------:R-:W-:Y:S02]  /*14ee0*/  @!P0 LEA.HI.X R5, R242, R10, R48, 0x1, P4 ;  /* 0x0000000af2058211 */ /* 0x000fe400020f0c30 */
[----:B------:R-:W-:Y:S01]  /*14ef0*/  ISETP.GE.OR P1, PT, R29, UR4, P5 ;  /* 0x000000041d007c0c */ /* 0x000fe2000af26670 */
[----:B------:R-:W-:Y:S01]  /*14f00*/  LDS.128 R36, [R243+0x3080] ;  /* 0x00308000f3247984 */ /* 0x000fe20000000c00 */
[----:B------:R-:W-:-:S03]  /*14f10*/  ISETP.GE.OR P4, PT, R28, UR4, P5 ;  /* 0x000000041c007c0c */ /* 0x000fc6000af86670 */
[----:B------:R-:W-:Y:S04]  /*14f20*/  LDS.128 R28, [R243+0x2080] ;  /* 0x00208000f31c7984 */ /* 0x000fe80000000c00 */
[----:B------:R-:W3:Y:S04]  /*14f30*/  SHFL.IDX PT, R44, R2, 0x4, 0x181f ;  /* 0x00981f00022c7f89 */ /* 0x000ee800000e0000 */
[----:B------:R-:W-:Y:S04]  /*14f40*/  LDS.128 R40, [R243+0x3880] ;  /* 0x00388000f3287984 */ /* 0x000fe80000000c00 */
[----:B------:R4:W-:Y:S04]  /*14f50*/  @!P3 ST.E.128 [R8.64], R20 ;  /* 0x000000140800b985 */ /* 0x0009e8000c101d06 */
[----:B------:R-:W1:Y:S04]  /*14f60*/  SHFL.IDX PT, R9, R2, 0x5, 0x181f ;  /* 0x00b81f0002097f89 */ /* 0x000e6800000e0000 */
[----:B------:R-:W1:Y:S04]  /*14f70*/  SHFL.IDX PT, R11, R0, 0x4, 0x181f ;  /* 0x00981f00000b7f89 */ /* 0x000e6800000e0000 */
[----:B------:R-:W-:Y:S04]  /*14f80*/  SHFL.IDX PT, R10, R2, 0x6, 0x181f ;  /* 0x00d81f00020a7f89 */ /* 0x000fe800000e0000 */
[----:B------:R-:W1:Y:S04]  /*14f90*/  SHFL.IDX PT, R21, R0, 0x5, 0x181f ;  /* 0x00b81f0000157f89 */ /* 0x000e6800000e0000 */
[----:B------:R-:W1:Y:S04]  /*14fa0*/  SHFL.IDX PT, R20, R0, 0x6, 0x181f ;  /* 0x00d81f0000147f89 */ /* 0x000e6800000e0000 */
[----:B------:R-:W-:Y:S01]  /*14fb0*/  @!P2 ST.E.128 [R6.64], R16 ;  /* 0x000000100600a985 */ /* 0x000fe2000c101d06 */
[----:B----4-:R-:W-:-:S02]  /*14fc0*/  IADD3 R22, R3, 0x50, RZ ;  /* 0x0000005003167810 */ /* 0x010fc40007ffe0ff */
[C---:B------:R-:W-:Y:S02]  /*14fd0*/  IADD3 R8, R3.reuse, 0x60, RZ ;  /* 0x0000006003087810 */ /* 0x040fe40007ffe0ff */
[----:B------:R-:W-:Y:S01]  /*14fe0*/  ISETP.GE.OR P3, PT, R22, UR4, P5 ;  /* 0x0000000416007c0c */ /* 0x000fe2000af66670 */
[----:B------:R1:W-:Y:S01]  /*14ff0*/  @!P0 ST.E.128 [R4.64], R12 ;  /* 0x0000000c04008985 */ /* 0x0003e2000c101d06 */
[----:B------:R-:W-:Y:S02]  /*15000*/  ISETP.GE.OR P2, PT, R8, UR4, P5 ;  /* 0x0000000408007c0c */ /* 0x000fe4000af46670 */
[----:B------:R-:W-:-:S04]  /*15010*/  IADD3 R3, R3, 0x70, RZ ;  /* 0x0000007003037810 */ /* 0x000fc80007ffe0ff */
[----:B------:R-:W-:Y:S02]  /*15020*/  ISETP.GE.OR P5, PT, R3, UR4, P5 ;  /* 0x0000000403007c0c */ /* 0x000fe4000afa6670 */
[----:B-1----:R-:W-:-:S04]  /*15030*/  @!P1 LEA R4, P0, R242, R45, 0x1 ;  /* 0x0000002df2049211 */ /* 0x002fc800078008ff */
[C---:B--2---:R-:W-:Y:S02]  /*15040*/  @!P1 LEA.HI.X R5, R242.reuse, R46, R48, 0x1, P0 ;  /* 0x0000002ef2059211 */ /* 0x044fe400000f0c30 */
[----:B---3--:R-:W-:-:S03]  /*15050*/  @!P4 LEA R8, P0, R242, R44, 0x1 ;  /* 0x0000002cf208c211 */ /* 0x008fc600078008ff */
[----:B------:R1:W-:Y:S01]  /*15060*/  @!P1 ST.E.128 [R4.64], R24 ;  /* 0x0000001804009985 */ /* 0x0003e2000c101d06 */
[C---:B------:R-:W-:Y:S02]  /*15070*/  @!P3 LEA R6, P1, R242.reuse, R9, 0x1 ;  /* 0x00000009f206b211 */ /* 0x040fe400078208ff */
[C-C-:B------:R-:W-:Y:S02]  /*15080*/  @!P4 LEA.HI.X R9, R242.reuse, R11, R48.reuse, 0x1, P0 ;  /* 0x0000000bf209c211 */ /* 0x140fe400000f0c30 */
[----:B------:R-:W-:-:S03]  /*15090*/  @!P3 LEA.HI.X R7, R242, R21, R48, 0x1, P1 ;  /* 0x00000015f207b211 */ /* 0x000fc600008f0c30 */
[----:B------:R2:W-:Y:S04]  /*150a0*/  @!P4 ST.E.128 [R8.64], R28 ;  /* 0x0000001c0800c985 */ /* 0x0005e8000c101d06 */
[----:B------:R2:W-:Y:S01]  /*150b0*/  @!P3 ST.E.128 [R6.64], R32 ;  /* 0x000000200600b985 */ /* 0x0005e2000c101d06 */
[----:B-1----:R-:W-:-:S04]  /*150c0*/  @!P2 LEA R4, P0, R242, R10, 0x1 ;  /* 0x0000000af204a211 */ /* 0x002fc800078008ff */
[----:B------:R-:W-:-:S05]  /*150d0*/  @!P2 LEA.HI.X R5, R242, R20, R48, 0x1, P0 ;  /* 0x00000014f205a211 */ /* 0x000fca00000f0c30 */
[----:B------:R2:W-:Y:S04]  /*150e0*/  @!P2 ST.E.128 [R4.64], R36 ;  /* 0x000000240400a985 */ /* 0x0005e8000c101d06 */
[----:B------:R-:W1:Y:S04]  /*150f0*/  SHFL.IDX PT, R2, R2, 0x7, 0x181f ;  /* 0x00f81f0002027f89 */ /* 0x000e6800000e0000 */
[----:B------:R-:W3:Y:S01]  /*15100*/  SHFL.IDX PT, R0, R0, 0x7, 0x181f ;  /* 0x00f81f0000007f89 */ /* 0x000ee200000e0000 */
[----:B------:R-:W-:Y:S05]  /*15110*/  @P5 BRA `(.L_x_571) ;  /* 0x00000a0000005947 */ /* 0x000fea0003800000 */
[----:B-1----:R-:W-:-:S04]  /*15120*/  LEA R2, P0, R242, R2, 0x1 ;  /* 0x00000002f2027211 */ /* 0x002fc800078008ff */
[----:B---3--:R-:W-:-:S05]  /*15130*/  LEA.HI.X R3, R242, R0, R48, 0x1, P0 ;  /* 0x00000000f2037211 */ /* 0x008fca00000f0c30 */
[----:B------:R1:W-:Y:S01]  /*15140*/  ST.E.128 [R2.64], R40 ;  /* 0x0000002802007985 */ /* 0x0003e2000c101d06 */
[----:B------:R-:W-:Y:S05]  /*15150*/  BRA `(.L_x_571) ;  /* 0x000009c000007947 */ /* 0x000fea0003800000 */
.L_x_569:
[----:B------:R-:W2:Y:S04]  /*15160*/  LDL R2, [R1+0x64] ;  /* 0x0000640001027983 */ /* 0x000ea80000100800 */
[----:B------:R-:W3:Y:S04]  /*15170*/  LDL R0, [R1+0x60] ;  /* 0x0000600001007983 */ /* 0x000ee80000100800 */
[----:B------:R-:W4:Y:S04]  /*15180*/  LDL R4, [R1+0x5c] ;  /* 0x00005c0001047983 */ /* 0x000f280000100800 */
[----:B------:R-:W1:Y:S01]  /*15190*/  S2R R3, SR_TID.X ;  /* 0x0000000000037919 */ /* 0x000e620000002100 */
[----:B------:R-:W-:Y:S01]  /*151a0*/  BSSY B0, `(.L_x_572) ;  /* 0x0000026000007945 */ /* 0x000fe20003800000 */
[----:B-1----:R-:W-:Y:S01]  /*151b0*/  ISETP.GE.AND P0, PT, R3, 0x80, PT ;  /* 0x000000800300780c */ /* 0x002fe20003f06270 */
[----:B--2---:R-:W-:-:S02]  /*151c0*/  IMAD.MOV.U32 R12, RZ, RZ, R2 ;  /* 0x000000ffff0c7224 */ /* 0x004fc400078e0002 */
[----:B---3--:R-:W-:-:S03]  /*151d0*/  IMAD.MOV.U32 R11, RZ, RZ, R0 ;  /* 0x000000ffff0b7224 */ /* 0x008fc600078e0000 */
[----:B------:R-:W-:Y:S01]  /*151e0*/  SHF.R.S32.HI R7, RZ, 0x1f, R12 ;  /* 0x0000001fff077819 */ /* 0x000fe2000001140c */
[----:B----4-:R-:W-:Y:S01]  /*151f0*/  IMAD.MOV.U32 R13, RZ, RZ, R4 ;  /* 0x000000ffff0d7224 */ /* 0x010fe200078e0004 */
[----:B------:R-:W-:-:S05]  /*15200*/  SHF.R.S32.HI R10, RZ, 0x1f, R11 ;  /* 0x0000001fff0a7819 */ /* 0x000fca000001140b */
[----:B------:R-:W-:Y:S05]  /*15210*/  @P0 BRA `(.L_x_573) ;  /* 0x000001e000000947 */ /* 0x000fea0003800000 */
[----:B------:R-:W-:Y:S02]  /*15220*/  MOV R2, c[0x0][0x4e8] ;  /* 0x00013a0000027a02 */ /* 0x000fe40000000f00 */
[----:B------:R-:W-:-:S03]  /*15230*/  IADD3 R6, R13, R3, RZ ;  /* 0x000000030d067210 */ /* 0x000fc60007ffe0ff */
[----:B------:R-:W-:-:S05]  /*15240*/  IMAD R0, R2, c[0x0][0x388], RZ ;  /* 0x0000e20002007a24 */ /* 0x000fca00078e02ff */
[----:B------:R-:W-:-:S13]  /*15250*/  ISETP.GE.AND P0, PT, R6, R0, PT ;  /* 0x000000000600720c */ /* 0x000fda0003f06270 */
[----:B------:R-:W-:Y:S05]  /*15260*/  @P0 BRA `(.L_x_573) ;  /* 0x0000019000000947 */ /* 0x000fea0003800000 */
[----:B------:R-:W-:Y:S01]  /*15270*/  ISETP.NE.AND P0, PT, R2, 0x1, PT ;  /* 0x000000010200780c */ /* 0x000fe20003f05270 */
[----:B------:R-:W-:Y:S01]  /*15280*/  IMAD R4, R7, c[0x0][0x490], RZ ;  /* 0x0001240007047a24 */ /* 0x000fe200078e02ff */
[----:B------:R-:W-:Y:S01]  /*15290*/  MOV R0, R6 ;  /* 0x0000000600007202 */ /* 0x000fe20000000f00 */
[----:B------:R-:W-:-:S04]  /*152a0*/  IMAD.WIDE.U32 R2, R12, c[0x0][0x490], RZ ;  /* 0x000124000c027a25 */ /* 0x000fc800078e00ff */
[----:B------:R-:W-:Y:S02]  /*152b0*/  IMAD R4, R12, c[0x0][0x494], R4 ;  /* 0x000125000c047a24 */ /* 0x000fe400078e0204 */
[----:B------:R-:W-:-:S03]  /*152c0*/  IMAD R9, R10, c[0x0][0x498], RZ ;  /* 0x000126000a097a24 */ /* 0x000fc600078e02ff */
[----:B------:R-:W-:Y:S01]  /*152d0*/  IADD3 R3, R3, R4, RZ ;  /* 0x0000000403037210 */ /* 0x000fe20007ffe0ff */
[----:B------:R-:W-:-:S05]  /*152e0*/  @P0 IMAD.HI.U32 R5, R6, c[0x0][0x4ec], RZ ;  /* 0x00013b0006050a27 */ /* 0x000fca00078e00ff */
[----:B------:R-:W-:Y:S01]  /*152f0*/  @P0 SHF.R.U32.HI R0, RZ, c[0x0][0x4f0], R5 ;  /* 0x00013c00ff000a19 */ /* 0x000fe20000011605 */
[----:B------:R-:W-:-:S03]  /*15300*/  IMAD.WIDE.U32 R4, R11, c[0x0][0x498], R2 ;  /* 0x000126000b047a25 */ /* 0x000fc600078e0002 */
[C---:B------:R-:W-:Y:S01]  /*15310*/  IADD3 R8, -R0.reuse, RZ, RZ ;  /* 0x000000ff00087210 */ /* 0x040fe20007ffe1ff */
[----:B------:R-:W-:Y:S01]  /*15320*/  IMAD R3, R11, c[0x0][0x49c], R9 ;  /* 0x000127000b037a24 */ /* 0x000fe200078e0209 */
[----:B------:R-:W-:-:S03]  /*15330*/  IADD3 R4, P0, R0, R4, RZ ;  /* 0x0000000400047210 */ /* 0x000fc60007f1e0ff */
[----:B------:R-:W-:Y:S01]  /*15340*/  IMAD R2, R8, c[0x0][0x4e8], R6 ;  /* 0x00013a0008027a24 */ /* 0x000fe200078e0206 */
[----:B------:R-:W-:-:S04]  /*15350*/  SHF.R.S32.HI R6, RZ, 0x1f, R0 ;  /* 0x0000001fff067819 */ /* 0x000fc80000011400 */
[----:B------:R-:W-:Y:S02]  /*15360*/  SHF.R.S32.HI R0, RZ, 0x1f, R2 ;  /* 0x0000001fff007819 */ /* 0x000fe40000011402 */
[----:B------:R-:W-:-:S03]  /*15370*/  IADD3.X R5, R6, R5, R3, P0, !PT ;  /* 0x0000000506057210 */ /* 0x000fc600007fe403 */
[----:B------:R-:W-:-:S04]  /*15380*/  IMAD R0, R0, c[0x0][0x488], RZ ;  /* 0x0001220000007a24 */ /* 0x000fc800078e02ff */
[C---:B------:R-:W-:Y:S02]  /*15390*/  IMAD R0, R2.reuse, c[0x0][0x48c], R0 ;  /* 0x0001230002007a24 */ /* 0x040fe400078e0200 */
[----:B------:R-:W-:-:S05]  /*153a0*/  IMAD.WIDE.U32 R2, R2, c[0x0][0x488], R4 ;  /* 0x0001220002027a25 */ /* 0x000fca00078e0004 */
[----:B------:R-:W-:Y:S02]  /*153b0*/  IADD3 R0, R3, R0, RZ ;  /* 0x0000000003007210 */ /* 0x000fe40007ffe0ff */
[----:B------:R-:W-:-:S04]  /*153c0*/  LEA R4, P0, R2, c[0x0][0x450], 0x2 ;  /* 0x0001140002047a11 */ /* 0x000fc800078010ff */
[----:B------:R-:W-:Y:S02]  /*153d0*/  LEA.HI.X R5, R2, c[0x0][0x454], R0, 0x2, P0 ;  /* 0x0001150002057a11 */ /* 0x000fe400000f1400 */
[----:B------:R-:W-:-:S05]  /*153e0*/  MOV R0, 0xff800000 ;  /* 0xff80000000007802 */ /* 0x000fca0000000f00 */
[----:B------:R1:W-:Y:S02]  /*153f0*/  STG.E [R4.64], R0 ;  /* 0x0000000004007986 */ /* 0x0003e4000c101906 */
.L_x_573:
[----:B------:R-:W-:Y:S05]  /*15400*/  BSYNC B0 ;  /* 0x0000000000007941 */ /* 0x000fea0003800000 */
.L_x_572:
[----:B------:R-:W2:Y:S01]  /*15410*/  LDL R2, [R1+0x30] ;  /* 0x0000300001027983 */ /* 0x000ea20000100800 */
[----:B-1----:R-:W-:Y:S01]  /*15420*/  MOV R0, c[0x0][0x4e8] ;  /* 0x00013a0000007a02 */ /* 0x002fe20000000f00 */
[----:B------:R-:W-:-:S03]  /*15430*/  IMAD R6, R10, c[0x0][0x3f0], RZ ;  /* 0x0000fc000a067a24 */ /* 0x000fc600078e02ff */
[----:B------:R-:W-:Y:S01]  /*15440*/  ISETP.NE.AND P0, PT, R0, 0x1, PT ;  /* 0x000000010000780c */ /* 0x000fe20003f05270 */
[----:B------:R-:W-:Y:S02]  /*15450*/  IMAD R0, R7, c[0x0][0x3e8], RZ ;  /* 0x0000fa0007007a24 */ /* 0x000fe400078e02ff */
[----:B------:R-:W-:Y:S02]  /*15460*/  IMAD R8, R11, c[0x0][0x3f4], R6 ;  /* 0x0000fd000b087a24 */ /* 0x000fe400078e0206 */
[----:B------:R-:W-:Y:S01]  /*15470*/  IMAD R5, R12, c[0x0][0x3ec], R0 ;  /* 0x0000fb000c057a24 */ /* 0x000fe200078e0200 */
[----:B--2---:R-:W-:Y:S01]  /*15480*/  IADD3 R4, R2, R13, RZ ;  /* 0x0000000d02047210 */ /* 0x004fe20007ffe0ff */
[----:B------:R-:W-:-:S03]  /*15490*/  IMAD.WIDE.U32 R2, R12, c[0x0][0x3e8], RZ ;  /* 0x0000fa000c027a25 */ /* 0x000fc600078e00ff */
[----:B------:R-:W-:-:S03]  /*154a0*/  MOV R0, R4 ;  /* 0x0000000400007202 */ /* 0x000fc60000000f00 */
[----:B------:R-:W-:Y:S01]  /*154b0*/  @P0 IMAD.HI.U32 R7, R4, c[0x0][0x4ec], RZ ;  /* 0x00013b0004070a27 */ /* 0x000fe200078e00ff */
[----:B------:R-:W-:-:S04]  /*154c0*/  IADD3 R3, R3, R5, RZ ;  /* 0x0000000503037210 */ /* 0x000fc80007ffe0ff */
[----:B------:R-:W-:Y:S01]  /*154d0*/  @P0 SHF.R.U32.HI R0, RZ, c[0x0][0x4f0], R7 ;  /* 0x00013c00ff000a19 */ /* 0x000fe20000011607 */
[----:B------:R-:W-:Y:S01]  /*154e0*/  IMAD.WIDE.U32 R2, R11, c[0x0][0x3f0], R2 ;  /* 0x0000fc000b027a25 */ /* 0x000fe200078e0002 */
[----:B------:R-:W-:Y:S02]  /*154f0*/  ISETP.GE.AND P0, PT, R242, c[0x0][0x3c8], PT ;  /* 0x0000f200f2007a0c */ /* 0x000fe40003f06270 */
[----:B------:R-:W-:Y:S02]  /*15500*/  SHF.R.S32.HI R6, RZ, 0x1f, R0 ;  /* 0x0000001fff067819 */ /* 0x000fe40000011400 */
[----:B------:R-:W-:Y:S02]  /*15510*/  IADD3 R5, -R0, RZ, RZ ;  /* 0x000000ff00057210 */ /* 0x000fe40007ffe1ff */
[----:B------:R-:W-:Y:S01]  /*15520*/  IADD3 R3, R3, R8, RZ ;  /* 0x0000000803037210 */ /* 0x000fe20007ffe0ff */
[----:B------:R-:W-:Y:S02]  /*15530*/  IMAD R6, R6, c[0x0][0x3e0], RZ ;  /* 0x0000f80006067a24 */ /* 0x000fe400078e02ff */
[----:B------:R-:W-:-:S02]  /*15540*/  IMAD R4, R5, c[0x0][0x4e8], R4 ;  /* 0x00013a0005047a24 */ /* 0x000fc400078e0204 */
        /* <DEDUP_REMOVED lines=12> */
.L_x_618:
[----:B------:R-:W-:Y:S05]  /*15610*/  BRA.DIV ~URZ, `(.L_x_575) ;  /* 0x00005ad27f007947 */ /* 0x000fea000b800000 */
[----:B------:R3:W4:Y:S02]  /*15620*/  SHFL.IDX PT, R2, R5, RZ, 0x181f ;  /* 0x00181fff05027589 */ /* 0x00072400000e0000 */
.L_x_619:
[----:B------:R-:W5:Y:S04]  /*15630*/  LDL.LU R3, [R1+0x5c] ;  /* 0x00005c0001037983 */ /* 0x000f680000300800 */
[----:B------:R-:W1:Y:S02]  /*15640*/  S2R R7, SR_TID.X ;  /* 0x0000000000077919 */ /* 0x000e640000002100 */
[----:B-1----:R-:W-:-:S04]  /*15650*/  SHF.R.S32.HI R0, RZ, 0x1f, R7 ;  /* 0x0000001fff007819 */ /* 0x002fc80000011407 */
[----:B------:R-:W-:Y:S01]  /*15660*/  LEA.HI R0, R0, R7, RZ, 0x3 ;  /* 0x0000000700007211 */ /* 0x000fe200078f18ff */
[----:B------:R-:W-:-:S03]  /*15670*/  IMAD.MOV.U32 R7, RZ, RZ, c[0x0][0x4e8] ;  /* 0x00013a00ff077624 */ /* 0x000fc600078e00ff */
[----:B------:R-:W-:Y:S01]  /*15680*/  SHF.R.S32.HI R0, RZ, 0x3, R0 ;  /* 0x00000003ff007819 */ /* 0x000fe20000011400 */
[----:B------:R-:W-:Y:S01]  /*15690*/  IMAD R7, R7, c[0x0][0x388], RZ ;  /* 0x0000e20007077a24 */ /* 0x000fe200078e02ff */
[----:B------:R-:W-:-:S03]  /*156a0*/  SHF.R.S32.HI R8, RZ, 0x1f, R242 ;  /* 0x0000001fff087819 */ /* 0x000fc600000114f2 */
[----:B-----5:R-:W-:-:S05]  /*156b0*/  IMAD.IADD R0, R0, 0x1, R3 ;  /* 0x0000000100007824 */ /* 0x020fca00078e0203 */
[----:B------:R-:W-:-:S13]  /*156c0*/  ISETP.GE.OR P2, PT, R0, R7, P0 ;  /* 0x000000070000720c */ /* 0x000fda0000746670 */
[----:B----4-:R-:W-:-:S04]  /*156d0*/  @!P2 LEA R2, P1, R242, R2, 0x1 ;  /* 0x00000002f202a211 */ /* 0x010fc800078208ff */
[----:B--2---:R-:W-:-:S05]  /*156e0*/  @!P2 LEA.HI.X R3, R242, R6, R8, 0x1, P1 ;  /* 0x00000006f203a211 */ /* 0x004fca00008f0c08 */
[----:B------:R1:W-:Y:S01]  /*156f0*/  @!P2 ST.E.128 [R2.64], RZ ;  /* 0x000000ff0200a985 */ /* 0x0003e2000c101d06 */
[----:B------:R-:W-:Y:S05]  /*15700*/  BRA.DIV ~URZ, `(.L_x_576) ;  /* 0x00005a527f007947 */ /* 0x000fea000b800000 */
[----:B------:R2:W4:Y:S04]  /*15710*/  SHFL.IDX PT, R6, R4, 0x1, 0x181f ;  /* 0x00381f0004067f89 */ /* 0x00052800000e0000 */
[----:B-1----:R2:W1:Y:S02]  /*15720*/  SHFL.IDX PT, R2, R5, 0x1, 0x181f ;  /* 0x00381f0005027f89 */ /* 0x00246400000e0000 */
.L_x_620:
[----:B------:R-:W-:Y:S02]  /*15730*/  IADD3 R3, R0, 0x10, RZ ;  /* 0x0000001000037810 */ /* 0x000fe40007ffe0ff */
[----:B------:R-:W-:Y:S02]  /*15740*/  SHF.R.S32.HI R8, RZ, 0x1f, R242 ;  /* 0x0000001fff087819 */ /* 0x000fe400000114f2 */
[----:B------:R-:W-:-:S13]  /*15750*/  ISETP.GE.OR P2, PT, R3, R7, P0 ;  /* 0x000000070300720c */ /* 0x000fda0000746670 */
[----:B-1----:R-:W-:-:S04]  /*15760*/  @!P2 LEA R2, P1, R242, R2, 0x1 ;  /* 0x00000002f202a211 */ /* 0x002fc800078208ff */
[----:B----4-:R-:W-:-:S05]  /*15770*/  @!P2 LEA.HI.X R3, R242, R6, R8, 0x1, P1 ;  /* 0x00000006f203a211 */ /* 0x010fca00008f0c08 */
[----:B------:R1:W-:Y:S01]  /*15780*/  @!P2 ST.E.128 [R2.64], RZ ;  /* 0x000000ff0200a985 */ /* 0x0003e2000c101d06 */
[----:B------:R-:W-:Y:S05]  /*15790*/  BRA.DIV ~URZ, `(.L_x_577) ;  /* 0x00005a927f007947 */ /* 0x000fea000b800000 */
[----:B------:R4:W1:Y:S02]  /*157a0*/  SHFL.IDX PT, R6, R4, 0x2, 0x181f ;  /* 0x00581f0004067f89 */ /* 0x00086400000e0000 */
.L_x_621:
[----:B------:R-:W-:Y:S05]  /*157b0*/  BRA.DIV ~URZ, `(.L_x_578) ;  /* 0x00005ae27f007947 */ /* 0x000fea000b800000 */
[----:B-1----:R1:W2:Y:S02]  /*157c0*/  SHFL.IDX PT, R2, R5, 0x2, 0x181f ;  /* 0x00581f0005027f89 */ /* 0x0022a400000e0000 */
.L_x_622:
[----:B------:R-:W-:Y:S02]  /*157d0*/  IADD3 R3, R0, 0x20, RZ ;  /* 0x0000002000037810 */ /* 0x000fe40007ffe0ff */
[----:B------:R-:W-:Y:S02]  /*157e0*/  SHF.R.S32.HI R8, RZ, 0x1f, R242 ;  /* 0x0000001fff087819 */ /* 0x000fe400000114f2 */
[----:B------:R-:W-:-:S13]  /*157f0*/  ISETP.GE.OR P2, PT, R3, R7, P0 ;  /* 0x000000070300720c */ /* 0x000fda0000746670 */
[----:B--2---:R-:W-:-:S04]  /*15800*/  @!P2 LEA R2, P1, R242, R2, 0x1 ;  /* 0x00000002f202a211 */ /* 0x004fc800078208ff */
[----:B------:R-:W-:-:S05]  /*15810*/  @!P2 LEA.HI.X R3, R242, R6, R8, 0x1, P1 ;  /* 0x00000006f203a211 */ /* 0x000fca00008f0c08 */
[----:B------:R2:W-:Y:S01]  /*15820*/  @!P2 ST.E.128 [R2.64], RZ ;  /* 0x000000ff0200a985 */ /* 0x0005e2000c101d06 */
[----:B------:R-:W-:Y:S05]  /*15830*/  BRA.DIV ~URZ, `(.L_x_579) ;  /* 0x00005ad27f007947 */ /* 0x000fea000b800000 */
[----:B------:R1:W2:Y:S04]  /*15840*/  SHFL.IDX PT, R6, R4, 0x3, 0x181f ;  /* 0x00781f0004067f89 */ /* 0x0002a800000e0000 */
[----:B--2---:R1:W2:Y:S02]  /*15850*/  SHFL.IDX PT, R2, R5, 0x3, 0x181f ;  /* 0x00781f0005027f89 */ /* 0x0042a400000e0000 */
.L_x_623:
[----:B------:R-:W-:Y:S02]  /*15860*/  IADD3 R3, R0, 0x30, RZ ;  /* 0x0000003000037810 */ /* 0x000fe40007ffe0ff */
[----:B------:R-:W-:Y:S02]  /*15870*/  SHF.R.S32.HI R8, RZ, 0x1f, R242 ;  /* 0x0000001fff087819 */ /* 0x000fe400000114f2 */
[----:B------:R-:W-:-:S13]  /*15880*/  ISETP.GE.OR P2, PT, R3, R7, P0 ;  /* 0x000000070300720c */ /* 0x000fda0000746670 */
[----:B--2---:R-:W-:-:S04]  /*15890*/  @!P2 LEA R2, P1, R242, R2, 0x1 ;  /* 0x00000002f202a211 */ /* 0x004fc800078208ff */
[----:B------:R-:W-:-:S05]  /*158a0*/  @!P2 LEA.HI.X R3, R242, R6, R8, 0x1, P1 ;  /* 0x00000006f203a211 */ /* 0x000fca00008f0c08 */
[----:B------:R2:W-:Y:S01]  /*158b0*/  @!P2 ST.E.128 [R2.64], RZ ;  /* 0x000000ff0200a985 */ /* 0x0005e2000c101d06 */
[----:B------:R-:W-:Y:S05]  /*158c0*/  BRA.DIV ~URZ, `(.L_x_580) ;  /* 0x00005b127f007947 */ /* 0x000fea000b800000 */
[----:B------:R1:W2:Y:S02]  /*158d0*/  SHFL.IDX PT, R6, R4, 0x4, 0x181f ;  /* 0x00981f0004067f89 */ /* 0x0002a400000e0000 */
.L_x_624:
[----:B------:R-:W-:Y:S05]  /*158e0*/  BRA.DIV ~URZ, `(.L_x_581) ;  /* 0x00005b627f007947 */ /* 0x000fea000b800000 */
[----:B--2---:R2:W1:Y:S02]  /*158f0*/  SHFL.IDX PT, R2, R5, 0x4, 0x181f ;  /* 0x00981f0005027f89 */ /* 0x00446400000e0000 */
.L_x_625:
[----:B------:R-:W-:Y:S02]  /*15900*/  IADD3 R3, R0, 0x40, RZ ;  /* 0x0000004000037810 */ /* 0x000fe40007ffe0ff */
[----:B------:R-:W-:Y:S02]  /*15910*/  SHF.R.S32.HI R8, RZ, 0x1f, R242 ;  /* 0x0000001fff087819 */ /* 0x000fe400000114f2 */
[----:B------:R-:W-:-:S13]  /*15920*/  ISETP.GE.OR P2, PT, R3, R7, P0 ;  /* 0x000000070300720c */ /* 0x000fda0000746670 */
[----:B-1----:R-:W-:-:S04]  /*15930*/  @!P2 LEA R2, P1, R242, R2, 0x1 ;  /* 0x00000002f202a211 */ /* 0x002fc800078208ff */
[----:B------:R-:W-:-:S05]  /*15940*/  @!P2 LEA.HI.X R3, R242, R6, R8, 0x1, P1 ;  /* 0x00000006f203a211 */ /* 0x000fca00008f0c08 */
[----:B------:R1:W-:Y:S01]  /*15950*/  @!P2 ST.E.128 [R2.64], RZ ;  /* 0x000000ff0200a985 */ /* 0x0003e2000c101d06 */
[----:B------:R-:W-:Y:S05]  /*15960*/  BRA.DIV ~URZ, `(.L_x_582) ;  /* 0x00005b527f007947 */ /* 0x000fea000b800000 */
[----:B------:R1:W2:Y:S04]  /*15970*/  SHFL.IDX PT, R6, R4, 0x5, 0x181f ;  /* 0x00b81f0004067f89 */ /* 0x0002a800000e0000 */
[----:B-1----:R1:W3:Y:S02]  /*15980*/  SHFL.IDX PT, R2, R5, 0x5, 0x181f ;  /* 0x00b81f0005027f89 */ /* 0x0022e400000e0000 */
.L_x_626:
[----:B------:R-:W-:Y:S02]  /*15990*/  IADD3 R3, R0, 0x50, RZ ;  /* 0x0000005000037810 */ /* 0x000fe40007ffe0ff */
[----:B------:R-:W-:Y:S02]  /*159a0*/  SHF.R.S32.HI R8, RZ, 0x1f, R242 ;  /* 0x0000001fff087819 */ /* 0x000fe400000114f2 */
[----:B------:R-:W-:-:S13]  /*159b0*/  ISETP.GE.OR P2, PT, R3, R7, P0 ;  /* 0x000000070300720c */ /* 0x000fda0000746670 */
[----:B---3--:R-:W-:-:S04]  /*159c0*/  @!P2 LEA R2, P1, R242, R2, 0x1 ;  /* 0x00000002f202a211 */ /* 0x008fc800078208ff */
[----:B--2---:R-:W-:-:S05]  /*159d0*/  @!P2 LEA.HI.X R3, R242, R6, R8, 0x1, P1 ;  /* 0x00000006f203a211 */ /* 0x004fca00008f0c08 */
[----:B------:R2:W-:Y:S01]  /*159e0*/  @!P2 ST.E.128 [R2.64], RZ ;  /* 0x000000ff0200a985 */ /* 0x0005e2000c101d06 */
[----:B------:R-:W-:Y:S05]  /*159f0*/  BRA.DIV ~URZ, `(.L_x_583) ;  /* 0x00005b927f007947 */ /* 0x000fea000b800000 */
[----:B------:R3:W1:Y:S02]  /*15a00*/  SHFL.IDX PT, R6, R4, 0x6, 0x181f ;  /* 0x00d81f0004067f89 */ /* 0x00066400000e0000 */
.L_x_627:
[----:B------:R-:W-:Y:S05]  /*15a10*/  BRA.DIV ~URZ, `(.L_x_584) ;  /* 0x00005be27f007947 */ /* 0x000fea000b800000 */
[----:B--2---:R2:W3:Y:S02]  /*15a20*/  SHFL.IDX PT, R2, R5, 0x6, 0x181f ;  /* 0x00d81f0005027f89 */ /* 0x0044e400000e0000 */
.L_x_628:
[----:B------:R-:W-:Y:S02]  /*15a30*/  IADD3 R3, R0, 0x60, RZ ;  /* 0x0000006000037810 */ /* 0x000fe40007ffe0ff */
[----:B------:R-:W-:Y:S02]  /*15a40*/  SHF.R.S32.HI R8, RZ, 0x1f, R242 ;  /* 0x0000001fff087819 */ /* 0x000fe400000114f2 */
[----:B------:R-:W-:-:S13]  /*15a50*/  ISETP.GE.OR P2, PT, R3, R7, P0 ;  /* 0x000000070300720c */ /* 0x000fda0000746670 */
[----:B---3--:R-:W-:-:S04]  /*15a60*/  @!P2 LEA R2, P1, R242, R2, 0x1 ;  /* 0x00000002f202a211 */ /* 0x008fc800078208ff */
[----:B-1----:R-:W-:-:S05]  /*15a70*/  @!P2 LEA.HI.X R3, R242, R6, R8, 0x1, P1 ;  /* 0x00000006f203a211 */ /* 0x002fca00008f0c08 */
[----:B------:R1:W-:Y:S01]  /*15a80*/  @!P2 ST.E.128 [R2.64], RZ ;  /* 0x000000ff0200a985 */ /* 0x0003e2000c101d06 */
[----:B------:R-:W-:Y:S05]  /*15a90*/  BRA.DIV ~URZ, `(.L_x_585) ;  /* 0x00005bd27f007947 */ /* 0x000fea000b800000 */
[----:B----4-:R-:W3:Y:S04]  /*15aa0*/  SHFL.IDX PT, R4, R4, 0x7, 0x181f ;  /* 0x00f81f0004047f89 */ /* 0x010ee800000e0000 */
[----:B-1----:R1:W4:Y:S02]  /*15ab0*/  SHFL.IDX PT, R2, R5, 0x7, 0x181f ;  /* 0x00f81f0005027f89 */ /* 0x00232400000e0000 */
.L_x_629:
[----:B------:R-:W-:Y:S02]  /*15ac0*/  IADD3 R0, R0, 0x70, RZ ;  /* 0x0000007000007810 */ /* 0x000fe40007ffe0ff */
[----:B-12---:R-:W-:Y:S02]  /*15ad0*/  SHF.R.S32.HI R5, RZ, 0x1f, R242 ;  /* 0x0000001fff057819 */ /* 0x006fe400000114f2 */
[----:B------:R-:W-:-:S13]  /*15ae0*/  ISETP.GE.OR P1, PT, R0, R7, P0 ;  /* 0x000000070000720c */ /* 0x000fda0000726670 */
[----:B----4-:R-:W-:-:S04]  /*15af0*/  @!P1 LEA R2, P0, R242, R2, 0x1 ;  /* 0x00000002f2029211 */ /* 0x010fc800078008ff */
[----:B---3--:R-:W-:-:S05]  /*15b00*/  @!P1 LEA.HI.X R3, R242, R4, R5, 0x1, P0 ;  /* 0x00000004f2039211 */ /* 0x008fca00000f0c05 */
[----:B------:R1:W-:Y:S04]  /*15b10*/  @!P1 ST.E.128 [R2.64], RZ ;  /* 0x000000ff02009985 */ /* 0x0003e8000c101d06 */
.L_x_571:
[----:B------:R-:W-:Y:S05]  /*15b20*/  BSYNC B1 ;  /* 0x0000000000017941 */ /* 0x000fea0003800000 */
.L_x_568:
[----:B---3--:R-:W3:Y:S02]  /*15b30*/  LDL R0, [R1+0x98] ;  /* 0x0000980001007983 */ /* 0x008ee40000100800 */
[----:B---3--:R-:W-:-:S13]  /*15b40*/  ISETP.NE.AND P0, PT, R0, RZ, PT ;  /* 0x000000ff0000720c */ /* 0x008fda0003f05270 */
[----:B------:R-:W-:Y:S01]  /*15b50*/  @P0 WARPSYNC 0xffffffff ;  /* 0xffffffff00000948 */ /* 0x000fe20003800000 */
[----:B------:R-:W-:Y:S06]  /*15b60*/  @P0 BAR.SYNC.DEFER_BLOCKING 0x5, 0x80 ;  /* 0x0142000000000b1d */ /* 0x000fec0000010000 */
[----:B------:R-:W3:Y:S04]  /*15b70*/  @P0 LDS R0, [0xb100] ;  /* 0x00b10000ff000984 */ /* 0x000ee80000000800 */
[----:B---3--:R3:W-:Y:S04]  /*15b80*/  @P0 STL [R1+0x70], R0 ;  /* 0x0000700001000387 */ /* 0x0087e80000100800 */
[----:B------:R-:W-:Y:S06]  /*15b90*/  @P0 BAR.ARV 0x4, 0x80 ;  /* 0x0102000000000b1d */ /* 0x000fec0000002000 */
[----:B------:R-:W-:Y:S05]  /*15ba0*/  @P0 BRA `(.L_x_586) ;  /* 0x0000007000000947 */ /* 0x000fea0003800000 */
[----:B------:R-:W-:Y:S05]  /*15bb0*/  BRA.DIV ~URZ, `(.L_x_587) ;  /* 0x00005b827f007947 */ /* 0x000fea000b800000 */
[----:B---3--:R3:W4:Y:S02]  /*15bc0*/  SHFL.IDX PT, R0, R47, RZ, 0x1f ;  /* 0x00001fff2f007589 */ /* 0x00872400000e0000 */
.L_x_630:
[----:B------:R-:W-:Y:S01]  /*15bd0*/  WARPSYNC 0xffffffff ;  /* 0xffffffff00007948 */ /* 0x000fe20003800000 */
[----:B------:R-:W-:Y:S06]  /*15be0*/  BAR.SYNC.DEFER_BLOCKING 0x4, 0x80 ;  /* 0x0102000000007b1d */ /* 0x000fec0000010000 */
[----:B----4-:R4:W-:Y:S04]  /*15bf0*/  STL [R1+0x70], R0 ;  /* 0x0000700001007387 */ /* 0x0109e80000100800 */
[----:B------:R4:W-:Y:S04]  /*15c00*/  @!P6 STS [0xb100], R47 ;  /* 0x00b1002fff00e388 */ /* 0x0009e80000000800 */
[----:B------:R-:W-:Y:S06]  /*15c10*/  BAR.ARV 0x5, 0x80 ;  /* 0x0142000000007b1d */ /* 0x000fec0000002000 */
.L_x_586:
[----:B---34-:R-:W3:Y:S02]  /*15c20*/  LDL R0, [R1+0x70] ;  /* 0x0000700001007983 */ /* 0x018ee40000100800 */
[----:B---3--:R-:W-:-:S13]  /*15c30*/  ISETP.GE.AND P0, PT, R0, c[0x0][0x538], PT ;  /* 0x00014e0000007a0c */ /* 0x008fda0003f06270 */
[----:B-12---:R-:W-:Y:S01]  /*15c40*/  @P0 CALL.REL.NOINC `(.L_x_588) ;  /* 0x0000001000000944 */ /* 0x006fe20003c00000 */
[----:B------:R-:W-:Y:S05]  /*15c50*/  BRA `(.L_x_589) ;  /* 0xfffead2000007947 */ /* 0x000fea000383ffff */
.L_x_588:
[----:B------:R-:W-:Y:S05]  /*15c60*/  EXIT ;  /* 0x000000000000794d */ /* 0x000fea0003800000 */
.L_x_512:
[----:B------:R-:W-:Y:S01]  /*15c70*/  IMAD.MOV.U32 R88, RZ, RZ, R4 ;  /* 0x000000ffff587224 */ /* 0x000fe200078e0004 */
[----:B------:R-:W-:Y:S01]  /*15c80*/  MOV R58, RZ ;  /* 0x000000ff003a7202 */ /* 0x000fe20000000f00 */
[----:B------:R-:W-:Y:S01]  /*15c90*/  IMAD.MOV.U32 R3, RZ, RZ, 0x181f ;  /* 0x0000181fff037424 */ /* 0x000fe200078e00ff */
[----:B------:R-:W-:Y:S02]  /*15ca0*/  MOV R2, 0x15cc0 ;  /* 0x00015cc000027802 */ /* 0x000fe40000000f00 */
[----:B-----5:R-:W-:Y:S05]  /*15cb0*/  CALL.REL.NOINC `($__internal_1_$__cuda_sm70_shflsync_idx_p) ;  /* 0x00005b5000007944 */ /* 0x020fea0003c00000 */
[----:B------:R-:W-:Y:S01]  /*15cc0*/  MOV R6, R58 ;  /* 0x0000003a00067202 */ /* 0x000fe20000000f00 */
[----:B-1---5:R-:W-:Y:S05]  /*15cd0*/  BRA `(.L_x_590) ;  /* 0xfffeb69000007947 */ /* 0x022fea000383ffff */
.L_x_513:
[----:B------:R-:W-:Y:S01]  /*15ce0*/  IMAD.MOV.U32 R88, RZ, RZ, R5 ;  /* 0x000000ffff587224 */ /* 0x000fe200078e0005 */
[----:B------:R-:W-:Y:S01]  /*15cf0*/  MOV R58, RZ ;  /* 0x000000ff003a7202 */ /* 0x000fe20000000f00 */
[----:B------:R-:W-:Y:S01]  /*15d00*/  IMAD.MOV.U32 R3, RZ, RZ, 0x181f ;  /* 0x0000181fff037424 */ /* 0x000fe200078e00ff */
[----:B------:R-:W-:Y:S02]  /*15d10*/  MOV R2, 0x15d30 ;  /* 0x00015d3000027802 */ /* 0x000fe40000000f00 */
[----:B-12--5:R-:W-:Y:S05]  /*15d20*/  CALL.REL.NOINC `($__internal_1_$__cuda_sm70_shflsync_idx_p) ;  /* 0x00005ae000007944 */ /* 0x026fea0003c00000 */
[----:B------:R-:W-:Y:S01]  /*15d30*/  MOV R2, R58 ;  /* 0x0000003a00027202 */ /* 0x000fe20000000f00 */
[----:B-1---5:R-:W-:Y:S05]  /*15d40*/  BRA `(.L_x_591) ;  /* 0xfffeb64000007947 */ /* 0x022fea000383ffff */
.L_x_516:
[----:B------:R-:W-:Y:S01]  /*15d50*/  IMAD.MOV.U32 R88, RZ, RZ, R4 ;  /* 0x000000ffff587224 */ /* 0x000fe200078e0004 */
[----:B------:R-:W-:Y:S01]  /*15d60*/  MOV R58, 0x1 ;  /* 0x00000001003a7802 */ /* 0x000fe20000000f00 */
[----:B-1----:R-:W-:Y:S01]  /*15d70*/  IMAD.MOV.U32 R3, RZ, RZ, 0x181f ;  /* 0x0000181fff037424 */ /* 0x002fe200078e00ff */
[----:B----4-:R-:W-:-:S02]  /*15d80*/  MOV R2, 0x15da0 ;  /* 0x00015da000027802 */ /* 0x010fc40000000f00 */
[----:B--2--5:R-:W-:Y:S05]  /*15d90*/  CALL.REL.NOINC `($__internal_1_$__cuda_sm70_shflsync_idx_p) ;  /* 0x00005a7000007944 */ /* 0x024fea0003c00000 */
[----:B------:R-:W-:Y:S01]  /*15da0*/  IMAD.MOV.U32 R6, RZ, RZ, R58 ;  /* 0x000000ffff067224 */ /* 0x000fe200078e003a */
[----:B------:R-:W-:Y:S01]  /*15db0*/  MOV R58, 0x1 ;  /* 0x00000001003a7802 */ /* 0x000fe20000000f00 */
[----:B------:R-:W-:Y:S01]  /*15dc0*/  IMAD.MOV.U32 R88, RZ, RZ, R5 ;  /* 0x000000ffff587224 */ /* 0x000fe200078e0005 */
[----:B------:R-:W-:-:S02]  /*15dd0*/  MOV R3, 0x181f ;  /* 0x0000181f00037802 */ /* 0x000fc40000000f00 */
[----:B------:R-:W-:Y:S02]  /*15de0*/  MOV R2, 0x15e00 ;  /* 0x00015e0000027802 */ /* 0x000fe40000000f00 */
[----:B-1---5:R-:W-:Y:S05]  /*15df0*/  CALL.REL.NOINC `($__internal_1_$__cuda_sm70_shflsync_idx_p) ;  /* 0x00005a1000007944 */ /* 0x022fea0003c00000 */
[----:B------:R-:W-:Y:S01]  /*15e00*/  MOV R2, R58 ;  /* 0x0000003a00027202 */ /* 0x000fe20000000f00 */
[----:B-1---5:R-:W-:Y:S05]  /*15e10*/  BRA `(.L_x_592) ;  /* 0xfffeb6d000007947 */ /* 0x022fea000383ffff */
.L_x_519:
[----:B------:R-:W-:Y:S01]  /*15e20*/  IMAD.MOV.U32 R88, RZ, RZ, R4 ;  /* 0x000000ffff587224 */ /* 0x000fe200078e0004 */
[----:B------:R-:W-:Y:S01]  /*15e30*/  MOV R58, 0x2 ;  /* 0x00000002003a7802 */ /* 0x000fe20000000f00 */
[----:B-1----:R-:W-:Y:S01]  /*15e40*/  IMAD.MOV.U32 R3, RZ, RZ, 0x181f ;  /* 0x0000181fff037424 */ /* 0x002fe200078e00ff */
[----:B------:R-:W-:Y:S02]  /*15e50*/  MOV R2, 0x15e70 ;  /* 0x00015e7000027802 */ /* 0x000fe40000000f00 */
[----:B--23-5:R-:W-:Y:S05]  /*15e60*/  CALL.REL.NOINC `($__internal_1_$__cuda_sm70_shflsync_idx_p) ;  /* 0x000059a000007944 */ /* 0x02cfea0003c00000 */
[----:B------:R-:W-:Y:S01]  /*15e70*/  MOV R6, R58 ;  /* 0x0000003a00067202 */ /* 0x000fe20000000f00 */
[----:B-1---5:R-:W-:Y:S05]  /*15e80*/  BRA `(.L_x_593) ;  /* 0xfffeb74000007947 */ /* 0x022fea000383ffff */
.L_x_520:
[----:B------:R-:W-:Y:S01]  /*15e90*/  IMAD.MOV.U32 R88, RZ, RZ, R5 ;  /* 0x000000ffff587224 */ /* 0x000fe200078e0005 */
[----:B------:R-:W-:Y:S01]  /*15ea0*/  MOV R58, 0x2 ;  /* 0x00000002003a7802 */ /* 0x000fe20000000f00 */
[----:B-1----:R-:W-:Y:S01]  /*15eb0*/  IMAD.MOV.U32 R3, RZ, RZ, 0x181f ;  /* 0x0000181fff037424 */ /* 0x002fe200078e00ff */
[----:B------:R-:W-:Y:S02]  /*15ec0*/  MOV R2, 0x15ee0 ;  /* 0x00015ee000027802 */ /* 0x000fe40000000f00 */
[----:B--2345:R-:W-:Y:S05]  /*15ed0*/  CALL.REL.NOINC `($__internal_1_$__cuda_sm70_shflsync_idx_p) ;  /* 0x0000593000007944 */ /* 0x03cfea0003c00000 */
[----:B------:R-:W-:Y:S01]  /*15ee0*/  MOV R2, R58 ;  /* 0x0000003a00027202 */ /* 0x000fe20000000f00 */
[----:B-1---5:R-:W-:Y:S05]  /*15ef0*/  BRA `(.L_x_594) ;  /* 0xfffeb6f000007947 */ /* 0x022fea000383ffff */
.L_x_523:
[----:B------:R-:W-:Y:S01]  /*15f00*/  IMAD.MOV.U32 R88, RZ, RZ, R4 ;  /* 0x000000ffff587224 */ /* 0x000fe200078e0004 */
[----:B------:R-:W-:Y:S01]  /*15f10*/  MOV R58, 0x3 ;  /* 0x00000003003a7802 */ /* 0x000fe20000000f00 */
[----:B--2---:R-:W-:Y:S01]  /*15f20*/  IMAD.MOV.U32 R3, RZ, RZ, 0x181f ;  /* 0x0000181fff037424 */ /* 0x004fe200078e00ff */
[----:B------:R-:W-:-:S02]  /*15f30*/  MOV R2, 0x15f50 ;  /* 0x00015f5000027802 */ /* 0x000fc40000000f00 */
[----:B-1-345:R-:W-:Y:S05]  /*15f40*/  CALL.REL.NOINC `($__internal_1_$__cuda_sm70_shflsync_idx_p) ;  /* 0x000058c000007944 */ /* 0x03afea0003c00000 */
        /* <DEDUP_REMOVED lines=8> */
.L_x_526:
[----:B------:R-:W-:Y:S01]  /*15fd0*/  IMAD.MOV.U32 R88, RZ, RZ, R4 ;  /* 0x000000ffff587224 */ /* 0x000fe200078e0004 */
[----:B------:R-:W-:Y:S01]  /*15fe0*/  MOV R58, 0x4 ;  /* 0x00000004003a7802 */ /* 0x000fe20000000f00 */
[----:B-1----:R-:W-:Y:S01]  /*15ff0*/  IMAD.MOV.U32 R3, RZ, RZ, 0x181f ;  /* 0x0000181fff037424 */ /* 0x002fe200078e00ff */
[----:B--2---:R-:W-:Y:S02]  /*16000*/  MOV R2, 0x16020 ;  /* 0x0001602000027802 */ /* 0x004fe40000000f00 */
[----:B---345:R-:W-:Y:S05]  /*16010*/  CALL.REL.NOINC `($__internal_1_$__cuda_sm70_shflsync_idx_p) ;  /* 0x000057f000007944 */ /* 0x038fea0003c00000 */
[----:B------:R-:W-:Y:S01]  /*16020*/  MOV R6, R58 ;  /* 0x0000003a00067202 */ /* 0x000fe20000000f00 */
[----:B-1---5:R-:W-:Y:S05]  /*16030*/  BRA `(.L_x_596) ;  /* 0xfffeb78000007947 */ /* 0x022fea000383ffff */
.L_x_527:
[----:B------:R-:W-:Y:S01]  /*16040*/  IMAD.MOV.U32 R88, RZ, RZ, R5 ;  /* 0x000000ffff587224 */ /* 0x000fe200078e0005 */
[----:B------:R-:W-:Y:S01]  /*16050*/  MOV R58, 0x4 ;  /* 0x00000004003a7802 */ /* 0x000fe20000000f00 */
[----:B------:R-:W-:Y:S01]  /*16060*/  IMAD.MOV.U32 R3, RZ, RZ, 0x181f ;  /* 0x0000181fff037424 */ /* 0x000fe200078e00ff */
[----:B--2---:R-:W-:Y:S02]  /*16070*/  MOV R2, 0x16090 ;  /* 0x0001609000027802 */ /* 0x004fe40000000f00 */
[----:B-1-345:R-:W-:Y:S05]  /*16080*/  CALL.REL.NOINC `($__internal_1_$__cuda_sm70_shflsync_idx_p) ;  /* 0x0000578000007944 */ /* 0x03afea0003c00000 */
[----:B------:R-:W-:Y:S01]  /*16090*/  MOV R2, R58 ;  /* 0x0000003a00027202 */ /* 0x000fe20000000f00 */
[----:B-1---5:R-:W-:Y:S05]  /*160a0*/  BRA `(.L_x_597) ;  /* 0xfffeb73000007947 */ /* 0x022fea000383ffff */
.L_x_530:
[----:B------:R-:W-:Y:S01]  /*160b0*/  IMAD.MOV.U32 R88, RZ, RZ, R4 ;  /* 0x000000ffff587224 */ /* 0x000fe200078e0004 */
[----:B------:R-:W-:Y:S01]  /*160c0*/  MOV R58, 0x5 ;  /* 0x00000005003a7802 */ /* 0x000fe20000000f00 */
[----:B-1----:R-:W-:Y:S01]  /*160d0*/  IMAD.MOV.U32 R3, RZ, RZ, 0x181f ;  /* 0x0000181fff037424 */ /* 0x002fe200078e00ff */
[----:B------:R-:W-:-:S02]  /*160e0*/  MOV R2, 0x16100 ;  /* 0x0001610000027802 */ /* 0x000fc40000000f00 */
[----:B--2345:R-:W-:Y:S05]  /*160f0*/  CALL.REL.NOINC `($__internal_1_$__cuda_sm70_shflsync_idx_p) ;  /* 0x0000571000007944 */ /* 0x03cfea0003c00000 */
        /* <DEDUP_REMOVED lines=8> */
.L_x_533:
[----:B------:R-:W-:Y:S01]  /*16180*/  IMAD.MOV.U32 R88, RZ, RZ, R4 ;  /* 0x000000ffff587224 */ /* 0x000fe200078e0004 */
[----:B------:R-:W-:Y:S01]  /*16190*/  MOV R58, 0x6 ;  /* 0x00000006003a7802 */ /* 0x000fe20000000f00 */
[----:B-1----:R-:W-:Y:S01]  /*161a0*/  IMAD.MOV.U32 R3, RZ, RZ, 0x181f ;  /* 0x0000181fff037424 */ /* 0x002fe200078e00ff */
[----:B------:R-:W-:Y:S02]  /*161b0*/  MOV R2, 0x161d0 ;  /* 0x000161d000027802 */ /* 0x000fe40000000f00 */
[----:B--2345:R-:W-:Y:S05]  /*161c0*/  CALL.REL.NOINC `($__internal_1_$__cuda_sm70_shflsync_idx_p) ;  /* 0x0000564000007944 */ /* 0x03cfea0003c00000 */
[----:B------:R-:W-:Y:S01]  /*161d0*/  MOV R6, R58 ;  /* 0x0000003a00067202 */ /* 0x000fe20000000f00 */
[----:B-1---5:R-:W-:Y:S05]  /*161e0*/  BRA `(.L_x_599) ;  /* 0xfffeb7c000007947 */ /* 0x022fea000383ffff */
.L_x_534:
[----:B------:R-:W-:Y:S01]  /*161f0*/  IMAD.MOV.U32 R88, RZ, RZ, R5 ;  /* 0x000000ffff587224 */ /* 0x000fe200078e0005 */
[----:B------:R-:W-:Y:S01]  /*16200*/  MOV R58, 0x6 ;  /* 0x00000006003a7802 */ /* 0x000fe20000000f00 */
[----:B-1----:R-:W-:Y:S01]  /*16210*/  IMAD.MOV.U32 R3, RZ, RZ, 0x181f ;  /* 0x0000181fff037424 */ /* 0x002fe200078e00ff */
[----:B------:R-:W-:Y:S02]  /*16220*/  MOV R2, 0x16240 ;  /* 0x0001624000027802 */ /* 0x000fe40000000f00 */
[----:B--2345:R-:W-:Y:S05]  /*16230*/  CALL.REL.NOINC `($__internal_1_$__cuda_sm70_shflsync_idx_p) ;  /* 0x000055d000007944 */ /* 0x03cfea0003c00000 */
[----:B------:R-:W-:Y:S01]  /*16240*/  MOV R2, R58 ;  /* 0x0000003a00027202 */ /* 0x000fe20000000f00 */
[----:B-1---5:R-:W-:Y:S05]  /*16250*/  BRA `(.L_x_600) ;  /* 0xfffeb77000007947 */ /* 0x022fea000383ffff */
.L_x_537:
        /* <DEDUP_REMOVED lines=13> */
.L_x_540:
[----:B------:R-:W-:Y:S01]  /*16330*/  IMAD.MOV.U32 R88, RZ, RZ, R0 ;  /* 0x000000ffff587224 */ /* 0x000fe200078e0000 */
[----:B------:R-:W-:Y:S01]  /*16340*/  MOV R58, RZ ;  /* 0x000000ff003a7202 */ /* 0x000fe20000000f00 */
[----:B------:R-:W-:Y:S01]  /*16350*/  IMAD.MOV.U32 R3, RZ, RZ, 0x181f ;  /* 0x0000181fff037424 */ /* 0x000fe200078e00ff */
[----:B------:R-:W-:Y:S02]  /*16360*/  MOV R2, 0x16380 ;  /* 0x0001638000027802 */ /* 0x000fe40000000f00 */
[----:B-1----:R-:W-:Y:S05]  /*16370*/  CALL.REL.NOINC `($__internal_1_$__cuda_sm70_shflsync_idx_p) ;  /* 0x0000549000007944 */ /* 0x002fea0003c00000 */
[----:B------:R-:W-:Y:S01]  /*16380*/  MOV R5, R58 ;  /* 0x0000003a00057202 */ /* 0x000fe20000000f00 */
[----:B-1---5:R-:W-:Y:S05]  /*16390*/  BRA `(.L_x_602) ;  /* 0xfffedc0000007947 */ /* 0x022fea000383ffff */
.L_x_541:
[----:B------:R-:W-:Y:S01]  /*163a0*/  IMAD.MOV.U32 R88, RZ, RZ, R4 ;  /* 0x000000ffff587224 */ /* 0x000fe200078e0004 */
[----:B------:R-:W-:Y:S01]  /*163b0*/  MOV R58, RZ ;  /* 0x000000ff003a7202 */ /* 0x000fe20000000f00 */
[----:B------:R-:W-:Y:S01]  /*163c0*/  IMAD.MOV.U32 R3, RZ, RZ, 0x181f ;  /* 0x0000181fff037424 */ /* 0x000fe200078e00ff */
[----:B------:R-:W-:Y:S02]  /*163d0*/  MOV R2, 0x163f0 ;  /* 0x000163f000027802 */ /* 0x000fe40000000f00 */
[----:B-123--:R-:W-:Y:S05]  /*163e0*/  CALL.REL.NOINC `($__internal_1_$__cuda_sm70_shflsync_idx_p) ;  /* 0x0000542000007944 */ /* 0x00efea0003c00000 */
[----:B------:R-:W-:Y:S01]  /*163f0*/  IADD3 R2, P0, R58, R170, RZ ;  /* 0x000000aa3a027210 */ /* 0x000fe20007f1e0ff */
[----:B-----5:R-:W-:Y:S01]  /*16400*/  IMAD.MOV.U32 R88, RZ, RZ, R0 ;  /* 0x000000ffff587224 */ /* 0x020fe200078e0000 */
[----:B------:R-:W-:-:S03]  /*16410*/  MOV R58, 0x1 ;  /* 0x00000001003a7802 */ /* 0x000fc60000000f00 */
[----:B------:R-:W-:-:S05]  /*16420*/  IMAD.X R3, R5, 0x1, R36, P0 ;  /* 0x0000000105037824 */ /* 0x000fca00000e0624 */
[----:B------:R-:W-:Y:S01]  /*16430*/  @!PT LDS RZ, [RZ] ;  /* 0x00000000fffff984 */ /* 0x000fe20000000800 */
[----:B------:R-:W-:Y:S01]  /*16440*/  @!PT LDS RZ, [RZ] ;  /* 0x00000000fffff984 */ /* 0x000fe20000000800 */
[----:B------:R-:W-:Y:S01]  /*16450*/  @!PT LDS RZ, [RZ] ;  /* 0x00000000fffff984 */ /* 0x000fe20000000800 */
[----:B------:R2:W-:Y:S02]  /*16460*/  LDGSTS.E.BYPASS.LTC128B.128 [R243+0x3900], [R2.64], !P5 ;  /* 0x0390000002f37fae */ /* 0x0005e4000e901d46 */
[----:B--2---:R-:W-:Y:S01]  /*16470*/  IMAD.MOV.U32 R3, RZ, RZ, 0x181f ;  /* 0x0000181fff037424 */ /* 0x004fe200078e00ff */
[----:B------:R-:W-:Y:S02]  /*16480*/  MOV R2, 0x164a0 ;  /* 0x000164a000027802 */ /* 0x000fe40000000f00 */
[----:B-1----:R-:W-:Y:S05]  /*16490*/  CALL.REL.NOINC `($__internal_1_$__cuda_sm70_shflsync_idx_p) ;  /* 0x0000537000007944 */ /* 0x002fea0003c00000 */
[----:B------:R-:W-:Y:S01]  /*164a0*/  IMAD.MOV.U32 R5, RZ, RZ, R58 ;  /* 0x000000ffff057224 */ /* 0x000fe200078e003a */
[----:B------:R-:W-:Y:S01]  /*164b0*/  MOV R58, 0x1 ;  /* 0x00000001003a7802 */ /* 0x000fe20000000f00 */
[----:B------:R-:W-:Y:S01]  /*164c0*/  IMAD.MOV.U32 R88, RZ, RZ, R4 ;  /* 0x000000ffff587224 */ /* 0x000fe200078e0004 */
[----:B------:R-:W-:Y:S02]  /*164d0*/  MOV R3, 0x181f ;  /* 0x0000181f00037802 */ /* 0x000fe40000000f00 */
[----:B------:R-:W-:Y:S02]  /*164e0*/  MOV R2, 0x16500 ;  /* 0x0001650000027802 */ /* 0x000fe40000000f00 */
[----:B-1---5:R-:W-:Y:S05]  /*164f0*/  CALL.REL.NOINC `($__internal_1_$__cuda_sm70_shflsync_idx_p) ;  /* 0x0000531000007944 */ /* 0x022fea0003c00000 */
        /* <DEDUP_REMOVED lines=79> */
[----:B-----5:R-:W-:Y:S01]  /*169f0*/  IMAD.MOV.U32 R0, RZ, RZ, R58 ;  /* 0x000000ffff007224 */ /* 0x020fe200078e003a */
[----:B------:R-:W-:Y:S01]  /*16a00*/  MOV R58, 0x6 ;  /* 0x00000006003a7802 */ /* 0x000fe20000000f00 */
[----:B------:R-:W-:Y:S01]  /*16a10*/  IMAD.MOV.U32 R88, RZ, RZ, R4 ;  /* 0x000000ffff587224 */ /* 0x000fe200078e0004 */
[----:B------:R-:W-:Y:S02]  /*16a20*/  MOV R3, 0x181f ;  /* 0x0000181f00037802 */ /* 0x000fe40000000f00 */
[----:B------:R-:W-:Y:S02]  /*16a30*/  MOV R2, 0x16a50 ;  /* 0x00016a5000027802 */ /* 0x000fe40000000f00 */
[----:B-1----:R-:W-:Y:S05]  /*16a40*/  CALL.REL.NOINC `($__internal_1_$__cuda_sm70_shflsync_idx_p) ;  /* 0x00004dc000007944 */ /* 0x002fea0003c00000 */
[----:B------:R-:W-:Y:S01]  /*16a50*/  MOV R4, R58 ;  /* 0x0000003a00047202 */ /* 0x000fe20000000f00 */
[----:B-1---5:R-:W-:Y:S05]  /*16a60*/  BRA `(.L_x_603) ;  /* 0xfffed73000007947 */ /* 0x022fea000383ffff */
.L_x_542:
[----:B------:R-:W-:Y:S01]  /*16a70*/  IMAD.MOV.U32 R58, RZ, RZ, RZ ;  /* 0x000000ffff3a7224 */ /* 0x000fe200078e00ff */
[----:B------:R-:W-:-:S02]  /*16a80*/  MOV R3, 0x1c1f ;  /* 0x00001c1f00037802 */ /* 0x000fc40000000f00 */
[----:B------:R-:W-:Y:S02]  /*16a90*/  MOV R2, 0x16ab0 ;  /* 0x00016ab000027802 */ /* 0x000fe40000000f00 */
[----:B------:R-:W-:Y:S05]  /*16aa0*/  CALL.REL.NOINC `($__internal_1_$__cuda_sm70_shflsync_idx_p) ;  /* 0x00004d6000007944 */ /* 0x000fea0003c00000 */
[----:B-----5:R-:W-:Y:S01]  /*16ab0*/  MOV R0, R58 ;  /* 0x0000003a00007202 */ /* 0x020fe20000000f00 */
[----:B-1----:R-:W-:Y:S05]  /*16ac0*/  BRA `(.L_x_604) ;  /* 0xfffed80000007947 */ /* 0x002fea000383ffff */
.L_x_543:
[----:B------:R-:W-:Y:S01]  /*16ad0*/  IMAD.MOV.U32 R58, RZ, RZ, 0x1 ;  /* 0x00000001ff3a7424 */ /* 0x000fe200078e00ff */
[----:B------:R-:W-:Y:S02]  /*16ae0*/  MOV R3, 0x1c1f ;  /* 0x00001c1f00037802 */ /* 0x000fe40000000f00 */
[----:B------:R-:W-:Y:S02]  /*16af0*/  MOV R2, 0x16b10 ;  /* 0x00016b1000027802 */ /* 0x000fe40000000f00 */
[----:B-1----:R-:W-:Y:S05]  /*16b00*/  CALL.REL.NOINC `($__internal_1_$__cuda_sm70_shflsync_idx_p) ;  /* 0x00004d0000007944 */ /* 0x002fea0003c00000 */
[----:B-----5:R-:W-:Y:S01]  /*16b10*/  IMAD.IADD R0, R4, 0x1, R58 ;  /* 0x0000000104007824 */ /* 0x020fe200078e023a */
[----:B------:R-:W-:Y:S01]  /*16b20*/  MOV R2, 0x16ef0 ;  /* 0x00016ef000027802 */ /* 0x000fe20000000f00 */
[----:B------:R-:W-:Y:S02]  /*16b30*/  IMAD.MOV.U32 R58, RZ, RZ, 0x2 ;  /* 0x00000002ff3a7424 */ /* 0x000fe400078e00ff */
[----:B------:R-:W-:Y:S01]  /*16b40*/  IMAD.MOV.U32 R3, RZ, RZ, 0x1c1f ;  /* 0x00001c1fff037424 */ /* 0x000fe200078e00ff */
        /* <DEDUP_REMOVED lines=120> */
[----:B------:R-:W-:Y:S01]  /*172d0*/  IMAD.IADD R4, R4, 0x1, R58 ;  /* 0x0000000104047824 */ /* 0x000fe200078e023a */
[----:B------:R-:W-:Y:S02]  /*172e0*/  FMNMX.FTZ R2, R7, R8, !PT ;  /* 0x0000000807027209 */ /* 0x000fe40007810000 */
[----:B-----5:R-:W-:Y:S02]  /*172f0*/  FMNMX.FTZ R0, R9, R10, !PT ;  /* 0x0000000a09007209 */ /* 0x020fe40007810000 */
[----:B------:R-:W-:Y:S02]  /*17300*/  IMNMX R5, R5, R4, PT ;  /* 0x0000000405057217 */ /* 0x000fe40003800200 */
[----:B------:R-:W-:Y:S02]  /*17310*/  FMNMX.FTZ R4, R24, R26, !PT ;  /* 0x0000001a18047209 */ /* 0x000fe40007810000 */
[----:B------:R-:W-:-:S02]  /*17320*/  ISETP.GT.AND P0, PT, R5, RZ, PT ;  /* 0x000000ff0500720c */ /* 0x000fc40003f04270 */
[C---:B------:R-:W-:Y:S02]  /*17330*/  ISETP.GT.AND P6, PT, R5.reuse, 0x1, PT ;  /* 0x000000010500780c */ /* 0x040fe40003fc4270 */
[----:B------:R-:W-:Y:S02]  /*17340*/  FSEL R18, R202, -INF , P0 ;  /* 0xff800000ca127808 */ /* 0x000fe40000000000 */
        /* <DEDUP_REMOVED lines=47> */
[----:B------:R-:W-:Y:S02]  /*17640*/  FMNMX.FTZ R3, R11, R2, !PT ;  /* 0x000000020b037209 */ /* 0x000fe40007810000 */
[C---:B------:R-:W-:Y:S02]  /*17650*/  ISETP.GT.AND P6, PT, R5.reuse, 0x61, PT ;  /* 0x000000610500780c */ /* 0x040fe40003fc4270 */
[C---:B------:R-:W-:Y:S02]  /*17660*/  ISETP.GT.AND P1, PT, R5.reuse, 0x68, PT ;  /* 0x000000680500780c */ /* 0x040fe40003f24270 */
[----:B------:R-:W-:Y:S02]  /*17670*/  ISETP.GT.AND P0, PT, R5, 0x69, PT ;  /* 0x000000690500780c */ /* 0x000fe40003f04270 */
[----:B------:R-:W-:-:S02]  /*17680*/  FMNMX.FTZ R2, R29, R4, !PT ;  /* 0x000000041d027209 */ /* 0x000fc40007810000 */
[----:B------:R-:W-:Y:S01]  /*17690*/  FMNMX.FTZ R5, R13, R0, !PT ;  /* 0x000000000d057209 */ /* 0x000fe20007810000 */
[----:B------:R-:W-:Y:S01]  /*176a0*/  IMAD.MOV.U32 R0, RZ, RZ, 0x2 ;  /* 0x00000002ff007424 */ /* 0x000fe200078e00ff */
        /* <DEDUP_REMOVED lines=93> */
[----:B------:R-:W-:Y:S02]  /*17c80*/  FMNMX.FTZ R71, R168, R71, !PT ;  /* 0x00000047a8477209 */ /* 0x000fe40007810000 */
[----:B------:R-:W-:-:S02]  /*17c90*/  FMNMX.FTZ R2, R155, R2, !PT ;  /* 0x000000029b027209 */ /* 0x000fc40007810000 */
[----:B------:R-:W-:Y:S02]  /*17ca0*/  FMNMX.FTZ R70, R146, R70, !PT ;  /* 0x0000004692467209 */ /* 0x000fe40007810000 */
[----:B------:R-:W-:Y:S02]  /*17cb0*/  FMNMX.FTZ R69, R181, R69, !PT ;  /* 0x00000045b5457209 */ /* 0x000fe40007810000 */
[----:B------:R-:W-:Y:S02]  /*17cc0*/  FSEL R147, R44, -INF , P0 ;  /* 0xff8000002c937808 */ /* 0x000fe40000000000 */
[----:B------:R-:W-:Y:S02]  /*17cd0*/  FMNMX.FTZ R71, R144, R71, !PT ;  /* 0x0000004790477209 */ /* 0x000fe40007810000 */
[----:B------:R-:W-:Y:S02]  /*17ce0*/  FMNMX.FTZ R2, R184, R2, !PT ;  /* 0x00000002b8027209 */ /* 0x000fe40007810000 */
[----:B------:R-:W-:Y:S01]  /*17cf0*/  FMNMX.FTZ R70, R148, R70, !PT ;  /* 0x0000004694467209 */ /* 0x000fe20007810000 */
[----:B------:R-:W-:Y:S01]  /*17d00*/  IMAD.MOV.U32 R4, RZ, RZ, R71 ;  /* 0x000000ffff047224 */ /* 0x000fe200078e0047 */
[----:B------:R-:W-:-:S02]  /*17d10*/  FMNMX.FTZ R69, R180, R69, !PT ;  /* 0x00000045b4457209 */ /* 0x000fc40007810000 */
[----:B------:R-:W-:Y:S02]  /*17d20*/  FMNMX.FTZ R6, R147, R2, !PT ;  /* 0x0000000293067209 */ /* 0x000fe40007810000 */
[----:B------:R-:W-:Y:S02]  /*17d30*/  FMNMX.FTZ R70, R149, R70, !PT ;  /* 0x0000004695467209 */ /* 0x000fe40007810000 */
[----:B------:R-:W-:Y:S02]  /*17d40*/  FMNMX.FTZ R69, R179, R69, !PT ;  /* 0x00000045b3457209 */ /* 0x000fe40007810000 */
[----:B------:R-:W-:Y:S02]  /*17d50*/  MOV R2, 0x17d70 ;  /* 0x00017d7000027802 */ /* 0x000fe40000000f00 */
[----:B-1----:R-:W-:Y:S05]  /*17d60*/  CALL.REL.NOINC `($__internal_0_$__cuda_sm70_shflsync_bfly_p) ;  /* 0x00003a4000007944 */ /* 0x002fea0003c00000 */
[----:B------:R-:W-:Y:S01]  /*17d70*/  FMNMX.FTZ R71, R71, R0, !PT ;  /* 0x0000000047477209 */ /* 0x000fe20007810000 */
[----:B------:R-:W-:Y:S01]  /*17d80*/  IMAD.MOV.U32 R0, RZ, RZ, 0x1 ;  /* 0x00000001ff007424 */ /* 0x000fe200078e00ff */
[----:B------:R-:W-:-:S03]  /*17d90*/  MOV R2, 0x17dc0 ;  /* 0x00017dc000027802 */ /* 0x000fc60000000f00 */
[----:B------:R-:W-:Y:S02]  /*17da0*/  IMAD.MOV.U32 R4, RZ, RZ, R71 ;  /* 0x000000ffff047224 */ /* 0x000fe400078e0047 */
[----:B------:R-:W-:Y:S05]  /*17db0*/  CALL.REL.NOINC `($__internal_0_$__cuda_sm70_shflsync_bfly_p) ;  /* 0x000039f000007944 */ /* 0x000fea0003c00000 */
[----:B------:R-:W-:Y:S01]  /*17dc0*/  FMNMX.FTZ R71, R71, R0, !PT ;  /* 0x0000000047477209 */ /* 0x000fe20007810000 */
[----:B------:R-:W-:Y:S01]  /*17dd0*/  IMAD.MOV.U32 R4, RZ, RZ, R70 ;  /* 0x000000ffff047224 */ /* 0x000fe200078e0046 */
[----:B------:R-:W-:Y:S01]  /*17de0*/  MOV R2, 0x17e10 ;  /* 0x00017e1000027802 */ /* 0x000fe20000000f00 */
[----:B------:R-:W-:Y:S02]  /*17df0*/  IMAD.MOV.U32 R0, RZ, RZ, 0x2 ;  /* 0x00000002ff007424 */ /* 0x000fe400078e00ff */
[----:B------:R-:W-:Y:S05]  /*17e00*/  CALL.REL.NOINC `($__internal_0_$__cuda_sm70_shflsync_bfly_p) ;  /* 0x000039a000007944 */ /* 0x000fea0003c00000 */
        /* <DEDUP_REMOVED lines=25> */
[----:B------:R-:W-:Y:S01]  /*17fa0*/  MOV R68, R0 ;  /* 0x0000000000447202 */ /* 0x000fe20000000f00 */
[----:B------:R-:W-:Y:S05]  /*17fb0*/  BRA `(.L_x_605) ;  /* 0xfffed98000007947 */ /* 0x000fea000383ffff */
.L_x_547:
[----:B------:R-:W-:Y:S01]  /*17fc0*/  MOV R58, RZ ;  /* 0x000000ff003a7202 */ /* 0x000fe20000000f00 */
[----:B------:R-:W-:Y:S01]  /*17fd0*/  IMAD.MOV.U32 R88, RZ, RZ, R0 ;  /* 0x000000ffff587224 */ /* 0x000fe200078e0000 */
[----:B------:R-:W-:Y:S01]  /*17fe0*/  MOV R2, 0x18010 ;  /* 0x0001801000027802 */ /* 0x000fe20000000f00 */
[----:B------:R-:W-:Y:S02]  /*17ff0*/  IMAD.MOV.U32 R3, RZ, RZ, 0x181f ;  /* 0x0000181fff037424 */ /* 0x000fe400078e00ff */
[----:B-1----:R-:W-:Y:S05]  /*18000*/  CALL.REL.NOINC `($__internal_1_$__cuda_sm70_shflsync_idx_p) ;  /* 0x0000380000007944 */ /* 0x002fea0003c00000 */
[----:B------:R-:W-:Y:S01]  /*18010*/  MOV R7, R58 ;  /* 0x0000003a00077202 */ /* 0x000fe20000000f00 */
[----:B-1---5:R-:W-:-:S05]  /*18020*/  BRA `(.L_x_606) ;  /* 0xffff04c000007947 */ /* 0x022fca000383ffff */
.L_x_548:
[----:B------:R-:W-:Y:S01]  /*18030*/  MOV R58, RZ ;  /* 0x000000ff003a7202 */ /* 0x000fe20000000f00 */
[----:B------:R-:W-:Y:S01]  /*18040*/  IMAD.MOV.U32 R88, RZ, RZ, R4 ;  /* 0x000000ffff587224 */ /* 0x000fe200078e0004 */
[----:B------:R-:W-:Y:S01]  /*18050*/  MOV R2, 0x18080 ;  /* 0x0001808000027802 */ /* 0x000fe20000000f00 */
[----:B------:R-:W-:Y:S02]  /*18060*/  IMAD.MOV.U32 R3, RZ, RZ, 0x181f ;  /* 0x0000181fff037424 */ /* 0x000fe400078e00ff */
[----:B-123--:R-:W-:Y:S05]  /*18070*/  CALL.REL.NOINC `($__internal_1_$__cuda_sm70_shflsync_idx_p) ;  /* 0x0000379000007944 */ /* 0x00efea0003c00000 */
[----:B-----5:R-:W-:Y:S01]  /*18080*/  IMAD.MOV.U32 R88, RZ, RZ, R0 ;  /* 0x000000ffff587224 */ /* 0x020fe200078e0000 */
[----:B------:R-:W-:Y:S02]  /*18090*/  IADD3 R2, P0, R58, R20, RZ ;  /* 0x000000143a027210 */ /* 0x000fe40007f1e0ff */
[----:B------:R-:W-:Y:S03]  /*180a0*/  MOV R58, 0x1 ;  /* 0x00000001003a7802 */ /* 0x000fe60000000f00 */
[----:B------:R-:W-:Y:S05]  /*180b0*/  IMAD.X R3, R7, 0x1, R5, P0 ;  /* 0x0000000107037824 */ /* 0x000fea00000e0605 */
[----:B------:R-:W-:Y:S01]  /*180c0*/  @!PT LDS RZ, [RZ] ;  /* 0x00000000fffff984 */ /* 0x000fe20000000800 */
[----:B------:R-:W-:Y:S01]  /*180d0*/  @!PT LDS RZ, [RZ] ;  /* 0x00000000fffff984 */ /* 0x000fe20000000800 */
[----:B------:R-:W-:Y:S01]  /*180e0*/  @!PT LDS RZ, [RZ] ;  /* 0x00000000fffff984 */ /* 0x000fe20000000800 */
[----:B------:R2:W-:Y:S02]  /*180f0*/  LDGSTS.E.BYPASS.LTC128B.128 [R243+0x100], [R2.64], !P5 ;  /* 0x0010000002f37fae */ /* 0x0005e4000e901d46 */
[----:B--2---:R-:W-:Y:S01]  /*18100*/  MOV R2, 0x18130 ;  /* 0x0001813000027802 */ /* 0x004fe20000000f00 */
[----:B------:R-:W-:Y:S02]  /*18110*/  IMAD.MOV.U32 R3, RZ, RZ, 0x181f ;  /* 0x0000181fff037424 */ /* 0x000fe400078e00ff */
[----:B-1----:R-:W-:Y:S05]  /*18120*/  CALL.REL.NOINC `($__internal_1_$__cuda_sm70_shflsync_idx_p) ;  /* 0x000036e000007944 */ /* 0x002fea0003c00000 */
[----:B------:R-:W-:Y:S01]  /*18130*/  MOV R3, 0x181f ;  /* 0x0000181f00037802 */ /* 0x000fe20000000f00 */
[----:B------:R-:W-:Y:S01]  /*18140*/  IMAD.MOV.U32 R6, RZ, RZ, R58 ;  /* 0x000000ffff067224 */ /* 0x000fe200078e003a */
[----:B------:R-:W-:Y:S01]  /*18150*/  MOV R58, 0x1 ;  /* 0x00000001003a7802 */ /* 0x000fe20000000f00 */
[----:B------:R-:W-:Y:S01]  /*18160*/  IMAD.MOV.U32 R88, RZ, RZ, R4 ;  /* 0x000000ffff587224 */ /* 0x000fe200078e0004 */
[----:B------:R-:W-:Y:S02]  /*18170*/  MOV R2, 0x18190 ;  /* 0x0001819000027802 */ /* 0x000fe40000000f00 */
[----:B-1---5:R-:W-:Y:S05]  /*18180*/  CALL.REL.NOINC `($__internal_1_$__cuda_sm70_shflsync_idx_p) ;  /* 0x0000368000007944 */ /* 0x022fea0003c00000 */
        /* <DEDUP_REMOVED lines=80> */
[----:B-----5:R-:W-:Y:S01]  /*18690*/  IMAD.MOV.U32 R0, RZ, RZ, R58 ;  /* 0x000000ffff007224 */ /* 0x020fe200078e003a */
[----:B------:R-:W-:Y:S01]  /*186a0*/  MOV R58, 0x6 ;  /* 0x00000006003a7802 */ /* 0x000fe20000000f00 */
[----:B------:R-:W-:Y:S01]  /*186b0*/  IMAD.MOV.U32 R88, RZ, RZ, R4 ;  /* 0x000000ffff587224 */ /* 0x000fe200078e0004 */
[----:B------:R-:W-:Y:S02]  /*186c0*/  MOV R2, 0x186e0 ;  /* 0x000186e000027802 */ /* 0x000fe40000000f00 */
[----:B-1----:R-:W-:Y:S05]  /*186d0*/  CALL.REL.NOINC `($__internal_1_$__cuda_sm70_shflsync_idx_p) ;  /* 0x0000313000007944 */ /* 0x002fea0003c00000 */
[----:B------:R-:W-:Y:S01]  /*186e0*/  MOV R4, R58 ;  /* 0x0000003a00047202 */ /* 0x000fe20000000f00 */
[----:B-1---5:R-:W-:-:S05]  /*186f0*/  BRA `(.L_x_607) ;  /* 0xfffefff000007947 */ /* 0x022fca000383ffff */
.L_x_551:
[----:B------:R-:W-:Y:S01]  /*18700*/  MOV R58, RZ ;  /* 0x000000ff003a7202 */ /* 0x000fe20000000f00 */
[----:B------:R-:W-:Y:S01]  /*18710*/  IMAD.MOV.U32 R88, RZ, RZ, R0 ;  /* 0x000000ffff587224 */ /* 0x000fe200078e0000 */
[----:B------:R-:W-:Y:S01]  /*18720*/  MOV R2, 0x18750 ;  /* 0x0001875000027802 */ /* 0x000fe20000000f00 */
[----:B------:R-:W-:Y:S02]  /*18730*/  IMAD.MOV.U32 R3, RZ, RZ, 0x181f ;  /* 0x0000181fff037424 */ /* 0x000fe400078e00ff */
[----:B------:R-:W-:Y:S05]  /*18740*/  CALL.REL.NOINC `($__internal_1_$__cuda_sm70_shflsync_idx_p) ;  /* 0x000030c000007944 */ /* 0x000fea0003c00000 */
[----:B------:R-:W-:Y:S01]  /*18750*/  MOV R6, R58 ;  /* 0x0000003a00067202 */ /* 0x000fe20000000f00 */
[----:B-1---5:R-:W-:-:S05]  /*18760*/  BRA `(.L_x_608) ;  /* 0xffff194000007947 */ /* 0x022fca000383ffff */
.L_x_552:
[----:B------:R-:W-:Y:S01]  /*18770*/  MOV R58, RZ ;  /* 0x000000ff003a7202 */ /* 0x000fe20000000f00 */
[----:B------:R-:W-:Y:S01]  /*18780*/  IMAD.MOV.U32 R88, RZ, RZ, R4 ;  /* 0x000000ffff587224 */ /* 0x000fe200078e0004 */
[----:B------:R-:W-:Y:S01]  /*18790*/  MOV R2, 0x187c0 ;  /* 0x000187c000027802 */ /* 0x000fe20000000f00 */
[----:B------:R-:W-:Y:S02]  /*187a0*/  IMAD.MOV.U32 R3, RZ, RZ, 0x181f ;  /* 0x0000181fff037424 */ /* 0x000fe400078e00ff */
[----:B-12---:R-:W-:Y:S05]  /*187b0*/  CALL.REL.NOINC `($__internal_1_$__cuda_sm70_shflsync_idx_p) ;  /* 0x0000305000007944 */ /* 0x006fea0003c00000 */
        /* <DEDUP_REMOVED lines=104> */
.L_x_553:
[----:B------:R-:W-:Y:S01]  /*18e40*/  MOV R58, RZ ;  /* 0x000000ff003a7202 */ /* 0x000fe20000000f00 */
[----:B------:R-:W-:Y:S01]  /*18e50*/  IMAD.MOV.U32 R88, RZ, RZ, R5 ;  /* 0x000000ffff587224 */ /* 0x000fe200078e0005 */
[----:B------:R-:W-:Y:S01]  /*18e60*/  MOV R2, 0x18e90 ;  /* 0x00018e9000027802 */ /* 0x000fe20000000f00 */
[----:B------:R-:W-:Y:S02]  /*18e70*/  IMAD.MOV.U32 R3, RZ, RZ, 0x1c1f ;  /* 0x00001c1fff037424 */ /* 0x000fe400078e00ff */
[----:B------:R-:W-:Y:S05]  /*18e80*/  CALL.REL.NOINC `($__internal_1_$__cuda_sm70_shflsync_idx_p) ;  /* 0x0000298000007944 */ /* 0x000fea0003c00000 */
[----:B-----5:R-:W-:Y:S01]  /*18e90*/  MOV R0, R58 ;  /* 0x0000003a00007202 */ /* 0x020fe20000000f00 */
[----:B-1----:R-:W-:-:S05]  /*18ea0*/  BRA `(.L_x_610) ;  /* 0xffff158000007947 */ /* 0x002fca000383ffff */
.L_x_554:
[----:B------:R-:W-:Y:S01]  /*18eb0*/  MOV R58, 0x1 ;  /* 0x00000001003a7802 */ /* 0x000fe20000000f00 */
[----:B------:R-:W-:Y:S01]  /*18ec0*/  IMAD.MOV.U32 R88, RZ, RZ, R5 ;  /* 0x000000ffff587224 */ /* 0x000fe200078e0005 */
[----:B------:R-:W-:Y:S01]  /*18ed0*/  MOV R2, 0x18f00 ;  /* 0x00018f0000027802 */ /* 0x000fe20000000f00 */
[----:B------:R-:W-:Y:S02]  /*18ee0*/  IMAD.MOV.U32 R3, RZ, RZ, 0x1c1f ;  /* 0x00001c1fff037424 */ /* 0x000fe400078e00ff */
[----:B-1----:R-:W-:Y:S05]  /*18ef0*/  CALL.REL.NOINC `($__internal_1_$__cuda_sm70_shflsync_idx_p) ;  /* 0x0000291000007944 */ /* 0x002fea0003c00000 */
[----:B------:R-:W-:Y:S01]  /*18f00*/  MOV R2, 0x192e0 ;  /* 0x000192e000027802 */ /* 0x000fe20000000f00 */
[----:B------:R-:W-:Y:S02]  /*18f10*/  IMAD.IADD R58, R4, 0x1, R58 ;  /* 0x00000001043a7824 */ /* 0x000fe400078e023a */
[----:B------:R-:W-:Y:S02]  /*18f20*/  IMAD.MOV.U32 R88, RZ, RZ, R5 ;  /* 0x000000ffff587224 */ /* 0x000fe400078e0005 */
[----:B------:R-:W-:Y:S01]  /*18f30*/  IMAD.MOV.U32 R3, RZ, RZ, 0x1c1f ;  /* 0x00001c1fff037424 */ /* 0x000fe200078e00ff */
        /* <DEDUP_REMOVED lines=52> */
[----:B------:R-:W-:Y:S01]  /*19280*/  ISETP.GT.AND P0, PT, R58, 0x69, PT ;  /* 0x000000693a00780c */ /* 0x000fe20003f04270 */
[----:B------:R-:W-:Y:S01]  /*19290*/  IMAD.MOV.U32 R58, RZ, RZ, 0x2 ;  /* 0x00000002ff3a7424 */ /* 0x000fe200078e00ff */
[----:B------:R-:W-:Y:S02]  /*192a0*/  FSEL R40, R40, -INF , P6 ;  /* 0xff80000028287808 */ /* 0x000fe40003000000 */
[----:B------:R-:W-:Y:S02]  /*192b0*/  FSEL R36, R36, -INF , P1 ;  /* 0xff80000024247808 */ /* 0x000fe40000800000 */
[----:B------:R-:W-:Y:S02]  /*192c0*/  FSEL R35, R35, -INF , P0 ;  /* 0xff80000023237808 */ /* 0x000fe40000000000 */
[----:B-1---5:R-:W-:Y:S05]  /*192d0*/  CALL.REL.NOINC `($__internal_1_$__cuda_sm70_shflsync_idx_p) ;  /* 0x0000253000007944 */ /* 0x022fea0003c00000 */
[----:B------:R-:W-:Y:S01]  /*192e0*/  MOV R2, 0x196d0 ;  /* 0x000196d000027802 */ /* 0x000fe20000000f00 */
[----:B-----5:R-:W2:Y:S01]  /*192f0*/  LDL.LU R0, [R1+0x8] ;  /* 0x0000080001007983 */ /* 0x020ea20000300800 */
[----:B------:R-:W-:Y:S02]  /*19300*/  IMAD.IADD R58, R4, 0x1, R58 ;  /* 0x00000001043a7824 */ /* 0x000fe400078e023a */
[----:B------:R-:W-:Y:S02]  /*19310*/  IMAD.MOV.U32 R88, RZ, RZ, R5 ;  /* 0x000000ffff587224 */ /* 0x000fe400078e0005 */
[----:B------:R-:W-:Y:S01]  /*19320*/  IMAD.MOV.U32 R3, RZ, RZ, 0x1c1f ;  /* 0x00001c1fff037424 */ /* 0x000fe200078e00ff */
[C---:B------:R-:W-:Y:S02]  /*19330*/  ISETP.GT.AND P0, PT, R58.reuse, RZ, PT ;  /* 0x000000ff3a00720c */ /* 0x040fe40003f04270 */
[C---:B------:R-:W-:Y:S02]  /*19340*/  ISETP.GT.AND P6, PT, R58.reuse, 0x1, PT ;  /* 0x000000013a00780c */ /* 0x040fe40003fc4270 */
        /* <DEDUP_REMOVED lines=34> */
[----:B------:R-:W-:Y:S02]  /*19570*/  FSEL R33, R33, -INF , P1 ;  /* 0xff80000021217808 */ /* 0x000fe40000800000 */
[----:B--2---:R-:W-:Y:S02]  /*19580*/  FSEL R79, R0, -INF , P0 ;  /* 0xff800000004f7808 */ /* 0x004fe40000000000 */
[C---:B------:R-:W-:Y:S04]  /*19590*/  ISETP.GT.AND P0, PT, R58.reuse, 0x9, PT ;  /* 0x000000093a00780c */ /* 0x040fe80003f04270 */
[----:B------:R-:W-:Y:S02]  /*195a0*/  FSEL R189, R247, -INF , P0 ;  /* 0xff800000f7bd7808 */ /* 0x000fe40000000000 */
[----:B------:R-:W-:Y:S04]  /*195b0*/  ISETP.GT.AND P0, PT, R58, 0x18, PT ;  /* 0x000000183a00780c */ /* 0x000fe80003f04270 */
[----:B------:R-:W-:Y:S02]  /*195c0*/  FSEL R185, R208, -INF , P0 ;  /* 0xff800000d0b97808 */ /* 0x000fe40000000000 */
[C---:B------:R-:W-:Y:S04]  /*195d0*/  ISETP.GT.AND P0, PT, R58.reuse, 0x21, PT ;  /* 0x000000213a00780c */ /* 0x040fe80003f04270 */
[----:B------:R-:W-:Y:S02]  /*195e0*/  FSEL R82, R201, -INF , P0 ;  /* 0xff800000c9527808 */ /* 0x000fe40000000000 */
[----:B------:R-:W-:Y:S04]  /*195f0*/  ISETP.GT.AND P0, PT, R58, 0x30, PT ;  /* 0x000000303a00780c */ /* 0x000fe80003f04270 */
[----:B------:R-:W-:Y:S02]  /*19600*/  FSEL R75, R28, -INF , P0 ;  /* 0xff8000001c4b7808 */ /* 0x000fe40000000000 */
[C---:B------:R-:W-:Y:S04]  /*19610*/  ISETP.GT.AND P0, PT, R58.reuse, 0x39, PT ;  /* 0x000000393a00780c */ /* 0x040fe80003f04270 */
[----:B------:R-:W-:Y:S02]  /*19620*/  FSEL R65, R25, -INF , P0 ;  /* 0xff80000019417808 */ /* 0x000fe40000000000 */
[C---:B------:R-:W-:Y:S04]  /*19630*/  ISETP.GT.AND P0, PT, R58.reuse, 0x48, PT ;  /* 0x000000483a00780c */ /* 0x040fe80003f04270 */
[----:B------:R-:W-:Y:S02]  /*19640*/  FSEL R59, R59, -INF , P0 ;  /* 0xff8000003b3b7808 */ /* 0x000fe40000000000 */
[----:B------:R-:W-:Y:S04]  /*19650*/  ISETP.GT.AND P0, PT, R58, 0x51, PT ;  /* 0x000000513a00780c */ /* 0x000fe80003f04270 */
[----:B------:R-:W-:Y:S02]  /*19660*/  FSEL R44, R44, -INF , P0 ;  /* 0xff8000002c2c7808 */ /* 0x000fe40000000000 */
[C---:B------:R-:W-:Y:S04]  /*19670*/  ISETP.GT.AND P0, PT, R58.reuse, 0x60, PT ;  /* 0x000000603a00780c */ /* 0x040fe80003f04270 */
[----:B------:R-:W-:Y:S02]  /*19680*/  FSEL R39, R39, -INF , P0 ;  /* 0xff80000027277808 */ /* 0x000fe40000000000 */
[----:B------:R-:W-:Y:S01]  /*19690*/  ISETP.GT.AND P0, PT, R58, 0x69, PT ;  /* 0x000000693a00780c */ /* 0x000fe20003f04270 */
[----:B------:R-:W-:Y:S03]  /*196a0*/  IMAD.MOV.U32 R58, RZ, RZ, 0x3 ;  /* 0x00000003ff3a7424 */ /* 0x000fe600078e00ff */
[----:B------:R-:W-:Y:S04]  /*196b0*/  FSEL R31, R31, -INF , P0 ;  /* 0xff8000001f1f7808 */ /* 0x000fe80000000000 */
[----:B-1----:R-:W-:Y:S05]  /*196c0*/  CALL.REL.NOINC `($__internal_1_$__cuda_sm70_shflsync_idx_p) ;  /* 0x0000214000007944 */ /* 0x002fea0003c00000 */
[----:B------:R-:W2:Y:S01]  /*196d0*/  LDL.LU R8, [R1+0x14] ;  /* 0x0000140001087983 */ /* 0x000ea20000300800 */
[----:B------:R-:W-:Y:S03]  /*196e0*/  IMAD.IADD R4, R4, 0x1, R58 ;  /* 0x0000000104047824 */ /* 0x000fe600078e023a */
[----:B------:R-:W3:Y:S02]  /*196f0*/  LDL.LU R7, [R1+0x18] ;  /* 0x0000180001077983 */ /* 0x000ee40000300800 */
[C---:B------:R-:W-:Y:S02]  /*19700*/  ISETP.GT.AND P0, PT, R4.reuse, RZ, PT ;  /* 0x000000ff0400720c */ /* 0x040fe40003f04270 */
[C---:B------:R-:W-:Y:S01]  /*19710*/  ISETP.GT.AND P6, PT, R4.reuse, 0x1, PT ;  /* 0x000000010400780c */ /* 0x040fe20003fc4270 */
[----:B------:R-:W4:Y:S01]  /*19720*/  LDL.LU R5, [R1+0x10] ;  /* 0x0000100001057983 */ /* 0x000f220000300800 */
[----:B------:R-:W-:Y:S03]  /*19730*/  ISETP.GT.AND P1, PT, R4, 0x8, PT ;  /* 0x000000080400780c */ /* 0x000fe60003f24270 */
[----:B------:R-:W4:Y:S04]  /*19740*/  LDL.LU R3, [R1+0xc] ;  /* 0x00000c0001037983 */ /* 0x000f280000300800 */
[----:B------:R-:W4:Y:S04]  /*19750*/  LDL.LU R2, [R1+0x4] ;  /* 0x0000040001027983 */ /* 0x000f280000300800 */
[----:B-----5:R-:W4:Y:S01]  /*19760*/  LDL.LU R0, [R1] ;  /* 0x0000000001007983 */ /* 0x020f220000300800 */
[----:B--2---:R-:W-:Y:S02]  /*19770*/  FSEL R47, R8, -INF , P0 ;  /* 0xff800000082f7808 */ /* 0x004fe40000000000 */
[C---:B------:R-:W-:Y:S02]  /*19780*/  ISETP.GT.AND P0, PT, R4.reuse, 0x9, PT ;  /* 0x000000090400780c */ /* 0x040fe40003f04270 */
[----:B---3--:R-:W-:Y:S02]  /*19790*/  FSEL R58, R7, -INF , P6 ;  /* 0xff800000073a7808 */ /* 0x008fe40003000000 */
[C---:B------:R-:W-:Y:S02]  /*197a0*/  ISETP.GT.AND P6, PT, R4.reuse, 0x10, PT ;  /* 0x000000100400780c */ /* 0x040fe40003fc4270 */
[----:B----4-:R-:W-:Y:S02]  /*197b0*/  FSEL R51, R5, -INF , P1 ;  /* 0xff80000005337808 */ /* 0x010fe40000800000 */
        /* <DEDUP_REMOVED lines=43> */
[C---:B------:R-:W-:Y:S02]  /*19a70*/  ISETP.GT.AND P1, PT, R4.reuse, 0x68, PT ;  /* 0x000000680400780c */ /* 0x040fe40003f24270 */
[----:B------:R-:W-:Y:S02]  /*19a80*/  FSEL R17, R17, -INF , P0 ;  /* 0xff80000011117808 */ /* 0x000fe40000000000 */
[----:B------:R-:W-:Y:S02]  /*19a90*/  ISETP.GT.AND P0, PT, R4, 0x69, PT ;  /* 0x000000690400780c */ /* 0x000fe40003f04270 */
[----:B------:R-:W-:Y:S02]  /*19aa0*/  FMNMX.FTZ R2, R79, R118, !PT ;  /* 0x000000764f027209 */ /* 0x000fe40007810000 */
[----:B------:R-:W-:Y:S01]  /*19ab0*/  FMNMX.FTZ R4, R13, R0, !PT ;  /* 0x000000000d047209 */ /* 0x000fe20007810000 */
[----:B------:R-:W-:Y:S01]  /*19ac0*/  IMAD.MOV.U32 R0, RZ, RZ, 0x2 ;  /* 0x00000002ff007424 */ /* 0x000fe200078e00ff */
        /* <DEDUP_REMOVED lines=93> */
[----:B------:R-:W-:Y:S02]  /*1a0a0*/  FSEL R9, R9, -INF , P6 ;  /* 0xff80000009097808 */ /* 0x000fe40003000000 */
        /* <DEDUP_REMOVED lines=18> */
[----:B------:R-:W-:Y:S02]  /*1a1d0*/  MOV R2, 0x1a1f0 ;  /* 0x0001a1f000027802 */ /* 0x000fe40000000f00 */
[----:B-1----:R-:W-:Y:S05]  /*1a1e0*/  CALL.REL.NOINC `($__internal_0_$__cuda_sm70_shflsync_bfly_p) ;  /* 0x000015c000007944 */ /* 0x002fea0003c00000 */
[----:B------:R-:W-:Y:S01]  /*1a1f0*/  FMNMX.FTZ R4, R4, R0, !PT ;  /* 0x0000000004047209 */ /* 0x000fe20007810000 */
[----:B------:R-:W-:Y:S01]  /*1a200*/  IMAD.MOV.U32 R0, RZ, RZ, 0x1 ;  /* 0x00000001ff007424 */ /* 0x000fe200078e00ff */
[----:B------:R-:W-:Y:S02]  /*1a210*/  MOV R2, 0x1a230 ;  /* 0x0001a23000027802 */ /* 0x000fe40000000f00 */
        /* <DEDUP_REMOVED lines=28> */
[----:B------:R-:W-:-:S05]  /*1a3e0*/  BRA `(.L_x_611) ;  /* 0xffff172000007947 */ /* 0x000fca000383ffff */
.L_x_557:
[----:B-1--4-:R-:W-:Y:S01]  /*1a3f0*/  MOV R3, 0x181f ;  /* 0x0000181f00037802 */ /* 0x012fe20000000f00 */
[----:B------:R-:W-:Y:S01]  /*1a400*/  IMAD.MOV.U32 R58, RZ, RZ, RZ ;  /* 0x000000ffff3a7224 */ /* 0x000fe200078e00ff */
[----:B------:R-:W-:Y:S02]  /*1a410*/  MOV R2, 0x1a430 ;  /* 0x0001a43000027802 */ /* 0x000fe40000000f00 */
[----:B------:R-:W-:Y:S05]  /*1a420*/  CALL.REL.NOINC `($__internal_1_$__cuda_sm70_shflsync_idx_p) ;  /* 0x000013e000007944 */ /* 0x000fea0003c00000 */
[----:B------:R-:W-:Y:S01]  /*1a430*/  MOV R85, R58 ;  /* 0x0000003a00557202 */ /* 0x000fe20000000f00 */
[----:B-1---5:R-:W-:-:S05]  /*1a440*/  BRA `(.L_x_612) ;  /* 0xffff44c000007947 */ /* 0x022fca000383ffff */
.L_x_560:
[----:B------:R-:W-:Y:S01]  /*1a450*/  MOV R58, RZ ;  /* 0x000000ff003a7202 */ /* 0x000fe20000000f00 */
[----:B------:R-:W-:Y:S01]  /*1a460*/  IMAD.MOV.U32 R88, RZ, RZ, R0 ;  /* 0x000000ffff587224 */ /* 0x000fe200078e0000 */
[----:B------:R-:W-:Y:S01]  /*1a470*/  MOV R2, 0x1a4a0 ;  /* 0x0001a4a000027802 */ /* 0x000fe20000000f00 */
[----:B------:R-:W-:Y:S02]  /*1a480*/  IMAD.MOV.U32 R3, RZ, RZ, 0x181f ;  /* 0x0000181fff037424 */ /* 0x000fe400078e00ff */
[----:B-1----:R-:W-:Y:S05]  /*1a490*/  CALL.REL.NOINC `($__internal_1_$__cuda_sm70_shflsync_idx_p) ;  /* 0x0000137000007944 */ /* 0x002fea0003c00000 */
[----:B------:R-:W-:Y:S01]  /*1a4a0*/  MOV R6, R58 ;  /* 0x0000003a00067202 */ /* 0x000fe20000000f00 */
[----:B-1---5:R-:W-:-:S05]  /*1a4b0*/  BRA `(.L_x_613) ;  /* 0xffff5f4000007947 */ /* 0x022fca000383ffff */
.L_x_561:
        /* <DEDUP_REMOVED lines=109> */
.L_x_562:
[----:B------:R-:W-:Y:S02]  /*1ab90*/  MOV R0, 0x2 ;  /* 0x0000000200007802 */ /* 0x000fe40000000f00 */
[----:B------:R-:W-:Y:S02]  /*1aba0*/  MOV R2, 0x1abc0 ;  /* 0x0001abc000027802 */ /* 0x000fe40000000f00 */
        /* <DEDUP_REMOVED lines=33> */
.L_x_564:
[----:B------:R1:W5:Y:S01]  /*1adc0*/  LDL R4, [R1+0x24] ;  /* 0x0000240001047983 */ /* 0x0003620000100800 */
[----:B------:R-:W-:-:S02]  /*1add0*/  MOV R0, 0x2 ;  /* 0x0000000200007802 */ /* 0x000fc40000000f00 */
[----:B------:R-:W-:Y:S02]  /*1ade0*/  MOV R2, 0x1ae00 ;  /* 0x0001ae0000027802 */ /* 0x000fe40000000f00 */
[----:B-1---5:R-:W-:Y:S05]  /*1adf0*/  CALL.REL.NOINC `($__internal_0_$__cuda_sm70_shflsync_bfly_p) ;  /* 0x000009b000007944 */ /* 0x022fea0003c00000 */
[----:B------:R-:W-:Y:S01]  /*1ae00*/  MOV R5, R0 ;  /* 0x0000000000057202 */ /* 0x000fe20000000f00 */
[----:B------:R-:W-:Y:S05]  /*1ae10*/  BRA `(.L_x_616) ;  /* 0xffff8ab000007947 */ /* 0x000fea000383ffff */
.L_x_565:
[----:B------:R-:W-:Y:S01]  /*1ae20*/  IMAD.MOV.U32 R4, RZ, RZ, R5 ;  /* 0x000000ffff047224 */ /* 0x000fe200078e0005 */
[----:B------:R-:W-:Y:S02]  /*1ae30*/  MOV R0, 0x1 ;  /* 0x0000000100007802 */ /* 0x000fe40000000f00 */
[----:B------:R-:W-:Y:S02]  /*1ae40*/  MOV R2, 0x1ae60 ;  /* 0x0001ae6000027802 */ /* 0x000fe40000000f00 */
[----:B-----5:R-:W-:Y:S05]  /*1ae50*/  CALL.REL.NOINC `($__internal_0_$__cuda_sm70_shflsync_bfly_p) ;  /* 0x0000095000007944 */ /* 0x020fea0003c00000 */
[----:B------:R1:W5:Y:S01]  /*1ae60*/  LDL R4, [R1+0x28] ;  /* 0x0000280001047983 */ /* 0x0003620000100800 */
[----:B------:R-:W-:Y:S01]  /*1ae70*/  FADD.FTZ R5, R5, R0 ;  /* 0x0000000005057221 */ /* 0x000fe20000010000 */
[----:B------:R-:W-:Y:S02]  /*1ae80*/  MOV R0, 0x2 ;  /* 0x0000000200007802 */ /* 0x000fe40000000f00 */
[----:B------:R-:W-:Y:S02]  /*1ae90*/  MOV R2, 0x1aeb0 ;  /* 0x0001aeb000027802 */ /* 0x000fe40000000f00 */
[----:B-1---5:R-:W-:Y:S05]  /*1aea0*/  CALL.REL.NOINC `($__internal_0_$__cuda_sm70_shflsync_bfly_p) ;  /* 0x0000090000007944 */ /* 0x022fea0003c00000 */
[----:B------:R-:W2:Y:S02]  /*1aeb0*/  LDL.LU R2, [R1+0x28] ;  /* 0x0000280001027983 */ /* 0x000ea40000300800 */
[----:B--2---:R-:W-:Y:S01]  /*1aec0*/  FADD.FTZ R6, R2, R0 ;  /* 0x0000000002067221 */ /* 0x004fe20000010000 */
[----:B------:R-:W-:-:S02]  /*1aed0*/  MOV R0, 0x1 ;  /* 0x0000000100007802 */ /* 0x000fc40000000f00 */
[----:B------:R-:W-:Y:S02]  /*1aee0*/  MOV R2, 0x1af10 ;  /* 0x0001af1000027802 */ /* 0x000fe40000000f00 */
[----:B------:R-:W-:Y:S02]  /*1aef0*/  MOV R4, R6 ;  /* 0x0000000600047202 */ /* 0x000fe40000000f00 */
[----:B------:R-:W-:Y:S05]  /*1af00*/  CALL.REL.NOINC `($__internal_0_$__cuda_sm70_shflsync_bfly_p) ;  /* 0x000008a000007944 */ /* 0x000fea0003c00000 */
[----:B------:R1:W5:Y:S01]  /*1af10*/  LDL R4, [R1+0x20] ;  /* 0x0000200001047983 */ /* 0x0003620000100800 */
[----:B------:R-:W-:Y:S01]  /*1af20*/  FADD.FTZ R6, R6, R0 ;  /* 0x0000000006067221 */ /* 0x000fe20000010000 */
[----:B------:R-:W-:Y:S02]  /*1af30*/  MOV R0, 0x2 ;  /* 0x0000000200007802 */ /* 0x000fe40000000f00 */
[----:B------:R-:W-:Y:S02]  /*1af40*/  MOV R2, 0x1af60 ;  /* 0x0001af6000027802 */ /* 0x000fe40000000f00 */
[----:B-1---5:R-:W-:Y:S05]  /*1af50*/  CALL.REL.NOINC `($__internal_0_$__cuda_sm70_shflsync_bfly_p) ;  /* 0x0000085000007944 */ /* 0x022fea0003c00000 */
[----:B------:R-:W2:Y:S02]  /*1af60*/  LDL.LU R2, [R1+0x20] ;  /* 0x0000200001027983 */ /* 0x000ea40000300800 */
[----:B--2---:R-:W-:Y:S01]  /*1af70*/  FADD.FTZ R7, R2, R0 ;  /* 0x0000000002077221 */ /* 0x004fe20000010000 */
[----:B------:R-:W-:Y:S02]  /*1af80*/  MOV R0, 0x1 ;  /* 0x0000000100007802 */ /* 0x000fe40000000f00 */
[----:B------:R-:W-:-:S02]  /*1af90*/  MOV R2, 0x1afc0 ;  /* 0x0001afc000027802 */ /* 0x000fc40000000f00 */
        /* <DEDUP_REMOVED lines=10> */
[----:B------:R-:W-:Y:S02]  /*1b040*/  MOV R2, 0x1b060 ;  /* 0x0001b06000027802 */ /* 0x000fe40000000f00 */
[----:B------:R-:W-:Y:S05]  /*1b050*/  CALL.REL.NOINC `($__internal_0_$__cuda_sm70_shflsync_bfly_p) ;  /* 0x0000075000007944 */ /* 0x000fea0003c00000 */
[----:B------:R-:W-:Y:S01]  /*1b060*/  MOV R8, R0 ;  /* 0x0000000000087202 */ /* 0x000fe20000000f00 */
[----:B------:R-:W-:Y:S05]  /*1b070*/  BRA `(.L_x_617) ;  /* 0xffff898000007947 */ /* 0x000fea000383ffff */
.L_x_574:
[----:B------:R-:W-:Y:S01]  /*1b080*/  IMAD.MOV.U32 R88, RZ, RZ, R4 ;  /* 0x000000ffff587224 */ /* 0x000fe200078e0004 */
[----:B------:R-:W-:Y:S01]  /*1b090*/  MOV R58, RZ ;  /* 0x000000ff003a7202 */ /* 0x000fe20000000f00 */
[----:B------:R-:W-:Y:S01]  /*1b0a0*/  IMAD.MOV.U32 R3, RZ, RZ, 0x181f ;  /* 0x0000181fff037424 */ /* 0x000fe200078e00ff */
[----:B------:R-:W-:-:S02]  /*1b0b0*/  MOV R2, 0x1b0d0 ;  /* 0x0001b0d000027802 */ /* 0x000fc40000000f00 */
[----:B------:R-:W-:Y:S05]  /*1b0c0*/  CALL.REL.NOINC `($__internal_1_$__cuda_sm70_shflsync_idx_p) ;  /* 0x0000074000007944 */ /* 0x000fea0003c00000 */
[----:B------:R-:W-:Y:S01]  /*1b0d0*/  MOV R6, R58 ;  /* 0x0000003a00067202 */ /* 0x000fe20000000f00 */
[----:B-1---5:R-:W-:Y:S05]  /*1b0e0*/  BRA `(.L_x_618) ;  /* 0xffffa52000007947 */ /* 0x022fea000383ffff */
.L_x_575:
[----:B------:R-:W-:Y:S01]  /*1b0f0*/  IMAD.MOV.U32 R88, RZ, RZ, R5 ;  /* 0x000000ffff587224 */ /* 0x000fe200078e0005 */
[----:B------:R-:W-:Y:S01]  /*1b100*/  MOV R58, RZ ;  /* 0x000000ff003a7202 */ /* 0x000fe20000000f00 */
[----:B------:R-:W-:Y:S01]  /*1b110*/  IMAD.MOV.U32 R3, RZ, RZ, 0x181f ;  /* 0x0000181fff037424 */ /* 0x000fe200078e00ff */
[----:B------:R-:W-:-:S02]  /*1b120*/  MOV R2, 0x1b140 ;  /* 0x0001b14000027802 */ /* 0x000fc40000000f00 */
[----:B-12---:R-:W-:Y:S05]  /*1b130*/  CALL.REL.NOINC `($__internal_1_$__cuda_sm70_shflsync_idx_p) ;  /* 0x000006d000007944 */ /* 0x006fea0003c00000 */
[----:B------:R-:W-:Y:S01]  /*1b140*/  MOV R2, R58 ;  /* 0x0000003a00027202 */ /* 0x000fe20000000f00 */
[----:B-1---5:R-:W-:Y:S05]  /*1b150*/  BRA `(.L_x_619) ;  /* 0xffffa4d000007947 */ /* 0x022fea000383ffff */
.L_x_576:
[----:B------:R-:W-:Y:S01]  /*1b160*/  IMAD.MOV.U32 R88, RZ, RZ, R4 ;  /* 0x000000ffff587224 */ /* 0x000fe200078e0004 */
[----:B------:R-:W-:Y:S01]  /*1b170*/  MOV R58, 0x1 ;  /* 0x00000001003a7802 */ /* 0x000fe20000000f00 */
[----:B-1----:R-:W-:Y:S01]  /*1b180*/  IMAD.MOV.U32 R3, RZ, RZ, 0x181f ;  /* 0x0000181fff037424 */ /* 0x002fe200078e00ff */
[----:B------:R-:W-:-:S02]  /*1b190*/  MOV R2, 0x1b1b0 ;  /* 0x0001b1b000027802 */ /* 0x000fc40000000f00 */
[----:B---3--:R-:W-:Y:S05]  /*1b1a0*/  CALL.REL.NOINC `($__internal_1_$__cuda_sm70_shflsync_idx_p) ;  /* 0x0000066000007944 */ /* 0x008fea0003c00000 */
        /* <DEDUP_REMOVED lines=8> */
.L_x_577:
[----:B------:R-:W-:Y:S01]  /*1b230*/  IMAD.MOV.U32 R88, RZ, RZ, R4 ;  /* 0x000000ffff587224 */ /* 0x000fe200078e0004 */
[----:B------:R-:W-:Y:S01]  /*1b240*/  MOV R58, 0x2 ;  /* 0x00000002003a7802 */ /* 0x000fe20000000f00 */
[----:B-1----:R-:W-:Y:S01]  /*1b250*/  IMAD.MOV.U32 R3, RZ, RZ, 0x181f ;  /* 0x0000181fff037424 */ /* 0x002fe200078e00ff */
[----:B------:R-:W-:Y:S02]  /*1b260*/  MOV R2, 0x1b280 ;  /* 0x0001b28000027802 */ /* 0x000fe40000000f00 */
[----:B--23--:R-:W-:Y:S05]  /*1b270*/  CALL.REL.NOINC `($__internal_1_$__cuda_sm70_shflsync_idx_p) ;  /* 0x0000059000007944 */ /* 0x00cfea0003c00000 */
[----:B------:R-:W-:Y:S01]  /*1b280*/  MOV R6, R58 ;  /* 0x0000003a00067202 */ /* 0x000fe20000000f00 */
[----:B-1---5:R-:W-:Y:S05]  /*1b290*/  BRA `(.L_x_621) ;  /* 0xffffa51000007947 */ /* 0x022fea000383ffff */
.L_x_578:
[----:B------:R-:W-:Y:S01]  /*1b2a0*/  IMAD.MOV.U32 R88, RZ, RZ, R5 ;  /* 0x000000ffff587224 */ /* 0x000fe200078e0005 */
[----:B------:R-:W-:Y:S01]  /*1b2b0*/  MOV R58, 0x2 ;  /* 0x00000002003a7802 */ /* 0x000fe20000000f00 */
[----:B-1----:R-:W-:Y:S01]  /*1b2c0*/  IMAD.MOV.U32 R3, RZ, RZ, 0x181f ;  /* 0x0000181fff037424 */ /* 0x002fe200078e00ff */
[----:B------:R-:W-:Y:S02]  /*1b2d0*/  MOV R2, 0x1b2f0 ;  /* 0x0001b2f000027802 */ /* 0x000fe40000000f00 */
[----:B--234-:R-:W-:Y:S05]  /*1b2e0*/  CALL.REL.NOINC `($__internal_1_$__cuda_sm70_shflsync_idx_p) ;  /* 0x0000052000007944 */ /* 0x01cfea0003c00000 */
[----:B------:R-:W-:Y:S01]  /*1b2f0*/  MOV R2, R58 ;  /* 0x0000003a00027202 */ /* 0x000fe20000000f00 */
[----:B-1---5:R-:W-:Y:S05]  /*1b300*/  BRA `(.L_x_622) ;  /* 0xffffa4c000007947 */ /* 0x022fea000383ffff */
.L_x_579:
[----:B------:R-:W-:Y:S01]  /*1b310*/  IMAD.MOV.U32 R88, RZ, RZ, R4 ;  /* 0x000000ffff587224 */ /* 0x000fe200078e0004 */
[----:B------:R-:W-:Y:S01]  /*1b320*/  MOV R58, 0x3 ;  /* 0x00000003003a7802 */ /* 0x000fe20000000f00 */
[----:B--2---:R-:W-:Y:S01]  /*1b330*/  IMAD.MOV.U32 R3, RZ, RZ, 0x181f ;  /* 0x0000181fff037424 */ /* 0x004fe200078e00ff */
[----:B------:R-:W-:-:S02]  /*1b340*/  MOV R2, 0x1b360 ;  /* 0x0001b36000027802 */ /* 0x000fc40000000f00 */
[----:B-1-34-:R-:W-:Y:S05]  /*1b350*/  CALL.REL.NOINC `($__internal_1_$__cuda_sm70_shflsync_idx_p) ;  /* 0x000004b000007944 */ /* 0x01afea0003c00000 */
        /* <DEDUP_REMOVED lines=8> */
.L_x_580:
[----:B------:R-:W-:Y:S01]  /*1b3e0*/  IMAD.MOV.U32 R88, RZ, RZ, R4 ;  /* 0x000000ffff587224 */ /* 0x000fe200078e0004 */
[----:B------:R-:W-:Y:S01]  /*1b3f0*/  MOV R58, 0x4 ;  /* 0x00000004003a7802 */ /* 0x000fe20000000f00 */
[----:B--2---:R-:W-:Y:S01]  /*1b400*/  IMAD.MOV.U32 R3, RZ, RZ, 0x181f ;  /* 0x0000181fff037424 */ /* 0x004fe200078e00ff */
[----:B------:R-:W-:Y:S02]  /*1b410*/  MOV R2, 0x1b430 ;  /* 0x0001b43000027802 */ /* 0x000fe40000000f00 */
[----:B-1-34-:R-:W-:Y:S05]  /*1b420*/  CALL.REL.NOINC `($__internal_1_$__cuda_sm70_shflsync_idx_p) ;  /* 0x000003e000007944 */ /* 0x01afea0003c00000 */
[----:B------:R-:W-:Y:S01]  /*1b430*/  MOV R6, R58 ;  /* 0x0000003a00067202 */ /* 0x000fe20000000f00 */
[----:B-1---5:R-:W-:Y:S05]  /*1b440*/  BRA `(.L_x_624) ;  /* 0xffffa49000007947 */ /* 0x022fea000383ffff */
.L_x_581:
[----:B------:R-:W-:Y:S01]  /*1b450*/  IMAD.MOV.U32 R88, RZ, RZ, R5 ;  /* 0x000000ffff587224 */ /* 0x000fe200078e0005 */
[----:B------:R-:W-:Y:S01]  /*1b460*/  MOV R58, 0x4 ;  /* 0x00000004003a7802 */ /* 0x000fe20000000f00 */
[----:B--2---:R-:W-:Y:S01]  /*1b470*/  IMAD.MOV.U32 R3, RZ, RZ, 0x181f ;  /* 0x0000181fff037424 */ /* 0x004fe200078e00ff */
[----:B------:R-:W-:Y:S02]  /*1b480*/  MOV R2, 0x1b4a0 ;  /* 0x0001b4a000027802 */ /* 0x000fe40000000f00 */
[----:B-1-34-:R-:W-:Y:S05]  /*1b490*/  CALL.REL.NOINC `($__internal_1_$__cuda_sm70_shflsync_idx_p) ;  /* 0x0000037000007944 */ /* 0x01afea0003c00000 */
[----:B------:R-:W-:Y:S01]  /*1b4a0*/  MOV R2, R58 ;  /* 0x0000003a00027202 */ /* 0x000fe20000000f00 */
[----:B-1---5:R-:W-:Y:S05]  /*1b4b0*/  BRA `(.L_x_625) ;  /* 0xffffa44000007947 */ /* 0x022fea000383ffff */
.L_x_582:
[----:B------:R-:W-:Y:S01]  /*1b4c0*/  IMAD.MOV.U32 R88, RZ, RZ, R4 ;  /* 0x000000ffff587224 */ /* 0x000fe200078e0004 */
[----:B------:R-:W-:Y:S01]  /*1b4d0*/  MOV R58, 0x5 ;  /* 0x00000005003a7802 */ /* 0x000fe20000000f00 */
[----:B-1----:R-:W-:Y:S01]  /*1b4e0*/  IMAD.MOV.U32 R3, RZ, RZ, 0x181f ;  /* 0x0000181fff037424 */ /* 0x002fe200078e00ff */
[----:B------:R-:W-:-:S02]  /*1b4f0*/  MOV R2, 0x1b510 ;  /* 0x0001b51000027802 */ /* 0x000fc40000000f00 */
[----:B--234-:R-:W-:Y:S05]  /*1b500*/  CALL.REL.NOINC `($__internal_1_$__cuda_sm70_shflsync_idx_p) ;  /* 0x0000030000007944 */ /* 0x01cfea0003c00000 */
        /* <DEDUP_REMOVED lines=8> */
.L_x_583:
[----:B------:R-:W-:Y:S01]  /*1b590*/  IMAD.MOV.U32 R88, RZ, RZ, R4 ;  /* 0x000000ffff587224 */ /* 0x000fe200078e0004 */
[----:B------:R-:W-:Y:S01]  /*1b5a0*/  MOV R58, 0x6 ;  /* 0x00000006003a7802 */ /* 0x000fe20000000f00 */
[----:B--2---:R-:W-:Y:S01]  /*1b5b0*/  IMAD.MOV.U32 R3, RZ, RZ, 0x181f ;  /* 0x0000181fff037424 */ /* 0x004fe200078e00ff */
[----:B------:R-:W-:Y:S02]  /*1b5c0*/  MOV R2, 0x1b5e0 ;  /* 0x0001b5e000027802 */ /* 0x000fe40000000f00 */
[----:B-1--4-:R-:W-:Y:S05]  /*1b5d0*/  CALL.REL.NOINC `($__internal_1_$__cuda_sm70_shflsync_idx_p) ;  /* 0x0000023000007944 */ /* 0x012fea0003c00000 */
[----:B------:R-:W-:Y:S01]  /*1b5e0*/  MOV R6, R58 ;  /* 0x0000003a00067202 */ /* 0x000fe20000000f00 */
[----:B-1---5:R-:W-:Y:S05]  /*1b5f0*/  BRA `(.L_x_627) ;  /* 0xffffa41000007947 */ /* 0x022fea000383ffff */
.L_x_584:
[----:B------:R-:W-:Y:S01]  /*1b600*/  IMAD.MOV.U32 R88, RZ, RZ, R5 ;  /* 0x000000ffff587224 */ /* 0x000fe200078e0005 */
[----:B------:R-:W-:Y:S01]  /*1b610*/  MOV R58, 0x6 ;  /* 0x00000006003a7802 */ /* 0x000fe20000000f00 */
[----:B--2---:R-:W-:Y:S01]  /*1b620*/  IMAD.MOV.U32 R3, RZ, RZ, 0x181f ;  /* 0x0000181fff037424 */ /* 0x004fe200078e00ff */
[----:B------:R-:W-:Y:S02]  /*1b630*/  MOV R2, 0x1b650 ;  /* 0x0001b65000027802 */ /* 0x000fe40000000f00 */
[----:B-1-34-:R-:W-:Y:S05]  /*1b640*/  CALL.REL.NOINC `($__internal_1_$__cuda_sm70_shflsync_idx_p) ;  /* 0x000001c000007944 */ /* 0x01afea0003c00000 */
[----:B------:R-:W-:Y:S01]  /*1b650*/  MOV R2, R58 ;  /* 0x0000003a00027202 */ /* 0x000fe20000000f00 */
[----:B-1---5:R-:W-:Y:S05]  /*1b660*/  BRA `(.L_x_628) ;  /* 0xffffa3c000007947 */ /* 0x022fea000383ffff */
.L_x_585:
[----:B------:R-:W-:Y:S01]  /*1b670*/  IMAD.MOV.U32 R88, RZ, RZ, R4 ;  /* 0x000000ffff587224 */ /* 0x000fe200078e0004 */
[----:B------:R-:W-:Y:S01]  /*1b680*/  MOV R58, 0x7 ;  /* 0x00000007003a7802 */ /* 0x000fe20000000f00 */
[----:B-1----:R-:W-:Y:S01]  /*1b690*/  IMAD.MOV.U32 R3, RZ, RZ, 0x181f ;  /* 0x0000181fff037424 */ /* 0x002fe200078e00ff */
[----:B------:R-:W-:-:S02]  /*1b6a0*/  MOV R2, 0x1b6c0 ;  /* 0x0001b6c000027802 */ /* 0x000fc40000000f00 */
[----:B--2-4-:R-:W-:Y:S05]  /*1b6b0*/  CALL.REL.NOINC `($__internal_1_$__cuda_sm70_shflsync_idx_p) ;  /* 0x0000015000007944 */ /* 0x014fea0003c00000 */
        /* <DEDUP_REMOVED lines=8> */
.L_x_587:
[----:B------:R-:W-:Y:S01]  /*1b740*/  IMAD.MOV.U32 R88, RZ, RZ, R47 ;  /* 0x000000ffff587224 */ /* 0x000fe200078e002f */
[----:B------:R-:W-:Y:S01]  /*1b750*/  MOV R58, RZ ;  /* 0x000000ff003a7202 */ /* 0x000fe20000000f00 */
[----:B-1----:R-:W-:Y:S01]  /*1b760*/  IMAD.MOV.U32 R3, RZ, RZ, 0x1f ;  /* 0x0000001fff037424 */ /* 0x002fe200078e00ff */
[----:B------:R-:W-:Y:S02]  /*1b770*/  MOV R2, 0x1b790 ;  /* 0x0001b79000027802 */ /* 0x000fe40000000f00 */
[----:B--23--:R-:W-:Y:S05]  /*1b780*/  CALL.REL.NOINC `($__internal_1_$__cuda_sm70_shflsync_idx_p) ;  /* 0x0000008000007944 */ /* 0x00cfea0003c00000 */
[----:B-----5:R-:W-:Y:S01]  /*1b790*/  MOV R0, R58 ;  /* 0x0000003a00007202 */ /* 0x020fe20000000f00 */
[----:B-1----:R-:W-:Y:S05]  /*1b7a0*/  BRA `(.L_x_630) ;  /* 0xffffa42000007947 */ /* 0x002fea000383ffff */
        .weak           $__internal_0_$__cuda_sm70_shflsync_bfly_p
        .type           $__internal_0_$__cuda_sm70_shflsync_bfly_p,@function
        .size           $__internal_0_$__cuda_sm70_shflsync_bfly_p,($__internal_1_$__cuda_sm70_shflsync_idx_p - $__internal_0_$__cuda_sm70_shflsync_bfly_p)
$__internal_0_$__cuda_sm70_shflsync_bfly_p:
[----:B------:R-:W-:Y:S02]  /*1b7b0*/  MOV R193, 0xffffffff ;  /* 0xffffffff00c17802 */ /* 0x000fe40000000f00 */
[----:B------:R-:W-:Y:S02]  /*1b7c0*/  MOV R3, 0x1f ;  /* 0x0000001f00037802 */ /* 0x000fe40000000f00 */
[----:B------:R-:W-:Y:S04]  /*1b7d0*/  WARPSYNC R193 ;  /* 0x000000c100007348 */ /* 0x000fe80003800000 */
[----:B------:R1:W2:Y:S02]  /*1b7e0*/  SHFL.BFLY PT, R0, R4, R0, R3 ;  /* 0x0c00000004007389 */ /* 0x0002a400000e0003 */
[----:B-1----:R-:W-:-:S04]  /*1b7f0*/  MOV R3, 0x0 ;  /* 0x0000000000037802 */ /* 0x002fc80000000f00 */
[----:B--2---:R-:W-:Y:S05]  /*1b800*/  RET.REL.NODEC R2 `(_ZN7cutlass13device_kernelIN5flash19enable_sm80_to_sm89INS1_16FlashAttnFwdSm80INS1_25CollectiveMainloopFwdSm80ILi4ELi1ELb0EN4cute5tupleIJNS5_1CILi128EEENS7_ILi112EEENS7_ILi64EEEEEELi64ENS_10bfloat16_tEfNS_4arch4Sm80ELb1ELb0ELb1ELb0ELb1ELb0ELb1ELb0EEENS1_21CollectiveEpilogueFwdINS6_IJS8_SA_S9_EEENS6_IJNS7_ILi1EEESI_SI_EEESC_SE_Li128ELb0ELb1ELb0ELb0EEENS1_30DynamicPersistentTileSchedulerILi128ELi128ELb0ELb1ELb0EEEEEEEEEvNT_6ParamsE) ;  /* 0xfffe47f002007950 */ /* 0x004fea0003c3ffff */
        .weak           $__internal_1_$__cuda_sm70_shflsync_idx_p
        .type           $__internal_1_$__cuda_sm70_shflsync_idx_p,@function
        .size           $__internal_1_$__cuda_sm70_shflsync_idx_p,(.L_x_1602 - $__internal_1_$__cuda_sm70_shflsync_idx_p)
$__internal_1_$__cuda_sm70_shflsync_idx_p:
[----:B------:R1:W-:Y:S02]  /*1b810*/  STL [R1+0xa0], R0 ;  /* 0x0000a00001007387 */ /* 0x0003e40000100800 */
[----:B-1----:R-:W-:-:S04]  /*1b820*/  MOV R0, 0xffffffff ;  /* 0xffffffff00007802 */ /* 0x002fc80000000f00 */
[----:B------:R-:W-:Y:S04]  /*1b830*/  WARPSYNC R0 ;  /* 0x0000000000007348 */ /* 0x000fe80003800000 */
[----:B------:R1:W2:Y:S04]  /*1b840*/  SHFL.IDX PT, R58, R88, R58, R3 ;  /* 0x0000003a583a7389 */ /* 0x0002a800000e0003 */
[----:B-1----:R1:W5:Y:S01]  /*1b850*/  LDL.LU R0, [R1+0xa0] ;  /* 0x0000a00001007983 */ /* 0x0023620000300800 */
[----:B------:R-:W-:-:S04]  /*1b860*/  MOV R3, 0x0 ;  /* 0x0000000000037802 */ /* 0x000fc80000000f00 */
[----:B--2---:R-:W-:Y:S05]  /*1b870*/  RET.REL.NODEC R2 `(_ZN7cutlass13device_kernelIN5flash19enable_sm80_to_sm89INS1_16FlashAttnFwdSm80INS1_25CollectiveMainloopFwdSm80ILi4ELi1ELb0EN4cute5tupleIJNS5_1CILi128EEENS7_ILi112EEENS7_ILi64EEEEEELi64ENS_10bfloat16_tEfNS_4arch4Sm80ELb1ELb0ELb1ELb0ELb1ELb0ELb1ELb0EEENS1_21CollectiveEpilogueFwdINS6_IJS8_SA_S9_EEENS6_IJNS7_ILi1EEESI_SI_EEESC_SE_Li128ELb0ELb1ELb0ELb0EEENS1_30DynamicPersistentTileSchedulerILi128ELi128ELb0ELb1ELb0EEEEEEEEEvNT_6ParamsE) ;  /* 0xfffe478002007950 */ /* 0x004fea0003c3ffff */
.L_x_631:
        /* <DEDUP_REMOVED lines=16> */
.L_x_1602:


//--------------------- .text._ZN7cutlass13device_kernelIN5flash19enable_sm80_to_sm89INS1_16FlashAttnFwdSm80INS1_25CollectiveMainloopFwdSm80ILi4ELi1ELb0EN4cute5tupleIJNS5_1CILi128EEENS7_ILi112EEENS7_ILi64EEEEEELi64ENS_10bfloat16_tEfNS_4arch4Sm80ELb1ELb0ELb1ELb1ELb1ELb0ELb1ELb0EEENS1_21CollectiveEpilogueFwdINS6_IJS8_SA_S9_EEENS6_IJNS7_ILi1EEESI_SI_EEESC_SE_Li128ELb1ELb1ELb0ELb0EEENS1_19SingleTileSchedulerILb1ELb0ELb1ELi128EEEEEEEEEvNT_6ParamsE --------------------------
	.section	.text._ZN7cutlass13device_kernelIN5flash19enable_sm80_to_sm89INS1_16FlashAttnFwdSm80INS1_25CollectiveMainloopFwdSm80ILi4ELi1ELb0EN4cute5tupleIJNS5_1CILi128EEENS7_ILi112EEENS7_ILi64EEEEEELi64ENS_10bfloat16_tEfNS_4arch4Sm80ELb1ELb0ELb1ELb1ELb1ELb0ELb1ELb0EEENS1_21CollectiveEpilogueFwdINS6_IJS8_SA_S9_EEENS6_IJNS7_ILi1EEESI_SI_EEESC_SE_Li128ELb1ELb1ELb0ELb0EEENS1_19SingleTileSchedulerILb1ELb0ELb1ELi128EEEEEEEEEvNT_6ParamsE,"ax",@progbits
	.sectioninfo	@"SHI_REGISTERS=255"
	.align	128
.text._ZN7cutlass13device_kernelIN5flash19enable_sm80_to_sm89INS1_16FlashAttnFwdSm80INS1_25CollectiveMainloopFwdSm80ILi4ELi1ELb0EN4cute5tupleIJNS5_1CILi128EEENS7_ILi112EEENS7_ILi64EEEEEELi64ENS_10bfloat16_tEfNS_4arch4Sm80ELb1ELb0ELb1ELb1ELb1ELb0ELb1ELb0EEENS1_21CollectiveEpilogueFwdINS6_IJS8_SA_S9_EEENS6_IJNS7_ILi1EEESI_SI_EEESC_SE_Li128ELb1ELb1ELb0ELb0EEENS1_19SingleTileSchedulerILb1ELb0ELb1ELi128EEEEEEEEEvNT_6ParamsE:
        .type           _ZN7cutlass13device_kernelIN5flash19enable_sm80_to_sm89INS1_16FlashAttnFwdSm80INS1_25CollectiveMainloopFwdSm80ILi4ELi1ELb0EN4cute5tupleIJNS5_1CILi128EEENS7_ILi112EEENS7_ILi64EEEEEELi64ENS_10bfloat16_tEfNS_4arch4Sm80ELb1ELb0ELb1ELb1ELb1ELb0ELb1ELb0EEENS1_21CollectiveEpilogueFwdINS6_IJS8_SA_S9_EEENS6_IJNS7_ILi1EEESI_SI_EEESC_SE_Li128ELb1ELb1ELb0ELb0EEENS1_19SingleTileSchedulerILb1ELb0ELb1ELi128EEEEEEEEEvNT_6ParamsE,@function
        .size           _ZN7cutlass13device_kernelIN5flash19enable_sm80_to_sm89INS1_16FlashAttnFwdSm80INS1_25CollectiveMainloopFwdSm80ILi4ELi1ELb0EN4cute5tupleIJNS5_1CILi128EEENS7_ILi112EEENS7_ILi64EEEEEELi64ENS_10bfloat16_tEfNS_4arch4Sm80ELb1ELb0ELb1ELb1ELb1ELb0ELb1ELb0EEENS1_21CollectiveEpilogueFwdINS6_IJS8_SA_S9_EEENS6_IJNS7_ILi1EEESI_SI_EEESC_SE_Li128ELb1ELb1ELb0ELb0EEENS1_19SingleTileSchedulerILb1ELb0ELb1ELi128EEEEEEEEEvNT_6ParamsE,(.L_x_1605 - _ZN7cutlass13device_kernelIN5flash19enable_sm80_to_sm89INS1_16FlashAttnFwdSm80INS1_25CollectiveMainloopFwdSm80ILi4ELi1ELb0EN4cute5tupleIJNS5_1CILi128EEENS7_ILi112EEENS7_ILi64EEEEEELi64ENS_10bfloat16_tEfNS_4arch4Sm80ELb1ELb0ELb1ELb1ELb1ELb0ELb1ELb0EEENS1_21CollectiveEpilogueFwdINS6_IJS8_SA_S9_EEENS6_IJNS7_ILi1EEESI_SI_EEESC_SE_Li128ELb1ELb1ELb0ELb0EEENS1_19SingleTileSchedulerILb1ELb0ELb1ELi128EEEEEEEEEvNT_6ParamsE)
        .other          _ZN7cutlass13device_kernelIN5flash19enable_sm80_to_sm89INS1_16FlashAttnFwdSm80INS1_25CollectiveMainloopFwdSm80ILi4ELi1ELb0EN4cute5tupleIJNS5_1CILi128EEENS7_ILi112EEENS7_ILi64EEEEEELi64ENS_10bfloat16_tEfNS_4arch4Sm80ELb1ELb0ELb1ELb1ELb1ELb0ELb1ELb0EEENS1_21CollectiveEpilogueFwdINS6_IJS8_SA_S9_EEENS6_IJNS7_ILi1EEESI_SI_EEESC_SE_Li128ELb1ELb1ELb0ELb0EEENS1_19SingleTileSchedulerILb1ELb0ELb1ELi128EEEEEEEEEvNT_6ParamsE,@"STO_CUDA_ENTRY STV_DEFAULT"
_ZN7cutlass13device_kernelIN5flash19enable_sm80_to_sm89INS1_16FlashAttnFwdSm80INS1_25CollectiveMainloopFwdSm80ILi4ELi1ELb0EN4cute5tupleIJNS5_1CILi128EEENS7_ILi112EEENS7_ILi64EEEEEELi64ENS_10bfloat16_tEfNS_4arch4Sm80ELb1ELb0ELb1ELb1ELb1ELb0ELb1ELb0EEENS1_21CollectiveEpilogueFwdINS6_IJS8_SA_S9_EEENS6_IJNS7_ILi1EEESI_SI_EEESC_SE_Li128ELb1ELb1ELb0ELb0EEENS1_19SingleTileSchedulerILb1ELb0ELb1ELi128EEEEEEEEEvNT_6ParamsE:
        /* <DEDUP_REMOVED lines=21> */
.L_x_633:
        /* <DEDUP_REMOVED lines=13> */
.L_x_635:
[----:B------:R-:W-:Y:S02]  /*0220*/  ULDC UR5, c[0x0][0x54c] ;  /* 0x0001530000057ab9 */ /* 0x000fe40000000800 */
.L_x_634:
[----:B------:R-:W-:Y:S02]  /*0230*/  ULDC UR4, c[0x0][0x548] ;  /* 0x0001520000047ab9 */ /* 0x000fe40000000800 */
[----:B------:R-:W-:-:S02]  /*0240*/  USHF.L.U32 UR10, UR10, 0x7, URZ ;  /* 0x000000070a0a7899 */ /* 0x000fc4000800063f */
[----:B------:R-:W-:-:S04]  /*0250*/  UIMAD UR4, UR5, UR4, URZ ;  /* 0x00000004050472a4 */ /* 0x000fc8000f8e023f */
[----:B------:R-:W-:-:S04]  /*0260*/  UISETP.GE.AND UP0, UPT, UR10, UR4, UPT ;  /* 0x000000040a00728c */ /* 0x000fc8000bf06270 */
[----:B------:R-:W-:Y:S01]  /*0270*/  USEL UR13, UR13, 0xffffffff, !UP0 ;  /* 0xffffffff0d0d7887 */ /* 0x000fe2000c000000 */
[----:B------:R-:W-:Y:S05]  /*0280*/  BRA `(.L_x_636) ;  /* 0x000001b000007947 */ /* 0x000fea0003800000 */
.L_x_632:
        /* <DEDUP_REMOVED lines=8> */
.L_x_637:
        /* <DEDUP_REMOVED lines=13> */
.L_x_639:
[----:B------:R-:W-:Y:S02]  /*03e0*/  ULDC UR5, c[0x0][0x54c] ;  /* 0x0001530000057ab9 */ /* 0x000fe40000000800 */
.L_x_638:
[----:B------:R-:W-:Y:S02]  /*03f0*/  ULDC UR4, c[0x0][0x548] ;  /* 0x0001520000047ab9 */ /* 0x000fe40000000800 */
[----:B------:R-:W-:-:S02]  /*0400*/  USHF.L.U32 UR10, UR10, 0x7, URZ ;  /* 0x000000070a0a7899 */ /* 0x000fc4000800063f */
[----:B------:R-:W-:-:S04]  /*0410*/  UIMAD UR4, UR5, UR4, URZ ;  /* 0x00000004050472a4 */ /* 0x000fc8000f8e023f */
[----:B------:R-:W-:-:S04]  /*0420*/  UISETP.GE.AND UP0, UPT, UR10, UR4, UPT ;  /* 0x000000040a00728c */ /* 0x000fc8000bf06270 */
[----:B------:R-:W-:-:S06]  /*0430*/  USEL UR13, UR13, 0xffffffff, !UP0 ;  /* 0xffffffff0d0d7887 */ /* 0x000fcc000c000000 */
.L_x_636:
        /* <DEDUP_REMOVED lines=47> */
.L_x_640:
        /* <DEDUP_REMOVED lines=10> */
.L_x_641:
        /* <DEDUP_REMOVED lines=12> */
.L_x_642:
[----:B------:R-:W-:Y:S01]  /*0890*/  ULDC UR4, c[0x0][0x2c4] ;  /* 0x0000b10000047ab9 */ /* 0x000fe20000000800 */
[----:B------:R-:W-:Y:S01]  /*08a0*/  PLOP3.LUT P4, PT, PT, PT, PT, 0x80, 0x0 ;  /* 0x000000000000781c */ /* 0x000fe20003f8f070 */
[----:B------:R-:W-:Y:S01]  /*08b0*/  UISETP.NE.AND UP1, UPT, UR4, 0x1, UPT ;  /* 0x000000010400788c */ /* 0x000fe2000bf25270 */
[----:B------:R-:W-:Y:S01]  /*08c0*/  CS2R R178, SRZ ;  /* 0x0000000000b27805 */ /* 0x000fe2000001ff00 */
[----:B------:R-:W-:Y:S01]  /*08d0*/  UIADD3 UR7, -UR11, UR7, URZ ;  /* 0x000000070b077290 */ /* 0x000fe2000fffe13f */
[----:B------:R-:W-:Y:S01]  /*08e0*/  CS2R R176, SRZ ;  /* 0x0000000000b07805 */ /* 0x000fe2000001ff00 */
[----:B------:R-:W-:Y:S01]  /*08f0*/  ULDC.64 UR4, c[0x0][0x2c8] ;  /* 0x0000b20000047ab9 */ /* 0x000fe20000000a00 */
[----:B------:R-:W-:Y:S01]  /*0900*/  CS2R R182, SRZ ;  /* 0x0000000000b67805 */ /* 0x000fe2000001ff00 */
[----:B------:R-:W-:Y:S01]  /*0910*/  CS2R R180, SRZ ;  /* 0x0000000000b47805 */ /* 0x000fe2000001ff00 */
[----:B------:R-:W-:Y:S01]  /*0920*/  IMAD.MOV.U32 R15, RZ, RZ, RZ ;  /* 0x000000ffff0f7224 */ /* 0x000fe200078e00ff */
[----:B------:R-:W-:Y:S01]  /*0930*/  MOV R11, RZ ;  /* 0x000000ff000b7202 */ /* 0x000fe20000000f00 */
[----:B------:R-:W-:Y:S01]  /*0940*/  IMAD.MOV.U32 R174, RZ, RZ, RZ ;  /* 0x000000ffffae7224 */ /* 0x000fe200078e00ff */
[----:B------:R-:W-:Y:S01]  /*0950*/  CS2R R16, SRZ ;  /* 0x0000000000107805 */ /* 0x000fe2000001ff00 */
[----:B------:R-:W-:Y:S01]  /*0960*/  @UP1 UIADD3 UR18, UR10, 0x7f, URZ ;  /* 0x0000007f0a121890 */ /* 0x000fe2000fffe03f */
[----:B------:R-:W-:Y:S01]  /*0970*/  IMAD.MOV.U32 R172, RZ, RZ, RZ ;  /* 0x000000ffffac7224 */ /* 0x000fe200078e00ff */
[----:B------:R-:W-:Y:S01]  /*0980*/  MOV R170, RZ ;  /* 0x000000ff00aa7202 */ /* 0x000fe20000000f00 */
[----:B------:R-:W-:Y:S01]  /*0990*/  IMAD.MOV.U32 R168, RZ, RZ, RZ ;  /* 0x000000ffffa87224 */ /* 0x000fe200078e00ff */
[----:B------:R-:W-:Y:S01]  /*09a0*/  UIMAD.WIDE.U32 UR18, UR18, UR4, URZ ;  /* 0x00000004121272a5 */ /* 0x000fe2000f8e003f */
[----:B------:R-:W-:Y:S01]  /*09b0*/  CS2R R18, SRZ ;  /* 0x0000000000127805 */ /* 0x000fe2000001ff00 */
[----:B------:R-:W-:Y:S01]  /*09c0*/  UIADD3 UR4, UR10, 0x7f, URZ ;  /* 0x0000007f0a047890 */ /* 0x000fe2000fffe03f */
[----:B------:R-:W-:Y:S01]  /*09d0*/  MOV R162, RZ ;  /* 0x000000ff00a27202 */ /* 0x000fe20000000f00 */
[----:B------:R-:W-:Y:S01]  /*09e0*/  @UP1 USHF.R.U32.HI UR4, URZ, UR5, UR19 ;  /* 0x000000053f041299 */ /* 0x000fe20008011613 */
[----:B------:R-:W-:Y:S01]  /*09f0*/  CS2R R12, SRZ ;  /* 0x00000000000c7805 */ /* 0x000fe2000001ff00 */
[----:B---3--:R-:W-:Y:S01]  /*0a00*/  UIADD3 UR5, UR7, 0x70, -UR12 ;  /* 0x0000007007057890 */ /* 0x008fe2000fffe80c */
[----:B------:R-:W-:Y:S01]  /*0a10*/  IMAD.MOV.U32 R160, RZ, RZ, RZ ;  /* 0x000000ffffa07224 */ /* 0x000fe200078e00ff */
[----:B------:R-:W-:Y:S01]  /*0a20*/  UIADD3 UR19, UR7, 0x6f, URZ ;  /* 0x0000006f07137890 */ /* 0x000fe2000fffe03f */
[----:B------:R-:W-:Y:S01]  /*0a30*/  MOV R166, RZ ;  /* 0x000000ff00a67202 */ /* 0x000fe20000000f00 */
[----:B------:R-:W-:Y:S01]  /*0a40*/  UIADD3 UR5, UR5, UR4, URZ ;  /* 0x0000000405057290 */ /* 0x000fe2000fffe03f */
[----:B------:R-:W-:Y:S01]  /*0a50*/  IMAD.MOV.U32 R164, RZ, RZ, RZ ;  /* 0x000000ffffa47224 */ /* 0x000fe200078e00ff */
[----:B------:R-:W-:Y:S01]  /*0a60*/  UMOV UR18, URZ ;  /* 0x0000003f00127c82 */ /* 0x000fe20008000000 */
[----:B------:R-:W-:Y:S01]  /*0a70*/  CS2R R158, SRZ ;  /* 0x00000000009e7805 */ /* 0x000fe2000001ff00 */
[----:B------:R-:W-:Y:S01]  /*0a80*/  UMOV UR4, URZ ;  /* 0x0000003f00047c82 */ /* 0x000fe20008000000 */
[----:B------:R-:W-:Y:S01]  /*0a90*/  CS2R R22, SRZ ;  /* 0x0000000000167805 */ /* 0x000fe2000001ff00 */
[----:B------:R-:W-:Y:S01]  /*0aa0*/  UIMAD.WIDE UR18, UR19, -0x6db6db6d, UR18 ;  /* 0x92492493131278a5 */ /* 0x000fe2000f8e0212 */
[----:B------:R-:W-:Y:S01]  /*0ab0*/  MOV R156, RZ ;  /* 0x000000ff009c7202 */ /* 0x000fe20000000f00 */
[----:B------:R-:W-:Y:S01]  /*0ac0*/  UIMAD.WIDE UR4, UR5, -0x6db6db6d, UR4 ;  /* 0x92492493050478a5 */ /* 0x000fe2000f8e0204 */
[----:B------:R-:W-:Y:S01]  /*0ad0*/  IMAD.MOV.U32 R154, RZ, RZ, RZ ;  /* 0x000000ffff9a7224 */ /* 0x000fe200078e00ff */
[----:B------:R-:W-:Y:S01]  /*0ae0*/  USHF.R.U32.HI UR6, URZ, 0x1f, UR19 ;  /* 0x0000001f3f067899 */ /* 0x000fe20008011613 */
[----:B------:R-:W-:Y:S01]  /*0af0*/  CS2R R24, SRZ ;  /* 0x0000000000187805 */ /* 0x000fe2000001ff00 */
[----:B------:R-:W-:Y:S01]  /*0b00*/  USHF.R.U32.HI UR4, URZ, 0x1f, UR5 ;  /* 0x0000001f3f047899 */ /* 0x000fe20008011605 */
[----:B------:R-:W-:Y:S01]  /*0b10*/  MOV R152, RZ ;  /* 0x000000ff00987202 */ /* 0x000fe20000000f00 */
[----:B------:R-:W-:Y:S01]  /*0b20*/  ULEA.HI.SX32 UR6, UR19, UR6, 0x1a ;  /* 0x0000000613067291 */ /* 0x000fe2000f8fd23f */
[----:B------:R-:W-:Y:S01]  /*0b30*/  CS2R R146, SRZ ;  /* 0x0000000000927805 */ /* 0x000fe2000001ff00 */
[----:B------:R-:W-:Y:S01]  /*0b40*/  ULEA.HI.SX32 UR4, UR5, UR4, 0x1a ;  /* 0x0000000405047291 */ /* 0x000fe2000f8fd23f */
[----:B------:R-:W-:Y:S01]  /*0b50*/  IMAD.MOV.U32 R144, RZ, RZ, RZ ;  /* 0x000000ffff907224 */ /* 0x000fe200078e00ff */
[----:B------:R-:W-:Y:S01]  /*0b60*/  CS2R R20, SRZ ;  /* 0x0000000000147805 */ /* 0x000fe2000001ff00 */
[----:B------:R-:W-:Y:S01]  /*0b70*/  MOV R150, RZ ;  /* 0x000000ff00967202 */ /* 0x000fe20000000f00 */
[----:B------:R-:W-:Y:S01]  /*0b80*/  UISETP.LT.AND UP0, UPT, UR6, UR4, UPT ;  /* 0x000000040600728c */ /* 0x000fe2000bf01270 */
[----:B------:R-:W-:Y:S01]  /*0b90*/  IMAD.MOV.U32 R148, RZ, RZ, RZ ;  /* 0x000000ffff947224 */ /* 0x000fe200078e00ff */
[----:B------:R-:W-:Y:S01]  /*0ba0*/  CS2R R142, SRZ ;  /* 0x00000000008e7805 */ /* 0x000fe2000001ff00 */
[----:B------:R-:W-:Y:S01]  /*0bb0*/  CS2R R28, SRZ ;  /* 0x00000000001c7805 */ /* 0x000fe2000001ff00 */
[----:B------:R-:W-:Y:S01]  /*0bc0*/  USEL UR6, UR6, UR4, UP0 ;  /* 0x0000000406067287 */ /* 0x000fe20008000000 */
[----:B------:R-:W-:Y:S01]  /*0bd0*/  MOV R140, RZ ;  /* 0x000000ff008c7202 */ /* 0x000fe20000000f00 */
[----:B------:R-:W-:Y:S01]  /*0be0*/  IMAD.MOV.U32 R138, RZ, RZ, RZ ;  /* 0x000000ffff8a7224 */ /* 0x000fe200078e00ff */
[----:B------:R-:W-:Y:S01]  /*0bf0*/  CS2R R30, SRZ ;  /* 0x00000000001e7805 */ /* 0x000fe2000001ff00 */
[----:B------:R-:W-:Y:S01]  /*0c00*/  UISETP.GE.AND UP0, UPT, UR6, 0x1, UPT ;  /* 0x000000010600788c */ /* 0x000fe2000bf06270 */
[----:B------:R-:W-:Y:S01]  /*0c10*/  MOV R136, RZ ;  /* 0x000000ff00887202 */ /* 0x000fe20000000f00 */
[----:B------:R-:W-:Y:S01]  /*0c20*/  CS2R R130, SRZ ;  /* 0x0000000000827805 */ /* 0x000fe2000001ff00 */
[----:B------:R-:W-:Y:S01]  /*0c30*/  CS2R R32, SRZ ;  /* 0x0000000000207805 */ /* 0x000fe2000001ff00 */
[----:B------:R-:W-:Y:S01]  /*0c40*/  IMAD.MOV.U32 R128, RZ, RZ, RZ ;  /* 0x000000ffff807224 */ /* 0x000fe200078e00ff */
[----:B------:R-:W-:Y:S01]  /*0c50*/  MOV R134, RZ ;  /* 0x000000ff00867202 */ /* 0x000fe20000000f00 */
[----:B------:R-:W-:Y:S01]  /*0c60*/  CS2R R26, SRZ ;  /* 0x00000000001a7805 */ /* 0x000fe2000001ff00 */
[----:B------:R-:W-:Y:S01]  /*0c70*/  PLOP3.LUT P0, PT, PT, PT, UP0, 0x80, 0x0 ;  /* 0x000000000000781c */ /* 0x000fe20003f0f008 */
[----:B------:R-:W-:Y:S01]  /*0c80*/  IMAD.MOV.U32 R132, RZ, RZ, RZ ;  /* 0x000000ffff847224 */ /* 0x000fe200078e00ff */
[----:B------:R-:W-:Y:S01]  /*0c90*/  CS2R R126, SRZ ;  /* 0x00000000007e7805 */ /* 0x000fe2000001ff00 */
[----:B------:R-:W-:Y:S01]  /*0ca0*/  MOV R124, RZ ;  /* 0x000000ff007c7202 */ /* 0x000fe20000000f00 */
[----:B------:R-:W-:Y:S01]  /*0cb0*/  IMAD.MOV.U32 R122, RZ, RZ, RZ ;  /* 0x000000ffff7a7224 */ /* 0x000fe200078e00ff */
[----:B------:R-:W-:Y:S01]  /*0cc0*/  CS2R R120, SRZ ;  /* 0x0000000000787805 */ /* 0x000fe2000001ff00 */
[----:B------:R-:W-:Y:S01]  /*0cd0*/  CS2R R38, SRZ ;  /* 0x0000000000267805 */ /* 0x000fe2000001ff00 */
[----:B------:R-:W-:-:S06]  /*0ce0*/  CS2R R36, SRZ ;  /* 0x0000000000247805 */ /* 0x000fcc000001ff00 */
        /* <DEDUP_REMOVED lines=19> */
[----:B------:R-:W-:Y:S01]  /*0e20*/  BSSY B0, `(.L_x_644) ;  /* 0x0000052000007945 */ /* 0x000fe20003800000 */
[----:B------:R-:W-:-:S02]  /*0e30*/  ULDC.64 UR4, c[0x0][0x1b8] ;  /* 0x00006e0000047ab9 */ /* 0x000fc40000000a00 */
[----:B------:R-:W-:Y:S02]  /*0e40*/  UIADD3 UR19, UR19, UR17, URZ ;  /* 0x0000001113137290 */ /* 0x000fe4000fffe03f */
[----:B------:R-:W-:Y:S02]  /*0e50*/  USHF.R.S32.HI UR17, URZ, 0x1f, UR13 ;  /* 0x0000001f3f117899 */ /* 0x000fe4000801140d */
[----:B------:R-:W-:Y:S02]  /*0e60*/  UIMAD UR16, UR8, UR4, URZ ;  /* 0x00000004081072a4 */ /* 0x000fe4000f8e023f */
[----:B------:R-:W-:Y:S02]  /*0e70*/  USEL UR17, UR17, URZ, !UP2 ;  /* 0x0000003f11117287 */ /* 0x000fe4000d000000 */
[----:B------:R-:W-:Y:S02]  /*0e80*/  UIMAD UR16, UR9, UR5, UR16 ;  /* 0x00000005091072a4 */ /* 0x000fe4000f8e0210 */
[----:B------:R-:W-:-:S02]  /*0e90*/  UIMAD.WIDE.U32 UR20, UR9, UR4, UR18 ;  /* 0x00000004091472a5 */ /* 0x000fc4000f8e0012 */
[----:B------:R-:W-:Y:S02]  /*0ea0*/  USEL UR18, UR13, URZ, !UP2 ;  /* 0x0000003f0d127287 */ /* 0x000fe4000d000000 */
[----:B------:R-:W-:Y:S01]  /*0eb0*/  ULDC.64 UR4, c[0x0][0x1c0] ;  /* 0x0000700000047ab9 */ /* 0x000fe20000000a00 */
[----:B-1----:R-:W-:Y:S01]  /*0ec0*/  LEA.HI R2, R247, R246, RZ, 0x3 ;  /* 0x000000f6f7027211 */ /* 0x002fe200078f18ff */
[----:B------:R-:W-:Y:S02]  /*0ed0*/  UIMAD UR17, UR17, UR4, URZ ;  /* 0x00000004111172a4 */ /* 0x000fe4000f8e023f */
[----:B------:R-:W-:Y:S01]  /*0ee0*/  UIADD3 UR21, UR21, UR16, URZ ;  /* 0x0000001015157290 */ /* 0x000fe2000fffe03f */
[----:B------:R-:W-:Y:S01]  /*0ef0*/  LOP3.LUT R0, R2, 0xfffffff8, RZ, 0xc0, !PT ;  /* 0xfffffff802007812 */ /* 0x000fe200078ec0ff */
[----:B------:R-:W-:Y:S01]  /*0f00*/  UIMAD UR5, UR18, UR5, UR17 ;  /* 0x00000005120572a4 */ /* 0x000fe2000f8e0211 */
[----:B------:R-:W-:Y:S01]  /*0f10*/  SHF.R.S32.HI R19, RZ, 0x3, R2 ;  /* 0x00000003ff137819 */ /* 0x000fe20000011402 */
[----:B------:R-:W-:-:S02]  /*0f20*/  UIMAD.WIDE.U32 UR18, UR18, UR4, UR20 ;  /* 0x00000004121272a5 */ /* 0x000fc4000f8e0014 */
[----:B------:R-:W-:Y:S01]  /*0f30*/  IMAD.IADD R6, R246, 0x1, -R0 ;  /* 0x00000001f6067824 */ /* 0x000fe200078e0a00 */
[----:B------:R-:W-:Y:S02]  /*0f40*/  ULDC UR17, c[0x0][0x2c4] ;  /* 0x0000b10000117ab9 */ /* 0x000fe40000000800 */
        /* <DEDUP_REMOVED lines=63> */
.L_x_645:
[----:B-1-34-:R-:W-:Y:S05]  /*1340*/  BSYNC B0 ;  /* 0x0000000000007941 */ /* 0x01afea0003800000 */
.L_x_644:
        /* <DEDUP_REMOVED lines=11> */
.L_x_647:
[----:B------:R-:W-:Y:S05]  /*1400*/  BSYNC B0 ;  /* 0x0000000000007941 */ /* 0x000fea0003800000 */
.L_x_646:
        /* <DEDUP_REMOVED lines=11> */
.L_x_649:
[----:B------:R-:W-:Y:S05]  /*14c0*/  BSYNC B0 ;  /* 0x0000000000007941 */ /* 0x000fea0003800000 */
.L_x_648:
        /* <DEDUP_REMOVED lines=11> */
.L_x_651:
[----:B------:R-:W-:Y:S05]  /*1580*/  BSYNC B0 ;  /* 0x0000000000007941 */ /* 0x000fea0003800000 */
.L_x_650:
        /* <DEDUP_REMOVED lines=11> */
.L_x_653:
[----:B------:R-:W-:Y:S05]  /*1640*/  BSYNC B0 ;  /* 0x0000000000007941 */ /* 0x000fea0003800000 */
.L_x_652:
        /* <DEDUP_REMOVED lines=11> */
.L_x_655:
[----:B------:R-:W-:Y:S05]  /*1700*/  BSYNC B0 ;  /* 0x0000000000007941 */ /* 0x000fea0003800000 */
.L_x_654:
        /* <DEDUP_REMOVED lines=11> */
.L_x_657:
[----:B------:R-:W-:Y:S05]  /*17c0*/  BSYNC B0 ;  /* 0x0000000000007941 */ /* 0x000fea0003800000 */
.L_x_656:
        /* <DEDUP_REMOVED lines=20> */
[----:B------:R-:W-:Y:S01]  /*1910*/  IMAD.U32 R10, RZ, RZ, UR9 ;  /* 0x00000009ff0a7e24 */ /* 0x000fe2000f8e00ff */
        /* <DEDUP_REMOVED lines=11> */
[----:B------:R-:W-:Y:S03]  /*19d0*/  STL [R1+0xc], R118 ;  /* 0x00000c7601007387 */ /* 0x000fe60000100800 */
[C---:B------:R-:W-:Y:S01]  /*19e0*/  @!P4 IADD3 R3, P1, R0.reuse, UR18, RZ ;  /* 0x000000120003cc10 */ /* 0x040fe2000ff3e0ff */
[----:B------:R-:W-:Y:S01]  /*19f0*/  @!PT LDS RZ, [RZ] ;  /* 0x00000000fffff984 */ /* 0x000fe20000000800 */
[----:B------:R1:W-:Y:S03]  /*1a00*/  @!P3 LDGSTS.E.BYPASS.LTC128B.128 [R118+0xa900], [R8.64], !P0 ;  /* 0x0a9000000876bfae */ /* 0x0003e6000c101d4e */
[----:B------:R-:W-:Y:S01]  /*1a10*/  @!P4 LEA.HI.X.SX32 R7, R0, UR17, 0x1, P1 ;  /* 0x000000110007cc11 */ /* 0x000fe200088f0eff */
[----:B------:R-:W0:Y:S04]  /*1a20*/  LDGDEPBAR ;  /* 0x00000000000079af */ /* 0x000e280000000000 */
[----:B------:R-:W-:Y:S01]  /*1a30*/  BAR.SYNC.DEFER_BLOCKING 0x0 ;  /* 0x0000000000007b1d */ /* 0x000fe20000010000 */
[----:B------:R-:W-:-:S04]  /*1a40*/  @!P4 LEA R6, P1, R3, c[0x0][0x2a0], 0x2 ;  /* 0x0000a8000306ca11 */ /* 0x000fc800078210ff */
[----:B------:R-:W-:-:S05]  /*1a50*/  @!P4 LEA.HI.X R7, R3, c[0x0][0x2a4], R7, 0x2, P1 ;  /* 0x0000a9000307ca11 */ /* 0x000fca00008f1407 */
        /* <DEDUP_REMOVED lines=8> */
[----:B------:R-:W-:Y:S01]  /*1ae0*/  UIADD3 UR21, UR6, -0x1, URZ ;  /* 0xffffffff06157890 */ /* 0x000fe2000fffe03f */
[----:B------:R-:W-:Y:S01]  /*1af0*/  IMAD R5, R49, c[0x0][0x1e0], RZ ;  /* 0x0000780031057a24 */ /* 0x000fe200078e02ff */
[----:B------:R-:W-:Y:S01]  /*1b00*/  SHF.R.S32.HI R35, RZ, 0x1f, R49 ;  /* 0x0000001fff237819 */ /* 0x000fe20000011431 */
[----:B------:R-:W-:Y:S01]  /*1b10*/  UIADD3 UR20, UR23, UR20, URZ ;  /* 0x0000001417147290 */ /* 0x000fe2000fffe03f */
[----:B------:R-:W-:Y:S01]  /*1b20*/  STL [R1+0x8], R49 ;  /* 0x0000083101007387 */ /* 0x000fe20000100800 */
[----:B------:R-:W-:-:S02]  /*1b30*/  UIMAD UR21, UR21, -0x70, UR7 ;  /* 0xffffff90151578a4 */ /* 0x000fc4000f8e0207 */
[----:B------:R-:W-:Y:S01]  /*1b40*/  IMAD R0, R35, c[0x0][0x1e0], RZ ;  /* 0x0000780023007a24 */ /* 0x000fe200078e02ff */
[----:B------:R-:W-:Y:S02]  /*1b50*/  ULDC.64 UR4, c[0x0][0x210] ;  /* 0x0000840000047ab9 */ /* 0x000fe40000000a00 */
[----:B------:R-:W-:Y:S01]  /*1b60*/  UIMAD UR8, UR8, UR4, URZ ;  /* 0x00000004080872a4 */ /* 0x000fe2000f8e023f */
[----:B------:R-:W-:Y:S01]  /*1b70*/  IMAD R0, R49, c[0x0][0x1e4], R0 ;  /* 0x0000790031007a24 */ /* 0x000fe200078e0200 */
[----:B------:R-:W-:Y:S01]  /*1b80*/  IADD3 R34, -R19, UR21, RZ ;  /* 0x0000001513227c10 */ /* 0x000fe2000fffe1ff */
[----:B------:R-:W-:Y:S02]  /*1b90*/  UIMAD.WIDE.U32 UR24, UR9, UR4, URZ ;  /* 0x00000004091872a5 */ /* 0x000fe4000f8e003f */
[----:B------:R-:W-:Y:S01]  /*1ba0*/  UIMAD UR8, UR9, UR5, UR8 ;  /* 0x00000005090872a4 */ /* 0x000fe2000f8e0208 */
[C---:B------:R-:W-:Y:S01]  /*1bb0*/  ISETP.GE.AND P2, PT, R34.reuse, 0x1, PT ;  /* 0x000000012200780c */ /* 0x040fe20003f46270 */
[----:B--2---:R-:W-:Y:S01]  /*1bc0*/  IMAD.WIDE.U32 R6, R49, c[0x0][0x1e0], RZ ;  /* 0x0000780031067a25 */ /* 0x004fe200078e00ff */
[C---:B------:R-:W-:Y:S01]  /*1bd0*/  ISETP.GE.AND P1, PT, R34.reuse, 0x11, PT ;  /* 0x000000112200780c */ /* 0x040fe20003f26270 */
[----:B------:R-:W-:Y:S01]  /*1be0*/  UIADD3 UR8, UR25, UR8, URZ ;  /* 0x0000000819087290 */ /* 0x000fe2000fffe03f */
[C---:B------:R-:W-:Y:S01]  /*1bf0*/  ISETP.GE.AND P6, PT, R34.reuse, 0x31, PT ;  /* 0x000000312200780c */ /* 0x040fe20003fc6270 */
[----:B------:R-:W-:Y:S01]  /*1c00*/  IMAD.IADD R7, R7, 0x1, R0 ;  /* 0x0000000107077824 */ /* 0x000fe200078e0200 */
[C---:B------:R-:W-:Y:S01]  /*1c10*/  ISETP.GE.AND P5, PT, R34.reuse, 0x41, PT ;  /* 0x000000412200780c */ /* 0x040fe20003fa6270 */
[----:B------:R-:W-:Y:S01]  /*1c20*/  UISETP.GE.AND UP0, UPT, UR6, 0x2, UPT ;  /* 0x000000020600788c */ /* 0x000fe2000bf06270 */
[----:B------:R-:W-:-:S02]  /*1c30*/  ISETP.GE.AND P3, PT, R34, 0x51, PT ;  /* 0x000000512200780c */ /* 0x000fc40003f66270 */
        /* <DEDUP_REMOVED lines=11> */
[----:B-1----:R-:W-:Y:S04]  /*1cf0*/  SHFL.IDX PT, R8, R3, 0x1, 0x181f ;  /* 0x00381f0003087f89 */ /* 0x002fe800000e0000 */
        /* <DEDUP_REMOVED lines=9> */
[----:B------:R-:W2:Y:S01]  /*1d90*/  SHFL.IDX PT, R5, R0, 0x3, 0x181f ;  /* 0x00781f0000057f89 */ /* 0x000ea200000e0000 */
[----:B------:R-:W-:-:S03]  /*1da0*/  ISETP.GE.AND P0, PT, R34, 0x21, PT ;  /* 0x000000212200780c */ /* 0x000fc60003f06270 */
[----:B------:R1:W-:Y:S04]  /*1db0*/  @P2 LDGSTS.E.BYPASS.LTC128B.128 [R118+0x3900], [R6.64], !P4 ;  /* 0x0390000006762fae */ /* 0x0003e8000e101d4e */
[----:B------:R-:W2:Y:S04]  /*1dc0*/  SHFL.IDX PT, R3, R3, 0x5, 0x181f ;  /* 0x00b81f0003037f89 */ /* 0x000ea800000e0000 */
[----:B------:R-:W2:Y:S04]  /*1dd0*/  SHFL.IDX PT, R18, R0, 0x4, 0x181f ;  /* 0x00981f0000127f89 */ /* 0x000ea800000e0000 */
[----:B------:R-:W-:Y:S04]  /*1de0*/  SHFL.IDX PT, R15, R15, 0x6, 0x181f ;  /* 0x00d81f000f0f7f89 */ /* 0x000fe800000e0000 */
[----:B------:R-:W2:Y:S04]  /*1df0*/  SHFL.IDX PT, R17, R0, 0x5, 0x181f ;  /* 0x00b81f0000117f89 */ /* 0x000ea800000e0000 */
[----:B------:R2:W4:Y:S01]  /*1e00*/  SHFL.IDX PT, R16, R0, 0x6, 0x181f ;  /* 0x00d81f0000107f89 */ /* 0x00052200000e0000 */
[----:B-1----:R-:W-:-:S04]  /*1e10*/  @P1 LEA R6, P2, R33, R8, 0x1 ;  /* 0x0000000821061211 */ /* 0x002fc800078408ff */
[----:B---3--:R-:W-:Y:S02]  /*1e20*/  @P1 LEA.HI.X R7, R33, R13, R241, 0x1, P2 ;  /* 0x0000000d21071211 */ /* 0x008fe400010f0cf1 */
[----:B------:R-:W-:-:S03]  /*1e30*/  ISETP.GE.AND P2, PT, R34, 0x61, PT ;  /* 0x000000612200780c */ /* 0x000fc60003f46270 */
[----:B------:R4:W-:Y:S01]  /*1e40*/  @P1 LDGSTS.E.BYPASS.LTC128B.128 [R118+0x4100], [R6.64], !P4 ;  /* 0x0410000006761fae */ /* 0x0009e2000e101d4e */
[----:B--2---:R-:W-:-:S04]  /*1e50*/  LEA.HI R0, R22, R14, RZ, 0x1 ;  /* 0x0000000e16007211 */ /* 0x004fc800078f08ff */
[----:B------:R-:W-:-:S05]  /*1e60*/  LOP3.LUT R0, R0, 0xfffffffe, RZ, 0xc0, !PT ;  /* 0xfffffffe00007812 */ /* 0x000fca00078ec0ff */
[----:B------:R-:W-:Y:S02]  /*1e70*/  IMAD.IADD R14, R14, 0x1, -R0 ;  /* 0x000000010e0e7824 */ /* 0x000fe400078e0a00 */
[----:B------:R-:W-:-:S05]  /*1e80*/  IMAD.SHL.U32 R0, R32, 0x40, RZ ;  /* 0x0000004020007824 */ /* 0x000fca00078e00ff */
[----:B------:R-:W-:Y:S02]  /*1e90*/  LOP3.LUT R0, R0, 0x1c0, RZ, 0xc0, !PT ;  /* 0x000001c000007812 */ /* 0x000fe400078ec0ff */
[----:B----4-:R-:W-:-:S04]  /*1ea0*/  @P0 LEA R6, P1, R33, R9, 0x1 ;  /* 0x0000000921060211 */ /* 0x010fc800078208ff */
[C---:B-----5:R-:W-:Y:S02]  /*1eb0*/  @P0 LEA.HI.X R7, R33.reuse, R11, R241, 0x1, P1 ;  /* 0x0000000b21070211 */ /* 0x060fe400008f0cf1 */
[----:B------:R-:W-:-:S03]  /*1ec0*/  @P6 LEA R12, P1, R33, R12, 0x1 ;  /* 0x0000000c210c6211 */ /* 0x000fc600078208ff */
[----:B------:R1:W-:Y:S01]  /*1ed0*/  @P0 LDGSTS.E.BYPASS.LTC128B.128 [R118+0x4900], [R6.64], !P4 ;  /* 0x0490000006760fae */ /* 0x0003e2000e101d4e */
[C---:B------:R-:W-:Y:S02]  /*1ee0*/  @P5 LEA R10, P0, R33.reuse, R10, 0x1 ;  /* 0x0000000a210a5211 */ /* 0x040fe400078008ff */
[--C-:B------:R-:W-:Y:S01]  /*1ef0*/  @P6 LEA.HI.X R13, R33, R5, R241.reuse, 0x1, P1 ;  /* 0x00000005210d6211 */ /* 0x100fe200008f0cf1 */
[----:B------:R-:W-:Y:S01]  /*1f00*/  IMAD.SHL.U32 R5, R21, 0x40, RZ ;  /* 0x0000004015057824 */ /* 0x000fe200078e00ff */
[C---:B------:R-:W-:Y:S01]  /*1f10*/  @P3 LEA R8, P1, R33.reuse, R3, 0x1 ;  /* 0x0000000321083211 */ /* 0x040fe200078208ff */
[----:B------:R-:W-:Y:S01]  /*1f20*/  IMAD.SHL.U32 R3, R20, 0x40, RZ ;  /* 0x0000004014037824 */ /* 0x000fe200078e00ff */
[C-C-:B------:R-:W-:Y:S01]  /*1f30*/  @P5 LEA.HI.X R11, R33.reuse, R18, R241.reuse, 0x1, P0 ;  /* 0x00000012210b5211 */ /* 0x140fe200000f0cf1 */
[----:B------:R2:W-:Y:S01]  /*1f40*/  @P6 LDGSTS.E.BYPASS.LTC128B.128 [R118+0x5100], [R12.64], !P4 ;  /* 0x051000000c766fae */ /* 0x0005e2000e101d4e */
[----:B------:R-:W-:Y:S02]  /*1f50*/  @P3 LEA.HI.X R9, R33, R17, R241, 0x1, P1 ;  /* 0x0000001121093211 */ /* 0x000fe400008f0cf1 */
[----:B------:R-:W-:Y:S01]  /*1f60*/  LOP3.LUT R3, R3, 0x1c0, RZ, 0xc0, !PT ;  /* 0x000001c003037812 */ /* 0x000fe200078ec0ff */
[----:B------:R3:W-:Y:S01]  /*1f70*/  @P5 LDGSTS.E.BYPASS.LTC128B.128 [R118+0x5900], [R10.64], !P4 ;  /* 0x059000000a765fae */ /* 0x0007e2000e101d4e */
[----:B------:R-:W-:-:S03]  /*1f80*/  LOP3.LUT R117, R5, 0xfffffe00, RZ, 0xc0, !PT ;  /* 0xfffffe0005757812 */ /* 0x000fc600078ec0ff */
[----:B------:R3:W-:Y:S01]  /*1f90*/  @P3 LDGSTS.E.BYPASS.LTC128B.128 [R118+0x6100], [R8.64], !P4 ;  /* 0x0610000008763fae */ /* 0x0007e2000e101d4e */
[----:B-1----:R-:W-:-:S04]  /*1fa0*/  @P2 LEA R6, P0, R33, R15, 0x1 ;  /* 0x0000000f21062211 */ /* 0x002fc800078008ff */
[C-C-:B------:R-:W-:Y:S02]  /*1fb0*/  @P2 LEA.HI.X R7, R33.reuse, R16, R241.reuse, 0x1, P0 ;  /* 0x0000001021072211 */ /* 0x140fe400000f0cf1 */
[----:B------:R-:W-:Y:S02]  /*1fc0*/  LOP3.LUT P0, RZ, R32, 0x2, RZ, 0xc0, !PT ;  /* 0x0000000220ff7812 */ /* 0x000fe4000780c0ff */
[C---:B------:R-:W-:Y:S01]  /*1fd0*/  SHF.L.U64.HI R241, R33.reuse, 0x1, R241 ;  /* 0x0000000121f17819 */ /* 0x040fe200000102f1 */
[----:B------:R1:W-:Y:S01]  /*1fe0*/  @P2 LDGSTS.E.BYPASS.LTC128B.128 [R118+0x6900], [R6.64], !P4 ;  /* 0x0690000006762fae */ /* 0x0003e2000e101d4e */
[----:B------:R-:W-:-:S03]  /*1ff0*/  ISETP.GE.AND P2, PT, R33, c[0x0][0x1d4], PT ;  /* 0x0000750021007a0c */ /* 0x000fc60003f46270 */
[----:B------:R-:W0:Y:S01]  /*2000*/  LDGDEPBAR ;  /* 0x00000000000079af */ /* 0x000e220000000000 */
[C---:B------:R-:W-:Y:S02]  /*2010*/  ISETP.LT.OR P5, PT, R34.reuse, 0x11, P2 ;  /* 0x000000112200780c */ /* 0x040fe400017a1670 */
        /* <DEDUP_REMOVED lines=19> */
[C---:B------:R-:W-:Y:S01]  /*2150*/  IADD3 R0, R119.reuse, 0x3900, RZ ;  /* 0x0000390077007810 */ /* 0x040fe20007ffe0ff */
[----:B------:R-:W-:Y:S01]  /*2160*/  IMAD R233, R2, 0x2, R230 ;  /* 0x0000000202e97824 */ /* 0x000fe200078e02e6 */
[----:B------:R-:W-:Y:S01]  /*2170*/  IADD3 R234, R119, 0x3920, RZ ;  /* 0x0000392077ea7810 */ /* 0x000fe20007ffe0ff */
[----:B------:R-:W-:Y:S01]  /*2180*/  IMAD R3, R245, c[0x0][0x21c], R3 ;  /* 0x00008700f5037a24 */ /* 0x000fe200078e0203 */
[----:B------:R-:W-:Y:S01]  /*2190*/  @P0 IADD3 R234, R0, -0x20, RZ ;  /* 0xffffffe000ea0810 */ /* 0x000fe20007ffe0ff */
[----:B------:R-:W-:-:S02]  /*21a0*/  IMAD R0, R35, c[0x0][0x208], RZ ;  /* 0x0000820023007a24 */ /* 0x000fc400078e02ff */
[----:B------:R-:W-:Y:S01]  /*21b0*/  IMAD R231, R4, 0x2, R230 ;  /* 0x0000000204e77824 */ /* 0x000fe200078e02e6 */
[C---:B------:R-:W-:Y:S01]  /*21c0*/  IADD3 R240, R234.reuse, 0x800, RZ ;  /* 0x00000800eaf07810 */ /* 0x040fe20007ffe0ff */
[----:B------:R-:W-:Y:S01]  /*21d0*/  IMAD R0, R49, c[0x0][0x20c], R0 ;  /* 0x0000830031007a24 */ /* 0x000fe200078e0200 */
[----:B------:R-:W-:Y:S01]  /*21e0*/  IADD3 R239, R234, 0x1000, RZ ;  /* 0x00001000eaef7810 */ /* 0x000fe20007ffe0ff */
[----:B------:R-:W-:Y:S01]  /*21f0*/  IMAD R232, R2, 0x2, R231 ;  /* 0x0000000202e87824 */ /* 0x000fe200078e02e7 */
[C---:B------:R-:W-:Y:S01]  /*2200*/  IADD3 R238, R234.reuse, 0x1800, RZ ;  /* 0x00001800eaee7810 */ /* 0x040fe20007ffe0ff */
[----:B------:R-:W-:Y:S01]  /*2210*/  IMAD.IADD R7, R7, 0x1, R0 ;  /* 0x0000000107077824 */ /* 0x000fe200078e0200 */
[C---:B------:R-:W-:Y:S02]  /*2220*/  IADD3 R237, R234.reuse, 0x2000, RZ ;  /* 0x00002000eaed7810 */ /* 0x040fe40007ffe0ff */
[C---:B------:R-:W-:Y:S01]  /*2230*/  IADD3 R236, R234.reuse, 0x2800, RZ ;  /* 0x00002800eaec7810 */ /* 0x040fe20007ffe0ff */
[----:B------:R-:W-:Y:S01]  /*2240*/  IMAD.WIDE.U32 R6, R245, c[0x0][0x218], R6 ;  /* 0x00008600f5067a25 */ /* 0x000fe200078e0006 */
[----:B------:R-:W-:Y:S01]  /*2250*/  IADD3 R235, R234, 0x3000, RZ ;  /* 0x00003000eaeb7810 */ /* 0x000fe20007ffe0ff */
[----:B------:R-:W-:Y:S03]  /*2260*/  LDSM.16.M88.4 R28, [R119+0x3900] ;  /* 0x00390000771c783b */ /* 0x000fe60000000200 */
[----:B------:R-:W-:Y:S01]  /*2270*/  IADD3 R0, P0, R6, UR24, RZ ;  /* 0x0000001806007c10 */ /* 0x000fe2000ff1e0ff */
[----:B------:R-:W-:Y:S03]  /*2280*/  LDSM.16.M88.4 R24, [R119+0x4100] ;  /* 0x004100007718783b */ /* 0x000fe60000000200 */
[----:B------:R-:W-:Y:S01]  /*2290*/  IADD3.X R6, R7, UR8, R3, P0, !PT ;  /* 0x0000000807067c10 */ /* 0x000fe200087fe403 */
[----:B------:R-:W-:Y:S01]  /*22a0*/  LDSM.16.M88.4 R20, [R119+0x4900] ;  /* 0x004900007714783b */ /* 0x000fe20000000200 */
[----:B------:R-:W-:-:S03]  /*22b0*/  LEA R3, P0, R0, c[0x0][0x1f8], 0x1 ;  /* 0x00007e0000037a11 */ /* 0x000fc600078008ff */
[----:B------:R-:W-:Y:S01]  /*22c0*/  LDSM.16.M88.4 R16, [R119+0x5100] ;  /* 0x005100007710783b */ /* 0x000fe20000000200 */
[----:B------:R-:W-:Y:S02]  /*22d0*/  LEA.HI.X R0, R0, c[0x0][0x1fc], R6, 0x1, P0 ;  /* 0x00007f0000007a11 */ /* 0x000fe400000f0c06 */
[----:B------:R-:W-:Y:S01]  /*22e0*/  ISETP.LT.OR P0, PT, R34, 0x1, P2 ;  /* 0x000000012200780c */ /* 0x000fe20001701670 */
[----:B------:R-:W-:Y:S04]  /*22f0*/  LDSM.16.M88.4 R36, [R119+0x5900] ;  /* 0x005900007724783b */ /* 0x000fe80000000200 */
[----:B------:R-:W-:Y:S04]  /*2300*/  LDSM.16.M88.4 R40, [R119+0x6100] ;  /* 0x006100007728783b */ /* 0x000fe80000000200 */
[----:B------:R-:W-:Y:S04]  /*2310*/  LDSM.16.M88.4 R44, [R119+0x6900] ;  /* 0x00690000772c783b */ /* 0x000fe80000000200 */
[----:B--2---:R-:W-:Y:S04]  /*2320*/  LDSM.16.M88.4 R12, [R230+0x7100] ;  /* 0x00710000e60c783b */ /* 0x004fe80000000200 */
[----:B---3--:R-:W-:Y:S04]  /*2330*/  LDSM.16.M88.4 R8, [R230+0x9100] ;  /* 0x00910000e608783b */ /* 0x008fe80000000200 */
[----:B------:R-:W1:Y:S04]  /*2340*/  SHFL.IDX PT, R6, R3, RZ, 0x181f ;  /* 0x00181fff03067589 */ /* 0x000e6800000e0000 */
[----:B------:R-:W2:Y:S04]  /*2350*/  SHFL.IDX PT, R5, R0, RZ, 0x181f ;  /* 0x00181fff00057589 */ /* 0x000ea800000e0000 */
[----:B------:R-:W-:Y:S04]  /*2360*/  SHFL.IDX PT, R35, R0, 0x3, 0x181f ;  /* 0x00781f0000237f89 */ /* 0x000fe800000e0000 */
[----:B------:R-:W-:Y:S04]  /*2370*/  SHFL.IDX PT, R33, R3, 0x4, 0x181f ;  /* 0x00981f0003217f89 */ /* 0x000fe800000e0000 */
[----:B------:R-:W-:Y:S04]  /*2380*/  LDSM.16.M88.4 R84, [R234] ;  /* 0x00000000ea54783b */ /* 0x000fe80000000200 */
[----:B------:R-:W-:Y:S01]  /*2390*/  LDSM.16.M88.4 R80, [R234+0x800] ;  /* 0x00080000ea50783b */ /* 0x000fe20000000200 */
[----:B-1----:R-:W-:-:S03]  /*23a0*/  IADD3 R6, P1, R6, R242, RZ ;  /* 0x000000f206067210 */ /* 0x002fc60007f3e0ff */
[----:B------:R-:W-:Y:S02]  /*23b0*/  LDSM.16.M88.4 R76, [R234+0x1000] ;  /* 0x00100000ea4c783b */ /* 0x000fe40000000200 */
[--C-:B--2---:R-:W-:Y:S02]  /*23c0*/  IMAD.X R7, R5, 0x1, R241.reuse, P1 ;  /* 0x0000000105077824 */ /* 0x104fe400008e06f1 */
[----:B------:R-:W-:Y:S01]  /*23d0*/  LDSM.16.M88.4 R48, [R234+0x1800] ;  /* 0x00180000ea30783b */ /* 0x000fe20000000200 */
[----:B------:R-:W-:Y:S01]  /*23e0*/  LOP3.LUT P1, RZ, R32, 0x4, RZ, 0xc0, !PT ;  /* 0x0000000420ff7812 */ /* 0x000fe2000782c0ff */
[C---:B------:R-:W-:Y:S02]  /*23f0*/  HMMA.16816.F32.BF16 R168, R12.reuse, R28, RZ ;  /* 0x0000001c0ca8723c */ /* 0x040fe400000418ff */
[----:B------:R-:W-:Y:S06]  /*2400*/  SHFL.IDX PT, R5, R3, 0x6, 0x181f ;  /* 0x00d81f0003057f89 */ /* 0x000fec00000e0000 */
        /* <DEDUP_REMOVED lines=13> */
[----:B------:R-:W1:Y:S04]  /*24e0*/  SHFL.IDX PT, R12, R3, 0x1, 0x181f ;  /* 0x00381f00030c7f89 */ /* 0x000e6800000e0000 */
[----:B------:R-:W-:Y:S03]  /*24f0*/  SHFL.IDX PT, R13, R3, 0x2, 0x181f ;  /* 0x00581f00030d7f89 */ /* 0x000fe600000e0000 */
[C---:B------:R-:W-:Y:S01]  /*2500*/  HMMA.16816.F32.BF16 R108, R8.reuse, R22, RZ ;  /* 0x00000016086c723c */ /* 0x040fe200000418ff */
[----:B------:R-:W-:Y:S04]  /*2510*/  SHFL.IDX PT, R23, R0, 0x2, 0x181f ;  /* 0x00581f0000177f89 */ /* 0x000fe800000e0000 */
[----:B------:R-:W2:Y:S03]  /*2520*/  SHFL.IDX PT, R15, R0, 0x1, 0x181f ;  /* 0x00381f00000f7f89 */ /* 0x000ea600000e0000 */
[C---:B------:R-:W-:Y:S01]  /*2530*/  HMMA.16816.F32.BF16 R56, R8.reuse, R24, RZ ;  /* 0x000000180838723c */ /* 0x040fe200000418ff */
[----:B------:R-:W3:Y:S04]  /*2540*/  SHFL.IDX PT, R14, R3, 0x3, 0x181f ;  /* 0x00781f00030e7f89 */ /* 0x000ee800000e0000 */
[----:B------:R-:W-:Y:S03]  /*2550*/  SHFL.IDX PT, R22, R3, 0x5, 0x181f ;  /* 0x00b81f0003167f89 */ /* 0x000fe600000e0000 */
[C---:B------:R-:W-:Y:S01]  /*2560*/  HMMA.16816.F32.BF16 R64, R8.reuse, R16, RZ ;  /* 0x000000100840723c */ /* 0x040fe200000418ff */
[----:B------:R-:W-:Y:S07]  /*2570*/  SHFL.IDX PT, R3, R0, 0x5, 0x181f ;  /* 0x00b81f0000037f89 */ /* 0x000fee00000e0000 */
[C---:B------:R-:W-:Y:S01]  /*2580*/  HMMA.16816.F32.BF16 R104, R8.reuse, R26, RZ ;  /* 0x0000001a0868723c */ /* 0x040fe200000418ff */
[----:B------:R-:W-:Y:S07]  /*2590*/  LDSM.16.M88.4 R24, [R234+0x3000] ;  /* 0x00300000ea18783b */ /* 0x000fee0000000200 */
[C---:B------:R-:W-:Y:S01]  /*25a0*/  HMMA.16816.F32.BF16 R120, R8.reuse, R18, RZ ;  /* 0x000000120878723c */ /* 0x040fe200000418ff */
[----:B------:R-:W4:Y:S07]  /*25b0*/  LDSM.16.M88.4 R16, [R233+0x9100] ;  /* 0x00910000e910783b */ /* 0x000f2e0000000200 */
[C---:B------:R-:W-:Y:S01]  /*25c0*/  HMMA.16816.F32.BF16 R68, R8.reuse, R36, RZ ;  /* 0x000000240844723c */ /* 0x040fe200000418ff */
[----:B------:R-:W5:Y:S07]  /*25d0*/  SHFL.IDX PT, R36, R0, 0x4, 0x181f ;  /* 0x00981f0000247f89 */ /* 0x000f6e00000e0000 */
[C---:B------:R-:W-:Y:S08]  /*25e0*/  HMMA.16816.F32.BF16 R52, R8.reuse, R28, RZ ;  /* 0x0000001c0834723c */ /* 0x040ff000000418ff */
[C---:B------:R-:W-:Y:S07]  /*25f0*/  HMMA.16816.F32.BF16 R60, R8.reuse, R20, RZ ;  /* 0x00000014083c723c */ /* 0x040fee00000418ff */
[-C--:B-1----:R-:W-:Y:S01]  /*2600*/  IADD3 R20, P3, R12, R242.reuse, RZ ;  /* 0x000000f20c147210 */ /* 0x082fe20007f7e0ff */
[----:B------:R-:W-:Y:S04]  /*2610*/  HMMA.16816.F32.BF16 R92, R8, R40, RZ ;  /* 0x00000028085c723c */ /* 0x000fe800000418ff */
[----:B--2---:R-:W-:Y:S01]  /*2620*/  IMAD.X R21, R15, 0x1, R241, P3 ;  /* 0x000000010f157824 */ /* 0x004fe200018e06f1 */
[----:B---3--:R-:W-:-:S03]  /*2630*/  IADD3 R14, P3, R14, R242, RZ ;  /* 0x000000f20e0e7210 */ /* 0x008fc60007f7e0ff */
[----:B------:R-:W-:Y:S02]  /*2640*/  HMMA.16816.F32.BF16 R72, R8, R44, RZ ;  /* 0x0000002c0848723c */ /* 0x000fe400000418ff */
[----:B------:R-:W-:-:S06]  /*2650*/  IMAD.X R15, R35, 0x1, R241, P3 ;  /* 0x00000001230f7824 */ /* 0x000fcc00018e06f1 */
[C---:B------:R-:W-:Y:S01]  /*2660*/  HMMA.16816.F32.BF16 R88, R8.reuse, R30, RZ ;  /* 0x0000001e0858723c */ /* 0x040fe200000418ff */
[----:B------:R-:W-:Y:S07]  /*2670*/  LDSM.16.M88.4 R28, [R234+0x2800] ;  /* 0x00280000ea1c783b */ /* 0x000fee0000000200 */
[C---:B------:R-:W-:Y:S08]  /*2680*/  HMMA.16816.F32.BF16 R124, R8.reuse, R38, RZ ;  /* 0x00000026087c723c */ /* 0x040ff000000418ff */
[C---:B------:R-:W-:Y:S01]  /*2690*/  HMMA.16816.F32.BF16 R128, R8.reuse, R42, RZ ;  /* 0x0000002a0880723c */ /* 0x040fe200000418ff */
[----:B------:R-:W1:Y:S07]  /*26a0*/  LDSM.16.M88.4 R40, [R234+0x2000] ;  /* 0x00200000ea28783b */ /* 0x000e6e0000000200 */
[----:B------:R-:W-:Y:S01]  /*26b0*/  HMMA.16816.F32.BF16 R160, R8, R46, RZ ;  /* 0x0000002e08a0723c */ /* 0x000fe200000418ff */
[----:B------:R-:W-:Y:S04]  /*26c0*/  LDSM.16.M88.4 R8, [R233+0x7100] ;  /* 0x00710000e908783b */ /* 0x000fe80000000200 */
[----:B------:R-:W-:Y:S01]  /*26d0*/  @!PT LDS RZ, [RZ] ;  /* 0x00000000fffff984 */ /* 0x000fe20000000800 */
[----:B------:R-:W-:Y:S01]  /*26e0*/  @!PT LDS RZ, [RZ] ;  /* 0x00000000fffff984 */ /* 0x000fe20000000800 */
[----:B------:R-:W-:Y:S01]  /*26f0*/  @!PT LDS RZ, [RZ] ;  /* 0x00000000fffff984 */ /* 0x000fe20000000800 */
[----:B------:R2:W-:Y:S01]  /*2700*/  LDGSTS.E.BYPASS.LTC128B.128 [R118+0x100], [R6.64], !P0 ;  /* 0x0010000006767fae */ /* 0x0005e2000c101d4e */
[----:B------:R-:W-:-:S02]  /*2710*/  IADD3 R12, P0, R13, R242, RZ ;  /* 0x000000f20d0c7210 */ /* 0x000fc40007f1e0ff */
[C---:B----4-:R-:W-:Y:S01]  /*2720*/  HMMA.16816.F32.BF16 R44, R16.reuse, R24, R72 ;  /* 0x00000018102c723c */ /* 0x050fe20000041848 */
[----:B------:R3:W-:Y:S01]  /*2730*/  LDGSTS.E.BYPASS.LTC128B.128 [R118+0x900], [R20.64], !P5 ;  /* 0x0090000014767fae */ /* 0x0007e2000e901d4e */
[C---:B------:R-:W-:Y:S01]  /*2740*/  ISETP.LT.OR P5, PT, R34.reuse, 0x41, P2 ;  /* 0x000000412200780c */ /* 0x040fe200017a1670 */
[----:B------:R-:W-:Y:S01]  /*2750*/  IMAD.X R13, R23, 0x1, R241, P0 ;  /* 0x00000001170d7824 */ /* 0x000fe200000e06f1 */
[----:B------:R-:W-:Y:S01]  /*2760*/  ISETP.LT.OR P0, PT, R34, 0x21, P2 ;  /* 0x000000212200780c */ /* 0x000fe20001701670 */
[----:B------:R4:W1:Y:S03]  /*2770*/  SHFL.IDX PT, R23, R0, 0x6, 0x181f ;  /* 0x00d81f0000177f89 */ /* 0x00086600000e0000 */
[C---:B------:R-:W-:Y:S08]  /*2780*/  HMMA.16816.F32.BF16 R220, R16.reuse, R82, R104 ;  /* 0x0000005210dc723c */ /* 0x040ff00000041868 */
[----:B------:R-:W-:Y:S01]  /*2790*/  HMMA.16816.F32.BF16 R212, R16, R78, R108 ;  /* 0x0000004e10d4723c */ /* 0x000fe2000004186c */
[----:B------:R1:W-:Y:S04]  /*27a0*/  LDGSTS.E.BYPASS.LTC128B.128 [R118+0x1100], [R12.64], !P0 ;  /* 0x011000000c767fae */ /* 0x0003e8000c101d4e */
[----:B------:R3:W-:Y:S01]  /*27b0*/  LDGSTS.E.BYPASS.LTC128B.128 [R118+0x1900], [R14.64], !P6 ;  /* 0x019000000e767fae */ /* 0x0007e2000f101d4e */
[----:B--2---:R-:W-:-:S02]  /*27c0*/  IADD3 R6, P3, R33, R242, RZ ;  /* 0x000000f221067210 */ /* 0x004fc40007f7e0ff */
[C---:B------:R-:W-:Y:S01]  /*27d0*/  HMMA.16816.F32.BF16 R132, R16.reuse, R80, R56 ;  /* 0x000000501084723c */ /* 0x040fe20000041838 */
[----:B----4-:R-:W-:Y:S02]  /*27e0*/  IMAD.MOV.U32 R0, RZ, RZ, 0x40 ;  /* 0x00000040ff007424 */ /* 0x010fe400078e00ff */
[----:B-----5:R-:W-:Y:S01]  /*27f0*/  IMAD.X R7, R36, 0x1, R241, P3 ;  /* 0x0000000124077824 */ /* 0x020fe200018e06f1 */
[C---:B------:R-:W-:Y:S02]  /*2800*/  ISETP.LT.OR P3, PT, R34.reuse, 0x51, P2 ;  /* 0x000000512200780c */ /* 0x040fe40001761670 */
[----:B------:R-:W-:Y:S02]  /*2810*/  ISETP.LT.OR P2, PT, R34, 0x61, P2 ;  /* 0x000000612200780c */ /* 0x000fe40001741670 */
[----:B------:R-:W-:Y:S01]  /*2820*/  HMMA.16816.F32.BF16 R36, R16, R86, R88 ;  /* 0x000000561024723c */ /* 0x000fe20000041858 */
[----:B------:R-:W-:Y:S01]  /*2830*/  SEL R0, R0, 0xffffffc0, !P1 ;  /* 0xffffffc000007807 */ /* 0x000fe20004800000 */
[----:B------:R2:W-:Y:S01]  /*2840*/  LDGSTS.E.BYPASS.LTC128B.128 [R118+0x2100], [R6.64], !P5 ;  /* 0x0210000006767fae */ /* 0x0005e2000e901d4e */
[----:B------:R-:W-:-:S03]  /*2850*/  ISETP.GT.AND P5, PT, R248, 0x6f, PT ;  /* 0x0000006ff800780c */ /* 0x000fc60003fa4270 */
[----:B------:R-:W-:Y:S02]  /*2860*/  IMAD.IADD R229, R119, 0x1, R0 ;  /* 0x0000000177e57824 */ /* 0x000fe400078e0200 */
[----:B------:R-:W-:Y:S01]  /*2870*/  HMMA.16816.F32.BF16 R108, R16, R50, R120 ;  /* 0x00000032106c723c */ /* 0x000fe20000041878 */
[----:B------:R-:W-:Y:S01]  /*2880*/  IMAD.IADD R228, R0, 0x1, R234 ;  /* 0x0000000100e47824 */ /* 0x000fe200078e02ea */
[----:B-1----:R-:W-:Y:S02]  /*2890*/  IADD3 R12, P0, R22, R242, RZ ;  /* 0x000000f2160c7210 */ /* 0x002fe40007f1e0ff */
[----:B------:R-:W-:-:S03]  /*28a0*/  LOP3.LUT R0, R116, R117, RZ, 0xfc, !PT ;  /* 0x0000007574007212 */ /* 0x000fc600078efcff */
[--C-:B------:R-:W-:Y:S01]  /*28b0*/  IMAD.X R13, R3, 0x1, R241.reuse, P0 ;  /* 0x00000001030d7824 */ /* 0x100fe200000e06f1 */
[----:B---3--:R-:W-:Y:S01]  /*28c0*/  IADD3 R14, P0, R5, R242, RZ ;  /* 0x000000f2050e7210 */ /* 0x008fe20007f1e0ff */
[C---:B------:R-:W-:Y:S01]  /*28d0*/  HMMA.16816.F32.BF16 R104, R16.reuse, R42, R124 ;  /* 0x0000002a1068723c */ /* 0x040fe2000004187c */
[----:B------:R-:W-:Y:S02]  /*28e0*/  IADD3 R3, R118, 0x100, RZ ;  /* 0x0000010076037810 */ /* 0x000fe40007ffe0ff */
[----:B------:R1:W-:Y:S01]  /*28f0*/  LDGSTS.E.BYPASS.LTC128B.128 [R118+0x2900], [R12.64], !P3 ;  /* 0x029000000c767fae */ /* 0x0003e2000d901d4e */
[----:B------:R-:W-:Y:S01]  /*2900*/  IMAD.X R15, R23, 0x1, R241, P0 ;  /* 0x00000001170f7824 */ /* 0x000fe200000e06f1 */
[----:B------:R-:W-:Y:S02]  /*2910*/  PLOP3.LUT P0, PT, PT, PT, UP0, 0x80, 0x0 ;  /* 0x000000000000781c */ /* 0x000fe40003f0f008 */
[----:B------:R-:W-:Y:S01]  /*2920*/  STL [R1+0x14], R3 ;  /* 0x0000140301007387 */ /* 0x000fe20000100800 */
[C---:B------:R-:W-:Y:S03]  /*2930*/  HMMA.16816.F32.BF16 R136, R16.reuse, R84, R52 ;  /* 0x000000541088723c */ /* 0x040fe60000041834 */
[----:B------:R1:W-:Y:S04]  /*2940*/  LDGSTS.E.BYPASS.LTC128B.128 [R118+0x3100], [R14.64], !P2 ;  /* 0x031000000e767fae */ /* 0x0003e8000d101d4e */
[----:B------:R-:W-:Y:S01]  /*2950*/  LDSM.16.M88.4 R20, [R231+0x9100] ;  /* 0x00910000e714783b */ /* 0x000fe20000000200 */
[C---:B------:R-:W-:Y:S03]  /*2960*/  HMMA.16816.F32.BF16 R112, R16.reuse, R76, R60 ;  /* 0x0000004c1070723c */ /* 0x040fe6000004183c */
[----:B------:R-:W3:Y:S04]  /*2970*/  LDSM.16.M88.4 R72, [R229+0x3900] ;  /* 0x00390000e548783b */ /* 0x000ee80000000200 */
[----:B------:R-:W4:Y:S01]  /*2980*/  LDSM.16.M88.4 R88, [R229+0x6900] ;  /* 0x00690000e558783b */ /* 0x000f220000000200 */
[C---:B------:R-:W-:Y:S03]  /*2990*/  HMMA.16816.F32.BF16 R100, R16.reuse, R48, R64 ;  /* 0x000000301064723c */ /* 0x040fe60000041840 */
[----:B------:R-:W5:Y:S04]  /*29a0*/  LDSM.16.M88.4 R56, [R229+0x5900] ;  /* 0x00590000e538783b */ /* 0x000f680000000200 */
[----:B------:R-:W2:Y:S01]  /*29b0*/  LDSM.16.M88.4 R60, [R229+0x5100] ;  /* 0x00510000e53c783b */ /* 0x000ea20000000200 */
[C---:B------:R-:W-:Y:S03]  /*29c0*/  HMMA.16816.F32.BF16 R96, R16.reuse, R40, R68 ;  /* 0x000000281060723c */ /* 0x040fe60000041844 */
[----:B------:R-:W2:Y:S04]  /*29d0*/  LDSM.16.M88.4 R52, [R229+0x6100] ;  /* 0x00610000e534783b */ /* 0x000ea80000000200 */
[----:B------:R-:W-:Y:S01]  /*29e0*/  LDSM.16.M88.4 R68, [R229+0x4100] ;  /* 0x00410000e544783b */ /* 0x000fe20000000200 */
[C---:B------:R-:W-:Y:S03]  /*29f0*/  HMMA.16816.F32.BF16 R92, R16.reuse, R28, R92 ;  /* 0x0000001c105c723c */ /* 0x040fe6000004185c */
[----:B------:R-:W-:Y:S04]  /*2a00*/  LDSM.16.M88.4 R64, [R229+0x4900] ;  /* 0x00490000e540783b */ /* 0x000fe80000000200 */
[----:B-1----:R-:W-:Y:S01]  /*2a10*/  LDSM.16.M88.4 R12, [R232+0x7100] ;  /* 0x00710000e80c783b */ /* 0x002fe20000000200 */
[C---:B------:R-:W-:Y:S03]  /*2a20*/  HMMA.16816.F32.BF16 R124, R16.reuse, R30, R128 ;  /* 0x0000001e107c723c */ /* 0x040fe60000041880 */
[----:B------:R-:W-:Y:S04]  /*2a30*/  LDSM.16.M88.4 R32, [R228+0x2000] ;  /* 0x00200000e420783b */ /* 0x000fe80000000200 */
[----:B------:R-:W0:Y:S01]  /*2a40*/  LDGDEPBAR ;  /* 0x00000000000079af */ /* 0x000e220000000000 */
[----:B------:R-:W-:Y:S03]  /*2a50*/  HMMA.16816.F32.BF16 R120, R16, R26, R160 ;  /* 0x0000001a1078723c */ /* 0x000fe600000418a0 */
[----:B------:R-:W1:Y:S05]  /*2a60*/  LDSM.16.M88.4 R16, [R231+0x7100] ;  /* 0x00710000e710783b */ /* 0x000e6a0000000200 */
[C---:B------:R-:W-:Y:S08]  /*2a70*/  HMMA.16816.F32.BF16 R128, R8.reuse, R84, R168 ;  /* 0x000000540880723c */ /* 0x040ff000000418a8 */
[C---:B------:R-:W-:Y:S08]  /*2a80*/  HMMA.16816.F32.BF16 R192, R8.reuse, R80, R192 ;  /* 0x0000005008c0723c */ /* 0x040ff000000418c0 */
[C---:B------:R-:W-:Y:S08]  /*2a90*/  HMMA.16816.F32.BF16 R84, R8.reuse, R86, R224 ;  /* 0x000000560854723c */ /* 0x040ff000000418e0 */
[C---:B------:R-:W-:Y:S08]  /*2aa0*/  HMMA.16816.F32.BF16 R196, R8.reuse, R76, R164 ;  /* 0x0000004c08c4723c */ /* 0x040ff000000418a4 */
        /* <DEDUP_REMOVED lines=8> */
[C---:B------:R-:W-:Y:S08]  /*2b30*/  HMMA.16816.F32.BF16 R208, R8.reuse, R28, R148 ;  /* 0x0000001c08d0723c */ /* 0x040ff00000041894 */
[C---:B------:R-:W-:Y:S08]  /*2b40*/  HMMA.16816.F32.BF16 R216, R8.reuse, R24, R140 ;  /* 0x0000001808d8723c */ /* 0x040ff0000004188c */
[C---:B------:R-:W-:Y:S01]  /*2b50*/  HMMA.16816.F32.BF16 R188, R8.reuse, R30, R188 ;  /* 0x0000001e08bc723c */ /* 0x040fe200000418bc */
[----:B------:R-:W-:Y:S07]  /*2b60*/  LDSM.16.M88.4 R28, [R228+0x2800] ;  /* 0x00280000e41c783b */ /* 0x000fee0000000200 */
[----:B------:R-:W-:Y:S01]  /*2b70*/  HMMA.16816.F32.BF16 R184, R8, R26, R144 ;  /* 0x0000001a08b8723c */ /* 0x000fe20000041890 */
[----:B------:R-:W-:Y:S04]  /*2b80*/  LDSM.16.M88.4 R8, [R232+0x9100] ;  /* 0x00910000e808783b */ /* 0x000fe80000000200 */
[----:B------:R-:W-:Y:S03]  /*2b90*/  LDSM.16.M88.4 R24, [R228+0x3000] ;  /* 0x00300000e418783b */ /* 0x000fe60000000200 */
[C---:B---3--:R-:W-:Y:S01]  /*2ba0*/  HMMA.16816.F32.BF16 R144, R20.reuse, R74, R36 ;  /* 0x0000004a1490723c */ /* 0x048fe20000041824 */
[----:B------:R-:W3:Y:S07]  /*2bb0*/  LDSM.16.M88.4 R36, [R228+0x1800] ;  /* 0x00180000e424783b */ /* 0x000eee0000000200 */
[----:B----4-:R-:W-:Y:S01]  /*2bc0*/  HMMA.16816.F32.BF16 R148, R20, R88, R44 ;  /* 0x000000581494723c */ /* 0x010fe2000004182c */
[----:B------:R-:W4:Y:S01]  /*2bd0*/  LDSM.16.M88.4 R44, [R228+0x800] ;  /* 0x00080000e42c783b */ /* 0x000f220000000200 */
[----:B------:R-:W-:-:S06]  /*2be0*/  DEPBAR.LE SB0, 0x0 ;  /* 0x000080000000791a */ /* 0x000fcc0000000000 */
[C---:B-----5:R-:W-:Y:S08]  /*2bf0*/  HMMA.16816.F32.BF16 R156, R20.reuse, R56, R96 ;  /* 0x00000038149c723c */ /* 0x060ff00000041860 */
[C---:B--2---:R-:W-:Y:S08]  /*2c00*/  HMMA.16816.F32.BF16 R160, R20.reuse, R60, R100 ;  /* 0x0000003c14a0723c */ /* 0x044ff00000041864 */
[----:B------:R-:W-:Y:S08]  /*2c10*/  HMMA.16816.F32.BF16 R152, R20, R52, R92 ;  /* 0x000000341498723c */ /* 0x000ff0000004185c */
[----:B-1----:R-:W-:Y:S08]  /*2c20*/  HMMA.16816.F32.BF16 R96, R16, R74, R84 ;  /* 0x0000004a1060723c */ /* 0x002ff00000041854 */
[C---:B------:R-:W-:Y:S08]  /*2c30*/  HMMA.16816.F32.BF16 R180, R20.reuse, R72, R136 ;  /* 0x0000004814b4723c */ /* 0x040ff00000041888 */
[C---:B------:R-:W-:Y:S08]  /*2c40*/  HMMA.16816.F32.BF16 R172, R20.reuse, R68, R132 ;  /* 0x0000004414ac723c */ /* 0x040ff00000041884 */
[----:B------:R-:W-:Y:S08]  /*2c50*/  HMMA.16816.F32.BF16 R140, R20, R70, R220 ;  /* 0x00000046148c723c */ /* 0x000ff000000418dc */
        /* <DEDUP_REMOVED lines=12> */
[----:B------:R-:W-:Y:S08]  /*2d20*/  HMMA.16816.F32.BF16 R60, R16, R58, R176 ;  /* 0x0000003a103c723c */ /* 0x000ff000000418b0 */
[C---:B------:R-:W-:Y:S08]  /*2d30*/  HMMA.16816.F32.BF16 R108, R20.reuse, R54, R124 ;  /* 0x00000036146c723c */ /* 0x040ff0000004187c */
[----:B------:R-:W-:Y:S08]  /*2d40*/  HMMA.16816.F32.BF16 R104, R20, R90, R120 ;  /* 0x0000005a1468723c */ /* 0x000ff00000041878 */
[C---:B------:R-:W-:Y:S08]  /*2d50*/  HMMA.16816.F32.BF16 R56, R16.reuse, R52, R208 ;  /* 0x000000341038723c */ /* 0x040ff000000418d0 */
[C---:B------:R-:W-:Y:S08]  /*2d60*/  HMMA.16816.F32.BF16 R52, R16.reuse, R54, R188 ;  /* 0x000000361034723c */ /* 0x040ff000000418bc */
[C---:B------:R-:W-:Y:S08]  /*2d70*/  HMMA.16816.F32.BF16 R20, R16.reuse, R88, R216 ;  /* 0x000000581014723c */ /* 0x040ff000000418d8 */
[----:B------:R-:W-:Y:S08]  /*2d80*/  HMMA.16816.F32.BF16 R16, R16, R90, R184 ;  /* 0x0000005a1010723c */ /* 0x000ff000000418b8 */
[C---:B---3--:R-:W-:Y:S08]  /*2d90*/  HMMA.16816.F32.BF16 R160, R8.reuse, R36, R160 ;  /* 0x0000002408a0723c */ /* 0x048ff000000418a0 */
[----:B------:R-:W-:Y:S08]  /*2da0*/  HMMA.16816.F32.BF16 R132, R8, R38, R132 ;  /* 0x000000260884723c */ /* 0x000ff00000041884 */
[C---:B------:R-:W-:Y:S08]  /*2db0*/  HMMA.16816.F32.BF16 R72, R12.reuse, R36, R72 ;  /* 0x000000240c48723c */ /* 0x040ff00000041848 */
[C---:B------:R-:W-:Y:S08]  /*2dc0*/  HMMA.16816.F32.BF16 R68, R12.reuse, R38, R68 ;  /* 0x000000260c44723c */ /* 0x040ff00000041844 */
[----:B------:R-:W-:Y:S08]  /*2dd0*/  HMMA.16816.F32.BF16 R36, R12, R24, R20 ;  /* 0x000000180c24723c */ /* 0x000ff00000041814 */
[C---:B------:R-:W-:Y:S08]  /*2de0*/  HMMA.16816.F32.BF16 R180, R8.reuse, R48, R180 ;  /* 0x0000003008b4723c */ /* 0x040ff000000418b4 */
[C---:B------:R-:W-:Y:S08]  /*2df0*/  HMMA.16816.F32.BF16 R144, R8.reuse, R50, R144 ;  /* 0x000000320890723c */ /* 0x040ff00000041890 */
[C---:B----4-:R-:W-:Y:S08]  /*2e00*/  HMMA.16816.F32.BF16 R172, R8.reuse, R44, R172 ;  /* 0x0000002c08ac723c */ /* 0x050ff000000418ac */
        /* <DEDUP_REMOVED lines=21> */
[----:B------:R-:W-:Y:S07]  /*2f60*/  @!P0 BRA `(.L_x_658) ;  /* 0x0000041000008947 */ /* 0x000fee0003800000 */
[----:B------:R-:W-:Y:S01]  /*2f70*/  IMAD.U32 R3, RZ, RZ, UR11 ;  /* 0x0000000bff037e24 */ /* 0x000fe2000f8e00ff */
[----:B------:R-:W-:Y:S01]  /*2f80*/  PLOP3.LUT P1, PT, PT, PT, UP2, 0x80, 0x0 ;  /* 0x000000000000781c */ /* 0x000fe20003f2f028 */
[----:B------:R-:W-:Y:S01]  /*2f90*/  IMAD.MOV.U32 R245, RZ, RZ, RZ ;  /* 0x000000fffff57224 */ /* 0x000fe200078e00ff */
[----:B------:R-:W-:-:S02]  /*2fa0*/  PLOP3.LUT P0, PT, PT, PT, UP2, 0x80, 0x0 ;  /* 0x000000000000781c */ /* 0x000fc40003f0f028 */
        /* <DEDUP_REMOVED lines=25> */
[----:B------:R-:W-:Y:S03]  /*3140*/  SHFL.IDX PT, R10, R5, 0x2, 0x181f ;  /* 0x00581f00050a7f89 */ /* 0x000fe600000e0000 */
[----:B------:R-:W-:Y:S01]  /*3150*/  LEA.HI.X R3, R3, c[0x0][0x1cc], R6, 0x1, P0 ;  /* 0x0000730003037a11 */ /* 0x000fe200000f0c06 */
[----:B------:R-:W1:Y:S04]  /*3160*/  SHFL.IDX PT, R7, R5, RZ, 0x181f ;  /* 0x00181fff05077589 */ /* 0x000e6800000e0000 */
[----:B------:R-:W2:Y:S04]  /*3170*/  SHFL.IDX PT, R6, R5, 0x1, 0x181f ;  /* 0x00381f0005067f89 */ /* 0x000ea800000e0000 */
[----:B------:R-:W3:Y:S04]  /*3180*/  SHFL.IDX PT, R9, R3, RZ, 0x181f ;  /* 0x00181fff03097589 */ /* 0x000ee800000e0000 */
[----:B------:R-:W4:Y:S04]  /*3190*/  SHFL.IDX PT, R11, R3, 0x1, 0x181f ;  /* 0x00381f00030b7f89 */ /* 0x000f2800000e0000 */
[----:B------:R-:W5:Y:S04]  /*31a0*/  SHFL.IDX PT, R12, R5, 0x3, 0x181f ;  /* 0x00781f00050c7f89 */ /* 0x000f6800000e0000 */
[----:B------:R-:W5:Y:S04]  /*31b0*/  SHFL.IDX PT, R13, R5, 0x4, 0x181f ;  /* 0x00981f00050d7f89 */ /* 0x000f6800000e0000 */
[----:B------:R-:W5:Y:S01]  /*31c0*/  SHFL.IDX PT, R15, R3, 0x2, 0x181f ;  /* 0x00581f00030f7f89 */ /* 0x000f6200000e0000 */
[----:B-1----:R-:W-:-:S03]  /*31d0*/  IADD3 R8, P1, R7, R242, RZ ;  /* 0x000000f207087210 */ /* 0x002fc60007f3e0ff */
[----:B------:R-:W-:Y:S01]  /*31e0*/  SHFL.IDX PT, R16, R5, 0x5, 0x181f ;  /* 0x00b81f0005107f89 */ /* 0x000fe200000e0000 */
[----:B--2---:R-:W-:-:S03]  /*31f0*/  IADD3 R6, P0, R6, R242, RZ ;  /* 0x000000f206067210 */ /* 0x004fc60007f1e0ff */
[----:B------:R-:W-:Y:S01]  /*3200*/  SHFL.IDX PT, R5, R5, 0x6, 0x181f ;  /* 0x00d81f0005057f89 */ /* 0x000fe200000e0000 */
[----:B---3--:R-:W-:-:S03]  /*3210*/  IMAD.X R9, R9, 0x1, R241, P1 ;  /* 0x0000000109097824 */ /* 0x008fc600008e06f1 */
[----:B------:R-:W1:Y:S01]  /*3220*/  SHFL.IDX PT, R19, R3, 0x3, 0x181f ;  /* 0x00781f0003137f89 */ /* 0x000e6200000e0000 */
[----:B----4-:R-:W-:Y:S01]  /*3230*/  IMAD.X R7, R11, 0x1, R241, P0 ;  /* 0x000000010b077824 */ /* 0x010fe200000e06f1 */
[-C--:B------:R-:W-:Y:S02]  /*3240*/  IADD3 R14, P0, R10, R242.reuse, RZ ;  /* 0x000000f20a0e7210 */ /* 0x080fe40007f1e0ff */
[----:B------:R-:W2:Y:S01]  /*3250*/  SHFL.IDX PT, R18, R3, 0x4, 0x181f ;  /* 0x00981f0003127f89 */ /* 0x000ea200000e0000 */
[----:B-----5:R-:W-:-:S03]  /*3260*/  IADD3 R12, P3, R12, R242, RZ ;  /* 0x000000f20c0c7210 */ /* 0x020fc60007f7e0ff */
[----:B------:R-:W3:Y:S01]  /*3270*/  SHFL.IDX PT, R17, R3, 0x5, 0x181f ;  /* 0x00b81f0003117f89 */ /* 0x000ee200000e0000 */
[----:B------:R-:W-:-:S03]  /*3280*/  IADD3 R10, P2, R13, R242, RZ ;  /* 0x000000f20d0a7210 */ /* 0x000fc60007f5e0ff */
[----:B------:R-:W4:Y:S01]  /*3290*/  SHFL.IDX PT, R3, R3, 0x6, 0x181f ;  /* 0x00d81f0003037f89 */ /* 0x000f2200000e0000 */
[----:B------:R-:W-:-:S03]  /*32a0*/  IMAD.X R15, R15, 0x1, R241, P0 ;  /* 0x000000010f0f7824 */ /* 0x000fc600000e06f1 */
[----:B------:R5:W-:Y:S04]  /*32b0*/  LDGSTS.E.BYPASS.LTC128B.128 [R118+0x3900], [R8.64], !P4 ;  /* 0x0390000008767fae */ /* 0x000be8000e101d4e */
[----:B------:R3:W-:Y:S01]  /*32c0*/  LDGSTS.E.BYPASS.LTC128B.128 [R118+0x4100], [R6.64], !P4 ;  /* 0x0410000006767fae */ /* 0x0007e2000e101d4e */
[----:B-1----:R-:W-:-:S03]  /*32d0*/  IMAD.X R13, R19, 0x1, R241, P3 ;  /* 0x00000001130d7824 */ /* 0x002fc600018e06f1 */
[----:B------:R1:W-:Y:S01]  /*32e0*/  LDGSTS.E.BYPASS.LTC128B.128 [R118+0x4900], [R14.64], !P4 ;  /* 0x049000000e767fae */ /* 0x0003e2000e101d4e */
[----:B--2---:R-:W-:-:S03]  /*32f0*/  IMAD.X R11, R18, 0x1, R241, P2 ;  /* 0x00000001120b7824 */ /* 0x004fc600010e06f1 */
[----:B------:R1:W-:Y:S04]  /*3300*/  LDGSTS.E.BYPASS.LTC128B.128 [R118+0x5100], [R12.64], !P4 ;  /* 0x051000000c767fae */ /* 0x0003e8000e101d4e */
[----:B------:R1:W-:Y:S01]  /*3310*/  LDGSTS.E.BYPASS.LTC128B.128 [R118+0x5900], [R10.64], !P4 ;  /* 0x059000000a767fae */ /* 0x0003e2000e101d4e */
[-C--:B-----5:R-:W-:Y:S02]  /*3320*/  IADD3 R8, P1, R16, R242.reuse, RZ ;  /* 0x000000f210087210 */ /* 0x0a0fe40007f3e0ff */
[----:B---3--:R-:W-:-:S03]  /*3330*/  IADD3 R6, P0, R5, R242, RZ ;  /* 0x000000f205067210 */ /* 0x008fc60007f1e0ff */
[--C-:B------:R-:W-:Y:S02]  /*3340*/  IMAD.X R9, R17, 0x1, R241.reuse, P1 ;  /* 0x0000000111097824 */ /* 0x100fe400008e06f1 */
[----:B----4-:R-:W-:-:S03]  /*3350*/  IMAD.X R7, R3, 0x1, R241, P0 ;  /* 0x0000000103077824 */ /* 0x010fc600000e06f1 */
[----:B------:R1:W-:Y:S04]  /*3360*/  LDGSTS.E.BYPASS.LTC128B.128 [R118+0x6100], [R8.64], !P4 ;  /* 0x0610000008767fae */ /* 0x0003e8000e101d4e */
[----:B------:R1:W-:Y:S02]  /*3370*/  LDGSTS.E.BYPASS.LTC128B.128 [R118+0x6900], [R6.64], !P4 ;  /* 0x0690000006767fae */ /* 0x0003e4000e101d4e */
.L_x_658:
[----:B------:R-:W-:Y:S01]  /*3380*/  FMUL.FTZ R3, R69, c[0x0][0x320] ;  /* 0x0000c80045037a20 */ /* 0x000fe20000410000 */
[----:B------:R-:W-:Y:S01]  /*3390*/  LOP3.LUT R5, R244, 0xffffffe0, RZ, 0xc0, !PT ;  /* 0xffffffe0f4057812 */ /* 0x000fe200078ec0ff */
[----:B-1----:R-:W-:Y:S01]  /*33a0*/  FMUL.FTZ R8, R182, c[0x0][0x320] ;  /* 0x0000c800b6087a20 */ /* 0x002fe20000410000 */
[----:B------:R-:W-:Y:S01]  /*33b0*/  SHF.R.S32.HI R7, RZ, 0x1f, R243 ;  /* 0x0000001fff077819 */ /* 0x000fe200000114f3 */
[----:B------:R1:W-:Y:S01]  /*33c0*/  MUFU.TANH R124, R3 ;  /* 0x00000003007c7308 */ /* 0x0003e20000002400 */
[----:B------:R-:W-:Y:S01]  /*33d0*/  LEA.HI R6, R247, R246, RZ, 0x2 ;  /* 0x000000f6f7067211 */ /* 0x000fe200078f10ff */
[----:B------:R-:W-:Y:S01]  /*33e0*/  IMAD.IADD R5, R246, 0x1, -R5 ;  /* 0x00000001f6057824 */ /* 0x000fe200078e0a05 */
[----:B------:R-:W-:Y:S01]  /*33f0*/  PLOP3.LUT P1, PT, PT, PT, UP1, 0x80, 0x0 ;  /* 0x000000000000781c */ /* 0x000fe20003f2f018 */
[----:B------:R-:W-:Y:S01]  /*3400*/  FMUL.FTZ R33, R54, c[0x0][0x320] ;  /* 0x0000c80036217a20 */ /* 0x000fe20000410000 */
[----:B------:R-:W-:Y:S01]  /*3410*/  LOP3.LUT R6, R6, 0xfffffffc, RZ, 0xc0, !PT ;  /* 0xfffffffc06067812 */ /* 0x000fe200078ec0ff */
[----:B------:R-:W-:Y:S01]  /*3420*/  FMUL.FTZ R48, R23, c[0x0][0x320] ;  /* 0x0000c80017307a20 */ /* 0x000fe20000410000 */
[----:B------:R-:W-:Y:S01]  /*3430*/  PLOP3.LUT P0, PT, PT, PT, UP1, 0x80, 0x0 ;  /* 0x000000000000781c */ /* 0x000fe20003f0f018 */
[----:B------:R-:W-:Y:S01]  /*3440*/  MUFU.TANH R31, R8 ;  /* 0x00000008001f7308 */ /* 0x000fe20000002400 */
[----:B------:R-:W-:Y:S01]  /*3450*/  FMUL.FTZ R10, R148, c[0x0][0x320] ;  /* 0x0000c800940a7a20 */ /* 0x000fe20000410000 */
[----:B------:R-:W-:Y:S01]  /*3460*/  ULDC.64 UR4, c[0x0][0x2c8] ;  /* 0x0000b20000047ab9 */ /* 0x000fe20000000a00 */
[----:B------:R-:W-:Y:S01]  /*3470*/  IMAD.IADD R6, R246, 0x1, -R6 ;  /* 0x00000001f6067824 */ /* 0x000fe200078e0a06 */
[----:B------:R-:W-:Y:S01]  /*3480*/  UIMAD.WIDE.U32 UR26, UR10, UR4, URZ ;  /* 0x000000040a1a72a5 */ /* 0x000fe2000f8e003f */
[----:B------:R-:W-:Y:S01]  /*3490*/  FMUL.FTZ R29, R86, c[0x0][0x320] ;  /* 0x0000c800561d7a20 */ /* 0x000fe20000410000 */
[----:B------:R-:W-:Y:S01]  /*34a0*/  UIADD3 UR6, UR6, -0x2, URZ ;  /* 0xfffffffe06067890 */ /* 0x000fe2000fffe03f */
[----:B------:R-:W-:Y:S01]  /*34b0*/  FMUL.FTZ R30, R59, c[0x0][0x320] ;  /* 0x0000c8003b1e7a20 */ /* 0x000fe20000410000 */
[----:B------:R2:W-:Y:S01]  /*34c0*/  MUFU.TANH R28, R10 ;  /* 0x0000000a001c7308 */ /* 0x0005e20000002400 */
[----:B-1----:R-:W-:Y:S01]  /*34d0*/  FMUL.FTZ R3, R100, c[0x0][0x320] ;  /* 0x0000c80064037a20 */ /* 0x002fe20000410000 */
[----:B------:R-:W-:Y:S01]  /*34e0*/  UMOV UR4, URZ ;  /* 0x0000003f00047c82 */ /* 0x000fe20008000000 */
[----:B------:R-:W-:Y:S01]  /*34f0*/  FMUL.FTZ R35, R55, c[0x0][0x320] ;  /* 0x0000c80037237a20 */ /* 0x000fe20000410000 */
[----:B------:R-:W0:Y:S01]  /*3500*/  LDGDEPBAR ;  /* 0x00000000000079af */ /* 0x000e220000000000 */
[----:B------:R-:W-:-:S02]  /*3510*/  FMUL.FTZ R39, R39, c[0x0][0x320] ;  /* 0x0000c80027277a20 */ /* 0x000fc40000410000 */
[----:B------:R-:W-:Y:S01]  /*3520*/  IMAD.SHL.U32 R224, R0, 0x2, RZ ;  /* 0x0000000200e07824 */ /* 0x000fe200078e00ff */
[----:B------:R1:W3:Y:S03]  /*3530*/  MUFU.TANH R123, R3 ;  /* 0x00000003007b7308 */ /* 0x0002e60000002400 */
[--C-:B------:R-:W-:Y:S02]  /*3540*/  IMAD R225, R4, 0x2, R224.reuse ;  /* 0x0000000204e17824 */ /* 0x100fe400078e02e0 */
[C---:B------:R-:W-:Y:S02]  /*3550*/  IMAD R227, R2.reuse, 0x2, R224 ;  /* 0x0000000202e37824 */ /* 0x040fe400078e02e0 */
[----:B------:R-:W-:Y:S02]  /*3560*/  IMAD R226, R2, 0x2, R225 ;  /* 0x0000000202e27824 */ /* 0x000fe400078e02e1 */
[----:B--2---:R-:W-:-:S04]  /*3570*/  FMUL.FTZ R10, R149, c[0x0][0x320] ;  /* 0x0000c800950a7a20 */ /* 0x004fc80000410000 */
[----:B------:R2:W-:Y:S01]  /*3580*/  MUFU.TANH R24, R10 ;  /* 0x0000000a00187308 */ /* 0x0005e20000002400 */
[----:B-1----:R-:W-:-:S07]  /*3590*/  FMUL.FTZ R3, R101, c[0x0][0x320] ;  /* 0x0000c80065037a20 */ /* 0x002fce0000410000 */
[----:B------:R1:W4:Y:S01]  /*35a0*/  MUFU.TANH R18, R3 ;  /* 0x0000000300127308 */ /* 0x0003220000002400 */
[----:B--2---:R-:W-:-:S07]  /*35b0*/  FMUL.FTZ R10, R107, c[0x0][0x320] ;  /* 0x0000c8006b0a7a20 */ /* 0x004fce0000410000 */
[----:B------:R-:W-:Y:S01]  /*35c0*/  MUFU.TANH R10, R10 ;  /* 0x0000000a000a7308 */ /* 0x000fe20000002400 */
[----:B-1----:R-:W-:-:S07]  /*35d0*/  FMUL.FTZ R3, R96, c[0x0][0x320] ;  /* 0x0000c80060037a20 */ /* 0x002fce0000410000 */
[----:B------:R1:W-:Y:S02]  /*35e0*/  MUFU.TANH R19, R3 ;  /* 0x0000000300137308 */ /* 0x0003e40000002400 */
[----:B-1----:R-:W-:-:S06]  /*35f0*/  FMUL.FTZ R3, R97, c[0x0][0x320] ;  /* 0x0000c80061037a20 */ /* 0x002fcc0000410000 */
[----:B------:R1:W-:Y:S02]  /*3600*/  MUFU.TANH R122, R3 ;  /* 0x00000003007a7308 */ /* 0x0003e40000002400 */
[----:B-1----:R-:W-:-:S06]  /*3610*/  FMUL.FTZ R3, R92, c[0x0][0x320] ;  /* 0x0000c8005c037a20 */ /* 0x002fcc0000410000 */
[----:B------:R1:W2:Y:S02]  /*3620*/  MUFU.TANH R121, R3 ;  /* 0x0000000300797308 */ /* 0x0002a40000002400 */
[----:B-1----:R-:W-:-:S06]  /*3630*/  FMUL.FTZ R3, R93, c[0x0][0x320] ;  /* 0x0000c8005d037a20 */ /* 0x002fcc0000410000 */
[----:B------:R1:W5:Y:S02]  /*3640*/  MUFU.TANH R40, R3 ;  /* 0x0000000300287308 */ /* 0x0003640000002400 */
[----:B-1----:R-:W-:-:S06]  /*3650*/  FMUL.FTZ R3, R84, c[0x0][0x320] ;  /* 0x0000c80054037a20 */ /* 0x002fcc0000410000 */
[----:B------:R1:W1:Y:S02]  /*3660*/  MUFU.TANH R41, R3 ;  /* 0x0000000300297308 */ /* 0x0002640000002400 */
[----:B-1----:R-:W-:-:S06]  /*3670*/  FMUL.FTZ R3, R85, c[0x0][0x320] ;  /* 0x0000c80055037a20 */ /* 0x002fcc0000410000 */
[----:B------:R1:W-:Y:S02]  /*3680*/  MUFU.TANH R42, R3 ;  /* 0x00000003002a7308 */ /* 0x0003e40000002400 */
[----:B-1----:R-:W-:-:S06]  /*3690*/  FMUL.FTZ R3, R80, c[0x0][0x320] ;  /* 0x0000c80050037a20 */ /* 0x002fcc0000410000 */
[----:B------:R1:W-:Y:S02]  /*36a0*/  MUFU.TANH R130, R3 ;  /* 0x0000000300827308 */ /* 0x0003e40000002400 */
[----:B-1----:R-:W-:-:S06]  /*36b0*/  FMUL.FTZ R3, R81, c[0x0][0x320] ;  /* 0x0000c80051037a20 */ /* 0x002fcc0000410000 */
[----:B------:R1:W1:Y:S02]  /*36c0*/  MUFU.TANH R120, R3 ;  /* 0x0000000300787308 */ /* 0x0002640000002400 */
[----:B-1----:R-:W-:-:S06]  /*36d0*/  FMUL.FTZ R3, R76, c[0x0][0x320] ;  /* 0x0000c8004c037a20 */ /* 0x002fcc0000410000 */
[----:B------:R1:W1:Y:S02]  /*36e0*/  MUFU.TANH R118, R3 ;  /* 0x0000000300767308 */ /* 0x0002640000002400 */
        /* <DEDUP_REMOVED lines=24> */
[----:B-1----:R-:W-:Y:S02]  /*3870*/  FMUL.FTZ R3, R36, c[0x0][0x320] ;  /* 0x0000c80024037a20 */ /* 0x002fe40000410000 */
[----:B------:R-:W-:-:S04]  /*3880*/  FMUL.FTZ R36, R38, c[0x0][0x320] ;  /* 0x0000c80026247a20 */ /* 0x000fc80000410000 */
[----:B------:R1:W1:Y:S01]  /*3890*/  MUFU.TANH R88, R3 ;  /* 0x0000000300587308 */ /* 0x0002620000002400 */
[----:B------:R-:W-:Y:S02]  /*38a0*/  FMUL.FTZ R38, R22, c[0x0][0x320] ;  /* 0x0000c80016267a20 */ /* 0x000fe40000410000 */
[----:B-1----:R-:W-:-:S05]  /*38b0*/  FMUL.FTZ R3, R37, c[0x0][0x320] ;  /* 0x0000c80025037a20 */ /* 0x002fca0000410000 */
        /* <DEDUP_REMOVED lines=135> */
[----:B-1----:R-:W-:Y:S02]  /*4130*/  LEA.HI R3, R7, R243, RZ, 0x2 ;  /* 0x000000f307037211 */ /* 0x002fe400078f10ff */
[----:B------:R-:W-:Y:S02]  /*4140*/  SHF.R.S32.HI R7, RZ, 0x1f, R5 ;  /* 0x0000001fff077819 */ /* 0x000fe40000011405 */
[----:B------:R-:W-:Y:S02]  /*4150*/  LOP3.LUT R3, R3, 0xffffffc, RZ, 0xc0, !PT ;  /* 0x0ffffffc03037812 */ /* 0x000fe400078ec0ff */
[----:B------:R-:W-:-:S03]  /*4160*/  LEA.HI R7, R7, R5, RZ, 0x2 ;  /* 0x0000000507077211 */ /* 0x000fc600078f10ff */
[----:B------:R-:W-:Y:S01]  /*4170*/  IMAD.IADD R9, R243, 0x1, -R3 ;  /* 0x00000001f3097824 */ /* 0x000fe200078e0a03 */
[----:B------:R-:W-:Y:S02]  /*4180*/  LEA.HI.SX32 R8, R7, UR10, 0x1e ;  /* 0x0000000a07087c11 */ /* 0x000fe4000f8ff2ff */
[----:B------:R-:W-:-:S03]  /*4190*/  LEA.HI R3, R6, R6, RZ, 0x1 ;  /* 0x0000000606037211 */ /* 0x000fc600078f08ff */
[----:B------:R-:W-:Y:S01]  /*41a0*/  IMAD R11, R9, 0x10, R8 ;  /* 0x00000010090b7824 */ /* 0x000fe200078e0208 */
[C---:B------:R-:W-:Y:S01]  /*41b0*/  LOP3.LUT R9, R3.reuse, 0x1ffffffe, RZ, 0xc0, !PT ;  /* 0x1ffffffe03097812 */ /* 0x040fe200078ec0ff */
[----:B------:R-:W-:-:S04]  /*41c0*/  IMAD.SHL.U32 R8, R3, 0x20, RZ ;  /* 0x0000002003087824 */ /* 0x000fc800078e00ff */
[----:B------:R-:W-:Y:S01]  /*41d0*/  IMAD.IADD R6, R6, 0x1, -R9 ;  /* 0x0000000106067824 */ /* 0x000fe200078e0a09 */
[----:B------:R-:W-:Y:S01]  /*41e0*/  LOP3.LUT R3, R8, 0xffffffc0, RZ, 0xc0, !PT ;  /* 0xffffffc008037812 */ /* 0x000fe200078ec0ff */
[----:B------:R-:W-:-:S04]  /*41f0*/  FMUL.FTZ R9, R163, c[0x0][0x320] ;  /* 0x0000c800a3097a20 */ /* 0x000fc80000410000 */
[----:B------:R-:W-:Y:S02]  /*4200*/  IMAD.IADD R3, R3, 0x1, R11 ;  /* 0x0000000103037824 */ /* 0x000fe400078e020b */
[----:B------:R-:W-:Y:S01]  /*4210*/  FMUL.FTZ R11, R106, c[0x0][0x320] ;  /* 0x0000c8006a0b7a20 */ /* 0x000fe20000410000 */
[----:B------:R-:W-:Y:S01]  /*4220*/  MUFU.TANH R9, R9 ;  /* 0x0000000900097308 */ /* 0x000fe20000002400 */
[----:B------:R-:W-:Y:S02]  /*4230*/  IMAD R12, R6, 0x8, R3 ;  /* 0x00000008060c7824 */ /* 0x000fe400078e0203 */
[----:B------:R-:W-:Y:S02]  /*4240*/  FMUL.FTZ R3, R150, c[0x0][0x320] ;  /* 0x0000c80096037a20 */ /* 0x000fe40000410000 */
[----:B------:R-:W-:Y:S01]  /*4250*/  @P1 IMAD.HI.U32 R8, R12, c[0x0][0x2c8], RZ ;  /* 0x0000b2000c081a27 */ /* 0x000fe200078e00ff */
[----:B------:R-:W-:Y:S02]  /*4260*/  STL [R1+0x20], R12 ;  /* 0x0000200c01007387 */ /* 0x000fe40000100800 */
[----:B------:R1:W-:Y:S01]  /*4270*/  MUFU.TANH R58, R3 ;  /* 0x00000003003a7308 */ /* 0x0003e20000002400 */
[----:B------:R-:W-:-:S07]  /*4280*/  FMUL.FTZ R6, R151, c[0x0][0x320] ;  /* 0x0000c80097067a20 */ /* 0x000fce0000410000 */
[----:B------:R2:W-:Y:S01]  /*4290*/  MUFU.TANH R54, R6 ;  /* 0x0000000600367308 */ /* 0x0005e20000002400 */
[----:B-1----:R-:W-:Y:S01]  /*42a0*/  IMAD.MOV.U32 R3, RZ, RZ, R12 ;  /* 0x000000ffff037224 */ /* 0x002fe200078e000c */
[----:B------:R-:W-:-:S05]  /*42b0*/  @P0 SHF.R.U32.HI R3, RZ, c[0x0][0x2cc], R8 ;  /* 0x0000b300ff030a19 */ /* 0x000fca0000011608 */
[----:B------:R-:W1:Y:S01]  /*42c0*/  SHFL.IDX PT, R12, R3, RZ, 0x1c1f ;  /* 0x001c1fff030c7589 */ /* 0x000e6200000e0000 */
[----:B--2---:R-:W-:-:S03]  /*42d0*/  FMUL.FTZ R6, R183, c[0x0][0x320] ;  /* 0x0000c800b7067a20 */ /* 0x004fc60000410000 */
[----:B------:R-:W2:Y:S01]  /*42e0*/  SHFL.IDX PT, R13, R3, 0x1, 0x1c1f ;  /* 0x003c1f00030d7f89 */ /* 0x000ea200000e0000 */
[----:B------:R1:W-:Y:S03]  /*42f0*/  MUFU.TANH R27, R6 ;  /* 0x00000006001b7308 */ /* 0x0003e60000002400 */
[----:B------:R-:W1:Y:S04]  /*4300*/  SHFL.IDX PT, R15, R3, 0x2, 0x1c1f ;  /* 0x005c1f00030f7f89 */ /* 0x000e6800000e0000 */
[----:B------:R1:W2:Y:S02]  /*4310*/  SHFL.IDX PT, R14, R3, 0x3, 0x1c1f ;  /* 0x007c1f00030e7f89 */ /* 0x0002a400000e0000 */
[----:B-1----:R-:W-:-:S05]  /*4320*/  LOP3.LUT R3, R7, 0x7ffffffc, RZ, 0xc0, !PT ;  /* 0x7ffffffc07037812 */ /* 0x002fca00078ec0ff */
[----:B------:R-:W-:Y:S01]  /*4330*/  IMAD.IADD R6, R5, 0x1, -R3 ;  /* 0x0000000105067824 */ /* 0x000fe200078e0a03 */
[----:B------:R-:W-:Y:S01]  /*4340*/  MOV R3, UR21 ;  /* 0x0000001500037c02 */ /* 0x000fe20008000f00 */
[----:B------:R-:W-:Y:S02]  /*4350*/  FMUL.FTZ R5, R104, c[0x0][0x320] ;  /* 0x0000c80068057a20 */ /* 0x000fe40000410000 */
[----:B------:R-:W-:Y:S02]  /*4360*/  IMAD.SHL.U32 R20, R6, 0x2, RZ ;  /* 0x0000000206147824 */ /* 0x000fe400078e00ff */
[----:B------:R1:W1:Y:S03]  /*4370*/  MUFU.TANH R17, R5 ;  /* 0x0000000500117308 */ /* 0x0002660000002400 */
[C---:B------:R-:W-:Y:S01]  /*4380*/  IADD3 R3, -R20.reuse, 0x1, R3 ;  /* 0x0000000114037810 */ /* 0x040fe20007ffe103 */
[----:B------:R3:W-:Y:S01]  /*4390*/  STL [R1+0x24], R20 ;  /* 0x0000241401007387 */ /* 0x0007e20000100800 */
[----:B------:R-:W-:Y:S01]  /*43a0*/  IADD3 R8, -R20, UR21, RZ ;  /* 0x0000001514087c10 */ /* 0x000fe2000fffe1ff */
[----:B------:R-:W-:Y:S01]  /*43b0*/  @UP1 UMOV UR21, UR27 ;  /* 0x0000001b00151c82 */ /* 0x000fe20008000000 */
[----:B------:R-:W-:Y:S01]  /*43c0*/  IADD3 R3, R3, -UR12, RZ ;  /* 0x8000000c03037c10 */ /* 0x000fe2000fffe0ff */
[----:B------:R-:W-:-:S04]  /*43d0*/  @UP1 USHF.R.U32.HI UR10, URZ, UR5, UR21 ;  /* 0x000000053f0a1299 */ /* 0x000fc80008011615 */
[C---:B------:R-:W-:Y:S01]  /*43e0*/  IMAD.IADD R6, R3.reuse, 0x1, R12 ;  /* 0x0000000103067824 */ /* 0x040fe200078e020c */
[----:B------:R-:W-:Y:S01]  /*43f0*/  UIADD3 UR5, UR10, UR7, -UR12 ;  /* 0x000000070a057290 */ /* 0x000fe2000fffe80c */
[----:B------:R3:W-:Y:S01]  /*4400*/  MUFU.TANH R12, R11 ;  /* 0x0000000b000c7308 */ /* 0x0007e20000002400 */
[----:B--2---:R-:W-:Y:S02]  /*4410*/  IMAD.IADD R7, R3, 0x1, R13 ;  /* 0x0000000103077824 */ /* 0x004fe400078e020d */
[C---:B------:R-:W-:Y:S01]  /*4420*/  IMNMX R6, R8.reuse, R6, PT ;  /* 0x0000000608067217 */ /* 0x040fe20003800200 */
[----:B-1----:R-:W-:Y:S01]  /*4430*/  FMUL.FTZ R5, R105, c[0x0][0x320] ;  /* 0x0000c80069057a20 */ /* 0x002fe20000410000 */
[----:B------:R-:W-:Y:S01]  /*4440*/  UIMAD.WIDE UR4, UR5, -0x6db6db6d, UR4 ;  /* 0x92492493050478a5 */ /* 0x000fe2000f8e0204 */
[----:B------:R-:W-:Y:S02]  /*4450*/  IMNMX R7, R8, R7, PT ;  /* 0x0000000708077217 */ /* 0x000fe40003800200 */
[C---:B------:R-:W-:Y:S01]  /*4460*/  ISETP.GT.AND P2, PT, R6.reuse, RZ, PT ;  /* 0x000000ff0600720c */ /* 0x040fe20003f44270 */
[----:B------:R1:W2:Y:S01]  /*4470*/  MUFU.TANH R16, R5 ;  /* 0x0000000500107308 */ /* 0x0002a20000002400 */
[C---:B------:R-:W-:Y:S01]  /*4480*/  ISETP.GT.AND P3, PT, R6.reuse, 0x1, PT ;  /* 0x000000010600780c */ /* 0x040fe20003f64270 */
[----:B------:R-:W-:Y:S01]  /*4490*/  USHF.R.U32.HI UR4, URZ, 0x1f, UR5 ;  /* 0x0000001f3f047899 */ /* 0x000fe20008011605 */
[----:B------:R-:W-:-:S02]  /*44a0*/  ISETP.GT.AND P6, PT, R6, 0x10, PT ;  /* 0x000000100600780c */ /* 0x000fc40003fc4270 */
[C---:B------:R-:W-:Y:S01]  /*44b0*/  ISETP.GT.AND P1, PT, R6.reuse, 0x8, PT ;  /* 0x000000080600780c */ /* 0x040fe20003f24270 */
[----:B------:R-:W-:Y:S01]  /*44c0*/  ULEA.HI.SX32 UR4, UR5, UR4, 0x1a ;  /* 0x0000000405047291 */ /* 0x000fe2000f8fd23f */
[----:B---3--:R-:W-:Y:S02]  /*44d0*/  FSEL R11, R123, -INF , P2 ;  /* 0xff8000007b0b7808 */ /* 0x008fe40001000000 */
[C---:B------:R-:W-:Y:S01]  /*44e0*/  ISETP.GT.AND P0, PT, R6.reuse, 0x9, PT ;  /* 0x000000090600780c */ /* 0x040fe20003f04270 */
[----:B------:R-:W-:Y:S01]  /*44f0*/  UISETP.LT.AND UP0, UPT, URZ, UR4, UPT ;  /* 0x000000043f00728c */ /* 0x000fe2000bf01270 */
[----:B------:R-:W-:Y:S02]  /*4500*/  ISETP.GT.AND P2, PT, R6, 0x11, PT ;  /* 0x000000110600780c */ /* 0x000fe40003f44270 */
[----:B----4-:R-:W-:Y:S01]  /*4510*/  FSEL R18, R18, -INF , P3 ;  /* 0xff80000012127808 */ /* 0x010fe20001800000 */
[----:B------:R-:W-:Y:S01]  /*4520*/  USEL UR4, URZ, UR4, !UP0 ;  /* 0x000000043f047287 */ /* 0x000fe2000c000000 */
[----:B------:R-:W-:Y:S01]  /*4530*/  FSEL R21, R121, -INF , P6 ;  /* 0xff80000079157808 */ /* 0x000fe20003000000 */
[C---:B-1----:R-:W-:Y:S01]  /*4540*/  IMAD.IADD R5, R3.reuse, 0x1, R15 ;  /* 0x0000000103057824 */ /* 0x042fe200078e020f */
[----:B------:R-:W-:Y:S01]  /*4550*/  ISETP.GT.AND P3, PT, R6, 0x18, PT ;  /* 0x000000180600780c */ /* 0x000fe20003f64270 */
[----:B------:R-:W-:Y:S01]  /*4560*/  IMAD.IADD R3, R3, 0x1, R14 ;  /* 0x0000000103037824 */ /* 0x000fe200078e020e */
[----:B------:R-:W-:Y:S01]  /*4570*/  FSEL R19, R19, -INF , P1 ;  /* 0xff80000013137808 */ /* 0x000fe20000800000 */
[----:B------:R-:W-:Y:S01]  /*4580*/  UISETP.GE.AND UP0, UPT, UR6, UR4, UPT ;  /* 0x000000040600728c */ /* 0x000fe2000bf06270 */
[----:B------:R-:W-:-:S02]  /*4590*/  FSEL R20, R122, -INF , P0 ;  /* 0xff8000007a147808 */ /* 0x000fc40000000000 */
[----:B------:R-:W-:Y:S02]  /*45a0*/  ISETP.GT.AND P6, PT, R6, 0x21, PT ;  /* 0x000000210600780c */ /* 0x000fe40003fc4270 */
[----:B-----5:R-:W-:Y:S02]  /*45b0*/  FSEL R40, R40, -INF , P2 ;  /* 0xff80000028287808 */ /* 0x020fe40001000000 */
[C---:B------:R-:W-:Y:S02]  /*45c0*/  ISETP.GT.AND P1, PT, R6.reuse, 0x19, PT ;  /* 0x000000190600780c */ /* 0x040fe40003f24270 */
[C---:B------:R-:W-:Y:S02]  /*45d0*/  ISETP.GT.AND P0, PT, R6.reuse, 0x20, PT ;  /* 0x000000200600780c */ /* 0x040fe40003f04270 */
[----:B------:R-:W-:Y:S02]  /*45e0*/  ISETP.GT.AND P2, PT, R6, 0x28, PT ;  /* 0x000000280600780c */ /* 0x000fe40003f44270 */
[----:B------:R-:W-:-:S02]  /*45f0*/  FSEL R41, R41, -INF , P3 ;  /* 0xff80000029297808 */ /* 0x000fc40001800000 */
[----:B------:R-:W-:Y:S02]  /*4600*/  FSEL R134, R120, -INF , P6 ;  /* 0xff80000078867808 */ /* 0x000fe40003000000 */
[----:B------:R-:W-:Y:S02]  /*4610*/  ISETP.GT.AND P3, PT, R6, 0x29, PT ;  /* 0x000000290600780c */ /* 0x000fe40003f64270 */
[----:B------:R-:W-:Y:S02]  /*4620*/  FSEL R42, R42, -INF , P1 ;  /* 0xff8000002a2a7808 */ /* 0x000fe40000800000 */
[----:B------:R-:W-:Y:S02]  /*4630*/  FSEL R130, R130, -INF , P0 ;  /* 0xff80000082827808 */ /* 0x000fe40000000000 */
[----:B------:R-:W-:Y:S02]  /*4640*/  ISETP.GT.AND P6, PT, R6, 0x38, PT ;  /* 0x000000380600780c */ /* 0x000fe40003fc4270 */
[----:B------:R-:W-:-:S02]  /*4650*/  FSEL R139, R118, -INF , P2 ;  /* 0xff800000768b7808 */ /* 0x000fc40001000000 */
[C---:B------:R-:W-:Y:S02]  /*4660*/  ISETP.GT.AND P1, PT, R6.reuse, 0x30, PT ;  /* 0x000000300600780c */ /* 0x040fe40003f24270 */
[C---:B------:R-:W-:Y:S02]  /*4670*/  ISETP.GT.AND P0, PT, R6.reuse, 0x31, PT ;  /* 0x000000310600780c */ /* 0x040fe40003f04270 */
[----:B------:R-:W-:Y:S02]  /*4680*/  ISETP.GT.AND P2, PT, R6, 0x39, PT ;  /* 0x000000390600780c */ /* 0x000fe40003f44270 */
[----:B------:R-:W-:Y:S02]  /*4690*/  FSEL R140, R117, -INF , P3 ;  /* 0xff800000758c7808 */ /* 0x000fe40001800000 */
[----:B------:R-:W-:Y:S02]  /*46a0*/  FSEL R147, R100, -INF , P6 ;  /* 0xff80000064937808 */ /* 0x000fe40003000000 */
[----:B------:R-:W-:-:S02]  /*46b0*/  ISETP.GT.AND P3, PT, R6, 0x40, PT ;  /* 0x000000400600780c */ /* 0x000fc40003f64270 */
[----:B------:R-:W-:Y:S02]  /*46c0*/  FSEL R141, R116, -INF , P1 ;  /* 0xff800000748d7808 */ /* 0x000fe40000800000 */
[----:B------:R-:W-:Y:S02]  /*46d0*/  FSEL R142, R101, -INF , P0 ;  /* 0xff800000658e7808 */ /* 0x000fe40000000000 */
[----:B------:R-:W-:Y:S02]  /*46e0*/  ISETP.GT.AND P6, PT, R6, 0x49, PT ;  /* 0x000000490600780c */ /* 0x000fe40003fc4270 */
[----:B------:R-:W-:Y:S02]  /*46f0*/  FSEL R154, R124, -INF , P2 ;  /* 0xff8000007c9a7808 */ /* 0x000fe40001000000 */
[C---:B------:R-:W-:Y:S02]  /*4700*/  ISETP.GT.AND P1, PT, R6.reuse, 0x41, PT ;  /* 0x000000410600780c */ /* 0x040fe40003f24270 */
[----:B------:R-:W-:-:S02]  /*4710*/  ISETP.GT.AND P0, PT, R6, 0x48, PT ;  /* 0x000000480600780c */ /* 0x000fc40003f04270 */
[C---:B------:R-:W-:Y:S02]  /*4720*/  ISETP.GT.AND P2, PT, R6.reuse, 0x50, PT ;  /* 0x000000500600780c */ /* 0x040fe40003f44270 */
[----:B------:R-:W-:Y:S02]  /*4730*/  FSEL R161, R97, -INF , P3 ;  /* 0xff80000061a17808 */ /* 0x000fe40001800000 */
[----:B------:R-:W-:Y:S02]  /*4740*/  FSEL R165, R165, -INF , P6 ;  /* 0xff800000a5a57808 */ /* 0x000fe40003000000 */
[----:B------:R-:W-:Y:S02]  /*4750*/  ISETP.GT.AND P3, PT, R6, 0x51, PT ;  /* 0x000000510600780c */ /* 0x000fe40003f64270 */
[----:B------:R-:W-:Y:S02]  /*4760*/  FSEL R162, R96, -INF , P1 ;  /* 0xff80000060a27808 */ /* 0x000fe40000800000 */
[----:B------:R-:W-:-:S02]  /*4770*/  FSEL R163, R93, -INF , P0 ;  /* 0xff8000005da37808 */ /* 0x000fc40000000000 */
[----:B------:R-:W-:Y:S02]  /*4780*/  ISETP.GT.AND P6, PT, R6, 0x60, PT ;  /* 0x000000600600780c */ /* 0x000fe40003fc4270 */
[----:B------:R-:W-:Y:S02]  /*4790*/  FSEL R199, R92, -INF , P2 ;  /* 0xff8000005cc77808 */ /* 0x000fe40001000000 */
[----:B------:R-:W-:Y:S02]  /*47a0*/  IMNMX R5, R8, R5, PT ;  /* 0x0000000508057217 */ /* 0x000fe40003800200 */
[C---:B------:R-:W-:Y:S02]  /*47b0*/  ISETP.GT.AND P1, PT, R6.reuse, 0x58, PT ;  /* 0x000000580600780c */ /* 0x040fe40003f24270 */
[C---:B------:R-:W-:Y:S02]  /*47c0*/  ISETP.GT.AND P0, PT, R6.reuse, 0x59, PT ;  /* 0x000000590600780c */ /* 0x040fe40003f04270 */
[----:B------:R-:W-:-:S02]  /*47d0*/  ISETP.GT.AND P2, PT, R6, 0x61, PT ;  /* 0x000000610600780c */ /* 0x000fc40003f44270 */
[----:B------:R-:W-:Y:S02]  /*47e0*/  FSEL R204, R91, -INF , P3 ;  /* 0xff8000005bcc7808 */ /* 0x000fe40001800000 */
[----:B------:R-:W-:Y:S02]  /*47f0*/  FSEL R201, R88, -INF , P6 ;  /* 0xff80000058c97808 */ /* 0x000fe40003000000 */
[----:B------:R-:W-:Y:S02]  /*4800*/  ISETP.GT.AND P3, PT, R6, 0x68, PT ;  /* 0x000000680600780c */ /* 0x000fe40003f64270 */
[----:B------:R-:W-:Y:S02]  /*4810*/  FSEL R205, R90, -INF , P1 ;  /* 0xff8000005acd7808 */ /* 0x000fe40000800000 */
[----:B------:R-:W-:Y:S02]  /*4820*/  FSEL R192, R89, -INF , P0 ;  /* 0xff80000059c07808 */ /* 0x000fe40000000000 */
[----:B------:R-:W-:-:S02]  /*4830*/  ISETP.GT.AND P6, PT, R5, 0x1, PT ;  /* 0x000000010500780c */ /* 0x000fc40003fc4270 */
[----:B------:R-:W-:Y:S02]  /*4840*/  FSEL R197, R85, -INF , P2 ;  /* 0xff80000055c57808 */ /* 0x000fe40001000000 */
[----:B------:R-:W-:Y:S02]  /*4850*/  ISETP.GT.AND P1, PT, R6, 0x69, PT ;  /* 0x000000690600780c */ /* 0x000fe40003f24270 */
[C---:B------:R-:W-:Y:S02]  /*4860*/  ISETP.GT.AND P0, PT, R5.reuse, RZ, PT ;  /* 0x000000ff0500720c */ /* 0x040fe40003f04270 */
[----:B------:R-:W-:Y:S02]  /*4870*/  ISETP.GT.AND P2, PT, R5, 0x8, PT ;  /* 0x000000080500780c */ /* 0x000fe40003f44270 */
[----:B------:R-:W-:Y:S02]  /*4880*/  FSEL R202, R84, -INF , P3 ;  /* 0xff80000054ca7808 */ /* 0x000fe40001800000 */
[----:B------:R-:W-:-:S02]  /*4890*/  FSEL R23, R25, -INF , P6 ;  /* 0xff80000019177808 */ /* 0x000fc40003000000 */
[----:B------:R-:W-:Y:S02]  /*48a0*/  ISETP.GT.AND P3, PT, R5, 0x9, PT ;  /* 0x000000090500780c */ /* 0x000fe40003f64270 */
[----:B------:R-:W-:Y:S02]  /*48b0*/  FSEL R156, R47, -INF , P1 ;  /* 0xff8000002f9c7808 */ /* 0x000fe40000800000 */
[----:B------:R-:W-:Y:S02]  /*48c0*/  FSEL R22, R26, -INF , P0 ;  /* 0xff8000001a167808 */ /* 0x000fe40000000000 */
[----:B------:R-:W-:Y:S02]  /*48d0*/  FSEL R25, R46, -INF , P2 ;  /* 0xff8000002e197808 */ /* 0x000fe40001000000 */
[C---:B------:R-:W-:Y:S02]  /*48e0*/  ISETP.GT.AND P1, PT, R5.reuse, 0x10, PT ;  /* 0x000000100500780c */ /* 0x040fe40003f24270 */
[----:B------:R-:W-:-:S02]  /*48f0*/  ISETP.GT.AND P0, PT, R5, 0x11, PT ;  /* 0x000000110500780c */ /* 0x000fc40003f04270 */
[C---:B------:R-:W-:Y:S02]  /*4900*/  ISETP.GT.AND P6, PT, R5.reuse, 0x18, PT ;  /* 0x000000180500780c */ /* 0x040fe40003fc4270 */
[----:B------:R-:W-:Y:S02]  /*4910*/  ISETP.GT.AND P2, PT, R5, 0x19, PT ;  /* 0x000000190500780c */ /* 0x000fe40003f44270 */
[----:B------:R-:W-:Y:S02]  /*4920*/  FSEL R26, R45, -INF , P3 ;  /* 0xff8000002d1a7808 */ /* 0x000fe40001800000 */
[----:B------:R-:W-:Y:S02]  /*4930*/  FSEL R43, R43, -INF , P1 ;  /* 0xff8000002b2b7808 */ /* 0x000fe40000800000 */
[----:B------:R-:W-:Y:S02]  /*4940*/  FSEL R45, R37, -INF , P0 ;  /* 0xff800000252d7808 */ /* 0x000fe40000000000 */
[----:B------:R-:W-:-:S02]  /*4950*/  FSEL R46, R81, -INF , P6 ;  /* 0xff800000512e7808 */ /* 0x000fc40003000000 */
[----:B------:R-:W-:Y:S02]  /*4960*/  FSEL R47, R80, -INF , P2 ;  /* 0xff800000502f7808 */ /* 0x000fe40001000000 */
[C---:B------:R-:W-:Y:S02]  /*4970*/  ISETP.GT.AND P3, PT, R5.reuse, 0x20, PT ;  /* 0x000000200500780c */ /* 0x040fe40003f64270 */
[C---:B------:R-:W-:Y:S02]  /*4980*/  ISETP.GT.AND P1, PT, R5.reuse, 0x21, PT ;  /* 0x000000210500780c */ /* 0x040fe40003f24270 */
[C---:B------:R-:W-:Y:S02]  /*4990*/  ISETP.GT.AND P0, PT, R5.reuse, 0x28, PT ;  /* 0x000000280500780c */ /* 0x040fe40003f04270 */
[C---:B------:R-:W-:Y:S02]  /*49a0*/  ISETP.GT.AND P6, PT, R5.reuse, 0x29, PT ;  /* 0x000000290500780c */ /* 0x040fe40003fc4270 */
[----:B------:R-:W-:-:S02]  /*49b0*/  ISETP.GT.AND P2, PT, R5, 0x30, PT ;  /* 0x000000300500780c */ /* 0x000fc40003f44270 */
[----:B------:R-:W-:Y:S02]  /*49c0*/  FSEL R112, R77, -INF , P3 ;  /* 0xff8000004d707808 */ /* 0x000fe40001800000 */
[----:B------:R-:W-:Y:S02]  /*49d0*/  FSEL R113, R76, -INF , P1 ;  /* 0xff8000004c717808 */ /* 0x000fe40000800000 */
[----:B------:R-:W-:Y:S02]  /*49e0*/  FSEL R114, R72, -INF , P0 ;  /* 0xff80000048727808 */ /* 0x000fe40000000000 */
[----:B------:R-:W-:Y:S02]  /*49f0*/  FSEL R115, R69, -INF , P6 ;  /* 0xff80000045737808 */ /* 0x000fe40003000000 */
[----:B------:R-:W-:Y:S02]  /*4a00*/  FSEL R143, R65, -INF , P2 ;  /* 0xff800000418f7808 */ /* 0x000fe40001000000 */
[----:B------:R-:W-:-:S02]  /*4a10*/  ISETP.GT.AND P3, PT, R5, 0x31, PT ;  /* 0x000000310500780c */ /* 0x000fc40003f64270 */
[C---:B------:R-:W-:Y:S02]  /*4a20*/  ISETP.GT.AND P1, PT, R5.reuse, 0x38, PT ;  /* 0x000000380500780c */ /* 0x040fe40003f24270 */
[C---:B------:R-:W-:Y:S02]  /*4a30*/  ISETP.GT.AND P0, PT, R5.reuse, 0x39, PT ;  /* 0x000000390500780c */ /* 0x040fe40003f04270 */
[C---:B------:R-:W-:Y:S02]  /*4a40*/  ISETP.GT.AND P6, PT, R5.reuse, 0x40, PT ;  /* 0x000000400500780c */ /* 0x040fe40003fc4270 */
[----:B------:R-:W-:Y:S02]  /*4a50*/  ISETP.GT.AND P2, PT, R5, 0x41, PT ;  /* 0x000000410500780c */ /* 0x000fe40003f44270 */
[----:B------:R-:W-:Y:S02]  /*4a60*/  FSEL R144, R64, -INF , P3 ;  /* 0xff80000040907808 */ /* 0x000fe40001800000 */
[----:B------:R-:W-:-:S02]  /*4a70*/  FSEL R145, R61, -INF , P1 ;  /* 0xff8000003d917808 */ /* 0x000fc40000800000 */
[----:B------:R-:W-:Y:S02]  /*4a80*/  FSEL R146, R60, -INF , P0 ;  /* 0xff8000003c927808 */ /* 0x000fe40000000000 */
[----:B------:R-:W-:Y:S02]  /*4a90*/  FSEL R164, R57, -INF , P6 ;  /* 0xff80000039a47808 */ /* 0x000fe40003000000 */
[----:B------:R-:W-:Y:S02]  /*4aa0*/  FSEL R166, R56, -INF , P2 ;  /* 0xff80000038a67808 */ /* 0x000fe40001000000 */
[C---:B------:R-:W-:Y:S02]  /*4ab0*/  ISETP.GT.AND P3, PT, R5.reuse, 0x48, PT ;  /* 0x000000480500780c */ /* 0x040fe40003f64270 */
        /* <DEDUP_REMOVED lines=26> */
[----:B------:R-:W-:Y:S02]  /*4c60*/  IMNMX R3, R8, R3, PT ;  /* 0x0000000308037217 */ /* 0x000fe40003800200 */
[----:B------:R-:W-:Y:S02]  /*4c70*/  FMNMX.FTZ R5, R42, R5, !PT ;  /* 0x000000052a057209 */ /* 0x000fe40007810000 */
[----:B------:R-:W-:Y:S02]  /*4c80*/  FMNMX.FTZ R6, R47, R6, !PT ;  /* 0x000000062f067209 */ /* 0x000fe40007810000 */
[----:B------:R-:W-:Y:S02]  /*4c90*/  FSEL R159, R28, -INF , P1 ;  /* 0xff8000001c9f7808 */ /* 0x000fe40000800000 */
[----:B------:R-:W-:Y:S02]  /*4ca0*/  FSEL R200, R24, -INF , P0 ;  /* 0xff80000018c87808 */ /* 0x000fe40000000000 */
[----:B------:R-:W-:-:S02]  /*4cb0*/  ISETP.GT.AND P1, PT, R3, RZ, PT ;  /* 0x000000ff0300720c */ /* 0x000fc40003f24270 */
[----:B------:R-:W-:Y:S02]  /*4cc0*/  ISETP.GT.AND P0, PT, R3, 0x1, PT ;  /* 0x000000010300780c */ /* 0x000fe40003f04270 */
[----:B------:R-:W-:Y:S02]  /*4cd0*/  FMNMX.FTZ R5, R130, R5, !PT ;  /* 0x0000000582057209 */ /* 0x000fe40007810000 */
[----:B------:R-:W-:Y:S02]  /*4ce0*/  FMNMX.FTZ R6, R112, R6, !PT ;  /* 0x0000000670067209 */ /* 0x000fe40007810000 */
[----:B------:R-:W-:Y:S02]  /*4cf0*/  FSEL R157, R17, -INF , P6 ;  /* 0xff800000119d7808 */ /* 0x000fe40003000000 */
[----:B--2---:R-:W-:Y:S02]  /*4d00*/  FSEL R198, R16, -INF , P2 ;  /* 0xff80000010c67808 */ /* 0x004fe40001000000 */
[----:B------:R-:W-:-:S02]  /*4d10*/  ISETP.GT.AND P6, PT, R3, 0x8, PT ;  /* 0x000000080300780c */ /* 0x000fc40003fc4270 */
[----:B------:R-:W-:Y:S02]  /*4d20*/  FSEL R16, R31, -INF , P1 ;  /* 0xff8000001f107808 */ /* 0x000fe40000800000 */
[----:B------:R-:W-:Y:S01]  /*4d30*/  FSEL R17, R27, -INF , P0 ;  /* 0xff8000001b117808 */ /* 0x000fe20000000000 */
[----:B------:R-:W-:Y:S01]  /*4d40*/  MUFU.TANH R31, R33 ;  /* 0x00000021001f7308 */ /* 0x000fe20000002400 */
[----:B------:R-:W-:Y:S02]  /*4d50*/  FMNMX.FTZ R5, R134, R5, !PT ;  /* 0x0000000586057209 */ /* 0x000fe40007810000 */
[----:B------:R-:W-:Y:S02]  /*4d60*/  FMNMX.FTZ R6, R113, R6, !PT ;  /* 0x0000000671067209 */ /* 0x000fe40007810000 */
[----:B------:R-:W-:Y:S02]  /*4d70*/  ISETP.GT.AND P2, PT, R3, 0x9, PT ;  /* 0x000000090300780c */ /* 0x000fe40003f44270 */
[----:B------:R-:W-:Y:S01]  /*4d80*/  FSEL R24, R73, -INF , P6 ;  /* 0xff80000049187808 */ /* 0x000fe20003000000 */
[----:B------:R-:W-:Y:S01]  /*4d90*/  MUFU.TANH R27, R39 ;  /* 0x00000027001b7308 */ /* 0x000fe20000002400 */
[----:B------:R-:W-:-:S02]  /*4da0*/  FMNMX.FTZ R5, R139, R5, !PT ;  /* 0x000000058b057209 */ /* 0x000fc40007810000 */
[----:B------:R-:W-:Y:S02]  /*4db0*/  FMNMX.FTZ R6, R114, R6, !PT ;  /* 0x0000000672067209 */ /* 0x000fe40007810000 */
[----:B------:R-:W-:Y:S02]  /*4dc0*/  FMNMX.FTZ R8, R16, R17, !PT ;  /* 0x0000001110087209 */ /* 0x000fe40007810000 */
[----:B------:R-:W-:Y:S02]  /*4dd0*/  ISETP.GT.AND P1, PT, R3, 0x10, PT ;  /* 0x000000100300780c */ /* 0x000fe40003f24270 */
[----:B------:R-:W-:Y:S02]  /*4de0*/  FSEL R28, R68, -INF , P2 ;  /* 0xff800000441c7808 */ /* 0x000fe40001000000 */
[----:B------:R-:W-:Y:S02]  /*4df0*/  FMNMX.FTZ R5, R140, R5, !PT ;  /* 0x000000058c057209 */ /* 0x000fe40007810000 */
[----:B------:R-:W-:-:S02]  /*4e00*/  FMNMX.FTZ R6, R115, R6, !PT ;  /* 0x0000000673067209 */ /* 0x000fc40007810000 */
[----:B------:R-:W-:Y:S02]  /*4e10*/  FMNMX.FTZ R8, R24, R8, !PT ;  /* 0x0000000818087209 */ /* 0x000fe40007810000 */
[----:B------:R-:W-:Y:S02]  /*4e20*/  ISETP.GT.AND P0, PT, R3, 0x11, PT ;  /* 0x000000110300780c */ /* 0x000fe40003f04270 */
[----:B------:R-:W-:Y:S02]  /*4e30*/  FSEL R44, R53, -INF , P1 ;  /* 0xff800000352c7808 */ /* 0x000fe40000800000 */
[----:B------:R-:W-:Y:S02]  /*4e40*/  FMNMX.FTZ R5, R141, R5, !PT ;  /* 0x000000058d057209 */ /* 0x000fe40007810000 */
[----:B------:R-:W-:Y:S02]  /*4e50*/  FMNMX.FTZ R6, R143, R6, !PT ;  /* 0x000000068f067209 */ /* 0x000fe40007810000 */
[----:B------:R-:W-:-:S02]  /*4e60*/  FMNMX.FTZ R8, R28, R8, !PT ;  /* 0x000000081c087209 */ /* 0x000fc40007810000 */
[C---:B------:R-:W-:Y:S02]  /*4e70*/  ISETP.GT.AND P6, PT, R3.reuse, 0x18, PT ;  /* 0x000000180300780c */ /* 0x040fe40003fc4270 */
[----:B------:R-:W-:Y:S02]  /*4e80*/  FSEL R96, R52, -INF , P0 ;  /* 0xff80000034607808 */ /* 0x000fe40000000000 */
[----:B------:R-:W-:Y:S02]  /*4e90*/  FMNMX.FTZ R5, R142, R5, !PT ;  /* 0x000000058e057209 */ /* 0x000fe40007810000 */
[----:B------:R-:W-:Y:S02]  /*4ea0*/  FMNMX.FTZ R6, R144, R6, !PT ;  /* 0x0000000690067209 */ /* 0x000fe40007810000 */
[----:B------:R-:W-:Y:S02]  /*4eb0*/  FMNMX.FTZ R8, R44, R8, !PT ;  /* 0x000000082c087209 */ /* 0x000fe40007810000 */
[----:B------:R-:W-:-:S02]  /*4ec0*/  ISETP.GT.AND P2, PT, R3, 0x19, PT ;  /* 0x000000190300780c */ /* 0x000fc40003f44270 */
[----:B------:R-:W-:Y:S02]  /*4ed0*/  FSEL R97, R87, -INF , P6 ;  /* 0xff80000057617808 */ /* 0x000fe40003000000 */
[----:B------:R-:W-:Y:S02]  /*4ee0*/  FMNMX.FTZ R5, R147, R5, !PT ;  /* 0x0000000593057209 */ /* 0x000fe40007810000 */
[----:B------:R-:W-:Y:S02]  /*4ef0*/  FMNMX.FTZ R6, R145, R6, !PT ;  /* 0x0000000691067209 */ /* 0x000fe40007810000 */
[----:B------:R-:W-:Y:S02]  /*4f00*/  FMNMX.FTZ R8, R96, R8, !PT ;  /* 0x0000000860087209 */ /* 0x000fe40007810000 */
[----:B------:R-:W-:Y:S02]  /*4f10*/  ISETP.GT.AND P1, PT, R3, 0x20, PT ;  /* 0x000000200300780c */ /* 0x000fe40003f24270 */
[----:B------:R-:W-:-:S02]  /*4f20*/  FSEL R98, R125, -INF , P2 ;  /* 0xff8000007d627808 */ /* 0x000fc40001000000 */
[----:B------:R-:W-:Y:S02]  /*4f30*/  FMNMX.FTZ R5, R154, R5, !PT ;  /* 0x000000059a057209 */ /* 0x000fe40007810000 */
[----:B------:R-:W-:Y:S02]  /*4f40*/  FMNMX.FTZ R6, R146, R6, !PT ;  /* 0x0000000692067209 */ /* 0x000fe40007810000 */
[----:B------:R-:W-:Y:S02]  /*4f50*/  FMNMX.FTZ R8, R97, R8, !PT ;  /* 0x0000000861087209 */ /* 0x000fe40007810000 */
[----:B------:R-:W-:Y:S02]  /*4f60*/  ISETP.GT.AND P0, PT, R3, 0x21, PT ;  /* 0x000000210300780c */ /* 0x000fe40003f04270 */
[----:B------:R-:W-:Y:S02]  /*4f70*/  FSEL R122, R82, -INF , P1 ;  /* 0xff800000527a7808 */ /* 0x000fe40000800000 */
        /* <DEDUP_REMOVED lines=13> */
[----:B------:R-:W-:Y:S02]  /*5050*/  ISETP.GT.AND P1, PT, R3, 0x30, PT ;  /* 0x000000300300780c */ /* 0x000fe40003f24270 */
[----:B------:R-:W-:Y:S02]  /*5060*/  FMNMX.FTZ R5, R165, R5, !PT ;  /* 0x00000005a5057209 */ /* 0x000fe40007810000 */
[----:B------:R-:W-:Y:S02]  /*5070*/  FSEL R128, R128, -INF , P2 ;  /* 0xff80000080807808 */ /* 0x000fe40001000000 */
[----:B------:R-:W-:Y:S02]  /*5080*/  FMNMX.FTZ R6, R168, R6, !PT ;  /* 0x00000006a8067209 */ /* 0x000fe40007810000 */
[----:B------:R-:W-:Y:S02]  /*5090*/  FMNMX.FTZ R8, R123, R8, !PT ;  /* 0x000000087b087209 */ /* 0x000fe40007810000 */
[----:B------:R-:W-:-:S02]  /*50a0*/  ISETP.GT.AND P0, PT, R3, 0x31, PT ;  /* 0x000000310300780c */ /* 0x000fc40003f04270 */
[----:B------:R-:W-:Y:S02]  /*50b0*/  FMNMX.FTZ R5, R199, R5, !PT ;  /* 0x00000005c7057209 */ /* 0x000fe40007810000 */
[----:B------:R-:W-:Y:S02]  /*50c0*/  FMNMX.FTZ R6, R179, R6, !PT ;  /* 0x00000006b3067209 */ /* 0x000fe40007810000 */
[----:B------:R-:W-:Y:S02]  /*50d0*/  FSEL R131, R131, -INF , P1 ;  /* 0xff80000083837808 */ /* 0x000fe40000800000 */
[----:B------:R-:W-:Y:S02]  /*50e0*/  FMNMX.FTZ R8, R128, R8, !PT ;  /* 0x0000000880087209 */ /* 0x000fe40007810000 */
[----:B------:R-:W-:Y:S02]  /*50f0*/  ISETP.GT.AND P6, PT, R3, 0x38, PT ;  /* 0x000000380300780c */ /* 0x000fe40003fc4270 */
[----:B------:R-:W-:-:S02]  /*5100*/  FMNMX.FTZ R5, R204, R5, !PT ;  /* 0x00000005cc057209 */ /* 0x000fc40007810000 */
[----:B------:R-:W-:Y:S02]  /*5110*/  FMNMX.FTZ R6, R180, R6, !PT ;  /* 0x00000006b4067209 */ /* 0x000fe40007810000 */
[----:B------:R-:W-:Y:S02]  /*5120*/  FSEL R136, R9, -INF , P0 ;  /* 0xff80000009887808 */ /* 0x000fe40000000000 */
[----:B------:R-:W-:Y:S02]  /*5130*/  FMNMX.FTZ R8, R131, R8, !PT ;  /* 0x0000000883087209 */ /* 0x000fe40007810000 */
[----:B------:R-:W-:Y:S02]  /*5140*/  FSEL R182, R32, -INF , P3 ;  /* 0xff80000020b67808 */ /* 0x000fe40001800000 */
[----:B------:R-:W-:Y:S01]  /*5150*/  ISETP.GT.AND P2, PT, R3, 0x39, PT ;  /* 0x000000390300780c */ /* 0x000fe20003f44270 */
[----:B------:R-:W-:Y:S01]  /*5160*/  MUFU.TANH R32, R30 ;  /* 0x0000001e00207308 */ /* 0x000fe20000002400 */
[----:B------:R-:W-:-:S02]  /*5170*/  FMNMX.FTZ R5, R205, R5, !PT ;  /* 0x00000005cd057209 */ /* 0x000fc40007810000 */
[----:B------:R-:W-:Y:S02]  /*5180*/  FMNMX.FTZ R6, R181, R6, !PT ;  /* 0x00000006b5067209 */ /* 0x000fe40007810000 */
[----:B------:R-:W-:Y:S02]  /*5190*/  FSEL R129, R129, -INF , P6 ;  /* 0xff80000081817808 */ /* 0x000fe40003000000 */
[----:B------:R-:W-:Y:S01]  /*51a0*/  FMNMX.FTZ R8, R136, R8, !PT ;  /* 0x0000000888087209 */ /* 0x000fe20007810000 */
[----:B------:R-:W-:Y:S01]  /*51b0*/  MUFU.TANH R30, R35 ;  /* 0x00000023001e7308 */ /* 0x000fe20000002400 */
[----:B------:R-:W-:Y:S02]  /*51c0*/  ISETP.GT.AND P1, PT, R3, 0x40, PT ;  /* 0x000000400300780c */ /* 0x000fe40003f24270 */
[----:B------:R-:W-:Y:S02]  /*51d0*/  FMNMX.FTZ R5, R192, R5, !PT ;  /* 0x00000005c0057209 */ /* 0x000fe40007810000 */
[----:B------:R-:W-:-:S02]  /*51e0*/  FMNMX.FTZ R6, R182, R6, !PT ;  /* 0x00000006b6067209 */ /* 0x000fc40007810000 */
[----:B------:R-:W-:Y:S02]  /*51f0*/  FSEL R137, R137, -INF , P2 ;  /* 0xff80000089897808 */ /* 0x000fe40001000000 */
[----:B------:R-:W-:Y:S02]  /*5200*/  FMNMX.FTZ R8, R129, R8, !PT ;  /* 0x0000000881087209 */ /* 0x000fe40007810000 */
[----:B------:R-:W-:Y:S02]  /*5210*/  FMNMX.FTZ R5, R201, R5, !PT ;  /* 0x00000005c9057209 */ /* 0x000fe40007810000 */
[----:B------:R-:W-:Y:S02]  /*5220*/  ISETP.GT.AND P0, PT, R3, 0x41, PT ;  /* 0x000000410300780c */ /* 0x000fe40003f04270 */
[----:B------:R-:W-:Y:S02]  /*5230*/  FMNMX.FTZ R6, R159, R6, !PT ;  /* 0x000000069f067209 */ /* 0x000fe40007810000 */
        /* <DEDUP_REMOVED lines=14> */
[----:B------:R-:W-:Y:S01]  /*5320*/  ISETP.GT.AND P2, PT, R3, 0x50, PT ;  /* 0x000000500300780c */ /* 0x000fe20003f44270 */
[----:B------:R-:W1:Y:S01]  /*5330*/  SHFL.BFLY PT, R73, R5, 0x2, 0x1f ;  /* 0x0c401f0005497f89 */ /* 0x000e6200000e0000 */
[----:B------:R-:W-:Y:S02]  /*5340*/  FSEL R160, R160, -INF , P0 ;  /* 0xff800000a0a07808 */ /* 0x000fe40000000000 */
[----:B------:R-:W-:Y:S01]  /*5350*/  FMNMX.FTZ R8, R155, R8, !PT ;  /* 0x000000089b087209 */ /* 0x000fe20007810000 */
[----:B------:R-:W2:Y:S01]  /*5360*/  SHFL.BFLY PT, R9, R6, 0x2, 0x1f ;  /* 0x0c401f0006097f89 */ /* 0x000ea200000e0000 */
[----:B------:R-:W-:Y:S02]  /*5370*/  ISETP.GT.AND P1, PT, R3, 0x51, PT ;  /* 0x000000510300780c */ /* 0x000fe40003f24270 */
[----:B------:R-:W-:-:S02]  /*5380*/  FSEL R169, R169, -INF , P2 ;  /* 0xff800000a9a97808 */ /* 0x000fc40001000000 */
[----:B------:R-:W-:Y:S02]  /*5390*/  FMNMX.FTZ R8, R160, R8, !PT ;  /* 0x00000008a0087209 */ /* 0x000fe40007810000 */
[----:B------:R-:W-:Y:S02]  /*53a0*/  ISETP.GT.AND P0, PT, R3, 0x58, PT ;  /* 0x000000580300780c */ /* 0x000fe40003f04270 */
[----:B------:R-:W-:Y:S02]  /*53b0*/  FSEL R172, R172, -INF , P1 ;  /* 0xff800000acac7808 */ /* 0x000fe40000800000 */
[----:B------:R-:W-:Y:S02]  /*53c0*/  FMNMX.FTZ R8, R169, R8, !PT ;  /* 0x00000008a9087209 */ /* 0x000fe40007810000 */
[----:B------:R-:W-:Y:S02]  /*53d0*/  ISETP.GT.AND P3, PT, R7, RZ, PT ;  /* 0x000000ff0700720c */ /* 0x000fe40003f64270 */
[----:B------:R-:W-:-:S02]  /*53e0*/  ISETP.GT.AND P6, PT, R3, 0x59, PT ;  /* 0x000000590300780c */ /* 0x000fc40003fc4270 */
[----:B------:R-:W-:Y:S02]  /*53f0*/  FSEL R171, R63, -INF , P0 ;  /* 0xff8000003fab7808 */ /* 0x000fe40000000000 */
[----:B------:R-:W-:Y:S02]  /*5400*/  FMNMX.FTZ R8, R172, R8, !PT ;  /* 0x00000008ac087209 */ /* 0x000fe40007810000 */
[----:B------:R-:W-:Y:S02]  /*5410*/  FSEL R15, R126, -INF , P3 ;  /* 0xff8000007e0f7808 */ /* 0x000fe40001800000 */
[C---:B------:R-:W-:Y:S02]  /*5420*/  ISETP.GT.AND P3, PT, R3.reuse, 0x60, PT ;  /* 0x000000600300780c */ /* 0x040fe40003f64270 */
[C---:B------:R-:W-:Y:S02]  /*5430*/  ISETP.GT.AND P2, PT, R3.reuse, 0x61, PT ;  /* 0x000000610300780c */ /* 0x040fe40003f44270 */
[----:B------:R-:W-:-:S02]  /*5440*/  ISETP.GT.AND P1, PT, R3, 0x68, PT ;  /* 0x000000680300780c */ /* 0x000fc40003f24270 */
[----:B------:R-:W-:Y:S02]  /*5450*/  ISETP.GT.AND P0, PT, R3, 0x69, PT ;  /* 0x000000690300780c */ /* 0x000fe40003f04270 */
[----:B------:R-:W-:Y:S02]  /*5460*/  FSEL R175, R62, -INF , P6 ;  /* 0xff8000003eaf7808 */ /* 0x000fe40003000000 */
[----:B------:R-:W-:Y:S02]  /*5470*/  FMNMX.FTZ R3, R171, R8, !PT ;  /* 0x00000008ab037209 */ /* 0x000fe40007810000 */
[----:B------:R-:W-:Y:S02]  /*5480*/  FSEL R219, R58, -INF , P3 ;  /* 0xff8000003adb7808 */ /* 0x000fe40001800000 */
[----:B------:R-:W-:Y:S02]  /*5490*/  FMNMX.FTZ R3, R175, R3, !PT ;  /* 0x00000003af037209 */ /* 0x000fe40007810000 */
[----:B------:R-:W-:-:S02]  /*54a0*/  ISETP.GT.AND P6, PT, R7, 0x1, PT ;  /* 0x000000010700780c */ /* 0x000fc40003fc4270 */
[----:B------:R-:W-:Y:S02]  /*54b0*/  FSEL R218, R54, -INF , P2 ;  /* 0xff80000036da7808 */ /* 0x000fe40001000000 */
[----:B------:R-:W-:Y:S02]  /*54c0*/  FMNMX.FTZ R3, R219, R3, !PT ;  /* 0x00000003db037209 */ /* 0x000fe40007810000 */
[----:B------:R-:W-:Y:S02]  /*54d0*/  ISETP.GT.AND P3, PT, R7, 0x8, PT ;  /* 0x000000080700780c */ /* 0x000fe40003f64270 */
[----:B------:R-:W-:Y:S02]  /*54e0*/  FSEL R14, R177, -INF , P6 ;  /* 0xff800000b10e7808 */ /* 0x000fe40003000000 */
[----:B------:R-:W-:Y:S02]  /*54f0*/  FSEL R221, R12, -INF , P1 ;  /* 0xff8000000cdd7808 */ /* 0x000fe40000800000 */
[----:B------:R-:W-:-:S02]  /*5500*/  FMNMX.FTZ R3, R218, R3, !PT ;  /* 0x00000003da037209 */ /* 0x000fc40007810000 */
[----:B-1----:R-:W-:Y:S02]  /*5510*/  FMNMX.FTZ R73, R73, R5, !PT ;  /* 0x0000000549497209 */ /* 0x002fe40007810000 */
[----:B--2---:R-:W-:Y:S02]  /*5520*/  FMNMX.FTZ R6, R6, R9, !PT ;  /* 0x0000000906067209 */ /* 0x004fe40007810000 */
[----:B------:R-:W1:Y:S01]  /*5530*/  MUFU.TANH R9, R29 ;  /* 0x0000001d00097308 */ /* 0x000e620000002400 */
[----:B------:R-:W-:Y:S02]  /*5540*/  ISETP.GT.AND P2, PT, R7, 0x9, PT ;  /* 0x000000090700780c */ /* 0x000fe40003f44270 */
[----:B------:R-:W-:Y:S02]  /*5550*/  FSEL R13, R103, -INF , P3 ;  /* 0xff800000670d7808 */ /* 0x000fe40001800000 */
[----:B------:R-:W-:Y:S02]  /*5560*/  FMNMX.FTZ R5, R15, R14, !PT ;  /* 0x0000000e0f057209 */ /* 0x000fe40007810000 */
[----:B------:R-:W-:Y:S01]  /*5570*/  FSEL R251, R10, -INF , P0 ;  /* 0xff8000000afb7808 */ /* 0x000fe20000000000 */
[----:B------:R-:W2:Y:S01]  /*5580*/  MUFU.TANH R29, R36 ;  /* 0x00000024001d7308 */ /* 0x000ea20000002400 */
[----:B------:R-:W-:-:S02]  /*5590*/  FMNMX.FTZ R3, R221, R3, !PT ;  /* 0x00000003dd037209 */ /* 0x000fc40007810000 */
[----:B------:R-:W-:Y:S02]  /*55a0*/  ISETP.GT.AND P1, PT, R7, 0x10, PT ;  /* 0x000000100700780c */ /* 0x000fe40003f24270 */
[----:B------:R-:W-:Y:S02]  /*55b0*/  FSEL R12, R127, -INF , P2 ;  /* 0xff8000007f0c7808 */ /* 0x000fe40001000000 */
[----:B------:R-:W-:Y:S02]  /*55c0*/  FMNMX.FTZ R5, R13, R5, !PT ;  /* 0x000000050d057209 */ /* 0x000fe40007810000 */
[----:B------:R-:W-:Y:S02]  /*55d0*/  FMNMX.FTZ R3, R251, R3, !PT ;  /* 0x00000003fb037209 */ /* 0x000fe40007810000 */
[----:B------:R-:W-:Y:S02]  /*55e0*/  ISETP.GT.AND P0, PT, R7, 0x11, PT ;  /* 0x000000110700780c */ /* 0x000fe40003f04270 */
[----:B------:R-:W-:Y:S01]  /*55f0*/  FSEL R68, R74, -INF , P1 ;  /* 0xff8000004a447808 */ /* 0x000fe20000800000 */
[----:B------:R-:W3:Y:S01]  /*5600*/  SHFL.BFLY PT, R8, R3, 0x2, 0x1f ;  /* 0x0c401f0003087f89 */ /* 0x000ee200000e0000 */
[----:B------:R-:W-:-:S02]  /*5610*/  FMNMX.FTZ R5, R12, R5, !PT ;  /* 0x000000050c057209 */ /* 0x000fc40007810000 */
[----:B------:R-:W-:Y:S02]  /*5620*/  ISETP.GT.AND P1, PT, R7, 0x18, PT ;  /* 0x000000180700780c */ /* 0x000fe40003f24270 */
[----:B------:R-:W-:Y:S02]  /*5630*/  FSEL R69, R71, -INF , P0 ;  /* 0xff80000047457808 */ /* 0x000fe40000000000 */
[----:B------:R-:W-:Y:S01]  /*5640*/  FMNMX.FTZ R5, R68, R5, !PT ;  /* 0x0000000544057209 */ /* 0x000fe20007810000 */
[----:B------:R-:W-:Y:S01]  /*5650*/  SHFL.BFLY PT, R71, R6, 0x1, 0x1f ;  /* 0x0c201f0006477f89 */ /* 0x000fe200000e0000 */
[----:B------:R-:W-:Y:S02]  /*5660*/  ISETP.GT.AND P0, PT, R7, 0x19, PT ;  /* 0x000000190700780c */ /* 0x000fe40003f04270 */
[----:B-1----:R-:W-:Y:S02]  /*5670*/  FSEL R75, R9, -INF , P1 ;  /* 0xff800000094b7808 */ /* 0x002fe40000800000 */
[----:B------:R-:W-:Y:S01]  /*5680*/  FMNMX.FTZ R5, R69, R5, !PT ;  /* 0x0000000545057209 */ /* 0x000fe20007810000 */
[----:B------:R-:W1:Y:S01]  /*5690*/  SHFL.BFLY PT, R9, R73, 0x1, 0x1f ;  /* 0x0c201f0049097f89 */ /* 0x000e6200000e0000 */
[----:B------:R-:W-:-:S02]  /*56a0*/  ISETP.GT.AND P1, PT, R7, 0x20, PT ;  /* 0x000000200700780c */ /* 0x000fc40003f24270 */
[----:B------:R-:W-:Y:S01]  /*56b0*/  FSEL R74, R189, -INF , P0 ;  /* 0xff800000bd4a7808 */ /* 0x000fe20000000000 */
[----:B------:R-:W-:Y:S01]  /*56c0*/  IMAD.MOV.U32 R189, RZ, RZ, R202 ;  /* 0x000000ffffbd7224 */ /* 0x000fe200078e00ca */
[----:B------:R-:W-:Y:S02]  /*56d0*/  FMNMX.FTZ R5, R75, R5, !PT ;  /* 0x000000054b057209 */ /* 0x000fe40007810000 */
[----:B------:R-:W-:Y:S02]  /*56e0*/  ISETP.GT.AND P0, PT, R7, 0x21, PT ;  /* 0x000000210700780c */ /* 0x000fe40003f04270 */
[----:B------:R-:W-:Y:S01]  /*56f0*/  FSEL R116, R187, -INF , P1 ;  /* 0xff800000bb747808 */ /* 0x000fe20000800000 */
[----:B------:R-:W-:Y:S01]  /*5700*/  IMAD.MOV.U32 R187, RZ, RZ, R201 ;  /* 0x000000ffffbb7224 */ /* 0x000fe200078e00c9 */
[----:B------:R-:W-:Y:S02]  /*5710*/  FMNMX.FTZ R5, R74, R5, !PT ;  /* 0x000000054a057209 */ /* 0x000fe40007810000 */
[----:B------:R-:W-:-:S02]  /*5720*/  ISETP.GT.AND P1, PT, R7, 0x28, PT ;  /* 0x000000280700780c */ /* 0x000fc40003f24270 */
[----:B------:R-:W-:Y:S01]  /*5730*/  FSEL R117, R188, -INF , P0 ;  /* 0xff800000bc757808 */ /* 0x000fe20000000000 */
[----:B------:R-:W-:Y:S01]  /*5740*/  IMAD.MOV.U32 R188, RZ, RZ, R200 ;  /* 0x000000ffffbc7224 */ /* 0x000fe200078e00c8 */
[----:B------:R-:W-:Y:S02]  /*5750*/  FMNMX.FTZ R5, R116, R5, !PT ;  /* 0x0000000574057209 */ /* 0x000fe40007810000 */
[----:B------:R-:W-:Y:S02]  /*5760*/  ISETP.GT.AND P0, PT, R7, 0x29, PT ;  /* 0x000000290700780c */ /* 0x000fe40003f04270 */
[----:B------:R-:W-:Y:S02]  /*5770*/  FSEL R118, R185, -INF , P1 ;  /* 0xff800000b9767808 */ /* 0x000fe40000800000 */
[----:B------:R-:W-:Y:S02]  /*5780*/  FMNMX.FTZ R5, R117, R5, !PT ;  /* 0x0000000575057209 */ /* 0x000fe40007810000 */
[----:B---3--:R-:W-:-:S02]  /*5790*/  FMNMX.FTZ R10, R3, R8, !PT ;  /* 0x00000008030a7209 */ /* 0x008fc40007810000 */
[C---:B------:R-:W-:Y:S01]  /*57a0*/  ISETP.GT.AND P1, PT, R7.reuse, 0x30, PT ;  /* 0x000000300700780c */ /* 0x040fe20003f24270 */
[----:B------:R3:W4:Y:S01]  /*57b0*/  MUFU.TANH R8, R38 ;  /* 0x0000002600087308 */ /* 0x0007220000002400 */
[----:B------:R-:W-:Y:S01]  /*57c0*/  FSEL R120, R186, -INF , P0 ;  /* 0xff800000ba787808 */ /* 0x000fe20000000000 */
[----:B------:R-:W5:Y:S01]  /*57d0*/  SHFL.BFLY PT, R70, R10, 0x1, 0x1f ;  /* 0x0c201f000a467f89 */ /* 0x000f6200000e0000 */
[----:B------:R-:W-:Y:S01]  /*57e0*/  FMNMX.FTZ R3, R118, R5, !PT ;  /* 0x0000000576037209 */ /* 0x000fe20007810000 */
[----:B------:R-:W-:Y:S01]  /*57f0*/  IMAD.MOV.U32 R186, RZ, RZ, R199 ;  /* 0x000000ffffba7224 */ /* 0x000fe200078e00c7 */
[----:B------:R-:W-:Y:S02]  /*5800*/  ISETP.GT.AND P0, PT, R7, 0x31, PT ;  /* 0x000000310700780c */ /* 0x000fe40003f04270 */
[----:B------:R-:W-:Y:S02]  /*5810*/  FSEL R132, R178, -INF , P1 ;  /* 0xff800000b2847808 */ /* 0x000fe40000800000 */
[----:B------:R-:W-:-:S02]  /*5820*/  FMNMX.FTZ R3, R120, R3, !PT ;  /* 0x0000000378037209 */ /* 0x000fc40007810000 */
[C---:B------:R-:W-:Y:S02]  /*5830*/  ISETP.GT.AND P1, PT, R7.reuse, 0x38, PT ;  /* 0x000000380700780c */ /* 0x040fe40003f24270 */
[----:B------:R-:W-:Y:S02]  /*5840*/  FSEL R133, R184, -INF , P0 ;  /* 0xff800000b8857808 */ /* 0x000fe40000000000 */
[----:B------:R-:W-:Y:S01]  /*5850*/  FMNMX.FTZ R3, R132, R3, !PT ;  /* 0x0000000384037209 */ /* 0x000fe20007810000 */
[----:B---3--:R-:W-:Y:S01]  /*5860*/  LDSM.16.MT88.4 R36, [R226+0x100] ;  /* 0x00010000e224783b */ /* 0x008fe20000004200 */
[----:B------:R-:W-:Y:S02]  /*5870*/  ISETP.GT.AND P0, PT, R7, 0x39, PT ;  /* 0x000000390700780c */ /* 0x000fe40003f04270 */
[----:B------:R-:W-:Y:S02]  /*5880*/  FSEL R135, R138, -INF , P1 ;  /* 0xff8000008a877808 */ /* 0x000fe40000800000 */
[----:B------:R-:W-:-:S02]  /*5890*/  FMNMX.FTZ R3, R133, R3, !PT ;  /* 0x0000000385037209 */ /* 0x000fc40007810000 */
[----:B------:R-:W-:Y:S02]  /*58a0*/  ISETP.GT.AND P1, PT, R7, 0x40, PT ;  /* 0x000000400700780c */ /* 0x000fe40003f24270 */
[----:B------:R-:W-:Y:S02]  /*58b0*/  FSEL R138, R176, -INF , P0 ;  /* 0xff800000b08a7808 */ /* 0x000fe40000000000 */
[----:B------:R-:W-:Y:S02]  /*58c0*/  FMNMX.FTZ R3, R135, R3, !PT ;  /* 0x0000000387037209 */ /* 0x000fe40007810000 */
[----:B------:R-:W-:Y:S02]  /*58d0*/  ISETP.GT.AND P0, PT, R7, 0x41, PT ;  /* 0x000000410700780c */ /* 0x000fe40003f04270 */
[----:B------:R-:W-:Y:S02]  /*58e0*/  FSEL R148, R102, -INF , P1 ;  /* 0xff80000066947808 */ /* 0x000fe40000800000 */
[----:B------:R-:W-:-:S02]  /*58f0*/  FMNMX.FTZ R3, R138, R3, !PT ;  /* 0x000000038a037209 */ /* 0x000fc40007810000 */
[----:B------:R-:W-:Y:S02]  /*5900*/  ISETP.GT.AND P3, PT, R7, 0x48, PT ;  /* 0x000000480700780c */ /* 0x000fe40003f64270 */
[----:B------:R-:W-:Y:S02]  /*5910*/  FSEL R149, R99, -INF , P0 ;  /* 0xff80000063957808 */ /* 0x000fe40000000000 */
[----:B------:R-:W-:Y:S02]  /*5920*/  FMNMX.FTZ R3, R148, R3, !PT ;  /* 0x0000000394037209 */ /* 0x000fe40007810000 */
[----:B-1----:R-:W-:Y:S02]  /*5930*/  FMNMX.FTZ R73, R73, R9, !PT ;  /* 0x0000000949497209 */ /* 0x002fe40007810000 */
[----:B------:R-:W-:Y:S01]  /*5940*/  ISETP.GT.AND P2, PT, R7, 0x49, PT ;  /* 0x000000490700780c */ /* 0x000fe20003f44270 */
[----:B------:R-:W1:Y:S01]  /*5950*/  MUFU.TANH R9, R48 ;  /* 0x0000003000097308 */ /* 0x000e620000002400 */
[----:B------:R-:W-:-:S02]  /*5960*/  FSEL R150, R79, -INF , P3 ;  /* 0xff8000004f967808 */ /* 0x000fc40001800000 */
[----:B------:R-:W-:Y:S02]  /*5970*/  FMNMX.FTZ R3, R149, R3, !PT ;  /* 0x0000000395037209 */ /* 0x000fe40007810000 */
[----:B------:R-:W-:Y:S01]  /*5980*/  FMNMX.FTZ R71, R6, R71, !PT ;  /* 0x0000004706477209 */ /* 0x000fe20007810000 */
[C---:B------:R-:W-:Y:S01]  /*5990*/  FMUL.FTZ R6, R73.reuse, c[0x0][0x2d0] ;  /* 0x0000b40049067a20 */ /* 0x040fe20000410000 */
[----:B------:R-:W-:Y:S02]  /*59a0*/  FSETP.NEU.FTZ.AND P0, PT, R73, -INF , PT ;  /* 0xff8000004900780b */ /* 0x000fe40003f1d000 */
[----:B------:R-:W-:Y:S02]  /*59b0*/  ISETP.GT.AND P1, PT, R7, 0x50, PT ;  /* 0x000000500700780c */ /* 0x000fe40003f24270 */
[----:B------:R-:W-:Y:S02]  /*59c0*/  FSEL R152, R94, -INF , P2 ;  /* 0xff8000005e987808 */ /* 0x000fe40001000000 */
[----:B------:R-:W-:-:S02]  /*59d0*/  FMNMX.FTZ R3, R150, R3, !PT ;  /* 0x0000000396037209 */ /* 0x000fc40007810000 */
[----:B------:R-:W-:Y:S02]  /*59e0*/  FSEL R6, R6, RZ, P0 ;  /* 0x000000ff06067208 */ /* 0x000fe40000000000 */
[----:B------:R-:W-:Y:S02]  /*59f0*/  ISETP.GT.AND P0, PT, R7, 0x51, PT ;  /* 0x000000510700780c */ /* 0x000fe40003f04270 */
[----:B------:R-:W-:Y:S01]  /*5a00*/  FSEL R170, R170, -INF , P1 ;  /* 0xff800000aaaa7808 */ /* 0x000fe20000800000 */
[----:B------:R-:W-:Y:S01]  /*5a10*/  FFMA.FTZ R5, R11, c[0x0][0x2d0], -R6 ;  /* 0x0000b4000b057a23 */ /* 0x000fe20000010806 */
[----:B------:R-:W-:Y:S02]  /*5a20*/  FMNMX.FTZ R3, R152, R3, !PT ;  /* 0x0000000398037209 */ /* 0x000fe40007810000 */
[----:B------:R-:W-:Y:S01]  /*5a30*/  ISETP.GT.AND P2, PT, R7, 0x58, PT ;  /* 0x000000580700780c */ /* 0x000fe20003f44270 */
[----:B------:R3:W-:Y:S01]  /*5a40*/  MUFU.EX2 R220, R5 ;  /* 0x0000000500dc7308 */ /* 0x0007e20000000800 */
[----:B------:R-:W-:-:S02]  /*5a50*/  FSEL R173, R32, -INF , P0 ;  /* 0xff80000020ad7808 */ /* 0x000fc40000000000 */
[----:B------:R-:W-:Y:S01]  /*5a60*/  FMNMX.FTZ R3, R170, R3, !PT ;  /* 0x00000003aa037209 */ /* 0x000fe20007810000 */
[----:B------:R-:W-:Y:S01]  /*5a70*/  LDSM.16.MT88.4 R32, [R225+0x100] ;  /* 0x00010000e120783b */ /* 0x000fe20000004200 */
[----:B------:R-:W-:Y:S02]  /*5a80*/  ISETP.GT.AND P1, PT, R7, 0x59, PT ;  /* 0x000000590700780c */ /* 0x000fe40003f24270 */
[----:B------:R-:W-:Y:S02]  /*5a90*/  FSEL R174, R31, -INF , P2 ;  /* 0xff8000001fae7808 */ /* 0x000fe40001000000 */
[----:B------:R-:W-:Y:S02]  /*5aa0*/  FMNMX.FTZ R3, R173, R3, !PT ;  /* 0x00000003ad037209 */ /* 0x000fe40007810000 */
[----:B------:R-:W-:Y:S02]  /*5ab0*/  ISETP.GT.AND P0, PT, R7, 0x60, PT ;  /* 0x000000600700780c */ /* 0x000fe40003f04270 */
[----:B------:R-:W-:-:S02]  /*5ac0*/  FSEL R176, R30, -INF , P1 ;  /* 0xff8000001eb07808 */ /* 0x000fc40000800000 */
[----:B------:R-:W-:Y:S01]  /*5ad0*/  FMNMX.FTZ R3, R174, R3, !PT ;  /* 0x00000003ae037209 */ /* 0x000fe20007810000 */
[----:B---3--:R-:W-:Y:S01]  /*5ae0*/  FFMA.FTZ R5, R18, c[0x0][0x2d0], -R6 ;  /* 0x0000b40012057a23 */ /* 0x008fe20000010806 */
[----:B------:R-:W-:Y:S02]  /*5af0*/  ISETP.GT.AND P2, PT, R7, 0x61, PT ;  /* 0x000000610700780c */ /* 0x000fe40003f44270 */
[----:B--2---:R-:W-:Y:S01]  /*5b00*/  FSEL R216, R29, -INF , P0 ;  /* 0xff8000001dd87808 */ /* 0x004fe20000000000 */
[----:B------:R2:W-:Y:S01]  /*5b10*/  MUFU.EX2 R217, R5 ;  /* 0x0000000500d97308 */ /* 0x0005e20000000800 */
[----:B------:R-:W-:Y:S02]  /*5b20*/  FMNMX.FTZ R3, R176, R3, !PT ;  /* 0x00000003b0037209 */ /* 0x000fe40007810000 */
[----:B------:R-:W-:Y:S02]  /*5b30*/  ISETP.GT.AND P1, PT, R7, 0x68, PT ;  /* 0x000000680700780c */ /* 0x000fe40003f24270 */
[----:B------:R-:W-:-:S02]  /*5b40*/  FSEL R214, R27, -INF , P2 ;  /* 0xff8000001bd67808 */ /* 0x000fc40001000000 */
[----:B------:R-:W-:Y:S02]  /*5b50*/  ISETP.GT.AND P0, PT, R7, 0x69, PT ;  /* 0x000000690700780c */ /* 0x000fe40003f04270 */
[----:B----4-:R-:W-:Y:S01]  /*5b60*/  FSEL R208, R8, -INF , P1 ;  /* 0xff80000008d07808 */ /* 0x010fe20000800000 */
[----:B------:R-:W-:Y:S01]  /*5b70*/  FMUL.FTZ R8, R71, c[0x0][0x2d0] ;  /* 0x0000b40047087a20 */ /* 0x000fe20000410000 */
[----:B-1----:R-:W-:Y:S02]  /*5b80*/  FSEL R183, R9, -INF , P0 ;  /* 0xff80000009b77808 */ /* 0x002fe40000000000 */
[----:B------:R-:W-:Y:S02]  /*5b90*/  FSETP.NEU.FTZ.AND P1, PT, R71, -INF , PT ;  /* 0xff8000004700780b */ /* 0x000fe40003f3d000 */
[----:B-----5:R-:W-:Y:S01]  /*5ba0*/  FMNMX.FTZ R70, R70, R10, !PT ;  /* 0x0000000a46467209 */ /* 0x020fe20007810000 */
[----:B--2---:R-:W-:-:S03]  /*5bb0*/  FFMA.FTZ R5, R19, c[0x0][0x2d0], -R6 ;  /* 0x0000b40013057a23 */ /* 0x004fc60000010806 */
[----:B------:R-:W-:Y:S01]  /*5bc0*/  FSETP.NEU.FTZ.AND P0, PT, R70, -INF , PT ;  /* 0xff8000004600780b */ /* 0x000fe20003f1d000 */
[----:B------:R1:W-:Y:S02]  /*5bd0*/  MUFU.EX2 R203, R5 ;  /* 0x0000000500cb7308 */ /* 0x0003e40000000800 */
[----:B-1----:R-:W-:Y:S01]  /*5be0*/  FMNMX.FTZ R5, R216, R3, !PT ;  /* 0x00000003d8057209 */ /* 0x002fe20007810000 */
[----:B------:R-:W-:-:S03]  /*5bf0*/  FFMA.FTZ R3, R20, c[0x0][0x2d0], -R6 ;  /* 0x0000b40014037a23 */ /* 0x000fc60000010806 */
[----:B------:R-:W-:Y:S02]  /*5c00*/  FMNMX.FTZ R5, R214, R5, !PT ;  /* 0x00000005d6057209 */ /* 0x000fe40007810000 */
[----:B------:R1:W-:Y:S02]  /*5c10*/  MUFU.EX2 R158, R3 ;  /* 0x00000003009e7308 */ /* 0x0003e40000000800 */
[----:B------:R-:W-:Y:S02]  /*5c20*/  FMNMX.FTZ R7, R208, R5, !PT ;  /* 0x00000005d0077209 */ /* 0x000fe40007810000 */
[----:B------:R-:W-:Y:S02]  /*5c30*/  FSEL R5, R8, RZ, P1 ;  /* 0x000000ff08057208 */ /* 0x000fe40000800000 */
[----:B------:R-:W-:-:S03]  /*5c40*/  FMNMX.FTZ R7, R183, R7, !PT ;  /* 0x00000007b7077209 */ /* 0x000fc60007810000 */
[----:B------:R-:W-:Y:S02]  /*5c50*/  FFMA.FTZ R8, R25, c[0x0][0x2d0], -R5 ;  /* 0x0000b40019087a23 */ /* 0x000fe40000010805 */
[----:B------:R-:W2:Y:S02]  /*5c60*/  SHFL.BFLY PT, R9, R7, 0x2, 0x1f ;  /* 0x0c401f0007097f89 */ /* 0x000ea400000e0000 */
[----:B------:R3:W-:Y:S01]  /*5c70*/  MUFU.EX2 R252, R8 ;  /* 0x0000000800fc7308 */ /* 0x0007e20000000800 */
[----:B-1----:R-:W-:-:S07]  /*5c80*/  FFMA.FTZ R3, R21, c[0x0][0x2d0], -R6 ;  /* 0x0000b40015037a23 */ /* 0x002fce0000010806 */
[----:B------:R1:W-:Y:S01]  /*5c90*/  MUFU.EX2 R195, R3 ;  /* 0x0000000300c37308 */ /* 0x0003e20000000800 */
[----:B---3--:R-:W-:-:S07]  /*5ca0*/  FFMA.FTZ R8, R26, c[0x0][0x2d0], -R5 ;  /* 0x0000b4001a087a23 */ /* 0x008fce0000010805 */
[----:B------:R-:W3:Y:S01]  /*5cb0*/  MUFU.EX2 R193, R8 ;  /* 0x0000000800c17308 */ /* 0x000ee20000000800 */
[----:B--2---:R-:W-:Y:S01]  /*5cc0*/  FMNMX.FTZ R7, R7, R9, !PT ;  /* 0x0000000907077209 */ /* 0x004fe20007810000 */
[----:B-1----:R-:W-:-:S06]  /*5cd0*/  FFMA.FTZ R3, R22, c[0x0][0x2d0], -R5 ;  /* 0x0000b40016037a23 */ /* 0x002fcc0000010805 */
[----:B------:R1:W-:Y:S01]  /*5ce0*/  MUFU.EX2 R250, R3 ;  /* 0x0000000300fa7308 */ /* 0x0003e20000000800 */
[----:B---3--:R-:W-:Y:S01]  /*5cf0*/  F2FP.BF16.PACK_AB R10, R193, R252 ;  /* 0x000000fcc10a723e */ /* 0x008fe200000010ff */
[----:B-1----:R-:W-:Y:S02]  /*5d00*/  FFMA.FTZ R3, R23, c[0x0][0x2d0], -R5 ;  /* 0x0000b40017037a23 */ /* 0x002fe40000010805 */
[----:B------:R-:W-:Y:S04]  /*5d10*/  LDSM.16.MT88.4 R20, [R224+0x100] ;  /* 0x00010000e014783b */ /* 0x000fe80000004200 */
[----:B------:R1:W-:Y:S02]  /*5d20*/  MUFU.EX2 R249, R3 ;  /* 0x0000000300f97308 */ /* 0x0003e40000000800 */
[----:B-1----:R-:W-:-:S05]  /*5d30*/  FMUL.FTZ R3, R70, c[0x0][0x2d0] ;  /* 0x0000b40046037a20 */ /* 0x002fca0000410000 */
[----:B------:R-:W-:-:S05]  /*5d40*/  FSEL R3, R3, RZ, P0 ;  /* 0x000000ff03037208 */ /* 0x000fca0000000000 */
[--C-:B------:R-:W-:Y:S02]  /*5d50*/  FFMA.FTZ R8, R16, c[0x0][0x2d0], -R3.reuse ;  /* 0x0000b40010087a23 */ /* 0x100fe40000010803 */
[--C-:B------:R-:W-:Y:S02]  /*5d60*/  FFMA.FTZ R0, R17, c[0x0][0x2d0], -R3.reuse ;  /* 0x0000b40011007a23 */ /* 0x100fe40000010803 */
[----:B------:R1:W-:Y:S01]  /*5d70*/  MUFU.EX2 R248, R8 ;  /* 0x0000000800f87308 */ /* 0x0003e20000000800 */
[----:B------:R-:W-:Y:S07]  /*5d80*/  LDSM.16.MT88.4 R16, [R227+0x100] ;  /* 0x00010000e310783b */ /* 0x000fee0000004200 */
[----:B------:R2:W3:Y:S01]  /*5d90*/  MUFU.EX2 R222, R0 ;  /* 0x0000000000de7308 */ /* 0x0004e20000000800 */
[----:B-1----:R-:W1:Y:S01]  /*5da0*/  SHFL.BFLY PT, R8, R7, 0x1, 0x1f ;  /* 0x0c201f0007087f89 */ /* 0x002e6200000e0000 */
[----:B--2---:R-:W-:Y:S01]  /*5db0*/  FFMA.FTZ R0, R24, c[0x0][0x2d0], -R3 ;  /* 0x0000b40018007a23 */ /* 0x004fe20000010803 */
[----:B---3--:R-:W-:-:S02]  /*5dc0*/  F2FP.BF16.PACK_AB R9, R222, R248 ;  /* 0x000000f8de09723e */ /* 0x008fc400000010ff */
[----:B------:R-:W-:Y:S03]  /*5dd0*/  LDSM.16.MT88.4 R24, [R227+0x900] ;  /* 0x00090000e318783b */ /* 0x000fe60000004200 */
[----:B------:R2:W-:Y:S01]  /*5de0*/  MUFU.EX2 R244, R0 ;  /* 0x0000000000f47308 */ /* 0x0005e20000000800 */
[----:B-1----:R-:W-:Y:S02]  /*5df0*/  FMNMX.FTZ R72, R7, R8, !PT ;  /* 0x0000000807487209 */ /* 0x002fe40007810000 */
[----:B------:R-:W-:Y:S01]  /*5e00*/  F2FP.BF16.PACK_AB R8, R249, R250 ;  /* 0x000000faf908723e */ /* 0x000fe200000010ff */
[----:B--2---:R-:W-:Y:S01]  /*5e10*/  FFMA.FTZ R0, R28, c[0x0][0x2d0], -R3 ;  /* 0x0000b4001c007a23 */ /* 0x004fe20000010803 */
[C---:B------:R-:W-:Y:S01]  /*5e20*/  FSETP.NEU.FTZ.AND P0, PT, R72.reuse, -INF , PT ;  /* 0xff8000004800780b */ /* 0x040fe20003f1d000 */
[----:B------:R-:W-:Y:S01]  /*5e30*/  FMUL.FTZ R2, R72, c[0x0][0x2d0] ;  /* 0x0000b40048027a20 */ /* 0x000fe20000410000 */
[----:B------:R-:W1:Y:S01]  /*5e40*/  LDSM.16.MT88.4 R28, [R224+0x900] ;  /* 0x00090000e01c783b */ /* 0x000e620000004200 */
[----:B------:R2:W3:Y:S02]  /*5e50*/  MUFU.EX2 R194, R0 ;  /* 0x0000000000c27308 */ /* 0x0004e40000000800 */
[----:B--2---:R-:W-:Y:S01]  /*5e60*/  FFMA.FTZ R0, R40, c[0x0][0x2d0], -R6 ;  /* 0x0000b40028007a23 */ /* 0x004fe20000010806 */
[----:B---3--:R-:W-:-:S05]  /*5e70*/  F2FP.BF16.PACK_AB R11, R194, R244 ;  /* 0x000000f4c20b723e */ /* 0x008fca00000010ff */
[----:B------:R2:W-:Y:S02]  /*5e80*/  MUFU.EX2 R184, R0 ;  /* 0x0000000000b87308 */ /* 0x0005e40000000800 */
[C---:B------:R-:W-:Y:S08]  /*5e90*/  HMMA.16816.F32.BF16 R88, R8.reuse, R20, RZ ;  /* 0x000000140858723c */ /* 0x040ff000000418ff */
[----:B------:R-:W-:Y:S01]  /*5ea0*/  HMMA.16816.F32.BF16 R84, R8, R16, RZ ;  /* 0x000000100854723c */ /* 0x000fe200000418ff */
[----:B--2---:R-:W-:-:S04]  /*5eb0*/  FFMA.FTZ R0, R41, c[0x0][0x2d0], -R6 ;  /* 0x0000b40029007a23 */ /* 0x004fc80000010806 */
[----:B------:R2:W-:Y:S03]  /*5ec0*/  MUFU.EX2 R4, R0 ;  /* 0x0000000000047308 */ /* 0x0005e60000000800 */
[C---:B------:R-:W-:Y:S08]  /*5ed0*/  HMMA.16816.F32.BF16 R64, R8.reuse, R22, RZ ;  /* 0x000000160840723c */ /* 0x040ff000000418ff */
[----:B------:R-:W-:Y:S01]  /*5ee0*/  HMMA.16816.F32.BF16 R60, R8, R18, RZ ;  /* 0x00000012083c723c */ /* 0x000fe200000418ff */
[----:B--2---:R-:W-:Y:S01]  /*5ef0*/  FSEL R0, R2, RZ, P0 ;  /* 0x000000ff02007208 */ /* 0x004fe20000000000 */
[----:B------:R-:W-:-:S06]  /*5f00*/  FFMA.FTZ R2, R42, c[0x0][0x2d0], -R6 ;  /* 0x0000b4002a027a23 */ /* 0x000fcc0000010806 */
[C---:B------:R-:W-:Y:S01]  /*5f10*/  HMMA.16816.F32.BF16 R80, R8.reuse, R32, RZ ;  /* 0x000000200850723c */ /* 0x040fe200000418ff */
[----:B------:R-:W-:Y:S01]  /*5f20*/  PLOP3.LUT P0, PT, PT, PT, UP0, 0x80, 0x0 ;  /* 0x000000000000781c */ /* 0x000fe20003f0f008 */
[----:B------:R2:W-:Y:S06]  /*5f30*/  MUFU.EX2 R190, R2 ;  /* 0x0000000200be7308 */ /* 0x0005ec0000000800 */
[C---:B------:R-:W-:Y:S08]  /*5f40*/  HMMA.16816.F32.BF16 R76, R8.reuse, R36, RZ ;  /* 0x00000024084c723c */ /* 0x040ff000000418ff */
[----:B------:R-:W-:Y:S01]  /*5f50*/  HMMA.16816.F32.BF16 R56, R8, R34, RZ ;  /* 0x000000220838723c */ /* 0x000fe200000418ff */
[----:B--2---:R-:W-:-:S04]  /*5f60*/  FFMA.FTZ R2, R15, c[0x0][0x2d0], -R0 ;  /* 0x0000b4000f027a23 */ /* 0x004fc80000010800 */
[----:B------:R2:W-:Y:S03]  /*5f70*/  MUFU.EX2 R178, R2 ;  /* 0x0000000200b27308 */ /* 0x0005e60000000800 */
[----:B------:R-:W-:Y:S01]  /*5f80*/  HMMA.16816.F32.BF16 R48, R8, R38, RZ ;  /* 0x000000260830723c */ /* 0x000fe200000418ff */
[----:B--2---:R-:W-:Y:S01]  /*5f90*/  FFMA.FTZ R2, R14, c[0x0][0x2d0], -R0 ;  /* 0x0000b4000e027a23 */ /* 0x004fe20000010800 */
[----:B------:R-:W-:-:S03]  /*5fa0*/  F2FP.BF16.PACK_AB R14, R158, R203 ;  /* 0x000000cb9e0e723e */ /* 0x000fc600000010ff */
[----:B------:R2:W3:Y:S02]  /*5fb0*/  MUFU.EX2 R177, R2 ;  /* 0x0000000200b17308 */ /* 0x0004e40000000800 */
[----:B--2---:R-:W-:Y:S01]  /*5fc0*/  FFMA.FTZ R2, R13, c[0x0][0x2d0], -R0 ;  /* 0x0000b4000d027a23 */ /* 0x004fe20000010800 */
[----:B---3--:R-:W-:-:S05]  /*5fd0*/  F2FP.BF16.PACK_AB R13, R177, R178 ;  /* 0x000000b2b10d723e */ /* 0x008fca00000010ff */
[----:B------:R2:W-:Y:S02]  /*5fe0*/  MUFU.EX2 R213, R2 ;  /* 0x0000000200d57308 */ /* 0x0005e40000000800 */
[----:B--2---:R-:W-:Y:S01]  /*5ff0*/  FFMA.FTZ R2, R12, c[0x0][0x2d0], -R0 ;  /* 0x0000b4000c027a23 */ /* 0x004fe20000010800 */
[----:B------:R-:W-:-:S05]  /*6000*/  F2FP.BF16.PACK_AB R12, R217, R220 ;  /* 0x000000dcd90c723e */ /* 0x000fca00000010ff */
[----:B------:R2:W3:Y:S02]  /*6010*/  MUFU.EX2 R215, R2 ;  /* 0x0000000200d77308 */ /* 0x0004e40000000800 */
[----:B--2---:R-:W-:Y:S01]  /*6020*/  FFMA.FTZ R2, R43, c[0x0][0x2d0], -R5 ;  /* 0x0000b4002b027a23 */ /* 0x004fe20000010805 */
[----:B---3--:R-:W-:-:S05]  /*6030*/  F2FP.BF16.PACK_AB R15, R215, R213 ;  /* 0x000000d5d70f723e */ /* 0x008fca00000010ff */
[----:B------:R2:W-:Y:S02]  /*6040*/  MUFU.EX2 R196, R2 ;  /* 0x0000000200c47308 */ /* 0x0005e40000000800 */
[C---:B------:R-:W-:Y:S08]  /*6050*/  HMMA.16816.F32.BF16 R52, R12.reuse, R20, RZ ;  /* 0x000000140c34723c */ /* 0x040ff000000418ff */
[----:B------:R-:W-:Y:S01]  /*6060*/  HMMA.16816.F32.BF16 R92, R12, R22, RZ ;  /* 0x000000160c5c723c */ /* 0x000fe200000418ff */
[----:B------:R-:W3:Y:S01]  /*6070*/  LDSM.16.MT88.4 R20, [R225+0x900] ;  /* 0x00090000e114783b */ /* 0x000ee20000004200 */
[----:B--2---:R-:W-:-:S04]  /*6080*/  FFMA.FTZ R2, R45, c[0x0][0x2d0], -R5 ;  /* 0x0000b4002d027a23 */ /* 0x004fc80000010805 */
[----:B------:R2:W4:Y:S02]  /*6090*/  MUFU.EX2 R185, R2 ;  /* 0x0000000200b97308 */ /* 0x0005240000000800 */
[C---:B------:R-:W-:Y:S08]  /*60a0*/  HMMA.16816.F32.BF16 R104, R12.reuse, R18, RZ ;  /* 0x000000120c68723c */ /* 0x040ff000000418ff */
[----:B------:R-:W-:Y:S01]  /*60b0*/  HMMA.16816.F32.BF16 R40, R12, R32, RZ ;  /* 0x000000200c28723c */ /* 0x000fe200000418ff */
[----:B--2---:R-:W-:-:S07]  /*60c0*/  FFMA.FTZ R2, R46, c[0x0][0x2d0], -R5 ;  /* 0x0000b4002e027a23 */ /* 0x004fce0000010805 */
[C---:B------:R-:W-:Y:S01]  /*60d0*/  HMMA.16816.F32.BF16 R108, R12.reuse, R34, RZ ;  /* 0x000000220c6c723c */ /* 0x040fe200000418ff */
[----:B----4-:R-:W-:Y:S01]  /*60e0*/  F2FP.BF16.PACK_AB R8, R185, R196 ;  /* 0x000000c4b908723e */ /* 0x010fe200000010ff */
[----:B------:R2:W-:Y:S06]  /*60f0*/  MUFU.EX2 R191, R2 ;  /* 0x0000000200bf7308 */ /* 0x0005ec0000000800 */
[C---:B------:R-:W-:Y:S08]  /*6100*/  HMMA.16816.F32.BF16 R32, R12.reuse, R36, RZ ;  /* 0x000000240c20723c */ /* 0x040ff000000418ff */
[----:B------:R-:W-:Y:S01]  /*6110*/  HMMA.16816.F32.BF16 R100, R12, R38, RZ ;  /* 0x000000260c64723c */ /* 0x000fe200000418ff */
[----:B--2---:R-:W-:-:S04]  /*6120*/  FFMA.FTZ R2, R47, c[0x0][0x2d0], -R5 ;  /* 0x0000b4002f027a23 */ /* 0x004fc80000010805 */
[----:B------:R2:W4:Y:S02]  /*6130*/  MUFU.EX2 R7, R2 ;  /* 0x0000000200077308 */ /* 0x0005240000000800 */
[--C-:B--2---:R-:W-:Y:S01]  /*6140*/  FFMA.FTZ R2, R44, c[0x0][0x2d0], -R3.reuse ;  /* 0x0000b4002c027a23 */ /* 0x104fe20000010803 */
[----:B----4-:R-:W-:Y:S01]  /*6150*/  F2FP.BF16.PACK_AB R10, R7, R191 ;  /* 0x000000bf070a723e */ /* 0x010fe200000010ff */
[----:B------:R-:W-:Y:S01]  /*6160*/  HMMA.16816.F32.BF16 R44, R12, R16, RZ ;  /* 0x000000100c2c723c */ /* 0x000fe200000418ff */
[----:B------:R-:W2:Y:S03]  /*6170*/  LDSM.16.MT88.4 R16, [R226+0x900] ;  /* 0x00090000e210783b */ /* 0x000ea60000004200 */
[----:B------:R4:W-:Y:S01]  /*6180*/  MUFU.EX2 R243, R2 ;  /* 0x0000000200f37308 */ /* 0x0009e20000000800 */
[----:B------:R-:W-:Y:S01]  /*6190*/  LDSM.16.MT88.4 R12, [R224+0x1100] ;  /* 0x00110000e00c783b */ /* 0x000fe20000004200 */
[----:B----4-:R-:W-:-:S06]  /*61a0*/  FFMA.FTZ R2, R96, c[0x0][0x2d0], -R3 ;  /* 0x0000b40060027a23 */ /* 0x010fcc0000010803 */
[----:B------:R4:W5:Y:S02]  /*61b0*/  MUFU.EX2 R223, R2 ;  /* 0x0000000200df7308 */ /* 0x0009640000000800 */
[----:B----4-:R-:W-:Y:S01]  /*61c0*/  FFMA.FTZ R2, R97, c[0x0][0x2d0], -R3 ;  /* 0x0000b40061027a23 */ /* 0x010fe20000010803 */
[----:B-----5:R-:W-:-:S05]  /*61d0*/  F2FP.BF16.PACK_AB R9, R223, R243 ;  /* 0x000000f3df09723e */ /* 0x020fca00000010ff */
[----:B------:R4:W-:Y:S02]  /*61e0*/  MUFU.EX2 R247, R2 ;  /* 0x0000000200f77308 */ /* 0x0009e40000000800 */
[----:B----4-:R-:W-:-:S06]  /*61f0*/  FFMA.FTZ R2, R98, c[0x0][0x2d0], -R3 ;  /* 0x0000b40062027a23 */ /* 0x010fcc0000010803 */
[----:B------:R4:W5:Y:S02]  /*6200*/  MUFU.EX2 R246, R2 ;  /* 0x0000000200f67308 */ /* 0x0009640000000800 */
[----:B----4-:R-:W-:Y:S01]  /*6210*/  FFMA.FTZ R2, R68, c[0x0][0x2d0], -R0 ;  /* 0x0000b40044027a23 */ /* 0x010fe20000010800 */
[----:B------:R-:W-:Y:S02]  /*6220*/  MOV R68, R205 ;  /* 0x000000cd00447202 */ /* 0x000fe40000000f00 */
[----:B-----5:R-:W-:-:S03]  /*6230*/  F2FP.BF16.PACK_AB R11, R246, R247 ;  /* 0x000000f7f60b723e */ /* 0x020fc600000010ff */
[----:B------:R4:W-:Y:S04]  /*6240*/  MUFU.EX2 R211, R2 ;  /* 0x0000000200d37308 */ /* 0x0009e80000000800 */
[C---:B-1----:R-:W-:Y:S08]  /*6250*/  HMMA.16816.F32.BF16 R124, R8.reuse, R28, R88 ;  /* 0x0000001c087c723c */ /* 0x042ff00000041858 */
[----:B------:R-:W-:Y:S01]  /*6260*/  HMMA.16816.F32.BF16 R96, R8, R24, R84 ;  /* 0x000000180860723c */ /* 0x000fe20000041854 */
[----:B----4-:R-:W-:-:S02]  /*6270*/  FFMA.FTZ R2, R69, c[0x0][0x2d0], -R0 ;  /* 0x0000b40045027a23 */ /* 0x010fc40000010800 */
[----:B------:R-:W-:Y:S02]  /*6280*/  IMAD.MOV.U32 R69, RZ, RZ, R204 ;  /* 0x000000ffff457224 */ /* 0x000fe400078e00cc */
[----:B------:R1:W4:Y:S03]  /*6290*/  MUFU.EX2 R210, R2 ;  /* 0x0000000200d27308 */ /* 0x0003260000000800 */
[C---:B---3--:R-:W-:Y:S08]  /*62a0*/  HMMA.16816.F32.BF16 R80, R8.reuse, R20, R80 ;  /* 0x000000140850723c */ /* 0x048ff00000041850 */
[----:B--2---:R-:W-:Y:S01]  /*62b0*/  HMMA.16816.F32.BF16 R76, R8, R16, R76 ;  /* 0x00000010084c723c */ /* 0x004fe2000004184c */
        /* <DEDUP_REMOVED lines=11> */
[----:B----4-:R-:W-:Y:S02]  /*6370*/  F2FP.BF16.PACK_AB R9, R210, R211 ;  /* 0x000000d3d209723e */ /* 0x010fe400000010ff */
[----:B------:R-:W-:Y:S01]  /*6380*/  F2FP.BF16.PACK_AB R10, R190, R4 ;  /* 0x00000004be0a723e */ /* 0x000fe200000010ff */
[----:B-1----:R-:W-:Y:S01]  /*6390*/  FFMA.FTZ R2, R112, c[0x0][0x2d0], -R5 ;  /* 0x0000b40070027a23 */ /* 0x002fe20000010805 */
[----:B--2---:R-:W-:-:S03]  /*63a0*/  F2FP.BF16.PACK_AB R11, R209, R212 ;  /* 0x000000d4d10b723e */ /* 0x004fc600000010ff */
[----:B------:R1:W-:Y:S04]  /*63b0*/  MUFU.EX2 R207, R2 ;  /* 0x0000000200cf7308 */ /* 0x0003e80000000800 */
[C---:B------:R-:W-:Y:S08]  /*63c0*/  HMMA.16816.F32.BF16 R84, R8.reuse, R20, R40 ;  /* 0x000000140854723c */ /* 0x040ff00000041828 */
[----:B------:R-:W-:Y:S01]  /*63d0*/  HMMA.16816.F32.BF16 R40, R8, R22, R108 ;  /* 0x000000160828723c */ /* 0x000fe2000004186c */
[----:B------:R-:W2:Y:S01]  /*63e0*/  LDSM.16.MT88.4 R20, [R226+0x1100] ;  /* 0x00110000e214783b */ /* 0x000ea20000004200 */
[----:B-1----:R-:W-:-:S05]  /*63f0*/  FFMA.FTZ R2, R113, c[0x0][0x2d0], -R5 ;  /* 0x0000b40071027a23 */ /* 0x002fca0000010805 */
[----:B------:R-:W-:Y:S01]  /*6400*/  IMAD.MOV.U32 R108, RZ, RZ, R197 ;  /* 0x000000ffff6c7224 */ /* 0x000fe200078e00c5 */
[----:B------:R1:W3:Y:S01]  /*6410*/  MUFU.EX2 R206, R2 ;  /* 0x0000000200ce7308 */ /* 0x0002e20000000800 */
[----:B------:R-:W-:Y:S01]  /*6420*/  IMAD.MOV.U32 R109, RZ, RZ, R196 ;  /* 0x000000ffff6d7224 */ /* 0x000fe200078e00c4 */
[----:B------:R-:W-:Y:S01]  /*6430*/  HMMA.16816.F32.BF16 R44, R8, R24, R44 ;  /* 0x00000018082c723c */ /* 0x000fe2000004182c */
[----:B------:R-:W-:Y:S02]  /*6440*/  IMAD.MOV.U32 R110, RZ, RZ, R195 ;  /* 0x000000ffff6e7224 */ /* 0x000fe400078e00c3 */
[----:B------:R-:W-:-:S05]  /*6450*/  IMAD.MOV.U32 R111, RZ, RZ, R194 ;  /* 0x000000ffff6f7224 */ /* 0x000fca00078e00c2 */
[----:B------:R-:W-:Y:S01]  /*6460*/  HMMA.16816.F32.BF16 R52, R8, R28, R52 ;  /* 0x0000001c0834723c */ /* 0x000fe20000041834 */
[----:B-1----:R-:W-:-:S07]  /*6470*/  FFMA.FTZ R2, R114, c[0x0][0x2d0], -R5 ;  /* 0x0000b40072027a23 */ /* 0x002fce0000010805 */
[C---:B------:R-:W-:Y:S01]  /*6480*/  HMMA.16816.F32.BF16 R36, R8.reuse, R30, R92 ;  /* 0x0000001e0824723c */ /* 0x040fe2000004185c */
[----:B------:R-:W-:Y:S01]  /*6490*/  LDSM.16.MT88.4 R28, [R227+0x1100] ;  /* 0x00110000e31c783b */ /* 0x000fe20000004200 */
[----:B------:R1:W-:Y:S06]  /*64a0*/  MUFU.EX2 R205, R2 ;  /* 0x0000000200cd7308 */ /* 0x0003ec0000000800 */
[----:B------:R-:W-:Y:S07]  /*64b0*/  HMMA.16816.F32.BF16 R88, R8, R18, R100 ;  /* 0x000000120858723c */ /* 0x000fee0000041864 */
[----:B------:R-:W-:-:S02]  /*64c0*/  IMAD.MOV.U32 R103, RZ, RZ, R108 ;  /* 0x000000ffff677224 */ /* 0x000fc400078e006c */
[----:B------:R-:W-:Y:S02]  /*64d0*/  IMAD.MOV.U32 R108, RZ, RZ, R184 ;  /* 0x000000ffff6c7224 */ /* 0x000fe400078e00b8 */
[----:B-1----:R-:W-:Y:S02]  /*64e0*/  FFMA.FTZ R2, R115, c[0x0][0x2d0], -R5 ;  /* 0x0000b40073027a23 */ /* 0x002fe40000010805 */
[----:B------:R-:W-:Y:S01]  /*64f0*/  HMMA.16816.F32.BF16 R112, R8, R16, R32 ;  /* 0x000000100870723c */ /* 0x000fe20000041820 */
[----:B------:R-:W-:Y:S01]  /*6500*/  IMAD.MOV.U32 R102, RZ, RZ, R109 ;  /* 0x000000ffff667224 */ /* 0x000fe200078e006d */
[----:B------:R1:W4:Y:S01]  /*6510*/  MUFU.EX2 R204, R2 ;  /* 0x0000000200cc7308 */ /* 0x0003220000000800 */
[----:B------:R-:W-:-:S04]  /*6520*/  IMAD.MOV.U32 R101, RZ, RZ, R108 ;  /* 0x000000ffff657224 */ /* 0x000fc800078e006c */
[----:B------:R-:W-:Y:S01]  /*6530*/  IMAD.MOV.U32 R16, RZ, RZ, R188 ;  /* 0x000000ffff107224 */ /* 0x000fe200078e00bc */
[----:B------:R-:W-:Y:S01]  /*6540*/  HMMA.16816.F32.BF16 R32, R8, R26, R104 ;  /* 0x0000001a0820723c */ /* 0x000fe20000041868 */
[----:B------:R-:W5:Y:S01]  /*6550*/  LDSM.16.MT88.4 R24, [R225+0x1100] ;  /* 0x00110000e118783b */ /* 0x000f620000004200 */
[----:B------:R-:W-:-:S05]  /*6560*/  IMAD.MOV.U32 R17, RZ, RZ, R185 ;  /* 0x000000ffff117224 */ /* 0x000fca00078e00b9 */
[----:B------:R-:W-:Y:S01]  /*6570*/  MOV R105, R192 ;  /* 0x000000c000697202 */ /* 0x000fe20000000f00 */
[----:B------:R-:W-:Y:S01]  /*6580*/  IMAD.MOV.U32 R107, RZ, RZ, R4 ;  /* 0x000000ffff6b7224 */ /* 0x000fe200078e0004 */
[----:B---3--:R-:W-:Y:S01]  /*6590*/  F2FP.BF16.PACK_AB R8, R206, R207 ;  /* 0x000000cfce08723e */ /* 0x008fe200000010ff */
[----:B-1----:R-:W-:Y:S01]  /*65a0*/  FFMA.FTZ R2, R122, c[0x0][0x2d0], -R3 ;  /* 0x0000b4007a027a23 */ /* 0x002fe20000010803 */
[----:B----4-:R-:W-:Y:S01]  /*65b0*/  F2FP.BF16.PACK_AB R10, R204, R205 ;  /* 0x000000cdcc0a723e */ /* 0x010fe200000010ff */
[----:B------:R-:W-:Y:S02]  /*65c0*/  IMAD.MOV.U32 R4, RZ, RZ, R189 ;  /* 0x000000ffff047224 */ /* 0x000fe400078e00bd */
[----:B------:R1:W-:Y:S01]  /*65d0*/  MUFU.EX2 R203, R2 ;  /* 0x0000000200cb7308 */ /* 0x0003e20000000800 */
[----:B------:R-:W-:Y:S02]  /*65e0*/  IMAD.MOV.U32 R106, RZ, RZ, R187 ;  /* 0x000000ffff6a7224 */ /* 0x000fe400078e00bb */
[----:B------:R-:W-:-:S02]  /*65f0*/  IMAD.MOV.U32 R104, RZ, RZ, R159 ;  /* 0x000000ffff687224 */ /* 0x000fc400078e009f */
[----:B------:R-:W-:Y:S02]  /*6600*/  IMAD.MOV.U32 R122, RZ, RZ, R158 ;  /* 0x000000ffff7a7224 */ /* 0x000fe400078e009e */
[----:B------:R-:W-:Y:S02]  /*6610*/  FFMA.FTZ R4, R4, c[0x0][0x2d0], -R6 ;  /* 0x0000b40004047a23 */ /* 0x000fe40000010806 */
        /* <DEDUP_REMOVED lines=10> */
[----:B------:R-:W-:Y:S01]  /*66c0*/  MOV R108, R128 ;  /* 0x00000080006c7202 */ /* 0x000fe20000000f00 */
[----:B-1----:R-:W-:Y:S01]  /*66d0*/  FFMA.FTZ R2, R130, c[0x0][0x2d0], -R6 ;  /* 0x0000b40082027a23 */ /* 0x002fe20000010806 */
[----:B---3--:R-:W-:Y:S01]  /*66e0*/  F2FP.BF16.PACK_AB R11, R200, R201 ;  /* 0x000000c9c80b723e */ /* 0x008fe200000010ff */
[----:B------:R-:W-:-:S04]  /*66f0*/  IMAD.MOV.U32 R130, RZ, RZ, R157 ;  /* 0x000000ffff827224 */ /* 0x000fc800078e009d */
[----:B------:R1:W-:Y:S02]  /*6700*/  MUFU.EX2 R199, R2 ;  /* 0x0000000200c77308 */ /* 0x0003e40000000800 */
[C---:B--2---:R-:W-:Y:S08]  /*6710*/  HMMA.16816.F32.BF16 R92, R8.reuse, R20, R76 ;  /* 0x00000014085c723c */ /* 0x044ff0000004184c */
[----:B------:R-:W-:Y:S01]  /*6720*/  HMMA.16816.F32.BF16 R124, R8, R12, R124 ;  /* 0x0000000c087c723c */ /* 0x000fe2000004187c */
[----:B-1----:R-:W-:-:S02]  /*6730*/  FFMA.FTZ R2, R134, c[0x0][0x2d0], -R6 ;  /* 0x0000b40086027a23 */ /* 0x002fc40000010806 */
[----:B------:R-:W-:Y:S02]  /*6740*/  IMAD.MOV.U32 R134, RZ, RZ, R156 ;  /* 0x000000ffff867224 */ /* 0x000fe400078e009c */
[----:B------:R1:W2:Y:S03]  /*6750*/  MUFU.EX2 R198, R2 ;  /* 0x0000000200c67308 */ /* 0x0002a60000000800 */
[C---:B-----5:R-:W-:Y:S08]  /*6760*/  HMMA.16816.F32.BF16 R156, R8.reuse, R24, R80 ;  /* 0x00000018089c723c */ /* 0x060ff00000041850 */
        /* <DEDUP_REMOVED lines=8> */
[----:B-1----:R-:W-:-:S04]  /*67f0*/  FFMA.FTZ R2, R140, c[0x0][0x2d0], -R6 ;  /* 0x0000b4008c027a23 */ /* 0x002fc80000010806 */
[----:B------:R1:W3:Y:S03]  /*6800*/  MUFU.EX2 R196, R2 ;  /* 0x0000000200c47308 */ /* 0x0002e60000000800 */
[----:B------:R-:W-:Y:S07]  /*6810*/  HMMA.16816.F32.BF16 R56, R8, R22, R48 ;  /* 0x000000160838723c */ /* 0x000fee0000041830 */
[----:B--2---:R-:W-:Y:S01]  /*6820*/  F2FP.BF16.PACK_AB R8, R198, R199 ;  /* 0x000000c7c608723e */ /* 0x004fe200000010ff */
[----:B-1----:R-:W-:Y:S01]  /*6830*/  FFMA.FTZ R2, R116, c[0x0][0x2d0], -R0 ;  /* 0x0000b40074027a23 */ /* 0x002fe20000010800 */
[----:B---3--:R-:W-:-:S03]  /*6840*/  F2FP.BF16.PACK_AB R10, R196, R197 ;  /* 0x000000c5c40a723e */ /* 0x008fc600000010ff */
        /* <DEDUP_REMOVED lines=15> */
[C---:B------:R-:W-:Y:S07]  /*6940*/  HMMA.16816.F32.BF16 R36, R8.reuse, R24, R84 ;  /* 0x000000180824723c */ /* 0x040fee0000041854 */
[----:B------:R-:W-:Y:S01]  /*6950*/  IMAD.MOV.U32 R87, RZ, RZ, R134 ;  /* 0x000000ffff577224 */ /* 0x000fe200078e0086 */
[----:B------:R-:W-:Y:S01]  /*6960*/  MOV R134, R16 ;  /* 0x0000001000867202 */ /* 0x000fe20000000f00 */
[----:B------:R-:W-:Y:S01]  /*6970*/  HMMA.16816.F32.BF16 R52, R8, R12, R52 ;  /* 0x0000000c0834723c */ /* 0x000fe20000041834 */
[----:B------:R-:W2:Y:S01]  /*6980*/  LDSM.16.MT88.4 R12, [R227+0x1900] ;  /* 0x00190000e30c783b */ /* 0x000ea20000004200 */
[----:B------:R-:W-:-:S02]  /*6990*/  IMAD.MOV.U32 R86, RZ, RZ, R130 ;  /* 0x000000ffff567224 */ /* 0x000fc400078e0082 */
[----:B------:R-:W-:Y:S02]  /*69a0*/  IMAD.MOV.U32 R120, RZ, RZ, R134 ;  /* 0x000000ffff787224 */ /* 0x000fe400078e0086 */
[----:B-1----:R-:W-:Y:S02]  /*69b0*/  FFMA.FTZ R2, R143, c[0x0][0x2d0], -R5 ;  /* 0x0000b4008f027a23 */ /* 0x002fe40000010805 */
[----:B------:R-:W-:Y:S01]  /*69c0*/  IMAD.MOV.U32 R134, RZ, RZ, R111 ;  /* 0x000000ffff867224 */ /* 0x000fe200078e006f */
[----:B------:R-:W-:Y:S01]  /*69d0*/  HMMA.16816.F32.BF16 R44, R8, R28, R44 ;  /* 0x0000001c082c723c */ /* 0x000fe2000004182c */
[----:B------:R1:W-:Y:S01]  /*69e0*/  MUFU.EX2 R189, R2 ;  /* 0x0000000200bd7308 */ /* 0x0003e20000000800 */
[----:B------:R-:W-:Y:S02]  /*69f0*/  IMAD.MOV.U32 R130, RZ, RZ, R17 ;  /* 0x000000ffff827224 */ /* 0x000fe400078e0011 */
[----:B------:R-:W3:Y:S02]  /*6a00*/  LDSM.16.MT88.4 R16, [R224+0x1900] ;  /* 0x00190000e010783b */ /* 0x000ee40000004200 */
[----:B------:R-:W-:-:S02]  /*6a10*/  IMAD.MOV.U32 R100, RZ, RZ, R130 ;  /* 0x000000ffff647224 */ /* 0x000fc400078e0082 */
[C---:B------:R-:W-:Y:S01]  /*6a20*/  HMMA.16816.F32.BF16 R28, R8.reuse, R30, R32 ;  /* 0x0000001e081c723c */ /* 0x040fe20000041820 */
[----:B------:R-:W4:Y:S07]  /*6a30*/  LDSM.16.MT88.4 R32, [R226+0x1900] ;  /* 0x00190000e220783b */ /* 0x000f2e0000004200 */
[C---:B------:R-:W-:Y:S01]  /*6a40*/  HMMA.16816.F32.BF16 R40, R8.reuse, R26, R40 ;  /* 0x0000001a0828723c */ /* 0x040fe20000041828 */
[--C-:B-1----:R-:W-:Y:S01]  /*6a50*/  FFMA.FTZ R2, R144, c[0x0][0x2d0], -R5.reuse ;  /* 0x0000b40090027a23 */ /* 0x102fe20000010805 */
[----:B------:R-:W1:Y:S03]  /*6a60*/  LDSM.16.MT88.4 R24, [R225+0x1900] ;  /* 0x00190000e118783b */ /* 0x000e660000004200 */
[----:B------:R5:W2:Y:S03]  /*6a70*/  MUFU.EX2 R188, R2 ;  /* 0x0000000200bc7308 */ /* 0x000aa60000000800 */
[----:B------:R-:W-:Y:S01]  /*6a80*/  HMMA.16816.F32.BF16 R88, R8, R22, R88 ;  /* 0x000000160858723c */ /* 0x000fe20000041858 */
[----:B------:R-:W1:Y:S01]  /*6a90*/  LDSM.16.MT88.4 R20, [R224+0x2100] ;  /* 0x00210000e014783b */ /* 0x000e620000004200 */
[----:B-----5:R-:W-:-:S05]  /*6aa0*/  FFMA.FTZ R2, R145, c[0x0][0x2d0], -R5 ;  /* 0x0000b40091027a23 */ /* 0x020fca0000010805 */
[----:B--2---:R-:W-:Y:S01]  /*6ab0*/  F2FP.BF16.PACK_AB R8, R188, R189 ;  /* 0x000000bdbc08723e */ /* 0x004fe200000010ff */
[----:B------:R2:W-:Y:S02]  /*6ac0*/  MUFU.EX2 R187, R2 ;  /* 0x0000000200bb7308 */ /* 0x0005e40000000800 */
[----:B--2---:R-:W-:-:S06]  /*6ad0*/  FFMA.FTZ R2, R146, c[0x0][0x2d0], -R5 ;  /* 0x0000b40092027a23 */ /* 0x004fcc0000010805 */
[----:B------:R2:W5:Y:S02]  /*6ae0*/  MUFU.EX2 R186, R2 ;  /* 0x0000000200ba7308 */ /* 0x0005640000000800 */
[----:B--2---:R-:W-:Y:S01]  /*6af0*/  FFMA.FTZ R2, R131, c[0x0][0x2d0], -R3 ;  /* 0x0000b40083027a23 */ /* 0x004fe20000010803 */
[----:B-----5:R-:W-:-:S05]  /*6b00*/  F2FP.BF16.PACK_AB R10, R186, R187 ;  /* 0x000000bbba0a723e */ /* 0x020fca00000010ff */
[----:B------:R2:W-:Y:S02]  /*6b10*/  MUFU.EX2 R185, R2 ;  /* 0x0000000200b97308 */ /* 0x0005e40000000800 */
[----:B--2---:R-:W-:-:S06]  /*6b20*/  FFMA.FTZ R2, R136, c[0x0][0x2d0], -R3 ;  /* 0x0000b40088027a23 */ /* 0x004fcc0000010803 */
[----:B------:R2:W5:Y:S02]  /*6b30*/  MUFU.EX2 R184, R2 ;  /* 0x0000000200b87308 */ /* 0x0005640000000800 */
[----:B--2---:R-:W-:Y:S01]  /*6b40*/  FFMA.FTZ R2, R129, c[0x0][0x2d0], -R3 ;  /* 0x0000b40081027a23 */ /* 0x004fe20000010803 */
[----:B-----5:R-:W-:-:S05]  /*6b50*/  F2FP.BF16.PACK_AB R9, R184, R185 ;  /* 0x000000b9b809723e */ /* 0x020fca00000010ff */
[----:B------:R2:W-:Y:S02]  /*6b60*/  MUFU.EX2 R117, R2 ;  /* 0x0000000200757308 */ /* 0x0005e40000000800 */
[----:B--2---:R-:W-:Y:S02]  /*6b70*/  FFMA.FTZ R2, R137, c[0x0][0x2d0], -R3 ;  /* 0x0000b40089027a23 */ /* 0x004fe40000010803 */
[----:B------:R-:W-:-:S04]  /*6b80*/  IMAD.MOV.U32 R137, RZ, RZ, R102 ;  /* 0x000000ffff897224 */ /* 0x000fc800078e0066 */
[----:B------:R2:W5:Y:S02]  /*6b90*/  MUFU.EX2 R118, R2 ;  /* 0x0000000200767308 */ /* 0x0005640000000800 */
[----:B--2---:R-:W-:Y:S01]  /*6ba0*/  FFMA.FTZ R2, R147, c[0x0][0x2d0], -R6 ;  /* 0x0000b40093027a23 */ /* 0x004fe20000010806 */
[----:B-----5:R-:W-:-:S05]  /*6bb0*/  F2FP.BF16.PACK_AB R11, R118, R117 ;  /* 0x00000075760b723e */ /* 0x020fca00000010ff */
[----:B------:R2:W-:Y:S02]  /*6bc0*/  MUFU.EX2 R116, R2 ;  /* 0x0000000200747308 */ /* 0x0005e40000000800 */
[C---:B------:R-:W-:Y:S08]  /*6bd0*/  HMMA.16816.F32.BF16 R140, R8.reuse, R12, R96 ;  /* 0x0000000c088c723c */ /* 0x040ff00000041860 */
[----:B---3--:R-:W-:Y:S01]  /*6be0*/  HMMA.16816.F32.BF16 R128, R8, R18, R80 ;  /* 0x000000120880723c */ /* 0x008fe20000041850 */
[----:B--2---:R-:W-:-:S02]  /*6bf0*/  FFMA.FTZ R2, R154, c[0x0][0x2d0], -R6 ;  /* 0x0000b4009a027a23 */ /* 0x004fc40000010806 */
[----:B------:R-:W-:Y:S02]  /*6c00*/  IMAD.MOV.U32 R154, RZ, RZ, R101 ;  /* 0x000000ffff9a7224 */ /* 0x000fe400078e0065 */
[----:B------:R2:W-:Y:S03]  /*6c10*/  MUFU.EX2 R115, R2 ;  /* 0x0000000200737308 */ /* 0x0005e60000000800 */
[C---:B------:R-:W-:Y:S08]  /*6c20*/  HMMA.16816.F32.BF16 R144, R8.reuse, R14, R76 ;  /* 0x0000000e0890723c */ /* 0x040ff0000004184c */
[----:B----4-:R-:W-:Y:S01]  /*6c30*/  HMMA.16816.F32.BF16 R80, R8, R32, R92 ;  /* 0x000000200850723c */ /* 0x010fe2000004185c */
[----:B--2---:R-:W-:-:S07]  /*6c40*/  FFMA.FTZ R2, R161, c[0x0][0x2d0], -R6 ;  /* 0x0000b400a1027a23 */ /* 0x004fce0000010806 */
[C---:B------:R-:W-:Y:S01]  /*6c50*/  HMMA.16816.F32.BF16 R124, R8.reuse, R16, R124 ;  /* 0x00000010087c723c */ /* 0x040fe2000004187c */
[----:B------:R-:W-:Y:S01]  /*6c60*/  IMAD.MOV.U32 R161, RZ, RZ, R106 ;  /* 0x000000ffffa17224 */ /* 0x000fe200078e006a */
[----:B------:R2:W-:Y:S06]  /*6c70*/  MUFU.EX2 R114, R2 ;  /* 0x0000000200727308 */ /* 0x0005ec0000000800 */
[C---:B-1----:R-:W-:Y:S08]  /*6c80*/  HMMA.16816.F32.BF16 R156, R8.reuse, R24, R156 ;  /* 0x00000018089c723c */ /* 0x042ff0000004189c */
[----:B------:R-:W-:Y:S01]  /*6c90*/  HMMA.16816.F32.BF16 R76, R8, R34, R56 ;  /* 0x00000022084c723c */ /* 0x000fe20000041838 */
[----:B--2---:R-:W-:-:S02]  /*6ca0*/  FFMA.FTZ R2, R162, c[0x0][0x2d0], -R6 ;  /* 0x0000b400a2027a23 */ /* 0x004fc40000010806 */
[----:B------:R-:W-:Y:S02]  /*6cb0*/  IMAD.MOV.U32 R162, RZ, RZ, R103 ;  /* 0x000000ffffa27224 */ /* 0x000fe400078e0067 */
[----:B------:R1:W-:Y:S01]  /*6cc0*/  MUFU.EX2 R113, R2 ;  /* 0x0000000200717308 */ /* 0x0003e20000000800 */
[----:B------:R-:W-:-:S04]  /*6cd0*/  IMAD.MOV.U32 R103, RZ, RZ, R110 ;  /* 0x000000ffff677224 */ /* 0x000fc800078e006e */
[----:B------:R-:W-:Y:S02]  /*6ce0*/  IMAD.MOV.U32 R136, RZ, RZ, R103 ;  /* 0x000000ffff887224 */ /* 0x000fe400078e0067 */
[----:B-1----:R-:W-:Y:S02]  /*6cf0*/  FFMA.FTZ R2, R132, c[0x0][0x2d0], -R0 ;  /* 0x0000b40084027a23 */ /* 0x002fe40000010800 */
[----:B------:R-:W-:Y:S02]  /*6d00*/  IMAD.MOV.U32 R132, RZ, RZ, R100 ;  /* 0x000000ffff847224 */ /* 0x000fe400078e0064 */
[----:B------:R1:W-:Y:S02]  /*6d10*/  MUFU.EX2 R111, R2 ;  /* 0x00000002006f7308 */ /* 0x0003e40000000800 */
[----:B-1----:R-:W-:Y:S02]  /*6d20*/  FFMA.FTZ R2, R133, c[0x0][0x2d0], -R0 ;  /* 0x0000b40085027a23 */ /* 0x002fe40000010800 */
[----:B------:R-:W-:-:S04]  /*6d30*/  IMAD.MOV.U32 R133, RZ, RZ, R107 ;  /* 0x000000ffff857224 */ /* 0x000fc800078e006b */
[----:B------:R1:W2:Y:S02]  /*6d40*/  MUFU.EX2 R110, R2 ;  /* 0x00000002006e7308 */ /* 0x0002a40000000800 */
[----:B-1----:R-:W-:Y:S02]  /*6d50*/  FFMA.FTZ R2, R135, c[0x0][0x2d0], -R0 ;  /* 0x0000b40087027a23 */ /* 0x002fe40000010800 */
[----:B------:R-:W-:-:S04]  /*6d60*/  IMAD.MOV.U32 R135, RZ, RZ, R87 ;  /* 0x000000ffff877224 */ /* 0x000fc800078e0057 */
[----:B------:R1:W-:Y:S02]  /*6d70*/  MUFU.EX2 R109, R2 ;  /* 0x00000002006d7308 */ /* 0x0003e40000000800 */
[----:B-1----:R-:W-:Y:S02]  /*6d80*/  FFMA.FTZ R2, R138, c[0x0][0x2d0], -R0 ;  /* 0x0000b4008a027a23 */ /* 0x002fe40000010800 */
[----:B------:R-:W-:-:S04]  /*6d90*/  IMAD.MOV.U32 R138, RZ, RZ, R86 ;  /* 0x000000ffff8a7224 */ /* 0x000fc800078e0056 */
[----:B------:R1:W3:Y:S01]  /*6da0*/  MUFU.EX2 R107, R2 ;  /* 0x00000002006b7308 */ /* 0x0002e20000000800 */
[----:B------:R-:W-:Y:S07]  /*6db0*/  HMMA.16816.F32.BF16 R84, R8, R26, R64 ;  /* 0x0000001a0854723c */ /* 0x000fee0000041840 */
[----:B------:R-:W-:Y:S02]  /*6dc0*/  F2FP.BF16.PACK_AB R8, R190, R191 ;  /* 0x000000bfbe08723e */ /* 0x000fe400000010ff */
[----:B--2---:R-:W-:-:S02]  /*6dd0*/  F2FP.BF16.PACK_AB R9, R110, R111 ;  /* 0x0000006f6e09723e */ /* 0x004fc400000010ff */
[----:B------:R-:W-:Y:S01]  /*6de0*/  F2FP.BF16.PACK_AB R10, R115, R116 ;  /* 0x00000074730a723e */ /* 0x000fe200000010ff */
[----:B-1----:R-:W-:Y:S01]  /*6df0*/  FFMA.FTZ R2, R163, c[0x0][0x2d0], -R6 ;  /* 0x0000b400a3027a23 */ /* 0x002fe20000010806 */
[----:B---3--:R-:W-:Y:S01]  /*6e00*/  F2FP.BF16.PACK_AB R11, R107, R109 ;  /* 0x0000006d6b0b723e */ /* 0x008fe200000010ff */
[----:B------:R-:W-:Y:S02]  /*6e10*/  IMAD.MOV.U32 R163, RZ, RZ, R120 ;  /* 0x000000ffffa37224 */ /* 0x000fe400078e0078 */
[----:B------:R1:W-:Y:S01]  /*6e20*/  MUFU.EX2 R112, R2 ;  /* 0x0000000200707308 */ /* 0x0003e20000000800 */
[----:B------:R-:W-:Y:S01]  /*6e30*/  IMAD.MOV.U32 R120, RZ, RZ, R134 ;  /* 0x000000ffff787224 */ /* 0x000fe200078e0086 */
[----:B------:R-:W-:Y:S02]  /*6e40*/  MOV R134, R108 ;  /* 0x0000006c00867202 */ /* 0x000fe40000000f00 */
[C---:B------:R-:W-:Y:S08]  /*6e50*/  HMMA.16816.F32.BF16 R64, R8.reuse, R16, R52 ;  /* 0x000000100840723c */ /* 0x040ff00000041834 */
[----:B------:R-:W-:Y:S01]  /*6e60*/  HMMA.16816.F32.BF16 R56, R8, R18, R48 ;  /* 0x000000120838723c */ /* 0x000fe20000041830 */
[----:B------:R-:W2:Y:S01]  /*6e70*/  LDSM.16.MT88.4 R16, [R227+0x2100] ;  /* 0x00210000e310783b */ /* 0x000ea20000004200 */
[----:B-1----:R-:W-:-:S02]  /*6e80*/  FFMA.FTZ R2, R165, c[0x0][0x2d0], -R6 ;  /* 0x0000b400a5027a23 */ /* 0x002fc40000010806 */
[----:B------:R-:W-:Y:S02]  /*6e90*/  IMAD.MOV.U32 R165, RZ, RZ, R104 ;  /* 0x000000ffffa57224 */ /* 0x000fe400078e0068 */
[----:B------:R1:W-:Y:S02]  /*6ea0*/  MUFU.EX2 R108, R2 ;  /* 0x00000002006c7308 */ /* 0x0003e40000000800 */
[C---:B------:R-:W-:Y:S08]  /*6eb0*/  HMMA.16816.F32.BF16 R52, R8.reuse, R12, R44 ;  /* 0x0000000c0834723c */ /* 0x040ff0000004182c */
[----:B------:R-:W-:Y:S01]  /*6ec0*/  HMMA.16816.F32.BF16 R48, R8, R14, R28 ;  /* 0x0000000e0830723c */ /* 0x000fe2000004181c */
[----:B------:R-:W3:Y:S04]  /*6ed0*/  LDSM.16.MT88.4 R12, [R225+0x2100] ;  /* 0x00210000e10c783b */ /* 0x000ee80000004200 */
[----:B------:R-:W4:Y:S01]  /*6ee0*/  LDSM.16.MT88.4 R28, [R226+0x2100] ;  /* 0x00210000e21c783b */ /* 0x000f220000004200 */
[----:B-1----:R-:W-:-:S02]  /*6ef0*/  FFMA.FTZ R2, R164, c[0x0][0x2d0], -R5 ;  /* 0x0000b400a4027a23 */ /* 0x002fc40000010805 */
[C---:B------:R-:W-:Y:S01]  /*6f00*/  HMMA.16816.F32.BF16 R44, R8.reuse, R32, R60 ;  /* 0x00000020082c723c */ /* 0x040fe2000004183c */
[----:B------:R-:W-:Y:S01]  /*6f10*/  IMAD.MOV.U32 R164, RZ, RZ, R105 ;  /* 0x000000ffffa47224 */ /* 0x000fe200078e0069 */
[----:B------:R1:W-:Y:S06]  /*6f20*/  MUFU.EX2 R106, R2 ;  /* 0x00000002006a7308 */ /* 0x0003ec0000000800 */
[C---:B------:R-:W-:Y:S08]  /*6f30*/  HMMA.16816.F32.BF16 R32, R8.reuse, R34, R88 ;  /* 0x000000220820723c */ /* 0x040ff00000041858 */
[----:B------:R-:W-:Y:S01]  /*6f40*/  HMMA.16816.F32.BF16 R36, R8, R24, R36 ;  /* 0x000000180824723c */ /* 0x000fe20000041824 */
[----:B-1----:R-:W-:-:S02]  /*6f50*/  FFMA.FTZ R2, R166, c[0x0][0x2d0], -R5 ;  /* 0x0000b400a6027a23 */ /* 0x002fc40000010805 */
[----:B------:R-:W-:Y:S02]  /*6f60*/  IMAD.MOV.U32 R166, RZ, RZ, R75 ;  /* 0x000000ffffa67224 */ /* 0x000fe400078e004b */
[----:B------:R1:W5:Y:S03]  /*6f70*/  MUFU.EX2 R105, R2 ;  /* 0x0000000200697308 */ /* 0x0003660000000800 */
[----:B------:R-:W-:Y:S01]  /*6f80*/  HMMA.16816.F32.BF16 R40, R8, R26, R40 ;  /* 0x0000001a0828723c */ /* 0x000fe20000041828 */
[----:B------:R-:W2:Y:S01]  /*6f90*/  LDSM.16.MT88.4 R24, [R224+0x2900] ;  /* 0x00290000e018783b */ /* 0x000ea20000004200 */
[----:B-1----:R-:W-:-:S05]  /*6fa0*/  FFMA.FTZ R2, R167, c[0x0][0x2d0], -R5 ;  /* 0x0000b400a7027a23 */ /* 0x002fca0000010805 */
[----:B-----5:R-:W-:Y:S01]  /*6fb0*/  F2FP.BF16.PACK_AB R8, R105, R106 ;  /* 0x0000006a6908723e */ /* 0x020fe200000010ff */
[----:B------:R1:W-:Y:S02]  /*6fc0*/  MUFU.EX2 R104, R2 ;  /* 0x0000000200687308 */ /* 0x0003e40000000800 */
[----:B-1----:R-:W-:-:S06]  /*6fd0*/  FFMA.FTZ R2, R168, c[0x0][0x2d0], -R5 ;  /* 0x0000b400a8027a23 */ /* 0x002fcc0000010805 */
[----:B------:R1:W5:Y:S02]  /*6fe0*/  MUFU.EX2 R103, R2 ;  /* 0x0000000200677308 */ /* 0x0003640000000800 */
[----:B-1----:R-:W-:Y:S01]  /*6ff0*/  FFMA.FTZ R2, R151, c[0x0][0x2d0], -R3 ;  /* 0x0000b40097027a23 */ /* 0x002fe20000010803 */
[----:B-----5:R-:W-:-:S05]  /*7000*/  F2FP.BF16.PACK_AB R10, R103, R104 ;  /* 0x00000068670a723e */ /* 0x020fca00000010ff */
[----:B------:R1:W-:Y:S02]  /*7010*/  MUFU.EX2 R102, R2 ;  /* 0x0000000200667308 */ /* 0x0003e40000000800 */
[----:B-1----:R-:W-:Y:S02]  /*7020*/  FFMA.FTZ R2, R153, c[0x0][0x2d0], -R3 ;  /* 0x0000b40099027a23 */ /* 0x002fe40000010803 */
[----:B------:R-:W-:-:S04]  /*7030*/  IMAD.MOV.U32 R153, RZ, RZ, R132 ;  /* 0x000000ffff997224 */ /* 0x000fc800078e0084 */
[----:B------:R1:W5:Y:S02]  /*7040*/  MUFU.EX2 R101, R2 ;  /* 0x0000000200657308 */ /* 0x0003640000000800 */
[----:B-1----:R-:W-:Y:S01]  /*7050*/  FFMA.FTZ R2, R155, c[0x0][0x2d0], -R3 ;  /* 0x0000b4009b027a23 */ /* 0x002fe20000010803 */
[----:B-----5:R-:W-:Y:S01]  /*7060*/  F2FP.BF16.PACK_AB R9, R101, R102 ;  /* 0x000000666509723e */ /* 0x020fe200000010ff */
[----:B------:R-:W-:-:S04]  /*7070*/  IMAD.MOV.U32 R155, RZ, RZ, R135 ;  /* 0x000000ffff9b7224 */ /* 0x000fc800078e0087 */
[----:B------:R1:W-:Y:S02]  /*7080*/  MUFU.EX2 R100, R2 ;  /* 0x0000000200647308 */ /* 0x0003e40000000800 */
[----:B-1----:R-:W-:-:S06]  /*7090*/  FFMA.FTZ R2, R160, c[0x0][0x2d0], -R3 ;  /* 0x0000b400a0027a23 */ /* 0x002fcc0000010803 */
[----:B------:R1:W5:Y:S02]  /*70a0*/  MUFU.EX2 R99, R2 ;  /* 0x0000000200637308 */ /* 0x0003640000000800 */
[----:B-1----:R-:W-:Y:S01]  /*70b0*/  FFMA.FTZ R2, R148, c[0x0][0x2d0], -R0 ;  /* 0x0000b40094027a23 */ /* 0x002fe20000010800 */
[----:B-----5:R-:W-:-:S05]  /*70c0*/  F2FP.BF16.PACK_AB R11, R99, R100 ;  /* 0x00000064630b723e */ /* 0x020fca00000010ff */
[----:B------:R1:W-:Y:S02]  /*70d0*/  MUFU.EX2 R98, R2 ;  /* 0x0000000200627308 */ /* 0x0003e40000000800 */
[C---:B------:R-:W-:Y:S08]  /*70e0*/  HMMA.16816.F32.BF16 R124, R8.reuse, R20, R124 ;  /* 0x00000014087c723c */ /* 0x040ff0000004187c */
[----:B------:R-:W-:Y:S01]  /*70f0*/  HMMA.16816.F32.BF16 R128, R8, R22, R128 ;  /* 0x000000160880723c */ /* 0x000fe20000041880 */
[----:B-1----:R-:W-:-:S04]  /*7100*/  FFMA.FTZ R2, R149, c[0x0][0x2d0], -R0 ;  /* 0x0000b40095027a23 */ /* 0x002fc80000010800 */
[----:B------:R1:W5:Y:S03]  /*7110*/  MUFU.EX2 R97, R2 ;  /* 0x0000000200617308 */ /* 0x0003660000000800 */
[C---:B--2---:R-:W-:Y:S08]  /*7120*/  HMMA.16816.F32.BF16 R140, R8.reuse, R16, R140 ;  /* 0x00000010088c723c */ /* 0x044ff0000004188c */
[----:B------:R-:W-:Y:S01]  /*7130*/  HMMA.16816.F32.BF16 R144, R8, R18, R144 ;  /* 0x000000120890723c */ /* 0x000fe20000041890 */
[----:B-1----:R-:W-:-:S07]  /*7140*/  FFMA.FTZ R2, R150, c[0x0][0x2d0], -R0 ;  /* 0x0000b40096027a23 */ /* 0x002fce0000010800 */
[C---:B---3--:R-:W-:Y:S01]  /*7150*/  HMMA.16816.F32.BF16 R156, R8.reuse, R12, R156 ;  /* 0x0000000c089c723c */ /* 0x048fe2000004189c */
[----:B------:R-:W-:Y:S01]  /*7160*/  LDSM.16.MT88.4 R148, [R227+0x3100] ;  /* 0x00310000e394783b */ /* 0x000fe20000004200 */
[----:B------:R1:W-:Y:S06]  /*7170*/  MUFU.EX2 R96, R2 ;  /* 0x0000000200607308 */ /* 0x0003ec0000000800 */
[C---:B------:R-:W-:Y:S08]  /*7180*/  HMMA.16816.F32.BF16 R84, R8.reuse, R14, R84 ;  /* 0x0000000e0854723c */ /* 0x040ff00000041854 */
[----:B----4-:R-:W-:Y:S01]  /*7190*/  HMMA.16816.F32.BF16 R80, R8, R28, R80 ;  /* 0x0000001c0850723c */ /* 0x010fe20000041850 */
[----:B-1----:R-:W-:-:S04]  /*71a0*/  FFMA.FTZ R2, R152, c[0x0][0x2d0], -R0 ;  /* 0x0000b40098027a23 */ /* 0x002fc80000010800 */
[----:B------:R1:W2:Y:S03]  /*71b0*/  MUFU.EX2 R95, R2 ;  /* 0x00000002005f7308 */ /* 0x0002a60000000800 */
[----:B------:R-:W-:Y:S07]  /*71c0*/  HMMA.16816.F32.BF16 R76, R8, R30, R76 ;  /* 0x0000001e084c723c */ /* 0x000fee000004184c */
[----:B------:R-:W-:-:S02]  /*71d0*/  F2FP.BF16.PACK_AB R8, R113, R114 ;  /* 0x000000727108723e */ /* 0x000fc400000010ff */
[----:B-----5:R-:W-:Y:S02]  /*71e0*/  F2FP.BF16.PACK_AB R9, R97, R98 ;  /* 0x000000626109723e */ /* 0x020fe400000010ff */
        /* <DEDUP_REMOVED lines=16> */
[----:B------:R-:W5:Y:S07]  /*72f0*/  LDSM.16.MT88.4 R12, [R226+0x2900] ;  /* 0x00290000e20c783b */ /* 0x000f6e0000004200 */
[----:B------:R-:W-:Y:S01]  /*7300*/  HMMA.16816.F32.BF16 R32, R8, R30, R32 ;  /* 0x0000001e0820723c */ /* 0x000fe20000041820 */
[----:B-1----:R-:W-:-:S04]  /*7310*/  FFMA.FTZ R2, R182, c[0x0][0x2d0], -R5 ;  /* 0x0000b400b6027a23 */ /* 0x002fc80000010805 */
[----:B------:R1:W1:Y:S03]  /*7320*/  MUFU.EX2 R91, R2 ;  /* 0x00000002005b7308 */ /* 0x0002660000000800 */
[----:B------:R-:W-:Y:S07]  /*7330*/  HMMA.16816.F32.BF16 R44, R8, R28, R44 ;  /* 0x0000001c082c723c */ /* 0x000fee000004182c */
[----:B---3--:R-:W-:Y:S01]  /*7340*/  F2FP.BF16.PACK_AB R8, R93, R94 ;  /* 0x0000005e5d08723e */ /* 0x008fe200000010ff */
[----:B-1----:R-:W-:Y:S01]  /*7350*/  FFMA.FTZ R2, R169, c[0x0][0x2d0], -R3 ;  /* 0x0000b400a9027a23 */ /* 0x002fe20000010803 */
[----:B------:R-:W-:Y:S01]  /*7360*/  F2FP.BF16.PACK_AB R10, R91, R92 ;  /* 0x0000005c5b0a723e */ /* 0x000fe200000010ff */
[----:B------:R-:W-:-:S02]  /*7370*/  IMAD.MOV.U32 R169, RZ, RZ, R153 ;  /* 0x000000ffffa97224 */ /* 0x000fc400078e0099 */
        /* <DEDUP_REMOVED lines=10> */
[----:B------:R-:W-:Y:S02]  /*7420*/  IMAD.MOV.U32 R166, RZ, RZ, R164 ;  /* 0x000000ffffa67224 */ /* 0x000fe400078e00a4 */
[----:B------:R-:W-:Y:S02]  /*7430*/  IMAD.MOV.U32 R164, RZ, RZ, R165 ;  /* 0x000000ffffa47224 */ /* 0x000fe400078e00a5 */
[----:B------:R-:W-:Y:S02]  /*7440*/  IMAD.MOV.U32 R165, RZ, RZ, R163 ;  /* 0x000000ffffa57224 */ /* 0x000fe400078e00a3 */
[----:B------:R-:W-:Y:S01]  /*7450*/  IMAD.MOV.U32 R163, RZ, RZ, R138 ;  /* 0x000000ffffa37224 */ /* 0x000fe200078e008a */
[----:B------:R-:W-:Y:S01]  /*7460*/  HMMA.16816.F32.BF16 R124, R8, R24, R124 ;  /* 0x00000018087c723c */ /* 0x000fe2000004187c */
[----:B------:R-:W-:Y:S01]  /*7470*/  IMAD.MOV.U32 R138, RZ, RZ, R162 ;  /* 0x000000ffff8a7224 */ /* 0x000fe200078e00a2 */
[----:B------:R-:W-:Y:S01]  /*7480*/  MOV R162, R139 ;  /* 0x0000008b00a27202 */ /* 0x000fe20000000f00 */
[----:B------:R-:W-:-:S02]  /*7490*/  IMAD.MOV.U32 R139, RZ, RZ, R74 ;  /* 0x000000ffff8b7224 */ /* 0x000fc400078e004a */
[----:B------:R1:W-:Y:S01]  /*74a0*/  MUFU.EX2 R74, R2 ;  /* 0x00000002004a7308 */ /* 0x0003e20000000800 */
[----:B------:R-:W-:Y:S02]  /*74b0*/  IMAD.MOV.U32 R168, RZ, RZ, R164 ;  /* 0x000000ffffa87224 */ /* 0x000fe400078e00a4 */
[----:B------:R-:W-:Y:S01]  /*74c0*/  IMAD.MOV.U32 R167, RZ, RZ, R165 ;  /* 0x000000ffffa77224 */ /* 0x000fe200078e00a5 */
[C---:B------:R-:W-:Y:S01]  /*74d0*/  HMMA.16816.F32.BF16 R128, R8.reuse, R26, R128 ;  /* 0x0000001a0880723c */ /* 0x040fe20000041880 */
[----:B------:R-:W-:Y:S02]  /*74e0*/  IMAD.MOV.U32 R164, RZ, RZ, R162 ;  /* 0x000000ffffa47224 */ /* 0x000fe400078e00a2 */
[----:B------:R-:W-:Y:S02]  /*74f0*/  IMAD.MOV.U32 R165, RZ, RZ, R161 ;  /* 0x000000ffffa57224 */ /* 0x000fe400078e00a1 */
[----:B------:R-:W-:Y:S02]  /*7500*/  IMAD.MOV.U32 R152, RZ, RZ, R138 ;  /* 0x000000ffff987224 */ /* 0x000fe400078e008a */
[----:B------:R-:W-:Y:S01]  /*7510*/  IMAD.MOV.U32 R138, RZ, RZ, R154 ;  /* 0x000000ffff8a7224 */ /* 0x000fe200078e009a */
[----:B--2---:R-:W-:Y:S01]  /*7520*/  HMMA.16816.F32.BF16 R140, R8, R20, R140 ;  /* 0x00000014088c723c */ /* 0x004fe2000004188c */
[----:B------:R-:W-:-:S02]  /*7530*/  IMAD.MOV.U32 R179, RZ, RZ, R165 ;  /* 0x000000ffffb37224 */ /* 0x000fc400078e00a5 */
[----:B------:R-:W-:Y:S02]  /*7540*/  IMAD.MOV.U32 R154, RZ, RZ, R137 ;  /* 0x000000ffff9a7224 */ /* 0x000fe400078e0089 */
[----:B-1----:R-:W-:Y:S02]  /*7550*/  FFMA.FTZ R2, R69, c[0x0][0x2d0], -R6 ;  /* 0x0000b40045027a23 */ /* 0x002fe40000010806 */
[----:B------:R-:W-:Y:S01]  /*7560*/  IMAD.MOV.U32 R137, RZ, RZ, R136 ;  /* 0x000000ffff897224 */ /* 0x000fe200078e0088 */
[----:B------:R-:W-:Y:S01]  /*7570*/  HMMA.16816.F32.BF16 R144, R8, R22, R144 ;  /* 0x000000160890723c */ /* 0x000fe20000041890 */
[----:B------:R1:W2:Y:S01]  /*7580*/  MUFU.EX2 R69, R2 ;  /* 0x0000000200457308 */ /* 0x0002a20000000800 */
[----:B------:R-:W-:Y:S02]  /*7590*/  IMAD.MOV.U32 R136, RZ, RZ, R120 ;  /* 0x000000ffff887224 */ /* 0x000fe400078e0078 */
[----:B------:R-:W-:Y:S02]  /*75a0*/  IMAD.MOV.U32 R120, RZ, RZ, R134 ;  /* 0x000000ffff787224 */ /* 0x000fe400078e0086 */
[----:B------:R-:W-:-:S02]  /*75b0*/  IMAD.MOV.U32 R171, RZ, RZ, R138 ;  /* 0x000000ffffab7224 */ /* 0x000fc400078e008a */
[C---:B----4-:R-:W-:Y:S08]  /*75c0*/  HMMA.16816.F32.BF16 R156, R8.reuse, R16, R156 ;  /* 0x00000010089c723c */ /* 0x050ff0000004189c */
[----:B-----5:R-:W-:Y:S01]  /*75d0*/  HMMA.16816.F32.BF16 R80, R8, R12, R80 ;  /* 0x0000000c0850723c */ /* 0x020fe20000041850 */
[----:B-1----:R-:W-:-:S04]  /*75e0*/  FFMA.FTZ R2, R68, c[0x0][0x2d0], -R6 ;  /* 0x0000b40044027a23 */ /* 0x002fc80000010806 */
[----:B------:R1:W-:Y:S03]  /*75f0*/  MUFU.EX2 R68, R2 ;  /* 0x0000000200447308 */ /* 0x0003e60000000800 */
[C---:B------:R-:W-:Y:S01]  /*7600*/  HMMA.16816.F32.BF16 R76, R8.reuse, R14, R76 ;  /* 0x0000000e084c723c */ /* 0x040fe2000004184c */
[----:B-1----:R-:W-:Y:S02]  /*7610*/  FFMA.FTZ R2, R166, c[0x0][0x2d0], -R6 ;  /* 0x0000b400a6027a23 */ /* 0x002fe40000010806 */
[----:B------:R-:W-:Y:S02]  /*7620*/  IMAD.MOV.U32 R166, RZ, RZ, R163 ;  /* 0x000000ffffa67224 */ /* 0x000fe400078e00a3 */
[----:B------:R1:W3:Y:S03]  /*7630*/  MUFU.EX2 R63, R2 ;  /* 0x00000002003f7308 */ /* 0x0002e60000000800 */
[----:B------:R-:W-:Y:S07]  /*7640*/  HMMA.16816.F32.BF16 R160, R8, R18, R84 ;  /* 0x0000001208a0723c */ /* 0x000fee0000041854 */
[----:B--2---:R-:W-:Y:S01]  /*7650*/  F2FP.BF16.PACK_AB R8, R69, R74 ;  /* 0x0000004a4508723e */ /* 0x004fe200000010ff */
[----:B------:R-:W-:Y:S01]  /*7660*/  IMAD.MOV.U32 R85, RZ, RZ, R123 ;  /* 0x000000ffff557224 */ /* 0x000fe200078e007b */
[----:B------:R-:W-:Y:S01]  /*7670*/  MOV R84, R137 ;  /* 0x0000008900547202 */ /* 0x000fe20000000f00 */
[----:B------:R-:W-:-:S02]  /*7680*/  IMAD.MOV.U32 R86, RZ, RZ, R121 ;  /* 0x000000ffff567224 */ /* 0x000fc400078e0079 */
[----:B-1----:R-:W-:Y:S01]  /*7690*/  FFMA.FTZ R2, R170, c[0x0][0x2d0], -R0 ;  /* 0x0000b400aa027a23 */ /* 0x002fe20000010800 */
[----:B---3--:R-:W-:Y:S01]  /*76a0*/  F2FP.BF16.PACK_AB R10, R63, R68 ;  /* 0x000000443f0a723e */ /* 0x008fe200000010ff */
[----:B------:R-:W-:Y:S02]  /*76b0*/  IMAD.MOV.U32 R170, RZ, RZ, R154 ;  /* 0x000000ffffaa7224 */ /* 0x000fe400078e009a */
        /* <DEDUP_REMOVED lines=9> */
[----:B--2---:R-:W-:Y:S02]  /*7750*/  F2FP.BF16.PACK_AB R11, R31, R60 ;  /* 0x0000003c1f0b723e */ /* 0x004fe400000010ff */
[----:B------:R-:W-:-:S03]  /*7760*/  MOV R168, R133 ;  /* 0x0000008500a87202 */ /* 0x000fc60000000f00 */
[----:B------:R1:W-:Y:S01]  /*7770*/  MUFU.EX2 R29, R2 ;  /* 0x00000002001d7308 */ /* 0x0003e20000000800 */
[----:B------:R-:W2:Y:S01]  /*7780*/  LDSM.16.MT88.4 R132, [R224+0x3100] ;  /* 0x00310000e084783b */ /* 0x000ea20000004200 */
[C---:B------:R-:W-:Y:S07]  /*7790*/  HMMA.16816.F32.BF16 R56, R8.reuse, R26, R56 ;  /* 0x0000001a0838723c */ /* 0x040fee0000041838 */
[----:B------:R-:W-:Y:S01]  /*77a0*/  IMAD.MOV.U32 R27, RZ, RZ, R136 ;  /* 0x000000ffff1b7224 */ /* 0x000fe200078e0088 */
[----:B------:R-:W-:Y:S01]  /*77b0*/  HMMA.16816.F32.BF16 R64, R8, R24, R64 ;  /* 0x000000180840723c */ /* 0x000fe20000041840 */
[----:B-1----:R-:W-:-:S04]  /*77c0*/  FFMA.FTZ R2, R167, c[0x0][0x2d0], -R5 ;  /* 0x0000b400a7027a23 */ /* 0x002fc80000010805 */
[----:B------:R1:W3:Y:S03]  /*77d0*/  MUFU.EX2 R30, R2 ;  /* 0x00000002001e7308 */ /* 0x0002e60000000800 */
[C---:B------:R-:W-:Y:S08]  /*77e0*/  HMMA.16816.F32.BF16 R48, R8.reuse, R22, R48 ;  /* 0x000000160830723c */ /* 0x040ff00000041830 */
[----:B------:R-:W-:Y:S01]  /*77f0*/  HMMA.16816.F32.BF16 R52, R8, R20, R52 ;  /* 0x000000140834723c */ /* 0x000fe20000041834 */
[----:B-1----:R-:W-:-:S07]  /*7800*/  FFMA.FTZ R2, R166, c[0x0][0x2d0], -R5 ;  /* 0x0000b400a6027a23 */ /* 0x002fce0000010805 */
[C---:B------:R-:W-:Y:S01]  /*7810*/  HMMA.16816.F32.BF16 R44, R8.reuse, R12, R44 ;  /* 0x0000000c082c723c */ /* 0x040fe2000004182c */
[----:B---3--:R-:W-:Y:S01]  /*7820*/  F2FP.BF16.PACK_AB R176, R30, R29 ;  /* 0x0000001d1eb0723e */ /* 0x008fe200000010ff */
[----:B------:R1:W-:Y:S05]  /*7830*/  MUFU.EX2 R28, R2 ;  /* 0x00000002001c7308 */ /* 0x0003ea0000000800 */
[----:B------:R-:W-:Y:S01]  /*7840*/  FADD.FTZ R12, R220, R217 ;  /* 0x000000d9dc0c7221 */ /* 0x000fe20000010000 */
[C---:B------:R-:W-:Y:S01]  /*7850*/  HMMA.16816.F32.BF16 R32, R8.reuse, R14, R32 ;  /* 0x0000000e0820723c */ /* 0x040fe20000041820 */
[----:B------:R-:W-:Y:S01]  /*7860*/  FADD.FTZ R13, R178, R177 ;  /* 0x000000b1b20d7221 */ /* 0x000fe20000010000 */
[----:B------:R3:W-:Y:S06]  /*7870*/  MUFU.EX2 R15, R4 ;  /* 0x00000004000f7308 */ /* 0x0007ec0000000800 */
[----:B------:R-:W-:Y:S01]  /*7880*/  HMMA.16816.F32.BF16 R36, R8, R16, R36 ;  /* 0x000000100824723c */ /* 0x000fe20000041824 */
[----:B-1----:R-:W-:-:S02]  /*7890*/  FFMA.FTZ R2, R164, c[0x0][0x2d0], -R5 ;  /* 0x0000b400a4027a23 */ /* 0x002fc40000010805 */
[----:B------:R-:W-:Y:S01]  /*78a0*/  FFMA.FTZ R5, R214, c[0x0][0x2d0], -R0 ;  /* 0x0000b400d6057a23 */ /* 0x000fe20000010800 */
[----:B------:R-:W1:Y:S01]  /*78b0*/  LDSM.16.MT88.4 R164, [R225+0x3100] ;  /* 0x00310000e1a4783b */ /* 0x000e620000004200 */
[----:B------:R4:W5:Y:S03]  /*78c0*/  MUFU.EX2 R26, R2 ;  /* 0x00000002001a7308 */ /* 0x0009660000000800 */
[----:B------:R-:W-:Y:S01]  /*78d0*/  HMMA.16816.F32.BF16 R40, R8, R18, R40 ;  /* 0x000000120828723c */ /* 0x000fe20000041828 */
[----:B------:R-:W1:Y:S01]  /*78e0*/  LDSM.16.MT88.4 R16, [R226+0x3100] ;  /* 0x00310000e210783b */ /* 0x000e620000004200 */
[----:B---3--:R-:W-:-:S03]  /*78f0*/  FADD.FTZ R4, R250, R249 ;  /* 0x000000f9fa047221 */ /* 0x008fc60000010000 */
[----:B------:R-:W-:Y:S01]  /*7900*/  MUFU.EX2 R9, R5 ;  /* 0x0000000500097308 */ /* 0x000fe20000000800 */
[----:B----4-:R-:W-:Y:S01]  /*7910*/  FFMA.FTZ R2, R219, c[0x0][0x2d0], -R3 ;  /* 0x0000b400db027a23 */ /* 0x010fe20000010803 */
[----:B-----5:R-:W-:Y:S01]  /*7920*/  F2FP.BF16.PACK_AB R178, R26, R28 ;  /* 0x0000001c1ab2723e */ /* 0x020fe200000010ff */
[----:B------:R-:W-:-:S05]  /*7930*/  IMAD.MOV.U32 R219, RZ, RZ, R120 ;  /* 0x000000ffffdb7224 */ /* 0x000fca00078e0078 */
[----:B------:R3:W-:Y:S01]  /*7940*/  MUFU.EX2 R25, R2 ;  /* 0x0000000200197308 */ /* 0x0007e20000000800 */
[----:B------:R-:W-:Y:S02]  /*7950*/  IMAD.MOV.U32 R120, RZ, RZ, R139 ;  /* 0x000000ffff787224 */ /* 0x000fe400078e008b */
[----:B------:R-:W-:Y:S02]  /*7960*/  IMAD.MOV.U32 R139, RZ, RZ, R7 ;  /* 0x000000ffff8b7224 */ /* 0x000fe400078e0007 */
[----:B------:R-:W-:Y:S02]  /*7970*/  FFMA.FTZ R7, R208, c[0x0][0x2d0], -R0 ;  /* 0x0000b400d0077a23 */ /* 0x000fe40000010800 */
[----:B------:R-:W-:Y:S02]  /*7980*/  IMAD.MOV.U32 R87, RZ, RZ, R139 ;  /* 0x000000ffff577224 */ /* 0x000fe400078e008b */
[----:B------:R4:W-:Y:S01]  /*7990*/  MUFU.EX2 R10, R7 ;  /* 0x00000007000a7308 */ /* 0x0009e20000000800 */
[----:B---3--:R-:W-:-:S07]  /*79a0*/  FFMA.FTZ R2, R218, c[0x0][0x2d0], -R3 ;  /* 0x0000b400da027a23 */ /* 0x008fce0000010803 */
[----:B------:R3:W5:Y:S01]  /*79b0*/  MUFU.EX2 R24, R2 ;  /* 0x0000000200187308 */ /* 0x0007620000000800 */
[----:B----4-:R-:W-:Y:S02]  /*79c0*/  FADD.FTZ R7, R252, R4 ;  /* 0x00000004fc077221 */ /* 0x010fe40000010000 */
[--C-:B---3--:R-:W-:Y:S01]  /*79d0*/  FFMA.FTZ R2, R221, c[0x0][0x2d0], -R3.reuse ;  /* 0x0000b400dd027a23 */ /* 0x108fe20000010803 */
[----:B-----5:R-:W-:Y:S01]  /*79e0*/  F2FP.BF16.PACK_AB R177, R24, R25 ;  /* 0x0000001918b1723e */ /* 0x020fe200000010ff */
[----:B------:R-:W-:-:S03]  /*79f0*/  FFMA.FTZ R3, R251, c[0x0][0x2d0], -R3 ;  /* 0x0000b400fb037a23 */ /* 0x000fc60000010803 */
[----:B------:R3:W-:Y:S08]  /*7a00*/  MUFU.EX2 R23, R2 ;  /* 0x0000000200177308 */ /* 0x0007f00000000800 */
[----:B------:R4:W5:Y:S01]  /*7a10*/  MUFU.EX2 R22, R3 ;  /* 0x0000000300167308 */ /* 0x0009620000000800 */
[----:B---3--:R-:W-:-:S07]  /*7a20*/  FFMA.FTZ R2, R152, c[0x0][0x2d0], -R6 ;  /* 0x0000b40098027a23 */ /* 0x008fce0000010806 */
[----:B------:R3:W-:Y:S01]  /*7a30*/  MUFU.EX2 R20, R2 ;  /* 0x0000000200147308 */ /* 0x0007e20000000800 */
[--C-:B----4-:R-:W-:Y:S01]  /*7a40*/  FFMA.FTZ R3, R179, c[0x0][0x2d0], -R6.reuse ;  /* 0x0000b400b3037a23 */ /* 0x110fe20000010806 */
[----:B-----5:R-:W-:Y:S01]  /*7a50*/  F2FP.BF16.PACK_AB R179, R22, R23 ;  /* 0x0000001716b3723e */ /* 0x020fe200000010ff */
[----:B------:R-:W-:-:S05]  /*7a60*/  FFMA.FTZ R6, R155, c[0x0][0x2d0], -R6 ;  /* 0x0000b4009b067a23 */ /* 0x000fca0000010806 */
[----:B------:R4:W5:Y:S01]  /*7a70*/  MUFU.EX2 R21, R3 ;  /* 0x0000000300157308 */ /* 0x0009620000000800 */
[----:B--2---:R-:W-:Y:S01]  /*7a80*/  HMMA.16816.F32.BF16 R124, R176, R132, R124 ;  /* 0x00000084b07c723c */ /* 0x004fe2000004187c */
[----:B---3--:R-:W-:-:S06]  /*7a90*/  FADD.FTZ R2, R120, R12 ;  /* 0x0000000c78027221 */ /* 0x008fcc0000010000 */
[----:B------:R-:W2:Y:S01]  /*7aa0*/  MUFU.EX2 R14, R6 ;  /* 0x00000006000e7308 */ /* 0x000ea20000000800 */
[----:B------:R-:W-:Y:S01]  /*7ab0*/  FADD.FTZ R5, R122, R2 ;  /* 0x000000027a057221 */ /* 0x000fe20000010000 */
[----:B------:R-:W-:Y:S01]  /*7ac0*/  HMMA.16816.F32.BF16 R128, R176, R134, R128 ;  /* 0x00000086b080723c */ /* 0x000fe20000041880 */
[--C-:B----4-:R-:W-:Y:S01]  /*7ad0*/  FFMA.FTZ R3, R216, c[0x0][0x2d0], -R0.reuse ;  /* 0x0000b400d8037a23 */ /* 0x110fe20000010800 */
[----:B-----5:R-:W-:Y:S01]  /*7ae0*/  F2FP.BF16.PACK_AB R180, R20, R21 ;  /* 0x0000001514b4723e */ /* 0x020fe200000010ff */
[----:B------:R-:W-:-:S03]  /*7af0*/  FFMA.FTZ R0, R183, c[0x0][0x2d0], -R0 ;  /* 0x0000b400b7007a23 */ /* 0x000fc60000010800 */
[----:B------:R3:W4:Y:S02]  /*7b00*/  MUFU.EX2 R8, R3 ;  /* 0x0000000300087308 */ /* 0x0007240000000800 */
[----:B------:R-:W-:Y:S01]  /*7b10*/  HMMA.16816.F32.BF16 R140, R176, R148, R140 ;  /* 0x00000094b08c723c */ /* 0x000fe2000004188c */
[----:B--2---:R-:W-:-:S05]  /*7b20*/  F2FP.BF16.PACK_AB R182, R14, R15 ;  /* 0x0000000f0eb6723e */ /* 0x004fca00000010ff */
[----:B------:R2:W5:Y:S02]  /*7b30*/  MUFU.EX2 R11, R0 ;  /* 0x00000000000b7308 */ /* 0x0005640000000800 */
[----:B------:R-:W-:Y:S01]  /*7b40*/  HMMA.16816.F32.BF16 R144, R176, R150, R144 ;  /* 0x00000096b090723c */ /* 0x000fe20000041890 */
[----:B---3--:R-:W-:Y:S01]  /*7b50*/  FADD.FTZ R3, R248, R222 ;  /* 0x000000def8037221 */ /* 0x008fe20000010000 */
[----:B----4-:R-:W-:-:S06]  /*7b60*/  F2FP.BF16.PACK_AB R181, R9, R8 ;  /* 0x0000000809b5723e */ /* 0x010fcc00000010ff */
[C---:B-1----:R-:W-:Y:S01]  /*7b70*/  HMMA.16816.F32.BF16 R156, R176.reuse, R164, R156 ;  /* 0x000000a4b09c723c */ /* 0x042fe2000004189c */
[----:B------:R-:W-:Y:S02]  /*7b80*/  FADD.FTZ R6, R244, R3 ;  /* 0x00000003f4067221 */ /* 0x000fe40000010000 */
[----:B------:R-:W-:Y:S02]  /*7b90*/  FADD.FTZ R3, R219, R7 ;  /* 0x00000007db037221 */ /* 0x000fe40000010000 */
[----:B--2---:R-:W-:Y:S01]  /*7ba0*/  FADD.FTZ R0, R213, R13 ;  /* 0x0000000dd5007221 */ /* 0x004fe20000010000 */
[----:B-----5:R-:W-:Y:S01]  /*7bb0*/  F2FP.BF16.PACK_AB R183, R11, R10 ;  /* 0x0000000a0bb7723e */ /* 0x020fe200000010ff */
        /* <DEDUP_REMOVED lines=114> */
[----:B------:R-:W2:Y:S01]  /*82e0*/  LDL R87, [R1+0x20] ;  /* 0x0000200001577983 */ /* 0x000ea20000100800 */
[----:B------:R-:W-:Y:S01]  /*82f0*/  PLOP3.LUT P1, PT, PT, PT, UP1, 0x80, 0x0 ;  /* 0x000000000000781c */ /* 0x000fe20003f2f018 */
[----:B------:R-:W-:Y:S01]  /*8300*/  IMAD.MOV.U32 R116, RZ, RZ, R72 ;  /* 0x000000ffff747224 */ /* 0x000fe200078e0048 */
[----:B------:R-:W-:Y:S01]  /*8310*/  PLOP3.LUT P0, PT, PT, PT, UP1, 0x80, 0x0 ;  /* 0x000000000000781c */ /* 0x000fe20003f0f018 */
[----:B-1----:R-:W-:Y:S01]  /*8320*/  IMAD.MOV.U32 R3, RZ, RZ, R73 ;  /* 0x000000ffff037224 */ /* 0x002fe200078e0049 */
[----:B------:R-:W-:Y:S01]  /*8330*/  MOV R118, R70 ;  /* 0x0000004600767202 */ /* 0x000fe20000000f00 */
[----:B------:R-:W-:-:S08]  /*8340*/  IMAD.MOV.U32 R117, RZ, RZ, R71 ;  /* 0x000000ffff757224 */ /* 0x000fd000078e0047 */
[----:B--2---:R-:W-:-:S05]  /*8350*/  @P1 IMAD.HI.U32 R0, R87, c[0x0][0x2c8], RZ ;  /* 0x0000b20057001a27 */ /* 0x004fca00078e00ff */
[----:B------:R-:W-:-:S05]  /*8360*/  @P0 SHF.R.U32.HI R0, RZ, c[0x0][0x2cc], R0 ;  /* 0x0000b300ff000a19 */ /* 0x000fca0000011600 */
[----:B------:R1:W-:Y:S02]  /*8370*/  @P0 STL [R1+0x1c], R0 ;  /* 0x00001c0001000387 */ /* 0x0003e40000100800 */
.L_x_662:
[----:B------:R-:W-:Y:S04]  /*8380*/  DEPBAR.LE SB0, 0x0 ;  /* 0x000080000000791a */ /* 0x000fe80000000000 */
[----:B------:R-:W-:Y:S01]  /*8390*/  BAR.SYNC.DEFER_BLOCKING 0x0 ;  /* 0x0000000000007b1d */ /* 0x000fe20000010000 */
[----:B------:R-:W-:Y:S05]  /*83a0*/  ISETP.LE.AND P0, PT, RZ, UR6, PT ;  /* 0x00000006ff007c0c */ /* 0x000fea000bf03270 */
[----:B--2--5:R2:W3:Y:S04]  /*83b0*/  LDSM.16.M88.4 R112, [R230+0x7100] ;  /* 0x00710000e670783b */ /* 0x0244e80000000200 */
        /* <DEDUP_REMOVED lines=18> */
[----:B---34-:R-:W3:Y:S04]  /*84e0*/  LDL R2, [R1+0x8] ;  /* 0x0000080001027983 */ /* 0x018ee80000100800 */
[----:B------:R-:W4:Y:S01]  /*84f0*/  LDL R21, [R1+0x14] ;  /* 0x0000140001157983 */ /* 0x000f220000100800 */
[----:B-1-3--:R-:W-:Y:S01]  /*8500*/  SHF.R.S32.HI R0, RZ, 0x1f, R2 ;  /* 0x0000001fff007819 */ /* 0x00afe20000011402 */
[----:B------:R-:W-:Y:S04]  /*8510*/  IMAD.WIDE.U32 R4, R2, c[0x0][0x208], RZ ;  /* 0x0000820002047a25 */ /* 0x000fe800078e00ff */
[----:B------:R-:W-:Y:S04]  /*8520*/  IMAD R0, R0, c[0x0][0x208], RZ ;  /* 0x0000820000007a24 */ /* 0x000fe800078e02ff */
[----:B------:R-:W-:Y:S01]  /*8530*/  IMAD R0, R2, c[0x0][0x20c], R0 ;  /* 0x0000830002007a24 */ /* 0x000fe200078e0200 */
[----:B------:R-:W-:Y:S03]  /*8540*/  SHF.R.S32.HI R2, RZ, 0x1f, R245 ;  /* 0x0000001fff027819 */ /* 0x000fe600000114f5 */
[----:B------:R-:W-:Y:S02]  /*8550*/  IMAD.IADD R5, R5, 0x1, R0 ;  /* 0x0000000105057824 */ /* 0x000fe400078e0200 */
[----:B------:R-:W-:Y:S02]  /*8560*/  IMAD R2, R2, c[0x0][0x218], RZ ;  /* 0x0000860002027a24 */ /* 0x000fe400078e02ff */
[C---:B------:R-:W-:Y:S05]  /*8570*/  IMAD.WIDE.U32 R4, R245.reuse, c[0x0][0x218], R4 ;  /* 0x00008600f5047a25 */ /* 0x040fea00078e0004 */
[----:B------:R-:W-:Y:S01]  /*8580*/  IADD3 R0, P1, R4, UR24, RZ ;  /* 0x0000001804007c10 */ /* 0x000fe2000ff3e0ff */
[----:B------:R-:W-:Y:S03]  /*8590*/  IMAD R4, R245, c[0x0][0x21c], R2 ;  /* 0x00008700f5047a24 */ /* 0x000fe600078e0202 */
[C---:B------:R-:W-:Y:S02]  /*85a0*/  LEA R2, P0, R0.reuse, c[0x0][0x1f8], 0x1 ;  /* 0x00007e0000027a11 */ /* 0x040fe400078008ff */
[----:B------:R-:W-:Y:S03]  /*85b0*/  IADD3.X R4, R5, UR8, R4, P1, !PT ;  /* 0x0000000805047c10 */ /* 0x000fe60008ffe404 */
[----:B------:R-:W1:Y:S01]  /*85c0*/  SHFL.IDX PT, R6, R2, RZ, 0x181f ;  /* 0x00181fff02067589 */ /* 0x000e6200000e0000 */
[----:B------:R-:W-:Y:S03]  /*85d0*/  LEA.HI.X R0, R0, c[0x0][0x1fc], R4, 0x1, P0 ;  /* 0x00007f0000007a11 */ /* 0x000fe600000f0c04 */
[----:B------:R-:W3:Y:S04]  /*85e0*/  SHFL.IDX PT, R4, R2, 0x1, 0x181f ;  /* 0x00381f0002047f89 */ /* 0x000ee800000e0000 */
[----:B------:R-:W5:Y:S04]  /*85f0*/  SHFL.IDX PT, R7, R0, RZ, 0x181f ;  /* 0x00181fff00077589 */ /* 0x000f6800000e0000 */
[----:B------:R-:W2:Y:S04]  /*8600*/  SHFL.IDX PT, R5, R0, 0x1, 0x181f ;  /* 0x00381f0000057f89 */ /* 0x000ea800000e0000 */
[----:B------:R-:W4:Y:S04]  /*8610*/  SHFL.IDX PT, R12, R2, 0x2, 0x181f ;  /* 0x00581f00020c7f89 */ /* 0x000f2800000e0000 */
[----:B------:R-:W4:Y:S04]  /*8620*/  SHFL.IDX PT, R10, R2, 0x3, 0x181f ;  /* 0x00781f00020a7f89 */ /* 0x000f2800000e0000 */
[----:B------:R-:W4:Y:S01]  /*8630*/  SHFL.IDX PT, R9, R0, 0x2, 0x181f ;  /* 0x00581f0000097f89 */ /* 0x000f2200000e0000 */
[-C--:B-1----:R-:W-:Y:S03]  /*8640*/  IADD3 R6, P1, R6, R242.reuse, RZ ;  /* 0x000000f206067210 */ /* 0x082fe60007f3e0ff */
[----:B------:R-:W1:Y:S01]  /*8650*/  SHFL.IDX PT, R8, R2, 0x4, 0x181f ;  /* 0x00981f0002087f89 */ /* 0x000e6200000e0000 */
[-C--:B---3--:R-:W-:Y:S03]  /*8660*/  IADD3 R4, P0, R4, R242.reuse, RZ ;  /* 0x000000f204047210 */ /* 0x088fe60007f1e0ff */
[----:B------:R-:W3:Y:S01]  /*8670*/  SHFL.IDX PT, R11, R2, 0x5, 0x181f ;  /* 0x00b81f00020b7f89 */ /* 0x000ee200000e0000 */
[--C-:B-----5:R-:W-:Y:S03]  /*8680*/  IMAD.X R7, R7, 0x1, R241.reuse, P1 ;  /* 0x0000000107077824 */ /* 0x120fe600008e06f1 */
[----:B------:R-:W-:Y:S01]  /*8690*/  SHFL.IDX PT, R20, R0, 0x3, 0x181f ;  /* 0x00781f0000147f89 */ /* 0x000fe200000e0000 */
[--C-:B--2---:R-:W-:Y:S03]  /*86a0*/  IMAD.X R5, R5, 0x1, R241.reuse, P0 ;  /* 0x0000000105057824 */ /* 0x104fe600000e06f1 */
[----:B----4-:R3:W-:Y:S01]  /*86b0*/  LDGSTS.E.BYPASS.LTC128B.128 [R21], [R6.64], !P4 ;  /* 0x0000000006157fae */ /* 0x0107e2000e101d4e */
[-C--:B------:R-:W-:Y:S03]  /*86c0*/  IADD3 R12, P0, R12, R242.reuse, RZ ;  /* 0x000000f20c0c7210 */ /* 0x080fe60007f1e0ff */
[----:B------:R-:W2:Y:S01]  /*86d0*/  SHFL.IDX PT, R15, R0, 0x4, 0x181f ;  /* 0x00981f00000f7f89 */ /* 0x000ea200000e0000 */
[-C--:B------:R-:W-:Y:S03]  /*86e0*/  IADD3 R10, P3, R10, R242.reuse, RZ ;  /* 0x000000f20a0a7210 */ /* 0x080fe60007f7e0ff */
[----:B------:R4:W-:Y:S01]  /*86f0*/  LDGSTS.E.BYPASS.LTC128B.128 [R21+0x800], [R4.64], !P4 ;  /* 0x0080000004157fae */ /* 0x0009e2000e101d4e */
[--C-:B------:R-:W-:Y:S03]  /*8700*/  IMAD.X R13, R9, 0x1, R241.reuse, P0 ;  /* 0x00000001090d7824 */ /* 0x100fe600000e06f1 */
[----:B------:R-:W4:Y:S01]  /*8710*/  SHFL.IDX PT, R2, R2, 0x6, 0x181f ;  /* 0x00d81f0002027f89 */ /* 0x000f2200000e0000 */
[-C--:B-1----:R-:W-:Y:S03]  /*8720*/  IADD3 R8, P2, R8, R242.reuse, RZ ;  /* 0x000000f208087210 */ /* 0x082fe60007f5e0ff */
[----:B------:R-:W1:Y:S04]  /*8730*/  SHFL.IDX PT, R14, R0, 0x5, 0x181f ;  /* 0x00b81f00000e7f89 */ /* 0x000e6800000e0000 */
[----:B------:R-:W5:Y:S04]  /*8740*/  SHFL.IDX PT, R0, R0, 0x6, 0x181f ;  /* 0x00d81f0000007f89 */ /* 0x000f6800000e0000 */
[----:B------:R5:W-:Y:S01]  /*8750*/  LDGSTS.E.BYPASS.LTC128B.128 [R21+0x1000], [R12.64], !P4 ;  /* 0x010000000c157fae */ /* 0x000be2000e101d4e */
[-C--:B---3--:R-:W-:Y:S01]  /*8760*/  IADD3 R6, P1, R11, R242.reuse, RZ ;  /* 0x000000f20b067210 */ /* 0x088fe20007f3e0ff */
[--C-:B--2---:R-:W-:Y:S01]  /*8770*/  IMAD.X R9, R15, 0x1, R241.reuse, P2 ;  /* 0x000000010f097824 */ /* 0x104fe200010e06f1 */
[-C--:B------:R-:W-:Y:S05]  /*8780*/  IADD3.X R11, R20, R241.reuse, RZ, P3, !PT ;  /* 0x000000f1140b7210 */ /* 0x080fea0001ffe4ff */
[----:B------:R2:W-:Y:S01]  /*8790*/  LDGSTS.E.BYPASS.LTC128B.128 [R21+0x1800], [R10.64], !P4 ;  /* 0x018000000a157fae */ /* 0x0005e2000e101d4e */
[----:B----4-:R-:W-:Y:S03]  /*87a0*/  IADD3 R4, P0, R2, R242, RZ ;  /* 0x000000f202047210 */ /* 0x010fe60007f1e0ff */
[----:B------:R2:W-:Y:S01]  /*87b0*/  LDGSTS.E.BYPASS.LTC128B.128 [R21+0x2000], [R8.64], !P4 ;  /* 0x0200000008157fae */ /* 0x0005e2000e101d4e */
[----:B-1----:R-:W-:Y:S01]  /*87c0*/  IMAD.X R7, R14, 0x1, R241, P1 ;  /* 0x000000010e077824 */ /* 0x002fe200008e06f1 */
[----:B-----5:R-:W-:Y:S04]  /*87d0*/  IADD3.X R5, R0, R241, RZ, P0, !PT ;  /* 0x000000f100057210 */ /* 0x020fe800007fe4ff */
[----:B------:R2:W-:Y:S04]  /*87e0*/  LDGSTS.E.BYPASS.LTC128B.128 [R21+0x2800], [R6.64], !P4 ;  /* 0x0280000006157fae */ /* 0x0005e8000e101d4e */
[----:B------:R2:W-:Y:S02]  /*87f0*/  LDGSTS.E.BYPASS.LTC128B.128 [R21+0x3000], [R4.64], !P4 ;  /* 0x0300000004157fae */ /* 0x0005e4000e101d4e */
.L_x_660:
[----:B---34-:R-:W0:Y:S01]  /*8800*/  LDGDEPBAR ;  /* 0x00000000000079af */ /* 0x018e220000000000 */
[-C--:B-12---:R-:W-:Y:S01]  /*8810*/  HMMA.16816.F32.BF16 R4, R112, R16.reuse, RZ ;  /* 0x000000107004723c */ /* 0x086fe200000418ff */
[----:B------:R-:W-:Y:S06]  /*8820*/  UISETP.GE.AND UP0, UPT, UR6, 0x1, UPT ;  /* 0x000000010600788c */ /* 0x000fec000bf06270 */
[----:B------:R-:W-:Y:S01]  /*8830*/  PLOP3.LUT P0, PT, PT, PT, UP0, 0x80, 0x0 ;  /* 0x000000000000781c */ /* 0x000fe20003f0f008 */
        /* <DEDUP_REMOVED lines=130> */
[----:B----4-:R-:W-:Y:S01]  /*9060*/  STL [R1+0x4], R0 ;  /* 0x0000040001007387 */ /* 0x010fe20000100800 */
[C---:B------:R-:W-:Y:S08]  /*9070*/  HMMA.16816.F32.BF16 R24, R188.reuse, R4, R24 ;  /* 0x00000004bc18723c */ /* 0x040ff00000041818 */
        /* <DEDUP_REMOVED lines=42> */
[----:B------:R-:W5:Y:S03]  /*9320*/  LDSM.16.M88.4 R4, [R228+0x2800] ;  /* 0x00280000e404783b */ /* 0x000f660000000200 */
[----:B------:R-:W-:Y:S02]  /*9330*/  FMUL.FTZ R50, R50, c[0x0][0x320] ;  /* 0x0000c80032327a20 */ /* 0x000fe40000410000 */
[----:B------:R-:W-:Y:S02]  /*9340*/  FMUL.FTZ R52, R52, c[0x0][0x320] ;  /* 0x0000c80034347a20 */ /* 0x000fe40000410000 */
[----:B------:R-:W-:Y:S01]  /*9350*/  FMUL.FTZ R53, R53, c[0x0][0x320] ;  /* 0x0000c80035357a20 */ /* 0x000fe20000410000 */
[----:B------:R4:W2:Y:S01]  /*9360*/  MUFU.TANH R220, R24 ;  /* 0x0000001800dc7308 */ /* 0x0008a20000002400 */
[-C--:B-1----:R-:W-:Y:S03]  /*9370*/  HMMA.16816.F32.BF16 R68, R204, R8.reuse, R68 ;  /* 0x00000008cc44723c */ /* 0x082fe60000041844 */
[----:B------:R-:W-:Y:S02]  /*9380*/  FMUL.FTZ R54, R54, c[0x0][0x320] ;  /* 0x0000c80036367a20 */ /* 0x000fe40000410000 */
[----:B------:R-:W-:Y:S02]  /*9390*/  FMUL.FTZ R55, R55, c[0x0][0x320] ;  /* 0x0000c80037377a20 */ /* 0x000fe40000410000 */
[----:B------:R-:W-:Y:S01]  /*93a0*/  FMUL.FTZ R56, R56, c[0x0][0x320] ;  /* 0x0000c80038387a20 */ /* 0x000fe20000410000 */
[C---:B------:R-:W-:Y:S01]  /*93b0*/  HMMA.16816.F32.BF16 R72, R188.reuse, R8, R72 ;  /* 0x00000008bc48723c */ /* 0x040fe20000041848 */
[----:B------:R4:W1:Y:S03]  /*93c0*/  MUFU.TANH R219, R25 ;  /* 0x0000001900db7308 */ /* 0x0008660000002400 */
[----:B------:R-:W-:Y:S02]  /*93d0*/  FMUL.FTZ R58, R58, c[0x0][0x320] ;  /* 0x0000c8003a3a7a20 */ /* 0x000fe40000410000 */
[----:B------:R-:W-:Y:S02]  /*93e0*/  FMUL.FTZ R60, R60, c[0x0][0x320] ;  /* 0x0000c8003c3c7a20 */ /* 0x000fe40000410000 */
[-C--:B------:R-:W-:Y:S03]  /*93f0*/  HMMA.16816.F32.BF16 R76, R188, R10.reuse, R76 ;  /* 0x0000000abc4c723c */ /* 0x080fe6000004184c */
[----:B------:R4:W1:Y:S01]  /*9400*/  MUFU.TANH R246, R26 ;  /* 0x0000001a00f67308 */ /* 0x0008620000002400 */
[----:B------:R-:W-:Y:S02]  /*9410*/  FMUL.FTZ R64, R64, c[0x0][0x320] ;  /* 0x0000c80040407a20 */ /* 0x000fe40000410000 */
[----:B------:R-:W-:Y:S02]  /*9420*/  FMUL.FTZ R65, R65, c[0x0][0x320] ;  /* 0x0000c80041417a20 */ /* 0x000fe40000410000 */
[C---:B------:R-:W-:Y:S01]  /*9430*/  HMMA.16816.F32.BF16 R80, R204.reuse, R10, R80 ;  /* 0x0000000acc50723c */ /* 0x040fe20000041850 */
[----:B------:R-:W1:Y:S01]  /*9440*/  LDSM.16.M88.4 R8, [R228+0x3000] ;  /* 0x00300000e408783b */ /* 0x000e620000000200 */
[----:B------:R-:W-:Y:S04]  /*9450*/  DEPBAR.LE SB0, 0x0 ;  /* 0x000080000000791a */ /* 0x000fe80000000000 */
[----:B------:R4:W1:Y:S01]  /*9460*/  MUFU.TANH R247, R27 ;  /* 0x0000001b00f77308 */ /* 0x0008620000002400 */
[----:B------:R-:W-:Y:S01]  /*9470*/  FMUL.FTZ R66, R66, c[0x0][0x320] ;  /* 0x0000c80042427a20 */ /* 0x000fe20000410000 */
[-C--:B-----5:R-:W-:Y:S01]  /*9480*/  HMMA.16816.F32.BF16 R84, R204, R4.reuse, R84 ;  /* 0x00000004cc54723c */ /* 0x0a0fe20000041854 */
[----:B------:R-:W-:Y:S04]  /*9490*/  BAR.SYNC.DEFER_BLOCKING 0x0 ;  /* 0x0000000000007b1d */ /* 0x000fe80000010000 */
[----:B------:R-:W-:Y:S02]  /*94a0*/  FMUL.FTZ R67, R67, c[0x0][0x320] ;  /* 0x0000c80043437a20 */ /* 0x000fe40000410000 */
[----:B------:R-:W-:Y:S01]  /*94b0*/  FMUL.FTZ R68, R68, c[0x0][0x320] ;  /* 0x0000c80044447a20 */ /* 0x000fe20000410000 */
[----:B------:R4:W1:Y:S01]  /*94c0*/  MUFU.TANH R218, R28 ;  /* 0x0000001c00da7308 */ /* 0x0008620000002400 */
        /* <DEDUP_REMOVED lines=83> */
[----:B------:R-:W-:Y:S07]  /*9a00*/  FMUL.FTZ R111, R111, c[0x0][0x320] ;  /* 0x0000c8006f6f7a20 */ /* 0x000fee0000410000 */
        /* <DEDUP_REMOVED lines=71> */
[----:B------:R-:W1:Y:S01]  /*9e80*/  MUFU.TANH R115, R115 ;  /* 0x0000007300737308 */ /* 0x000e620000002400 */
[----:B------:R-:W-:-:S05]  /*9e90*/  @!P0 BRA `(.L_x_661) ;  /* 0x0000043000008947 */ /* 0x000fca0003800000 */
[----:B--234-:R-:W2:Y:S01]  /*9ea0*/  LDL R0, [R1+0x18] ;  /* 0x0000180001007983 */ /* 0x01cea20000100800 */
[----:B------:R-:W-:Y:S01]  /*9eb0*/  UIMAD UR5, UR6, 0x70, UR11 ;  /* 0x00000070060578a4 */ /* 0x000fe2000f8e020b */
[----:B------:R-:W-:Y:S01]  /*9ec0*/  PLOP3.LUT P1, PT, PT, PT, UP2, 0x80, 0x0 ;  /* 0x000000000000781c */ /* 0x000fe20003f2f028 */
[----:B------:R-:W-:Y:S01]  /*9ed0*/  IMAD.MOV.U32 R245, RZ, RZ, RZ ;  /* 0x000000fffff57224 */ /* 0x000fe200078e00ff */
[----:B------:R-:W3:Y:S01]  /*9ee0*/  LDL R19, [R1+0xc] ;  /* 0x00000c0001137983 */ /* 0x000ee20000100800 */
[----:B------:R-:W-:Y:S02]  /*9ef0*/  PLOP3.LUT P0, PT, PT, PT, UP2, 0x80, 0x0 ;  /* 0x000000000000781c */ /* 0x000fe40003f0f028 */
        /* <DEDUP_REMOVED lines=13> */
[----:B------:R2:W4:Y:S02]  /*9fd0*/  @!P5 LDG.E R245, [R4.64] ;  /* 0x0000000e04f5d981 */ /* 0x000524000c1e1900 */
[----:B------:R-:W-:Y:S04]  /*9fe0*/  IMAD R0, R0, c[0x0][0x1e0], RZ ;  /* 0x0000780000007a24 */ /* 0x000fe800078e02ff */
[C---:B------:R-:W-:Y:S02]  /*9ff0*/  IMAD R0, R7.reuse, c[0x0][0x1e4], R0 ;  /* 0x0000790007007a24 */ /* 0x040fe400078e0200 */
[----:B--2---:R-:W-:Y:S04]  /*a000*/  IMAD.WIDE.U32 R4, R7, c[0x0][0x1e0], RZ ;  /* 0x0000780007047a25 */ /* 0x004fe800078e00ff */
[----:B------:R-:W-:Y:S01]  /*a010*/  IMAD.IADD R5, R5, 0x1, R0 ;  /* 0x0000000105057824 */ /* 0x000fe200078e0200 */
[----:B----4-:R-:W-:Y:S03]  /*a020*/  SHF.R.S32.HI R2, RZ, 0x1f, R245 ;  /* 0x0000001fff027819 */ /* 0x010fe600000114f5 */
[C---:B------:R-:W-:Y:S04]  /*a030*/  IMAD.WIDE.U32 R4, R245.reuse, c[0x0][0x1f0], R4 ;  /* 0x00007c00f5047a25 */ /* 0x040fe800078e0004 */
[----:B------:R-:W-:Y:S01]  /*a040*/  IMAD R2, R2, c[0x0][0x1f0], RZ ;  /* 0x00007c0002027a24 */ /* 0x000fe200078e02ff */
[----:B------:R-:W-:Y:S03]  /*a050*/  IADD3 R0, P1, R4, UR22, RZ ;  /* 0x0000001604007c10 */ /* 0x000fe6000ff3e0ff */
[----:B------:R-:W-:Y:S01]  /*a060*/  IMAD R4, R245, c[0x0][0x1f4], R2 ;  /* 0x00007d00f5047a24 */ /* 0x000fe200078e0202 */
[C---:B------:R-:W-:Y:S04]  /*a070*/  LEA R2, P0, R0.reuse, c[0x0][0x1c8], 0x1 ;  /* 0x0000720000027a11 */ /* 0x040fe800078008ff */
[----:B------:R-:W-:Y:S01]  /*a080*/  IADD3.X R4, R5, UR20, R4, P1, !PT ;  /* 0x0000001405047c10 */ /* 0x000fe20008ffe404 */
[----:B------:R-:W2:Y:S03]  /*a090*/  SHFL.IDX PT, R6, R2, RZ, 0x181f ;  /* 0x00181fff02067589 */ /* 0x000ea600000e0000 */
[----:B------:R-:W-:Y:S01]  /*a0a0*/  LEA.HI.X R0, R0, c[0x0][0x1cc], R4, 0x1, P0 ;  /* 0x0000730000007a11 */ /* 0x000fe200000f0c04 */
[----:B------:R-:W-:Y:S04]  /*a0b0*/  SHFL.IDX PT, R12, R2, 0x2, 0x181f ;  /* 0x00581f00020c7f89 */ /* 0x000fe800000e0000 */
[----:B------:R-:W4:Y:S04]  /*a0c0*/  SHFL.IDX PT, R7, R0, RZ, 0x181f ;  /* 0x00181fff00077589 */ /* 0x000f2800000e0000 */
[----:B------:R-:W5:Y:S04]  /*a0d0*/  SHFL.IDX PT, R4, R2, 0x1, 0x181f ;  /* 0x00381f0002047f89 */ /* 0x000f6800000e0000 */
[----:B------:R-:W1:Y:S04]  /*a0e0*/  SHFL.IDX PT, R5, R0, 0x1, 0x181f ;  /* 0x00381f0000057f89 */ /* 0x000e6800000e0000 */
[----:B------:R-:W1:Y:S04]  /*a0f0*/  SHFL.IDX PT, R10, R2, 0x3, 0x181f ;  /* 0x00781f00020a7f89 */ /* 0x000e6800000e0000 */
[----:B------:R-:W1:Y:S01]  /*a100*/  SHFL.IDX PT, R9, R0, 0x2, 0x181f ;  /* 0x00581f0000097f89 */ /* 0x000e6200000e0000 */
[-C--:B--2---:R-:W-:Y:S03]  /*a110*/  IADD3 R6, P1, R6, R242.reuse, RZ ;  /* 0x000000f206067210 */ /* 0x084fe60007f3e0ff */
[----:B------:R-:W2:Y:S04]  /*a120*/  SHFL.IDX PT, R8, R2, 0x4, 0x181f ;  /* 0x00981f0002087f89 */ /* 0x000ea800000e0000 */
[----:B------:R-:W2:Y:S01]  /*a130*/  SHFL.IDX PT, R11, R2, 0x5, 0x181f ;  /* 0x00b81f00020b7f89 */ /* 0x000ea200000e0000 */
[--C-:B----4-:R-:W-:Y:S03]  /*a140*/  IMAD.X R7, R7, 0x1, R241.reuse, P1 ;  /* 0x0000000107077824 */ /* 0x110fe600008e06f1 */
[----:B------:R-:W4:Y:S01]  /*a150*/  SHFL.IDX PT, R16, R0, 0x3, 0x181f ;  /* 0x00781f0000107f89 */ /* 0x000f2200000e0000 */
[-C--:B-----5:R-:W-:Y:S03]  /*a160*/  IADD3 R4, P0, R4, R242.reuse, RZ ;  /* 0x000000f204047210 */ /* 0x0a0fe60007f1e0ff */
[----:B---3--:R3:W-:Y:S02]  /*a170*/  LDGSTS.E.BYPASS.LTC128B.128 [R19+0x3900], [R6.64], !P4 ;  /* 0x0390000006137fae */ /* 0x0087e4000e101d4e */
[--C-:B-1----:R-:W-:Y:S01]  /*a180*/  IMAD.X R5, R5, 0x1, R241.reuse, P0 ;  /* 0x0000000105057824 */ /* 0x102fe200000e06f1 */
[-C--:B------:R-:W-:Y:S01]  /*a190*/  IADD3 R12, P0, R12, R242.reuse, RZ ;  /* 0x000000f20c0c7210 */ /* 0x080fe20007f1e0ff */
[----:B------:R-:W1:Y:S01]  /*a1a0*/  SHFL.IDX PT, R15, R0, 0x4, 0x181f ;  /* 0x00981f00000f7f89 */ /* 0x000e6200000e0000 */
[-C--:B------:R-:W-:Y:S03]  /*a1b0*/  IADD3 R10, P3, R10, R242.reuse, RZ ;  /* 0x000000f20a0a7210 */ /* 0x080fe60007f7e0ff */
[----:B------:R5:W-:Y:S01]  /*a1c0*/  LDGSTS.E.BYPASS.LTC128B.128 [R19+0x4100], [R4.64], !P4 ;  /* 0x0410000004137fae */ /* 0x000be2000e101d4e */
[--C-:B------:R-:W-:Y:S03]  /*a1d0*/  IMAD.X R13, R9, 0x1, R241.reuse, P0 ;  /* 0x00000001090d7824 */ /* 0x100fe600000e06f1 */
[----:B------:R-:W5:Y:S01]  /*a1e0*/  SHFL.IDX PT, R2, R2, 0x6, 0x181f ;  /* 0x00d81f0002027f89 */ /* 0x000f6200000e0000 */
[-C--:B--2---:R-:W-:Y:S03]  /*a1f0*/  IADD3 R8, P2, R8, R242.reuse, RZ ;  /* 0x000000f208087210 */ /* 0x084fe60007f5e0ff */
[----:B------:R-:W2:Y:S04]  /*a200*/  SHFL.IDX PT, R14, R0, 0x5, 0x181f ;  /* 0x00b81f00000e7f89 */ /* 0x000ea800000e0000 */
[----:B------:R-:W2:Y:S04]  /*a210*/  SHFL.IDX PT, R0, R0, 0x6, 0x181f ;  /* 0x00d81f0000007f89 */ /* 0x000ea800000e0000 */
[----:B------:R2:W-:Y:S01]  /*a220*/  LDGSTS.E.BYPASS.LTC128B.128 [R19+0x4900], [R12.64], !P4 ;  /* 0x049000000c137fae */ /* 0x0005e2000e101d4e */
[-C--:B---3--:R-:W-:Y:S01]  /*a230*/  IADD3 R6, P1, R11, R242.reuse, RZ ;  /* 0x000000f20b067210 */ /* 0x088fe20007f3e0ff */
[--C-:B----4-:R-:W-:Y:S02]  /*a240*/  IMAD.X R11, R16, 0x1, R241.reuse, P3 ;  /* 0x00000001100b7824 */ /* 0x110fe400018e06f1 */
[--C-:B-1----:R-:W-:Y:S03]  /*a250*/  IMAD.X R9, R15, 0x1, R241.reuse, P2 ;  /* 0x000000010f097824 */ /* 0x102fe600010e06f1 */
[----:B------:R1:W-:Y:S01]  /*a260*/  LDGSTS.E.BYPASS.LTC128B.128 [R19+0x5100], [R10.64], !P4 ;  /* 0x051000000a137fae */ /* 0x0003e2000e101d4e */
[----:B-----5:R-:W-:Y:S03]  /*a270*/  IADD3 R4, P0, R2, R242, RZ ;  /* 0x000000f202047210 */ /* 0x020fe60007f1e0ff */
[----:B------:R1:W-:Y:S01]  /*a280*/  LDGSTS.E.BYPASS.LTC128B.128 [R19+0x5900], [R8.64], !P4 ;  /* 0x0590000008137fae */ /* 0x0003e2000e101d4e */
[--C-:B--2---:R-:W-:Y:S02]  /*a290*/  IMAD.X R7, R14, 0x1, R241.reuse, P1 ;  /* 0x000000010e077824 */ /* 0x104fe400008e06f1 */
[----:B------:R-:W-:Y:S03]  /*a2a0*/  IMAD.X R5, R0, 0x1, R241, P0 ;  /* 0x0000000100057824 */ /* 0x000fe600000e06f1 */
[----:B------:R1:W-:Y:S04]  /*a2b0*/  LDGSTS.E.BYPASS.LTC128B.128 [R19+0x6100], [R6.64], !P4 ;  /* 0x0610000006137fae */ /* 0x0003e8000e101d4e */
[----:B------:R1:W-:Y:S02]  /*a2c0*/  LDGSTS.E.BYPASS.LTC128B.128 [R19+0x6900], [R4.64], !P4 ;  /* 0x0690000004137fae */ /* 0x0003e4000e101d4e */
.L_x_661:
[----:B-1234-:R-:W2:Y:S01]  /*a2d0*/  LDL.LU R4, [R1] ;  /* 0x0000000001047983 */ /* 0x01eea20000300800 */
[----:B------:R-:W-:Y:S01]  /*a2e0*/  PLOP3.LUT P0, PT, PT, PT, UP1, 0x80, 0x0 ;  /* 0x000000000000781c */ /* 0x000fe20003f0f018 */
[----:B------:R-:W-:Y:S01]  /*a2f0*/  UIMAD UR5, UR6, -0x70, URZ ;  /* 0xffffff90060578a4 */ /* 0x000fe2000f8e023f */
[----:B------:R-:W-:Y:S01]  /*a300*/  IMAD.U32 R5, RZ, RZ, UR12 ;  /* 0x0000000cff057e24 */ /* 0x000fe2000f8e00ff */
[----:B------:R-:W3:Y:S01]  /*a310*/  LDL.LU R0, [R1+0x4] ;  /* 0x0000040001007983 */ /* 0x000ee20000300800 */
[----:B------:R-:W-:Y:S02]  /*a320*/  UISETP.GT.AND UP0, UPT, UR6, UR4, UPT ;  /* 0x000000040600728c */ /* 0x000fe4000bf04270 */
[----:B------:R-:W-:Y:S01]  /*a330*/  UIADD3 UR6, UR6, -0x1, URZ ;  /* 0xffffffff06067890 */ /* 0x000fe2000fffe03f */
[----:B------:R-:W4:Y:S04]  /*a340*/  LDL R2, [R1+0x1c] ;  /* 0x00001c0001027983 */ /* 0x000f280000100800 */
[----:B------:R-:W4:Y:S04]  /*a350*/  LDL R10, [R1+0x24] ;  /* 0x00002400010a7983 */ /* 0x000f280000100800 */
[----:B------:R-:W-:Y:S04]  /*a360*/  STL [R1+0x74], R242 ;  /* 0x000074f201007387 */ /* 0x000fe80000100800 */
        /* <DEDUP_REMOVED lines=15> */
[----:B------:R-:W0:Y:S01]  /*a460*/  LDGDEPBAR ;  /* 0x00000000000079af */ /* 0x000e220000000000 */
[----:B--2---:R-:W-:Y:S02]  /*a470*/  IMAD.MOV.U32 R9, RZ, RZ, R4 ;  /* 0x000000ffff097224 */ /* 0x004fe400078e0004 */
[----:B---3--:R-:W-:Y:S05]  /*a480*/  IMAD.MOV.U32 R8, RZ, RZ, R0 ;  /* 0x000000ffff087224 */ /* 0x008fea00078e0000 */
[----:B------:R1:W4:Y:S01]  /*a490*/  LDL R0, [R1+0x20] ;  /* 0x0000200001007983 */ /* 0x0003220000100800 */
[----:B------:R-:W-:Y:S04]  /*a4a0*/  IMAD.MOV.U32 R13, RZ, RZ, R8 ;  /* 0x000000ffff0d7224 */ /* 0x000fe800078e0008 */
[----:B------:R-:W-:Y:S02]  /*a4b0*/  IMAD.MOV.U32 R48, RZ, RZ, R13 ;  /* 0x000000ffff307224 */ /* 0x000fe400078e000d */
[----:B----4-:R-:W-:Y:S05]  /*a4c0*/  @P0 IMAD.MOV.U32 R0, RZ, RZ, R2 ;  /* 0x000000ffff000224 */ /* 0x010fea00078e0002 */
[----:B------:R-:W-:Y:S08]  /*a4d0*/  SHFL.IDX PT, R2, R0, 0x1, 0x1c1f ;  /* 0x003c1f0000027f89 */ /* 0x000ff000000e0000 */
[----:B------:R-:W2:Y:S08]  /*a4e0*/  SHFL.IDX PT, R4, R0, RZ, 0x1c1f ;  /* 0x001c1fff00047589 */ /* 0x000eb000000e0000 */
[----:B------:R-:W3:Y:S08]  /*a4f0*/  SHFL.IDX PT, R7, R0, 0x2, 0x1c1f ;  /* 0x005c1f0000077f89 */ /* 0x000ef000000e0000 */
[----:B------:R4:W1:Y:S02]  /*a500*/  SHFL.IDX PT, R6, R0, 0x3, 0x1c1f ;  /* 0x007c1f0000067f89 */ /* 0x00086400000e0000 */
[----:B----4-:R-:W-:Y:S05]  /*a510*/  IMAD.U32 R0, RZ, RZ, UR5 ;  /* 0x00000005ff007e24 */ /* 0x010fea000f8e00ff */
[----:B------:R-:W-:Y:S01]  /*a520*/  IADD3 R0, -R10, 0x1, R0 ;  /* 0x000000010a007810 */ /* 0x000fe20007ffe100 */
[----:B------:R-:W-:Y:S03]  /*a530*/  IMAD.MOV.U32 R10, RZ, RZ, R9 ;  /* 0x000000ffff0a7224 */ /* 0x000fe600078e0009 */
[----:B------:R-:W-:Y:S05]  /*a540*/  IADD3 R5, -R5, UR7, R0 ;  /* 0x0000000705057c10 */ /* 0x000fea000fffe100 */
[C---:B--2---:R-:W-:Y:S02]  /*a550*/  IMAD.IADD R4, R5.reuse, 0x1, R4 ;  /* 0x0000000105047824 */ /* 0x044fe400078e0204 */
[C---:B------:R-:W-:Y:S02]  /*a560*/  IMAD.IADD R2, R5.reuse, 0x1, R2 ;  /* 0x0000000105027824 */ /* 0x040fe400078e0202 */
[C---:B---3--:R-:W-:Y:S01]  /*a570*/  IMAD.IADD R0, R5.reuse, 0x1, R7 ;  /* 0x0000000105007824 */ /* 0x048fe200078e0207 */
[C---:B------:R-:W-:Y:S01]  /*a580*/  ISETP.GT.AND P3, PT, R4.reuse, RZ, PT ;  /* 0x000000ff0400720c */ /* 0x040fe20003f64270 */
[----:B-1----:R-:W-:Y:S01]  /*a590*/  IMAD.IADD R5, R5, 0x1, R6 ;  /* 0x0000000105057824 */ /* 0x002fe200078e0206 */
[C---:B------:R-:W-:Y:S02]  /*a5a0*/  ISETP.GT.AND P6, PT, R4.reuse, 0x1, PT ;  /* 0x000000010400780c */ /* 0x040fe40003fc4270 */
[----:B------:R-:W-:Y:S02]  /*a5b0*/  FSEL R9, R193, -INF , P3 ;  /* 0xff800000c1097808 */ /* 0x000fe40001800000 */
[----:B------:R-:W-:Y:S02]  /*a5c0*/  ISETP.GT.AND P2, PT, R4, 0x8, PT ;  /* 0x000000080400780c */ /* 0x000fe40003f44270 */
[----:B------:R-:W-:Y:S02]  /*a5d0*/  FSEL R19, R192, -INF , P6 ;  /* 0xff800000c0137808 */ /* 0x000fe40003000000 */
[----:B------:R-:W-:Y:S02]  /*a5e0*/  FMNMX.FTZ R6, R9, R3, !PT ;  /* 0x0000000309067209 */ /* 0x000fe40007810000 */
[----:B------:R-:W-:Y:S02]  /*a5f0*/  FSEL R23, R187, -INF , P2 ;  /* 0xff800000bb177808 */ /* 0x000fe40001000000 */
[----:B------:R-:W-:Y:S02]  /*a600*/  FMNMX.FTZ R6, R19, R6, !PT ;  /* 0x0000000613067209 */ /* 0x000fe40007810000 */
[C---:B------:R-:W-:Y:S02]  /*a610*/  ISETP.GT.AND P1, PT, R4.reuse, 0x9, PT ;  /* 0x000000090400780c */ /* 0x040fe40003f24270 */
[----:B------:R-:W-:Y:S02]  /*a620*/  FMNMX.FTZ R6, R23, R6, !PT ;  /* 0x0000000617067209 */ /* 0x000fe40007810000 */
[----:B------:R-:W-:Y:S02]  /*a630*/  ISETP.GT.AND P0, PT, R4, 0x10, PT ;  /* 0x000000100400780c */ /* 0x000fe40003f04270 */
[----:B------:R-:W-:Y:S02]  /*a640*/  FSEL R28, R186, -INF , P1 ;  /* 0xff800000ba1c7808 */ /* 0x000fe40000800000 */
[----:B------:R-:W-:Y:S02]  /*a650*/  FSEL R39, R184, -INF , P0 ;  /* 0xff800000b8277808 */ /* 0x000fe40000000000 */
[----:B------:R-:W-:Y:S02]  /*a660*/  FMNMX.FTZ R6, R28, R6, !PT ;  /* 0x000000061c067209 */ /* 0x000fe40007810000 */
[----:B------:R-:W-:Y:S02]  /*a670*/  ISETP.GT.AND P3, PT, R4, 0x11, PT ;  /* 0x000000110400780c */ /* 0x000fe40003f64270 */
[----:B------:R-:W-:Y:S02]  /*a680*/  FMNMX.FTZ R6, R39, R6, !PT ;  /* 0x0000000627067209 */ /* 0x000fe40007810000 */
[----:B------:R-:W-:Y:S02]  /*a690*/  FSEL R40, R20, -INF , P3 ;  /* 0xff80000014287808 */ /* 0x000fe40001800000 */
[C---:B------:R-:W-:Y:S02]  /*a6a0*/  ISETP.GT.AND P6, PT, R4.reuse, 0x18, PT ;  /* 0x000000180400780c */ /* 0x040fe40003fc4270 */
[----:B------:R-:W-:Y:S02]  /*a6b0*/  ISETP.GT.AND P2, PT, R4, 0x19, PT ;  /* 0x000000190400780c */ /* 0x000fe40003f44270 */
[----:B------:R-:W-:Y:S02]  /*a6c0*/  FSEL R41, R32, -INF , P6 ;  /* 0xff80000020297808 */ /* 0x000fe40003000000 */
[----:B------:R-:W-:Y:S02]  /*a6d0*/  FMNMX.FTZ R6, R40, R6, !PT ;  /* 0x0000000628067209 */ /* 0x000fe40007810000 */
[----:B------:R-:W-:Y:S02]  /*a6e0*/  ISETP.GT.AND P1, PT, R4, 0x20, PT ;  /* 0x000000200400780c */ /* 0x000fe40003f24270 */
[----:B------:R-:W-:Y:S02]  /*a6f0*/  FSEL R42, R33, -INF , P2 ;  /* 0xff800000212a7808 */ /* 0x000fe40001000000 */
[----:B------:R-:W-:Y:S02]  /*a700*/  FMNMX.FTZ R6, R41, R6, !PT ;  /* 0x0000000629067209 */ /* 0x000fe40007810000 */
[----:B------:R-:W-:Y:S02]  /*a710*/  FSEL R43, R36, -INF , P1 ;  /* 0xff800000242b7808 */ /* 0x000fe40000800000 */
[C---:B------:R-:W-:Y:S02]  /*a720*/  ISETP.GT.AND P0, PT, R4.reuse, 0x21, PT ;  /* 0x000000210400780c */ /* 0x040fe40003f04270 */
[C---:B------:R-:W-:Y:S02]  /*a730*/  ISETP.GT.AND P3, PT, R4.reuse, 0x28, PT ;  /* 0x000000280400780c */ /* 0x040fe40003f64270 */
[C---:B------:R-:W-:Y:S02]  /*a740*/  ISETP.GT.AND P6, PT, R4.reuse, 0x29, PT ;  /* 0x000000290400780c */ /* 0x040fe40003fc4270 */
[----:B------:R-:W-:Y:S02]  /*a750*/  ISETP.GT.AND P2, PT, R4, 0x30, PT ;  /* 0x000000300400780c */ /* 0x000fe40003f44270 */
[----:B------:R-:W-:Y:S02]  /*a760*/  FMNMX.FTZ R6, R42, R6, !PT ;  /* 0x000000062a067209 */ /* 0x000fe40007810000 */
        /* <DEDUP_REMOVED lines=9> */
[----:B------:R-:W-:Y:S02]  /*a800*/  FMNMX.FTZ R6, R43, R6, !PT ;  /* 0x000000062b067209 */ /* 0x000fe40007810000 */
[----:B------:R-:W-:Y:S02]  /*a810*/  FSEL R86, R17, -INF , P1 ;  /* 0xff80000011567808 */ /* 0x000fe40000800000 */
[----:B------:R-:W-:Y:S02]  /*a820*/  FSEL R88, R64, -INF , P0 ;  /* 0xff80000040587808 */ /* 0x000fe40000000000 */
[----:B------:R-:W-:Y:S02]  /*a830*/  FSEL R89, R65, -INF , P3 ;  /* 0xff80000041597808 */ /* 0x000fe40001800000 */
[----:B------:R-:W-:Y:S02]  /*a840*/  FSEL R186, R68, -INF , P6 ;  /* 0xff80000044ba7808 */ /* 0x000fe40003000000 */
[C---:B------:R-:W-:Y:S02]  /*a850*/  ISETP.GT.AND P1, PT, R4.reuse, 0x48, PT ;  /* 0x000000480400780c */ /* 0x040fe40003f24270 */
[C---:B------:R-:W-:Y:S02]  /*a860*/  ISETP.GT.AND P0, PT, R4.reuse, 0x49, PT ;  /* 0x000000490400780c */ /* 0x040fe40003f04270 */
[C---:B------:R-:W-:Y:S02]  /*a870*/  ISETP.GT.AND P3, PT, R4.reuse, 0x50, PT ;  /* 0x000000500400780c */ /* 0x040fe40003f64270 */
[C---:B------:R-:W-:Y:S02]  /*a880*/  ISETP.GT.AND P6, PT, R4.reuse, 0x51, PT ;  /* 0x000000510400780c */ /* 0x040fe40003fc4270 */
[----:B------:R-:W-:Y:S02]  /*a890*/  FSEL R187, R69, -INF , P2 ;  /* 0xff80000045bb7808 */ /* 0x000fe40001000000 */
[----:B------:R-:W-:Y:S02]  /*a8a0*/  ISETP.GT.AND P2, PT, R4, 0x58, PT ;  /* 0x000000580400780c */ /* 0x000fe40003f44270 */
[----:B------:R-:W-:Y:S02]  /*a8b0*/  FMNMX.FTZ R6, R44, R6, !PT ;  /* 0x000000062c067209 */ /* 0x000fe40007810000 */
[----:B------:R-:W-:Y:S02]  /*a8c0*/  FSEL R192, R80, -INF , P1 ;  /* 0xff80000050c07808 */ /* 0x000fe40000800000 */
[----:B------:R-:W-:Y:S02]  /*a8d0*/  FSEL R193, R81, -INF , P0 ;  /* 0xff80000051c17808 */ /* 0x000fe40000000000 */
[----:B------:R-:W-:Y:S02]  /*a8e0*/  FSEL R205, R84, -INF , P3 ;  /* 0xff80000054cd7808 */ /* 0x000fe40001800000 */
[----:B------:R-:W-:Y:S02]  /*a8f0*/  FSEL R14, R85, -INF , P6 ;  /* 0xff800000550e7808 */ /* 0x000fe40003000000 */
[----:B------:R-:W-:Y:S02]  /*a900*/  ISETP.GT.AND P6, PT, R4, 0x68, PT ;  /* 0x000000680400780c */ /* 0x000fe40003fc4270 */
[----:B------:R-:W-:Y:S02]  /*a910*/  FSEL R8, R96, -INF , P2 ;  /* 0xff80000060087808 */ /* 0x000fe40001000000 */
[C---:B------:R-:W-:Y:S02]  /*a920*/  ISETP.GT.AND P2, PT, R4.reuse, 0x69, PT ;  /* 0x000000690400780c */ /* 0x040fe40003f44270 */
[C---:B------:R-:W-:Y:S02]  /*a930*/  ISETP.GT.AND P1, PT, R4.reuse, 0x59, PT ;  /* 0x000000590400780c */ /* 0x040fe40003f24270 */
[C---:B------:R-:W-:Y:S02]  /*a940*/  ISETP.GT.AND P0, PT, R4.reuse, 0x60, PT ;  /* 0x000000600400780c */ /* 0x040fe40003f04270 */
[----:B------:R-:W-:Y:S02]  /*a950*/  ISETP.GT.AND P3, PT, R4, 0x61, PT ;  /* 0x000000610400780c */ /* 0x000fe40003f64270 */
[----:B------:R-:W-:Y:S02]  /*a960*/  FMNMX.FTZ R4, R45, R6, !PT ;  /* 0x000000062d047209 */ /* 0x000fe40007810000 */
[----:B------:R-:W-:Y:S02]  /*a970*/  FSEL R57, R97, -INF , P1 ;  /* 0xff80000061397808 */ /* 0x000fe40000800000 */
[----:B------:R-:W-:Y:S02]  /*a980*/  FMNMX.FTZ R4, R47, R4, !PT ;  /* 0x000000042f047209 */ /* 0x000fe40007810000 */
[----:B------:R-:W-:Y:S02]  /*a990*/  ISETP.GT.AND P1, PT, R2, RZ, PT ;  /* 0x000000ff0200720c */ /* 0x000fe40003f24270 */
[----:B------:R-:W-:Y:S02]  /*a9a0*/  FMNMX.FTZ R4, R62, R4, !PT ;  /* 0x000000043e047209 */ /* 0x000fe40007810000 */
[----:B------:R-:W-:Y:S02]  /*a9b0*/  FSEL R12, R100, -INF , P0 ;  /* 0xff800000640c7808 */ /* 0x000fe40000000000 */
[----:B------:R-:W-:Y:S02]  /*a9c0*/  FMNMX.FTZ R4, R86, R4, !PT ;  /* 0x0000000456047209 */ /* 0x000fe40007810000 */
[C---:B------:R-:W-:Y:S02]  /*a9d0*/  ISETP.GT.AND P0, PT, R2.reuse, 0x1, PT ;  /* 0x000000010200780c */ /* 0x040fe40003f04270 */
[----:B------:R-:W-:Y:S02]  /*a9e0*/  FSEL R15, R101, -INF , P3 ;  /* 0xff800000650f7808 */ /* 0x000fe40001800000 */
[----:B------:R-:W-:Y:S02]  /*a9f0*/  ISETP.GT.AND P3, PT, R2, 0x8, PT ;  /* 0x000000080200780c */ /* 0x000fe40003f64270 */
[----:B------:R-:W-:Y:S02]  /*aa00*/  FMNMX.FTZ R4, R88, R4, !PT ;  /* 0x0000000458047209 */ /* 0x000fe40007810000 */
[----:B------:R-:W-:Y:S02]  /*aa10*/  FSEL R80, R113, -INF , P2 ;  /* 0xff80000071507808 */ /* 0x000fe40001000000 */
[----:B------:R-:W-:Y:S02]  /*aa20*/  FSEL R20, R217, -INF , P3 ;  /* 0xff800000d9147808 */ /* 0x000fe40001800000 */
[C---:B------:R-:W-:Y:S02]  /*aa30*/  ISETP.GT.AND P2, PT, R2.reuse, 0x10, PT ;  /* 0x000000100200780c */ /* 0x040fe40003f44270 */
[----:B------:R-:W-:Y:S02]  /*aa40*/  ISETP.GT.AND P3, PT, R2, 0x19, PT ;  /* 0x000000190200780c */ /* 0x000fe40003f64270 */
[----:B------:R-:W-:Y:S02]  /*aa50*/  FSEL R11, R222, -INF , P1 ;  /* 0xff800000de0b7808 */ /* 0x000fe40000800000 */
[C---:B------:R-:W-:Y:S02]  /*aa60*/  ISETP.GT.AND P1, PT, R2.reuse, 0x11, PT ;  /* 0x000000110200780c */ /* 0x040fe40003f24270 */
[----:B------:R-:W-:Y:S02]  /*aa70*/  FSEL R18, R221, -INF , P0 ;  /* 0xff800000dd127808 */ /* 0x000fe40000000000 */
[----:B------:R-:W-:Y:S02]  /*aa80*/  ISETP.GT.AND P0, PT, R2, 0x18, PT ;  /* 0x000000180200780c */ /* 0x000fe40003f04270 */
[----:B------:R-:W-:Y:S02]  /*aa90*/  FMNMX.FTZ R4, R89, R4, !PT ;  /* 0x0000000459047209 */ /* 0x000fe40007810000 */
[----:B------:R-:W-:Y:S02]  /*aaa0*/  FSEL R81, R112, -INF , P6 ;  /* 0xff80000070517808 */ /* 0x000fe40003000000 */
[----:B------:R-:W-:Y:S02]  /*aab0*/  FSEL R36, R27, -INF , P0 ;  /* 0xff8000001b247808 */ /* 0x000fe40000000000 */
[C---:B------:R-:W-:Y:S02]  /*aac0*/  ISETP.GT.AND P6, PT, R2.reuse, 0x9, PT ;  /* 0x000000090200780c */ /* 0x040fe40003fc4270 */
[C---:B------:R-:W-:Y:S02]  /*aad0*/  ISETP.GT.AND P0, PT, R2.reuse, 0x29, PT ;  /* 0x000000290200780c */ /* 0x040fe40003f04270 */
[----:B------:R-:W-:Y:S02]  /*aae0*/  FSEL R35, R35, -INF , P3 ;  /* 0xff80000023237808 */ /* 0x000fe40001800000 */
[C---:B------:R-:W-:Y:S02]  /*aaf0*/  ISETP.GT.AND P3, PT, R2.reuse, 0x30, PT ;  /* 0x000000300200780c */ /* 0x040fe40003f64270 */
[----:B------:R-:W-:Y:S02]  /*ab00*/  FSEL R33, R211, -INF , P2 ;  /* 0xff800000d3217808 */ /* 0x000fe40001000000 */
[----:B------:R-:W-:Y:S02]  /*ab10*/  ISETP.GT.AND P2, PT, R2, 0x21, PT ;  /* 0x000000210200780c */ /* 0x000fe40003f44270 */
[----:B------:R-:W-:Y:S01]  /*ab20*/  FSEL R34, R210, -INF , P1 ;  /* 0xff800000d2227808 */ /* 0x000fe20000800000 */
[----:B------:R-:W-:Y:S01]  /*ab30*/  IMAD.MOV.U32 R210, RZ, RZ, R14 ;  /* 0x000000ffffd27224 */ /* 0x000fe200078e000e */
[----:B------:R-:W-:Y:S01]  /*ab40*/  ISETP.GT.AND P1, PT, R2, 0x28, PT ;  /* 0x000000280200780c */ /* 0x000fe20003f24270 */
[----:B------:R-:W-:Y:S01]  /*ab50*/  IMAD.MOV.U32 R14, RZ, RZ, R10 ;  /* 0x000000ffff0e7224 */ /* 0x000fe200078e000a */
[----:B------:R-:W-:Y:S02]  /*ab60*/  FMNMX.FTZ R4, R186, R4, !PT ;  /* 0x00000004ba047209 */ /* 0x000fe40007810000 */
[----:B------:R-:W-:Y:S02]  /*ab70*/  FSEL R22, R214, -INF , P6 ;  /* 0xff800000d6167808 */ /* 0x000fe40003000000 */
[----:B------:R-:W-:Y:S02]  /*ab80*/  FSEL R37, R26, -INF , P2 ;  /* 0xff8000001a257808 */ /* 0x000fe40001000000 */
[C---:B------:R-:W-:Y:S02]  /*ab90*/  ISETP.GT.AND P6, PT, R2.reuse, 0x20, PT ;  /* 0x000000200200780c */ /* 0x040fe40003fc4270 */
[----:B------:R-:W-:Y:S02]  /*aba0*/  ISETP.GT.AND P2, PT, R2, 0x38, PT ;  /* 0x000000380200780c */ /* 0x000fe40003f44270 */
[----:B------:R-:W-:Y:S02]  /*abb0*/  FSEL R46, R46, -INF , P1 ;  /* 0xff8000002e2e7808 */ /* 0x000fe40000800000 */
[----:B------:R-:W-:Y:S02]  /*abc0*/  ISETP.GT.AND P1, PT, R2, 0x39, PT ;  /* 0x000000390200780c */ /* 0x000fe40003f24270 */
[----:B------:R-:W-:Y:S02]  /*abd0*/  FSEL R50, R50, -INF , P0 ;  /* 0xff80000032327808 */ /* 0x000fe40000000000 */
[----:B------:R-:W-:Y:S02]  /*abe0*/  ISETP.GT.AND P0, PT, R2, 0x40, PT ;  /* 0x000000400200780c */ /* 0x000fe40003f04270 */
[----:B------:R-:W-:Y:S02]  /*abf0*/  FSEL R61, R25, -INF , P3 ;  /* 0xff800000193d7808 */ /* 0x000fe40001800000 */
[----:B------:R-:W-:Y:S02]  /*ac00*/  ISETP.GT.AND P3, PT, R0, RZ, PT ;  /* 0x000000ff0000720c */ /* 0x000fe40003f64270 */
[----:B------:R-:W-:Y:S02]  /*ac10*/  FMNMX.FTZ R4, R187, R4, !PT ;  /* 0x00000004bb047209 */ /* 0x000fe40007810000 */
[----:B------:R-:W-:Y:S02]  /*ac20*/  FSEL R38, R38, -INF , P6 ;  /* 0xff80000026267808 */ /* 0x000fe40003000000 */
[----:B------:R-:W-:Y:S02]  /*ac30*/  FSEL R93, R66, -INF , P2 ;  /* 0xff800000425d7808 */ /* 0x000fe40001000000 */
[----:B------:R-:W-:Y:S02]  /*ac40*/  FSEL R94, R67, -INF , P1 ;  /* 0xff800000435e7808 */ /* 0x000fe40000800000 */
[C---:B------:R-:W-:Y:S02]  /*ac50*/  ISETP.GT.AND P6, PT, R2.reuse, 0x31, PT ;  /* 0x000000310200780c */ /* 0x040fe40003fc4270 */
[----:B------:R-:W-:Y:S02]  /*ac60*/  ISETP.GT.AND P1, PT, R2, 0x48, PT ;  /* 0x000000480200780c */ /* 0x000fe40003f24270 */
[----:B------:R-:W-:Y:S02]  /*ac70*/  FSEL R10, R250, -INF , P3 ;  /* 0xff800000fa0a7808 */ /* 0x000fe40001800000 */
[----:B------:R-:W-:Y:S02]  /*ac80*/  ISETP.GT.AND P3, PT, R2, 0x49, PT ;  /* 0x000000490200780c */ /* 0x000fe40003f64270 */
[----:B------:R-:W-:Y:S02]  /*ac90*/  ISETP.GT.AND P2, PT, R0, 0x1, PT ;  /* 0x000000010000780c */ /* 0x000fe40003f44270 */
[----:B------:R-:W-:Y:S02]  /*aca0*/  FSEL R112, R70, -INF , P0 ;  /* 0xff80000046707808 */ /* 0x000fe40000000000 */
[----:B------:R-:W-:Y:S02]  /*acb0*/  ISETP.GT.AND P0, PT, R0, 0x8, PT ;  /* 0x000000080000780c */ /* 0x000fe40003f04270 */
[----:B------:R-:W-:Y:S02]  /*acc0*/  FMNMX.FTZ R4, R192, R4, !PT ;  /* 0x00000004c0047209 */ /* 0x000fe40007810000 */
[----:B------:R-:W-:Y:S01]  /*acd0*/  FSEL R188, R82, -INF , P1 ;  /* 0xff80000052bc7808 */ /* 0x000fe20000800000 */
[----:B------:R-:W-:Y:S01]  /*ace0*/  IMAD.MOV.U32 R82, RZ, RZ, R15 ;  /* 0x000000ffff527224 */ /* 0x000fe200078e000f */
[----:B------:R-:W-:Y:S01]  /*acf0*/  FSEL R189, R83, -INF , P3 ;  /* 0xff80000053bd7808 */ /* 0x000fe20001800000 */
[----:B------:R-:W-:Y:S01]  /*ad00*/  IMAD.MOV.U32 R83, RZ, RZ, R12 ;  /* 0x000000ffff537224 */ /* 0x000fe200078e000c */
[----:B------:R-:W-:Y:S02]  /*ad10*/  FMNMX.FTZ R6, R11, R116, !PT ;  /* 0x000000740b067209 */ /* 0x000fe40007810000 */
[----:B------:R-:W-:Y:S02]  /*ad20*/  FSEL R63, R24, -INF , P6 ;  /* 0xff800000183f7808 */ /* 0x000fe40003000000 */
[C---:B------:R-:W-:Y:S02]  /*ad30*/  ISETP.GT.AND P6, PT, R2.reuse, 0x41, PT ;  /* 0x000000410200780c */ /* 0x040fe40003fc4270 */
[----:B------:R-:W-:Y:S02]  /*ad40*/  FSEL R13, R249, -INF , P2 ;  /* 0xff800000f90d7808 */ /* 0x000fe40001000000 */
[C---:B------:R-:W-:Y:S02]  /*ad50*/  ISETP.GT.AND P2, PT, R2.reuse, 0x50, PT ;  /* 0x000000500200780c */ /* 0x040fe40003f44270 */
[----:B------:R-:W-:Y:S02]  /*ad60*/  FSEL R16, R223, -INF , P0 ;  /* 0xff800000df107808 */ /* 0x000fe40000000000 */
[----:B------:R-:W-:Y:S02]  /*ad70*/  ISETP.GT.AND P0, PT, R2, 0x51, PT ;  /* 0x000000510200780c */ /* 0x000fe40003f04270 */
[C---:B------:R-:W-:Y:S02]  /*ad80*/  ISETP.GT.AND P3, PT, R0.reuse, 0x11, PT ;  /* 0x000000110000780c */ /* 0x040fe40003f64270 */
[----:B------:R-:W-:Y:S02]  /*ad90*/  ISETP.GT.AND P1, PT, R0, 0x10, PT ;  /* 0x000000100000780c */ /* 0x000fe40003f24270 */
[----:B------:R-:W-:Y:S02]  /*ada0*/  FMNMX.FTZ R4, R193, R4, !PT ;  /* 0x00000004c1047209 */ /* 0x000fe40007810000 */
[----:B------:R-:W-:Y:S02]  /*adb0*/  FSEL R214, R21, -INF , P2 ;  /* 0xff80000015d67808 */ /* 0x000fe40001000000 */
[----:B------:R-:W-:Y:S01]  /*adc0*/  FSEL R223, R87, -INF , P0 ;  /* 0xff80000057df7808 */ /* 0x000fe20000000000 */
[----:B------:R-:W-:Y:S01]  /*add0*/  IMAD.MOV.U32 R87, RZ, RZ, R8 ;  /* 0x000000ffff577224 */ /* 0x000fe200078e0008 */
[----:B------:R-:W-:Y:S02]  /*ade0*/  ISETP.GT.AND P0, PT, R2, 0x59, PT ;  /* 0x000000590200780c */ /* 0x000fe40003f04270 */
[----:B------:R-:W-:Y:S02]  /*adf0*/  FMNMX.FTZ R6, R18, R6, !PT ;  /* 0x0000000612067209 */ /* 0x000fe40007810000 */
[----:B------:R-:W-:Y:S02]  /*ae00*/  FSEL R184, R71, -INF , P6 ;  /* 0xff80000047b87808 */ /* 0x000fe40003000000 */
[----:B------:R-:W-:Y:S02]  /*ae10*/  ISETP.GT.AND P6, PT, R0, 0x9, PT ;  /* 0x000000090000780c */ /* 0x000fe40003fc4270 */
[----:B------:R-:W-:Y:S02]  /*ae20*/  ISETP.GT.AND P2, PT, R5, RZ, PT ;  /* 0x000000ff0500720c */ /* 0x000fe40003f44270 */
[----:B------:R-:W-:Y:S02]  /*ae30*/  FSEL R30, R220, -INF , P1 ;  /* 0xff800000dc1e7808 */ /* 0x000fe40000800000 */
[----:B------:R-:W-:Y:S02]  /*ae40*/  ISETP.GT.AND P1, PT, R0, 0x18, PT ;  /* 0x000000180000780c */ /* 0x000fe40003f24270 */
        /* <DEDUP_REMOVED lines=28> */
[----:B------:R-:W-:Y:S01]  /*b010*/  FSEL R249, R98, -INF , P6 ;  /* 0xff80000062f97808 */ /* 0x000fe20003000000 */
[----:B------:R-:W1:Y:S01]  /*b020*/  SHFL.BFLY PT, R7, R4, 0x2, 0x1f ;  /* 0x0c401f0004077f89 */ /* 0x000e6200000e0000 */
[----:B------:R-:W-:Y:S02]  /*b030*/  FMNMX.FTZ R2, R46, R2, !PT ;  /* 0x000000022e027209 */ /* 0x000fe40007810000 */
[----:B------:R-:W-:Y:S02]  /*b040*/  ISETP.GT.AND P6, PT, R0, 0x19, PT ;  /* 0x000000190000780c */ /* 0x000fe40003fc4270 */
[----:B------:R-:W-:Y:S02]  /*b050*/  FMNMX.FTZ R2, R50, R2, !PT ;  /* 0x0000000232027209 */ /* 0x000fe40007810000 */
[----:B------:R-:W-:Y:S02]  /*b060*/  FMNMX.FTZ R6, R14, R118, !PT ;  /* 0x000000760e067209 */ /* 0x000fe40007810000 */
[----:B------:R-:W-:Y:S02]  /*b070*/  FMNMX.FTZ R2, R61, R2, !PT ;  /* 0x000000023d027209 */ /* 0x000fe40007810000 */
[----:B------:R-:W-:Y:S02]  /*b080*/  FSEL R29, R29, -INF , P6 ;  /* 0xff8000001d1d7808 */ /* 0x000fe40003000000 */
[----:B------:R-:W-:Y:S02]  /*b090*/  FMNMX.FTZ R2, R63, R2, !PT ;  /* 0x000000023f027209 */ /* 0x000fe40007810000 */
[----:B------:R-:W-:Y:S02]  /*b0a0*/  ISETP.GT.AND P6, PT, R5, 0x8, PT ;  /* 0x000000080500780c */ /* 0x000fe40003fc4270 */
[----:B------:R-:W-:Y:S02]  /*b0b0*/  FMNMX.FTZ R2, R93, R2, !PT ;  /* 0x000000025d027209 */ /* 0x000fe40007810000 */
[----:B------:R-:W-:Y:S02]  /*b0c0*/  FMNMX.FTZ R6, R21, R6, !PT ;  /* 0x0000000615067209 */ /* 0x000fe40007810000 */
[----:B------:R-:W-:Y:S02]  /*b0d0*/  FSEL R222, R102, -INF , P2 ;  /* 0xff80000066de7808 */ /* 0x000fe40001000000 */
[----:B------:R-:W-:Y:S02]  /*b0e0*/  FSEL R15, R251, -INF , P6 ;  /* 0xff800000fb0f7808 */ /* 0x000fe40003000000 */
[----:B------:R-:W-:Y:S02]  /*b0f0*/  ISETP.GT.AND P6, PT, R5, 0x9, PT ;  /* 0x000000090500780c */ /* 0x000fe40003fc4270 */
[----:B------:R-:W-:Y:S02]  /*b100*/  ISETP.GT.AND P2, PT, R0, 0x20, PT ;  /* 0x000000200000780c */ /* 0x000fe40003f44270 */
[----:B------:R-:W-:Y:S02]  /*b110*/  FMNMX.FTZ R2, R94, R2, !PT ;  /* 0x000000025e027209 */ /* 0x000fe40007810000 */
[----:B-1----:R-:W-:Y:S02]  /*b120*/  FMNMX.FTZ R7, R7, R4, !PT ;  /* 0x0000000407077209 */ /* 0x002fe40007810000 */
[----:B------:R-:W-:Y:S02]  /*b130*/  FSEL R48, R209, -INF , P2 ;  /* 0xff800000d1307808 */ /* 0x000fe40001000000 */
[----:B------:R-:W-:Y:S02]  /*b140*/  FSEL R221, R103, -INF , P1 ;  /* 0xff80000067dd7808 */ /* 0x000fe40000800000 */
[----:B------:R-:W-:Y:S02]  /*b150*/  ISETP.GT.AND P1, PT, R5, 0x10, PT ;  /* 0x000000100500780c */ /* 0x000fe40003f24270 */
[----:B------:R-:W-:Y:S02]  /*b160*/  FSEL R12, R252, -INF , P6 ;  /* 0xff800000fc0c7808 */ /* 0x000fe40003000000 */
[----:B------:R-:W-:Y:S02]  /*b170*/  FMNMX.FTZ R4, R10, R117, !PT ;  /* 0x000000750a047209 */ /* 0x000fe40007810000 */
[----:B------:R-:W-:Y:S02]  /*b180*/  ISETP.GT.AND P2, PT, R0, 0x21, PT ;  /* 0x000000210000780c */ /* 0x000fe40003f44270 */
[----:B------:R-:W-:Y:S02]  /*b190*/  FMNMX.FTZ R6, R15, R6, !PT ;  /* 0x000000060f067209 */ /* 0x000fe40007810000 */
[----:B------:R-:W-:Y:S02]  /*b1a0*/  FMNMX.FTZ R2, R112, R2, !PT ;  /* 0x0000000270027209 */ /* 0x000fe40007810000 */
[----:B------:R-:W-:Y:S01]  /*b1b0*/  FSEL R51, R208, -INF , P2 ;  /* 0xff800000d0337808 */ /* 0x000fe20001000000 */
[----:B------:R-:W-:Y:S01]  /*b1c0*/  IMAD.MOV.U32 R208, RZ, RZ, R57 ;  /* 0x000000ffffd07224 */ /* 0x000fe200078e0039 */
[----:B------:R-:W-:Y:S02]  /*b1d0*/  ISETP.GT.AND P2, PT, R5, 0x11, PT ;  /* 0x000000110500780c */ /* 0x000fe40003f44270 */
[----:B------:R-:W-:Y:S02]  /*b1e0*/  FSEL R27, R246, -INF , P1 ;  /* 0xff800000f61b7808 */ /* 0x000fe40000800000 */
[----:B------:R-:W-:Y:S02]  /*b1f0*/  FMNMX.FTZ R4, R13, R4, !PT ;  /* 0x000000040d047209 */ /* 0x000fe40007810000 */
[----:B------:R-:W-:Y:S02]  /*b200*/  FMNMX.FTZ R6, R12, R6, !PT ;  /* 0x000000060c067209 */ /* 0x000fe40007810000 */
[----:B------:R-:W-:Y:S02]  /*b210*/  FMNMX.FTZ R2, R184, R2, !PT ;  /* 0x00000002b8027209 */ /* 0x000fe40007810000 */
[----:B------:R-:W-:Y:S02]  /*b220*/  ISETP.GT.AND P1, PT, R5, 0x18, PT ;  /* 0x000000180500780c */ /* 0x000fe40003f24270 */
[----:B------:R-:W-:Y:S02]  /*b230*/  FSEL R26, R247, -INF , P2 ;  /* 0xff800000f71a7808 */ /* 0x000fe40001000000 */
[----:B------:R-:W-:Y:S02]  /*b240*/  FMNMX.FTZ R4, R16, R4, !PT ;  /* 0x0000000410047209 */ /* 0x000fe40007810000 */
[----:B------:R-:W-:Y:S02]  /*b250*/  FMNMX.FTZ R6, R27, R6, !PT ;  /* 0x000000061b067209 */ /* 0x000fe40007810000 */
[----:B------:R-:W-:Y:S02]  /*b260*/  FMNMX.FTZ R2, R188, R2, !PT ;  /* 0x00000002bc027209 */ /* 0x000fe40007810000 */
[----:B------:R-:W-:Y:S02]  /*b270*/  FSEL R220, R114, -INF , P0 ;  /* 0xff80000072dc7808 */ /* 0x000fe40000000000 */
[----:B------:R-:W-:Y:S02]  /*b280*/  FSEL R219, R115, -INF , P3 ;  /* 0xff80000073db7808 */ /* 0x000fe40001800000 */
[C---:B------:R-:W-:Y:S02]  /*b290*/  ISETP.GT.AND P6, PT, R0.reuse, 0x28, PT ;  /* 0x000000280000780c */ /* 0x040fe40003fc4270 */
[----:B------:R-:W-:Y:S02]  /*b2a0*/  ISETP.GT.AND P3, PT, R5, 0x19, PT ;  /* 0x000000190500780c */ /* 0x000fe40003f64270 */
[----:B------:R-:W-:Y:S02]  /*b2b0*/  FSEL R25, R243, -INF , P1 ;  /* 0xff800000f3197808 */ /* 0x000fe40000800000 */
[----:B------:R-:W-:Y:S02]  /*b2c0*/  FMNMX.FTZ R4, R17, R4, !PT ;  /* 0x0000000411047209 */ /* 0x000fe40007810000 */
[----:B------:R-:W-:Y:S02]  /*b2d0*/  ISETP.GT.AND P0, PT, R0, 0x29, PT ;  /* 0x000000290000780c */ /* 0x000fe40003f04270 */
[----:B------:R-:W-:Y:S02]  /*b2e0*/  FMNMX.FTZ R6, R26, R6, !PT ;  /* 0x000000061a067209 */ /* 0x000fe40007810000 */
[----:B------:R-:W-:Y:S02]  /*b2f0*/  FMNMX.FTZ R2, R189, R2, !PT ;  /* 0x00000002bd027209 */ /* 0x000fe40007810000 */
[----:B------:R-:W-:Y:S02]  /*b300*/  FSEL R57, R201, -INF , P6 ;  /* 0xff800000c9397808 */ /* 0x000fe40003000000 */
[C---:B------:R-:W-:Y:S02]  /*b310*/  ISETP.GT.AND P6, PT, R0.reuse, 0x30, PT ;  /* 0x000000300000780c */ /* 0x040fe40003fc4270 */
[----:B------:R-:W-:Y:S02]  /*b320*/  ISETP.GT.AND P2, PT, R0, 0x31, PT ;  /* 0x000000310000780c */ /* 0x000fe40003f44270 */
[----:B------:R-:W-:Y:S02]  /*b330*/  FSEL R59, R203, -INF , P0 ;  /* 0xff800000cb3b7808 */ /* 0x000fe40000000000 */
        /* <DEDUP_REMOVED lines=14> */
[----:B------:R-:W-:Y:S02]  /*b420*/  ISETP.GT.AND P0, PT, R0, 0x40, PT ;  /* 0x000000400000780c */ /* 0x000fe40003f04270 */
[----:B------:R-:W-:Y:S02]  /*b430*/  FSEL R104, R56, -INF , P1 ;  /* 0xff80000038687808 */ /* 0x000fe40000800000 */
[----:B------:R-:W-:Y:S02]  /*b440*/  FMNMX.FTZ R4, R32, R4, !PT ;  /* 0x0000000420047209 */ /* 0x000fe40007810000 */
[C---:B------:R-:W-:Y:S02]  /*b450*/  ISETP.GT.AND P2, PT, R5.reuse, 0x28, PT ;  /* 0x000000280500780c */ /* 0x040fe40003f44270 */
[C---:B------:R-:W-:Y:S02]  /*b460*/  ISETP.GT.AND P1, PT, R5.reuse, 0x29, PT ;  /* 0x000000290500780c */ /* 0x040fe40003f24270 */
        /* <DEDUP_REMOVED lines=9> */
[----:B------:R-:W-:Y:S02]  /*b500*/  FSEL R58, R212, -INF , P2 ;  /* 0xff800000d43a7808 */ /* 0x000fe40001000000 */
[C---:B------:R-:W-:Y:S02]  /*b510*/  ISETP.GT.AND P2, PT, R0.reuse, 0x48, PT ;  /* 0x000000480000780c */ /* 0x040fe40003f44270 */
[----:B------:R-:W-:Y:S02]  /*b520*/  FSEL R60, R213, -INF , P1 ;  /* 0xff800000d53c7808 */ /* 0x000fe40000800000 */
[C---:B------:R-:W-:Y:S02]  /*b530*/  ISETP.GT.AND P1, PT, R0.reuse, 0x49, PT ;  /* 0x000000490000780c */ /* 0x040fe40003f24270 */
[----:B------:R-:W-:Y:S02]  /*b540*/  FSEL R185, R185, -INF , P6 ;  /* 0xff800000b9b97808 */ /* 0x000fe40003000000 */
[----:B------:R-:W-:Y:S02]  /*b550*/  ISETP.GT.AND P6, PT, R5, 0x38, PT ;  /* 0x000000380500780c */ /* 0x000fe40003fc4270 */
[----:B------:R-:W-:Y:S02]  /*b560*/  ISETP.GT.AND P3, PT, R0, 0x50, PT ;  /* 0x000000500000780c */ /* 0x000fe40003f64270 */
[----:B------:R-:W-:Y:S02]  /*b570*/  FMNMX.FTZ R4, R29, R4, !PT ;  /* 0x000000041d047209 */ /* 0x000fe40007810000 */
[----:B------:R-:W-:Y:S02]  /*b580*/  FMNMX.FTZ R6, R56, R6, !PT ;  /* 0x0000000638067209 */ /* 0x000fe40007810000 */
[----:B------:R-:W-:Y:S02]  /*b590*/  FMNMX.FTZ R2, R248, R2, !PT ;  /* 0x00000002f8027209 */ /* 0x000fe40007810000 */
[----:B------:R-:W-:Y:S02]  /*b5a0*/  FSEL R97, R199, -INF , P0 ;  /* 0xff800000c7617808 */ /* 0x000fe40000000000 */
[----:B------:R-:W-:Y:S02]  /*b5b0*/  FSEL R103, R200, -INF , P6 ;  /* 0xff800000c8677808 */ /* 0x000fe40003000000 */
[----:B------:R-:W-:Y:S02]  /*b5c0*/  FSEL R191, R73, -INF , P2 ;  /* 0xff80000049bf7808 */ /* 0x000fe40001000000 */
[----:B------:R-:W-:Y:S01]  /*b5d0*/  ISETP.GT.AND P2, PT, R5, 0x39, PT ;  /* 0x000000390500780c */ /* 0x000fe20003f44270 */
[----:B------:R-:W-:Y:S01]  /*b5e0*/  SHFL.BFLY PT, R73, R7, 0x1, 0x1f ;  /* 0x0c201f0007497f89 */ /* 0x000fe200000e0000 */
[----:B------:R-:W-:Y:S02]  /*b5f0*/  ISETP.GT.AND P0, PT, R0, 0x51, PT ;  /* 0x000000510000780c */ /* 0x000fe40003f04270 */
[----:B------:R-:W-:Y:S02]  /*b600*/  FSEL R190, R77, -INF , P1 ;  /* 0xff8000004dbe7808 */ /* 0x000fe40000800000 */
[C---:B------:R-:W-:Y:S02]  /*b610*/  ISETP.GT.AND P1, PT, R5.reuse, 0x40, PT ;  /* 0x000000400500780c */ /* 0x040fe40003f24270 */
[----:B------:R-:W-:Y:S02]  /*b620*/  FMNMX.FTZ R4, R48, R4, !PT ;  /* 0x0000000430047209 */ /* 0x000fe40007810000 */
[----:B------:R-:W-:Y:S02]  /*b630*/  ISETP.GT.AND P6, PT, R0, 0x58, PT ;  /* 0x000000580000780c */ /* 0x000fe40003fc4270 */
        /* <DEDUP_REMOVED lines=9> */
[----:B------:R-:W-:Y:S02]  /*b6d0*/  FSEL R207, R76, -INF , P0 ;  /* 0xff8000004ccf7808 */ /* 0x000fe40000000000 */
[C---:B------:R-:W-:Y:S02]  /*b6e0*/  ISETP.GT.AND P0, PT, R0.reuse, 0x60, PT ;  /* 0x000000600000780c */ /* 0x040fe40003f04270 */
[----:B------:R-:W-:Y:S02]  /*b6f0*/  FSEL R206, R75, -INF , P6 ;  /* 0xff8000004bce7808 */ /* 0x000fe40003000000 */
[----:B------:R-:W-:Y:S02]  /*b700*/  FSEL R111, R197, -INF , P3 ;  /* 0xff800000c56f7808 */ /* 0x000fe40001800000 */
[C---:B------:R-:W-:Y:S02]  /*b710*/  ISETP.GT.AND P6, PT, R0.reuse, 0x68, PT ;  /* 0x000000680000780c */ /* 0x040fe40003fc4270 */
        /* <DEDUP_REMOVED lines=20> */
[----:B------:R-:W-:Y:S02]  /*b860*/  ISETP.GT.AND P2, PT, R5, 0x49, PT ;  /* 0x000000490500780c */ /* 0x000fe40003f44270 */
[----:B------:R-:W-:Y:S02]  /*b870*/  FMNMX.FTZ R0, R111, R0, !PT ;  /* 0x000000006f007209 */ /* 0x000fe40007810000 */
[----:B------:R-:W-:Y:S02]  /*b880*/  FMNMX.FTZ R4, R115, R4, !PT ;  /* 0x0000000473047209 */ /* 0x000fe40007810000 */
[----:B------:R-:W-:Y:S02]  /*b890*/  FSEL R201, R52, -INF , P0 ;  /* 0xff80000034c97808 */ /* 0x000fe40000000000 */
[----:B------:R-:W-:Y:S02]  /*b8a0*/  FSEL R113, R79, -INF , P2 ;  /* 0xff8000004f717808 */ /* 0x000fe40001000000 */
[----:B------:R-:W-:Y:S02]  /*b8b0*/  FMNMX.FTZ R0, R114, R0, !PT ;  /* 0x0000000072007209 */ /* 0x000fe40007810000 */
[----:B------:R-:W-:Y:S02]  /*b8c0*/  ISETP.GT.AND P0, PT, R5, 0x50, PT ;  /* 0x000000500500780c */ /* 0x000fe40003f04270 */
[----:B------:R-:W-:Y:S02]  /*b8d0*/  FMNMX.FTZ R0, R113, R0, !PT ;  /* 0x0000000071007209 */ /* 0x000fe40007810000 */
[----:B------:R-:W-:Y:S02]  /*b8e0*/  FSEL R215, R90, -INF , P0 ;  /* 0xff8000005ad77808 */ /* 0x000fe40000000000 */
[----:B------:R-:W-:Y:S02]  /*b8f0*/  ISETP.GT.AND P2, PT, R5, 0x51, PT ;  /* 0x000000510500780c */ /* 0x000fe40003f44270 */
[----:B------:R-:W-:Y:S02]  /*b900*/  FMNMX.FTZ R4, R185, R4, !PT ;  /* 0x00000004b9047209 */ /* 0x000fe40007810000 */
[----:B------:R-:W-:Y:S02]  /*b910*/  FSEL R200, R53, -INF , P1 ;  /* 0xff80000035c87808 */ /* 0x000fe40000800000 */
[----:B------:R-:W-:Y:S02]  /*b920*/  FSEL R218, R91, -INF , P2 ;  /* 0xff8000005bda7808 */ /* 0x000fe40001000000 */
[----:B------:R-:W-:Y:S02]  /*b930*/  FMNMX.FTZ R0, R215, R0, !PT ;  /* 0x00000000d7007209 */ /* 0x000fe40007810000 */
[----:B------:R-:W-:Y:S02]  /*b940*/  ISETP.GT.AND P1, PT, R5, 0x58, PT ;  /* 0x000000580500780c */ /* 0x000fe40003f24270 */
[----:B------:R-:W-:Y:S02]  /*b950*/  FMNMX.FTZ R4, R191, R4, !PT ;  /* 0x00000004bf047209 */ /* 0x000fe40007810000 */
[----:B-1----:R-:W-:Y:S02]  /*b960*/  FMNMX.FTZ R2, R2, R8, !PT ;  /* 0x0000000802027209 */ /* 0x002fe40007810000 */
[C---:B------:R-:W-:Y:S02]  /*b970*/  ISETP.GT.AND P0, PT, R5.reuse, 0x59, PT ;  /* 0x000000590500780c */ /* 0x040fe40003f04270 */
[----:B------:R-:W-:Y:S01]  /*b980*/  FSEL R198, R108, -INF , P6 ;  /* 0xff8000006cc67808 */ /* 0x000fe20003000000 */
[----:B------:R-:W1:Y:S01]  /*b990*/  SHFL.BFLY PT, R72, R2, 0x1, 0x1f ;  /* 0x0c201f0002487f89 */ /* 0x000e6200000e0000 */
[----:B------:R-:W-:Y:S02]  /*b9a0*/  FSEL R108, R78, -INF , P1 ;  /* 0xff8000004e6c7808 */ /* 0x000fe40000800000 */
[----:B------:R-:W-:Y:S02]  /*b9b0*/  FMNMX.FTZ R0, R218, R0, !PT ;  /* 0x00000000da007209 */ /* 0x000fe40007810000 */
[----:B------:R-:W-:Y:S02]  /*b9c0*/  FMNMX.FTZ R4, R190, R4, !PT ;  /* 0x00000004be047209 */ /* 0x000fe40007810000 */
[----:B------:R-:W-:Y:S02]  /*b9d0*/  ISETP.GT.AND P1, PT, R5, 0x60, PT ;  /* 0x000000600500780c */ /* 0x000fe40003f24270 */
[----:B------:R-:W-:Y:S02]  /*b9e0*/  FSEL R252, R95, -INF , P0 ;  /* 0xff8000005ffc7808 */ /* 0x000fe40000000000 */
[----:B------:R-:W-:Y:S02]  /*b9f0*/  FMNMX.FTZ R0, R108, R0, !PT ;  /* 0x000000006c007209 */ /* 0x000fe40007810000 */
[----:B------:R-:W-:Y:S02]  /*ba00*/  FMNMX.FTZ R4, R209, R4, !PT ;  /* 0x00000004d1047209 */ /* 0x000fe40007810000 */
[----:B------:R-:W-:Y:S02]  /*ba10*/  FSEL R250, R54, -INF , P1 ;  /* 0xff80000036fa7808 */ /* 0x000fe40000800000 */
[----:B------:R-:W-:Y:S01]  /*ba20*/  FMNMX.FTZ R0, R252, R0, !PT ;  /* 0x00000000fc007209 */ /* 0x000fe20007810000 */
[----:B------:R-:W-:Y:S01]  /*ba30*/  LDSM.16.MT88.4 R52, [R225+0x100] ;  /* 0x00010000e134783b */ /* 0x000fe20000004200 */
[----:B------:R-:W-:Y:S02]  /*ba40*/  ISETP.GT.AND P0, PT, R5, 0x61, PT ;  /* 0x000000610500780c */ /* 0x000fe40003f04270 */
[----:B------:R-:W-:Y:S02]  /*ba50*/  FMNMX.FTZ R4, R207, R4, !PT ;  /* 0x00000004cf047209 */ /* 0x000fe40007810000 */
[----:B------:R-:W-:Y:S02]  /*ba60*/  FMNMX.FTZ R0, R250, R0, !PT ;  /* 0x00000000fa007209 */ /* 0x000fe40007810000 */
[----:B------:R-:W-:Y:S02]  /*ba70*/  FMNMX.FTZ R4, R206, R4, !PT ;  /* 0x00000004ce047209 */ /* 0x000fe40007810000 */
[----:B------:R-:W-:Y:S02]  /*ba80*/  ISETP.GT.AND P1, PT, R5, 0x68, PT ;  /* 0x000000680500780c */ /* 0x000fe40003f24270 */
[----:B------:R-:W-:Y:S02]  /*ba90*/  FSEL R246, R107, -INF , P0 ;  /* 0xff8000006bf67808 */ /* 0x000fe40000000000 */
[----:B------:R-:W-:Y:S02]  /*baa0*/  FMNMX.FTZ R4, R204, R4, !PT ;  /* 0x00000004cc047209 */ /* 0x000fe40007810000 */
[----:B------:R-:W-:Y:S02]  /*bab0*/  ISETP.GT.AND P0, PT, R5, 0x69, PT ;  /* 0x000000690500780c */ /* 0x000fe40003f04270 */
[----:B------:R-:W-:Y:S02]  /*bac0*/  FSEL R243, R110, -INF , P1 ;  /* 0xff8000006ef37808 */ /* 0x000fe40000800000 */
[----:B------:R-:W-:Y:S02]  /*bad0*/  FMNMX.FTZ R0, R246, R0, !PT ;  /* 0x00000000f6007209 */ /* 0x000fe40007810000 */
[----:B------:R-:W-:Y:S02]  /*bae0*/  FSEL R74, R74, -INF , P0 ;  /* 0xff8000004a4a7808 */ /* 0x000fe40000000000 */
[----:B------:R-:W-:Y:S02]  /*baf0*/  FMNMX.FTZ R4, R201, R4, !PT ;  /* 0x00000004c9047209 */ /* 0x000fe40007810000 */
[----:B------:R-:W-:Y:S02]  /*bb00*/  FMNMX.FTZ R0, R243, R0, !PT ;  /* 0x00000000f3007209 */ /* 0x000fe40007810000 */
[----:B------:R-:W-:Y:S02]  /*bb10*/  FMNMX.FTZ R4, R200, R4, !PT ;  /* 0x00000004c8047209 */ /* 0x000fe40007810000 */
[----:B------:R-:W-:Y:S02]  /*bb20*/  FMNMX.FTZ R0, R74, R0, !PT ;  /* 0x000000004a007209 */ /* 0x000fe40007810000 */
[----:B-1----:R-:W-:Y:S02]  /*bb30*/  FMNMX.FTZ R72, R2, R72, !PT ;  /* 0x0000004802487209 */ /* 0x002fe40007810000 */
[----:B------:R-:W-:Y:S01]  /*bb40*/  FSEL R199, R109, -INF , P3 ;  /* 0xff8000006dc77808 */ /* 0x000fe20001800000 */
[----:B------:R-:W1:Y:S01]  /*bb50*/  SHFL.BFLY PT, R2, R0, 0x2, 0x1f ;  /* 0x0c401f0000027f89 */ /* 0x000e6200000e0000 */
[----:B------:R-:W-:Y:S01]  /*bb60*/  FMNMX.FTZ R4, R198, R4, !PT ;  /* 0x00000004c6047209 */ /* 0x000fe20007810000 */
[C---:B------:R-:W-:Y:S01]  /*bb70*/  FMUL.FTZ R100, R72.reuse, c[0x0][0x2d0] ;  /* 0x0000b40048647a20 */ /* 0x040fe20000410000 */
[----:B------:R-:W-:Y:S02]  /*bb80*/  FMNMX.FTZ R73, R7, R73, !PT ;  /* 0x0000004907497209 */ /* 0x000fe40007810000 */
[----:B------:R-:W-:Y:S02]  /*bb90*/  FMNMX.FTZ R4, R199, R4, !PT ;  /* 0x00000004c7047209 */ /* 0x000fe40007810000 */
[----:B------:R-:W-:Y:S01]  /*bba0*/  FSETP.NEU.FTZ.AND P1, PT, R72, -INF , PT ;  /* 0xff8000004800780b */ /* 0x000fe20003f3d000 */
[C---:B------:R-:W-:Y:S01]  /*bbb0*/  FMUL.FTZ R75, R73.reuse, c[0x0][0x2d0] ;  /* 0x0000b400494b7a20 */ /* 0x040fe20000410000 */
[----:B------:R-:W-:Y:S01]  /*bbc0*/  FSETP.NEU.FTZ.AND P2, PT, R73, -INF , PT ;  /* 0xff8000004900780b */ /* 0x000fe20003f5d000 */
[----:B------:R-:W2:Y:S01]  /*bbd0*/  SHFL.BFLY PT, R7, R4, 0x2, 0x1f ;  /* 0x0c401f0004077f89 */ /* 0x000ea200000e0000 */
[----:B------:R-:W-:Y:S02]  /*bbe0*/  FSEL R100, R100, RZ, P1 ;  /* 0x000000ff64647208 */ /* 0x000fe40000800000 */
[----:B------:R-:W-:Y:S05]  /*bbf0*/  FSEL R75, R75, RZ, P2 ;  /* 0x000000ff4b4b7208 */ /* 0x000fea0001000000 */
[--C-:B------:R-:W-:Y:S02]  /*bc00*/  FFMA.FTZ R5, R19, c[0x0][0x2d0], -R75.reuse ;  /* 0x0000b40013057a23 */ /* 0x100fe4000001084b */
[--C-:B------:R-:W-:Y:S02]  /*bc10*/  FFMA.FTZ R6, R9, c[0x0][0x2d0], -R75.reuse ;  /* 0x0000b40009067a23 */ /* 0x100fe4000001084b */
[----:B------:R3:W-:Y:S01]  /*bc20*/  MUFU.EX2 R247, R5 ;  /* 0x0000000500f77308 */ /* 0x0007e20000000800 */
[----:B-1----:R-:W-:Y:S01]  /*bc30*/  FMNMX.FTZ R0, R0, R2, !PT ;  /* 0x0000000200007209 */ /* 0x002fe20007810000 */
[--C-:B------:R-:W-:Y:S08]  /*bc40*/  FFMA.FTZ R2, R20, c[0x0][0x2d0], -R100.reuse ;  /* 0x0000b40014027a23 */ /* 0x100ff00000010864 */
[----:B------:R1:W-:Y:S01]  /*bc50*/  MUFU.EX2 R240, R2 ;  /* 0x0000000200f07308 */ /* 0x0003e20000000800 */
[----:B--2---:R-:W-:Y:S01]  /*bc60*/  FMNMX.FTZ R4, R4, R7, !PT ;  /* 0x0000000704047209 */ /* 0x004fe20007810000 */
[--C-:B------:R-:W-:Y:S04]  /*bc70*/  FFMA.FTZ R7, R39, c[0x0][0x2d0], -R75.reuse ;  /* 0x0000b40027077a23 */ /* 0x100fe8000001084b */
[----:B------:R-:W2:Y:S04]  /*bc80*/  SHFL.BFLY PT, R71, R4, 0x1, 0x1f ;  /* 0x0c201f0004477f89 */ /* 0x000ea800000e0000 */
[----:B------:R4:W4:Y:S01]  /*bc90*/  MUFU.EX2 R251, R6 ;  /* 0x0000000600fb7308 */ /* 0x0009220000000800 */
[--C-:B---3--:R-:W-:Y:S09]  /*bca0*/  FFMA.FTZ R5, R23, c[0x0][0x2d0], -R75.reuse ;  /* 0x0000b40017057a23 */ /* 0x108ff2000001084b */
[----:B------:R3:W-:Y:S01]  /*bcb0*/  MUFU.EX2 R241, R5 ;  /* 0x0000000500f17308 */ /* 0x0007e20000000800 */
[----:B-1----:R-:W1:Y:S09]  /*bcc0*/  SHFL.BFLY PT, R2, R0, 0x1, 0x1f ;  /* 0x0c201f0000027f89 */ /* 0x002e7200000e0000 */
[----:B------:R-:W-:Y:S01]  /*bcd0*/  MUFU.EX2 R233, R7 ;  /* 0x0000000700e97308 */ /* 0x000fe20000000800 */
[----:B--2---:R-:W-:Y:S01]  /*bce0*/  FMNMX.FTZ R71, R4, R71, !PT ;  /* 0x0000004704477209 */ /* 0x004fe20007810000 */
[--C-:B------:R-:W-:Y:S02]  /*bcf0*/  FFMA.FTZ R4, R22, c[0x0][0x2d0], -R100.reuse ;  /* 0x0000b40016047a23 */ /* 0x100fe40000010864 */
[--C-:B----4-:R-:W-:Y:S01]  /*bd00*/  FFMA.FTZ R6, R40, c[0x0][0x2d0], -R75.reuse ;  /* 0x0000b40028067a23 */ /* 0x110fe2000001084b */
[C---:B------:R-:W-:Y:S01]  /*bd10*/  FSETP.NEU.FTZ.AND P0, PT, R71.reuse, -INF , PT ;  /* 0xff8000004700780b */ /* 0x040fe20003f1d000 */
[----:B------:R-:W-:Y:S01]  /*bd20*/  FMUL.FTZ R101, R71, c[0x0][0x2d0] ;  /* 0x0000b40047657a20 */ /* 0x000fe20000410000 */
[----:B------:R-:W-:Y:S03]  /*bd30*/  F2FP.BF16.PACK_AB R76, R247, R251 ;  /* 0x000000fbf74c723e */ /* 0x000fe600000010ff */
[----:B------:R-:W2:Y:S01]  /*bd40*/  MUFU.EX2 R236, R4 ;  /* 0x0000000400ec7308 */ /* 0x000ea20000000800 */
[----:B------:R-:W-:Y:S01]  /*bd50*/  FSEL R101, R101, RZ, P0 ;  /* 0x000000ff65657208 */ /* 0x000fe20000000000 */
[----:B---3--:R-:W-:Y:S01]  /*bd60*/  FFMA.FTZ R5, R28, c[0x0][0x2d0], -R75 ;  /* 0x0000b4001c057a23 */ /* 0x008fe2000001084b */
[----:B-1----:R-:W-:Y:S03]  /*bd70*/  FMNMX.FTZ R70, R2, R0, !PT ;  /* 0x0000000002467209 */ /* 0x002fe60007810000 */
[--C-:B------:R-:W-:Y:S04]  /*bd80*/  FFMA.FTZ R0, R16, c[0x0][0x2d0], -R101.reuse ;  /* 0x0000b40010007a23 */ /* 0x100fe80000010865 */
[----:B------:R1:W3:Y:S01]  /*bd90*/  MUFU.EX2 R237, R5 ;  /* 0x0000000500ed7308 */ /* 0x0002e20000000800 */
[--C-:B------:R-:W-:Y:S01]  /*bda0*/  FFMA.FTZ R2, R33, c[0x0][0x2d0], -R100.reuse ;  /* 0x0000b40021027a23 */ /* 0x100fe20000010864 */
[C---:B------:R-:W-:Y:S01]  /*bdb0*/  FSETP.NEU.FTZ.AND P3, PT, R70.reuse, -INF , PT ;  /* 0xff8000004600780b */ /* 0x040fe20003f7d000 */
[----:B------:R-:W-:Y:S05]  /*bdc0*/  FMUL.FTZ R102, R70, c[0x0][0x2d0] ;  /* 0x0000b40046667a20 */ /* 0x000fea0000410000 */
[----:B------:R-:W-:Y:S02]  /*bdd0*/  FSEL R102, R102, RZ, P3 ;  /* 0x000000ff66667208 */ /* 0x000fe40001800000 */
[----:B------:R4:W-:Y:S01]  /*bde0*/  MUFU.EX2 R239, R0 ;  /* 0x0000000000ef7308 */ /* 0x0009e20000000800 */
[----:B--2---:R-:W-:Y:S01]  /*bdf0*/  F2FP.BF16.PACK_AB R79, R236, R240 ;  /* 0x000000f0ec4f723e */ /* 0x004fe200000010ff */
[--C-:B------:R-:W-:Y:S08]  /*be00*/  FFMA.FTZ R4, R10, c[0x0][0x2d0], -R101.reuse ;  /* 0x0000b4000a047a23 */ /* 0x100ff00000010865 */
[----:B------:R2:W-:Y:S01]  /*be10*/  MUFU.EX2 R232, R2 ;  /* 0x0000000200e87308 */ /* 0x0005e20000000800 */
[--C-:B-1----:R-:W-:Y:S01]  /*be20*/  FFMA.FTZ R5, R11, c[0x0][0x2d0], -R100.reuse ;  /* 0x0000b4000b057a23 */ /* 0x102fe20000010864 */
[----:B---3--:R-:W-:Y:S08]  /*be30*/  F2FP.BF16.PACK_AB R78, R237, R241 ;  /* 0x000000f1ed4e723e */ /* 0x008ff000000010ff */
[----:B------:R1:W-:Y:S01]  /*be40*/  MUFU.EX2 R216, R5 ;  /* 0x0000000500d87308 */ /* 0x0003e20000000800 */
[----:B----4-:R-:W-:Y:S09]  /*be50*/  FFMA.FTZ R0, R17, c[0x0][0x2d0], -R101 ;  /* 0x0000b40011007a23 */ /* 0x010ff20000010865 */
[----:B------:R3:W4:Y:S01]  /*be60*/  MUFU.EX2 R235, R0 ;  /* 0x0000000000eb7308 */ /* 0x0007220000000800 */
[--C-:B--2---:R-:W-:Y:S09]  /*be70*/  FFMA.FTZ R2, R44, c[0x0][0x2d0], -R75.reuse ;  /* 0x0000b4002c027a23 */ /* 0x104ff2000001084b */
[----:B------:R2:W-:Y:S01]  /*be80*/  MUFU.EX2 R33, R2 ;  /* 0x0000000200217308 */ /* 0x0005e20000000800 */
[----:B-1----:R-:W-:Y:S09]  /*be90*/  FFMA.FTZ R5, R18, c[0x0][0x2d0], -R100 ;  /* 0x0000b40012057a23 */ /* 0x002ff20000010864 */
[----:B------:R1:W1:Y:S01]  /*bea0*/  MUFU.EX2 R244, R5 ;  /* 0x0000000500f47308 */ /* 0x0002620000000800 */
[--C-:B---3--:R-:W-:Y:S01]  /*beb0*/  FFMA.FTZ R0, R14, c[0x0][0x2d0], -R102.reuse ;  /* 0x0000b4000e007a23 */ /* 0x108fe20000010866 */
[----:B----4-:R-:W-:Y:S08]  /*bec0*/  F2FP.BF16.PACK_AB R66, R235, R239 ;  /* 0x000000efeb42723e */ /* 0x010ff000000010ff */
[----:B------:R3:W-:Y:S01]  /*bed0*/  MUFU.EX2 R211, R0 ;  /* 0x0000000000d37308 */ /* 0x0007e20000000800 */
[--C-:B--2---:R-:W-:Y:S09]  /*bee0*/  FFMA.FTZ R2, R47, c[0x0][0x2d0], -R75.reuse ;  /* 0x0000b4002f027a23 */ /* 0x104ff2000001084b */
[----:B------:R2:W-:Y:S01]  /*bef0*/  MUFU.EX2 R212, R2 ;  /* 0x0000000200d47308 */ /* 0x0005e20000000800 */
[----:B-1----:R-:W-:Y:S01]  /*bf00*/  FFMA.FTZ R5, R41, c[0x0][0x2d0], -R75 ;  /* 0x0000b40029057a23 */ /* 0x002fe2000001084b */
[----:B------:R-:W-:Y:S08]  /*bf10*/  F2FP.BF16.PACK_AB R77, R244, R216 ;  /* 0x000000d8f44d723e */ /* 0x000ff000000010ff */
[----:B------:R1:W-:Y:S01]  /*bf20*/  MUFU.EX2 R213, R4 ;  /* 0x0000000400d57308 */ /* 0x0003e20000000800 */
[--C-:B---3--:R-:W-:Y:S02]  /*bf30*/  FFMA.FTZ R0, R21, c[0x0][0x2d0], -R102.reuse ;  /* 0x0000b40015007a23 */ /* 0x108fe40000010866 */
[----:B------:R-:W3:Y:S07]  /*bf40*/  LDSM.16.MT88.4 R20, [R224+0x100] ;  /* 0x00010000e014783b */ /* 0x000eee0000004200 */
[----:B------:R4:W4:Y:S01]  /*bf50*/  MUFU.EX2 R242, R0 ;  /* 0x0000000000f27308 */ /* 0x0009220000000800 */
[----:B--2---:R-:W-:Y:S09]  /*bf60*/  FSEL R2, R72, RZ, P1 ;  /* 0x000000ff48027208 */ /* 0x004ff20000800000 */
[----:B------:R2:W-:Y:S01]  /*bf70*/  MUFU.EX2 R91, R5 ;  /* 0x00000005005b7308 */ /* 0x0005e20000000800 */
[----:B-1----:R-:W-:Y:S09]  /*bf80*/  FFMA.FTZ R4, R13, c[0x0][0x2d0], -R101 ;  /* 0x0000b4000d047a23 */ /* 0x002ff20000010865 */
[----:B------:R1:W1:Y:S01]  /*bf90*/  MUFU.EX2 R217, R4 ;  /* 0x0000000400d97308 */ /* 0x0002620000000800 */
[--C-:B----4-:R-:W-:Y:S01]  /*bfa0*/  FFMA.FTZ R0, R15, c[0x0][0x2d0], -R102.reuse ;  /* 0x0000b4000f007a23 */ /* 0x110fe20000010866 */
[----:B------:R-:W-:Y:S08]  /*bfb0*/  F2FP.BF16.PACK_AB R65, R242, R211 ;  /* 0x000000d3f241723e */ /* 0x000ff000000010ff */
[----:B------:R4:W-:Y:S01]  /*bfc0*/  MUFU.EX2 R238, R0 ;  /* 0x0000000000ee7308 */ /* 0x0009e20000000800 */
[--C-:B--2---:R-:W-:Y:S09]  /*bfd0*/  FFMA.FTZ R5, R43, c[0x0][0x2d0], -R75.reuse ;  /* 0x0000b4002b057a23 */ /* 0x104ff2000001084b */
[----:B------:R-:W-:Y:S01]  /*bfe0*/  MUFU.EX2 R229, R6 ;  /* 0x0000000600e57308 */ /* 0x000fe20000000800 */
[----:B-1----:R-:W-:Y:S01]  /*bff0*/  FFMA.FTZ R4, R42, c[0x0][0x2d0], -R75 ;  /* 0x0000b4002a047a23 */ /* 0x002fe2000001084b */
[----:B------:R-:W-:Y:S08]  /*c000*/  F2FP.BF16.PACK_AB R64, R217, R213 ;  /* 0x000000d5d940723e */ /* 0x000ff000000010ff */
[----:B------:R1:W-:Y:S01]  /*c010*/  MUFU.EX2 R197, R4 ;  /* 0x0000000400c57308 */ /* 0x0003e20000000800 */
[----:B----4-:R-:W-:Y:S09]  /*c020*/  FFMA.FTZ R0, R12, c[0x0][0x2d0], -R102 ;  /* 0x0000b4000c007a23 */ /* 0x010ff20000010866 */
[----:B------:R2:W4:Y:S10]  /*c030*/  MUFU.EX2 R234, R0 ;  /* 0x0000000000ea7308 */ /* 0x0005340000000800 */
[----:B------:R-:W-:Y:S01]  /*c040*/  MUFU.EX2 R40, R5 ;  /* 0x0000000500287308 */ /* 0x000fe20000000800 */
[--C-:B-1----:R-:W-:Y:S09]  /*c050*/  FFMA.FTZ R4, R38, c[0x0][0x2d0], -R100.reuse ;  /* 0x0000b40026047a23 */ /* 0x102ff20000010864 */
[----:B------:R-:W-:Y:S01]  /*c060*/  MUFU.EX2 R195, R4 ;  /* 0x0000000400c37308 */ /* 0x000fe20000000800 */
[--C-:B--2---:R-:W-:Y:S01]  /*c070*/  FFMA.FTZ R0, R34, c[0x0][0x2d0], -R100.reuse ;  /* 0x0000b40022007a23 */ /* 0x104fe20000010864 */
[----:B----4-:R-:W-:Y:S08]  /*c080*/  F2FP.BF16.PACK_AB R67, R234, R238 ;  /* 0x000000eeea43723e */ /* 0x010ff000000010ff */
[----:B------:R1:W-:Y:S02]  /*c090*/  MUFU.EX2 R228, R0 ;  /* 0x0000000000e47308 */ /* 0x0003e40000000800 */
[--C-:B-1----:R-:W-:Y:S08]  /*c0a0*/  FFMA.FTZ R0, R36, c[0x0][0x2d0], -R100.reuse ;  /* 0x0000b40024007a23 */ /* 0x102ff00000010864 */
[----:B------:R1:W-:Y:S02]  /*c0b0*/  MUFU.EX2 R109, R0 ;  /* 0x00000000006d7308 */ /* 0x0003e40000000800 */
[----:B-1----:R-:W-:Y:S08]  /*c0c0*/  FFMA.FTZ R0, R35, c[0x0][0x2d0], -R100 ;  /* 0x0000b40023007a23 */ /* 0x002ff00000010864 */
[----:B------:R1:W-:Y:S02]  /*c0d0*/  MUFU.EX2 R95, R0 ;  /* 0x00000000005f7308 */ /* 0x0003e40000000800 */
[--C-:B-1----:R-:W-:Y:S08]  /*c0e0*/  FFMA.FTZ R0, R30, c[0x0][0x2d0], -R101.reuse ;  /* 0x0000b4001e007a23 */ /* 0x102ff00000010865 */
[----:B------:R1:W-:Y:S02]  /*c0f0*/  MUFU.EX2 R231, R0 ;  /* 0x0000000000e77308 */ /* 0x0003e40000000800 */
[--C-:B-1----:R-:W-:Y:S08]  /*c100*/  FFMA.FTZ R0, R31, c[0x0][0x2d0], -R101.reuse ;  /* 0x0000b4001f007a23 */ /* 0x102ff00000010865 */
        /* <DEDUP_REMOVED lines=13> */
[----:B-1----:R-:W-:Y:S02]  /*c1e0*/  FFMA.FTZ R0, R37, c[0x0][0x2d0], -R100 ;  /* 0x0000b40025007a23 */ /* 0x002fe40000010864 */
[----:B------:R-:W1:Y:S06]  /*c1f0*/  LDSM.16.MT88.4 R36, [R227+0x100] ;  /* 0x00010000e324783b */ /* 0x000e6c0000004200 */
[----:B------:R2:W-:Y:S02]  /*c200*/  MUFU.EX2 R34, R0 ;  /* 0x0000000000227308 */ /* 0x0005e40000000800 */
[----:B--2---:R-:W-:Y:S08]  /*c210*/  FFMA.FTZ R0, R45, c[0x0][0x2d0], -R75 ;  /* 0x0000b4002d007a23 */ /* 0x004ff0000001084b */
[----:B------:R2:W-:Y:S02]  /*c220*/  MUFU.EX2 R202, R0 ;  /* 0x0000000000ca7308 */ /* 0x0005e40000000800 */
[----:B--2---:R-:W-:Y:S05]  /*c230*/  FSEL R0, R73, RZ, P2 ;  /* 0x000000ff49007208 */ /* 0x004fea0001000000 */
[----:B------:R-:W-:Y:S04]  /*c240*/  FADD.FTZ R0, -R0, R3 ;  /* 0x0000000300007221 */ /* 0x000fe80000010100 */
[----:B------:R-:W-:Y:S04]  /*c250*/  FMUL.FTZ R0, R0, c[0x0][0x2d0] ;  /* 0x0000b40000007a20 */ /* 0x000fe80000410000 */
[----:B------:R2:W4:Y:S02]  /*c260*/  MUFU.EX2 R69, R0 ;  /* 0x0000000000457308 */ /* 0x0005240000000800 */
[----:B--2---:R-:W-:Y:S01]  /*c270*/  FADD.FTZ R0, -R2, R116 ;  /* 0x0000007402007221 */ /* 0x004fe20000010100 */
[----:B------:R-:W-:Y:S01]  /*c280*/  FSEL R2, R71, RZ, P0 ;  /* 0x000000ff47027208 */ /* 0x000fe20000000000 */
[C---:B----4-:R-:W-:Y:S01]  /*c290*/  FMUL.FTZ R4, R69.reuse, R120 ;  /* 0x0000007845047220 */ /* 0x050fe20000410000 */
[----:B------:R-:W-:Y:S01]  /*c2a0*/  PLOP3.LUT P0, PT, PT, PT, UP0, 0x80, 0x0 ;  /* 0x000000000000781c */ /* 0x000fe20003f0f008 */
[----:B------:R-:W-:Y:S02]  /*c2b0*/  FMUL.FTZ R0, R0, c[0x0][0x2d0] ;  /* 0x0000b40000007a20 */ /* 0x000fe40000410000 */
[C---:B------:R-:W-:Y:S02]  /*c2c0*/  FMUL.FTZ R5, R69.reuse, R121 ;  /* 0x0000007945057220 */ /* 0x040fe40000410000 */
[----:B------:R2:W4:Y:S01]  /*c2d0*/  MUFU.EX2 R68, R0 ;  /* 0x0000000000447308 */ /* 0x0005220000000800 */
[C---:B------:R-:W-:Y:S02]  /*c2e0*/  FMUL.FTZ R16, R69.reuse, R132 ;  /* 0x0000008445107220 */ /* 0x040fe40000410000 */
[C---:B------:R-:W-:Y:S02]  /*c2f0*/  FMUL.FTZ R17, R69.reuse, R133 ;  /* 0x0000008545117220 */ /* 0x040fe40000410000 */
[----:B------:R-:W-:Y:S02]  /*c300*/  FMUL.FTZ R32, R69, R148 ;  /* 0x0000009445207220 */ /* 0x000fe40000410000 */
[----:B--2---:R-:W-:Y:S01]  /*c310*/  FADD.FTZ R0, -R2, R117 ;  /* 0x0000007502007221 */ /* 0x004fe20000010100 */
[----:B------:R-:W-:Y:S01]  /*c320*/  FSEL R2, R70, RZ, P3 ;  /* 0x000000ff46027208 */ /* 0x000fe20001800000 */
[----:B----4-:R-:W-:Y:S02]  /*c330*/  FMUL.FTZ R6, R68, R122 ;  /* 0x0000007a44067220 */ /* 0x010fe40000410000 */
[----:B------:R-:W-:Y:S02]  /*c340*/  FMUL.FTZ R0, R0, c[0x0][0x2d0] ;  /* 0x0000b40000007a20 */ /* 0x000fe40000410000 */
[C---:B------:R-:W-:Y:S02]  /*c350*/  FMUL.FTZ R7, R68.reuse, R123 ;  /* 0x0000007b44077220 */ /* 0x040fe40000410000 */
[----:B------:R2:W4:Y:S01]  /*c360*/  MUFU.EX2 R3, R0 ;  /* 0x0000000000037308 */ /* 0x0005220000000800 */
[C---:B------:R-:W-:Y:S02]  /*c370*/  FMUL.FTZ R35, R68.reuse, R151 ;  /* 0x0000009744237220 */ /* 0x040fe40000410000 */
[C---:B------:R-:W-:Y:S02]  /*c380*/  FMUL.FTZ R18, R68.reuse, R134 ;  /* 0x0000008644127220 */ /* 0x040fe40000410000 */
[-C--:B---3--:R-:W-:Y:S01]  /*c390*/  HMMA.16816.F32.BF16 R4, R76, R20.reuse, R4 ;  /* 0x000000144c04723c */ /* 0x088fe20000041804 */
[----:B------:R-:W-:Y:S02]  /*c3a0*/  FMUL.FTZ R19, R68, R135 ;  /* 0x0000008744137220 */ /* 0x000fe40000410000 */
[----:B------:R-:W-:Y:S02]  /*c3b0*/  IMAD.MOV.U32 R134, RZ, RZ, R210 ;  /* 0x000000ffff867224 */ /* 0x000fe400078e00d2 */
[----:B------:R-:W-:Y:S02]  /*c3c0*/  IMAD.MOV.U32 R135, RZ, RZ, R205 ;  /* 0x000000ffff877224 */ /* 0x000fe400078e00cd */
[----:B--2---:R-:W-:Y:S02]  /*c3d0*/  FADD.FTZ R0, -R2, R118 ;  /* 0x0000007602007221 */ /* 0x004fe40000010100 */
[----:B------:R-:W-:Y:S03]  /*c3e0*/  FFMA.FTZ R2, R46, c[0x0][0x2d0], -R100 ;  /* 0x0000b4002e027a23 */ /* 0x000fe60000010864 */
[----:B------:R-:W-:Y:S01]  /*c3f0*/  FMUL.FTZ R0, R0, c[0x0][0x2d0] ;  /* 0x0000b40000007a20 */ /* 0x000fe20000410000 */
[----:B------:R2:W-:Y:S01]  /*c400*/  MUFU.EX2 R196, R2 ;  /* 0x0000000200c47308 */ /* 0x0005e20000000800 */
[C---:B----4-:R-:W-:Y:S02]  /*c410*/  FMUL.FTZ R8, R3.reuse, R124 ;  /* 0x0000007c03087220 */ /* 0x050fe40000410000 */
[C---:B------:R-:W-:Y:S02]  /*c420*/  FMUL.FTZ R9, R3.reuse, R125 ;  /* 0x0000007d03097220 */ /* 0x040fe40000410000 */
[C---:B------:R-:W-:Y:S02]  /*c430*/  FMUL.FTZ R12, R3.reuse, R128 ;  /* 0x00000080030c7220 */ /* 0x040fe40000410000 */
[C---:B------:R-:W-:Y:S02]  /*c440*/  FMUL.FTZ R13, R3.reuse, R129 ;  /* 0x00000081030d7220 */ /* 0x040fe40000410000 */
[C---:B------:R-:W-:Y:S01]  /*c450*/  FMUL.FTZ R24, R3.reuse, R140 ;  /* 0x0000008c03187220 */ /* 0x040fe20000410000 */
[----:B------:R-:W3:Y:S01]  /*c460*/  MUFU.EX2 R0, R0 ;  /* 0x0000000000007308 */ /* 0x000ee20000000800 */
[C---:B------:R-:W-:Y:S02]  /*c470*/  FMUL.FTZ R25, R3.reuse, R141 ;  /* 0x0000008d03197220 */ /* 0x040fe40000410000 */
[C---:B------:R-:W-:Y:S02]  /*c480*/  FMUL.FTZ R28, R3.reuse, R144 ;  /* 0x00000090031c7220 */ /* 0x040fe40000410000 */
[C---:B------:R-:W-:Y:S02]  /*c490*/  FMUL.FTZ R29, R3.reuse, R145 ;  /* 0x00000091031d7220 */ /* 0x040fe40000410000 */
[----:B------:R-:W-:Y:S02]  /*c4a0*/  IMAD.MOV.U32 R141, RZ, RZ, R110 ;  /* 0x000000ffff8d7224 */ /* 0x000fe400078e006e */
[----:B------:R-:W-:Y:S02]  /*c4b0*/  IMAD.MOV.U32 R125, RZ, RZ, R202 ;  /* 0x000000ffff7d7224 */ /* 0x000fe400078e00ca */
[----:B------:R-:W-:Y:S02]  /*c4c0*/  IMAD.MOV.U32 R202, RZ, RZ, R80 ;  /* 0x000000ffffca7224 */ /* 0x000fe400078e0050 */
[----:B------:R-:W-:Y:S02]  /*c4d0*/  IMAD.MOV.U32 R128, RZ, RZ, R212 ;  /* 0x000000ffff807224 */ /* 0x000fe400078e00d4 */
[----:B--2---:R-:W-:Y:S02]  /*c4e0*/  FFMA.FTZ R2, R50, c[0x0][0x2d0], -R100 ;  /* 0x0000b40032027a23 */ /* 0x004fe40000010864 */
[----:B------:R-:W-:Y:S02]  /*c4f0*/  IMAD.MOV.U32 R212, RZ, RZ, R81 ;  /* 0x000000ffffd47224 */ /* 0x000fe400078e0051 */
[----:B------:R2:W4:Y:S01]  /*c500*/  MUFU.EX2 R194, R2 ;  /* 0x0000000200c27308 */ /* 0x0005220000000800 */
[----:B------:R-:W-:Y:S02]  /*c510*/  IMAD.MOV.U32 R140, RZ, RZ, R40 ;  /* 0x000000ffff8c7224 */ /* 0x000fe400078e0028 */
[C---:B------:R-:W-:Y:S02]  /*c520*/  FMUL.FTZ R40, R3.reuse, R156 ;  /* 0x0000009c03287220 */ /* 0x040fe40000410000 */
[C---:B---3--:R-:W-:Y:S02]  /*c530*/  FMUL.FTZ R15, R0.reuse, R131 ;  /* 0x00000083000f7220 */ /* 0x048fe40000410000 */
[C---:B------:R-:W-:Y:S02]  /*c540*/  FMUL.FTZ R10, R0.reuse, R126 ;  /* 0x0000007e000a7220 */ /* 0x040fe40000410000 */
[C---:B------:R-:W-:Y:S02]  /*c550*/  FMUL.FTZ R14, R0.reuse, R130 ;  /* 0x00000082000e7220 */ /* 0x040fe40000410000 */
[C---:B------:R-:W-:Y:S02]  /*c560*/  FMUL.FTZ R11, R0.reuse, R127 ;  /* 0x0000007f000b7220 */ /* 0x040fe40000410000 */
[C---:B------:R-:W-:Y:S02]  /*c570*/  FMUL.FTZ R27, R0.reuse, R143 ;  /* 0x0000008f001b7220 */ /* 0x040fe40000410000 */
[----:B------:R-:W-:Y:S02]  /*c580*/  IMAD.MOV.U32 R143, RZ, RZ, R95 ;  /* 0x000000ffff8f7224 */ /* 0x000fe400078e005f */
[----:B------:R-:W-:Y:S01]  /*c590*/  FMUL.FTZ R44, R3, R160 ;  /* 0x000000a0032c7220 */ /* 0x000fe20000410000 */
[C---:B------:R-:W-:Y:S01]  /*c5a0*/  HMMA.16816.F32.BF16 R8, R64.reuse, R20, R8 ;  /* 0x000000144008723c */ /* 0x040fe20000041808 */
[C---:B------:R-:W-:Y:S02]  /*c5b0*/  FMUL.FTZ R26, R0.reuse, R142 ;  /* 0x0000008e001a7220 */ /* 0x040fe40000410000 */
[----:B------:R-:W-:Y:S02]  /*c5c0*/  IMAD.MOV.U32 R142, RZ, RZ, R107 ;  /* 0x000000ffff8e7224 */ /* 0x000fe400078e006b */
[----:B------:R-:W-:Y:S02]  /*c5d0*/  FMUL.FTZ R47, R0, R163 ;  /* 0x000000a3002f7220 */ /* 0x000fe40000410000 */
[----:B--2---:R-:W-:Y:S01]  /*c5e0*/  FFMA.FTZ R2, R48, c[0x0][0x2d0], -R101 ;  /* 0x0000b40030027a23 */ /* 0x004fe20000010865 */
[-C--:B------:R-:W-:Y:S01]  /*c5f0*/  HMMA.16816.F32.BF16 R12, R64, R22.reuse, R12 ;  /* 0x00000016400c723c */ /* 0x080fe2000004180c */
[C---:B------:R-:W-:Y:S02]  /*c600*/  FMUL.FTZ R21, R69.reuse, R137 ;  /* 0x0000008945157220 */ /* 0x040fe40000410000 */
[----:B------:R2:W3:Y:S01]  /*c610*/  MUFU.EX2 R203, R2 ;  /* 0x0000000200cb7308 */ /* 0x0004e20000000800 */
[----:B------:R-:W-:Y:S02]  /*c620*/  IMAD.MOV.U32 R137, RZ, RZ, R91 ;  /* 0x000000ffff897224 */ /* 0x000fe400078e005b */
[----:B----4-:R-:W-:Y:S02]  /*c630*/  IMAD.MOV.U32 R129, RZ, RZ, R194 ;  /* 0x000000ffff817224 */ /* 0x010fe400078e00c2 */
[C---:B------:R-:W-:Y:S01]  /*c640*/  HMMA.16816.F32.BF16 R16, R76.reuse, R22, R16 ;  /* 0x000000164c10723c */ /* 0x040fe20000041810 */
[----:B------:R-:W-:Y:S03]  /*c650*/  FMUL.FTZ R20, R69, R136 ;  /* 0x0000008845147220 */ /* 0x000fe60000410000 */
[C---:B------:R-:W-:Y:S02]  /*c660*/  FMUL.FTZ R30, R0.reuse, R146 ;  /* 0x00000092001e7220 */ /* 0x040fe40000410000 */
[----:B------:R-:W-:Y:S02]  /*c670*/  FMUL.FTZ R31, R0, R147 ;  /* 0x00000093001f7220 */ /* 0x000fe40000410000 */
[C---:B------:R-:W-:Y:S04]  /*c680*/  FMUL.FTZ R22, R68.reuse, R138 ;  /* 0x0000008a44167220 */ /* 0x040fe80000410000 */
[C---:B------:R-:W-:Y:S02]  /*c690*/  FMUL.FTZ R23, R68.reuse, R139 ;  /* 0x0000008b44177220 */ /* 0x040fe40000410000 */
[----:B------:R-:W-:Y:S02]  /*c6a0*/  IMAD.MOV.U32 R194, RZ, RZ, R82 ;  /* 0x000000ffffc27224 */ /* 0x000fe400078e0052 */
[----:B------:R-:W-:Y:S02]  /*c6b0*/  IMAD.MOV.U32 R138, RZ, RZ, R90 ;  /* 0x000000ffff8a7224 */ /* 0x000fe400078e005a */
[----:B------:R-:W-:Y:S01]  /*c6c0*/  IMAD.MOV.U32 R146, RZ, RZ, R34 ;  /* 0x000000ffff927224 */ /* 0x000fe200078e0022 */
[-C--:B-1----:R-:W-:Y:S01]  /*c6d0*/  HMMA.16816.F32.BF16 R20, R76, R36.reuse, R20 ;  /* 0x000000244c14723c */ /* 0x082fe20000041814 */
[----:B--2---:R-:W-:Y:S02]  /*c6e0*/  FFMA.FTZ R2, R51, c[0x0][0x2d0], -R101 ;  /* 0x0000b40033027a23 */ /* 0x004fe40000010865 */
[C---:B------:R-:W-:Y:S02]  /*c6f0*/  FMUL.FTZ R34, R68.reuse, R150 ;  /* 0x0000009644227220 */ /* 0x040fe40000410000 */
[----:B------:R1:W2:Y:S01]  /*c700*/  MUFU.EX2 R41, R2 ;  /* 0x0000000200297308 */ /* 0x0002a20000000800 */
[----:B------:R-:W-:Y:S02]  /*c710*/  IMAD.MOV.U32 R147, RZ, RZ, R33 ;  /* 0x000000ffff937224 */ /* 0x000fe400078e0021 */
[C---:B------:R-:W-:Y:S01]  /*c720*/  HMMA.16816.F32.BF16 R24, R64.reuse, R36, R24 ;  /* 0x000000244018723c */ /* 0x040fe20000041818 */
[C---:B------:R-:W-:Y:S02]  /*c730*/  FMUL.FTZ R33, R69.reuse, R149 ;  /* 0x0000009545217220 */ /* 0x040fe40000410000 */
[----:B------:R-:W-:Y:S01]  /*c740*/  LDSM.16.MT88.4 R148, [R227+0x3100] ;  /* 0x00310000e394783b */ /* 0x000fe20000004200 */
[C---:B------:R-:W-:Y:S02]  /*c750*/  FMUL.FTZ R48, R69.reuse, R164 ;  /* 0x000000a445307220 */ /* 0x040fe40000410000 */
[----:B------:R-:W-:Y:S02]  /*c760*/  IMAD.MOV.U32 R164, RZ, RZ, R195 ;  /* 0x000000ffffa47224 */ /* 0x000fe400078e00c3 */
[-C--:B------:R-:W-:Y:S01]  /*c770*/  HMMA.16816.F32.BF16 R28, R64, R38.reuse, R28 ;  /* 0x00000026401c723c */ /* 0x080fe2000004181c */
[----:B---3--:R-:W-:Y:S03]  /*c780*/  IMAD.MOV.U32 R139, RZ, RZ, R203 ;  /* 0x000000ffff8b7224 */ /* 0x008fe600078e00cb */
[----:B------:R-:W-:Y:S02]  /*c790*/  IMAD.MOV.U32 R203, RZ, RZ, R83 ;  /* 0x000000ffffcb7224 */ /* 0x000fe400078e0053 */
[----:B------:R-:W3:Y:S01]  /*c7a0*/  LDSM.16.MT88.4 R80, [R226+0x100] ;  /* 0x00010000e250783b */ /* 0x000ee20000004200 */
[----:B------:R-:W-:Y:S01]  /*c7b0*/  FMUL.FTZ R51, R68, R167 ;  /* 0x000000a744337220 */ /* 0x000fe20000410000 */
[C---:B------:R-:W-:Y:S01]  /*c7c0*/  HMMA.16816.F32.BF16 R32, R76.reuse, R38, R32 ;  /* 0x000000264c20723c */ /* 0x040fe20000041820 */
[----:B------:R-:W-:Y:S03]  /*c7d0*/  FMUL.FTZ R37, R69, R153 ;  /* 0x0000009945257220 */ /* 0x000fe60000410000 */
[----:B------:R-:W-:Y:S02]  /*c7e0*/  FMUL.FTZ R43, R0, R159 ;  /* 0x0000009f002b7220 */ /* 0x000fe40000410000 */
[----:B-1----:R-:W-:Y:S02]  /*c7f0*/  FFMA.FTZ R2, R49, c[0x0][0x2d0], -R102 ;  /* 0x0000b40031027a23 */ /* 0x002fe40000010866 */
[C---:B------:R-:W-:Y:S02]  /*c800*/  FMUL.FTZ R39, R68.reuse, R155 ;  /* 0x0000009b44277220 */ /* 0x040fe40000410000 */
[----:B------:R1:W-:Y:S02]  /*c810*/  MUFU.EX2 R131, R2 ;  /* 0x0000000200837308 */ /* 0x0003e40000000800 */
[----:B------:R-:W-:Y:S02]  /*c820*/  FMUL.FTZ R38, R68, R154 ;  /* 0x0000009a44267220 */ /* 0x000fe40000410000 */
[----:B------:R-:W-:Y:S02]  /*c830*/  FMUL.FTZ R36, R69, R152 ;  /* 0x0000009845247220 */ /* 0x000fe40000410000 */
[----:B------:R-:W-:Y:S02]  /*c840*/  IMAD.MOV.U32 R195, RZ, RZ, R202 ;  /* 0x000000ffffc37224 */ /* 0x000fe400078e00ca */
[----:B------:R-:W-:Y:S02]  /*c850*/  IMAD.MOV.U32 R202, RZ, RZ, R212 ;  /* 0x000000ffffca7224 */ /* 0x000fe400078e00d4 */
[----:B------:R-:W-:Y:S01]  /*c860*/  IMAD.MOV.U32 R212, RZ, RZ, R194 ;  /* 0x000000ffffd47224 */ /* 0x000fe200078e00c2 */
[-C--:B------:R-:W-:Y:S01]  /*c870*/  HMMA.16816.F32.BF16 R36, R76, R52.reuse, R36 ;  /* 0x000000344c24723c */ /* 0x080fe20000041824 */
[----:B------:R-:W-:Y:S02]  /*c880*/  IMAD.MOV.U32 R194, RZ, RZ, R203 ;  /* 0x000000ffffc27224 */ /* 0x000fe400078e00cb */
[----:B------:R-:W-:Y:S02]  /*c890*/  IMAD.MOV.U32 R122, RZ, RZ, R212 ;  /* 0x000000ffff7a7224 */ /* 0x000fe400078e00d4 */
[----:B------:R-:W-:Y:S02]  /*c8a0*/  IMAD.MOV.U32 R203, RZ, RZ, R208 ;  /* 0x000000ffffcb7224 */ /* 0x000fe400078e00d0 */
[----:B------:R-:W-:Y:S02]  /*c8b0*/  IMAD.MOV.U32 R208, RZ, RZ, R87 ;  /* 0x000000ffffd07224 */ /* 0x000fe400078e0057 */
[----:B------:R-:W-:Y:S03]  /*c8c0*/  FMUL.FTZ R46, R0, R162 ;  /* 0x000000a2002e7220 */ /* 0x000fe60000410000 */
[----:B------:R-:W-:Y:S02]  /*c8d0*/  IMAD.MOV.U32 R132, RZ, RZ, R208 ;  /* 0x000000ffff847224 */ /* 0x000fe400078e00d0 */
[----:B-1----:R-:W-:Y:S02]  /*c8e0*/  FFMA.FTZ R2, R56, c[0x0][0x2d0], -R102 ;  /* 0x0000b40038027a23 */ /* 0x002fe40000010866 */
[----:B------:R-:W-:Y:S02]  /*c8f0*/  IMAD.MOV.U32 R123, RZ, RZ, R203 ;  /* 0x000000ffff7b7224 */ /* 0x000fe400078e00cb */
[----:B------:R1:W4:Y:S01]  /*c900*/  MUFU.EX2 R42, R2 ;  /* 0x00000002002a7308 */ /* 0x0003220000000800 */
[----:B------:R-:W-:Y:S02]  /*c910*/  IMAD.MOV.U32 R121, RZ, RZ, R202 ;  /* 0x000000ffff797224 */ /* 0x000fe400078e00ca */
[----:B------:R-:W-:Y:S02]  /*c920*/  IMAD.MOV.U32 R124, RZ, RZ, R196 ;  /* 0x000000ffff7c7224 */ /* 0x000fe400078e00c4 */
[C---:B------:R-:W-:Y:S02]  /*c930*/  FMUL.FTZ R45, R3.reuse, R161 ;  /* 0x000000a1032d7220 */ /* 0x040fe40000410000 */
[----:B------:R-:W-:Y:S02]  /*c940*/  IMAD.MOV.U32 R120, RZ, RZ, R195 ;  /* 0x000000ffff787224 */ /* 0x000fe400078e00c3 */
[----:B------:R-:W-:Y:S02]  /*c950*/  IMAD.MOV.U32 R136, RZ, RZ, R109 ;  /* 0x000000ffff887224 */ /* 0x000fe400078e006d */
[----:B------:R-:W-:Y:S02]  /*c960*/  IMAD.MOV.U32 R109, RZ, RZ, R194 ;  /* 0x000000ffff6d7224 */ /* 0x000fe400078e00c2 */
[----:B--2---:R-:W-:Y:S02]  /*c970*/  IMAD.MOV.U32 R145, RZ, RZ, R41 ;  /* 0x000000ffff917224 */ /* 0x004fe400078e0029 */
[----:B------:R-:W-:Y:S02]  /*c980*/  FMUL.FTZ R41, R3, R157 ;  /* 0x0000009d03297220 */ /* 0x000fe40000410000 */
[----:B------:R-:W-:Y:S02]  /*c990*/  FMUL.FTZ R49, R69, R165 ;  /* 0x000000a545317220 */ /* 0x000fe40000410000 */
[----:B------:R-:W-:Y:S02]  /*c9a0*/  FMUL.FTZ R56, R3, R172 ;  /* 0x000000ac03387220 */ /* 0x000fe40000410000 */
[----:B------:R-:W-:Y:S02]  /*c9b0*/  IMAD.MOV.U32 R167, RZ, RZ, R84 ;  /* 0x000000ffffa77224 */ /* 0x000fe400078e0054 */
[----:B------:R-:W-:Y:S02]  /*c9c0*/  FFMA.FTZ R109, R109, c[0x0][0x2d0], -R75 ;  /* 0x0000b4006d6d7a23 */ /* 0x000fe4000001084b */
[--C-:B-1----:R-:W-:Y:S02]  /*c9d0*/  FFMA.FTZ R2, R57, c[0x0][0x2d0], -R101.reuse ;  /* 0x0000b40039027a23 */ /* 0x102fe40000010865 */
[----:B----4-:R-:W-:Y:S02]  /*c9e0*/  IMAD.MOV.U32 R144, RZ, RZ, R42 ;  /* 0x000000ffff907224 */ /* 0x010fe400078e002a */
[----:B------:R1:W-:Y:S01]  /*c9f0*/  MUFU.EX2 R126, R2 ;  /* 0x00000002007e7308 */ /* 0x0003e20000000800 */
[C---:B------:R-:W-:Y:S02]  /*ca00*/  FMUL.FTZ R42, R0.reuse, R158 ;  /* 0x0000009e002a7220 */ /* 0x040fe40000410000 */
[----:B------:R-:W-:Y:S05]  /*ca10*/  FMUL.FTZ R57, R3, R173 ;  /* 0x000000ad03397220 */ /* 0x000fea0000410000 */
[C---:B------:R-:W-:Y:S07]  /*ca20*/  HMMA.16816.F32.BF16 R40, R64.reuse, R52, R40 ;  /* 0x000000344028723c */ /* 0x040fee0000041828 */
[C---:B------:R-:W-:Y:S01]  /*ca30*/  FMUL.FTZ R52, R69.reuse, R168 ;  /* 0x000000a845347220 */ /* 0x040fe20000410000 */
[-C--:B------:R-:W-:Y:S01]  /*ca40*/  HMMA.16816.F32.BF16 R44, R64, R54.reuse, R44 ;  /* 0x00000036402c723c */ /* 0x080fe2000004182c */
[----:B------:R-:W-:Y:S03]  /*ca50*/  FMUL.FTZ R53, R69, R169 ;  /* 0x000000a945357220 */ /* 0x000fe60000410000 */
[----:B-1----:R-:W-:Y:S04]  /*ca60*/  FFMA.FTZ R2, R59, c[0x0][0x2d0], -R101 ;  /* 0x0000b4003b027a23 */ /* 0x002fe80000010865 */
[----:B------:R1:W-:Y:S01]  /*ca70*/  MUFU.EX2 R130, R2 ;  /* 0x0000000200827308 */ /* 0x0003e20000000800 */
[----:B------:R-:W-:Y:S03]  /*ca80*/  FMUL.FTZ R59, R0, R175 ;  /* 0x000000af003b7220 */ /* 0x000fe60000410000 */
[--C-:B-1----:R-:W-:Y:S02]  /*ca90*/  FFMA.FTZ R2, R58, c[0x0][0x2d0], -R102.reuse ;  /* 0x0000b4003a027a23 */ /* 0x102fe40000010866 */
[----:B------:R-:W-:Y:S04]  /*caa0*/  FMUL.FTZ R58, R0, R174 ;  /* 0x000000ae003a7220 */ /* 0x000fe80000410000 */
[----:B------:R1:W-:Y:S02]  /*cab0*/  MUFU.EX2 R127, R2 ;  /* 0x00000002007f7308 */ /* 0x0003e40000000800 */
[----:B-1----:R-:W-:Y:S02]  /*cac0*/  FFMA.FTZ R2, R60, c[0x0][0x2d0], -R102 ;  /* 0x0000b4003c027a23 */ /* 0x002fe40000010866 */
[----:B------:R-:W-:Y:S06]  /*cad0*/  FMUL.FTZ R60, R3, R176 ;  /* 0x000000b0033c7220 */ /* 0x000fec0000410000 */
[----:B------:R1:W2:Y:S01]  /*cae0*/  MUFU.EX2 R50, R2 ;  /* 0x0000000200327308 */ /* 0x0002a20000000800 */
[----:B------:R-:W-:Y:S02]  /*caf0*/  IMAD.MOV.U32 R176, RZ, RZ, R197 ;  /* 0x000000ffffb07224 */ /* 0x000fe400078e00c5 */
[----:B-1----:R-:W-:Y:S02]  /*cb00*/  FFMA.FTZ R2, R62, c[0x0][0x2d0], -R75 ;  /* 0x0000b4003e027a23 */ /* 0x002fe4000001084b */
[----:B--2---:R-:W-:Y:S05]  /*cb10*/  IMAD.MOV.U32 R165, RZ, RZ, R50 ;  /* 0x000000ffffa57224 */ /* 0x004fea00078e0032 */
[----:B------:R1:W-:Y:S01]  /*cb20*/  MUFU.EX2 R107, R2 ;  /* 0x00000002006b7308 */ /* 0x0003e20000000800 */
[----:B------:R-:W-:Y:S02]  /*cb30*/  FMUL.FTZ R50, R68, R166 ;  /* 0x000000a644327220 */ /* 0x000fe40000410000 */
[----:B------:R-:W-:Y:S02]  /*cb40*/  IMAD.MOV.U32 R166, RZ, RZ, R85 ;  /* 0x000000ffffa67224 */ /* 0x000fe400078e0055 */
[----:B------:R-:W-:Y:S03]  /*cb50*/  FMUL.FTZ R62, R0, R178 ;  /* 0x000000b2003e7220 */ /* 0x000fe60000410000 */
[C---:B------:R-:W-:Y:S07]  /*cb60*/  HMMA.16816.F32.BF16 R48, R76.reuse, R54, R48 ;  /* 0x000000364c30723c */ /* 0x040fee0000041830 */
[C---:B------:R-:W-:Y:S02]  /*cb70*/  FMUL.FTZ R55, R68.reuse, R171 ;  /* 0x000000ab44377220 */ /* 0x040fe40000410000 */
[----:B------:R-:W-:Y:S07]  /*cb80*/  FMUL.FTZ R54, R68, R170 ;  /* 0x000000aa44367220 */ /* 0x000fee0000410000 */
[-C--:B---3--:R-:W-:Y:S01]  /*cb90*/  HMMA.16816.F32.BF16 R52, R76, R80.reuse, R52 ;  /* 0x000000504c34723c */ /* 0x088fe20000041834 */
[--C-:B-1----:R-:W-:Y:S02]  /*cba0*/  FFMA.FTZ R2, R86, c[0x0][0x2d0], -R75.reuse ;  /* 0x0000b40056027a23 */ /* 0x102fe4000001084b */
[----:B------:R-:W1:Y:S02]  /*cbb0*/  LDSM.16.MT88.4 R84, [R224+0x900] ;  /* 0x00090000e054783b */ /* 0x000e640000004200 */
[----:B------:R2:W-:Y:S03]  /*cbc0*/  MUFU.EX2 R116, R2 ;  /* 0x0000000200747308 */ /* 0x0005e60000000800 */
[C---:B------:R-:W-:Y:S07]  /*cbd0*/  HMMA.16816.F32.BF16 R56, R64.reuse, R80, R56 ;  /* 0x000000504038723c */ /* 0x040fee0000041838 */
[----:B------:R-:W-:Y:S02]  /*cbe0*/  F2FP.BF16.PACK_AB R80, R119, R231 ;  /* 0x000000e77750723e */ /* 0x000fe400000010ff */
[----:B------:R-:W-:Y:S03]  /*cbf0*/  F2FP.BF16.PACK_AB R81, R138, R230 ;  /* 0x000000e68a51723e */ /* 0x000fe600000010ff */
[--C-:B--2---:R-:W-:Y:S02]  /*cc00*/  FFMA.FTZ R2, R61, c[0x0][0x2d0], -R100.reuse ;  /* 0x0000b4003d027a23 */ /* 0x104fe40000010864 */
[----:B------:R-:W-:Y:S02]  /*cc10*/  FMUL.FTZ R61, R3, R177 ;  /* 0x000000b1033d7220 */ /* 0x000fe40000410000 */
[----:B------:R2:W-:Y:S02]  /*cc20*/  MUFU.EX2 R155, R2 ;  /* 0x00000002009b7308 */ /* 0x0005e40000000800 */
[--C-:B--2---:R-:W-:Y:S02]  /*cc30*/  FFMA.FTZ R2, R63, c[0x0][0x2d0], -R100.reuse ;  /* 0x0000b4003f027a23 */ /* 0x104fe40000010864 */
[----:B------:R-:W-:Y:S06]  /*cc40*/  FMUL.FTZ R63, R0, R179 ;  /* 0x000000b3003f7220 */ /* 0x000fec0000410000 */
[----:B------:R2:W-:Y:S01]  /*cc50*/  MUFU.EX2 R154, R2 ;  /* 0x00000002009a7308 */ /* 0x0005e20000000800 */
[-C--:B------:R-:W-:Y:S07]  /*cc60*/  HMMA.16816.F32.BF16 R60, R64, R82.reuse, R60 ;  /* 0x00000052403c723c */ /* 0x080fee000004183c */
[C---:B------:R-:W-:Y:S02]  /*cc70*/  FMUL.FTZ R64, R69.reuse, R180 ;  /* 0x000000b445407220 */ /* 0x040fe40000410000 */
[----:B------:R-:W-:Y:S03]  /*cc80*/  FMUL.FTZ R65, R69, R181 ;  /* 0x000000b545417220 */ /* 0x000fe60000410000 */
[C---:B------:R-:W-:Y:S02]  /*cc90*/  FMUL.FTZ R66, R68.reuse, R182 ;  /* 0x000000b644427220 */ /* 0x040fe40000410000 */
[----:B------:R-:W-:Y:S02]  /*cca0*/  FMUL.FTZ R67, R68, R183 ;  /* 0x000000b744437220 */ /* 0x000fe40000410000 */
[--C-:B--2---:R-:W-:Y:S05]  /*ccb0*/  FFMA.FTZ R2, R88, c[0x0][0x2d0], -R75.reuse ;  /* 0x0000b40058027a23 */ /* 0x104fea000001084b */
[----:B------:R-:W-:Y:S01]  /*ccc0*/  HMMA.16816.F32.BF16 R64, R76, R82, R64 ;  /* 0x000000524c40723c */ /* 0x000fe20000041840 */
[----:B------:R2:W-:Y:S06]  /*ccd0*/  MUFU.EX2 R110, R2 ;  /* 0x00000002006e7308 */ /* 0x0005ec0000000800 */
[----:B------:R-:W-:Y:S02]  /*cce0*/  F2FP.BF16.PACK_AB R76, R229, R233 ;  /* 0x000000e9e54c723e */ /* 0x000fe400000010ff */
[----:B------:R-:W-:Y:S03]  /*ccf0*/  F2FP.BF16.PACK_AB R77, R228, R232 ;  /* 0x000000e8e44d723e */ /* 0x000fe600000010ff */
[----:B------:R-:W-:Y:S02]  /*cd00*/  F2FP.BF16.PACK_AB R78, R176, R137 ;  /* 0x00000089b04e723e */ /* 0x000fe400000010ff */
[----:B------:R-:W-:Y:S02]  /*cd10*/  F2FP.BF16.PACK_AB R79, R143, R136 ;  /* 0x000000888f4f723e */ /* 0x000fe400000010ff */
[----:B------:R-:W-:Y:S02]  /*cd20*/  F2FP.BF16.PACK_AB R82, R142, R166 ;  /* 0x000000a68e52723e */ /* 0x000fe400000010ff */
[----:B------:R-:W-:Y:S03]  /*cd30*/  F2FP.BF16.PACK_AB R83, R141, R167 ;  /* 0x000000a78d53723e */ /* 0x000fe600000010ff */
[-C--:B-1----:R-:W-:Y:S01]  /*cd40*/  HMMA.16816.F32.BF16 R4, R76, R84.reuse, R4 ;  /* 0x000000544c04723c */ /* 0x082fe20000041804 */
[----:B--2---:R-:W-:Y:S02]  /*cd50*/  FFMA.FTZ R2, R89, c[0x0][0x2d0], -R75 ;  /* 0x0000b40059027a23 */ /* 0x004fe4000001084b */
[----:B------:R-:W1:Y:S05]  /*cd60*/  LDSM.16.MT88.4 R88, [R227+0x900] ;  /* 0x00090000e358783b */ /* 0x000e6a0000004200 */
[C---:B------:R-:W-:Y:S01]  /*cd70*/  HMMA.16816.F32.BF16 R8, R80.reuse, R84, R8 ;  /* 0x000000545008723c */ /* 0x040fe20000041808 */
[----:B------:R2:W-:Y:S07]  /*cd80*/  MUFU.EX2 R118, R2 ;  /* 0x0000000200767308 */ /* 0x0005ee0000000800 */
[-C--:B------:R-:W-:Y:S08]  /*cd90*/  HMMA.16816.F32.BF16 R12, R80, R86.reuse, R12 ;  /* 0x00000056500c723c */ /* 0x080ff0000004180c */
[C---:B------:R-:W-:Y:S01]  /*cda0*/  HMMA.16816.F32.BF16 R16, R76.reuse, R86, R16 ;  /* 0x000000564c10723c */ /* 0x040fe20000041810 */
[----:B------:R-:W-:Y:S03]  /*cdb0*/  LDSM.16.MT88.4 R84, [R226+0x900] ;  /* 0x00090000e254783b */ /* 0x000fe60000004200 */
[--C-:B--2---:R-:W-:Y:S04]  /*cdc0*/  FFMA.FTZ R2, R93, c[0x0][0x2d0], -R100.reuse ;  /* 0x0000b4005d027a23 */ /* 0x104fe80000010864 */
[----:B------:R2:W3:Y:S01]  /*cdd0*/  MUFU.EX2 R117, R2 ;  /* 0x0000000200757308 */ /* 0x0004e20000000800 */
[-C--:B-1----:R-:W-:Y:S08]  /*cde0*/  HMMA.16816.F32.BF16 R20, R76, R88.reuse, R20 ;  /* 0x000000584c14723c */ /* 0x082ff00000041814 */
[C---:B------:R-:W-:Y:S01]  /*cdf0*/  HMMA.16816.F32.BF16 R24, R80.reuse, R88, R24 ;  /* 0x000000585018723c */ /* 0x040fe20000041818 */
[--C-:B--2---:R-:W-:Y:S07]  /*ce00*/  FFMA.FTZ R2, R94, c[0x0][0x2d0], -R100.reuse ;  /* 0x0000b4005e027a23 */ /* 0x104fee0000010864 */
[-C--:B------:R-:W-:Y:S01]  /*ce10*/  HMMA.16816.F32.BF16 R28, R80, R90.reuse, R28 ;  /* 0x0000005a501c723c */ /* 0x080fe2000004181c */
[----:B------:R-:W-:Y:S01]  /*ce20*/  FFMA.FTZ R88, R104, c[0x0][0x2d0], -R101 ;  /* 0x0000b40068587a23 */ /* 0x000fe20000010865 */
[----:B------:R1:W-:Y:S02]  /*ce30*/  MUFU.EX2 R133, R2 ;  /* 0x0000000200857308 */ /* 0x0003e40000000800 */
[----:B------:R-:W-:Y:S02]  /*ce40*/  FFMA.FTZ R104, R249, c[0x0][0x2d0], -R100 ;  /* 0x0000b400f9687a23 */ /* 0x000fe40000010864 */
[----:B---3--:R-:W-:Y:S02]  /*ce50*/  IMAD.MOV.U32 R249, RZ, RZ, R117 ;  /* 0x000000fffff97224 */ /* 0x008fe400078e0075 */
[C---:B------:R-:W-:Y:S01]  /*ce60*/  HMMA.16816.F32.BF16 R32, R76.reuse, R90, R32 ;  /* 0x0000005a4c20723c */ /* 0x040fe20000041820 */
[----:B------:R-:W-:Y:S03]  /*ce70*/  IMAD.MOV.U32 R117, RZ, RZ, R108 ;  /* 0x000000ffff757224 */ /* 0x000fe600078e006c */
[----:B------:R2:W-:Y:S01]  /*ce80*/  MUFU.EX2 R157, R88 ;  /* 0x00000058009d7308 */ /* 0x0005e20000000800 */
[--C-:B------:R-:W-:Y:S02]  /*ce90*/  FFMA.FTZ R108, R204, c[0x0][0x2d0], -R101.reuse ;  /* 0x0000b400cc6c7a23 */ /* 0x100fe40000010865 */
[----:B------:R-:W-:Y:S02]  /*cea0*/  IMAD.MOV.U32 R204, RZ, RZ, R126 ;  /* 0x000000ffffcc7224 */ /* 0x000fe400078e007e */
[--C-:B-1----:R-:W-:Y:S02]  /*ceb0*/  FFMA.FTZ R2, R92, c[0x0][0x2d0], -R101.reuse ;  /* 0x0000b4005c027a23 */ /* 0x102fe40000010865 */
[----:B------:R-:W1:Y:S03]  /*cec0*/  LDSM.16.MT88.4 R92, [R225+0x900] ;  /* 0x00090000e15c783b */ /* 0x000e660000004200 */
[----:B------:R3:W-:Y:S05]  /*ced0*/  MUFU.EX2 R153, R2 ;  /* 0x0000000200997308 */ /* 0x0007ea0000000800 */
[----:B--2---:R-:W2:Y:S01]  /*cee0*/  LDSM.16.MT88.4 R88, [R224+0x1100] ;  /* 0x00110000e058783b */ /* 0x004ea20000004200 */
[----:B---3--:R-:W-:Y:S04]  /*cef0*/  FFMA.FTZ R2, R98, c[0x0][0x2d0], -R101 ;  /* 0x0000b40062027a23 */ /* 0x008fe80000010865 */
[----:B------:R3:W4:Y:S01]  /*cf00*/  MUFU.EX2 R159, R2 ;  /* 0x00000002009f7308 */ /* 0x0007220000000800 */
[-C--:B-1----:R-:W-:Y:S08]  /*cf10*/  HMMA.16816.F32.BF16 R36, R76, R92.reuse, R36 ;  /* 0x0000005c4c24723c */ /* 0x082ff00000041824 */
[C---:B------:R-:W-:Y:S01]  /*cf20*/  HMMA.16816.F32.BF16 R40, R80.reuse, R92, R40 ;  /* 0x0000005c5028723c */ /* 0x040fe20000041828 */
[--C-:B---3--:R-:W-:Y:S07]  /*cf30*/  FFMA.FTZ R2, R96, c[0x0][0x2d0], -R102.reuse ;  /* 0x0000b40060027a23 */ /* 0x108fee0000010866 */
[-C--:B------:R-:W-:Y:S01]  /*cf40*/  HMMA.16816.F32.BF16 R44, R80, R94.reuse, R44 ;  /* 0x0000005e502c723c */ /* 0x080fe2000004182c */
[----:B------:R-:W-:Y:S01]  /*cf50*/  FFMA.FTZ R92, R186, c[0x0][0x2d0], -R75 ;  /* 0x0000b400ba5c7a23 */ /* 0x000fe2000001084b */
[----:B------:R1:W-:Y:S02]  /*cf60*/  MUFU.EX2 R152, R2 ;  /* 0x0000000200987308 */ /* 0x0003e40000000800 */
[----:B------:R-:W-:Y:S02]  /*cf70*/  FFMA.FTZ R96, R106, c[0x0][0x2d0], -R102 ;  /* 0x0000b4006a607a23 */ /* 0x000fe40000010866 */
[--C-:B------:R-:W-:Y:S02]  /*cf80*/  FFMA.FTZ R106, R207, c[0x0][0x2d0], -R101.reuse ;  /* 0x0000b400cf6a7a23 */ /* 0x100fe40000010865 */
[C---:B------:R-:W-:Y:S01]  /*cf90*/  HMMA.16816.F32.BF16 R48, R76.reuse, R94, R48 ;  /* 0x0000005e4c30723c */ /* 0x040fe20000041830 */
[----:B------:R-:W-:Y:S03]  /*cfa0*/  IMAD.MOV.U32 R207, RZ, RZ, R128 ;  /* 0x000000ffffcf7224 */ /* 0x000fe600078e0080 */
[----:B------:R3:W-:Y:S04]  /*cfb0*/  MUFU.EX2 R163, R92 ;  /* 0x0000005c00a37308 */ /* 0x0007e80000000800 */
[-C--:B------:R-:W-:Y:S06]  /*cfc0*/  HMMA.16816.F32.BF16 R52, R76, R84.reuse, R52 ;  /* 0x000000544c34723c */ /* 0x080fec0000041834 */
[----:B------:R-:W-:Y:S02]  /*cfd0*/  MUFU.EX2 R160, R96 ;  /* 0x0000006000a07308 */ /* 0x000fe40000000800 */
[C---:B------:R-:W-:Y:S01]  /*cfe0*/  HMMA.16816.F32.BF16 R56, R80.reuse, R84, R56 ;  /* 0x000000545038723c */ /* 0x040fe20000041838 */
[----:B-1----:R-:W-:Y:S07]  /*cff0*/  FFMA.FTZ R2, R97, c[0x0][0x2d0], -R102 ;  /* 0x0000b40061027a23 */ /* 0x002fee0000010866 */
[-C--:B------:R-:W-:Y:S01]  /*d000*/  HMMA.16816.F32.BF16 R60, R80, R86.reuse, R60 ;  /* 0x00000056503c723c */ /* 0x080fe2000004183c */
[----:B------:R1:W1:Y:S01]  /*d010*/  MUFU.EX2 R158, R2 ;  /* 0x00000002009e7308 */ /* 0x0002620000000800 */
[----:B---3--:R-:W3:Y:S05]  /*d020*/  LDSM.16.MT88.4 R92, [R227+0x1100] ;  /* 0x00110000e35c783b */ /* 0x008eea0000004200 */
[----:B------:R-:W-:Y:S01]  /*d030*/  F2FP.BF16.PACK_AB R83, R165, R127 ;  /* 0x0000007fa553723e */ /* 0x000fe200000010ff */
[----:B------:R-:W-:Y:S01]  /*d040*/  HMMA.16816.F32.BF16 R64, R76, R86, R64 ;  /* 0x000000564c40723c */ /* 0x000fe20000041840 */
[----:B------:R-:W-:Y:S02]  /*d050*/  F2FP.BF16.PACK_AB R80, R145, R139 ;  /* 0x0000008b9150723e */ /* 0x000fe400000010ff */
[----:B------:R-:W-:Y:S01]  /*d060*/  MUFU.EX2 R174, R106 ;  /* 0x0000006a00ae7308 */ /* 0x000fe20000000800 */
[----:B------:R-:W-:Y:S01]  /*d070*/  F2FP.BF16.PACK_AB R81, R144, R131 ;  /* 0x000000839051723e */ /* 0x000fe200000010ff */
[----:B------:R-:W3:Y:S01]  /*d080*/  LDSM.16.MT88.4 R84, [R225+0x1100] ;  /* 0x00110000e154783b */ /* 0x000ee20000004200 */
[----:B------:R-:W-:Y:S02]  /*d090*/  F2FP.BF16.PACK_AB R82, R130, R126 ;  /* 0x0000007e8252723e */ /* 0x000fe400000010ff */
[----:B------:R-:W-:Y:S04]  /*d0a0*/  F2FP.BF16.PACK_AB R77, R146, R164 ;  /* 0x000000a4924d723e */ /* 0x000fe800000010ff */
[----:B------:R-:W-:Y:S02]  /*d0b0*/  F2FP.BF16.PACK_AB R76, R147, R140 ;  /* 0x0000008c934c723e */ /* 0x000fe400000010ff */
[----:B------:R-:W-:Y:S02]  /*d0c0*/  F2FP.BF16.PACK_AB R78, R128, R125 ;  /* 0x0000007d804e723e */ /* 0x000fe400000010ff */
[----:B------:R-:W-:Y:S01]  /*d0d0*/  F2FP.BF16.PACK_AB R79, R129, R124 ;  /* 0x0000007c814f723e */ /* 0x000fe200000010ff */
[----:B-1----:R-:W-:Y:S02]  /*d0e0*/  FFMA.FTZ R2, R105, c[0x0][0x2d0], -R101 ;  /* 0x0000b40069027a23 */ /* 0x002fe40000010865 */
[----:B------:R-:W-:Y:S02]  /*d0f0*/  FFMA.FTZ R105, R248, c[0x0][0x2d0], -R100 ;  /* 0x0000b400f8697a23 */ /* 0x000fe40000010864 */
[----:B------:R1:W1:Y:S01]  /*d100*/  MUFU.EX2 R212, R2 ;  /* 0x0000000200d47308 */ /* 0x0002620000000800 */
[----:B------:R-:W-:Y:S01]  /*d110*/  IMAD.MOV.U32 R248, RZ, RZ, R110 ;  /* 0x000000fffff87224 */ /* 0x000fe200078e006e */
[-C--:B--2---:R-:W-:Y:S01]  /*d120*/  HMMA.16816.F32.BF16 R4, R76, R88.reuse, R4 ;  /* 0x000000584c04723c */ /* 0x084fe20000041804 */
[----:B------:R-:W-:Y:S02]  /*d130*/  FFMA.FTZ R110, R222, c[0x0][0x2d0], -R100 ;  /* 0x0000b400de6e7a23 */ /* 0x000fe40000010864 */
[----:B------:R-:W-:Y:S05]  /*d140*/  IMAD.MOV.U32 R222, RZ, RZ, R116 ;  /* 0x000000ffffde7224 */ /* 0x000fea00078e0074 */
[C---:B------:R-:W-:Y:S01]  /*d150*/  HMMA.16816.F32.BF16 R8, R80.reuse, R88, R8 ;  /* 0x000000585008723c */ /* 0x040fe20000041808 */
[----:B------:R-:W-:Y:S07]  /*d160*/  MUFU.EX2 R186, R105 ;  /* 0x0000006900ba7308 */ /* 0x000fee0000000800 */
[-C--:B------:R-:W-:Y:S01]  /*d170*/  HMMA.16816.F32.BF16 R12, R80, R90.reuse, R12 ;  /* 0x0000005a500c723c */ /* 0x080fe2000004180c */
[--C-:B-1----:R-:W-:Y:S07]  /*d180*/  FFMA.FTZ R2, R103, c[0x0][0x2d0], -R102.reuse ;  /* 0x0000b40067027a23 */ /* 0x102fee0000010866 */
[C---:B------:R-:W-:Y:S01]  /*d190*/  HMMA.16816.F32.BF16 R16, R76.reuse, R90, R16 ;  /* 0x0000005a4c10723c */ /* 0x040fe20000041810 */
[----:B------:R-:W1:Y:S01]  /*d1a0*/  LDSM.16.MT88.4 R88, [R226+0x1100] ;  /* 0x00110000e258783b */ /* 0x000e620000004200 */
[----:B------:R2:W-:Y:S02]  /*d1b0*/  MUFU.EX2 R156, R2 ;  /* 0x00000002009c7308 */ /* 0x0005e40000000800 */
[----:B------:R-:W-:Y:S02]  /*d1c0*/  FFMA.FTZ R103, R123, c[0x0][0x2d0], -R75 ;  /* 0x0000b4007b677a23 */ /* 0x000fe4000001084b */
[----:B------:R-:W-:Y:S02]  /*d1d0*/  FFMA.FTZ R123, R198, c[0x0][0x2d0], -R101 ;  /* 0x0000b400c67b7a23 */ /* 0x000fe40000010865 */
[-C--:B---3--:R-:W-:Y:S01]  /*d1e0*/  HMMA.16816.F32.BF16 R20, R76, R92.reuse, R20 ;  /* 0x0000005c4c14723c */ /* 0x088fe20000041814 */
[----:B------:R-:W-:Y:S07]  /*d1f0*/  IMAD.MOV.U32 R198, RZ, RZ, R131 ;  /* 0x000000ffffc67224 */ /* 0x000fee00078e0083 */
[C---:B------:R-:W-:Y:S08]  /*d200*/  HMMA.16816.F32.BF16 R24, R80.reuse, R92, R24 ;  /* 0x0000005c5018723c */ /* 0x040ff00000041818 */
[-C--:B------:R-:W-:Y:S01]  /*d210*/  HMMA.16816.F32.BF16 R28, R80, R94.reuse, R28 ;  /* 0x0000005e501c723c */ /* 0x080fe2000004181c */
[--C-:B--2---:R-:W-:Y:S02]  /*d220*/  FFMA.FTZ R2, R99, c[0x0][0x2d0], -R102.reuse ;  /* 0x0000b40063027a23 */ /* 0x104fe40000010866 */
[----:B------:R-:W-:Y:S05]  /*d230*/  LDSM.16.MT88.4 R96, [R225+0x1900] ;  /* 0x00190000e160783b */ /* 0x000fea0000004200 */
[C---:B------:R-:W-:Y:S01]  /*d240*/  HMMA.16816.F32.BF16 R32, R76.reuse, R94, R32 ;  /* 0x0000005e4c20723c */ /* 0x040fe20000041820 */
[----:B------:R2:W3:Y:S02]  /*d250*/  MUFU.EX2 R210, R2 ;  /* 0x0000000200d27308 */ /* 0x0004e40000000800 */
[----:B------:R-:W-:Y:S05]  /*d260*/  LDSM.16.MT88.4 R92, [R227+0x1900] ;  /* 0x00190000e35c783b */ /* 0x000fea0000004200 */
[-C--:B------:R-:W-:Y:S08]  /*d270*/  HMMA.16816.F32.BF16 R36, R76, R84.reuse, R36 ;  /* 0x000000544c24723c */ /* 0x080ff00000041824 */
[C---:B------:R-:W-:Y:S08]  /*d280*/  HMMA.16816.F32.BF16 R40, R80.reuse, R84, R40 ;  /* 0x000000545028723c */ /* 0x040ff00000041828 */
[-C--:B------:R-:W-:Y:S01]  /*d290*/  HMMA.16816.F32.BF16 R44, R80, R86.reuse, R44 ;  /* 0x00000056502c723c */ /* 0x080fe2000004182c */
[--C-:B--2---:R-:W-:Y:S02]  /*d2a0*/  FFMA.FTZ R2, R187, c[0x0][0x2d0], -R75.reuse ;  /* 0x0000b400bb027a23 */ /* 0x104fe4000001084b */
[----:B------:R2:W-:Y:S05]  /*d2b0*/  MUFU.EX2 R187, R104 ;  /* 0x0000006800bb7308 */ /* 0x0005ea0000000800 */
[C---:B------:R-:W-:Y:S01]  /*d2c0*/  HMMA.16816.F32.BF16 R48, R76.reuse, R86, R48 ;  /* 0x000000564c30723c */ /* 0x040fe20000041830 */
[----:B------:R-:W3:Y:S04]  /*d2d0*/  LDSM.16.MT88.4 R84, [R224+0x1900] ;  /* 0x00190000e054783b */ /* 0x000ee80000004200 */
[----:B------:R4:W-:Y:S03]  /*d2e0*/  MUFU.EX2 R208, R2 ;  /* 0x0000000200d07308 */ /* 0x0009e60000000800 */
[-C--:B-1----:R-:W-:Y:S08]  /*d2f0*/  HMMA.16816.F32.BF16 R52, R76, R88.reuse, R52 ;  /* 0x000000584c34723c */ /* 0x082ff00000041834 */
[C---:B------:R-:W-:Y:S01]  /*d300*/  HMMA.16816.F32.BF16 R56, R80.reuse, R88, R56 ;  /* 0x000000585038723c */ /* 0x040fe20000041838 */
[----:B--2---:R-:W-:Y:S03]  /*d310*/  FFMA.FTZ R104, R250, c[0x0][0x2d0], -R102 ;  /* 0x0000b400fa687a23 */ /* 0x004fe60000010866 */
[----:B------:R-:W-:Y:S04]  /*d320*/  IMAD.MOV.U32 R250, RZ, RZ, R166 ;  /* 0x000000fffffa7224 */ /* 0x000fe800078e00a6 */
[-C--:B------:R-:W-:Y:S01]  /*d330*/  HMMA.16816.F32.BF16 R60, R80, R90.reuse, R60 ;  /* 0x0000005a503c723c */ /* 0x080fe2000004183c */
[----:B------:R-:W-:Y:S03]  /*d340*/  FFMA.FTZ R88, R132, c[0x0][0x2d0], -R75 ;  /* 0x0000b40084587a23 */ /* 0x000fe6000001084b */
[--C-:B----4-:R-:W-:Y:S03]  /*d350*/  FFMA.FTZ R2, R112, c[0x0][0x2d0], -R100.reuse ;  /* 0x0000b40070027a23 */ /* 0x110fe60000010864 */
[----:B------:R-:W-:Y:S01]  /*d360*/  F2FP.BF16.PACK_AB R80, R159, R153 ;  /* 0x000000999f50723e */ /* 0x000fe200000010ff */
[----:B------:R-:W-:Y:S01]  /*d370*/  HMMA.16816.F32.BF16 R64, R76, R90, R64 ;  /* 0x0000005a4c40723c */ /* 0x000fe20000041840 */
[----:B------:R1:W-:Y:S03]  /*d380*/  MUFU.EX2 R162, R2 ;  /* 0x0000000200a27308 */ /* 0x0003e60000000800 */
[--C-:B------:R-:W-:Y:S01]  /*d390*/  FFMA.FTZ R112, R221, c[0x0][0x2d0], -R100.reuse ;  /* 0x0000b400dd707a23 */ /* 0x100fe20000010864 */
[----:B------:R-:W-:Y:S01]  /*d3a0*/  F2FP.BF16.PACK_AB R81, R158, R152 ;  /* 0x000000989e51723e */ /* 0x000fe200000010ff */
[----:B------:R-:W-:Y:S01]  /*d3b0*/  IMAD.MOV.U32 R221, RZ, RZ, R107 ;  /* 0x000000ffffdd7224 */ /* 0x000fe200078e006b */
[----:B------:R-:W-:Y:S01]  /*d3c0*/  F2FP.BF16.PACK_AB R77, R154, R155 ;  /* 0x0000009b9a4d723e */ /* 0x000fe200000010ff */
[----:B------:R-:W-:Y:S01]  /*d3d0*/  FFMA.FTZ R107, R206, c[0x0][0x2d0], -R101 ;  /* 0x0000b400ce6b7a23 */ /* 0x000fe20000010865 */
[----:B------:R-:W-:Y:S03]  /*d3e0*/  F2FP.BF16.PACK_AB R82, R212, R157 ;  /* 0x0000009dd452723e */ /* 0x000fe600000010ff */
[----:B------:R-:W-:Y:S01]  /*d3f0*/  F2FP.BF16.PACK_AB R76, R222, R221 ;  /* 0x000000ddde4c723e */ /* 0x000fe200000010ff */
[----:B------:R-:W-:Y:S01]  /*d400*/  IMAD.MOV.U32 R206, RZ, RZ, R127 ;  /* 0x000000ffffce7224 */ /* 0x000fe200078e007f */
[----:B---3--:R-:W-:Y:S01]  /*d410*/  F2FP.BF16.PACK_AB R83, R210, R156 ;  /* 0x0000009cd253723e */ /* 0x008fe200000010ff */
[--C-:B-1----:R-:W-:Y:S02]  /*d420*/  FFMA.FTZ R2, R184, c[0x0][0x2d0], -R100.reuse ;  /* 0x0000b400b8027a23 */ /* 0x102fe40000010864 */
[----:B------:R-:W-:Y:S10]  /*d430*/  MUFU.EX2 R184, R108 ;  /* 0x0000006c00b87308 */ /* 0x000ff40000000800 */
[----:B------:R1:W-:Y:S02]  /*d440*/  MUFU.EX2 R205, R2 ;  /* 0x0000000200cd7308 */ /* 0x0003e40000000800 */
[--C-:B-1----:R-:W-:Y:S08]  /*d450*/  FFMA.FTZ R2, R192, c[0x0][0x2d0], -R75.reuse ;  /* 0x0000b400c0027a23 */ /* 0x102ff0000001084b */
[----:B------:R1:W-:Y:S02]  /*d460*/  MUFU.EX2 R203, R2 ;  /* 0x0000000200cb7308 */ /* 0x0003e40000000800 */
[----:B-1----:R-:W-:Y:S08]  /*d470*/  FFMA.FTZ R2, R193, c[0x0][0x2d0], -R75 ;  /* 0x0000b400c1027a23 */ /* 0x002ff0000001084b */
[----:B------:R1:W-:Y:S02]  /*d480*/  MUFU.EX2 R202, R2 ;  /* 0x0000000200ca7308 */ /* 0x0003e40000000800 */
[--C-:B-1----:R-:W-:Y:S08]  /*d490*/  FFMA.FTZ R2, R188, c[0x0][0x2d0], -R100.reuse ;  /* 0x0000b400bc027a23 */ /* 0x102ff00000010864 */
[----:B------:R1:W-:Y:S10]  /*d4a0*/  MUFU.EX2 R188, R88 ;  /* 0x0000005800bc7308 */ /* 0x0003f40000000800 */
[----:B------:R2:W-:Y:S01]  /*d4b0*/  MUFU.EX2 R197, R2 ;  /* 0x0000000200c57308 */ /* 0x0005e20000000800 */
[----:B-1----:R-:W1:Y:S01]  /*d4c0*/  LDSM.16.MT88.4 R88, [R226+0x1900] ;  /* 0x00190000e258783b */ /* 0x002e620000004200 */
[----:B--2---:R-:W-:Y:S08]  /*d4d0*/  FFMA.FTZ R2, R189, c[0x0][0x2d0], -R100 ;  /* 0x0000b400bd027a23 */ /* 0x004ff00000010864 */
[----:B------:R-:W-:Y:S10]  /*d4e0*/  MUFU.EX2 R189, R103 ;  /* 0x0000006700bd7308 */ /* 0x000ff40000000800 */
[----:B------:R2:W-:Y:S02]  /*d4f0*/  MUFU.EX2 R196, R2 ;  /* 0x0000000200c47308 */ /* 0x0005e40000000800 */
[--C-:B--2---:R-:W-:Y:S08]  /*d500*/  FFMA.FTZ R2, R115, c[0x0][0x2d0], -R101.reuse ;  /* 0x0000b40073027a23 */ /* 0x104ff00000010865 */
[----:B------:R2:W-:Y:S02]  /*d510*/  MUFU.EX2 R161, R2 ;  /* 0x0000000200a17308 */ /* 0x0005e40000000800 */
[----:B--2---:R-:W-:Y:S08]  /*d520*/  FFMA.FTZ R2, R185, c[0x0][0x2d0], -R101 ;  /* 0x0000b400b9027a23 */ /* 0x004ff00000010865 */
[----:B------:R2:W-:Y:S10]  /*d530*/  MUFU.EX2 R185, R107 ;  /* 0x0000006b00b97308 */ /* 0x0005f40000000800 */
[----:B------:R3:W-:Y:S01]  /*d540*/  MUFU.EX2 R195, R2 ;  /* 0x0000000200c37308 */ /* 0x0007e20000000800 */
[--C-:B--2---:R-:W-:Y:S02]  /*d550*/  FFMA.FTZ R107, R246, c[0x0][0x2d0], -R102.reuse ;  /* 0x0000b400f66b7a23 */ /* 0x104fe40000010866 */
[--C-:B---3--:R-:W-:Y:S02]  /*d560*/  FFMA.FTZ R2, R111, c[0x0][0x2d0], -R102.reuse ;  /* 0x0000b4006f027a23 */ /* 0x108fe40000010866 */
[----:B------:R-:W-:Y:S05]  /*d570*/  FFMA.FTZ R111, R122, c[0x0][0x2d0], -R75 ;  /* 0x0000b4007a6f7a23 */ /* 0x000fea000001084b */
[----:B------:R2:W-:Y:S01]  /*d580*/  MUFU.EX2 R194, R2 ;  /* 0x0000000200c27308 */ /* 0x0005e20000000800 */
[----:B------:R-:W-:Y:S02]  /*d590*/  FFMA.FTZ R122, R200, c[0x0][0x2d0], -R101 ;  /* 0x0000b400c87a7a23 */ /* 0x000fe40000010865 */
[----:B------:R-:W-:Y:S02]  /*d5a0*/  IMAD.MOV.U32 R200, RZ, RZ, R125 ;  /* 0x000000ffffc87224 */ /* 0x000fe400078e007d */
[--C-:B--2---:R-:W-:Y:S05]  /*d5b0*/  FFMA.FTZ R2, R191, c[0x0][0x2d0], -R101.reuse ;  /* 0x0000b400bf027a23 */ /* 0x104fea0000010865 */
[----:B------:R2:W-:Y:S02]  /*d5c0*/  MUFU.EX2 R192, R2 ;  /* 0x0000000200c07308 */ /* 0x0005e40000000800 */
[----:B--2---:R-:W-:Y:S08]  /*d5d0*/  FFMA.FTZ R2, R190, c[0x0][0x2d0], -R101 ;  /* 0x0000b400be027a23 */ /* 0x004ff00000010865 */
[----:B------:R2:W-:Y:S02]  /*d5e0*/  MUFU.EX2 R193, R2 ;  /* 0x0000000200c17308 */ /* 0x0005e40000000800 */
[----:B--2---:R-:W-:Y:S02]  /*d5f0*/  FFMA.FTZ R2, R114, c[0x0][0x2d0], -R102 ;  /* 0x0000b40072027a23 */ /* 0x004fe40000010866 */
[----:B------:R-:W-:Y:S06]  /*d600*/  FFMA.FTZ R114, R121, c[0x0][0x2d0], -R75 ;  /* 0x0000b40079727a23 */ /* 0x000fec000001084b */
[----:B------:R2:W-:Y:S01]  /*d610*/  MUFU.EX2 R171, R2 ;  /* 0x0000000200ab7308 */ /* 0x0005e20000000800 */
[----:B------:R-:W-:Y:S02]  /*d620*/  FFMA.FTZ R121, R201, c[0x0][0x2d0], -R101 ;  /* 0x0000b400c9797a23 */ /* 0x000fe40000010865 */
[----:B------:R-:W-:Y:S07]  /*d630*/  IMAD.MOV.U32 R201, RZ, RZ, R124 ;  /* 0x000000ffffc97224 */ /* 0x000fee00078e007c */
[----:B------:R-:W-:Y:S01]  /*d640*/  MUFU.EX2 R103, R121 ;  /* 0x0000007900677308 */ /* 0x000fe20000000800 */
[----:B--2---:R-:W-:Y:S09]  /*d650*/  FFMA.FTZ R2, R113, c[0x0][0x2d0], -R102 ;  /* 0x0000b40071027a23 */ /* 0x004ff20000010866 */
[----:B------:R2:W-:Y:S02]  /*d660*/  MUFU.EX2 R170, R2 ;  /* 0x0000000200aa7308 */ /* 0x0005e40000000800 */
[--C-:B--2---:R-:W-:Y:S08]  /*d670*/  FFMA.FTZ R2, R135, c[0x0][0x2d0], -R75.reuse ;  /* 0x0000b40087027a23 */ /* 0x104ff0000001084b */
[----:B------:R2:W-:Y:S02]  /*d680*/  MUFU.EX2 R169, R2 ;  /* 0x0000000200a97308 */ /* 0x0005e40000000800 */
[--C-:B--2---:R-:W-:Y:S02]  /*d690*/  FFMA.FTZ R2, R134, c[0x0][0x2d0], -R75.reuse ;  /* 0x0000b40086027a23 */ /* 0x104fe4000001084b */
[----:B------:R-:W-:Y:S06]  /*d6a0*/  FFMA.FTZ R75, R120, c[0x0][0x2d0], -R75 ;  /* 0x0000b400784b7a23 */ /* 0x000fec000001084b */
[----:B------:R2:W-:Y:S01]  /*d6b0*/  MUFU.EX2 R191, R2 ;  /* 0x0000000200bf7308 */ /* 0x0005e20000000800 */
[--C-:B------:R-:W-:Y:S02]  /*d6c0*/  FFMA.FTZ R120, R220, c[0x0][0x2d0], -R100.reuse ;  /* 0x0000b400dc787a23 */ /* 0x100fe40000010864 */
[----:B------:R-:W-:Y:S07]  /*d6d0*/  IMAD.MOV.U32 R220, RZ, RZ, R165 ;  /* 0x000000ffffdc7224 */ /* 0x000fee00078e00a5 */
[----:B------:R-:W-:Y:S10]  /*d6e0*/  MUFU.EX2 R108, R75 ;  /* 0x0000004b006c7308 */ /* 0x000ff40000000800 */
[----:B------:R-:W-:Y:S01]  /*d6f0*/  MUFU.EX2 R106, R120 ;  /* 0x00000078006a7308 */ /* 0x000fe20000000800 */
[--C-:B--2---:R-:W-:Y:S02]  /*d700*/  FFMA.FTZ R2, R214, c[0x0][0x2d0], -R100.reuse ;  /* 0x0000b400d6027a23 */ /* 0x104fe40000010864 */
[----:B------:R-:W-:Y:S02]  /*d710*/  IMAD.MOV.U32 R214, RZ, RZ, R133 ;  /* 0x000000ffffd67224 */ /* 0x000fe400078e0085 */
[----:B------:R-:W-:Y:S05]  /*d720*/  LDSM.16.MT88.4 R132, [R224+0x3100] ;  /* 0x00310000e084783b */ /* 0x000fea0000004200 */
[----:B------:R2:W-:Y:S01]  /*d730*/  MUFU.EX2 R168, R2 ;  /* 0x0000000200a87308 */ /* 0x0005e20000000800 */
[----:B------:R-:W-:Y:S01]  /*d740*/  F2FP.BF16.PACK_AB R79, R214, R249 ;  /* 0x000000f9d64f723e */ /* 0x000fe200000010ff */
[----:B--2---:R-:W-:Y:S02]  /*d750*/  FFMA.FTZ R2, R223, c[0x0][0x2d0], -R100 ;  /* 0x0000b400df027a23 */ /* 0x004fe40000010864 */
[----:B------:R-:W-:Y:S02]  /*d760*/  IMAD.MOV.U32 R223, RZ, RZ, R118 ;  /* 0x000000ffffdf7224 */ /* 0x000fe400078e0076 */
[----:B------:R-:W2:Y:S01]  /*d770*/  LDL.LU R118, [R1+0x28] ;  /* 0x0000280001767983 */ /* 0x000ea20000300800 */
[----:B------:R-:W-:Y:S03]  /*d780*/  FFMA.FTZ R100, R219, c[0x0][0x2d0], -R100 ;  /* 0x0000b400db647a23 */ /* 0x000fe60000010864 */
[----:B------:R3:W-:Y:S01]  /*d790*/  MUFU.EX2 R190, R2 ;  /* 0x0000000200be7308 */ /* 0x0007e20000000800 */
[----:B------:R-:W-:Y:S01]  /*d7a0*/  F2FP.BF16.PACK_AB R78, R223, R248 ;  /* 0x000000f8df4e723e */ /* 0x000fe200000010ff */
[----:B------:R-:W4:Y:S01]  /*d7b0*/  LDL.LU R116, [R1+0x2c] ;  /* 0x00002c0001747983 */ /* 0x000f220000300800 */
[----:B------:R-:W-:Y:S03]  /*d7c0*/  IMAD.MOV.U32 R219, RZ, RZ, R130 ;  /* 0x000000ffffdb7224 */ /* 0x000fe600078e0082 */
[----:B------:R-:W4:Y:S02]  /*d7d0*/  LDL.LU R115, [R1+0x34] ;  /* 0x0000340001737983 */ /* 0x000f240000300800 */
[-C--:B------:R-:W-:Y:S02]  /*d7e0*/  HMMA.16816.F32.BF16 R4, R76, R84.reuse, R4 ;  /* 0x000000544c04723c */ /* 0x080fe40000041804 */
[----:B------:R-:W4:Y:S01]  /*d7f0*/  LDL.LU R113, [R1+0x30] ;  /* 0x0000300001717983 */ /* 0x000f220000300800 */
[----:B------:R-:W1:Y:S05]  /*d800*/  MUFU.EX2 R105, R100 ;  /* 0x0000006400697308 */ /* 0x000e6a0000000800 */
[C---:B------:R-:W-:Y:S05]  /*d810*/  HMMA.16816.F32.BF16 R8, R80.reuse, R84, R8 ;  /* 0x000000545008723c */ /* 0x040fea0000041808 */
[----:B------:R-:W1:Y:S03]  /*d820*/  MUFU.EX2 R100, R122 ;  /* 0x0000007a00647308 */ /* 0x000e660000000800 */
[-C--:B------:R-:W-:Y:S01]  /*d830*/  HMMA.16816.F32.BF16 R12, R80, R86.reuse, R12 ;  /* 0x00000056500c723c */ /* 0x080fe2000004180c */
[--C-:B---3--:R-:W-:Y:S03]  /*d840*/  FFMA.FTZ R2, R209, c[0x0][0x2d0], -R101.reuse ;  /* 0x0000b400d1027a23 */ /* 0x108fe60000010865 */
[----:B------:R-:W-:Y:S02]  /*d850*/  FFMA.FTZ R101, R199, c[0x0][0x2d0], -R101 ;  /* 0x0000b400c7657a23 */ /* 0x000fe40000010865 */
[----:B------:R-:W-:Y:S01]  /*d860*/  IMAD.MOV.U32 R199, RZ, RZ, R139 ;  /* 0x000000ffffc77224 */ /* 0x000fe200078e008b */
[----:B------:R3:W-:Y:S01]  /*d870*/  MUFU.EX2 R175, R2 ;  /* 0x0000000200af7308 */ /* 0x0007e20000000800 */
[C---:B------:R-:W-:Y:S01]  /*d880*/  HMMA.16816.F32.BF16 R16, R76.reuse, R86, R16 ;  /* 0x000000564c10723c */ /* 0x040fe20000041810 */
[----:B------:R-:W3:Y:S03]  /*d890*/  LDSM.16.MT88.4 R84, [R224+0x2100] ;  /* 0x00210000e054783b */ /* 0x000ee60000004200 */
[----:B-1----:R-:W-:Y:S01]  /*d8a0*/  F2FP.BF16.PACK_AB R183, R105, R106 ;  /* 0x0000006a69b7723e */ /* 0x002fe200000010ff */
[----:B------:R-:W-:Y:S03]  /*d8b0*/  IMAD.MOV.U32 R209, RZ, RZ, R129 ;  /* 0x000000ffffd17224 */ /* 0x000fe600078e0081 */
[-C--:B------:R-:W-:Y:S01]  /*d8c0*/  HMMA.16816.F32.BF16 R20, R76, R92.reuse, R20 ;  /* 0x0000005c4c14723c */ /* 0x080fe20000041814 */
[----:B------:R-:W-:Y:S07]  /*d8d0*/  MUFU.EX2 R101, R101 ;  /* 0x0000006500657308 */ /* 0x000fee0000000800 */
[C---:B------:R-:W-:Y:S01]  /*d8e0*/  HMMA.16816.F32.BF16 R24, R80.reuse, R92, R24 ;  /* 0x0000005c5018723c */ /* 0x040fe20000041818 */
[----:B---3--:R-:W-:Y:S07]  /*d8f0*/  FFMA.FTZ R2, R215, c[0x0][0x2d0], -R102 ;  /* 0x0000b400d7027a23 */ /* 0x008fee0000010866 */
[-C--:B------:R-:W-:Y:S01]  /*d900*/  HMMA.16816.F32.BF16 R28, R80, R94.reuse, R28 ;  /* 0x0000005e501c723c */ /* 0x080fe2000004181c */
[----:B------:R-:W-:Y:S01]  /*d910*/  IMAD.MOV.U32 R215, RZ, RZ, R164 ;  /* 0x000000ffffd77224 */ /* 0x000fe200078e00a4 */
[----:B------:R1:W-:Y:S06]  /*d920*/  MUFU.EX2 R173, R2 ;  /* 0x0000000200ad7308 */ /* 0x0003ec0000000800 */
[C---:B------:R-:W-:Y:S01]  /*d930*/  HMMA.16816.F32.BF16 R32, R76.reuse, R94, R32 ;  /* 0x0000005e4c20723c */ /* 0x040fe20000041820 */
[----:B------:R-:W3:Y:S07]  /*d940*/  LDSM.16.MT88.4 R92, [R227+0x2100] ;  /* 0x00210000e35c783b */ /* 0x000eee0000004200 */
[-C--:B------:R-:W-:Y:S08]  /*d950*/  HMMA.16816.F32.BF16 R36, R76, R96.reuse, R36 ;  /* 0x000000604c24723c */ /* 0x080ff00000041824 */
[C---:B------:R-:W-:Y:S01]  /*d960*/  HMMA.16816.F32.BF16 R40, R80.reuse, R96, R40 ;  /* 0x000000605028723c */ /* 0x040fe20000041828 */
[----:B-1----:R-:W-:Y:S03]  /*d970*/  FFMA.FTZ R2, R218, c[0x0][0x2d0], -R102 ;  /* 0x0000b400da027a23 */ /* 0x002fe60000010866 */
[----:B------:R-:W-:Y:S01]  /*d980*/  IMAD.MOV.U32 R218, RZ, RZ, R176 ;  /* 0x000000ffffda7224 */ /* 0x000fe200078e00b0 */
[----:B------:R-:W-:Y:S03]  /*d990*/  F2FP.BF16.PACK_AB R176, R100, R103 ;  /* 0x0000006764b0723e */ /* 0x000fe600000010ff */
[-C--:B------:R-:W-:Y:S01]  /*d9a0*/  HMMA.16816.F32.BF16 R44, R80, R98.reuse, R44 ;  /* 0x00000062502c723c */ /* 0x080fe2000004182c */
[----:B------:R1:W-:Y:S07]  /*d9b0*/  MUFU.EX2 R172, R2 ;  /* 0x0000000200ac7308 */ /* 0x0003ee0000000800 */
[C---:B------:R-:W-:Y:S01]  /*d9c0*/  HMMA.16816.F32.BF16 R48, R76.reuse, R98, R48 ;  /* 0x000000624c30723c */ /* 0x040fe20000041830 */
[----:B------:R-:W2:Y:S07]  /*d9d0*/  LDSM.16.MT88.4 R96, [R225+0x2100] ;  /* 0x00210000e160783b */ /* 0x000eae0000004200 */
[-C--:B------:R-:W-:Y:S08]  /*d9e0*/  HMMA.16816.F32.BF16 R52, R76, R88.reuse, R52 ;  /* 0x000000584c34723c */ /* 0x080ff00000041834 */
[C---:B------:R-:W-:Y:S01]  /*d9f0*/  HMMA.16816.F32.BF16 R56, R80.reuse, R88, R56 ;  /* 0x000000585038723c */ /* 0x040fe20000041838 */
[--C-:B-1----:R-:W-:Y:S03]  /*da00*/  FFMA.FTZ R2, R117, c[0x0][0x2d0], -R102.reuse ;  /* 0x0000b40075027a23 */ /* 0x102fe60000010866 */
[--C-:B------:R-:W-:Y:S04]  /*da10*/  FFMA.FTZ R117, R243, c[0x0][0x2d0], -R102.reuse ;  /* 0x0000b400f3757a23 */ /* 0x100fe80000010866 */
[-C--:B------:R-:W-:Y:S07]  /*da20*/  HMMA.16816.F32.BF16 R60, R80, R90.reuse, R60 ;  /* 0x0000005a503c723c */ /* 0x080fee000004183c */
[--C-:B------:R-:W-:Y:S01]  /*da30*/  FFMA.FTZ R80, R252, c[0x0][0x2d0], -R102.reuse ;  /* 0x0000b400fc507a23 */ /* 0x100fe20000010866 */
[----:B------:R-:W-:Y:S01]  /*da40*/  HMMA.16816.F32.BF16 R64, R76, R90, R64 ;  /* 0x0000005a4c40723c */ /* 0x000fe20000041840 */
[----:B------:R-:W-:Y:S01]  /*da50*/  F2FP.BF16.PACK_AB R81, R194, R160 ;  /* 0x000000a0c251723e */ /* 0x000fe200000010ff */
[----:B------:R-:W1:Y:S02]  /*da60*/  LDSM.16.MT88.4 R88, [R226+0x2100] ;  /* 0x00210000e258783b */ /* 0x000e640000004200 */
[----:B------:R-:W-:Y:S01]  /*da70*/  F2FP.BF16.PACK_AB R82, R193, R192 ;  /* 0x000000c0c152723e */ /* 0x000fe200000010ff */
[----:B------:R-:W-:Y:S01]  /*da80*/  IMAD.MOV.U32 R252, RZ, RZ, R167 ;  /* 0x000000fffffc7224 */ /* 0x000fe200078e00a7 */
[----:B------:R-:W-:Y:S01]  /*da90*/  F2FP.BF16.PACK_AB R83, R170, R171 ;  /* 0x000000abaa53723e */ /* 0x000fe200000010ff */
[----:B------:R-:W-:Y:S01]  /*daa0*/  FFMA.FTZ R102, R74, c[0x0][0x2d0], -R102 ;  /* 0x0000b4004a667a23 */ /* 0x000fe20000010866 */
[----:B------:R-:W-:Y:S02]  /*dab0*/  F2FP.BF16.PACK_AB R76, R208, R163 ;  /* 0x000000a3d04c723e */ /* 0x000fe400000010ff */
[----:B------:R-:W-:Y:S02]  /*dac0*/  LDSM.16.MT88.4 R164, [R225+0x3100] ;  /* 0x00310000e1a4783b */ /* 0x000fe40000004200 */
[----:B------:R-:W-:Y:S01]  /*dad0*/  F2FP.BF16.PACK_AB R77, R205, R162 ;  /* 0x000000a2cd4d723e */ /* 0x000fe200000010ff */
[----:B------:R-:W-:Y:S01]  /*dae0*/  MUFU.EX2 R102, R102 ;  /* 0x0000006600667308 */ /* 0x000fe20000000800 */
[----:B------:R-:W-:Y:S02]  /*daf0*/  F2FP.BF16.PACK_AB R78, R202, R203 ;  /* 0x000000cbca4e723e */ /* 0x000fe400000010ff */
[----:B------:R-:W-:Y:S07]  /*db00*/  F2FP.BF16.PACK_AB R79, R196, R197 ;  /* 0x000000c5c44f723e */ /* 0x000fee00000010ff */
[-C--:B------:R-:W-:Y:S01]  /*db10*/  HMMA.16816.F32.BF16 R4, R76, R84.reuse, R4 ;  /* 0x000000544c04723c */ /* 0x080fe20000041804 */
[----:B--2---:R-:W-:Y:S02]  /*db20*/  FFMA.FTZ R69, R69, R118, R251 ;  /* 0x0000007645457223 */ /* 0x004fe400000100fb */
[----:B------:R2:W-:Y:S01]  /*db30*/  MUFU.EX2 R118, R2 ;  /* 0x0000000200767308 */ /* 0x0005e20000000800 */
[----:B----4-:R-:W-:Y:S02]  /*db40*/  FFMA.FTZ R68, R68, R116, R216 ;  /* 0x0000007444447223 */ /* 0x010fe400000100d8 */
[----:B------:R-:W-:Y:S02]  /*db50*/  FADD.FTZ R69, R247, R69 ;  /* 0x00000045f7457221 */ /* 0x000fe40000010000 */
[----:B------:R-:W-:Y:S04]  /*db60*/  FADD.FTZ R68, R244, R68 ;  /* 0x00000044f4447221 */ /* 0x000fe80000010000 */
[----:B------:R-:W-:Y:S01]  /*db70*/  FFMA.FTZ R3, R3, R115, R213 ;  /* 0x0000007303037223 */ /* 0x000fe200000100d5 */
[----:B------:R4:W-:Y:S01]  /*db80*/  MUFU.EX2 R116, R80 ;  /* 0x0000005000747308 */ /* 0x0009e20000000800 */
[----:B------:R-:W-:Y:S02]  /*db90*/  FADD.FTZ R68, R240, R68 ;  /* 0x00000044f0447221 */ /* 0x000fe40000010000 */
[----:B------:R-:W-:Y:S02]  /*dba0*/  FFMA.FTZ R0, R0, R113, R211 ;  /* 0x0000007100007223 */ /* 0x000fe400000100d3 */
[----:B------:R-:W-:Y:S04]  /*dbb0*/  FADD.FTZ R3, R217, R3 ;  /* 0x00000003d9037221 */ /* 0x000fe80000010000 */
[----:B------:R-:W-:Y:S01]  /*dbc0*/  FADD.FTZ R3, R239, R3 ;  /* 0x00000003ef037221 */ /* 0x000fe20000010000 */
[----:B------:R-:W-:Y:S01]  /*dbd0*/  MUFU.EX2 R113, R111 ;  /* 0x0000006f00717308 */ /* 0x000fe20000000800 */
[----:B--2---:R-:W-:Y:S02]  /*dbe0*/  FADD.FTZ R2, R242, R0 ;  /* 0x00000000f2027221 */ /* 0x004fe40000010000 */
[----:B------:R2:W5:Y:S01]  /*dbf0*/  LDL.LU R242, [R1+0x74] ;  /* 0x0000740001f27983 */ /* 0x0005620000300800 */
[----:B------:R-:W-:Y:S02]  /*dc00*/  FADD.FTZ R0, R241, R69 ;  /* 0x00000045f1007221 */ /* 0x000fe40000010000 */
[----:B------:R-:W-:Y:S01]  /*dc10*/  FADD.FTZ R75, R238, R2 ;  /* 0x00000002ee4b7221 */ /* 0x000fe20000010000 */
[----:B------:R2:W5:Y:S01]  /*dc20*/  LDL.LU R241, [R1+0x70] ;  /* 0x0000700001f17983 */ /* 0x0005620000300800 */
[----:B------:R-:W-:Y:S02]  /*dc30*/  FADD.FTZ R74, R237, R0 ;  /* 0x00000000ed4a7221 */ /* 0x000fe40000010000 */
[----:B------:R-:W-:Y:S01]  /*dc40*/  MUFU.EX2 R111, R110 ;  /* 0x0000006e006f7308 */ /* 0x000fe20000000800 */
[----:B------:R-:W-:Y:S01]  /*dc50*/  FADD.FTZ R69, R236, R68 ;  /* 0x00000044ec457221 */ /* 0x000fe20000010000 */
[----:B----4-:R-:W-:Y:S01]  /*dc60*/  F2FP.BF16.PACK_AB R80, R195, R161 ;  /* 0x000000a1c350723e */ /* 0x010fe200000010ff */
[----:B------:R2:W5:Y:S01]  /*dc70*/  LDL.LU R240, [R1+0x6c] ;  /* 0x00006c0001f07983 */ /* 0x0005620000300800 */
[----:B------:R-:W-:Y:S02]  /*dc80*/  FADD.FTZ R2, R235, R3 ;  /* 0x00000003eb027221 */ /* 0x000fe40000010000 */
[----:B------:R-:W-:Y:S01]  /*dc90*/  FADD.FTZ R0, R234, R75 ;  /* 0x0000004bea007221 */ /* 0x000fe20000010000 */
[----:B------:R2:W5:Y:S01]  /*dca0*/  LDL.LU R239, [R1+0x68] ;  /* 0x0000680001ef7983 */ /* 0x0005620000300800 */
[----:B------:R-:W-:Y:S01]  /*dcb0*/  FADD.FTZ R68, R233, R74 ;  /* 0x0000004ae9447221 */ /* 0x000fe20000010000 */
[C---:B------:R-:W-:Y:S01]  /*dcc0*/  HMMA.16816.F32.BF16 R8, R80.reuse, R84, R8 ;  /* 0x000000545008723c */ /* 0x040fe20000041808 */
[----:B------:R-:W-:Y:S01]  /*dcd0*/  FADD.FTZ R3, R232, R69 ;  /* 0x00000045e8037221 */ /* 0x000fe20000010000 */
[----:B------:R2:W5:Y:S01]  /*dce0*/  LDL.LU R238, [R1+0x64] ;  /* 0x0000640001ee7983 */ /* 0x0005620000300800 */
[----:B------:R-:W-:Y:S01]  /*dcf0*/  FADD.FTZ R2, R231, R2 ;  /* 0x00000002e7027221 */ /* 0x000fe20000010000 */
[----:B------:R-:W4:Y:S01]  /*dd00*/  MUFU.EX2 R110, R114 ;  /* 0x00000072006e7308 */ /* 0x000f220000000800 */
[----:B------:R-:W-:Y:S01]  /*dd10*/  FADD.FTZ R69, R230, R0 ;  /* 0x00000000e6457221 */ /* 0x000fe20000010000 */
[----:B------:R2:W5:Y:S01]  /*dd20*/  LDL.LU R237, [R1+0x60] ;  /* 0x0000600001ed7983 */ /* 0x0005620000300800 */
[----:B------:R-:W-:Y:S01]  /*dd30*/  FADD.FTZ R0, R229, R68 ;  /* 0x00000044e5007221 */ /* 0x000fe20000010000 */
[-C--:B------:R-:W-:Y:S01]  /*dd40*/  HMMA.16816.F32.BF16 R12, R80, R86.reuse, R12 ;  /* 0x00000056500c723c */ /* 0x080fe2000004180c */
[----:B------:R-:W-:Y:S01]  /*dd50*/  FADD.FTZ R3, R228, R3 ;  /* 0x00000003e4037221 */ /* 0x000fe20000010000 */
[----:B------:R2:W5:Y:S02]  /*dd60*/  LDL.LU R236, [R1+0x5c] ;  /* 0x00005c0001ec7983 */ /* 0x0005640000300800 */
[----:B------:R-:W-:Y:S02]  /*dd70*/  FADD.FTZ R68, R119, R2 ;  /* 0x0000000277447221 */ /* 0x000fe40000010000 */
[----:B------:R2:W5:Y:S01]  /*dd80*/  LDL.LU R235, [R1+0x58] ;  /* 0x0000580001eb7983 */ /* 0x0005620000300800 */
[----:B------:R-:W-:Y:S01]  /*dd90*/  FADD.FTZ R2, R138, R69 ;  /* 0x000000458a027221 */ /* 0x000fe20000010000 */
[C---:B------:R-:W-:Y:S01]  /*dda0*/  HMMA.16816.F32.BF16 R16, R76.reuse, R86, R16 ;  /* 0x000000564c10723c */ /* 0x040fe20000041810 */
[----:B------:R-:W-:Y:S01]  /*ddb0*/  FADD.FTZ R0, R137, R0 ;  /* 0x0000000089007221 */ /* 0x000fe20000010000 */
[----:B------:R-:W1:Y:S01]  /*ddc0*/  LDSM.16.MT88.4 R84, [R224+0x2900] ;  /* 0x00290000e054783b */ /* 0x000e620000004200 */
[----:B------:R-:W2:Y:S01]  /*ddd0*/  MUFU.EX2 R115, R109 ;  /* 0x0000006d00737308 */ /* 0x000ea20000000800 */
[----:B------:R-:W-:Y:S02]  /*dde0*/  FADD.FTZ R2, R252, R2 ;  /* 0x00000002fc027221 */ /* 0x000fe40000010000 */
[----:B------:R-:W-:Y:S02]  /*ddf0*/  FADD.FTZ R0, R218, R0 ;  /* 0x00000000da007221 */ /* 0x000fe40000010000 */
[-C--:B---3--:R-:W-:Y:S02]  /*de00*/  HMMA.16816.F32.BF16 R20, R76, R92.reuse, R20 ;  /* 0x0000005c4c14723c */ /* 0x088fe40000041814 */
[----:B------:R3:W5:Y:S02]  /*de10*/  LDL.LU R234, [R1+0x54] ;  /* 0x0000540001ea7983 */ /* 0x0007640000300800 */
[----:B----4-:R-:W-:Y:S01]  /*de20*/  F2FP.BF16.PACK_AB R182, R108, R110 ;  /* 0x0000006e6cb6723e */ /* 0x010fe200000010ff */
[----:B------:R-:W4:Y:S01]  /*de30*/  MUFU.EX2 R109, R112 ;  /* 0x00000070006d7308 */ /* 0x000f220000000800 */
[----:B------:R3:W5:Y:S02]  /*de40*/  LDL.LU R233, [R1+0x50] ;  /* 0x0000500001e97983 */ /* 0x0007640000300800 */
[C---:B------:R-:W-:Y:S02]  /*de50*/  HMMA.16816.F32.BF16 R24, R80.reuse, R92, R24 ;  /* 0x0000005c5018723c */ /* 0x040fe40000041818 */
[----:B------:R3:W5:Y:S04]  /*de60*/  LDL.LU R232, [R1+0x4c] ;  /* 0x00004c0001e87983 */ /* 0x0007680000300800 */
[----:B------:R3:W5:Y:S02]  /*de70*/  LDL.LU R231, [R1+0x48] ;  /* 0x0000480001e77983 */ /* 0x0007640000300800 */
[-C--:B------:R-:W-:Y:S02]  /*de80*/  HMMA.16816.F32.BF16 R28, R80, R94.reuse, R28 ;  /* 0x0000005e501c723c */ /* 0x080fe4000004181c */
[----:B------:R3:W5:Y:S02]  /*de90*/  LDL.LU R230, [R1+0x44] ;  /* 0x0000440001e67983 */ /* 0x0007640000300800 */
[----:B--2---:R-:W-:Y:S02]  /*dea0*/  F2FP.BF16.PACK_AB R180, R113, R115 ;  /* 0x0000007371b4723e */ /* 0x004fe400000010ff */
[----:B------:R3:W5:Y:S02]  /*deb0*/  LDL.LU R229, [R1+0x40] ;  /* 0x0000400001e57983 */ /* 0x0007640000300800 */
[C---:B------:R-:W-:Y:S02]  /*dec0*/  HMMA.16816.F32.BF16 R32, R76.reuse, R94, R32 ;  /* 0x0000005e4c20723c */ /* 0x040fe40000041820 */
[----:B------:R-:W2:Y:S02]  /*ded0*/  LDSM.16.MT88.4 R92, [R227+0x2900] ;  /* 0x00290000e35c783b */ /* 0x000ea40000004200 */
[----:B----4-:R-:W-:Y:S04]  /*dee0*/  F2FP.BF16.PACK_AB R181, R109, R111 ;  /* 0x0000006f6db5723e */ /* 0x010fe800000010ff */
[-C--:B------:R-:W-:Y:S02]  /*def0*/  HMMA.16816.F32.BF16 R36, R76, R96.reuse, R36 ;  /* 0x000000604c24723c */ /* 0x080fe40000041824 */
[----:B------:R3:W5:Y:S04]  /*df00*/  LDL.LU R228, [R1+0x3c] ;  /* 0x00003c0001e47983 */ /* 0x0007680000300800 */
[----:B------:R3:W5:Y:S02]  /*df10*/  LDL.LU R119, [R1+0x38] ;  /* 0x0000380001777983 */ /* 0x0007640000300800 */
[C---:B------:R-:W-:Y:S08]  /*df20*/  HMMA.16816.F32.BF16 R40, R80.reuse, R96, R40 ;  /* 0x000000605028723c */ /* 0x040ff00000041828 */
[-C--:B------:R-:W-:Y:S08]  /*df30*/  HMMA.16816.F32.BF16 R44, R80, R98.reuse, R44 ;  /* 0x00000062502c723c */ /* 0x080ff0000004182c */
[C---:B------:R-:W-:Y:S01]  /*df40*/  HMMA.16816.F32.BF16 R48, R76.reuse, R98, R48 ;  /* 0x000000624c30723c */ /* 0x040fe20000041830 */
[----:B------:R-:W4:Y:S07]  /*df50*/  LDSM.16.MT88.4 R96, [R225+0x2900] ;  /* 0x00290000e160783b */ /* 0x000f2e0000004200 */
[-C--:B-1----:R-:W-:Y:S08]  /*df60*/  HMMA.16816.F32.BF16 R52, R76, R88.reuse, R52 ;  /* 0x000000584c34723c */ /* 0x082ff00000041834 */
[C---:B------:R-:W-:Y:S08]  /*df70*/  HMMA.16816.F32.BF16 R56, R80.reuse, R88, R56 ;  /* 0x000000585038723c */ /* 0x040ff00000041838 */
[-C--:B------:R-:W-:Y:S07]  /*df80*/  HMMA.16816.F32.BF16 R60, R80, R90.reuse, R60 ;  /* 0x0000005a503c723c */ /* 0x080fee000004183c */
[----:B------:R-:W-:Y:S01]  /*df90*/  F2FP.BF16.PACK_AB R80, R174, R175 ;  /* 0x000000afae50723e */ /* 0x000fe200000010ff */
[----:B------:R-:W-:Y:S01]  /*dfa0*/  HMMA.16816.F32.BF16 R64, R76, R90, R64 ;  /* 0x0000005a4c40723c */ /* 0x000fe20000041840 */
[----:B------:R-:W-:Y:S01]  /*dfb0*/  F2FP.BF16.PACK_AB R81, R172, R173 ;  /* 0x000000adac51723e */ /* 0x000fe200000010ff */
[----:B------:R-:W1:Y:S02]  /*dfc0*/  LDSM.16.MT88.4 R88, [R226+0x2900] ;  /* 0x00290000e258783b */ /* 0x000e640000004200 */
[----:B------:R-:W-:Y:S02]  /*dfd0*/  F2FP.BF16.PACK_AB R82, R184, R185 ;  /* 0x000000b9b852723e */ /* 0x000fe400000010ff */
[----:B------:R-:W-:Y:S02]  /*dfe0*/  F2FP.BF16.PACK_AB R83, R116, R118 ;  /* 0x000000767453723e */ /* 0x000fe400000010ff */
[----:B------:R-:W-:Y:S04]  /*dff0*/  F2FP.BF16.PACK_AB R76, R191, R169 ;  /* 0x000000a9bf4c723e */ /* 0x000fe800000010ff */
[----:B------:R-:W-:Y:S02]  /*e000*/  F2FP.BF16.PACK_AB R77, R190, R168 ;  /* 0x000000a8be4d723e */ /* 0x000fe400000010ff */
[----:B------:R-:W-:Y:S02]  /*e010*/  F2FP.BF16.PACK_AB R78, R189, R188 ;  /* 0x000000bcbd4e723e */ /* 0x000fe400000010ff */
[----:B------:R-:W-:Y:S07]  /*e020*/  F2FP.BF16.PACK_AB R79, R186, R187 ;  /* 0x000000bbba4f723e */ /* 0x000fee00000010ff */
[-C--:B------:R-:W-:Y:S08]  /*e030*/  HMMA.16816.F32.BF16 R4, R76, R84.reuse, R4 ;  /* 0x000000544c04723c */ /* 0x080ff00000041804 */
[C---:B------:R-:W-:Y:S01]  /*e040*/  HMMA.16816.F32.BF16 R8, R80.reuse, R84, R8 ;  /* 0x000000545008723c */ /* 0x040fe20000041808 */
[----:B------:R-:W1:Y:S07]  /*e050*/  MUFU.EX2 R85, R123 ;  /* 0x0000007b00557308 */ /* 0x000e6e0000000800 */
[-C--:B------:R-:W-:Y:S03]  /*e060*/  HMMA.16816.F32.BF16 R12, R80, R86.reuse, R12 ;  /* 0x00000056500c723c */ /* 0x080fe6000004180c */
[----:B------:R-:W3:Y:S05]  /*e070*/  MUFU.EX2 R84, R117 ;  /* 0x0000007500547308 */ /* 0x000eea0000000800 */
[C---:B------:R-:W-:Y:S05]  /*e080*/  HMMA.16816.F32.BF16 R16, R76.reuse, R86, R16 ;  /* 0x000000564c10723c */ /* 0x040fea0000041810 */
[----:B------:R-:W-:Y:S03]  /*e090*/  MUFU.EX2 R87, R104 ;  /* 0x0000006800577308 */ /* 0x000fe60000000800 */
[-C--:B--2---:R-:W-:Y:S01]  /*e0a0*/  HMMA.16816.F32.BF16 R20, R76, R92.reuse, R20 ;  /* 0x0000005c4c14723c */ /* 0x084fe20000041814 */
[----:B-1----:R-:W-:Y:S06]  /*e0b0*/  F2FP.BF16.PACK_AB R178, R101, R85 ;  /* 0x0000005565b2723e */ /* 0x002fec00000010ff */
[----:B------:R-:W1:Y:S01]  /*e0c0*/  MUFU.EX2 R86, R107 ;  /* 0x0000006b00567308 */ /* 0x000e620000000800 */
[C---:B------:R-:W-:Y:S01]  /*e0d0*/  HMMA.16816.F32.BF16 R24, R80.reuse, R92, R24 ;  /* 0x0000005c5018723c */ /* 0x040fe20000041818 */
[----:B---3--:R-:W-:Y:S03]  /*e0e0*/  F2FP.BF16.PACK_AB R179, R102, R84 ;  /* 0x0000005466b3723e */ /* 0x008fe600000010ff */
[----:B------:R-:W-:Y:S04]  /*e0f0*/  IMAD.MOV.U32 R117, RZ, RZ, R71 ;  /* 0x000000ffff757224 */ /* 0x000fe800078e0047 */
[-C--:B------:R-:W-:Y:S08]  /*e100*/  HMMA.16816.F32.BF16 R28, R80, R94.reuse, R28 ;  /* 0x0000005e501c723c */ /* 0x080ff0000004181c */
[C---:B------:R-:W-:Y:S01]  /*e110*/  HMMA.16816.F32.BF16 R32, R76.reuse, R94, R32 ;  /* 0x0000005e4c20723c */ /* 0x040fe20000041820 */
[----:B-1----:R-:W-:Y:S07]  /*e120*/  F2FP.BF16.PACK_AB R177, R86, R87 ;  /* 0x0000005756b1723e */ /* 0x002fee00000010ff */
[-C--:B----4-:R-:W-:Y:S08]  /*e130*/  HMMA.16816.F32.BF16 R36, R76, R96.reuse, R36 ;  /* 0x000000604c24723c */ /* 0x090ff00000041824 */
[C---:B------:R-:W-:Y:S08]  /*e140*/  HMMA.16816.F32.BF16 R40, R80.reuse, R96, R40 ;  /* 0x000000605028723c */ /* 0x040ff00000041828 */
[-C--:B------:R-:W-:Y:S08]  /*e150*/  HMMA.16816.F32.BF16 R44, R80, R98.reuse, R44 ;  /* 0x00000062502c723c */ /* 0x080ff0000004182c */
[C---:B------:R-:W-:Y:S08]  /*e160*/  HMMA.16816.F32.BF16 R48, R76.reuse, R98, R48 ;  /* 0x000000624c30723c */ /* 0x040ff00000041830 */
[-C--:B------:R-:W-:Y:S08]  /*e170*/  HMMA.16816.F32.BF16 R52, R76, R88.reuse, R52 ;  /* 0x000000584c34723c */ /* 0x080ff00000041834 */
[C---:B------:R-:W-:Y:S08]  /*e180*/  HMMA.16816.F32.BF16 R56, R80.reuse, R88, R56 ;  /* 0x000000585038723c */ /* 0x040ff00000041838 */
[-C--:B------:R-:W-:Y:S08]  /*e190*/  HMMA.16816.F32.BF16 R60, R80, R90.reuse, R60 ;  /* 0x0000005a503c723c */ /* 0x080ff0000004183c */
[----:B------:R-:W-:Y:S08]  /*e1a0*/  HMMA.16816.F32.BF16 R64, R76, R90, R64 ;  /* 0x0000005a4c40723c */ /* 0x000ff00000041840 */
[-C--:B------:R-:W-:Y:S07]  /*e1b0*/  HMMA.16816.F32.BF16 R120, R180, R132.reuse, R4 ;  /* 0x00000084b478723c */ /* 0x080fee0000041804 */
[----:B------:R-:W-:Y:S01]  /*e1c0*/  FADD.FTZ R4, R136, R3 ;  /* 0x0000000388047221 */ /* 0x000fe20000010000 */
[C---:B------:R-:W-:Y:S01]  /*e1d0*/  HMMA.16816.F32.BF16 R124, R176.reuse, R132, R8 ;  /* 0x00000084b07c723c */ /* 0x040fe20000041808 */
[----:B------:R-:W-:Y:S03]  /*e1e0*/  FADD.FTZ R3, R250, R68 ;  /* 0x00000044fa037221 */ /* 0x000fe60000010000 */
[----:B------:R-:W-:Y:S02]  /*e1f0*/  FADD.FTZ R7, R143, R4 ;  /* 0x000000048f077221 */ /* 0x000fe40000010000 */
[----:B------:R-:W-:Y:S02]  /*e200*/  FADD.FTZ R6, R142, R3 ;  /* 0x000000038e067221 */ /* 0x000fe40000010000 */
[----:B------:R-:W-:Y:S01]  /*e210*/  FADD.FTZ R5, R141, R2 ;  /* 0x000000028d057221 */ /* 0x000fe20000010000 */
[-C--:B------:R-:W-:Y:S03]  /*e220*/  HMMA.16816.F32.BF16 R128, R176, R134.reuse, R12 ;  /* 0x00000086b080723c */ /* 0x080fe6000004180c */
[----:B------:R-:W-:Y:S02]  /*e230*/  FADD.FTZ R4, R140, R0 ;  /* 0x000000008c047221 */ /* 0x000fe40000010000 */
[----:B------:R-:W-:Y:S02]  /*e240*/  FADD.FTZ R3, R215, R7 ;  /* 0x00000007d7037221 */ /* 0x000fe40000010000 */
        /* <DEDUP_REMOVED lines=13> */
[----:B------:R-:W-:Y:S01]  /*e320*/  FADD.FTZ R9, R209, R2 ;  /* 0x00000002d1097221 */ /* 0x000fe20000010000 */
[----:B------:R-:W1:Y:S01]  /*e330*/  LDSM.16.MT88.4 R4, [R226+0x3100] ;  /* 0x00310000e204783b */ /* 0x000e620000004200 */
        /* <DEDUP_REMOVED lines=9> */
[----:B------:R-:W-:Y:S02]  /*e3d0*/  FADD.FTZ R8, R154, R0 ;  /* 0x000000009a087221 */ /* 0x000fe40000010000 */
[-C--:B------:R-:W-:Y:S02]  /*e3e0*/  HMMA.16816.F32.BF16 R152, R180, R164.reuse, R36 ;  /* 0x000000a4b498723c */ /* 0x080fe40000041824 */
        /* <DEDUP_REMOVED lines=35> */
[----:B------:R-:W-:Y:S02]  /*e620*/  FADD.FTZ R0, R191, R9 ;  /* 0x00000009bf007221 */ /* 0x000fe40000010000 */
[----:B------:R-:W-:Y:S02]  /*e630*/  FADD.FTZ R10, R174, R3 ;  /* 0x00000003ae0a7221 */ /* 0x000fe40000010000 */
[----:B------:R-:W-:Y:S02]  /*e640*/  FADD.FTZ R9, R172, R2 ;  /* 0x00000002ac097221 */ /* 0x000fe40000010000 */
[----:B------:R-:W-:Y:S01]  /*e650*/  FADD.FTZ R11, R190, R8 ;  /* 0x00000008be0b7221 */ /* 0x000fe20000010000 */
[C---:B------:R-:W-:Y:S02]  /*e660*/  HMMA.16816.F32.BF16 R172, R176.reuse, R4, R56 ;  /* 0x00000004b0ac723c */ /* 0x040fe40000041838 */
        /* <DEDUP_REMOVED lines=8> */
[----:B------:R-:W-:Y:S01]  /*e6f0*/  HMMA.16816.F32.BF16 R180, R180, R6, R64 ;  /* 0x00000006b4b4723c */ /* 0x000fe20000041840 */
        /* <DEDUP_REMOVED lines=15> */
[----:B------:R-:W-:Y:S01]  /*e7f0*/  FADD.FTZ R0, R84, R0 ;  /* 0x0000000054007221 */ /* 0x000fe20000010000 */
[----:B------:R1:W-:Y:S01]  /*e800*/  STL [R1+0x2c], R3 ;  /* 0x00002c0301007387 */ /* 0x0003e20000100800 */
[----:B------:R-:W-:Y:S02]  /*e810*/  FADD.FTZ R2, R101, R2 ;  /* 0x0000000265027221 */ /* 0x000fe40000010000 */
[----:B------:R-:W-:Y:S02]  /*e820*/  FADD.FTZ R0, R102, R0 ;  /* 0x0000000066007221 */ /* 0x000fe40000010000 */
[----:B------:R-:W-:Y:S01]  /*e830*/  IMAD.MOV.U32 R118, RZ, RZ, R70 ;  /* 0x000000ffff767224 */ /* 0x000fe200078e0046 */
[----:B------:R2:W-:Y:S01]  /*e840*/  STL [R1+0x34], R2 ;  /* 0x0000340201007387 */ /* 0x0005e20000100800 */
[----:B------:R-:W-:Y:S03]  /*e850*/  IMAD.MOV.U32 R116, RZ, RZ, R72 ;  /* 0x000000ffff747224 */ /* 0x000fe600078e0048 */
[----:B------:R2:W-:Y:S01]  /*e860*/  STL [R1+0x30], R0 ;  /* 0x0000300001007387 */ /* 0x0005e20000100800 */
[----:B-1----:R-:W-:Y:S01]  /*e870*/  IMAD.MOV.U32 R3, RZ, RZ, R73 ;  /* 0x000000ffff037224 */ /* 0x002fe200078e0049 */
[----:B------:R-:W-:-:S05]  /*e880*/  @P0 BRA `(.L_x_662) ;  /* 0xffff9af000000947 */ /* 0x000fca000383ffff */
.L_x_659:
[----:B------:R-:W-:-:S13]  /*e890*/  ISETP.LE.AND P0, PT, RZ, UR6, PT ;  /* 0x00000006ff007c0c */ /* 0x000fda000bf03270 */
[----:B------:R-:W-:Y:S05]  /*e8a0*/  @!P0 BRA `(.L_x_663) ;  /* 0x0000587000008947 */ /* 0x000fea0003800000 */
[----:B-1----:R-:W-:Y:S01]  /*e8b0*/  IMAD.MOV.U32 R3, RZ, RZ, R72 ;  /* 0x000000ffff037224 */ /* 0x002fe200078e0048 */
[----:B------:R-:W-:Y:S01]  /*e8c0*/  MOV R117, R70 ;  /* 0x0000004600757202 */ /* 0x000fe20000000f00 */
[----:B--2---:R-:W-:Y:S01]  /*e8d0*/  IMAD.MOV.U32 R2, RZ, RZ, R73 ;  /* 0x000000ffff027224 */ /* 0x004fe200078e0049 */
[----:B------:R-:W-:Y:S01]  /*e8e0*/  MOV R116, R71 ;  /* 0x0000004700747202 */ /* 0x000fe20000000f00 */
[----:B------:R-:W-:Y:S05]  /*e8f0*/  BRA `(.L_x_664) ;  /* 0x0000044000007947 */ /* 0x000fea0003800000 */
.L_x_666:
[----:B------:R-:W2:Y:S01]  /*e900*/  LDL R5, [R1+0x18] ;  /* 0x0000180001057983 */ /* 0x000ea20000100800 */
        /* <DEDUP_REMOVED lines=17> */
[----:B------:R-:W-:Y:S01]  /*ea20*/  STL [R1+0x8], R8 ;  /* 0x0000080801007387 */ /* 0x000fe20000100800 */
[----:B------:R-:W-:Y:S03]  /*ea30*/  SHF.R.S32.HI R0, RZ, 0x1f, R8 ;  /* 0x0000001fff007819 */ /* 0x000fe60000011408 */
[----:B------:R-:W2:Y:S02]  /*ea40*/  @!P5 LDG.E R245, [R6.64] ;  /* 0x0000000e06f5d981 */ /* 0x000ea4000c1e1900 */
[----:B------:R-:W-:Y:S04]  /*ea50*/  IMAD R0, R0, c[0x0][0x1e0], RZ ;  /* 0x0000780000007a24 */ /* 0x000fe800078e02ff */
[----:B------:R-:W-:Y:S04]  /*ea60*/  IMAD R0, R8, c[0x0][0x1e4], R0 ;  /* 0x0000790008007a24 */ /* 0x000fe800078e0200 */
        /* <DEDUP_REMOVED lines=8> */
[----:B------:R-:W-:Y:S03]  /*eaf0*/  SHFL.IDX PT, R12, R4, 0x2, 0x181f ;  /* 0x00581f00040c7f89 */ /* 0x000fe600000e0000 */
[----:B------:R-:W-:Y:S01]  /*eb00*/  LEA.HI.X R0, R0, c[0x0][0x1cc], R5, 0x1, P0 ;  /* 0x0000730000007a11 */ /* 0x000fe200000f0c05 */
[----:B------:R-:W1:Y:S04]  /*eb10*/  SHFL.IDX PT, R6, R4, RZ, 0x181f ;  /* 0x00181fff04067589 */ /* 0x000e6800000e0000 */
[----:B------:R-:W-:Y:S04]  /*eb20*/  SHFL.IDX PT, R5, R4, 0x1, 0x181f ;  /* 0x00381f0004057f89 */ /* 0x000fe800000e0000 */
[----:B------:R-:W2:Y:S04]  /*eb30*/  SHFL.IDX PT, R7, R0, RZ, 0x181f ;  /* 0x00181fff00077589 */ /* 0x000ea800000e0000 */
[----:B------:R-:W4:Y:S04]  /*eb40*/  SHFL.IDX PT, R10, R4, 0x3, 0x181f ;  /* 0x00781f00040a7f89 */ /* 0x000f2800000e0000 */
[----:B------:R-:W-:Y:S04]  /*eb50*/  SHFL.IDX PT, R9, R4, 0x4, 0x181f ;  /* 0x00981f0004097f89 */ /* 0x000fe800000e0000 */
[----:B------:R-:W-:Y:S04]  /*eb60*/  SHFL.IDX PT, R14, R4, 0x5, 0x181f ;  /* 0x00b81f00040e7f89 */ /* 0x000fe800000e0000 */
[----:B------:R5:W-:Y:S01]  /*eb70*/  SHFL.IDX PT, R15, R4, 0x6, 0x181f ;  /* 0x00d81f00040f7f89 */ /* 0x000be200000e0000 */
[-C--:B-1----:R-:W-:Y:S03]  /*eb80*/  IADD3 R6, P1, R6, R242.reuse, RZ ;  /* 0x000000f206067210 */ /* 0x082fe60007f3e0ff */
[----:B------:R-:W1:Y:S04]  /*eb90*/  SHFL.IDX PT, R8, R0, 0x1, 0x181f ;  /* 0x00381f0000087f89 */ /* 0x000e6800000e0000 */
[----:B------:R-:W1:Y:S01]  /*eba0*/  SHFL.IDX PT, R11, R0, 0x2, 0x181f ;  /* 0x00581f00000b7f89 */ /* 0x000e6200000e0000 */
[--C-:B--2---:R-:W-:Y:S03]  /*ebb0*/  IMAD.X R7, R7, 0x1, R241.reuse, P1 ;  /* 0x0000000107077824 */ /* 0x104fe600008e06f1 */
[----:B------:R-:W2:Y:S01]  /*ebc0*/  SHFL.IDX PT, R18, R0, 0x3, 0x181f ;  /* 0x00781f0000127f89 */ /* 0x000ea200000e0000 */
[-C--:B----4-:R-:W-:Y:S03]  /*ebd0*/  IADD3 R10, P3, R10, R242.reuse, RZ ;  /* 0x000000f20a0a7210 */ /* 0x090fe60007f7e0ff */
[----:B---3--:R3:W-:Y:S04]  /*ebe0*/  LDGSTS.E.BYPASS.LTC128B.128 [R67+0x3900], [R6.64], !P4 ;  /* 0x0390000006437fae */ /* 0x0087e8000e101d4e */
[----:B------:R-:W4:Y:S01]  /*ebf0*/  SHFL.IDX PT, R17, R0, 0x4, 0x181f ;  /* 0x00981f0000117f89 */ /* 0x000f2200000e0000 */
[-C--:B-----5:R-:W-:Y:S03]  /*ec00*/  IADD3 R4, P0, R5, R242.reuse, RZ ;  /* 0x000000f205047210 */ /* 0x0a0fe60007f1e0ff */
[----:B------:R-:W5:Y:S04]  /*ec10*/  SHFL.IDX PT, R16, R0, 0x5, 0x181f ;  /* 0x00b81f0000107f89 */ /* 0x000f6800000e0000 */
[----:B------:R-:W5:Y:S01]  /*ec20*/  SHFL.IDX PT, R0, R0, 0x6, 0x181f ;  /* 0x00d81f0000007f89 */ /* 0x000f6200000e0000 */
[--C-:B-1----:R-:W-:Y:S01]  /*ec30*/  IMAD.X R5, R8, 0x1, R241.reuse, P0 ;  /* 0x0000000108057824 */ /* 0x102fe200000e06f1 */
[-C--:B------:R-:W-:Y:S02]  /*ec40*/  IADD3 R12, P0, R12, R242.reuse, RZ ;  /* 0x000000f20c0c7210 */ /* 0x080fe40007f1e0ff */
[-C--:B------:R-:W-:Y:S02]  /*ec50*/  IADD3 R8, P2, R9, R242.reuse, RZ ;  /* 0x000000f209087210 */ /* 0x080fe40007f5e0ff */
[----:B------:R1:W-:Y:S01]  /*ec60*/  LDGSTS.E.BYPASS.LTC128B.128 [R67+0x4100], [R4.64], !P4 ;  /* 0x0410000004437fae */ /* 0x0003e2000e101d4e */
[--C-:B------:R-:W-:Y:S02]  /*ec70*/  IMAD.X R13, R11, 0x1, R241.reuse, P0 ;  /* 0x000000010b0d7824 */ /* 0x100fe400000e06f1 */
[--C-:B--2---:R-:W-:Y:S03]  /*ec80*/  IMAD.X R11, R18, 0x1, R241.reuse, P3 ;  /* 0x00000001120b7824 */ /* 0x104fe600018e06f1 */
[----:B------:R2:W-:Y:S01]  /*ec90*/  LDGSTS.E.BYPASS.LTC128B.128 [R67+0x4900], [R12.64], !P4 ;  /* 0x049000000c437fae */ /* 0x0005e2000e101d4e */
[-C--:B---3--:R-:W-:Y:S03]  /*eca0*/  IADD3 R6, P1, R14, R242.reuse, RZ ;  /* 0x000000f20e067210 */ /* 0x088fe60007f3e0ff */
[----:B------:R2:W-:Y:S01]  /*ecb0*/  LDGSTS.E.BYPASS.LTC128B.128 [R67+0x5100], [R10.64], !P4 ;  /* 0x051000000a437fae */ /* 0x0005e2000e101d4e */
[--C-:B----4-:R-:W-:Y:S02]  /*ecc0*/  IMAD.X R9, R17, 0x1, R241.reuse, P2 ;  /* 0x0000000111097824 */ /* 0x110fe400010e06f1 */
[--C-:B-----5:R-:W-:Y:S03]  /*ecd0*/  IMAD.X R7, R16, 0x1, R241.reuse, P1 ;  /* 0x0000000110077824 */ /* 0x120fe600008e06f1 */
[----:B------:R2:W-:Y:S04]  /*ece0*/  LDGSTS.E.BYPASS.LTC128B.128 [R67+0x5900], [R8.64], !P4 ;  /* 0x0590000008437fae */ /* 0x0005e8000e101d4e */
[----:B------:R2:W-:Y:S01]  /*ecf0*/  LDGSTS.E.BYPASS.LTC128B.128 [R67+0x6100], [R6.64], !P4 ;  /* 0x0610000006437fae */ /* 0x0005e2000e101d4e */
[----:B-1----:R-:W-:Y:S05]  /*ed00*/  IADD3 R4, P0, R15, R242, RZ ;  /* 0x000000f20f047210 */ /* 0x002fea0007f1e0ff */
[----:B------:R-:W-:Y:S05]  /*ed10*/  IMAD.X R5, R0, 0x1, R241, P0 ;  /* 0x0000000100057824 */ /* 0x000fea00000e06f1 */
[----:B------:R2:W-:Y:S01]  /*ed20*/  LDGSTS.E.BYPASS.LTC128B.128 [R67+0x6900], [R4.64], !P4 ;  /* 0x0690000004437fae */ /* 0x0005e2000e101d4e */
[----:B------:R-:W-:-:S05]  /*ed30*/  BRA `(.L_x_665) ;  /* 0x00001b0000007947 */ /* 0x000fca0003800000 */
.L_x_664:
[----:B------:R-:W2:Y:S01]  /*ed40*/  LDL R56, [R1+0x8] ;  /* 0x0000080001387983 */ /* 0x000ea20000100800 */
[----:B------:R-:W-:Y:S04]  /*ed50*/  DEPBAR.LE SB0, 0x0 ;  /* 0x000080000000791a */ /* 0x000fe80000000000 */
[----:B------:R-:W3:Y:S01]  /*ed60*/  LDL R246, [R1+0x14] ;  /* 0x0000140001f67983 */ /* 0x000ee20000100800 */
[----:B------:R-:W-:Y:S03]  /*ed70*/  UISETP.GE.AND UP0, UPT, UR6, 0x1, UPT ;  /* 0x000000010600788c */ /* 0x000fe6000bf06270 */
[----:B------:R-:W-:Y:S08]  /*ed80*/  BAR.SYNC.DEFER_BLOCKING 0x0 ;  /* 0x0000000000007b1d */ /* 0x000ff00000010000 */
[----:B-----5:R-:W-:Y:S08]  /*ed90*/  LDSM.16.M88.4 R112, [R230+0x7100] ;  /* 0x00710000e670783b */ /* 0x020ff00000000200 */
[----:B------:R-:W1:Y:S08]  /*eda0*/  LDSM.16.M88.4 R16, [R119+0x3900] ;  /* 0x003900007710783b */ /* 0x000e700000000200 */
[----:B------:R-:W4:Y:S08]  /*edb0*/  LDSM.16.M88.4 R108, [R230+0x9100] ;  /* 0x00910000e66c783b */ /* 0x000f300000000200 */
[----:B------:R-:W1:Y:S08]  /*edc0*/  LDSM.16.M88.4 R32, [R119+0x4100] ;  /* 0x004100007720783b */ /* 0x000e700000000200 */
        /* <DEDUP_REMOVED lines=35> */
[----:B------:R-:W-:Y:S02]  /*f000*/  SHF.R.S32.HI R0, RZ, 0x1f, R245 ;  /* 0x0000001fff007819 */ /* 0x000fe400000114f5 */
[C---:B------:R-:W-:Y:S02]  /*f010*/  IMAD.WIDE.U32 R72, R245.reuse, c[0x0][0x218], R64 ;  /* 0x00008600f5487a25 */ /* 0x040fe400078e0040 */
        /* <DEDUP_REMOVED lines=12> */
[----:B------:R-:W4:Y:S01]  /*f0e0*/  SHFL.IDX PT, R92, R100, 0x1, 0x181f ;  /* 0x00381f00645c7f89 */ /* 0x000f2200000e0000 */
[C---:B------:R-:W-:Y:S04]  /*f0f0*/  HMMA.16816.F32.BF16 R80, R112.reuse, R82, RZ ;  /* 0x000000527050723c */ /* 0x040fe800000418ff */
[-C--:B-1----:R-:W-:Y:S03]  /*f100*/  IADD3 R94, P0, R94, R242.reuse, RZ ;  /* 0x000000f25e5e7210 */ /* 0x082fe60007f1e0ff */
[----:B------:R-:W1:Y:S01]  /*f110*/  SHFL.IDX PT, R93, R0, 0x1, 0x181f ;  /* 0x00381f00005d7f89 */ /* 0x000e6200000e0000 */
[-C--:B------:R-:W-:Y:S01]  /*f120*/  HMMA.16816.F32.BF16 R84, R112, R96.reuse, RZ ;  /* 0x000000607054723c */ /* 0x080fe200000418ff */
[-C--:B--2---:R-:W-:Y:S06]  /*f130*/  IADD3.X R95, R88, R241.reuse, RZ, P0, !PT ;  /* 0x000000f1585f7210 */ /* 0x084fec00007fe4ff */
[----:B------:R-:W2:Y:S01]  /*f140*/  SHFL.IDX PT, R102, R100, 0x2, 0x181f ;  /* 0x00581f0064667f89 */ /* 0x000ea200000e0000 */
[C---:B------:R-:W-:Y:S04]  /*f150*/  HMMA.16816.F32.BF16 R88, R108.reuse, R96, RZ ;  /* 0x000000606c58723c */ /* 0x040fe800000418ff */
[-C--:B----4-:R-:W-:Y:S03]  /*f160*/  IADD3 R92, P1, R92, R242.reuse, RZ ;  /* 0x000000f25c5c7210 */ /* 0x090fe60007f3e0ff */
[----:B---3--:R3:W-:Y:S01]  /*f170*/  LDGSTS.E.BYPASS.LTC128B.128 [R246], [R94.64], !P4 ;  /* 0x000000005ef67fae */ /* 0x0087e2000e101d4e */
        /* <DEDUP_REMOVED lines=21> */
[----:B------:R4:W3:Y:S01]  /*f2d0*/  SHFL.IDX PT, R244, R100, 0x6, 0x181f ;  /* 0x00d81f0064f47f89 */ /* 0x0008e200000e0000 */
[-C--:B-1----:R-:W-:Y:S07]  /*f2e0*/  IADD3.X R105, R243, R241.reuse, RZ, P0, !PT ;  /* 0x000000f1f3697210 */ /* 0x082fee00007fe4ff */
[----:B------:R-:W1:Y:S08]  /*f2f0*/  SHFL.IDX PT, R0, R0, 0x6, 0x181f ;  /* 0x00d81f0000007f89 */ /* 0x000e7000000e0000 */
[----:B------:R2:W-:Y:S01]  /*f300*/  LDGSTS.E.BYPASS.LTC128B.128 [R246+0x2800], [R104.64], !P4 ;  /* 0x0280000068f67fae */ /* 0x0005e2000e101d4e */
[-C--:B----4-:R-:W-:Y:S08]  /*f310*/  HMMA.16816.F32.BF16 R100, R112, R184.reuse, RZ ;  /* 0x000000b87064723c */ /* 0x090ff000000418ff */
[C---:B--2---:R-:W-:Y:S07]  /*f320*/  HMMA.16816.F32.BF16 R104, R108.reuse, R184, RZ ;  /* 0x000000b86c68723c */ /* 0x044fee00000418ff */
[----:B---3--:R-:W-:Y:S01]  /*f330*/  IADD3 R184, P0, R244, R242, RZ ;  /* 0x000000f2f4b87210 */ /* 0x008fe20007f1e0ff */
        /* <DEDUP_REMOVED lines=336> */
.L_x_665:
[----:B------:R-:W3:Y:S01]  /*10840*/  LDL.LU R108, [R1+0x10] ;  /* 0x00001000016c7983 */ /* 0x000ee20000300800 */
[----:B------:R-:W-:Y:S02]  /*10850*/  FMNMX.FTZ R0, R187, R2, !PT ;  /* 0x00000002bb007209 */ /* 0x000fe40007810000 */
[----:B--2---:R-:W-:Y:S01]  /*10860*/  FMNMX.FTZ R5, R188, R3, !PT ;  /* 0x00000003bc057209 */ /* 0x004fe20007810000 */
        /* <DEDUP_REMOVED lines=121> */
[----:B------:R-:W-:Y:S02]  /*11000*/  FMNMX.FTZ R6, R111, R6, !PT ;  /* 0x000000066f067209 */ /* 0x000fe40007810000 */
[----:B------:R-:W-:Y:S02]  /*11010*/  FMNMX.FTZ R4, R94, R4, !PT ;  /* 0x000000045e047209 */ /* 0x000fe40007810000 */
[----:B------:R-:W-:Y:S01]  /*11020*/  ISETP.LT.AND P0, PT, RZ, UR6, PT ;  /* 0x00000006ff007c0c */ /* 0x000fe2000bf01270 */
[----:B------:R-:W-:Y:S01]  /*11030*/  UIADD3 UR6, UR6, -0x1, URZ ;  /* 0xffffffff06067890 */ /* 0x000fe2000fffe03f */
[----:B------:R-:W-:Y:S04]  /*11040*/  FMNMX.FTZ R4, R43, R4, !PT ;  /* 0x000000042b047209 */ /* 0x000fe80007810000 */
[----:B------:R-:W-:Y:S04]  /*11050*/  FMNMX.FTZ R4, R60, R4, !PT ;  /* 0x000000043c047209 */ /* 0x000fe80007810000 */
[----:B------:R-:W-:Y:S04]  /*11060*/  FMNMX.FTZ R4, R57, R4, !PT ;  /* 0x0000000439047209 */ /* 0x000fe80007810000 */
[----:B---3--:R-:W-:Y:S02]  /*11070*/  FMNMX.FTZ R4, R108, R4, !PT ;  /* 0x000000046c047209 */ /* 0x008fe40007810000 */
[----:B-1----:R-:W-:Y:S02]  /*11080*/  FMNMX.FTZ R0, R0, R9, !PT ;  /* 0x0000000900007209 */ /* 0x002fe40007810000 */
[----:B--2---:R-:W-:Y:S02]  /*11090*/  FMNMX.FTZ R5, R5, R8, !PT ;  /* 0x0000000805057209 */ /* 0x004fe40007810000 */
[----:B------:R-:W-:Y:S01]  /*110a0*/  FMNMX.FTZ R4, R206, R4, !PT ;  /* 0x00000004ce047209 */ /* 0x000fe20007810000 */
[----:B------:R-:W1:Y:S03]  /*110b0*/  SHFL.BFLY PT, R73, R0, 0x1, 0x1f ;  /* 0x0c201f0000497f89 */ /* 0x000e6600000e0000 */
[----:B------:R-:W-:Y:S04]  /*110c0*/  FMNMX.FTZ R4, R205, R4, !PT ;  /* 0x00000004cd047209 */ /* 0x000fe80007810000 */
[----:B------:R-:W-:Y:S01]  /*110d0*/  FMNMX.FTZ R4, R204, R4, !PT ;  /* 0x00000004cc047209 */ /* 0x000fe20007810000 */
[----:B------:R-:W2:Y:S03]  /*110e0*/  SHFL.BFLY PT, R72, R5, 0x1, 0x1f ;  /* 0x0c201f0005487f89 */ /* 0x000ea600000e0000 */
[----:B------:R-:W-:Y:S05]  /*110f0*/  FMNMX.FTZ R4, R109, R4, !PT ;  /* 0x000000046d047209 */ /* 0x000fea0007810000 */
[----:B------:R-:W3:Y:S01]  /*11100*/  SHFL.BFLY PT, R7, R4, 0x2, 0x1f ;  /* 0x0c401f0004077f89 */ /* 0x000ee200000e0000 */
[----:B-1----:R-:W-:Y:S05]  /*11110*/  FMNMX.FTZ R73, R0, R73, !PT ;  /* 0x0000004900497209 */ /* 0x002fea0007810000 */
[C---:B------:R-:W-:Y:S02]  /*11120*/  FADD.FTZ R0, -R73.reuse, R2 ;  /* 0x0000000249007221 */ /* 0x040fe40000010100 */
[----:B------:R-:W-:Y:S01]  /*11130*/  FMUL.FTZ R105, R73, c[0x0][0x2d0] ;  /* 0x0000b40049697a20 */ /* 0x000fe20000410000 */
[----:B--2---:R-:W-:Y:S01]  /*11140*/  FMNMX.FTZ R72, R5, R72, !PT ;  /* 0x0000004805487209 */ /* 0x004fe20007810000 */
[----:B------:R-:W-:Y:S01]  /*11150*/  FMUL.FTZ R2, R0, c[0x0][0x2d0] ;  /* 0x0000b40000027a20 */ /* 0x000fe20000410000 */
[----:B------:R-:W-:Y:S01]  /*11160*/  FMNMX.FTZ R0, R207, R6, !PT ;  /* 0x00000006cf007209 */ /* 0x000fe20007810000 */
[--C-:B------:R-:W-:Y:S02]  /*11170*/  FFMA.FTZ R9, R20, c[0x0][0x2d0], -R105.reuse ;  /* 0x0000b40014097a23 */ /* 0x100fe40000010869 */
[----:B------:R1:W2:Y:S01]  /*11180*/  MUFU.EX2 R70, R2 ;  /* 0x0000000200467308 */ /* 0x0002a20000000800 */
[----:B------:R-:W-:Y:S01]  /*11190*/  FMNMX.FTZ R0, R75, R0, !PT ;  /* 0x000000004b007209 */ /* 0x000fe20007810000 */
[----:B------:R-:W-:Y:S01]  /*111a0*/  FMUL.FTZ R107, R72, c[0x0][0x2d0] ;  /* 0x0000b400486b7a20 */ /* 0x000fe20000410000 */
[----:B---3--:R-:W-:Y:S01]  /*111b0*/  FMNMX.FTZ R4, R4, R7, !PT ;  /* 0x0000000704047209 */ /* 0x008fe20007810000 */
[--C-:B------:R-:W-:Y:S01]  /*111c0*/  FFMA.FTZ R7, R32, c[0x0][0x2d0], -R105.reuse ;  /* 0x0000b40020077a23 */ /* 0x100fe20000010869 */
[----:B------:R-:W-:Y:S01]  /*111d0*/  FMNMX.FTZ R0, R74, R0, !PT ;  /* 0x000000004a007209 */ /* 0x000fe20007810000 */
[----:B------:R-:W-:Y:S02]  /*111e0*/  FFMA.FTZ R8, R21, c[0x0][0x2d0], -R105 ;  /* 0x0000b40015087a23 */ /* 0x000fe40000010869 */
[----:B------:R-:W3:Y:S01]  /*111f0*/  SHFL.BFLY PT, R71, R4, 0x1, 0x1f ;  /* 0x0c201f0004477f89 */ /* 0x000ee200000e0000 */
[----:B------:R-:W-:Y:S01]  /*11200*/  FFMA.FTZ R5, R22, c[0x0][0x2d0], -R107 ;  /* 0x0000b40016057a23 */ /* 0x000fe2000001086b */
[----:B------:R4:W-:Y:S01]  /*11210*/  MUFU.EX2 R228, R9 ;  /* 0x0000000900e47308 */ /* 0x0009e20000000800 */
[--C-:B------:R-:W-:Y:S02]  /*11220*/  FFMA.FTZ R16, R48, c[0x0][0x2d0], -R105.reuse ;  /* 0x0000b40030107a23 */ /* 0x100fe40000010869 */
[--C-:B------:R-:W-:Y:S02]  /*11230*/  FFMA.FTZ R6, R33, c[0x0][0x2d0], -R105.reuse ;  /* 0x0000b40021067a23 */ /* 0x100fe40000010869 */
[--C-:B------:R-:W-:Y:S02]  /*11240*/  FFMA.FTZ R100, R100, c[0x0][0x2d0], -R105.reuse ;  /* 0x0000b40064647a23 */ /* 0x100fe40000010869 */
[----:B------:R-:W-:Y:S02]  /*11250*/  FFMA.FTZ R101, R101, c[0x0][0x2d0], -R105 ;  /* 0x0000b40065657a23 */ /* 0x000fe40000010869 */
[--C-:B------:R-:W-:Y:S01]  /*11260*/  FFMA.FTZ R102, R102, c[0x0][0x2d0], -R107.reuse ;  /* 0x0000b40066667a23 */ /* 0x100fe2000001086b */
[----:B------:R-:W-:Y:S01]  /*11270*/  MUFU.EX2 R88, R8 ;  /* 0x0000000800587308 */ /* 0x000fe20000000800 */
[----:B------:R-:W-:Y:S02]  /*11280*/  FFMA.FTZ R103, R103, c[0x0][0x2d0], -R107 ;  /* 0x0000b40067677a23 */ /* 0x000fe4000001086b */
[----:B-1----:R-:W-:Y:S02]  /*11290*/  FADD.FTZ R2, -R72, R3 ;  /* 0x0000000348027221 */ /* 0x002fe40000010100 */
[----:B------:R-:W1:Y:S01]  /*112a0*/  SHFL.BFLY PT, R3, R0, 0x2, 0x1f ;  /* 0x0c401f0000037f89 */ /* 0x000e6200000e0000 */
[----:B--2---:R-:W-:Y:S02]  /*112b0*/  FMUL.FTZ R17, R70, R133 ;  /* 0x0000008546117220 */ /* 0x004fe40000410000 */
[----:B------:R-:W-:Y:S02]  /*112c0*/  FMUL.FTZ R2, R2, c[0x0][0x2d0] ;  /* 0x0000b40002027a20 */ /* 0x000fe40000410000 */
[----:B------:R2:W-:Y:S01]  /*112d0*/  MUFU.EX2 R119, R5 ;  /* 0x0000000500777308 */ /* 0x0005e20000000800 */
[----:B---3--:R-:W-:Y:S01]  /*112e0*/  FMNMX.FTZ R71, R4, R71, !PT ;  /* 0x0000004704477209 */ /* 0x008fe20007810000 */
[--C-:B------:R-:W-:Y:S02]  /*112f0*/  FFMA.FTZ R4, R187, c[0x0][0x2d0], -R105.reuse ;  /* 0x0000b400bb047a23 */ /* 0x100fe40000010869 */
[--C-:B----4-:R-:W-:Y:S02]  /*11300*/  FFMA.FTZ R9, R36, c[0x0][0x2d0], -R105.reuse ;  /* 0x0000b40024097a23 */ /* 0x110fe40000010869 */
[----:B------:R-:W-:Y:S04]  /*11310*/  FMUL.FTZ R96, R71, c[0x0][0x2d0] ;  /* 0x0000b40047607a20 */ /* 0x000fe80000410000 */
[----:B------:R3:W4:Y:S01]  /*11320*/  MUFU.EX2 R68, R2 ;  /* 0x0000000200447308 */ /* 0x0007220000000800 */
[--C-:B------:R-:W-:Y:S02]  /*11330*/  FFMA.FTZ R32, R40, c[0x0][0x2d0], -R96.reuse ;  /* 0x0000b40028207a23 */ /* 0x100fe40000010860 */
[----:B------:R-:W-:Y:S07]  /*11340*/  FFMA.FTZ R48, R203, c[0x0][0x2d0], -R96 ;  /* 0x0000b400cb307a23 */ /* 0x000fee0000010860 */
[----:B------:R-:W-:Y:S01]  /*11350*/  MUFU.EX2 R106, R4 ;  /* 0x00000004006a7308 */ /* 0x000fe20000000800 */
[----:B-1----:R-:W-:Y:S01]  /*11360*/  FMNMX.FTZ R0, R0, R3, !PT ;  /* 0x0000000300007209 */ /* 0x002fe20007810000 */
[----:B------:R-:W-:Y:S02]  /*11370*/  FFMA.FTZ R3, R118, c[0x0][0x2d0], -R105 ;  /* 0x0000b40076037a23 */ /* 0x000fe40000010869 */
[----:B--2---:R-:W-:Y:S06]  /*11380*/  FMUL.FTZ R5, R70, R121 ;  /* 0x0000007946057220 */ /* 0x004fec0000410000 */
[----:B------:R1:W-:Y:S01]  /*11390*/  MUFU.EX2 R11, R3 ;  /* 0x00000003000b7308 */ /* 0x0003e20000000800 */
[----:B---3--:R-:W-:Y:S02]  /*113a0*/  FADD.FTZ R2, -R71, R116 ;  /* 0x0000007447027221 */ /* 0x008fe40000010100 */
[----:B----4-:R-:W-:Y:S02]  /*113b0*/  FMUL.FTZ R18, R68, R134 ;  /* 0x0000008644127220 */ /* 0x010fe40000410000 */
[----:B------:R-:W-:Y:S05]  /*113c0*/  FMUL.FTZ R2, R2, c[0x0][0x2d0] ;  /* 0x0000b40002027a20 */ /* 0x000fea0000410000 */
[----:B------:R-:W-:Y:S10]  /*113d0*/  MUFU.EX2 R63, R9 ;  /* 0x00000009003f7308 */ /* 0x000ff40000000800 */
[----:B------:R2:W3:Y:S01]  /*113e0*/  MUFU.EX2 R69, R2 ;  /* 0x0000000200457308 */ /* 0x0004e20000000800 */
[----:B-1----:R-:W-:Y:S09]  /*113f0*/  FFMA.FTZ R3, R188, c[0x0][0x2d0], -R107 ;  /* 0x0000b400bc037a23 */ /* 0x002ff2000001086b */
[----:B------:R1:W-:Y:S10]  /*11400*/  MUFU.EX2 R104, R3 ;  /* 0x0000000300687308 */ /* 0x0003f40000000800 */
[----:B------:R-:W-:Y:S01]  /*11410*/  MUFU.EX2 R100, R100 ;  /* 0x0000006400647308 */ /* 0x000fe20000000800 */
[----:B--2---:R-:W-:Y:S02]  /*11420*/  FFMA.FTZ R2, R199, c[0x0][0x2d0], -R105 ;  /* 0x0000b400c7027a23 */ /* 0x004fe40000010869 */
[C---:B---3--:R-:W-:Y:S02]  /*11430*/  FMUL.FTZ R13, R69.reuse, R129 ;  /* 0x00000081450d7220 */ /* 0x048fe40000410000 */
[C---:B------:R-:W-:Y:S05]  /*11440*/  FMUL.FTZ R8, R69.reuse, R124 ;  /* 0x0000007c45087220 */ /* 0x040fea0000410000 */
[----:B------:R2:W3:Y:S01]  /*11450*/  MUFU.EX2 R116, R2 ;  /* 0x0000000200747308 */ /* 0x0004e20000000800 */
[----:B------:R-:W-:Y:S01]  /*11460*/  FMUL.FTZ R9, R69, R125 ;  /* 0x0000007d45097220 */ /* 0x000fe20000410000 */
[----:B------:R-:W-:Y:S01]  /*11470*/  MOV R125, R63 ;  /* 0x0000003f007d7202 */ /* 0x000fe20000000f00 */
[----:B-1----:R-:W-:Y:S01]  /*11480*/  FFMA.FTZ R3, R200, c[0x0][0x2d0], -R107 ;  /* 0x0000b400c8037a23 */ /* 0x002fe2000001086b */
[----:B------:R-:W-:Y:S06]  /*11490*/  MOV R200, R60 ;  /* 0x0000003c00c87202 */ /* 0x000fec0000000f00 */
[----:B------:R1:W4:Y:S10]  /*114a0*/  MUFU.EX2 R235, R3 ;  /* 0x0000000300eb7308 */ /* 0x0003340000000800 */
[----:B------:R-:W-:Y:S01]  /*114b0*/  MUFU.EX2 R101, R101 ;  /* 0x0000006500657308 */ /* 0x000fe20000000800 */
[----:B--2---:R-:W-:Y:S01]  /*114c0*/  FFMA.FTZ R2, R186, c[0x0][0x2d0], -R105 ;  /* 0x0000b400ba027a23 */ /* 0x004fe20000010869 */
[----:B---3--:R-:W-:Y:S08]  /*114d0*/  F2FP.BF16.PACK_AB R76, R116, R106 ;  /* 0x0000006a744c723e */ /* 0x008ff000000010ff */
[----:B------:R2:W-:Y:S01]  /*114e0*/  MUFU.EX2 R232, R2 ;  /* 0x0000000200e87308 */ /* 0x0005e20000000800 */
[--C-:B-1----:R-:W-:Y:S01]  /*114f0*/  FFMA.FTZ R3, R185, c[0x0][0x2d0], -R107.reuse ;  /* 0x0000b400b9037a23 */ /* 0x102fe2000001086b */
[----:B----4-:R-:W-:Y:S08]  /*11500*/  F2FP.BF16.PACK_AB R77, R235, R104 ;  /* 0x00000068eb4d723e */ /* 0x010ff000000010ff */
[----:B------:R1:W-:Y:S10]  /*11510*/  MUFU.EX2 R231, R3 ;  /* 0x0000000300e77308 */ /* 0x0003f40000000800 */
[----:B------:R-:W-:Y:S01]  /*11520*/  MUFU.EX2 R185, R7 ;  /* 0x0000000700b97308 */ /* 0x000fe20000000800 */
[----:B--2---:R-:W2:Y:S09]  /*11530*/  SHFL.BFLY PT, R2, R0, 0x1, 0x1f ;  /* 0x0c201f0000027f89 */ /* 0x004eb200000e0000 */
[----:B------:R3:W-:Y:S01]  /*11540*/  MUFU.EX2 R186, R6 ;  /* 0x0000000600ba7308 */ /* 0x0007e20000000800 */
[--C-:B-1----:R-:W-:Y:S01]  /*11550*/  FFMA.FTZ R3, R198, c[0x0][0x2d0], -R96.reuse ;  /* 0x0000b400c6037a23 */ /* 0x102fe20000010860 */
[----:B------:R-:W-:Y:S08]  /*11560*/  MOV R198, R81 ;  /* 0x0000005100c67202 */ /* 0x000ff00000000f00 */
[----:B------:R1:W-:Y:S01]  /*11570*/  MUFU.EX2 R110, R3 ;  /* 0x00000003006e7308 */ /* 0x0003e20000000800 */
[----:B--2---:R-:W-:Y:S01]  /*11580*/  FMNMX.FTZ R2, R2, R0, !PT ;  /* 0x0000000002027209 */ /* 0x004fe20007810000 */
[----:B------:R-:W-:Y:S08]  /*11590*/  FFMA.FTZ R0, R184, c[0x0][0x2d0], -R107 ;  /* 0x0000b400b8007a23 */ /* 0x000ff0000001086b */
[----:B------:R-:W-:Y:S01]  /*115a0*/  MUFU.EX2 R102, R102 ;  /* 0x0000006600667308 */ /* 0x000fe20000000800 */
[----:B---3--:R-:W-:Y:S09]  /*115b0*/  FMUL.FTZ R6, R68, R122 ;  /* 0x0000007a44067220 */ /* 0x008ff20000410000 */
[----:B------:R2:W3:Y:S01]  /*115c0*/  MUFU.EX2 R10, R0 ;  /* 0x00000000000a7308 */ /* 0x0004e20000000800 */
[--C-:B-1----:R-:W-:Y:S09]  /*115d0*/  FFMA.FTZ R3, R201, c[0x0][0x2d0], -R96.reuse ;  /* 0x0000b400c9037a23 */ /* 0x102ff20000010860 */
[----:B------:R1:W4:Y:S10]  /*115e0*/  MUFU.EX2 R234, R3 ;  /* 0x0000000300ea7308 */ /* 0x0003340000000800 */
[----:B------:R-:W-:Y:S01]  /*115f0*/  MUFU.EX2 R103, R103 ;  /* 0x0000006700677308 */ /* 0x000fe20000000800 */
[----:B--2---:R-:W-:Y:S01]  /*11600*/  FADD.FTZ R0, -R2, R117 ;  /* 0x0000007502007221 */ /* 0x004fe20000010100 */
[----:B------:R-:W-:Y:S02]  /*11610*/  MOV R117, R11 ;  /* 0x0000000b00757202 */ /* 0x000fe40000000f00 */
[----:B---3--:R-:W-:Y:S01]  /*11620*/  MOV R124, R10 ;  /* 0x0000000a007c7202 */ /* 0x008fe20000000f00 */
[----:B------:R-:W-:Y:S01]  /*11630*/  FMUL.FTZ R0, R0, c[0x0][0x2d0] ;  /* 0x0000b40000007a20 */ /* 0x000fe20000410000 */
[----:B------:R-:W-:Y:S02]  /*11640*/  F2FP.BF16.PACK_AB R78, R117, R232 ;  /* 0x000000e8754e723e */ /* 0x000fe400000010ff */
[----:B------:R-:W-:Y:S03]  /*11650*/  F2FP.BF16.PACK_AB R79, R124, R231 ;  /* 0x000000e77c4f723e */ /* 0x000fe600000010ff */
[----:B------:R-:W2:Y:S01]  /*11660*/  MUFU.EX2 R0, R0 ;  /* 0x0000000000007308 */ /* 0x000ea20000000800 */
[--C-:B-1----:R-:W-:Y:S01]  /*11670*/  FFMA.FTZ R3, R196, c[0x0][0x2d0], -R96.reuse ;  /* 0x0000b400c4037a23 */ /* 0x102fe20000010860 */
[----:B----4-:R-:W-:Y:S02]  /*11680*/  F2FP.BF16.PACK_AB R64, R234, R110 ;  /* 0x0000006eea40723e */ /* 0x010fe400000010ff */
[----:B------:R-:W-:Y:S06]  /*11690*/  MOV R196, R58 ;  /* 0x0000003a00c47202 */ /* 0x000fec0000000f00 */
[----:B------:R1:W-:Y:S01]  /*116a0*/  MUFU.EX2 R230, R3 ;  /* 0x0000000300e67308 */ /* 0x0003e20000000800 */
[C---:B--2---:R-:W-:Y:S09]  /*116b0*/  FMUL.FTZ R15, R0.reuse, R131 ;  /* 0x00000083000f7220 */ /* 0x044ff20000410000 */
[----:B------:R2:W-:Y:S01]  /*116c0*/  MUFU.EX2 R131, R16 ;  /* 0x0000001000837308 */ /* 0x0005e20000000800 */
[C---:B------:R-:W-:Y:S01]  /*116d0*/  FMUL.FTZ R10, R0.reuse, R126 ;  /* 0x0000007e000a7220 */ /* 0x040fe20000410000 */
[----:B------:R-:W-:Y:S01]  /*116e0*/  MOV R126, R88 ;  /* 0x00000058007e7202 */ /* 0x000fe20000000f00 */
[C---:B------:R-:W-:Y:S02]  /*116f0*/  FMUL.FTZ R14, R0.reuse, R130 ;  /* 0x00000082000e7220 */ /* 0x040fe40000410000 */
[C---:B------:R-:W-:Y:S02]  /*11700*/  FMUL.FTZ R58, R0.reuse, R174 ;  /* 0x000000ae003a7220 */ /* 0x040fe40000410000 */
[----:B------:R-:W-:Y:S02]  /*11710*/  FMUL.FTZ R63, R0, R179 ;  /* 0x000000b3003f7220 */ /* 0x000fe40000410000 */
[--C-:B-1----:R-:W-:Y:S01]  /*11720*/  FFMA.FTZ R3, R190, c[0x0][0x2d0], -R96.reuse ;  /* 0x0000b400be037a23 */ /* 0x102fe20000010860 */
[----:B------:R-:W-:Y:S01]  /*11730*/  MOV R190, R47 ;  /* 0x0000002f00be7202 */ /* 0x000fe20000000f00 */
[----:B------:R-:W-:Y:S02]  /*11740*/  FMUL.FTZ R47, R0, R163 ;  /* 0x000000a3002f7220 */ /* 0x000fe40000410000 */
[----:B------:R1:W3:Y:S01]  /*11750*/  MUFU.EX2 R11, R3 ;  /* 0x00000003000b7308 */ /* 0x0002e20000000800 */
[----:B--2---:R-:W-:Y:S02]  /*11760*/  FMUL.FTZ R16, R70, R132 ;  /* 0x0000008446107220 */ /* 0x004fe40000410000 */
[----:B-1----:R-:W-:Y:S04]  /*11770*/  FMUL.FTZ R3, R2, c[0x0][0x2d0] ;  /* 0x0000b40002037a20 */ /* 0x002fe80000410000 */
[--C-:B------:R-:W-:Y:S01]  /*11780*/  FFMA.FTZ R4, R189, c[0x0][0x2d0], -R3.reuse ;  /* 0x0000b400bd047a23 */ /* 0x100fe20000010803 */
[----:B------:R-:W-:Y:S01]  /*11790*/  MOV R189, R43 ;  /* 0x0000002b00bd7202 */ /* 0x000fe20000000f00 */
[--C-:B------:R-:W-:Y:S02]  /*117a0*/  FFMA.FTZ R7, R31, c[0x0][0x2d0], -R3.reuse ;  /* 0x0000b4001f077a23 */ /* 0x100fe40000010803 */
[----:B------:R1:W-:Y:S01]  /*117b0*/  MUFU.EX2 R201, R4 ;  /* 0x0000000400c97308 */ /* 0x0003e20000000800 */
[----:B------:R-:W-:Y:S02]  /*117c0*/  FMUL.FTZ R31, R0, R147 ;  /* 0x00000093001f7220 */ /* 0x000fe40000410000 */
[--C-:B------:R-:W-:Y:S02]  /*117d0*/  FFMA.FTZ R40, R42, c[0x0][0x2d0], -R3.reuse ;  /* 0x0000b4002a287a23 */ /* 0x100fe40000010803 */
[C---:B------:R-:W-:Y:S02]  /*117e0*/  FMUL.FTZ R42, R0.reuse, R158 ;  /* 0x0000009e002a7220 */ /* 0x040fe40000410000 */
[----:B------:R-:W-:Y:S02]  /*117f0*/  FMUL.FTZ R43, R0, R159 ;  /* 0x0000009f002b7220 */ /* 0x000fe40000410000 */
[--C-:B------:R-:W-:Y:S01]  /*11800*/  FFMA.FTZ R60, R217, c[0x0][0x2d0], -R3.reuse ;  /* 0x0000b400d93c7a23 */ /* 0x100fe20000010803 */
[----:B------:R2:W-:Y:S01]  /*11810*/  MUFU.EX2 R199, R7 ;  /* 0x0000000700c77308 */ /* 0x0005e20000000800 */
[--C-:B------:R-:W-:Y:S09]  /*11820*/  FFMA.FTZ R75, R75, c[0x0][0x2d0], -R3.reuse ;  /* 0x0000b4004b4b7a23 */ /* 0x100ff20000010803 */
[----:B------:R4:W-:Y:S01]  /*11830*/  MUFU.EX2 R217, R60 ;  /* 0x0000003c00d97308 */ /* 0x0009e20000000800 */
[--C-:B-1----:R-:W-:Y:S01]  /*11840*/  FFMA.FTZ R4, R202, c[0x0][0x2d0], -R3.reuse ;  /* 0x0000b400ca047a23 */ /* 0x102fe20000010803 */
[----:B------:R-:W-:Y:S01]  /*11850*/  MOV R202, R44 ;  /* 0x0000002c00ca7202 */ /* 0x000fe20000000f00 */
[--C-:B------:R-:W-:Y:S07]  /*11860*/  FFMA.FTZ R44, R208, c[0x0][0x2d0], -R3.reuse ;  /* 0x0000b400d02c7a23 */ /* 0x100fee0000010803 */
        /* <DEDUP_REMOVED lines=10> */
[--C-:B------:R-:W-:Y:S09]  /*11910*/  FFMA.FTZ R56, R210, c[0x0][0x2d0], -R3.reuse ;  /* 0x0000b400d2387a23 */ /* 0x100ff20000010803 */
[----:B------:R2:W-:Y:S01]  /*11920*/  MUFU.EX2 R133, R56 ;  /* 0x0000003800857308 */ /* 0x0005e20000000800 */
[----:B-1----:R-:W-:Y:S01]  /*11930*/  FFMA.FTZ R4, R191, c[0x0][0x2d0], -R3 ;  /* 0x0000b400bf047a23 */ /* 0x002fe20000010803 */
[----:B------:R-:W-:Y:S01]  /*11940*/  MOV R191, R61 ;  /* 0x0000003d00bf7202 */ /* 0x000fe20000000f00 */
[C---:B------:R-:W-:Y:S07]  /*11950*/  FMUL.FTZ R61, R69.reuse, R177 ;  /* 0x000000b1453d7220 */ /* 0x040fee0000410000 */
[----:B------:R1:W3:Y:S01]  /*11960*/  MUFU.EX2 R12, R4 ;  /* 0x00000004000c7308 */ /* 0x0002e20000000800 */
[----:B--2---:R-:W-:Y:S02]  /*11970*/  FMUL.FTZ R56, R69, R172 ;  /* 0x000000ac45387220 */ /* 0x004fe40000410000 */
[--C-:B-1----:R-:W-:Y:S01]  /*11980*/  FFMA.FTZ R4, R23, c[0x0][0x2d0], -R107.reuse ;  /* 0x0000b40017047a23 */ /* 0x102fe2000001086b */
[----:B---3--:R-:W-:Y:S01]  /*11990*/  MOV R122, R12 ;  /* 0x0000000c007a7202 */ /* 0x008fe20000000f00 */
[----:B------:R-:W1:Y:S01]  /*119a0*/  LDSM.16.MT88.4 R20, [R224+0x100] ;  /* 0x00010000e014783b */ /* 0x000e620000004200 */
[--C-:B------:R-:W-:Y:S04]  /*119b0*/  FFMA.FTZ R12, R19, c[0x0][0x2d0], -R107.reuse ;  /* 0x0000b400130c7a23 */ /* 0x100fe8000001086b */
[----:B------:R2:W-:Y:S01]  /*119c0*/  MUFU.EX2 R91, R4 ;  /* 0x00000004005b7308 */ /* 0x0005e20000000800 */
[----:B------:R-:W-:Y:S01]  /*119d0*/  F2FP.BF16.PACK_AB R67, R122, R229 ;  /* 0x000000e57a43723e */ /* 0x000fe200000010ff */
[----:B------:R-:W-:Y:S02]  /*119e0*/  FMUL.FTZ R19, R68, R135 ;  /* 0x0000008744137220 */ /* 0x000fe40000410000 */
[--C-:B--2---:R-:W-:Y:S06]  /*119f0*/  FFMA.FTZ R4, R34, c[0x0][0x2d0], -R107.reuse ;  /* 0x0000b40022047a23 */ /* 0x104fec000001086b */
[----:B------:R2:W3:Y:S02]  /*11a00*/  MUFU.EX2 R87, R4 ;  /* 0x0000000400577308 */ /* 0x0004e40000000800 */
[--C-:B--2---:R-:W-:Y:S01]  /*11a10*/  FFMA.FTZ R4, R35, c[0x0][0x2d0], -R107.reuse ;  /* 0x0000b40023047a23 */ /* 0x104fe2000001086b */
[----:B---3--:R-:W-:Y:S01]  /*11a20*/  MOV R127, R87 ;  /* 0x00000057007f7202 */ /* 0x008fe20000000f00 */
[----:B------:R-:W-:Y:S06]  /*11a30*/  FMUL.FTZ R35, R68, R151 ;  /* 0x0000009744237220 */ /* 0x000fec0000410000 */
        /* <DEDUP_REMOVED lines=8> */
[----:B--2---:R-:W-:Y:S01]  /*11ac0*/  FFMA.FTZ R4, R25, c[0x0][0x2d0], -R96 ;  /* 0x0000b40019047a23 */ /* 0x004fe20000010860 */
[----:B----4-:R-:W-:Y:S01]  /*11ad0*/  MOV R121, R89 ;  /* 0x0000005900797202 */ /* 0x010fe20000000f00 */
[C---:B------:R-:W-:Y:S07]  /*11ae0*/  FMUL.FTZ R25, R69.reuse, R141 ;  /* 0x0000008d45197220 */ /* 0x040fee0000410000 */
[----:B------:R2:W-:Y:S01]  /*11af0*/  MUFU.EX2 R118, R4 ;  /* 0x0000000400767308 */ /* 0x0005e20000000800 */
[----:B---3--:R-:W-:Y:S01]  /*11b00*/  FMUL.FTZ R24, R69, R140 ;  /* 0x0000008c45187220 */ /* 0x008fe20000410000 */
[----:B------:R-:W-:Y:S02]  /*11b10*/  MOV R140, R199 ;  /* 0x000000c7008c7202 */ /* 0x000fe40000000f00 */
[----:B------:R-:W-:Y:S01]  /*11b20*/  MOV R199, R80 ;  /* 0x0000005000c77202 */ /* 0x000fe20000000f00 */
[--C-:B--2---:R-:W-:Y:S02]  /*11b30*/  FFMA.FTZ R4, R26, c[0x0][0x2d0], -R3.reuse ;  /* 0x0000b4001a047a23 */ /* 0x104fe40000010803 */
[C---:B------:R-:W-:Y:S01]  /*11b40*/  FMUL.FTZ R26, R0.reuse, R142 ;  /* 0x0000008e001a7220 */ /* 0x040fe20000410000 */
[----:B------:R-:W-:Y:S02]  /*11b50*/  MOV R142, R187 ;  /* 0x000000bb008e7202 */ /* 0x000fe40000000f00 */
[----:B------:R2:W-:Y:S01]  /*11b60*/  MUFU.EX2 R90, R4 ;  /* 0x00000004005a7308 */ /* 0x0005e20000000800 */
[----:B------:R-:W-:Y:S02]  /*11b70*/  IMAD.MOV.U32 R187, RZ, RZ, R82 ;  /* 0x000000ffffbb7224 */ /* 0x000fe400078e0052 */
[----:B--2---:R-:W-:Y:S02]  /*11b80*/  FFMA.FTZ R4, R27, c[0x0][0x2d0], -R3 ;  /* 0x0000b4001b047a23 */ /* 0x004fe40000010803 */
[----:B------:R-:W-:Y:S01]  /*11b90*/  FMUL.FTZ R27, R0, R143 ;  /* 0x0000008f001b7220 */ /* 0x000fe20000410000 */
[----:B------:R-:W-:Y:S04]  /*11ba0*/  MOV R143, R186 ;  /* 0x000000ba008f7202 */ /* 0x000fe80000000f00 */
[----:B------:R2:W-:Y:S01]  /*11bb0*/  MUFU.EX2 R184, R4 ;  /* 0x0000000400b87308 */ /* 0x0005e20000000800 */
[----:B------:R-:W-:Y:S01]  /*11bc0*/  MOV R186, R84 ;  /* 0x0000005400ba7202 */ /* 0x000fe20000000f00 */
[--C-:B--2---:R-:W-:Y:S08]  /*11bd0*/  FFMA.FTZ R4, R28, c[0x0][0x2d0], -R96.reuse ;  /* 0x0000b4001c047a23 */ /* 0x104ff00000010860 */
[----:B------:R2:W3:Y:S10]  /*11be0*/  MUFU.EX2 R28, R12 ;  /* 0x0000000c001c7308 */ /* 0x0004f40000000800 */
[----:B------:R4:W1:Y:S01]  /*11bf0*/  MUFU.EX2 R86, R4 ;  /* 0x0000000400567308 */ /* 0x0008620000000800 */
[----:B--2---:R-:W-:Y:S01]  /*11c00*/  FMUL.FTZ R12, R69, R128 ;  /* 0x00000080450c7220 */ /* 0x004fe20000410000 */
[----:B---3--:R-:W-:Y:S01]  /*11c10*/  MOV R130, R28 ;  /* 0x0000001c00827202 */ /* 0x008fe20000000f00 */
[----:B------:R-:W-:Y:S02]  /*11c20*/  FFMA.FTZ R28, R51, c[0x0][0x2d0], -R107 ;  /* 0x0000b400331c7a23 */ /* 0x000fe4000001086b */
[----:B------:R-:W-:Y:S05]  /*11c30*/  FMUL.FTZ R51, R68, R167 ;  /* 0x000000a744337220 */ /* 0x000fea0000410000 */
[----:B------:R2:W-:Y:S01]  /*11c40*/  MUFU.EX2 R33, R28 ;  /* 0x0000001c00217308 */ /* 0x0005e20000000800 */
[----:B----4-:R-:W-:Y:S01]  /*11c50*/  FFMA.FTZ R4, R29, c[0x0][0x2d0], -R96 ;  /* 0x0000b4001d047a23 */ /* 0x010fe20000010860 */
[----:B-1----:R-:W-:Y:S01]  /*11c60*/  MOV R128, R86 ;  /* 0x0000005600807202 */ /* 0x002fe20000000f00 */
[C---:B------:R-:W-:Y:S07]  /*11c70*/  FMUL.FTZ R29, R69.reuse, R145 ;  /* 0x00000091451d7220 */ /* 0x040fee0000410000 */
[----:B------:R1:W3:Y:S01]  /*11c80*/  MUFU.EX2 R188, R4 ;  /* 0x0000000400bc7308 */ /* 0x0002e20000000800 */
[C---:B--2---:R-:W-:Y:S09]  /*11c90*/  FMUL.FTZ R28, R69.reuse, R144 ;  /* 0x00000090451c7220 */ /* 0x044ff20000410000 */
[----:B------:R2:W-:Y:S01]  /*11ca0*/  MUFU.EX2 R144, R40 ;  /* 0x0000002800907308 */ /* 0x0005e20000000800 */
[----:B-1----:R-:W-:Y:S02]  /*11cb0*/  FFMA.FTZ R4, R30, c[0x0][0x2d0], -R3 ;  /* 0x0000b4001e047a23 */ /* 0x002fe40000010803 */
[C---:B------:R-:W-:Y:S07]  /*11cc0*/  FMUL.FTZ R30, R0.reuse, R146 ;  /* 0x00000092001e7220 */ /* 0x040fee0000410000 */
[----:B------:R1:W4:Y:S01]  /*11cd0*/  MUFU.EX2 R85, R4 ;  /* 0x0000000400557308 */ /* 0x0003220000000800 */
[----:B---3--:R-:W-:Y:S01]  /*11ce0*/  IMAD.MOV.U32 R141, RZ, RZ, R188 ;  /* 0x000000ffff8d7224 */ /* 0x008fe200078e00bc */
[----:B------:R-:W-:Y:S01]  /*11cf0*/  MOV R188, R59 ;  /* 0x0000003b00bc7202 */ /* 0x000fe20000000f00 */
[----:B------:R-:W-:Y:S07]  /*11d00*/  FMUL.FTZ R59, R0, R175 ;  /* 0x000000af003b7220 */ /* 0x000fee0000410000 */
[----:B------:R3:W-:Y:S01]  /*11d10*/  MUFU.EX2 R146, R32 ;  /* 0x0000002000927308 */ /* 0x0007e20000000800 */
[----:B--2---:R-:W-:Y:S02]  /*11d20*/  FMUL.FTZ R40, R69, R156 ;  /* 0x0000009c45287220 */ /* 0x004fe40000410000 */
[----:B-1----:R-:W-:Y:S01]  /*11d30*/  FFMA.FTZ R4, R37, c[0x0][0x2d0], -R105 ;  /* 0x0000b40025047a23 */ /* 0x002fe20000010869 */
[----:B----4-:R-:W-:Y:S02]  /*11d40*/  MOV R129, R85 ;  /* 0x0000005500817202 */ /* 0x010fe40000000f00 */
[----:B------:R-:W-:Y:S04]  /*11d50*/  LDSM.16.MT88.4 R84, [R224+0x900] ;  /* 0x00090000e054783b */ /* 0x000fe80000004200 */
[----:B------:R1:W2:Y:S01]  /*11d60*/  MUFU.EX2 R46, R4 ;  /* 0x00000004002e7308 */ /* 0x0002a20000000800 */
[C---:B---3--:R-:W-:Y:S01]  /*11d70*/  FMUL.FTZ R32, R70.reuse, R148 ;  /* 0x0000009446207220 */ /* 0x048fe20000410000 */
[----:B------:R-:W-:Y:S01]  /*11d80*/  MOV R148, R33 ;  /* 0x0000002100947202 */ /* 0x000fe20000000f00 */
[----:B------:R-:W-:Y:S07]  /*11d90*/  FMUL.FTZ R33, R70, R149 ;  /* 0x0000009546217220 */ /* 0x000fee0000410000 */
[----:B------:R3:W-:Y:S01]  /*11da0*/  MUFU.EX2 R149, R44 ;  /* 0x0000002c00957308 */ /* 0x0007e20000000800 */
[----:B-1----:R-:W-:Y:S01]  /*11db0*/  FFMA.FTZ R4, R38, c[0x0][0x2d0], -R107 ;  /* 0x0000b40026047a23 */ /* 0x002fe2000001086b */
[----:B--2---:R-:W-:Y:S01]  /*11dc0*/  MOV R134, R46 ;  /* 0x0000002e00867202 */ /* 0x004fe20000000f00 */
[----:B------:R-:W1:Y:S01]  /*11dd0*/  LDSM.16.MT88.4 R36, [R227+0x100] ;  /* 0x00010000e324783b */ /* 0x000e620000004200 */
[----:B------:R-:W-:Y:S06]  /*11de0*/  FMUL.FTZ R46, R0, R162 ;  /* 0x000000a2002e7220 */ /* 0x000fec0000410000 */
[----:B------:R2:W4:Y:S01]  /*11df0*/  MUFU.EX2 R45, R4 ;  /* 0x00000004002d7308 */ /* 0x0005220000000800 */
[C---:B---3--:R-:W-:Y:S02]  /*11e00*/  FMUL.FTZ R44, R69.reuse, R160 ;  /* 0x000000a0452c7220 */ /* 0x048fe40000410000 */
[C---:B--2---:R-:W-:Y:S01]  /*11e10*/  FMUL.FTZ R4, R70.reuse, R120 ;  /* 0x0000007846047220 */ /* 0x044fe20000410000 */
[----:B------:R-:W-:Y:S02]  /*11e20*/  MOV R120, R90 ;  /* 0x0000005a00787202 */ /* 0x000fe40000000f00 */
[----:B----4-:R-:W-:Y:S01]  /*11e30*/  MOV R135, R45 ;  /* 0x0000002d00877202 */ /* 0x010fe20000000f00 */
[----:B------:R-:W-:Y:S03]  /*11e40*/  FMUL.FTZ R45, R69, R161 ;  /* 0x000000a1452d7220 */ /* 0x000fe60000410000 */
[-C--:B------:R-:W-:Y:S08]  /*11e50*/  HMMA.16816.F32.BF16 R4, R76, R20.reuse, R4 ;  /* 0x000000144c04723c */ /* 0x080ff00000041804 */
[C---:B------:R-:W-:Y:S07]  /*11e60*/  HMMA.16816.F32.BF16 R8, R64.reuse, R20, R8 ;  /* 0x000000144008723c */ /* 0x040fee0000041808 */
[--C-:B------:R-:W-:Y:S01]  /*11e70*/  FFMA.FTZ R20, R49, c[0x0][0x2d0], -R105.reuse ;  /* 0x0000b40031147a23 */ /* 0x100fe20000010869 */
[-C--:B------:R-:W-:Y:S03]  /*11e80*/  HMMA.16816.F32.BF16 R12, R64, R22.reuse, R12 ;  /* 0x00000016400c723c */ /* 0x080fe6000004180c */
[----:B------:R2:W3:Y:S01]  /*11e90*/  MUFU.EX2 R34, R20 ;  /* 0x0000001400227308 */ /* 0x0004e20000000800 */
[C---:B------:R-:W-:Y:S02]  /*11ea0*/  FMUL.FTZ R49, R70.reuse, R165 ;  /* 0x000000a546317220 */ /* 0x040fe40000410000 */
[----:B------:R-:W-:Y:S01]  /*11eb0*/  LDSM.16.MT88.4 R164, [R225+0x3100] ;  /* 0x00310000e1a4783b */ /* 0x000fe20000004200 */
[----:B------:R-:W-:Y:S01]  /*11ec0*/  FMUL.FTZ R21, R70, R137 ;  /* 0x0000008946157220 */ /* 0x000fe20000410000 */
[C---:B------:R-:W-:Y:S04]  /*11ed0*/  HMMA.16816.F32.BF16 R16, R76.reuse, R22, R16 ;  /* 0x000000164c10723c */ /* 0x040fe80000041810 */
[----:B------:R-:W-:Y:S02]  /*11ee0*/  MOV R137, R184 ;  /* 0x000000b800897202 */ /* 0x000fe40000000f00 */
[----:B------:R-:W-:Y:S01]  /*11ef0*/  MOV R184, R57 ;  /* 0x0000003900b87202 */ /* 0x000fe20000000f00 */
[C---:B------:R-:W-:Y:S01]  /*11f00*/  FMUL.FTZ R22, R68.reuse, R138 ;  /* 0x0000008a44167220 */ /* 0x040fe20000410000 */
[----:B------:R-:W-:Y:S01]  /*11f10*/  MOV R138, R118 ;  /* 0x00000076008a7202 */ /* 0x000fe20000000f00 */
[----:B------:R-:W-:Y:S03]  /*11f20*/  FMUL.FTZ R23, R68, R139 ;  /* 0x0000008b44177220 */ /* 0x000fe60000410000 */
[----:B------:R-:W-:Y:S01]  /*11f30*/  FMUL.FTZ R57, R69, R173 ;  /* 0x000000ad45397220 */ /* 0x000fe20000410000 */
[----:B------:R-:W-:Y:S01]  /*11f40*/  MOV R118, R62 ;  /* 0x0000003e00767202 */ /* 0x000fe20000000f00 */
[----:B------:R-:W-:Y:S01]  /*11f50*/  FMUL.FTZ R62, R0, R178 ;  /* 0x000000b2003e7220 */ /* 0x000fe20000410000 */
[----:B------:R-:W-:Y:S01]  /*11f60*/  MOV R139, R91 ;  /* 0x0000005b008b7202 */ /* 0x000fe20000000f00 */
[----:B--2---:R-:W-:Y:S01]  /*11f70*/  FMUL.FTZ R20, R70, R136 ;  /* 0x0000008846147220 */ /* 0x004fe20000410000 */
[----:B------:R-:W-:Y:S01]  /*11f80*/  MOV R136, R185 ;  /* 0x000000b900887202 */ /* 0x000fe20000000f00 */
[----:B---3--:R-:W-:Y:S01]  /*11f90*/  IMAD.MOV.U32 R147, RZ, RZ, R34 ;  /* 0x000000ffff937224 */ /* 0x008fe200078e0022 */
[----:B------:R-:W-:Y:S01]  /*11fa0*/  MOV R185, R83 ;  /* 0x0000005300b97202 */ /* 0x000fe20000000f00 */
[----:B------:R-:W-:Y:S01]  /*11fb0*/  FMUL.FTZ R34, R68, R150 ;  /* 0x0000009644227220 */ /* 0x000fe20000410000 */
[----:B------:R-:W2:Y:S02]  /*11fc0*/  LDSM.16.MT88.4 R80, [R226+0x100] ;  /* 0x00010000e250783b */ /* 0x000ea40000004200 */
[-C--:B-1----:R-:W-:Y:S08]  /*11fd0*/  HMMA.16816.F32.BF16 R20, R76, R36.reuse, R20 ;  /* 0x000000244c14723c */ /* 0x082ff00000041814 */
        /* <DEDUP_REMOVED lines=9> */
[C---:B-1----:R-:W-:Y:S07]  /*12070*/  FMUL.FTZ R36, R70.reuse, R152 ;  /* 0x0000009846247220 */ /* 0x042fee0000410000 */
[-C--:B------:R-:W-:Y:S08]  /*12080*/  HMMA.16816.F32.BF16 R36, R76, R52.reuse, R36 ;  /* 0x000000344c24723c */ /* 0x080ff00000041824 */
[C---:B------:R-:W-:Y:S07]  /*12090*/  HMMA.16816.F32.BF16 R40, R64.reuse, R52, R40 ;  /* 0x000000344028723c */ /* 0x040fee0000041828 */
[----:B------:R-:W-:Y:S01]  /*120a0*/  FFMA.FTZ R52, R209, c[0x0][0x2d0], -R96 ;  /* 0x0000b400d1347a23 */ /* 0x000fe20000010860 */
[-C--:B------:R-:W-:Y:S03]  /*120b0*/  HMMA.16816.F32.BF16 R44, R64, R54.reuse, R44 ;  /* 0x00000036402c723c */ /* 0x080fe6000004182c */
[----:B------:R1:W3:Y:S01]  /*120c0*/  MUFU.EX2 R88, R52 ;  /* 0x0000003400587308 */ /* 0x0002e20000000800 */
[----:B------:R-:W-:Y:S04]  /*120d0*/  FMUL.FTZ R53, R70, R169 ;  /* 0x000000a946357220 */ /* 0x000fe80000410000 */
[C---:B------:R-:W-:Y:S07]  /*120e0*/  HMMA.16816.F32.BF16 R48, R76.reuse, R54, R48 ;  /* 0x000000364c30723c */ /* 0x040fee0000041830 */
[C---:B------:R-:W-:Y:S02]  /*120f0*/  FMUL.FTZ R54, R68.reuse, R170 ;  /* 0x000000aa44367220 */ /* 0x040fe40000410000 */
[----:B------:R-:W-:Y:S03]  /*12100*/  FMUL.FTZ R55, R68, R171 ;  /* 0x000000ab44377220 */ /* 0x000fe60000410000 */
[C---:B-1----:R-:W-:Y:S07]  /*12110*/  FMUL.FTZ R52, R70.reuse, R168 ;  /* 0x000000a846347220 */ /* 0x042fee0000410000 */
[-C--:B--2---:R-:W-:Y:S08]  /*12120*/  HMMA.16816.F32.BF16 R52, R76, R80.reuse, R52 ;  /* 0x000000504c34723c */ /* 0x084ff00000041834 */
        /* <DEDUP_REMOVED lines=18> */
[----:B---3--:R-:W-:Y:S02]  /*12250*/  MOV R214, R88 ;  /* 0x0000005800d67202 */ /* 0x008fe40000000f00 */
        /* <DEDUP_REMOVED lines=9> */
[----:B------:R-:W-:Y:S02]  /*122f0*/  MOV R134, R131 ;  /* 0x0000008300867202 */ /* 0x000fe40000000f00 */
[----:B------:R-:W-:Y:S02]  /*12300*/  MOV R131, R130 ;  /* 0x0000008200837202 */ /* 0x000fe40000000f00 */
[----:B------:R-:W-:Y:S01]  /*12310*/  MOV R130, R125 ;  /* 0x0000007d00827202 */ /* 0x000fe20000000f00 */
[----:B------:R-:W-:Y:S01]  /*12320*/  IMAD.MOV.U32 R150, RZ, RZ, R134 ;  /* 0x000000ffff967224 */ /* 0x000fe200078e0086 */
[----:B------:R-:W-:Y:S02]  /*12330*/  MOV R125, R198 ;  /* 0x000000c6007d7202 */ /* 0x000fe40000000f00 */
[----:B------:R-:W-:Y:S01]  /*12340*/  MOV R198, R92 ;  /* 0x0000005c00c67202 */ /* 0x000fe20000000f00 */
[----:B------:R-:W-:Y:S01]  /*12350*/  FFMA.FTZ R92, R219, c[0x0][0x2d0], -R107 ;  /* 0x0000b400db5c7a23 */ /* 0x000fe2000001086b */
[----:B------:R-:W-:Y:S02]  /*12360*/  MOV R134, R131 ;  /* 0x0000008300867202 */ /* 0x000fe40000000f00 */
[----:B------:R-:W-:Y:S01]  /*12370*/  MOV R219, R148 ;  /* 0x0000009400db7202 */ /* 0x000fe20000000f00 */
[----:B------:R3:W-:Y:S01]  /*12380*/  MUFU.EX2 R210, R92 ;  /* 0x0000005c00d27308 */ /* 0x0007e20000000800 */
[----:B------:R-:W-:Y:S02]  /*12390*/  MOV R148, R147 ;  /* 0x0000009300947202 */ /* 0x000fe40000000f00 */
[----:B------:R-:W-:Y:S02]  /*123a0*/  MOV R147, R132 ;  /* 0x0000008400937202 */ /* 0x000fe40000000f00 */
[----:B------:R-:W-:Y:S02]  /*123b0*/  MOV R132, R125 ;  /* 0x0000007d00847202 */ /* 0x000fe40000000f00 */
[----:B------:R-:W-:Y:S02]  /*123c0*/  MOV R125, R189 ;  /* 0x000000bd007d7202 */ /* 0x000fe40000000f00 */
[----:B-1----:R-:W-:Y:S02]  /*123d0*/  F2FP.BF16.PACK_AB R80, R138, R121 ;  /* 0x000000798a50723e */ /* 0x002fe400000010ff */
[----:B------:R-:W-:Y:S02]  /*123e0*/  MOV R189, R93 ;  /* 0x0000005d00bd7202 */ /* 0x000fe40000000f00 */
[----:B------:R-:W-:Y:S02]  /*123f0*/  MOV R131, R191 ;  /* 0x000000bf00837202 */ /* 0x000fe40000000f00 */
[----:B------:R-:W-:Y:S01]  /*12400*/  MOV R191, R202 ;  /* 0x000000ca00bf7202 */ /* 0x000fe20000000f00 */
[C---:B------:R-:W-:Y:S04]  /*12410*/  HMMA.16816.F32.BF16 R8, R80.reuse, R84, R8 ;  /* 0x000000545008723c */ /* 0x040fe80000041808 */
[----:B------:R-:W-:Y:S03]  /*12420*/  MOV R202, R94 ;  /* 0x0000005e00ca7202 */ /* 0x000fe60000000f00 */
[--C-:B------:R-:W-:Y:S01]  /*12430*/  FFMA.FTZ R84, R212, c[0x0][0x2d0], -R105.reuse ;  /* 0x0000b400d4547a23 */ /* 0x100fe20000010869 */
[-C--:B------:R-:W-:Y:S03]  /*12440*/  HMMA.16816.F32.BF16 R12, R80, R86.reuse, R12 ;  /* 0x00000056500c723c */ /* 0x080fe6000004180c */
[----:B------:R1:W-:Y:S01]  /*12450*/  MUFU.EX2 R208, R84 ;  /* 0x0000005400d07308 */ /* 0x0003e20000000800 */
[----:B------:R-:W-:Y:S02]  /*12460*/  MOV R212, R133 ;  /* 0x0000008500d47202 */ /* 0x000fe40000000f00 */
[----:B------:R-:W-:Y:S02]  /*12470*/  MOV R133, R130 ;  /* 0x0000008200857202 */ /* 0x000fe40000000f00 */
[C---:B------:R-:W-:Y:S04]  /*12480*/  HMMA.16816.F32.BF16 R16, R76.reuse, R86, R16 ;  /* 0x000000564c10723c */ /* 0x040fe80000041810 */
[----:B------:R-:W-:Y:S02]  /*12490*/  MOV R130, R197 ;  /* 0x000000c500827202 */ /* 0x000fe40000000f00 */
[----:B------:R-:W-:Y:S02]  /*124a0*/  MOV R197, R95 ;  /* 0x0000005f00c57202 */ /* 0x000fe40000000f00 */
[-C--:B--2---:R-:W-:Y:S01]  /*124b0*/  HMMA.16816.F32.BF16 R20, R76, R88.reuse, R20 ;  /* 0x000000584c14723c */ /* 0x084fe20000041814 */
[----:B---3--:R-:W2:Y:S07]  /*124c0*/  LDSM.16.MT88.4 R92, [R225+0x900] ;  /* 0x00090000e15c783b */ /* 0x008eae0000004200 */
[C---:B------:R-:W-:Y:S04]  /*124d0*/  HMMA.16816.F32.BF16 R24, R80.reuse, R88, R24 ;  /* 0x000000585018723c */ /* 0x040fe80000041818 */
[----:B-1----:R-:W-:Y:S01]  /*124e0*/  FFMA.FTZ R84, R213, c[0x0][0x2d0], -R105 ;  /* 0x0000b400d5547a23 */ /* 0x002fe20000010869 */
[----:B------:R-:W-:Y:S02]  /*124f0*/  MOV R213, R151 ;  /* 0x0000009700d57202 */ /* 0x000fe40000000f00 */
[----:B------:R-:W-:Y:S01]  /*12500*/  FFMA.FTZ R88, R221, c[0x0][0x2d0], -R96 ;  /* 0x0000b400dd587a23 */ /* 0x000fe20000010860 */
[-C--:B------:R-:W-:Y:S01]  /*12510*/  HMMA.16816.F32.BF16 R28, R80, R90.reuse, R28 ;  /* 0x0000005a501c723c */ /* 0x080fe2000004181c */
[----:B------:R1:W-:Y:S03]  /*12520*/  MUFU.EX2 R209, R84 ;  /* 0x0000005400d17308 */ /* 0x0003e60000000800 */
[----:B------:R-:W-:Y:S04]  /*12530*/  MOV R221, R149 ;  /* 0x0000009500dd7202 */ /* 0x000fe80000000f00 */
[C---:B------:R-:W-:Y:S03]  /*12540*/  HMMA.16816.F32.BF16 R32, R76.reuse, R90, R32 ;  /* 0x0000005a4c20723c */ /* 0x040fe60000041820 */
[----:B------:R3:W-:Y:S05]  /*12550*/  MUFU.EX2 R153, R88 ;  /* 0x0000005800997308 */ /* 0x0007ea0000000800 */
[-C--:B--2---:R-:W-:Y:S04]  /*12560*/  HMMA.16816.F32.BF16 R36, R76, R92.reuse, R36 ;  /* 0x0000005c4c24723c */ /* 0x084fe80000041824 */
[----:B-1----:R-:W-:Y:S01]  /*12570*/  FFMA.FTZ R84, R215, c[0x0][0x2d0], -R107 ;  /* 0x0000b400d7547a23 */ /* 0x002fe2000001086b */
[----:B------:R-:W-:Y:S01]  /*12580*/  MOV R215, R147 ;  /* 0x0000009300d77202 */ /* 0x000fe20000000f00 */
[----:B------:R-:W-:Y:S01]  /*12590*/  IMAD.MOV.U32 R147, RZ, RZ, R134 ;  /* 0x000000ffff937224 */ /* 0x000fe200078e0086 */
[----:B------:R-:W-:Y:S01]  /*125a0*/  MOV R134, R133 ;  /* 0x0000008500867202 */ /* 0x000fe20000000f00 */
[C---:B------:R-:W-:Y:S04]  /*125b0*/  HMMA.16816.F32.BF16 R40, R80.reuse, R92, R40 ;  /* 0x0000005c5028723c */ /* 0x040fe80000041828 */
[----:B------:R-:W-:Y:S01]  /*125c0*/  MOV R133, R132 ;  /* 0x0000008400857202 */ /* 0x000fe20000000f00 */
[--C-:B---3--:R-:W-:Y:S01]  /*125d0*/  FFMA.FTZ R88, R220, c[0x0][0x2d0], -R96.reuse ;  /* 0x0000b400dc587a23 */ /* 0x108fe20000010860 */
[----:B------:R-:W-:Y:S01]  /*125e0*/  MOV R132, R131 ;  /* 0x0000008300847202 */ /* 0x000fe20000000f00 */
[--C-:B------:R-:W-:Y:S01]  /*125f0*/  FFMA.FTZ R92, R250, c[0x0][0x2d0], -R96.reuse ;  /* 0x0000b400fa5c7a23 */ /* 0x100fe20000010860 */
[-C--:B------:R-:W-:Y:S01]  /*12600*/  HMMA.16816.F32.BF16 R44, R80, R94.reuse, R44 ;  /* 0x0000005e502c723c */ /* 0x080fe2000004182c */
[----:B------:R1:W-:Y:S03]  /*12610*/  MUFU.EX2 R159, R88 ;  /* 0x00000058009f7308 */ /* 0x0003e60000000800 */
[----:B------:R-:W-:Y:S02]  /*12620*/  MOV R131, R130 ;  /* 0x0000008200837202 */ /* 0x000fe40000000f00 */
[----:B------:R-:W-:Y:S02]  /*12630*/  MOV R130, R125 ;  /* 0x0000007d00827202 */ /* 0x000fe40000000f00 */
[C---:B------:R-:W-:Y:S04]  /*12640*/  HMMA.16816.F32.BF16 R48, R76.reuse, R94, R48 ;  /* 0x0000005e4c30723c */ /* 0x040fe80000041830 */
[----:B------:R-:W-:Y:S02]  /*12650*/  MOV R125, R197 ;  /* 0x000000c5007d7202 */ /* 0x000fe40000000f00 */
[----:B------:R-:W-:Y:S02]  /*12660*/  MOV R197, R202 ;  /* 0x000000ca00c57202 */ /* 0x000fe40000000f00 */
[----:B------:R2:W-:Y:S01]  /*12670*/  MUFU.EX2 R202, R84 ;  /* 0x0000005400ca7308 */ /* 0x0005e20000000800 */
[----:B------:R-:W-:Y:S03]  /*12680*/  MOV R220, R148 ;  /* 0x0000009400dc7202 */ /* 0x000fe60000000f00 */
[----:B------:R-:W-:Y:S01]  /*12690*/  MOV R250, R128 ;  /* 0x0000008000fa7202 */ /* 0x000fe20000000f00 */
[----:B-1----:R-:W-:Y:S01]  /*126a0*/  FFMA.FTZ R88, R223, c[0x0][0x2d0], -R3 ;  /* 0x0000b400df587a23 */ /* 0x002fe20000010803 */
[----:B------:R-:W-:Y:S02]  /*126b0*/  MOV R223, R135 ;  /* 0x0000008700df7202 */ /* 0x000fe40000000f00 */
[----:B------:R-:W-:Y:S02]  /*126c0*/  MOV R135, R198 ;  /* 0x000000c600877202 */ /* 0x000fe40000000f00 */
[----:B------:R1:W-:Y:S01]  /*126d0*/  MUFU.EX2 R152, R88 ;  /* 0x0000005800987308 */ /* 0x0003e20000000800 */
[----:B--2---:R-:W-:Y:S01]  /*126e0*/  FFMA.FTZ R84, R216, c[0x0][0x2d0], -R107 ;  /* 0x0000b400d8547a23 */ /* 0x004fe2000001086b */
[----:B------:R-:W-:Y:S08]  /*126f0*/  MOV R216, R150 ;  /* 0x0000009600d87202 */ /* 0x000ff00000000f00 */
[----:B------:R2:W-:Y:S01]  /*12700*/  MUFU.EX2 R203, R84 ;  /* 0x0000005400cb7308 */ /* 0x0005e20000000800 */
[----:B-1----:R-:W-:Y:S01]  /*12710*/  FFMA.FTZ R88, R246, c[0x0][0x2d0], -R3 ;  /* 0x0000b400f6587a23 */ /* 0x002fe20000010803 */
[----:B------:R-:W-:Y:S02]  /*12720*/  MOV R246, R134 ;  /* 0x0000008600f67202 */ /* 0x000fe40000000f00 */
[----:B------:R-:W-:Y:S06]  /*12730*/  MOV R134, R133 ;  /* 0x0000008500867202 */ /* 0x000fec0000000f00 */
[----:B------:R1:W3:Y:S01]  /*12740*/  MUFU.EX2 R158, R88 ;  /* 0x00000058009e7308 */ /* 0x0002e20000000800 */
[----:B------:R-:W-:Y:S01]  /*12750*/  MOV R133, R132 ;  /* 0x0000008400857202 */ /* 0x000fe20000000f00 */
[----:B------:R-:W-:Y:S01]  /*12760*/  IMAD.MOV.U32 R132, RZ, RZ, R131 ;  /* 0x000000ffff847224 */ /* 0x000fe200078e0083 */
[----:B------:R-:W-:Y:S02]  /*12770*/  MOV R131, R130 ;  /* 0x0000008200837202 */ /* 0x000fe40000000f00 */
[----:B------:R-:W-:Y:S02]  /*12780*/  MOV R130, R125 ;  /* 0x0000007d00827202 */ /* 0x000fe40000000f00 */
[----:B------:R-:W-:Y:S02]  /*12790*/  MOV R125, R197 ;  /* 0x000000c5007d7202 */ /* 0x000fe40000000f00 */
[----:B------:R-:W-:Y:S01]  /*127a0*/  MOV R197, R189 ;  /* 0x000000bd00c57202 */ /* 0x000fe20000000f00 */
[----:B--2---:R-:W2:Y:S01]  /*127b0*/  LDSM.16.MT88.4 R84, [R226+0x900] ;  /* 0x00090000e254783b */ /* 0x004ea20000004200 */
[----:B------:R-:W-:Y:S02]  /*127c0*/  MOV R189, R200 ;  /* 0x000000c800bd7202 */ /* 0x000fe40000000f00 */
[----:B------:R4:W-:Y:S01]  /*127d0*/  MUFU.EX2 R200, R92 ;  /* 0x0000005c00c87308 */ /* 0x0009e20000000800 */
[----:B-1----:R-:W-:Y:S01]  /*127e0*/  FFMA.FTZ R88, R222, c[0x0][0x2d0], -R96 ;  /* 0x0000b400de587a23 */ /* 0x002fe20000010860 */
[----:B------:R-:W-:Y:S08]  /*127f0*/  MOV R222, R129 ;  /* 0x0000008100de7202 */ /* 0x000ff00000000f00 */
[----:B------:R1:W1:Y:S01]  /*12800*/  MUFU.EX2 R157, R88 ;  /* 0x00000058009d7308 */ /* 0x0002620000000800 */
[--C-:B----4-:R-:W-:Y:S01]  /*12810*/  FFMA.FTZ R92, R252, c[0x0][0x2d0], -R3.reuse ;  /* 0x0000b400fc5c7a23 */ /* 0x110fe20000010803 */
[----:B------:R-:W-:Y:S08]  /*12820*/  MOV R252, R127 ;  /* 0x0000007f00fc7202 */ /* 0x000ff00000000f00 */
[----:B------:R4:W-:Y:S01]  /*12830*/  MUFU.EX2 R156, R92 ;  /* 0x0000005c009c7308 */ /* 0x0009e20000000800 */
[-C--:B--2---:R-:W-:Y:S01]  /*12840*/  HMMA.16816.F32.BF16 R52, R76, R84.reuse, R52 ;  /* 0x000000544c34723c */ /* 0x084fe20000041834 */
[----:B-1----:R-:W1:Y:S07]  /*12850*/  LDSM.16.MT88.4 R88, [R224+0x1100] ;  /* 0x00110000e058783b */ /* 0x002e6e0000004200 */
[C---:B------:R-:W-:Y:S07]  /*12860*/  HMMA.16816.F32.BF16 R56, R80.reuse, R84, R56 ;  /* 0x000000545038723c */ /* 0x040fee0000041838 */
[----:B------:R-:W-:Y:S01]  /*12870*/  FFMA.FTZ R84, R134, c[0x0][0x2d0], -R3 ;  /* 0x0000b40086547a23 */ /* 0x000fe20000010803 */
[-C--:B------:R-:W-:Y:S03]  /*12880*/  HMMA.16816.F32.BF16 R60, R80, R86.reuse, R60 ;  /* 0x00000056503c723c */ /* 0x080fe6000004183c */
[----:B------:R2:W1:Y:S01]  /*12890*/  MUFU.EX2 R163, R84 ;  /* 0x0000005400a37308 */ /* 0x0004620000000800 */
[----:B------:R-:W-:Y:S02]  /*128a0*/  MOV R134, R133 ;  /* 0x0000008500867202 */ /* 0x000fe40000000f00 */
[----:B------:R-:W-:Y:S01]  /*128b0*/  MOV R133, R132 ;  /* 0x0000008400857202 */ /* 0x000fe20000000f00 */
[----:B------:R-:W-:Y:S01]  /*128c0*/  FFMA.FTZ R80, R243, c[0x0][0x2d0], -R105 ;  /* 0x0000b400f3507a23 */ /* 0x000fe20000010869 */
[----:B------:R-:W-:Y:S04]  /*128d0*/  HMMA.16816.F32.BF16 R64, R76, R86, R64 ;  /* 0x000000564c40723c */ /* 0x000fe80000041840 */
[----:B------:R-:W-:Y:S01]  /*128e0*/  MOV R132, R131 ;  /* 0x0000008300847202 */ /* 0x000fe20000000f00 */
[----:B------:R1:W-:Y:S01]  /*128f0*/  MUFU.EX2 R162, R80 ;  /* 0x0000005000a27308 */ /* 0x0003e20000000800 */
[----:B------:R-:W-:Y:S01]  /*12900*/  MOV R131, R130 ;  /* 0x0000008200837202 */ /* 0x000fe20000000f00 */
[----:B----4-:R-:W-:Y:S01]  /*12910*/  FFMA.FTZ R92, R134, c[0x0][0x2d0], -R107 ;  /* 0x0000b400865c7a23 */ /* 0x010fe2000001086b */
[----:B------:R-:W-:Y:S04]  /*12920*/  MOV R130, R125 ;  /* 0x0000007d00827202 */ /* 0x000fe80000000f00 */
[----:B------:R-:W-:Y:S01]  /*12930*/  MOV R125, R197 ;  /* 0x000000c5007d7202 */ /* 0x000fe20000000f00 */
[----:B------:R-:W-:Y:S01]  /*12940*/  IMAD.MOV.U32 R148, RZ, RZ, R130 ;  /* 0x000000ffff947224 */ /* 0x000fe200078e0082 */
[----:B------:R-:W-:Y:S01]  /*12950*/  MOV R197, R189 ;  /* 0x000000bd00c57202 */ /* 0x000fe20000000f00 */
[----:B------:R4:W-:Y:S01]  /*12960*/  MUFU.EX2 R161, R92 ;  /* 0x0000005c00a17308 */ /* 0x0009e20000000800 */
[----:B------:R-:W-:Y:S02]  /*12970*/  MOV R189, R188 ;  /* 0x000000bc00bd7202 */ /* 0x000fe40000000f00 */
[----:B------:R-:W-:Y:S01]  /*12980*/  MOV R188, R199 ;  /* 0x000000c700bc7202 */ /* 0x000fe20000000f00 */
[----:B--2---:R-:W2:Y:S01]  /*12990*/  LDSM.16.MT88.4 R84, [R227+0x1100] ;  /* 0x00110000e354783b */ /* 0x004ea20000004200 */
[----:B------:R-:W-:Y:S02]  /*129a0*/  F2FP.BF16.PACK_AB R76, R220, R246 ;  /* 0x000000f6dc4c723e */ /* 0x000fe400000010ff */
[----:B------:R-:W-:Y:S02]  /*129b0*/  F2FP.BF16.PACK_AB R77, R147, R223 ;  /* 0x000000df934d723e */ /* 0x000fe400000010ff */
[----:B------:R-:W-:Y:S02]  /*129c0*/  F2FP.BF16.PACK_AB R78, R219, R216 ;  /* 0x000000d8db4e723e */ /* 0x000fe400000010ff */
[----:B------:R-:W-:Y:S02]  /*129d0*/  F2FP.BF16.PACK_AB R79, R218, R215 ;  /* 0x000000d7da4f723e */ /* 0x000fe400000010ff */
[----:B------:R-:W-:Y:S01]  /*129e0*/  F2FP.BF16.PACK_AB R81, R221, R144 ;  /* 0x00000090dd51723e */ /* 0x000fe200000010ff */
[----:B-1----:R-:W-:Y:S01]  /*129f0*/  FFMA.FTZ R80, R249, c[0x0][0x2d0], -R105 ;  /* 0x0000b400f9507a23 */ /* 0x002fe20000010869 */
[----:B------:R-:W-:Y:S02]  /*12a00*/  F2FP.BF16.PACK_AB R82, R214, R213 ;  /* 0x000000d5d652723e */ /* 0x000fe400000010ff */
[----:B------:R-:W-:Y:S01]  /*12a10*/  F2FP.BF16.PACK_AB R83, R217, R212 ;  /* 0x000000d4d953723e */ /* 0x000fe200000010ff */
[-C--:B------:R-:W-:Y:S01]  /*12a20*/  HMMA.16816.F32.BF16 R4, R76, R88.reuse, R4 ;  /* 0x000000584c04723c */ /* 0x080fe20000041804 */
[----:B------:R1:W-:Y:S02]  /*12a30*/  MUFU.EX2 R199, R80 ;  /* 0x0000005000c77308 */ /* 0x0003e40000000800 */
[----:B------:R-:W-:Y:S02]  /*12a40*/  MOV R130, R197 ;  /* 0x000000c500827202 */ /* 0x000fe40000000f00 */
[----:B------:R-:W-:Y:S01]  /*12a50*/  MOV R134, R194 ;  /* 0x000000c200867202 */ /* 0x000fe20000000f00 */
[----:B----4-:R-:W4:Y:S01]  /*12a60*/  LDSM.16.MT88.4 R92, [R225+0x1100] ;  /* 0x00110000e15c783b */ /* 0x010f220000004200 */
[----:B------:R-:W-:Y:S02]  /*12a70*/  MOV R149, R131 ;  /* 0x0000008300957202 */ /* 0x000fe40000000f00 */
[----:B------:R-:W-:Y:S03]  /*12a80*/  MOV R131, R125 ;  /* 0x0000007d00837202 */ /* 0x000fe60000000f00 */
[----:B------:R-:W-:Y:S02]  /*12a90*/  MOV R125, R196 ;  /* 0x000000c4007d7202 */ /* 0x000fe40000000f00 */
[----:B------:R-:W-:Y:S02]  /*12aa0*/  MOV R243, R126 ;  /* 0x0000007e00f37202 */ /* 0x000fe40000000f00 */
[----:B-1----:R-:W-:Y:S07]  /*12ab0*/  F2FP.BF16.PACK_AB R80, R145, R146 ;  /* 0x000000929150723e */ /* 0x002fee00000010ff */
[C---:B------:R-:W-:Y:S07]  /*12ac0*/  HMMA.16816.F32.BF16 R8, R80.reuse, R88, R8 ;  /* 0x000000585008723c */ /* 0x040fee0000041808 */
[----:B------:R-:W-:Y:S01]  /*12ad0*/  FFMA.FTZ R88, R133, c[0x0][0x2d0], -R107 ;  /* 0x0000b40085587a23 */ /* 0x000fe2000001086b */
[-C--:B------:R-:W-:Y:S03]  /*12ae0*/  HMMA.16816.F32.BF16 R12, R80, R90.reuse, R12 ;  /* 0x0000005a500c723c */ /* 0x080fe6000004180c */
[----:B------:R1:W-:Y:S01]  /*12af0*/  MUFU.EX2 R198, R88 ;  /* 0x0000005800c67308 */ /* 0x0003e20000000800 */
[----:B------:R-:W-:Y:S02]  /*12b00*/  MOV R133, R187 ;  /* 0x000000bb00857202 */ /* 0x000fe40000000f00 */
[----:B------:R-:W-:Y:S02]  /*12b10*/  MOV R187, R195 ;  /* 0x000000c300bb7202 */ /* 0x000fe40000000f00 */
[C---:B------:R-:W-:Y:S08]  /*12b20*/  HMMA.16816.F32.BF16 R16, R76.reuse, R90, R16 ;  /* 0x0000005a4c10723c */ /* 0x040ff00000041810 */
[-C--:B--2---:R-:W-:Y:S08]  /*12b30*/  HMMA.16816.F32.BF16 R20, R76, R84.reuse, R20 ;  /* 0x000000544c14723c */ /* 0x084ff00000041814 */
[C---:B------:R-:W-:Y:S04]  /*12b40*/  HMMA.16816.F32.BF16 R24, R80.reuse, R84, R24 ;  /* 0x000000545018723c */ /* 0x040fe80000041818 */
[----:B-1----:R-:W-:Y:S03]  /*12b50*/  FFMA.FTZ R88, R247, c[0x0][0x2d0], -R105 ;  /* 0x0000b400f7587a23 */ /* 0x002fe60000010869 */
[----:B------:R-:W-:Y:S01]  /*12b60*/  FFMA.FTZ R84, R251, c[0x0][0x2d0], -R107 ;  /* 0x0000b400fb547a23 */ /* 0x000fe2000001086b */
[-C--:B------:R-:W-:Y:S01]  /*12b70*/  HMMA.16816.F32.BF16 R28, R80, R86.reuse, R28 ;  /* 0x00000056501c723c */ /* 0x080fe2000004181c */
[----:B------:R1:W-:Y:S07]  /*12b80*/  MUFU.EX2 R197, R88 ;  /* 0x0000005800c57308 */ /* 0x0003ee0000000800 */
[C---:B------:R-:W-:Y:S03]  /*12b90*/  HMMA.16816.F32.BF16 R32, R76.reuse, R86, R32 ;  /* 0x000000564c20723c */ /* 0x040fe60000041820 */
[----:B------:R2:W-:Y:S05]  /*12ba0*/  MUFU.EX2 R194, R84 ;  /* 0x0000005400c27308 */ /* 0x0005ea0000000800 */
[-C--:B----4-:R-:W-:Y:S08]  /*12bb0*/  HMMA.16816.F32.BF16 R36, R76, R92.reuse, R36 ;  /* 0x0000005c4c24723c */ /* 0x090ff00000041824 */
[C---:B------:R-:W-:Y:S04]  /*12bc0*/  HMMA.16816.F32.BF16 R40, R80.reuse, R92, R40 ;  /* 0x0000005c5028723c */ /* 0x040fe80000041828 */
[----:B-1----:R-:W-:Y:S03]  /*12bd0*/  FFMA.FTZ R88, R244, c[0x0][0x2d0], -R105 ;  /* 0x0000b400f4587a23 */ /* 0x002fe60000010869 */
[--C-:B------:R-:W-:Y:S01]  /*12be0*/  FFMA.FTZ R92, R190, c[0x0][0x2d0], -R96.reuse ;  /* 0x0000b400be5c7a23 */ /* 0x100fe20000010860 */
[-C--:B------:R-:W-:Y:S01]  /*12bf0*/  HMMA.16816.F32.BF16 R44, R80, R94.reuse, R44 ;  /* 0x0000005e502c723c */ /* 0x080fe2000004182c */
[----:B------:R1:W-:Y:S03]  /*12c00*/  MUFU.EX2 R196, R88 ;  /* 0x0000005800c47308 */ /* 0x0003e60000000800 */
[--C-:B--2---:R-:W-:Y:S01]  /*12c10*/  FFMA.FTZ R84, R149, c[0x0][0x2d0], -R96.reuse ;  /* 0x0000b40095547a23 */ /* 0x104fe20000010860 */
        /* <DEDUP_REMOVED lines=8> */
[----:B------:R-:W-:Y:S08]  /*12ca0*/  MOV R134, R193 ;  /* 0x000000c100867202 */ /* 0x000ff00000000f00 */
[----:B------:R2:W-:Y:S01]  /*12cb0*/  MUFU.EX2 R193, R84 ;  /* 0x0000005400c17308 */ /* 0x0005e20000000800 */
[--C-:B----4-:R-:W-:Y:S02]  /*12cc0*/  FFMA.FTZ R92, R148, c[0x0][0x2d0], -R96.reuse ;  /* 0x0000b400945c7a23 */ /* 0x110fe40000010860 */
[----:B------:R-:W4:Y:S07]  /*12cd0*/  LDL.LU R148, [R1+0x28] ;  /* 0x0000280001947983 */ /* 0x000f2e0000300800 */
[----:B------:R3:W-:Y:S01]  /*12ce0*/  MUFU.EX2 R171, R92 ;  /* 0x0000005c00ab7308 */ /* 0x0007e20000000800 */
[----:B-1----:R-:W1:Y:S09]  /*12cf0*/  LDSM.16.MT88.4 R88, [R226+0x1100] ;  /* 0x00110000e258783b */ /* 0x002e720000004200 */
[----:B------:R-:W-:Y:S01]  /*12d00*/  MUFU.EX2 R106, R106 ;  /* 0x0000006a006a7308 */ /* 0x000fe20000000800 */
[----:B--2---:R-:W-:Y:S01]  /*12d10*/  FFMA.FTZ R84, R133, c[0x0][0x2d0], -R3 ;  /* 0x0000b40085547a23 */ /* 0x004fe20000010803 */
[----:B------:R-:W-:Y:S08]  /*12d20*/  MOV R133, R192 ;  /* 0x000000c000857202 */ /* 0x000ff00000000f00 */
[----:B------:R2:W-:Y:S01]  /*12d30*/  MUFU.EX2 R192, R84 ;  /* 0x0000005400c07308 */ /* 0x0005e20000000800 */
[----:B---3--:R-:W-:Y:S01]  /*12d40*/  FFMA.FTZ R92, R131, c[0x0][0x2d0], -R105 ;  /* 0x0000b400835c7a23 */ /* 0x008fe20000010869 */
        /* <DEDUP_REMOVED lines=17> */
[----:B------:R-:W-:Y:S03]  /*12e60*/  FFMA.FTZ R112, R204, c[0x0][0x2d0], -R96 ;  /* 0x0000b400cc707a23 */ /* 0x000fe60000010860 */
        /* <DEDUP_REMOVED lines=8> */
[----:B------:R1:W-:Y:S01]  /*12ef0*/  MUFU.EX2 R189, R92 ;  /* 0x0000005c00bd7308 */ /* 0x0003e20000000800 */
[----:B---3--:R-:W-:Y:S01]  /*12f00*/  FFMA.FTZ R80, R133, c[0x0][0x2d0], -R105 ;  /* 0x0000b40085507a23 */ /* 0x008fe20000010869 */
[----:B------:R-:W-:Y:S02]  /*12f10*/  MOV R133, R130 ;  /* 0x0000008200857202 */ /* 0x000fe40000000f00 */
[----:B------:R-:W-:Y:S06]  /*12f20*/  MOV R130, R185 ;  /* 0x000000b900827202 */ /* 0x000fec0000000f00 */
[----:B------:R3:W-:Y:S01]  /*12f30*/  MUFU.EX2 R168, R80 ;  /* 0x0000005000a87308 */ /* 0x0007e20000000800 */
[----:B------:R-:W-:Y:S01]  /*12f40*/  IMAD.MOV.U32 R151, RZ, RZ, R130 ;  /* 0x000000ffff977224 */ /* 0x000fe200078e0082 */
[----:B------:R-:W-:Y:S08]  /*12f50*/  MOV R130, R116 ;  /* 0x0000007400827202 */ /* 0x000ff00000000f00 */
[----:B------:R-:W-:Y:S01]  /*12f60*/  MUFU.EX2 R112, R112 ;  /* 0x0000007000707308 */ /* 0x000fe20000000800 */
[-C--:B-1----:R-:W-:Y:S01]  /*12f70*/  HMMA.16816.F32.BF16 R4, R76, R84.reuse, R4 ;  /* 0x000000544c04723c */ /* 0x082fe20000041804 */
[----:B------:R-:W1:Y:S02]  /*12f80*/  LDSM.16.MT88.4 R92, [R225+0x1900] ;  /* 0x00190000e15c783b */ /* 0x000e640000004200 */
[----:B---3--:R-:W-:Y:S07]  /*12f90*/  F2FP.BF16.PACK_AB R80, R159, R153 ;  /* 0x000000999f50723e */ /* 0x008fee00000010ff */
[C---:B------:R-:W-:Y:S07]  /*12fa0*/  HMMA.16816.F32.BF16 R8, R80.reuse, R84, R8 ;  /* 0x000000545008723c */ /* 0x040fee0000041808 */
[--C-:B------:R-:W-:Y:S01]  /*12fb0*/  FFMA.FTZ R84, R188, c[0x0][0x2d0], -R107.reuse ;  /* 0x0000b400bc547a23 */ /* 0x100fe2000001086b */
[-C--:B------:R-:W-:Y:S03]  /*12fc0*/  HMMA.16816.F32.BF16 R12, R80, R86.reuse, R12 ;  /* 0x00000056500c723c */ /* 0x080fe6000004180c */
[----:B------:R3:W-:Y:S05]  /*12fd0*/  MUFU.EX2 R188, R84 ;  /* 0x0000005400bc7308 */ /* 0x0007ea0000000800 */
[C---:B------:R-:W-:Y:S08]  /*12fe0*/  HMMA.16816.F32.BF16 R16, R76.reuse, R86, R16 ;  /* 0x000000564c10723c */ /* 0x040ff00000041810 */
[-C--:B--2---:R-:W-:Y:S08]  /*12ff0*/  HMMA.16816.F32.BF16 R20, R76, R88.reuse, R20 ;  /* 0x000000584c14723c */ /* 0x084ff00000041814 */
[C---:B------:R-:W-:Y:S04]  /*13000*/  HMMA.16816.F32.BF16 R24, R80.reuse, R88, R24 ;  /* 0x000000585018723c */ /* 0x040fe80000041818 */
[--C-:B---3--:R-:W-:Y:S01]  /*13010*/  FFMA.FTZ R84, R125, c[0x0][0x2d0], -R107.reuse ;  /* 0x0000b4007d547a23 */ /* 0x108fe2000001086b */
        /* <DEDUP_REMOVED lines=14> */
[--C-:B---3--:R-:W-:Y:S02]  /*13100*/  FFMA.FTZ R88, R99, c[0x0][0x2d0], -R107.reuse ;  /* 0x0000b40063587a23 */ /* 0x108fe4000001086b */
        /* <DEDUP_REMOVED lines=13> */
[----:B---3--:R-:W-:Y:S09]  /*131e0*/  LDSM.16.MT88.4 R92, [R227+0x2100] ;  /* 0x00210000e35c783b */ /* 0x008ff20000004200 */
[----:B------:R-:W3:Y:S01]  /*131f0*/  MUFU.EX2 R105, R105 ;  /* 0x0000006900697308 */ /* 0x000ee20000000800 */
[----:B-1----:R-:W1:Y:S09]  /*13200*/  LDSM.16.MT88.4 R84, [R226+0x1900] ;  /* 0x00190000e254783b */ /* 0x002e720000004200 */
[----:B------:R-:W4:Y:S01]  /*13210*/  MUFU.EX2 R107, R107 ;  /* 0x0000006b006b7308 */ /* 0x000f220000000800 */
[--C-:B------:R-:W-:Y:S01]  /*13220*/  FFMA.FTZ R88, R133, c[0x0][0x2d0], -R96.reuse ;  /* 0x0000b40085587a23 */ /* 0x100fe20000010860 */
[----:B------:R-:W-:Y:S01]  /*13230*/  MOV R133, R110 ;  /* 0x0000006e00857202 */ /* 0x000fe20000000f00 */
[--C-:B------:R-:W-:Y:S07]  /*13240*/  FFMA.FTZ R110, R205, c[0x0][0x2d0], -R96.reuse ;  /* 0x0000b400cd6e7a23 */ /* 0x100fee0000010860 */
[----:B------:R1:W-:Y:S01]  /*13250*/  MUFU.EX2 R173, R88 ;  /* 0x0000005800ad7308 */ /* 0x0003e20000000800 */
[----:B---3--:R-:W-:Y:S09]  /*13260*/  F2FP.BF16.PACK_AB R182, R105, R104 ;  /* 0x0000006869b6723e */ /* 0x008ff200000010ff */
[----:B------:R-:W3:Y:S01]  /*13270*/  MUFU.EX2 R113, R113 ;  /* 0x0000007100717308 */ /* 0x000ee20000000800 */
[----:B----4-:R-:W-:Y:S09]  /*13280*/  F2FP.BF16.PACK_AB R183, R107, R106 ;  /* 0x0000006a6bb7723e */ /* 0x010ff200000010ff */
[----:B------:R-:W-:Y:S01]  /*13290*/  MUFU.EX2 R111, R111 ;  /* 0x0000006f006f7308 */ /* 0x000fe20000000800 */
[-C--:B-1----:R-:W-:Y:S03]  /*132a0*/  HMMA.16816.F32.BF16 R52, R76, R84.reuse, R52 ;  /* 0x000000544c34723c */ /* 0x082fe60000041834 */
[--C-:B------:R-:W-:Y:S02]  /*132b0*/  FFMA.FTZ R88, R132, c[0x0][0x2d0], -R3.reuse ;  /* 0x0000b40084587a23 */ /* 0x100fe40000010803 */
[----:B------:R-:W4:Y:S04]  /*132c0*/  LDL.LU R132, [R1+0x34] ;  /* 0x0000340001847983 */ /* 0x000f280000300800 */
[----:B------:R-:W-:Y:S01]  /*132d0*/  MUFU.EX2 R110, R110 ;  /* 0x0000006e006e7308 */ /* 0x000fe20000000800 */
[C---:B------:R-:W-:Y:S01]  /*132e0*/  HMMA.16816.F32.BF16 R56, R80.reuse, R84, R56 ;  /* 0x000000545038723c */ /* 0x040fe20000041838 */
[----:B------:R-:W4:Y:S03]  /*132f0*/  LDL.LU R131, [R1+0x30] ;  /* 0x0000300001837983 */ /* 0x000f260000300800 */
[----:B---3--:R-:W-:Y:S03]  /*13300*/  F2FP.BF16.PACK_AB R178, R113, R112 ;  /* 0x0000007071b2723e */ /* 0x008fe600000010ff */
        /* <DEDUP_REMOVED lines=9> */
[----:B------:R-:W-:Y:S02]  /*133a0*/  F2FP.BF16.PACK_AB R82, R171, R190 ;  /* 0x000000beab52723e */ /* 0x000fe400000010ff */
        /* <DEDUP_REMOVED lines=10> */
[----:B------:R-:W-:Y:S01]  /*13450*/  LDSM.16.MT88.4 R148, [R227+0x3100] ;  /* 0x00310000e394783b */ /* 0x000fe20000004200 */
[----:B---3--:R-:W-:Y:S08]  /*13460*/  F2FP.BF16.PACK_AB R80, R193, R160 ;  /* 0x000000a0c150723e */ /* 0x008ff000000010ff */
[----:B------:R3:W-:Y:S01]  /*13470*/  MUFU.EX2 R116, R84 ;  /* 0x0000005400747308 */ /* 0x0007e20000000800 */
[----:B------:R-:W-:Y:S09]  /*13480*/  F2FP.BF16.PACK_AB R81, R191, R192 ;  /* 0x000000c0bf51723e */ /* 0x000ff200000010ff */
[----:B------:R-:W3:Y:S01]  /*13490*/  MUFU.EX2 R108, R108 ;  /* 0x0000006c006c7308 */ /* 0x000ee20000000800 */
[----:B-1----:R-:W1:Y:S09]  /*134a0*/  LDSM.16.MT88.4 R88, [R224+0x2100] ;  /* 0x00210000e058783b */ /* 0x002e720000004200 */
[----:B------:R-:W1:Y:S01]  /*134b0*/  MUFU.EX2 R109, R109 ;  /* 0x0000006d006d7308 */ /* 0x000e620000000800 */
[----:B---3--:R-:W3:Y:S01]  /*134c0*/  LDSM.16.MT88.4 R84, [R226+0x2100] ;  /* 0x00210000e254783b */ /* 0x008ee20000004200 */
        /* <DEDUP_REMOVED lines=17> */
[-C--:B---3--:R-:W-:Y:S08]  /*135e0*/  HMMA.16816.F32.BF16 R52, R76, R84.reuse, R52 ;  /* 0x000000544c34723c */ /* 0x088ff00000041834 */
[C---:B------:R-:W-:Y:S08]  /*135f0*/  HMMA.16816.F32.BF16 R56, R80.reuse, R84, R56 ;  /* 0x000000545038723c */ /* 0x040ff00000041838 */
[-C--:B------:R-:W-:Y:S07]  /*13600*/  HMMA.16816.F32.BF16 R60, R80, R86.reuse, R60 ;  /* 0x00000056503c723c */ /* 0x080fee000004183c */
[----:B------:R-:W-:Y:S01]  /*13610*/  F2FP.BF16.PACK_AB R80, R173, R174 ;  /* 0x000000aead50723e */ /* 0x000fe200000010ff */
[----:B------:R-:W-:Y:S01]  /*13620*/  HMMA.16816.F32.BF16 R64, R76, R86, R64 ;  /* 0x000000564c40723c */ /* 0x000fe20000041840 */
[----:B------:R-:W3:Y:S03]  /*13630*/  LDSM.16.MT88.4 R84, [R226+0x2900] ;  /* 0x00290000e254783b */ /* 0x000ee60000004200 */
[----:B------:R-:W-:Y:S02]  /*13640*/  F2FP.BF16.PACK_AB R81, R118, R172 ;  /* 0x000000ac7651723e */ /* 0x000fe400000010ff */
[----:B------:R-:W-:Y:S02]  /*13650*/  F2FP.BF16.PACK_AB R82, R116, R117 ;  /* 0x000000757452723e */ /* 0x000fe400000010ff */
[----:B------:R-:W-:Y:S04]  /*13660*/  F2FP.BF16.PACK_AB R76, R189, R168 ;  /* 0x000000a8bd4c723e */ /* 0x000fe800000010ff */
[----:B------:R-:W-:Y:S01]  /*13670*/  F2FP.BF16.PACK_AB R77, R175, R188 ;  /* 0x000000bcaf4d723e */ /* 0x000fe200000010ff */
[----:B--2---:R-:W-:Y:S01]  /*13680*/  FFMA.FTZ R68, R68, R134, R135 ;  /* 0x0000008644447223 */ /* 0x004fe20000010087 */
[----:B------:R-:W-:Y:S02]  /*13690*/  F2FP.BF16.PACK_AB R78, R186, R187 ;  /* 0x000000bbba4e723e */ /* 0x000fe400000010ff */
[----:B------:R-:W-:Y:S01]  /*136a0*/  F2FP.BF16.PACK_AB R79, R184, R185 ;  /* 0x000000b9b84f723e */ /* 0x000fe200000010ff */
[----:B------:R-:W-:Y:S01]  /*136b0*/  FADD.FTZ R68, R235, R68 ;  /* 0x00000044eb447221 */ /* 0x000fe20000010000 */
[----:B------:R-:W-:Y:S01]  /*136c0*/  F2FP.BF16.PACK_AB R83, R114, R115 ;  /* 0x000000737253723e */ /* 0x000fe200000010ff */
[----:B------:R2:W5:Y:S04]  /*136d0*/  LDL.LU R235, [R1+0x58] ;  /* 0x0000580001eb7983 */ /* 0x0005680000300800 */
[-C--:B-1----:R-:W-:Y:S08]  /*136e0*/  HMMA.16816.F32.BF16 R4, R76, R88.reuse, R4 ;  /* 0x000000584c04723c */ /* 0x082ff00000041804 */
[C---:B------:R-:W-:Y:S01]  /*136f0*/  HMMA.16816.F32.BF16 R8, R80.reuse, R88, R8 ;  /* 0x000000585008723c */ /* 0x040fe20000041808 */
[----:B------:R-:W-:Y:S07]  /*13700*/  MUFU.EX2 R88, R75 ;  /* 0x0000004b00587308 */ /* 0x000fee0000000800 */
[-C--:B------:R-:W-:Y:S03]  /*13710*/  HMMA.16816.F32.BF16 R12, R80, R90.reuse, R12 ;  /* 0x0000005a500c723c */ /* 0x080fe6000004180c */
[----:B------:R-:W1:Y:S05]  /*13720*/  MUFU.EX2 R75, R3 ;  /* 0x00000003004b7308 */ /* 0x000e6a0000000800 */
[C---:B------:R-:W-:Y:S08]  /*13730*/  HMMA.16816.F32.BF16 R16, R76.reuse, R90, R16 ;  /* 0x0000005a4c10723c */ /* 0x040ff00000041810 */
[-C--:B------:R-:W-:Y:S08]  /*13740*/  HMMA.16816.F32.BF16 R20, R76, R92.reuse, R20 ;  /* 0x0000005c4c14723c */ /* 0x080ff00000041814 */
[C---:B------:R-:W-:Y:S04]  /*13750*/  HMMA.16816.F32.BF16 R24, R80.reuse, R92, R24 ;  /* 0x0000005c5018723c */ /* 0x040fe80000041818 */
[----:B-1----:R-:W-:Y:S04]  /*13760*/  F2FP.BF16.PACK_AB R179, R75, R88 ;  /* 0x000000584bb3723e */ /* 0x002fe800000010ff */
[-C--:B------:R-:W-:Y:S04]  /*13770*/  HMMA.16816.F32.BF16 R28, R80, R94.reuse, R28 ;  /* 0x0000005e501c723c */ /* 0x080fe8000004181c */
[----:B----4-:R-:W-:Y:S02]  /*13780*/  FFMA.FTZ R70, R69, R132, R133 ;  /* 0x0000008445467223 */ /* 0x010fe40000010085 */
[----:B------:R-:W-:Y:S01]  /*13790*/  FADD.FTZ R69, R130, R74 ;  /* 0x0000004a82457221 */ /* 0x000fe20000010000 */
[----:B------:R-:W1:Y:S01]  /*137a0*/  LDSM.16.MT88.4 R132, [R224+0x3100] ;  /* 0x00310000e084783b */ /* 0x000e620000004200 */
[----:B------:R-:W-:Y:S01]  /*137b0*/  FFMA.FTZ R0, R0, R131, R201 ;  /* 0x0000008300007223 */ /* 0x000fe200000100c9 */
[C---:B------:R-:W-:Y:S04]  /*137c0*/  HMMA.16816.F32.BF16 R32, R76.reuse, R94, R32 ;  /* 0x0000005e4c20723c */ /* 0x040fe80000041820 */
        /* <DEDUP_REMOVED lines=27> */
[-C--:B---3--:R-:W-:Y:S03]  /*13980*/  HMMA.16816.F32.BF16 R52, R76, R84.reuse, R52 ;  /* 0x000000544c34723c */ /* 0x088fe60000041834 */
[----:B------:R-:W-:Y:S04]  /*13990*/  FADD.FTZ R3, R138, R69 ;  /* 0x000000458a037221 */ /* 0x000fe80000010000 */
[----:B------:R-:W-:Y:S01]  /*139a0*/  FADD.FTZ R3, R250, R3 ;  /* 0x00000003fa037221 */ /* 0x000fe20000010000 */
[C---:B------:R-:W-:Y:S08]  /*139b0*/  HMMA.16816.F32.BF16 R56, R80.reuse, R84, R56 ;  /* 0x000000545038723c */ /* 0x040ff00000041838 */
[-C--:B------:R-:W-:Y:S08]  /*139c0*/  HMMA.16816.F32.BF16 R60, R80, R86.reuse, R60 ;  /* 0x00000056503c723c */ /* 0x080ff0000004183c */
[----:B------:R-:W-:Y:S08]  /*139d0*/  HMMA.16816.F32.BF16 R64, R76, R86, R64 ;  /* 0x000000564c40723c */ /* 0x000ff00000041840 */
[-C--:B-1----:R-:W-:Y:S07]  /*139e0*/  HMMA.16816.F32.BF16 R120, R180, R132.reuse, R4 ;  /* 0x00000084b478723c */ /* 0x082fee0000041804 */
[----:B------:R-:W-:Y:S01]  /*139f0*/  FADD.FTZ R4, R139, R70 ;  /* 0x000000468b047221 */ /* 0x000fe20000010000 */
[C---:B------:R-:W-:Y:S04]  /*13a00*/  HMMA.16816.F32.BF16 R124, R176.reuse, R132, R8 ;  /* 0x00000084b07c723c */ /* 0x040fe80000041808 */
[----:B------:R-:W-:Y:S01]  /*13a10*/  FADD.FTZ R6, R137, R68 ;  /* 0x0000004489067221 */ /* 0x000fe20000010000 */
[-C--:B------:R-:W-:Y:S01]  /*13a20*/  MOV R70, R2.reuse ;  /* 0x0000000200467202 */ /* 0x080fe20000000f00 */
        /* <DEDUP_REMOVED lines=26> */
[----:B------:R-:W1:Y:S03]  /*13bd0*/  LDSM.16.MT88.4 R4, [R226+0x3100] ;  /* 0x00310000e204783b */ /* 0x000e660000004200 */
        /* <DEDUP_REMOVED lines=50> */
[----:B------:R-:W-:Y:S01]  /*13f00*/  FADD.FTZ R0, R117, R9 ;  /* 0x0000000975007221 */ /* 0x000fe20000010000 */
[----:B------:R-:W-:Y:S01]  /*13f10*/  MOV R117, R2 ;  /* 0x0000000200757202 */ /* 0x000fe20000000f00 */
[----:B------:R-:W-:Y:S01]  /*13f20*/  FADD.FTZ R4, R187, R11 ;  /* 0x0000000bbb047221 */ /* 0x000fe20000010000 */
[-C--:B------:R-:W-:Y:S03]  /*13f30*/  HMMA.16816.F32.BF16 R176, R176, R6.reuse, R60 ;  /* 0x00000006b0b0723c */ /* 0x080fe6000004183c */
[----:B------:R-:W-:Y:S01]  /*13f40*/  FADD.FTZ R9, R186, R4 ;  /* 0x00000004ba097221 */ /* 0x000fe20000010000 */
[----:B------:R-:W-:Y:S01]  /*13f50*/  MOV R2, R73 ;  /* 0x0000004900027202 */ /* 0x000fe20000000f00 */
        /* <DEDUP_REMOVED lines=26> */
[----:B-1----:R-:W-:Y:S01]  /*14100*/  MOV R3, R72 ;  /* 0x0000004800037202 */ /* 0x002fe20000000f00 */
[----:B--2--5:R-:W-:-:S05]  /*14110*/  @P0 BRA `(.L_x_664) ;  /* 0xffffac2000000947 */ /* 0x024fca000383ffff */
.L_x_663:
        /* <DEDUP_REMOVED lines=26> */
[----:B------:R-:W-:Y:S01]  /*142c0*/  FSETP.NE.FTZ.AND P2, PT, R5, RZ, PT ;  /* 0x000000ff0500720b */ /* 0x000fe20003f55000 */
[----:B------:R-:W-:Y:S01]  /*142d0*/  CS2R R2, SRZ ;  /* 0x0000000000027805 */ /* 0x000fe2000001ff00 */
[----:B----4-:R-:W-:Y:S02]  /*142e0*/  FADD.FTZ R7, R8, R7 ;  /* 0x0000000708077221 */ /* 0x010fe40000010000 */
[----:B------:R-:W-:-:S03]  /*142f0*/  FSETP.NE.FTZ.AND P1, PT, R6, RZ, PT ;  /* 0x000000ff0600720b */ /* 0x000fc60003f35000 */
[----:B------:R-:W-:-:S04]  /*14300*/  FSETP.NE.FTZ.AND P0, PT, R7, RZ, PT ;  /* 0x000000ff0700720b */ /* 0x000fc80003f15000 */
        /* <DEDUP_REMOVED lines=89> */
.L_x_643:
        /* <DEDUP_REMOVED lines=135> */
.L_x_668:
        /* <DEDUP_REMOVED lines=48> */
[--C-:B------:R-:W-:Y:S01]  /*15410*/  IMAD.MOV.U32 R2, RZ, RZ, R3.reuse ;  /* 0x000000ffff027224 */ /* 0x100fe200078e0003 */
        /* <DEDUP_REMOVED lines=145> */
.L_x_667:
        /* <DEDUP_REMOVED lines=31> */
.L_x_669:
        /* <DEDUP_REMOVED lines=13> */
[----:B------:R-:W-:Y:S01]  /*15ff0*/  ULDC.64 UR4, c[0x0][0x490] ;  /* 0x0001240000047ab9 */ /* 0x000fe20000000a00 */
[----:B------:R-:W-:Y:S01]  /*16000*/  IMAD.MOV.U32 R2, RZ, RZ, R3 ;  /* 0x000000ffff027224 */ /* 0x000fe200078e0003 */
[----:B------:R-:W-:Y:S02]  /*16010*/  UIMAD UR7, UR8, UR4, URZ ;  /* 0x00000004080772a4 */ /* 0x000fe4000f8e023f */
[----:B------:R-:W-:Y:S01]  /*16020*/  ISETP.NE.AND P0, PT, R0, 0x1, PT ;  /* 0x000000010000780c */ /* 0x000fe20003f05270 */
[----:B------:R-:W-:Y:S02]  /*16030*/  UMOV UR16, UR10 ;  /* 0x0000000a00107c82 */ /* 0x000fe40008000000 */
        /* <DEDUP_REMOVED lines=19> */
[----:B------:R-:W-:-:S05]  /*16170*/  IMAD R4, R0, c[0x0][0x48c], R4 ;  /* 0x0001230000047a24 */ /* 0x000fca00078e0204 */
[----:B------:R-:W-:Y:S02]  /*16180*/  IADD3 R0, R3, R4, RZ ;  /* 0x0000000403007210 */ /* 0x000fe40007ffe0ff */
[----:B------:R-:W-:-:S04]  /*16190*/  LEA R4, P0, R2, c[0x0][0x450], 0x2 ;  /* 0x0001140002047a11 */ /* 0x000fc800078010ff */
[----:B------:R-:W-:Y:S01]  /*161a0*/  LEA.HI.X R5, R2, c[0x0][0x454], R0, 0x2, P0 ;  /* 0x0001150002057a11 */ /* 0x000fe200000f1400 */
[----:B------:R-:W-:-:S05]  /*161b0*/  IMAD.MOV.U32 R0, RZ, RZ, -0x800000 ;  /* 0xff800000ff007424 */ /* 0x000fca00078e00ff */
[----:B------:R1:W-:Y:S03]  /*161c0*/  STG.E [R4.64], R0 ;  /* 0x0000000004007986 */ /* 0x0003e6000c10190e */
.L_x_671:
[----:B------:R-:W-:Y:S05]  /*161d0*/  BSYNC B0 ;  /* 0x0000000000007941 */ /* 0x000fea0003800000 */
.L_x_670:
        /* <DEDUP_REMOVED lines=107> */
.L_x_672:
        /* <DEDUP_REMOVED lines=15> */
.L_x_1605:


//--------------------- .text._ZN7cutlass13device_kernelIN5flash19enable_sm80_to_sm89INS1_16FlashAttnFwdSm80INS1_25CollectiveMainloopFwdSm80ILi4ELi1ELb0EN4cute5tupleIJNS5_1CILi128EEENS7_ILi112EEENS7_ILi64EEEEEELi64ENS_10bfloat16_tEfNS_4arch4Sm80ELb1ELb0ELb1ELb1ELb1ELb1ELb1ELb0EEENS1_21CollectiveEpilogueFwdINS6_IJS8_SA_S9_EEENS6_IJNS7_ILi1EEESI_SI_EEESC_SE_Li128ELb1ELb1ELb0ELb0EEENS1_19SingleTileSchedulerILb1ELb0ELb1ELi128EEEEEEEEEvNT_6ParamsE --------------------------
	.section	.text._ZN7cutlass13device_kernelIN5flash19enable_sm80_to_sm89INS1_16FlashAttnFwdSm80INS1_25CollectiveMainloopFwdSm80ILi4ELi1ELb0EN4cute5tupleIJNS5_1CILi128EEENS7_ILi112EEENS7_ILi64EEEEEELi64ENS_10bfloat16_tEfNS_4arch4Sm80ELb1ELb0ELb1ELb1ELb1ELb1ELb1ELb0EEENS1_21CollectiveEpilogueFwdINS6_IJS8_SA_S9_EEENS6_IJNS7_ILi1EEESI_SI_EEESC_SE_Li128ELb1ELb1ELb0ELb0EEENS1_19SingleTileSchedulerILb1ELb0ELb1ELi128EEEEEEEEEvNT_6ParamsE,"ax",@progbits
	.sectioninfo	@"SHI_REGISTERS=255"
	.align	128
.text._ZN7cutlass13device_kernelIN5flash19enable_sm80_to_sm89INS1_16FlashAttnFwdSm80INS1_25CollectiveMainloopFwdSm80ILi4ELi1ELb0EN4cute5tupleIJNS5_1CILi128EEENS7_ILi112EEENS7_ILi64EEEEEELi64ENS_10bfloat16_tEfNS_4arch4Sm80ELb1ELb0ELb1ELb1ELb1ELb1ELb1ELb0EEENS1_21CollectiveEpilogueFwdINS6_IJS8_SA_S9_EEENS6_IJNS7_ILi1EEESI_SI_EEESC_SE_Li128ELb1ELb1ELb0ELb0EEENS1_19SingleTileSchedulerILb1ELb0ELb1ELi128EEEEEEEEEvNT_6ParamsE:
        .type           _ZN7cutlass13device_kernelIN5flash19enable_sm80_to_sm89INS1_16FlashAttnFwdSm80INS1_25CollectiveMainloopFwdSm80ILi4ELi1ELb0EN4cute5tupleIJNS5_1CILi128EEENS7_ILi112EEENS7_ILi64EEEEEELi64ENS_10bfloat16_tEfNS_4arch4Sm80ELb1ELb0ELb1ELb1ELb1ELb1ELb1ELb0EEENS1_21CollectiveEpilogueFwdINS6_IJS8_SA_S9_EEENS6_IJNS7_ILi1EEESI_SI_EEESC_SE_Li128ELb1ELb1ELb0ELb0EEENS1_19SingleTileSchedulerILb1ELb0ELb1ELi128EEEEEEEEEvNT_6ParamsE,@function
        .size           _ZN7cutlass13device_kernelIN5flash19enable_sm80_to_sm89INS1_16FlashAttnFwdSm80INS1_25CollectiveMainloopFwdSm80ILi4ELi1ELb0EN4cute5tupleIJNS5_1CILi128EEENS7_ILi112EEENS7_ILi64EEEEEELi64ENS_10bfloat16_tEfNS_4arch4Sm80ELb1ELb0ELb1ELb1ELb1ELb1ELb1ELb0EEENS1_21CollectiveEpilogueFwdINS6_IJS8_SA_S9_EEENS6_IJNS7_ILi1EEESI_SI_EEESC_SE_Li128ELb1ELb1ELb0ELb0EEENS1_19SingleTileSchedulerILb1ELb0ELb1ELi128EEEEEEEEEvNT_6ParamsE,(.L_x_1606 - _ZN7cutlass13device_kernelIN5flash19enable_sm80_to_sm89INS1_16FlashAttnFwdSm80INS1_25CollectiveMainloopFwdSm80ILi4ELi1ELb0EN4cute5tupleIJNS5_1CILi128EEENS7_ILi112EEENS7_ILi64EEEEEELi64ENS_10bfloat16_tEfNS_4arch4Sm80ELb1ELb0ELb1ELb1ELb1ELb1ELb1ELb0EEENS1_21CollectiveEpilogueFwdINS6_IJS8_SA_S9_EEENS6_IJNS7_ILi1EEESI_SI_EEESC_SE_Li128ELb1ELb1ELb0ELb0EEENS1_19SingleTileSchedulerILb1ELb0ELb1ELi128EEEEEEEEEvNT_6ParamsE)
        .other          _ZN7cutlass13device_kernelIN5flash19enable_sm80_to_sm89INS1_16FlashAttnFwdSm80INS1_25CollectiveMainloopFwdSm80ILi4ELi1ELb0EN4cute5tupleIJNS5_1CILi128EEENS7_ILi112EEENS7_ILi64EEEEEELi64ENS_10bfloat16_tEfNS_4arch4Sm80ELb1ELb0ELb1ELb1ELb1ELb1ELb1ELb0EEENS1_21CollectiveEpilogueFwdINS6_IJS8_SA_S9_EEENS6_IJNS7_ILi1EEESI_SI_EEESC_SE_Li128ELb1ELb1ELb0ELb0EEENS1_19SingleTileSchedulerILb1ELb0ELb1ELi128EEEEEEEEEvNT_6ParamsE,@"STO_CUDA_ENTRY STV_DEFAULT"
_ZN7cutlass13device_kernelIN5flash19enable_sm80_to_sm89INS1_16FlashAttnFwdSm80INS1_25CollectiveMainloopFwdSm80ILi4ELi1ELb0EN4cute5tupleIJNS5_1CILi128EEENS7_ILi112EEENS7_ILi64EEEEEELi64ENS_10bfloat16_tEfNS_4arch4Sm80ELb1ELb0ELb1ELb1ELb1ELb1ELb1ELb0EEENS1_21CollectiveEpilogueFwdINS6_IJS8_SA_S9_EEENS6_IJNS7_ILi1EEESI_SI_EEESC_SE_Li128ELb1ELb1ELb0ELb0EEENS1_19SingleTileSchedulerILb1ELb0ELb1ELi128EEEEEEEEEvNT_6ParamsE:
        /* <DEDUP_REMOVED lines=21> */
.L_x_674:
        /* <DEDUP_REMOVED lines=13> */
.L_x_676:
[----:B------:R-:W-:Y:S02]  /*0220*/  ULDC UR6, c[0x0][0x54c] ;  /* 0x0001530000067ab9 */ /* 0x000fe40000000800 */
.L_x_675:
[----:B------:R-:W-:Y:S02]  /*0230*/  ULDC UR4, c[0x0][0x548] ;  /* 0x0001520000047ab9 */ /* 0x000fe40000000800 */
[----:B------:R-:W-:-:S02]  /*0240*/  USHF.L.U32 UR17, UR17, 0x7, URZ ;  /* 0x0000000711117899 */ /* 0x000fc4000800063f */
[----:B------:R-:W-:-:S04]  /*0250*/  UIMAD UR4, UR6, UR4, URZ ;  /* 0x00000004060472a4 */ /* 0x000fc8000f8e023f */
[----:B------:R-:W-:-:S04]  /*0260*/  UISETP.GE.AND UP0, UPT, UR17, UR4, UPT ;  /* 0x000000041100728c */ /* 0x000fc8000bf06270 */
[----:B------:R-:W-:Y:S01]  /*0270*/  USEL UR21, UR21, 0xffffffff, !UP0 ;  /* 0xffffffff15157887 */ /* 0x000fe2000c000000 */
[----:B------:R-:W-:Y:S05]  /*0280*/  BRA `(.L_x_677) ;  /* 0x000001b000007947 */ /* 0x000fea0003800000 */
.L_x_673:
        /* <DEDUP_REMOVED lines=8> */
.L_x_678:
        /* <DEDUP_REMOVED lines=13> */
.L_x_680:
[----:B------:R-:W-:Y:S02]  /*03e0*/  ULDC UR6, c[0x0][0x54c] ;  /* 0x0001530000067ab9 */ /* 0x000fe40000000800 */
.L_x_679:
[----:B------:R-:W-:Y:S02]  /*03f0*/  ULDC UR4, c[0x0][0x548] ;  /* 0x0001520000047ab9 */ /* 0x000fe40000000800 */
[----:B------:R-:W-:-:S02]  /*0400*/  USHF.L.U32 UR17, UR17, 0x7, URZ ;  /* 0x0000000711117899 */ /* 0x000fc4000800063f */
[----:B------:R-:W-:-:S04]  /*0410*/  UIMAD UR4, UR6, UR4, URZ ;  /* 0x00000004060472a4 */ /* 0x000fc8000f8e023f */
[----:B------:R-:W-:-:S04]  /*0420*/  UISETP.GE.AND UP0, UPT, UR17, UR4, UPT ;  /* 0x000000041100728c */ /* 0x000fc8000bf06270 */
[----:B------:R-:W-:-:S06]  /*0430*/  USEL UR21, UR21, 0xffffffff, !UP0 ;  /* 0xffffffff15157887 */ /* 0x000fcc000c000000 */
.L_x_677:
        /* <DEDUP_REMOVED lines=16> */
[----:B------:R-:W-:Y:S01]  /*0540*/  UIMAD.WIDE UR8, UR21, UR5, UR8 ;  /* 0x00000005150872a5 */ /* 0x000fe2000f8e0208 */
[----:B------:R-:W-:Y:S02]  /*0550*/  ISETP.NE.U32.AND P4, PT, RZ, c[0x0][0x350], PT ;  /* 0x0000d400ff007a0c */ /* 0x000fe40003f85070 */
[----:B------:R-:W-:Y:S01]  /*0560*/  @UP1 UIMAD.WIDE UR10, UR21, UR5, UR10 ;  /* 0x00000005150a12a5 */ /* 0x000fe2000f8e020a */
[----:B------:R-:W-:Y:S01]  /*0570*/  IMAD.U32 R2, RZ, RZ, UR6 ;  /* 0x00000006ff027e24 */ /* 0x000fe2000f8e00ff */
[----:B------:R-:W-:Y:S01]  /*0580*/  MOV R3, UR7 ;  /* 0x0000000700037c02 */ /* 0x000fe20008000f00 */
[----:B------:R-:W-:Y:S01]  /*0590*/  ULDC.64 UR6, c[0x0][0x358] ;  /* 0x0000d60000067ab9 */ /* 0x000fe20000000a00 */
[----:B------:R-:W-:Y:S01]  /*05a0*/  IMAD.U32 R8, RZ, RZ, UR8 ;  /* 0x00000008ff087e24 */ /* 0x000fe2000f8e00ff */
[----:B------:R-:W-:Y:S01]  /*05b0*/  UISETP.NE.U32.AND UP3, UPT, URZ, UR6, UPT ;  /* 0x000000063f00728c */ /* 0x000fe2000bf65070 */
[----:B------:R-:W-:Y:S01]  /*05c0*/  IMAD.U32 R9, RZ, RZ, UR9 ;  /* 0x00000009ff097e24 */ /* 0x000fe2000f8e00ff */
[----:B------:R-:W-:Y:S01]  /*05d0*/  ISETP.NE.AND.EX P4, PT, RZ, c[0x0][0x354], PT, P4 ;  /* 0x0000d500ff007a0c */ /* 0x000fe20003f85340 */
[----:B------:R-:W-:Y:S01]  /*05e0*/  IMAD.U32 R4, RZ, RZ, UR10 ;  /* 0x0000000aff047e24 */ /* 0x000fe2000f8e00ff */
[----:B------:R-:W-:Y:S01]  /*05f0*/  UISETP.NE.AND.EX UP3, UPT, URZ, UR7, UPT, UP3 ;  /* 0x000000073f00728c */ /* 0x000fe2000bf65330 */
[----:B------:R-:W-:Y:S01]  /*0600*/  IMAD.U32 R5, RZ, RZ, UR11 ;  /* 0x0000000bff057e24 */ /* 0x000fe2000f8e00ff */
[----:B------:R-:W-:Y:S01]  /*0610*/  ULDC.64 UR8, c[0x0][0x350] ;  /* 0x0000d40000087ab9 */ /* 0x000fe20000000a00 */
[----:B------:R1:W2:Y:S01]  /*0620*/  @P1 LDG.E R0, [R2.64] ;  /* 0x0000001602001981 */ /* 0x0002a2000c1e1900 */
[----:B------:R-:W-:-:S02]  /*0630*/  ULDC.64 UR6, c[0x0][0x358] ;  /* 0x0000d60000067ab9 */ /* 0x000fc40000000a00 */
[----:B------:R-:W-:Y:S01]  /*0640*/  PLOP3.LUT P0, PT, PT, PT, UP3, 0x80, 0x0 ;  /* 0x000000000000781c */ /* 0x000fe20003f0f038 */
[----:B------:R-:W-:Y:S01]  /*0650*/  UIMAD.WIDE UR8, UR21, UR5, UR8 ;  /* 0x00000005150872a5 */ /* 0x000fe2000f8e0208 */
[----:B------:R3:W4:Y:S01]  /*0660*/  @P2 LDG.E R7, [R4.64] ;  /* 0x0000001604072981 */ /* 0x000722000c1e1900 */
[----:B------:R-:W-:Y:S01]  /*0670*/  UIMAD.WIDE UR6, UR21, UR5, UR6 ;  /* 0x00000005150672a5 */ /* 0x000fe2000f8e0206 */
[----:B------:R-:W-:Y:S01]  /*0680*/  MOV R27, RZ ;  /* 0x000000ff001b7202 */ /* 0x000fe20000000f00 */
[----:B------:R-:W-:Y:S01]  /*0690*/  IMAD.MOV.U32 R10, RZ, RZ, RZ ;  /* 0x000000ffff0a7224 */ /* 0x000fe200078e00ff */
[----:B------:R-:W4:Y:S03]  /*06a0*/  @P3 LDG.E R6, [R8.64] ;  /* 0x0000001608063981 */ /* 0x000f26000c1e1900 */
[----:B-1----:R-:W-:Y:S01]  /*06b0*/  IMAD.U32 R2, RZ, RZ, UR6 ;  /* 0x00000006ff027e24 */ /* 0x002fe2000f8e00ff */
[----:B------:R-:W-:Y:S01]  /*06c0*/  MOV R3, UR7 ;  /* 0x0000000700037c02 */ /* 0x000fe20008000f00 */
[----:B---3--:R-:W-:Y:S01]  /*06d0*/  IMAD.U32 R4, RZ, RZ, UR8 ;  /* 0x00000008ff047e24 */ /* 0x008fe2000f8e00ff */
[----:B------:R-:W-:-:S03]  /*06e0*/  MOV R5, UR9 ;  /* 0x0000000900057c02 */ /* 0x000fc60008000f00 */
        /* <DEDUP_REMOVED lines=21> */
.L_x_681:
        /* <DEDUP_REMOVED lines=10> */
.L_x_682:
[----:B------:R-:W-:Y:S05]  /*08e0*/  @!P4 BRA `(.L_x_683) ;  /* 0x000000500000c947 */ /* 0x000fea0003800000 */
[----:B-1--4-:R1:W4:Y:S04]  /*08f0*/  LDG.E R0, [R4.64] ;  /* 0x0000001604007981 */ /* 0x012328000c1e1900 */
[----:B-1-3--:R-:W3:Y:S01]  /*0900*/  LDG.E R4, [R4.64+0x4] ;  /* 0x0000041604047981 */ /* 0x00aee2000c1e1900 */
[----:B----4-:R-:W1:Y:S08]  /*0910*/  R2UR UR24, R0 ;  /* 0x00000000001873c2 */ /* 0x010e7000000e0000 */
[----:B---3--:R-:W1:Y:S02]  /*0920*/  R2UR UR6, R4 ;  /* 0x00000000040673c2 */ /* 0x008e6400000e0000 */
[----:B-1----:R-:W-:-:S06]  /*0930*/  UIADD3 UR24, -UR24, UR6, URZ ;  /* 0x0000000618187290 */ /* 0x002fcc000fffe13f */
.L_x_683:
        /* <DEDUP_REMOVED lines=12> */
[----:B------:R-:W-:Y:S02]  /*0a00*/  ULDC UR10, c[0x0][0x2c4] ;  /* 0x0000b100000a7ab9 */ /* 0x000fe40000000800 */
[----:B------:R-:W-:Y:S02]  /*0a10*/  UISETP.NE.AND UP2, UPT, UR10, 0x1, UPT ;  /* 0x000000010a00788c */ /* 0x000fe4000bf45270 */
[----:B------:R-:W-:-:S09]  /*0a20*/  UIADD3 UR10, -UR18, UR24, URZ ;  /* 0x00000018120a7290 */ /* 0x000fd2000fffe13f */
[----:B------:R-:W-:Y:S01]  /*0a30*/  @UP2 UIADD3 UR26, UR17, 0x7f, URZ ;  /* 0x0000007f111a2890 */ /* 0x000fe2000fffe03f */
[----:B----4-:R-:W4:Y:S08]  /*0a40*/  @P0 R2UR UR6, R0 ;  /* 0x00000000000603c2 */ /* 0x010f3000000e0000 */
[----:B---3--:R-:W4:Y:S02]  /*0a50*/  @P0 R2UR UR7, R2 ;  /* 0x00000000020703c2 */ /* 0x008f2400000e0000 */
[----:B----4-:R-:W-:-:S03]  /*0a60*/  @UP3 UIADD3 UR4, -UR6, UR7, URZ ;  /* 0x0000000706043290 */ /* 0x010fc6000fffe13f */
[----:B------:R-:W-:Y:S02]  /*0a70*/  ULDC.64 UR6, c[0x0][0x2c8] ;  /* 0x0000b20000067ab9 */ /* 0x000fe40000000a00 */
[----:B------:R-:W-:Y:S02]  /*0a80*/  UIMAD.WIDE.U32 UR26, UR26, UR6, URZ ;  /* 0x000000061a1a72a5 */ /* 0x000fe4000f8e003f */
[----:B------:R-:W-:Y:S02]  /*0a90*/  UIADD3 UR14, UR10, UR4, URZ ;  /* 0x000000040a0e7290 */ /* 0x000fe4000fffe03f */
[----:B------:R-:W-:Y:S02]  /*0aa0*/  UIADD3 UR6, UR17, 0x7f, URZ ;  /* 0x0000007f11067890 */ /* 0x000fe4000fffe03f */
[----:B--2---:R-:W-:Y:S02]  /*0ab0*/  UIADD3 UR12, UR14, 0x70, -UR20 ;  /* 0x000000700e0c7890 */ /* 0x004fe4000fffe814 */
[----:B------:R-:W-:-:S02]  /*0ac0*/  @UP2 UMOV UR11, UR27 ;  /* 0x0000001b000b2c82 */ /* 0x000fc40008000000 */
[----:B------:R-:W-:Y:S02]  /*0ad0*/  @UP2 USHF.R.U32.HI UR6, URZ, UR7, UR11 ;  /* 0x000000073f062299 */ /* 0x000fe4000801160b */
[----:B------:R-:W-:Y:S02]  /*0ae0*/  UIADD3 UR27, UR14, 0x6f, URZ ;  /* 0x0000006f0e1b7890 */ /* 0x000fe4000fffe03f */
[----:B------:R-:W-:Y:S02]  /*0af0*/  UIADD3 UR7, UR12, UR6, URZ ;  /* 0x000000060c077290 */ /* 0x000fe4000fffe03f */
[----:B------:R-:W-:Y:S02]  /*0b00*/  UMOV UR26, URZ ;  /* 0x0000003f001a7c82 */ /* 0x000fe40008000000 */
[----:B------:R-:W-:Y:S02]  /*0b10*/  UMOV UR6, URZ ;  /* 0x0000003f00067c82 */ /* 0x000fe40008000000 */
[----:B------:R-:W-:-:S02]  /*0b20*/  UIMAD.WIDE UR26, UR27, -0x6db6db6d, UR26 ;  /* 0x924924931b1a78a5 */ /* 0x000fc4000f8e021a */
[----:B------:R-:W-:Y:S02]  /*0b30*/  UIMAD.WIDE UR6, UR7, -0x6db6db6d, UR6 ;  /* 0x92492493070678a5 */ /* 0x000fe4000f8e0206 */
[----:B------:R-:W-:-:S03]  /*0b40*/  UIADD3 UR6, -UR10, URZ, URZ ;  /* 0x0000003f0a067290 */ /* 0x000fc6000fffe13f */
[----:B------:R-:W-:Y:S02]  /*0b50*/  UMOV UR25, UR27 ;  /* 0x0000001b00197c82 */ /* 0x000fe40008000000 */
[----:B------:R-:W-:Y:S02]  /*0b60*/  UMOV UR11, UR7 ;  /* 0x00000007000b7c82 */ /* 0x000fe40008000000 */
[----:B------:R-:W-:Y:S02]  /*0b70*/  USHF.R.U32.HI UR13, URZ, 0x1f, UR25 ;  /* 0x0000001f3f0d7899 */ /* 0x000fe40008011619 */
[----:B------:R-:W-:Y:S02]  /*0b80*/  USHF.R.U32.HI UR7, URZ, 0x1f, UR11 ;  /* 0x0000001f3f077899 */ /* 0x000fe4000801160b */
[----:B------:R-:W-:Y:S02]  /*0b90*/  UISETP.LT.AND UP0, UPT, URZ, UR6, UPT ;  /* 0x000000063f00728c */ /* 0x000fe4000bf01270 */
[----:B------:R-:W-:-:S02]  /*0ba0*/  ULEA.HI.SX32 UR13, UR25, UR13, 0x1a ;  /* 0x0000000d190d7291 */ /* 0x000fc4000f8fd23f */
[----:B------:R-:W-:Y:S02]  /*0bb0*/  ULEA.HI.SX32 UR11, UR11, UR7, 0x1a ;  /* 0x000000070b0b7291 */ /* 0x000fe4000f8fd23f */
[----:B------:R-:W-:Y:S02]  /*0bc0*/  USEL UR7, URZ, UR6, !UP0 ;  /* 0x000000063f077287 */ /* 0x000fe4000c000000 */
[----:B------:R-:W-:Y:S02]  /*0bd0*/  UISETP.LT.AND UP1, UPT, UR13, UR11, UPT ;  /* 0x0000000b0d00728c */ /* 0x000fe4000bf21270 */
[----:B------:R-:W-:Y:S02]  /*0be0*/  USHF.R.U32.HI UR6, URZ, 0x4, UR7 ;  /* 0x000000043f067899 */ /* 0x000fe40008011607 */
[----:B------:R-:W-:-:S04]  /*0bf0*/  USEL UR11, UR13, UR11, UP1 ;  /* 0x0000000b0d0b7287 */ /* 0x000fc80008800000 */
[----:B------:R-:W-:Y:S01]  /*0c00*/  UIMAD UR11, UR11, 0x70, -UR10 ;  /* 0x000000700b0b78a4 */ /* 0x000fe2000f8e0a0a */
[----:B------:R-:W-:-:S03]  /*0c10*/  MOV R0, UR6 ;  /* 0x0000000600007c02 */ /* 0x000fc60008000f00 */
[----:B------:R-:W-:Y:S02]  /*0c20*/  UISETP.LT.AND UP0, UPT, UR11, UR4, UPT ;  /* 0x000000040b00728c */ /* 0x000fe4000bf01270 */
[----:B------:R-:W-:Y:S02]  /*0c30*/  IMAD.WIDE.U32 R2, R0, 0x24924925, RZ ;  /* 0x2492492500027825 */ /* 0x000fe400078e00ff */
[----:B------:R-:W-:Y:S02]  /*0c40*/  USEL UR6, UR11, UR4, UP0 ;  /* 0x000000040b067287 */ /* 0x000fe40008000000 */
[----:B------:R-:W2:Y:S02]  /*0c50*/  R2UR UR27, R3 ;  /* 0x00000000031b73c2 */ /* 0x000ea400000e0000 */
[----:B------:R-:W-:-:S06]  /*0c60*/  UISETP.GT.AND UP0, UPT, UR6, UR7, UPT ;  /* 0x000000070600728c */ /* 0x000fcc000bf04270 */
[----:B------:R1:W3:Y:S05]  /*0c70*/  R2UR UR26, R2 ;  /* 0x00000000021a73c2 */ /* 0x0002ea00000e0000 */
[----:B------:R-:W-:-:S03]  /*0c80*/  @UP0 UIADD3 UR7, UR6, 0x6f, URZ ;  /* 0x0000006f06070890 */ /* 0x000fc6000fffe03f */
[----:B------:R-:W-:Y:S02]  /*0c90*/  @UP0 UMOV UR6, URZ ;  /* 0x0000003f00060c82 */ /* 0x000fe40008000000 */
[----:B------:R-:W-:-:S04]  /*0ca0*/  @UP0 UIMAD.WIDE UR8, UR7, -0x6db6db6d, UR6 ;  /* 0x92492493070808a5 */ /* 0x000fc8000f8e0206 */
[----:B------:R-:W-:Y:S02]  /*0cb0*/  @UP0 USHF.R.U32.HI UR6, URZ, 0x1f, UR9 ;  /* 0x0000001f3f060899 */ /* 0x000fe40008011609 */
[----:B--2---:R-:W-:Y:S02]  /*0cc0*/  UMOV UR11, UR27 ;  /* 0x0000001b000b7c82 */ /* 0x004fe40008000000 */
[----:B------:R-:W-:Y:S02]  /*0cd0*/  @UP0 ULEA.HI.SX32 UR11, UR9, UR6, 0x1a ;  /* 0x00000006090b0291 */ /* 0x000fe4000f8fd23f */
[----:B------:R-:W-:Y:S02]  /*0ce0*/  UMOV UR7, UR27 ;  /* 0x0000001b00077c82 */ /* 0x000fe40008000000 */
[----:B------:R-:W-:-:S06]  /*0cf0*/  UISETP.GT.AND UP0, UPT, UR11, UR27, UPT ;  /* 0x0000001b0b00728c */ /* 0x000fcc000bf04270 */
[----:B------:R-:W-:-:S13]  /*0d00*/  PLOP3.LUT P0, PT, PT, PT, UP0, 0x80, 0x0 ;  /* 0x000000000000781c */ /* 0x000fda0003f0f008 */
[----:B-1-3--:R-:W-:Y:S05]  /*0d10*/  @!P0 BRA `(.L_x_684) ;  /* 0x0000761000008947 */ /* 0x00afea0003800000 */
        /* <DEDUP_REMOVED lines=9> */
[----:B------:R-:W-:-:S03]  /*0db0*/  ULDC.64 UR8, c[0x0][0x240] ;  /* 0x0000900000087ab9 */ /* 0x000fc60000000a00 */
[----:B------:R-:W-:Y:S01]  /*0dc0*/  LEA.HI R0, R28, R246, RZ, 0x3 ;  /* 0x000000f61c007211 */ /* 0x000fe200078f18ff */
[----:B------:R1:W2:Y:S01]  /*0dd0*/  @P5 LDG.E R17, [R2.64] ;  /* 0x0000001602115981 */ /* 0x0002a2000c1e1900 */
[----:B------:R-:W-:Y:S01]  /*0de0*/  UIADD3 UR6, UR11, -0x1, URZ ;  /* 0xffffffff0b067890 */ /* 0x000fe2000fffe03f */
[----:B------:R-:W-:Y:S01]  /*0df0*/  IMAD.MOV.U32 R150, RZ, RZ, c[0x0][0x238] ;  /* 0x00008e00ff967624 */ /* 0x000fe200078e00ff */
[----:B------:R-:W-:Y:S01]  /*0e00*/  SHF.R.S32.HI R8, RZ, 0x3, R0 ;  /* 0x00000003ff087819 */ /* 0x000fe20000011400 */
[----:B------:R-:W-:Y:S01]  /*0e10*/  UMOV UR5, 0x70 ;  /* 0x0000007000057882 */ /* 0x000fe20000000000 */
[----:B------:R-:W-:Y:S01]  /*0e20*/  LOP3.LUT R0, R0, 0x1ffffff8, RZ, 0xc0, !PT ;  /* 0x1ffffff800007812 */ /* 0x000fe200078ec0ff */
[----:B------:R-:W-:Y:S01]  /*0e30*/  ULDC.64 UR10, c[0x0][0x238] ;  /* 0x00008e00000a7ab9 */ /* 0x000fe20000000a00 */
        /* <DEDUP_REMOVED lines=9> */
[----:B------:R-:W-:Y:S01]  /*0ed0*/  IMAD.WIDE.U32 R12, R150, 0x20, RZ ;  /* 0x00000020960c7825 */ /* 0x000fe200078e00ff */
[----:B------:R-:W-:Y:S01]  /*0ee0*/  USEL UR28, UR21, URZ, !UP3 ;  /* 0x0000003f151c7287 */ /* 0x000fe2000d800000 */
[----:B------:R-:W-:Y:S01]  /*0ef0*/  LEA.HI R91, R28, R246, RZ, 0x6 ;  /* 0x000000f61c5b7211 */ /* 0x000fe200078f30ff */
[----:B------:R-:W-:Y:S01]  /*0f00*/  USEL UR25, UR10, URZ, !UP3 ;  /* 0x0000003f0a197287 */ /* 0x000fe2000d800000 */
[----:B------:R-:W-:Y:S01]  /*0f10*/  SHF.R.S32.HI R5, RZ, 0x1f, R4 ;  /* 0x0000001fff057819 */ /* 0x000fe20000011404 */
[----:B------:R-:W-:Y:S01]  /*0f20*/  ULDC.64 UR8, c[0x0][0x248] ;  /* 0x0000920000087ab9 */ /* 0x000fe20000000a00 */
[----:B------:R-:W-:Y:S01]  /*0f30*/  IMAD.U32 R6, RZ, RZ, UR26 ;  /* 0x0000001aff067e24 */ /* 0x000fe2000f8e00ff */
[----:B------:R-:W-:Y:S01]  /*0f40*/  UIMAD UR8, UR25, UR8, URZ ;  /* 0x00000008190872a4 */ /* 0x000fe2000f8e023f */
[----:B------:R-:W-:Y:S01]  /*0f50*/  IMAD.U32 R96, RZ, RZ, UR28 ;  /* 0x0000001cff607e24 */ /* 0x000fe2000f8e00ff */
[----:B-1----:R-:W-:Y:S01]  /*0f60*/  SHF.R.S32.HI R2, RZ, 0x1f, R10 ;  /* 0x0000001fff027819 */ /* 0x002fe2000001140a */
[----:B------:R-:W-:Y:S01]  /*0f70*/  UIMAD UR11, UR5, UR11, URZ ;  /* 0x0000000b050b72a4 */ /* 0x000fe2000f8e023f */
[----:B------:R-:W-:Y:S01]  /*0f80*/  IMAD.MOV.U32 R146, RZ, RZ, R6 ;  /* 0x000000ffff927224 */ /* 0x000fe200078e0006 */
[----:B------:R-:W-:Y:S01]  /*0f90*/  UIMAD UR8, UR28, UR9, UR8 ;  /* 0x000000091c0872a4 */ /* 0x000fe2000f8e0208 */
[----:B------:R-:W-:Y:S01]  /*0fa0*/  LEA.HI.X.SX32 R129, R8, R2, 0x1, P0 ;  /* 0x0000000208817211 */ /* 0x000fe200000f0eff */
[----:B------:R-:W-:Y:S01]  /*0fb0*/  IMAD.WIDE.U32 R2, R128, c[0x0][0x238], R4 ;  /* 0x00008e0080027a25 */ /* 0x000fe200078e0004 */
[----:B------:R-:W-:Y:S01]  /*0fc0*/  UIADD3 UR11, UR27, UR11, URZ ;  /* 0x0000000b1b0b7290 */ /* 0x000fe2000fffe03f */
[----:B------:R-:W-:-:S02]  /*0fd0*/  ISETP.GE.AND P6, PT, R4, c[0x0][0x1d4], PT ;  /* 0x0000750004007a0c */ /* 0x000fc40003fc6270 */
[----:B------:R-:W-:Y:S01]  /*0fe0*/  IMAD R0, R129, c[0x0][0x238], RZ ;  /* 0x00008e0081007a24 */ /* 0x000fe200078e02ff */
[----:B------:R-:W-:Y:S01]  /*0ff0*/  UIMAD UR9, UR11, UR6, URZ ;  /* 0x000000060b0972a4 */ /* 0x000fe2000f8e023f */
[----:B------:R-:W-:Y:S01]  /*1000*/  IMAD.U32 R7, RZ, RZ, UR27 ;  /* 0x0000001bff077e24 */ /* 0x000fe2000f8e00ff */
[----:B------:R-:W-:Y:S01]  /*1010*/  LEA.HI R26, R28, R246, RZ, 0x2 ;  /* 0x000000f61c1a7211 */ /* 0x000fe200078f10ff */
[----:B------:R-:W-:Y:S01]  /*1020*/  IMAD R0, R128, c[0x0][0x23c], R0 ;  /* 0x00008f0080007a24 */ /* 0x000fe200078e0200 */
[----:B------:R-:W-:Y:S01]  /*1030*/  IADD3 R147, R27, UR24, RZ ;  /* 0x000000181b937c10 */ /* 0x000fe2000fffe0ff */
[----:B------:R-:W-:Y:S01]  /*1040*/  IMAD.SHL.U32 R11, R29, 0x20, RZ ;  /* 0x000000201d0b7824 */ /* 0x000fe200078e00ff */
[----:B------:R-:W-:Y:S01]  /*1050*/  SHF.R.S32.HI R35, RZ, 0x2, R26 ;  /* 0x00000002ff237819 */ /* 0x000fe2000001141a */
[----:B------:R-:W-:Y:S01]  /*1060*/  IMAD.IADD R3, R3, 0x1, R0 ;  /* 0x0000000103037824 */ /* 0x000fe200078e0200 */
[----:B------:R-:W-:Y:S01]  /*1070*/  ULDC UR24, c[0x0][0x294] ;  /* 0x0000a50000187ab9 */ /* 0x000fe20000000800 */
[----:B------:R-:W-:Y:S01]  /*1080*/  IMAD.U32 R0, RZ, RZ, UR16 ;  /* 0x00000010ff007e24 */ /* 0x000fe2000f8e00ff */
[----:B------:R-:W-:Y:S01]  /*1090*/  IADD3 R158, R35, 0x40, RZ ;  /* 0x00000040239e7810 */ /* 0x000fe20007ffe0ff */
[----:B------:R-:W-:Y:S01]  /*10a0*/  IMAD.SHL.U32 R91, R91, 0x8, RZ ;  /* 0x000000085b5b7824 */ /* 0x000fe200078e00ff */
[C---:B------:R-:W-:Y:S01]  /*10b0*/  IADD3 R159, R35.reuse, 0x20, RZ ;  /* 0x00000020239f7810 */ /* 0x040fe20007ffe0ff */
[----:B------:R-:W-:Y:S01]  /*10c0*/  IMAD.WIDE.U32 R2, R0, c[0x0][0x240], R2 ;  /* 0x0000900000027a25 */ /* 0x000fe200078e0002 */
[----:B------:R-:W-:Y:S01]  /*10d0*/  IADD3 R157, R35, 0x60, RZ ;  /* 0x00000060239d7810 */ /* 0x000fe20007ffe0ff */
[----:B------:R-:W-:Y:S01]  /*10e0*/  UIMAD UR24, UR5, UR24, URZ ;  /* 0x00000018051872a4 */ /* 0x000fe2000f8e023f */
[----:B------:R-:W-:Y:S01]  /*10f0*/  P2R R122, PR, RZ, 0x40 ;  /* 0x00000040ff7a7803 */ /* 0x000fe20000000000 */
[----:B------:R-:W-:Y:S01]  /*1100*/  IMAD.U32 R0, RZ, RZ, UR6 ;  /* 0x00000006ff007e24 */ /* 0x000fe2000f8e00ff */
[----:B------:R-:W-:Y:S01]  /*1110*/  IADD3 R3, R3, UR29, RZ ;  /* 0x0000001d03037c10 */ /* 0x000fe2000fffe0ff */
[----:B------:R-:W-:Y:S01]  /*1120*/  USHF.R.S32.HI UR29, URZ, 0x1f, UR6 ;  /* 0x0000001f3f1d7899 */ /* 0x000fe20008011406 */
[----:B------:R-:W-:-:S02]  /*1130*/  IMAD.MOV.U32 R154, RZ, RZ, 0x6 ;  /* 0x00000006ff9a7424 */ /* 0x000fc400078e00ff */
        /* <DEDUP_REMOVED lines=8> */
[----:B------:R-:W-:Y:S01]  /*11c0*/  IMAD.MOV.U32 R156, RZ, RZ, 0x5 ;  /* 0x00000005ff9c7424 */ /* 0x000fe200078e00ff */
[----:B------:R-:W-:Y:S01]  /*11d0*/  LOP3.LUT R0, R0, 0x1c0, RZ, 0xc0, !PT ;  /* 0x000001c000007812 */ /* 0x000fe200078ec0ff */
[----:B------:R-:W-:Y:S01]  /*11e0*/  IMAD.SHL.U32 R151, R150, 0x20, RZ ;  /* 0x0000002096977824 */ /* 0x000fe200078e00ff */
        /* <DEDUP_REMOVED lines=14> */
[----:B------:R-:W-:Y:S01]  /*12d0*/  IMAD.MOV.U32 R175, RZ, RZ, c[0x0][0x27c] ;  /* 0x00009f00ffaf7624 */ /* 0x000fe200078e00ff */
[----:B------:R-:W-:Y:S01]  /*12e0*/  @P0 LEA R6, P2, R0, c[0x0][0x220], 0x1 ;  /* 0x0000880000060a11 */ /* 0x000fe200078408ff */
[----:B------:R-:W-:Y:S01]  /*12f0*/  IMAD.MOV.U32 R152, RZ, RZ, c[0x0][0x27c] ;  /* 0x00009f00ff987624 */ /* 0x000fe200078e00ff */
[----:B------:R-:W-:Y:S01]  /*1300*/  @P4 IADD3.X R11, R3, R13, R11, P3, !PT ;  /* 0x0000000d030b4210 */ /* 0x000fe20001ffe40b */
[----:B------:R-:W-:Y:S01]  /*1310*/  IMAD.WIDE.U32 R12, R12, c[0x0][0x260], R4 ;  /* 0x000098000c0c7a25 */ /* 0x000fe200078e0004 */
[----:B------:R-:W-:-:S02]  /*1320*/  LOP3.LUT R91, R9, 0xfffffe00, R91, 0xf8, !PT ;  /* 0xfffffe00095b7812 */ /* 0x000fc400078ef85b */
[----:B------:R-:W-:Y:S01]  /*1330*/  @P1 LEA R4, P3, R2, c[0x0][0x220], 0x1 ;  /* 0x0000880002041a11 */ /* 0x000fe200078608ff */
[----:B------:R-:W-:Y:S01]  /*1340*/  IMAD.SHL.U32 R152, R152, 0x2, RZ ;  /* 0x0000000298987824 */ /* 0x000fe200078e00ff */
[----:B------:R-:W-:Y:S01]  /*1350*/  @P0 LEA.HI.X R7, R0, c[0x0][0x224], R7, 0x1, P2 ;  /* 0x0000890000070a11 */ /* 0x000fe200010f0c07 */
[----:B------:R-:W-:Y:S01]  /*1360*/  IMAD.SHL.U32 R91, R91, 0x2, RZ ;  /* 0x000000025b5b7824 */ /* 0x000fe200078e00ff */
[----:B------:R-:W-:Y:S02]  /*1370*/  LOP3.LUT R0, R26, 0xfffffffc, RZ, 0xc0, !PT ;  /* 0xfffffffc1a007812 */ /* 0x000fe400078ec0ff */
[----:B------:R-:W-:Y:S02]  /*1380*/  @P1 LEA.HI.X R5, R2, c[0x0][0x224], R3, 0x1, P3 ;  /* 0x0000890002051a11 */ /* 0x000fe400018f0c03 */
        /* <DEDUP_REMOVED lines=44> */
[C---:B---3--:R-:W-:Y:S01]  /*1650*/  IMAD.WIDE.U32 R6, R35.reuse, c[0x0][0x290], R32 ;  /* 0x0000a40023067a25 */ /* 0x048fe200078e0020 */
        /* <DEDUP_REMOVED lines=30> */
[----:B--2---:R1:W2:Y:S02]  /*1840*/  @P5 R2UR UR30, R17 ;  /* 0x00000000111e53c2 */ /* 0x0042a400000e0000 */
[----:B-1----:R-:W-:Y:S01]  /*1850*/  IMAD.IADD R17, R16, 0x1, R7 ;  /* 0x0000000110117824 */ /* 0x002fe200078e0207 */
[----:B--2---:R-:W-:Y:S01]  /*1860*/  @UP0 USHF.R.S32.HI UR39, URZ, 0x1f, UR30 ;  /* 0x0000001f3f270899 */ /* 0x004fe2000801141e */
[----:B------:R-:W-:Y:S01]  /*1870*/  IMAD.IADD R7, R18, 0x1, R8 ;  /* 0x0000000112077824 */ /* 0x000fe200078e0208 */
[----:B------:R-:W-:Y:S01]  /*1880*/  @UP0 UMOV UR38, UR30 ;  /* 0x0000001e00260c82 */ /* 0x000fe20008000000 */
[----:B------:R-:W-:Y:S01]  /*1890*/  IMAD.MOV.U32 R16, RZ, RZ, R6 ;  /* 0x000000ffff107224 */ /* 0x000fe200078e0006 */
[C---:B------:R-:W-:Y:S01]  /*18a0*/  @P3 LEA R6, P4, R150.reuse, R2, 0x6 ;  /* 0x0000000296063211 */ /* 0x040fe200078830ff */
[----:B------:R-:W-:Y:S01]  /*18b0*/  @!UP0 UMOV UR38, UR21 ;  /* 0x0000001500268c82 */ /* 0x000fe20008000000 */
[----:B----4-:R-:W-:Y:S01]  /*18c0*/  SHF.R.S32.HI R14, RZ, 0x1f, R7 ;  /* 0x0000001fff0e7819 */ /* 0x010fe20000011407 */
        /* <DEDUP_REMOVED lines=116> */
.L_x_731:
        /* <DEDUP_REMOVED lines=77> */
.L_x_689:
[----:B------:R-:W-:Y:S05]  /*24e0*/  BSYNC B0 ;  /* 0x0000000000007941 */ /* 0x000fea0003800000 */
.L_x_688:
        /* <DEDUP_REMOVED lines=38> */
.L_x_691:
[----:B------:R-:W-:Y:S05]  /*2750*/  BSYNC B0 ;  /* 0x0000000000007941 */ /* 0x000fea0003800000 */
.L_x_690:
        /* <DEDUP_REMOVED lines=40> */
.L_x_693:
[----:B------:R-:W-:Y:S05]  /*29e0*/  BSYNC B0 ;  /* 0x0000000000007941 */ /* 0x000fea0003800000 */
.L_x_692:
        /* <DEDUP_REMOVED lines=38> */
.L_x_695:
[----:B------:R-:W-:Y:S05]  /*2c50*/  BSYNC B0 ;  /* 0x0000000000007941 */ /* 0x000fea0003800000 */
.L_x_694:
        /* <DEDUP_REMOVED lines=74> */
.L_x_699:
[----:B------:R-:W-:Y:S05]  /*3100*/  BSYNC B0 ;  /* 0x0000000000007941 */ /* 0x000fea0003800000 */
.L_x_698:
        /* <DEDUP_REMOVED lines=57> */
.L_x_697:
[----:B------:R-:W-:Y:S05]  /*34a0*/  BSYNC B1 ;  /* 0x0000000000017941 */ /* 0x000fea0003800000 */
.L_x_696:
        /* <DEDUP_REMOVED lines=62> */
.L_x_703:
[----:B------:R-:W-:Y:S05]  /*3890*/  BSYNC B0 ;  /* 0x0000000000007941 */ /* 0x000fea0003800000 */
.L_x_702:
        /* <DEDUP_REMOVED lines=57> */
.L_x_701:
[----:B------:R-:W-:Y:S05]  /*3c30*/  BSYNC B1 ;  /* 0x0000000000017941 */ /* 0x000fea0003800000 */
.L_x_700:
        /* <DEDUP_REMOVED lines=62> */
.L_x_707:
[----:B------:R-:W-:Y:S05]  /*4020*/  BSYNC B0 ;  /* 0x0000000000007941 */ /* 0x000fea0003800000 */
.L_x_706:
        /* <DEDUP_REMOVED lines=57> */
.L_x_705:
[----:B------:R-:W-:Y:S05]  /*43c0*/  BSYNC B1 ;  /* 0x0000000000017941 */ /* 0x000fea0003800000 */
.L_x_704:
        /* <DEDUP_REMOVED lines=61> */
.L_x_710:
[----:B------:R-:W-:Y:S05]  /*47a0*/  BSYNC B0 ;  /* 0x0000000000007941 */ /* 0x000fea0003800000 */
.L_x_709:
        /* <DEDUP_REMOVED lines=58> */
.L_x_687:
        /* <DEDUP_REMOVED lines=232> */
.L_x_712:
[----:B------:R-:W-:Y:S05]  /*59d0*/  BSYNC B0 ;  /* 0x0000000000007941 */ /* 0x000fea0003800000 */
.L_x_711:
        /* <DEDUP_REMOVED lines=118> */
.L_x_714:
[----:B------:R-:W-:Y:S05]  /*6140*/  BSYNC B0 ;  /* 0x0000000000007941 */ /* 0x000fea0003800000 */
.L_x_713:
        /* <DEDUP_REMOVED lines=118> */
.L_x_716:
[----:B------:R-:W-:Y:S05]  /*68b0*/  BSYNC B0 ;  /* 0x0000000000007941 */ /* 0x000fea0003800000 */
.L_x_715:
        /* <DEDUP_REMOVED lines=120> */
.L_x_686:
        /* <DEDUP_REMOVED lines=22> */
.L_x_718:
[----:B-123--:R-:W-:Y:S05]  /*71a0*/  BSYNC B0 ;  /* 0x0000000000007941 */ /* 0x00efea0003800000 */
.L_x_717:
        /* <DEDUP_REMOVED lines=17> */
.L_x_720:
[----:B------:R-:W-:Y:S05]  /*72c0*/  BSYNC B0 ;  /* 0x0000000000007941 */ /* 0x000fea0003800000 */
.L_x_719:
[----:B--2---:R2:W4:Y:S01]  /*72d0*/  SHFL.IDX PT, R5, R89, 0x2, 0x1c1f ;  /* 0x005c1f0059057f89 */ /* 0x00452200000e0000 */
[----:B------:R-:W-:Y:S01]  /*72e0*/  ISETP.GE.AND P0, PT, R12, 0x41, PT ;  /* 0x000000410c00780c */ /* 0x000fe20003f06270 */
[----:B------:R-:W-:Y:S02]  /*72f0*/  BSSY B0, `(.L_x_721) ;  /* 0x000000f000007945 */ /* 0x000fe40003800000 */
[----:B------:R2:W1:Y:S10]  /*7300*/  SHFL.IDX PT, R4, R90, 0x2, 0x1c1f ;  /* 0x005c1f005a047f89 */ /* 0x00047400000e0000 */
[----:B------:R-:W-:-:S05]  /*7310*/  @!P0 BRA `(.L_x_722) ;  /* 0x000000c000008947 */ /* 0x000fca0003800000 */
[C---:B------:R-:W-:Y:S11]  /*7320*/  ISETP.GE.AND P1, PT, R18.reuse, c[0x0][0x1d4], PT ;  /* 0x0000750012007a0c */ /* 0x040ff60003f26270 */
[----:B------:R-:W-:Y:S02]  /*7330*/  @!UPT UIADD3 URZ, URZ, URZ, URZ ;  /* 0x0000003f3f3ff290 */ /* 0x000fe4000fffe03f */
[----:B------:R-:W5:Y:S01]  /*7340*/  @!P1 LDS.128 R8, [R92+0x5800] ;  /* 0x005800005c089984 */ /* 0x000f620000000c00 */
[CC--:B-1-3--:R-:W-:Y:S04]  /*7350*/  @!P1 LEA R2, P0, R18.reuse, R4.reuse, 0x1 ;  /* 0x0000000412029211 */ /* 0x0cafe800078008ff */
        /* <DEDUP_REMOVED lines=8> */
.L_x_722:
[----:B------:R-:W-:Y:S05]  /*73e0*/  BSYNC B0 ;  /* 0x0000000000007941 */ /* 0x000fea0003800000 */
.L_x_721:
[----:B-1--4-:R1:W4:Y:S01]  /*73f0*/  SHFL.IDX PT, R5, R89, 0x3, 0x1c1f ;  /* 0x007c1f0059057f89 */ /* 0x01232200000e0000 */
[----:B------:R-:W-:Y:S03]  /*7400*/  ISETP.GE.AND P0, PT, R12, 0x61, PT ;  /* 0x000000610c00780c */ /* 0x000fe60003f06270 */
[----:B------:R1:W2:Y:S10]  /*7410*/  SHFL.IDX PT, R4, R90, 0x3, 0x1c1f ;  /* 0x007c1f005a047f89 */ /* 0x0002b400000e0000 */
[----:B------:R-:W-:-:S05]  /*7420*/  @!P0 BRA `(.L_x_708) ;  /* 0x000000c000008947 */ /* 0x000fca0003800000 */
[C---:B------:R-:W-:Y:S11]  /*7430*/  ISETP.GE.AND P1, PT, R18.reuse, c[0x0][0x1d4], PT ;  /* 0x0000750012007a0c */ /* 0x040ff60003f26270 */
[----:B------:R-:W-:Y:S02]  /*7440*/  @!UPT UIADD3 URZ, URZ, URZ, URZ ;  /* 0x0000003f3f3ff290 */ /* 0x000fe4000fffe03f */
[----:B------:R-:W5:Y:S01]  /*7450*/  @!P1 LDS.128 R8, [R92+0x6800] ;  /* 0x006800005c089984 */ /* 0x000f620000000c00 */
[CC--:B--23--:R-:W-:Y:S04]  /*7460*/  @!P1 LEA R2, P0, R18.reuse, R4.reuse, 0x1 ;  /* 0x0000000412029211 */ /* 0x0ccfe800078008ff */
[-C--:B----4-:R-:W-:Y:S02]  /*7470*/  @!P1 LEA.HI.X R3, R18, R5.reuse, R19, 0x1, P0 ;  /* 0x0000000512039211 */ /* 0x090fe400000f0c13 */
[----:B------:R-:W-:Y:S11]  /*7480*/  ISETP.GE.AND P0, PT, R95, c[0x0][0x1d4], PT ;  /* 0x000075005f007a0c */ /* 0x000ff60003f06270 */
[----:B------:R-:W-:Y:S02]  /*7490*/  @!UPT UIADD3 URZ, URZ, URZ, URZ ;  /* 0x0000003f3f3ff290 */ /* 0x000fe4000fffe03f */
[C---:B------:R-:W-:Y:S04]  /*74a0*/  @!P0 LEA R4, P2, R83.reuse, R4, 0x1 ;  /* 0x0000000453048211 */ /* 0x040fe800078408ff */
[----:B------:R-:W-:Y:S01]  /*74b0*/  @!P0 LEA.HI.X R5, R83, R5, R94, 0x1, P2 ;  /* 0x0000000553058211 */ /* 0x000fe200010f0c5e */
[----:B-----5:R-:W-:Y:S04]  /*74c0*/  @!P1 ST.E.128 [R2.64], R8 ;  /* 0x0000000802009985 */ /* 0x020fe8000c101d16 */
[----:B------:R-:W2:Y:S04]  /*74d0*/  @!P0 LDS.128 R8, [R93+0x6800] ;  /* 0x006800005d088984 */ /* 0x000ea80000000c00 */
[----:B--2---:R2:W-:Y:S02]  /*74e0*/  @!P0 ST.E.128 [R4.64], R8 ;  /* 0x0000000804008985 */ /* 0x0045e4000c101d16 */
.L_x_708:
[----:B------:R-:W-:Y:S05]  /*74f0*/  BSYNC B2 ;  /* 0x0000000000027941 */ /* 0x000fea0003800000 */
.L_x_685:
[----:B--23--:R-:W-:Y:S01]  /*7500*/  IMAD.U32 R2, RZ, RZ, UR6 ;  /* 0x00000006ff027e24 */ /* 0x00cfe2000f8e00ff */
[----:B------:R-:W-:Y:S01]  /*7510*/  UIMAD UR5, UR6, -0x70, URZ ;  /* 0xffffff90060578a4 */ /* 0x000fe2000f8e023f */
[----:B------:R-:W-:Y:S02]  /*7520*/  BSSY B0, `(.L_x_723) ;  /* 0x0000085000007945 */ /* 0x000fe40003800000 */
[----:B------:R-:W-:Y:S03]  /*7530*/  IMAD.WIDE R2, R2, 0x70, R128 ;  /* 0x0000007002027825 */ /* 0x000fe600078e0280 */
        /* <DEDUP_REMOVED lines=16> */
[C---:B----4-:R-:W-:Y:S05]  /*7640*/  @P2 IADD3 R20, P0, R2.reuse, 0x40, RZ ;  /* 0x0000004002142810 */ /* 0x050fea0007f1e0ff */
        /* <DEDUP_REMOVED lines=82> */
[----:B------:R4:W-:Y:S08]  /*7b70*/  @P1 LDGSTS.E.BYPASS.LTC128B.128 [R91+0x2900], [R4.64], !P6 ;  /* 0x02900000045b1fae */ /* 0x0009f0000f101d56 */
[----:B------:R1:W-:Y:S08]  /*7b80*/  @P0 LDGSTS.E.BYPASS.LTC128B.128 [R91+0x3100], [R6.64], !P6 ;  /* 0x03100000065b0fae */ /* 0x0003f0000f101d56 */
[----:B------:R-:W0:Y:S01]  /*7b90*/  LDGDEPBAR ;  /* 0x00000000000079af */ /* 0x000e220000000000 */
[C---:B----4-:R-:W-:Y:S02]  /*7ba0*/  IMAD R4, R101.reuse, c[0x0][0x20c], R2 ;  /* 0x0000830065047a24 */ /* 0x050fe400078e0202 */
[----:B------:R-:W-:Y:S04]  /*7bb0*/  IMAD.WIDE.U32 R2, R101, c[0x0][0x208], RZ ;  /* 0x0000820065027a25 */ /* 0x000fe800078e00ff */
[----:B------:R-:W-:Y:S02]  /*7bc0*/  IMAD.IADD R3, R3, 0x1, R4 ;  /* 0x0000000103037824 */ /* 0x000fe400078e0204 */
[----:B------:R-:W-:Y:S01]  /*7bd0*/  IMAD R4, R119, c[0x0][0x218], RZ ;  /* 0x0000860077047a24 */ /* 0x000fe200078e02ff */
[----:B-1----:R-:W-:Y:S01]  /*7be0*/  IADD3 R6, -R35, UR5, RZ ;  /* 0x0000000523067c10 */ /* 0x002fe2000fffe1ff */
[C---:B------:R-:W-:Y:S01]  /*7bf0*/  IMAD.WIDE.U32 R2, R100.reuse, c[0x0][0x218], R2 ;  /* 0x0000860064027a25 */ /* 0x040fe200078e0002 */
[----:B------:R-:W-:Y:S04]  /*7c00*/  DEPBAR.LE SB0, 0x0 ;  /* 0x000080000000791a */ /* 0x000fe80000000000 */
[----:B------:R-:W-:Y:S01]  /*7c10*/  BAR.SYNC.DEFER_BLOCKING 0x0 ;  /* 0x0000000000007b1d */ /* 0x000fe20000010000 */
[----:B------:R-:W-:Y:S01]  /*7c20*/  IMAD R4, R100, c[0x0][0x21c], R4 ;  /* 0x0000870064047a24 */ /* 0x000fe200078e0204 */
[----:B------:R-:W-:Y:S04]  /*7c30*/  IADD3 R2, P0, R2, UR32, RZ ;  /* 0x0000002002027c10 */ /* 0x000fe8000ff1e0ff */
[----:B------:R-:W-:Y:S02]  /*7c40*/  IADD3.X R3, R3, UR29, R4, P0, !PT ;  /* 0x0000001d03037c10 */ /* 0x000fe400087fe404 */
[C---:B---3--:R-:W-:Y:S04]  /*7c50*/  LEA R12, P0, R2.reuse, c[0x0][0x1f8], 0x1 ;  /* 0x00007e00020c7a11 */ /* 0x048fe800078008ff */
[----:B------:R-:W-:Y:S01]  /*7c60*/  LEA.HI.X R7, R2, c[0x0][0x1fc], R3, 0x1, P0 ;  /* 0x00007f0002077a11 */ /* 0x000fe200000f0c03 */
[----:B------:R2:W1:Y:S01]  /*7c70*/  SHFL.IDX PT, R4, R12, RZ, 0x1c1f ;  /* 0x001c1fff0c047589 */ /* 0x00046200000e0000 */
[----:B------:R-:W-:Y:S07]  /*7c80*/  ISETP.GE.AND P0, PT, R6, 0x1, PT ;  /* 0x000000010600780c */ /* 0x000fee0003f06270 */
[----:B------:R2:W3:Y:S06]  /*7c90*/  SHFL.IDX PT, R5, R7, RZ, 0x1c1f ;  /* 0x001c1fff07057589 */ /* 0x0004ec00000e0000 */
[----:B------:R-:W-:-:S05]  /*7ca0*/  @!P0 BRA `(.L_x_724) ;  /* 0x000000c000008947 */ /* 0x000fca0003800000 */
[C---:B------:R-:W-:Y:S11]  /*7cb0*/  ISETP.GE.AND P1, PT, R18.reuse, c[0x0][0x1d4], PT ;  /* 0x0000750012007a0c */ /* 0x040ff60003f26270 */
[----:B------:R-:W-:Y:S02]  /*7cc0*/  @!UPT UIADD3 URZ, URZ, URZ, URZ ;  /* 0x0000003f3f3ff290 */ /* 0x000fe4000fffe03f */
[----:B--2---:R-:W2:Y:S01]  /*7cd0*/  @!P1 LDS.128 R8, [R92] ;  /* 0x000000005c089984 */ /* 0x004ea20000000c00 */
[CC--:B-1----:R-:W-:Y:S04]  /*7ce0*/  @!P1 LEA R2, P0, R18.reuse, R4.reuse, 0x1 ;  /* 0x0000000412029211 */ /* 0x0c2fe800078008ff */
[-C--:B---3--:R-:W-:Y:S02]  /*7cf0*/  @!P1 LEA.HI.X R3, R18, R5.reuse, R19, 0x1, P0 ;  /* 0x0000000512039211 */ /* 0x088fe400000f0c13 */
[----:B------:R-:W-:Y:S11]  /*7d00*/  ISETP.GE.AND P0, PT, R95, c[0x0][0x1d4], PT ;  /* 0x000075005f007a0c */ /* 0x000ff60003f06270 */
[----:B------:R-:W-:Y:S02]  /*7d10*/  @!UPT UIADD3 URZ, URZ, URZ, URZ ;  /* 0x0000003f3f3ff290 */ /* 0x000fe4000fffe03f */
[C---:B------:R-:W-:Y:S04]  /*7d20*/  @!P0 LEA R4, P2, R83.reuse, R4, 0x1 ;  /* 0x0000000453048211 */ /* 0x040fe800078408ff */
[----:B------:R-:W-:Y:S01]  /*7d30*/  @!P0 LEA.HI.X R5, R83, R5, R94, 0x1, P2 ;  /* 0x0000000553058211 */ /* 0x000fe200010f0c5e */
[----:B--2---:R-:W-:Y:S04]  /*7d40*/  @!P1 ST.E.128 [R2.64], R8 ;  /* 0x0000000802009985 */ /* 0x004fe8000c101d16 */
[----:B------:R-:W1:Y:S04]  /*7d50*/  @!P0 LDS.128 R8, [R93] ;  /* 0x000000005d088984 */ /* 0x000e680000000c00 */
[----:B-1----:R1:W-:Y:S02]  /*7d60*/  @!P0 ST.E.128 [R4.64], R8 ;  /* 0x0000000804008985 */ /* 0x0023e4000c101d16 */
.L_x_724:
[----:B------:R-:W-:Y:S05]  /*7d70*/  BSYNC B0 ;  /* 0x0000000000007941 */ /* 0x000fea0003800000 */
.L_x_723:
[----:B-1-3--:R1:W3:Y:S01]  /*7d80*/  SHFL.IDX PT, R5, R7, 0x1, 0x1c1f ;  /* 0x003c1f0007057f89 */ /* 0x00a2e200000e0000 */
[----:B------:R-:W-:Y:S01]  /*7d90*/  ISETP.GE.AND P0, PT, R6, 0x21, PT ;  /* 0x000000210600780c */ /* 0x000fe20003f06270 */
[----:B------:R-:W-:Y:S02]  /*7da0*/  BSSY B0, `(.L_x_725) ;  /* 0x000000f000007945 */ /* 0x000fe40003800000 */
[----:B------:R1:W4:Y:S10]  /*7db0*/  SHFL.IDX PT, R4, R12, 0x1, 0x1c1f ;  /* 0x003c1f000c047f89 */ /* 0x00033400000e0000 */
[----:B------:R-:W-:-:S05]  /*7dc0*/  @!P0 BRA `(.L_x_726) ;  /* 0x000000c000008947 */ /* 0x000fca0003800000 */
[C---:B------:R-:W-:Y:S11]  /*7dd0*/  ISETP.GE.AND P1, PT, R18.reuse, c[0x0][0x1d4], PT ;  /* 0x0000750012007a0c */ /* 0x040ff60003f26270 */
[----:B------:R-:W-:Y:S02]  /*7de0*/  @!UPT UIADD3 URZ, URZ, URZ, URZ ;  /* 0x0000003f3f3ff290 */ /* 0x000fe4000fffe03f */
[----:B--2---:R-:W2:Y:S01]  /*7df0*/  @!P1 LDS.128 R8, [R92+0x1000] ;  /* 0x001000005c089984 */ /* 0x004ea20000000c00 */
[CC--:B----4-:R-:W-:Y:S04]  /*7e00*/  @!P1 LEA R2, P0, R18.reuse, R4.reuse, 0x1 ;  /* 0x0000000412029211 */ /* 0x0d0fe800078008ff */
[-C--:B---3--:R-:W-:Y:S02]  /*7e10*/  @!P1 LEA.HI.X R3, R18, R5.reuse, R19, 0x1, P0 ;  /* 0x0000000512039211 */ /* 0x088fe400000f0c13 */
[----:B------:R-:W-:Y:S11]  /*7e20*/  ISETP.GE.AND P0, PT, R95, c[0x0][0x1d4], PT ;  /* 0x000075005f007a0c */ /* 0x000ff60003f06270 */
[----:B------:R-:W-:Y:S02]  /*7e30*/  @!UPT UIADD3 URZ, URZ, URZ, URZ ;  /* 0x0000003f3f3ff290 */ /* 0x000fe4000fffe03f */
[C---:B------:R-:W-:Y:S04]  /*7e40*/  @!P0 LEA R4, P2, R83.reuse, R4, 0x1 ;  /* 0x0000000453048211 */ /* 0x040fe800078408ff */
[----:B------:R-:W-:Y:S01]  /*7e50*/  @!P0 LEA.HI.X R5, R83, R5, R94, 0x1, P2 ;  /* 0x0000000553058211 */ /* 0x000fe200010f0c5e */
[----:B--2---:R-:W-:Y:S04]  /*7e60*/  @!P1 ST.E.128 [R2.64], R8 ;  /* 0x0000000802009985 */ /* 0x004fe8000c101d16 */
[----:B------:R-:W2:Y:S04]  /*7e70*/  @!P0 LDS.128 R8, [R93+0x1000] ;  /* 0x001000005d088984 */ /* 0x000ea80000000c00 */
[----:B--2---:R2:W-:Y:S02]  /*7e80*/  @!P0 ST.E.128 [R4.64], R8 ;  /* 0x0000000804008985 */ /* 0x0045e4000c101d16 */
.L_x_726:
[----:B------:R-:W-:Y:S05]  /*7e90*/  BSYNC B0 ;  /* 0x0000000000007941 */ /* 0x000fea0003800000 */
.L_x_725:
[----:B--23--:R2:W3:Y:S01]  /*7ea0*/  SHFL.IDX PT, R5, R7, 0x2, 0x1c1f ;  /* 0x005c1f0007057f89 */ /* 0x00c4e200000e0000 */
        /* <DEDUP_REMOVED lines=16> */
.L_x_728:
[----:B------:R-:W-:Y:S05]  /*7fb0*/  BSYNC B0 ;  /* 0x0000000000007941 */ /* 0x000fea0003800000 */
.L_x_727:
[----:B------:R1:W2:Y:S01]  /*7fc0*/  SHFL.IDX PT, R3, R7, 0x3, 0x1c1f ;  /* 0x007c1f0007037f89 */ /* 0x0002a200000e0000 */
[----:B------:R-:W-:Y:S01]  /*7fd0*/  ISETP.GE.AND P0, PT, R6, 0x61, PT ;  /* 0x000000610600780c */ /* 0x000fe20003f06270 */
[----:B------:R-:W-:Y:S02]  /*7fe0*/  BSSY B0, `(.L_x_729) ;  /* 0x000000f000007945 */ /* 0x000fe40003800000 */
[----:B------:R1:W4:Y:S10]  /*7ff0*/  SHFL.IDX PT, R2, R12, 0x3, 0x1c1f ;  /* 0x007c1f000c027f89 */ /* 0x00033400000e0000 */
[----:B------:R-:W-:-:S05]  /*8000*/  @!P0 BRA `(.L_x_730) ;  /* 0x000000c000008947 */ /* 0x000fca0003800000 */
[C---:B------:R-:W-:Y:S11]  /*8010*/  ISETP.GE.AND P1, PT, R18.reuse, c[0x0][0x1d4], PT ;  /* 0x0000750012007a0c */ /* 0x040ff60003f26270 */
[----:B------:R-:W-:Y:S02]  /*8020*/  @!UPT UIADD3 URZ, URZ, URZ, URZ ;  /* 0x0000003f3f3ff290 */ /* 0x000fe4000fffe03f */
[----:B---3--:R-:W3:Y:S01]  /*8030*/  @!P1 LDS.128 R8, [R92+0x3000] ;  /* 0x003000005c089984 */ /* 0x008ee20000000c00 */
[CC--:B----4-:R-:W-:Y:S04]  /*8040*/  @!P1 LEA R4, P0, R18.reuse, R2.reuse, 0x1 ;  /* 0x0000000212049211 */ /* 0x0d0fe800078008ff */
[-C--:B--2---:R-:W-:Y:S02]  /*8050*/  @!P1 LEA.HI.X R5, R18, R3.reuse, R19, 0x1, P0 ;  /* 0x0000000312059211 */ /* 0x084fe400000f0c13 */
[----:B------:R-:W-:Y:S11]  /*8060*/  ISETP.GE.AND P0, PT, R95, c[0x0][0x1d4], PT ;  /* 0x000075005f007a0c */ /* 0x000ff60003f06270 */
[----:B------:R-:W-:Y:S02]  /*8070*/  @!UPT UIADD3 URZ, URZ, URZ, URZ ;  /* 0x0000003f3f3ff290 */ /* 0x000fe4000fffe03f */
[C---:B------:R-:W-:Y:S04]  /*8080*/  @!P0 LEA R2, P2, R83.reuse, R2, 0x1 ;  /* 0x0000000253028211 */ /* 0x040fe800078408ff */
[----:B------:R-:W-:Y:S01]  /*8090*/  @!P0 LEA.HI.X R3, R83, R3, R94, 0x1, P2 ;  /* 0x0000000353038211 */ /* 0x000fe200010f0c5e */
[----:B---3--:R-:W-:Y:S04]  /*80a0*/  @!P1 ST.E.128 [R4.64], R8 ;  /* 0x0000000804009985 */ /* 0x008fe8000c101d16 */
[----:B-1----:R-:W1:Y:S04]  /*80b0*/  @!P0 LDS.128 R4, [R93+0x3000] ;  /* 0x003000005d048984 */ /* 0x002e680000000c00 */
[----:B-1----:R1:W-:Y:S02]  /*80c0*/  @!P0 ST.E.128 [R2.64], R4 ;  /* 0x0000000402008985 */ /* 0x0023e4000c101d16 */
.L_x_730:
[----:B------:R-:W-:Y:S05]  /*80d0*/  BSYNC B0 ;  /* 0x0000000000007941 */ /* 0x000fea0003800000 */
.L_x_729:
[----:B------:R-:W-:Y:S02]  /*80e0*/  UISETP.GT.AND UP0, UPT, UR6, UR7, UPT ;  /* 0x000000070600728c */ /* 0x000fe4000bf04270 */
[----:B------:R-:W-:Y:S04]  /*80f0*/  UIADD3 UR6, UR6, -0x1, URZ ;  /* 0xffffffff06067890 */ /* 0x000fe8000fffe03f */
[----:B------:R-:W-:Y:S05]  /*8100*/  PLOP3.LUT P0, PT, PT, PT, UP0, 0x80, 0x0 ;  /* 0x000000000000781c */ /* 0x000fea0003f0f008 */
[----:B------:R-:W-:Y:S02]  /*8110*/  @UP0 USHF.R.S32.HI UR9, URZ, 0x1f, UR6 ;  /* 0x0000001f3f090899 */ /* 0x000fe40008011406 */
[----:B------:R-:W-:Y:S04]  /*8120*/  @UP0 UIMAD UR5, UR11, UR6, URZ ;  /* 0x000000060b0502a4 */ /* 0x000fe8000f8e023f */
[----:B------:R-:W-:Y:S02]  /*8130*/  @UP0 UIMAD UR5, UR9, UR26, UR5 ;  /* 0x0000001a090502a4 */ /* 0x000fe4000f8e0205 */
[----:B-1--4-:R-:W-:Y:S02]  /*8140*/  @P0 IMAD.MOV.U32 R2, RZ, RZ, R130 ;  /* 0x000000ffff020224 */ /* 0x012fe400078e0082 */
[----:B--2---:R-:W-:Y:S04]  /*8150*/  @P0 IMAD.MOV.U32 R3, RZ, RZ, R127 ;  /* 0x000000ffff030224 */ /* 0x004fe800078e007f */
[----:B------:R-:W-:Y:S05]  /*8160*/  @P0 IMAD.WIDE.U32 R2, R146, UR6, R2 ;  /* 0x0000000692020c25 */ /* 0x000fea000f8e0002 */
[C---:B------:R-:W-:Y:S02]  /*8170*/  @P0 LEA R12, P1, R2.reuse, c[0x0][0x220], 0x1 ;  /* 0x00008800020c0a11 */ /* 0x040fe400078208ff */
[----:B------:R-:W-:Y:S04]  /*8180*/  @P0 IADD3 R3, R3, UR5, RZ ;  /* 0x0000000503030c10 */ /* 0x000fe8000fffe0ff */
[----:B------:R-:W-:Y:S02]  /*8190*/  @P0 LEA.HI.X R13, R2, c[0x0][0x224], R3, 0x1, P1 ;  /* 0x00008900020d0a11 */ /* 0x000fe400008f0c03 */
[-C--:B---3--:R-:W-:Y:S03]  /*81a0*/  @P0 IADD3 R10, P1, R12, R151.reuse, RZ ;  /* 0x000000970c0a0210 */ /* 0x088fe60007f3e0ff */
        /* <DEDUP_REMOVED lines=24> */
.L_x_684:
[----:B------:R-:W-:Y:S01]  /*8330*/  UIADD3 UR6, UR17, 0x7f, URZ ;  /* 0x0000007f11067890 */ /* 0x000fe2000fffe03f */
[----:B------:R-:W-:Y:S01]  /*8340*/  PLOP3.LUT P4, PT, PT, PT, PT, 0x80, 0x0 ;  /* 0x000000000000781c */ /* 0x000fe20003f8f070 */
[----:B------:R-:W-:Y:S01]  /*8350*/  ULDC.64 UR4, c[0x0][0x2c8] ;  /* 0x0000b20000047ab9 */ /* 0x000fe20000000a00 */
[----:B------:R-:W-:Y:S01]  /*8360*/  CS2R R178, SRZ ;  /* 0x0000000000b27805 */ /* 0x000fe2000001ff00 */
[----:B------:R-:W-:Y:S01]  /*8370*/  UIMAD.WIDE.U32 UR8, UR6, UR4, URZ ;  /* 0x00000004060872a5 */ /* 0x000fe2000f8e003f */
[----:B------:R-:W-:Y:S01]  /*8380*/  CS2R R176, SRZ ;  /* 0x0000000000b07805 */ /* 0x000fe2000001ff00 */
[----:B------:R-:W-:Y:S01]  /*8390*/  CS2R R182, SRZ ;  /* 0x0000000000b67805 */ /* 0x000fe2000001ff00 */
[----:B------:R-:W-:Y:S01]  /*83a0*/  UMOV UR4, URZ ;  /* 0x0000003f00047c82 */ /* 0x000fe20008000000 */
[----:B------:R-:W-:Y:S01]  /*83b0*/  CS2R R180, SRZ ;  /* 0x0000000000b47805 */ /* 0x000fe2000001ff00 */
[----:B------:R-:W-:Y:S01]  /*83c0*/  @UP2 USHF.R.U32.HI UR6, URZ, UR5, UR9 ;  /* 0x000000053f062299 */ /* 0x000fe20008011609 */
[----:B-1----:R-:W-:Y:S01]  /*83d0*/  IMAD.MOV.U32 R15, RZ, RZ, RZ ;  /* 0x000000ffff0f7224 */ /* 0x002fe200078e00ff */
[----:B------:R-:W-:Y:S01]  /*83e0*/  MOV R11, RZ ;  /* 0x000000ff000b7202 */ /* 0x000fe20000000f00 */
[----:B------:R-:W-:Y:S01]  /*83f0*/  IMAD.MOV.U32 R174, RZ, RZ, RZ ;  /* 0x000000ffffae7224 */ /* 0x000fe200078e00ff */
[----:B------:R-:W-:Y:S01]  /*8400*/  UIADD3 UR5, UR12, UR6, URZ ;  /* 0x000000060c057290 */ /* 0x000fe2000fffe03f */
[----:B------:R-:W-:Y:S01]  /*8410*/  IMAD.MOV.U32 R172, RZ, RZ, RZ ;  /* 0x000000ffffac7224 */ /* 0x000fe200078e00ff */
[----:B------:R-:W-:Y:S01]  /*8420*/  CS2R R16, SRZ ;  /* 0x0000000000107805 */ /* 0x000fe2000001ff00 */
[----:B------:R-:W-:Y:S01]  /*8430*/  MOV R170, RZ ;  /* 0x000000ff00aa7202 */ /* 0x000fe20000000f00 */
[----:B------:R-:W-:Y:S01]  /*8440*/  UIMAD.WIDE UR4, UR5, -0x6db6db6d, UR4 ;  /* 0x92492493050478a5 */ /* 0x000fe2000f8e0204 */
[----:B------:R-:W-:Y:S01]  /*8450*/  IMAD.MOV.U32 R168, RZ, RZ, RZ ;  /* 0x000000ffffa87224 */ /* 0x000fe200078e00ff */
[----:B------:R-:W-:Y:S01]  /*8460*/  CS2R R18, SRZ ;  /* 0x0000000000127805 */ /* 0x000fe2000001ff00 */
[----:B------:R-:W-:Y:S01]  /*8470*/  MOV R162, RZ ;  /* 0x000000ff00a27202 */ /* 0x000fe20000000f00 */
[----:B------:R-:W-:Y:S01]  /*8480*/  USHF.R.U32.HI UR4, URZ, 0x1f, UR5 ;  /* 0x0000001f3f047899 */ /* 0x000fe20008011605 */
[----:B------:R-:W-:Y:S01]  /*8490*/  CS2R R12, SRZ ;  /* 0x00000000000c7805 */ /* 0x000fe2000001ff00 */
[----:B------:R-:W-:Y:S01]  /*84a0*/  IMAD.MOV.U32 R160, RZ, RZ, RZ ;  /* 0x000000ffffa07224 */ /* 0x000fe200078e00ff */
[----:B------:R-:W-:Y:S01]  /*84b0*/  MOV R166, RZ ;  /* 0x000000ff00a67202 */ /* 0x000fe20000000f00 */
[----:B------:R-:W-:Y:S01]  /*84c0*/  ULEA.HI.SX32 UR4, UR5, UR4, 0x1a ;  /* 0x0000000405047291 */ /* 0x000fe2000f8fd23f */
[----:B------:R-:W-:Y:S01]  /*84d0*/  IMAD.MOV.U32 R164, RZ, RZ, RZ ;  /* 0x000000ffffa47224 */ /* 0x000fe200078e00ff */
[----:B------:R-:W-:Y:S01]  /*84e0*/  CS2R R158, SRZ ;  /* 0x00000000009e7805 */ /* 0x000fe2000001ff00 */
[----:B------:R-:W-:Y:S01]  /*84f0*/  CS2R R22, SRZ ;  /* 0x0000000000167805 */ /* 0x000fe2000001ff00 */
[----:B------:R-:W-:Y:S01]  /*8500*/  UISETP.LT.AND UP0, UPT, UR13, UR4, UPT ;  /* 0x000000040d00728c */ /* 0x000fe2000bf01270 */
[----:B------:R-:W-:Y:S01]  /*8510*/  MOV R156, RZ ;  /* 0x000000ff009c7202 */ /* 0x000fe20000000f00 */
[----:B------:R-:W-:Y:S01]  /*8520*/  IMAD.MOV.U32 R154, RZ, RZ, RZ ;  /* 0x000000ffff9a7224 */ /* 0x000fe200078e00ff */
[----:B------:R-:W-:Y:S01]  /*8530*/  CS2R R24, SRZ ;  /* 0x0000000000187805 */ /* 0x000fe2000001ff00 */
[----:B------:R-:W-:Y:S01]  /*8540*/  USEL UR13, UR13, UR4, UP0 ;  /* 0x000000040d0d7287 */ /* 0x000fe20008000000 */
[----:B------:R-:W-:Y:S01]  /*8550*/  MOV R152, RZ ;  /* 0x000000ff00987202 */ /* 0x000fe20000000f00 */
[----:B------:R-:W-:Y:S01]  /*8560*/  CS2R R146, SRZ ;  /* 0x0000000000927805 */ /* 0x000fe2000001ff00 */
[----:B------:R-:W-:Y:S01]  /*8570*/  IMAD.MOV.U32 R144, RZ, RZ, RZ ;  /* 0x000000ffff907224 */ /* 0x000fe200078e00ff */
[----:B------:R-:W-:Y:S01]  /*8580*/  UISETP.GE.AND UP0, UPT, UR13, 0x1, UPT ;  /* 0x000000010d00788c */ /* 0x000fe2000bf06270 */
[----:B------:R-:W-:Y:S01]  /*8590*/  CS2R R20, SRZ ;  /* 0x0000000000147805 */ /* 0x000fe2000001ff00 */
[----:B------:R-:W-:Y:S01]  /*85a0*/  MOV R150, RZ ;  /* 0x000000ff00967202 */ /* 0x000fe20000000f00 */
[----:B------:R-:W-:Y:S01]  /*85b0*/  IMAD.MOV.U32 R148, RZ, RZ, RZ ;  /* 0x000000ffff947224 */ /* 0x000fe200078e00ff */
[----:B------:R-:W-:Y:S01]  /*85c0*/  CS2R R142, SRZ ;  /* 0x00000000008e7805 */ /* 0x000fe2000001ff00 */
[----:B------:R-:W-:Y:S01]  /*85d0*/  CS2R R28, SRZ ;  /* 0x00000000001c7805 */ /* 0x000fe2000001ff00 */
[----:B------:R-:W-:Y:S01]  /*85e0*/  PLOP3.LUT P0, PT, PT, PT, UP0, 0x80, 0x0 ;  /* 0x000000000000781c */ /* 0x000fe20003f0f008 */
[----:B------:R-:W-:Y:S01]  /*85f0*/  IMAD.MOV.U32 R138, RZ, RZ, RZ ;  /* 0x000000ffff8a7224 */ /* 0x000fe200078e00ff */
[----:B------:R-:W-:Y:S01]  /*8600*/  MOV R140, RZ ;  /* 0x000000ff008c7202 */ /* 0x000fe20000000f00 */
        /* <DEDUP_REMOVED lines=24> */
[----:B------:R-:W-:Y:S01]  /*8790*/  USHF.R.S32.HI UR6, URZ, 0x1f, UR19 ;  /* 0x0000001f3f067899 */ /* 0x000fe20008011413 */
[----:B------:R-:W-:Y:S01]  /*87a0*/  SHF.R.S32.HI R244, RZ, 0x1f, R246 ;  /* 0x0000001ffff47819 */ /* 0x000fe200000114f6 */
[----:B------:R-:W-:Y:S02]  /*87b0*/  ULDC.64 UR4, c[0x0][0x178] ;  /* 0x00005e0000047ab9 */ /* 0x000fe40000000a00 */
        /* <DEDUP_REMOVED lines=9> */
[----:B------:R-:W-:Y:S02]  /*8850*/  UISETP.NE.U32.AND UP0, UPT, URZ, UR6, UPT ;  /* 0x000000063f00728c */ /* 0x000fe4000bf05070 */
[----:B------:R-:W-:Y:S02]  /*8860*/  ULDC.64 UR4, c[0x0][0x1b8] ;  /* 0x00006e0000047ab9 */ /* 0x000fe40000000a00 */
[----:B------:R-:W-:Y:S02]  /*8870*/  UISETP.NE.AND.EX UP0, UPT, URZ, UR7, UPT, UP0 ;  /* 0x000000073f00728c */ /* 0x000fe4000bf05300 */
[----:B------:R-:W-:Y:S02]  /*8880*/  USHF.R.S32.HI UR7, URZ, 0x1f, UR21 ;  /* 0x0000001f3f077899 */ /* 0x000fe40008011415 */
[----:B------:R-:W-:Y:S02]  /*8890*/  UIADD3 UR9, UR9, UR19, URZ ;  /* 0x0000001309097290 */ /* 0x000fe4000fffe03f */
[----:B------:R-:W-:-:S02]  /*88a0*/  UIMAD UR6, UR15, UR4, URZ ;  /* 0x000000040f0672a4 */ /* 0x000fc4000f8e023f */
[----:B------:R-:W-:Y:S02]  /*88b0*/  USEL UR7, UR7, URZ, !UP0 ;  /* 0x0000003f07077287 */ /* 0x000fe4000c000000 */
[----:B------:R-:W-:Y:S01]  /*88c0*/  UIMAD UR6, UR16, UR5, UR6 ;  /* 0x00000005100672a4 */ /* 0x000fe2000f8e0206 */
[----:B-1----:R-:W-:Y:S01]  /*88d0*/  LEA.HI R2, R244, R246, RZ, 0x3 ;  /* 0x000000f6f4027211 */ /* 0x002fe200078f18ff */
[----:B------:R-:W-:Y:S02]  /*88e0*/  UIMAD.WIDE.U32 UR10, UR16, UR4, UR8 ;  /* 0x00000004100a72a5 */ /* 0x000fe4000f8e0008 */
[----:B------:R-:W-:Y:S01]  /*88f0*/  USEL UR8, UR21, URZ, !UP0 ;  /* 0x0000003f15087287 */ /* 0x000fe2000c000000 */
[----:B------:R-:W-:Y:S01]  /*8900*/  LOP3.LUT R0, R2, 0xfffffff8, RZ, 0xc0, !PT ;  /* 0xfffffff802007812 */ /* 0x000fe200078ec0ff */
[----:B------:R-:W-:Y:S01]  /*8910*/  ULDC.64 UR4, c[0x0][0x1c0] ;  /* 0x0000700000047ab9 */ /* 0x000fe20000000a00 */
[----:B------:R-:W-:Y:S01]  /*8920*/  SHF.R.S32.HI R75, RZ, 0x3, R2 ;  /* 0x00000003ff4b7819 */ /* 0x000fe20000011402 */
[----:B------:R-:W-:-:S02]  /*8930*/  UIMAD UR7, UR7, UR4, URZ ;  /* 0x00000004070772a4 */ /* 0x000fc4000f8e023f */
[----:B------:R-:W-:Y:S01]  /*8940*/  IMAD.IADD R6, R246, 0x1, -R0 ;  /* 0x00000001f6067824 */ /* 0x000fe200078e0a00 */
[----:B------:R-:W-:Y:S02]  /*8950*/  UIADD3 UR11, UR11, UR6, URZ ;  /* 0x000000060b0b7290 */ /* 0x000fe4000fffe03f */
[----:B------:R-:W-:Y:S01]  /*8960*/  UIMAD UR5, UR8, UR5, UR7 ;  /* 0x00000005080572a4 */ /* 0x000fe2000f8e0207 */
[C---:B------:R-:W-:Y:S01]  /*8970*/  IMAD R247, R6.reuse, 0x10, R75 ;  /* 0x0000001006f77824 */ /* 0x040fe200078e024b */
[----:B------:R-:W-:Y:S01]  /*8980*/  UIMAD.WIDE.U32 UR8, UR8, UR4, UR10 ;  /* 0x00000004080872a5 */ /* 0x000fe2000f8e000a */
[----:B------:R-:W-:Y:S02]  /*8990*/  IMAD.SHL.U32 R6, R6, 0x8, RZ ;  /* 0x0000000806067824 */ /* 0x000fe400078e00ff */
[----:B------:R-:W-:Y:S01]  /*89a0*/  ULDC UR10, c[0x0][0x2c4] ;  /* 0x0000b100000a7ab9 */ /* 0x000fe20000000800 */
[----:B------:R-:W-:Y:S01]  /*89b0*/  IADD3 R4, R247, UR17, RZ ;  /* 0x00000011f7047c10 */ /* 0x000fe2000fffe0ff */
[----:B------:R-:W-:Y:S01]  /*89c0*/  UIADD3 UR5, UR9, UR5, URZ ;  /* 0x0000000509057290 */ /* 0x000fe2000fffe03f */
[----:B------:R-:W-:Y:S01]  /*89d0*/  IMAD.U32 R3, RZ, RZ, UR9 ;  /* 0x00000009ff037e24 */ /* 0x000fe2000f8e00ff */
[----:B------:R-:W-:Y:S01]  /*89e0*/  UIMAD UR10, UR20, UR10, URZ ;  /* 0x0000000a140a72a4 */ /* 0x000fe2000f8e023f */
[----:B------:R1:W-:Y:S01]  /*89f0*/  STL [R1+0x3c], R247 ;  /* 0x00003cf701007387 */ /* 0x0003e20000100800 */
[----:B------:R-:W-:Y:S01]  /*8a00*/  @P1 IMAD.HI.U32 R2, R4, c[0x0][0x2c8], RZ ;  /* 0x0000b20004021a27 */ /* 0x000fe200078e00ff */
[----:B------:R-:W-:-:S03]  /*8a10*/  ISETP.GE.AND P4, PT, R6, c[0x0][0x198], PT ;  /* 0x0000660006007a0c */ /* 0x000fc60003f86270 */
[----:B------:R-:W-:Y:S01]  /*8a20*/  IMAD.MOV.U32 R0, RZ, RZ, R4 ;  /* 0x000000ffff007224 */ /* 0x000fe200078e0004 */
[----:B------:R-:W-:Y:S01]  /*8a30*/  @P0 SHF.R.U32.HI R0, RZ, c[0x0][0x2cc], R2 ;  /* 0x0000b300ff000a19 */ /* 0x000fe20000011602 */
[----:B------:R-:W-:Y:S02]  /*8a40*/  IMAD.U32 R2, RZ, RZ, UR8 ;  /* 0x00000008ff027e24 */ /* 0x000fe4000f8e00ff */
[----:B------:R-:W-:Y:S01]  /*8a50*/  IMAD.U32 R3, RZ, RZ, UR5 ;  /* 0x00000005ff037e24 */ /* 0x000fe2000f8e00ff */
        /* <DEDUP_REMOVED lines=25> */
[----:B------:R-:W-:Y:S02]  /*8bf0*/  LEA.HI R81, R2, R0, RZ, 0x3 ;  /* 0x0000000002517211 */ /* 0x000fe400078f18ff */
[----:B------:R-:W-:Y:S02]  /*8c00*/  IADD3 R5, R75, UR17, RZ ;  /* 0x000000114b057c10 */ /* 0x000fe4000fffe0ff */
[----:B------:R-:W-:Y:S02]  /*8c10*/  LOP3.LUT R2, R3, 0xfffffff8, RZ, 0xc0, !PT ;  /* 0xfffffff803027812 */ /* 0x000fe400078ec0ff */
[----:B------:R-:W-:-:S02]  /*8c20*/  LOP3.LUT R3, R81, 0xfffffff8, RZ, 0xc0, !PT ;  /* 0xfffffff851037812 */ /* 0x000fc400078ec0ff */
[----:B------:R-:W-:Y:S01]  /*8c30*/  ISETP.GE.AND P0, PT, R5, UR10, PT ;  /* 0x0000000a05007c0c */ /* 0x000fe2000bf06270 */
[----:B------:R-:W-:Y:S02]  /*8c40*/  IMAD.IADD R70, R246, 0x1, -R2 ;  /* 0x00000001f6467824 */ /* 0x000fe400078e0a02 */
[----:B------:R-:W-:Y:S02]  /*8c50*/  IMAD.IADD R80, R0, 0x1, -R3 ;  /* 0x0000000100507824 */ /* 0x000fe400078e0a03 */
[----:B------:R-:W-:Y:S02]  /*8c60*/  IMAD.SHL.U32 R71, R70, 0x8, RZ ;  /* 0x0000000846477824 */ /* 0x000fe400078e00ff */
[----:B------:R-:W-:Y:S02]  /*8c70*/  IMAD.MOV.U32 R2, RZ, RZ, 0x10 ;  /* 0x00000010ff027424 */ /* 0x000fe400078e00ff */
[----:B------:R-:W-:Y:S01]  /*8c80*/  IMAD.MOV.U32 R3, RZ, RZ, 0x20 ;  /* 0x00000020ff037424 */ /* 0x000fe200078e00ff */
        /* <DEDUP_REMOVED lines=15> */
.L_x_734:
[----:B-1-34-:R-:W-:Y:S05]  /*8d80*/  BSYNC B0 ;  /* 0x0000000000007941 */ /* 0x01afea0003800000 */
.L_x_733:
        /* <DEDUP_REMOVED lines=11> */
.L_x_736:
[----:B------:R-:W-:Y:S05]  /*8e40*/  BSYNC B0 ;  /* 0x0000000000007941 */ /* 0x000fea0003800000 */
.L_x_735:
        /* <DEDUP_REMOVED lines=11> */
.L_x_738:
[----:B------:R-:W-:Y:S05]  /*8f00*/  BSYNC B0 ;  /* 0x0000000000007941 */ /* 0x000fea0003800000 */
.L_x_737:
        /* <DEDUP_REMOVED lines=11> */
.L_x_740:
[----:B------:R-:W-:Y:S05]  /*8fc0*/  BSYNC B0 ;  /* 0x0000000000007941 */ /* 0x000fea0003800000 */
.L_x_739:
        /* <DEDUP_REMOVED lines=11> */
.L_x_742:
[----:B------:R-:W-:Y:S05]  /*9080*/  BSYNC B0 ;  /* 0x0000000000007941 */ /* 0x000fea0003800000 */
.L_x_741:
        /* <DEDUP_REMOVED lines=11> */
.L_x_744:
[----:B------:R-:W-:Y:S05]  /*9140*/  BSYNC B0 ;  /* 0x0000000000007941 */ /* 0x000fea0003800000 */
.L_x_743:
        /* <DEDUP_REMOVED lines=11> */
.L_x_746:
[----:B------:R-:W-:Y:S05]  /*9200*/  BSYNC B0 ;  /* 0x0000000000007941 */ /* 0x000fea0003800000 */
.L_x_745:
[----:B-123--:R-:W1:Y:S01]  /*9210*/  SHFL.IDX PT, R8, R8, 0x7, 0x181f ;  /* 0x00f81f0008087f89 */ /* 0x00ee6200000e0000 */
[----:B----4-:R-:W-:Y:S01]  /*9220*/  IADD3 R3, R5, 0x70, RZ ;  /* 0x0000007005037810 */ /* 0x010fe20007ffe0ff */
[----:B------:R-:W-:Y:S01]  /*9230*/  UMOV UR6, 0x70 ;  /* 0x0000007000067882 */ /* 0x000fe20000000000 */
[----:B------:R-:W-:Y:S01]  /*9240*/  IMAD.MOV.U32 R248, RZ, RZ, c[0x0][0x2b8] ;  /* 0x0000ae00fff87624 */ /* 0x000fe200078e00ff */
[----:B------:R-:W2:Y:S01]  /*9250*/  SHFL.IDX PT, R9, R9, 0x7, 0x181f ;  /* 0x00f81f0009097f89 */ /* 0x000ea200000e0000 */
[----:B------:R-:W-:Y:S01]  /*9260*/  ISETP.GE.AND P1, PT, R3, UR10, PT ;  /* 0x0000000a03007c0c */ /* 0x000fe2000bf26270 */
[----:B------:R-:W-:Y:S01]  /*9270*/  UIMAD UR6, UR13, UR6, -0x70 ;  /* 0xffffff900d0674a4 */ /* 0x000fe2000f8e0206 */
[----:B------:R-:W-:Y:S01]  /*9280*/  IMAD.MOV.U32 R98, RZ, RZ, RZ ;  /* 0x000000ffff627224 */ /* 0x000fe200078e00ff */
[----:B------:R-:W-:Y:S01]  /*9290*/  ISETP.NE.AND P2, PT, R248, 0x1, PT ;  /* 0x00000001f800780c */ /* 0x000fe20003f45270 */
[----:B------:R-:W-:Y:S02]  /*92a0*/  USHF.R.S32.HI UR7, URZ, 0x1f, UR11 ;  /* 0x0000001f3f077899 */ /* 0x000fe4000801140b */
[----:B------:R-:W-:Y:S01]  /*92b0*/  ULDC.64 UR4, c[0x0][0x2b0] ;  /* 0x0000ac0000047ab9 */ /* 0x000fe20000000a00 */
[----:B------:R-:W-:Y:S01]  /*92c0*/  IADD3 R0, R247, UR6, RZ ;  /* 0x00000006f7007c10 */ /* 0x000fe2000fffe0ff */
[----:B------:R-:W-:-:S02]  /*92d0*/  UIMAD UR7, UR7, UR4, URZ ;  /* 0x00000004070772a4 */ /* 0x000fc4000f8e023f */
[----:B------:R-:W-:Y:S01]  /*92e0*/  UIMAD.WIDE.U32 UR8, UR11, UR4, URZ ;  /* 0x000000040b0872a5 */ /* 0x000fe2000f8e003f */
[----:B------:R-:W-:Y:S01]  /*92f0*/  ISETP.GE.AND P0, PT, R0, UR14, PT ;  /* 0x0000000e00007c0c */ /* 0x000fe2000bf06270 */
[----:B------:R-:W-:Y:S01]  /*9300*/  UIMAD UR7, UR11, UR5, UR7 ;  /* 0x000000050b0772a4 */ /* 0x000fe2000f8e0207 */
[----:B------:R-:W-:Y:S01]  /*9310*/  @!P1 IMAD.SHL.U32 R10, R68, 0x2, RZ ;  /* 0x00000002440a9824 */ /* 0x000fe200078e00ff */
[----:B------:R-:W-:Y:S01]  /*9320*/  IADD3 R5, R0, UR18, RZ ;  /* 0x0000001200057c10 */ /* 0x000fe2000fffe0ff */
[----:B------:R-:W-:Y:S01]  /*9330*/  ULDC.64 UR4, c[0x0][0x1e8] ;  /* 0x00007a0000047ab9 */ /* 0x000fe20000000a00 */
[----:B------:R-:W-:Y:S01]  /*9340*/  ISETP.GT.OR P0, PT, R247, 0x6f, P0 ;  /* 0x0000006ff700780c */ /* 0x000fe20000704670 */
[----:B------:R-:W-:Y:S01]  /*9350*/  UIADD3 UR7, UR9, UR7, URZ ;  /* 0x0000000709077290 */ /* 0x000fe2000fffe03f */
[----:B-1----:R-:W-:Y:S01]  /*9360*/  @!P1 LEA R8, P3, R71, R8, 0x1 ;  /* 0x0000000847089211 */ /* 0x002fe200078608ff */
[----:B------:R-:W-:-:S03]  /*9370*/  @P2 IMAD.HI.U32 R3, R5, c[0x0][0x2bc], RZ ;  /* 0x0000af0005032a27 */ /* 0x000fc600078e00ff */
[----:B--2---:R-:W-:Y:S01]  /*9380*/  @!P1 LEA.HI.X R9, R71, R9, R241, 0x1, P3 ;  /* 0x0000000947099211 */ /* 0x004fe200018f0cf1 */
[----:B------:R-:W-:Y:S01]  /*9390*/  IMAD.MOV.U32 R0, RZ, RZ, R5 ;  /* 0x000000ffff007224 */ /* 0x000fe200078e0005 */
[----:B------:R-:W-:-:S03]  /*93a0*/  @P2 SHF.R.U32.HI R0, RZ, c[0x0][0x2c0], R3 ;  /* 0x0000b000ff002a19 */ /* 0x000fc60000011603 */
[----:B------:R-:W-:Y:S01]  /*93b0*/  @!PT LDS RZ, [RZ] ;  /* 0x00000000fffff984 */ /* 0x000fe20000000800 */
[----:B------:R1:W-:Y:S02]  /*93c0*/  @!P1 LDGSTS.E.BYPASS.LTC128B.128 [R10+0xa900], [R8.64], !P4 ;  /* 0x0a900000080a9fae */ /* 0x0003e4000e101d56 */
[C---:B------:R-:W-:Y:S02]  /*93d0*/  @!P0 IADD3 R3, P2, R0.reuse, UR8, RZ ;  /* 0x0000000800038c10 */ /* 0x040fe4000ff5e0ff */
[----:B------:R-:W0:Y:S02]  /*93e0*/  LDGDEPBAR ;  /* 0x00000000000079af */ /* 0x000e240000000000 */
[----:B------:R-:W-:Y:S02]  /*93f0*/  @!P0 LEA.HI.X.SX32 R7, R0, UR7, 0x1, P2 ;  /* 0x0000000700078c11 */ /* 0x000fe400090f0eff */
[----:B------:R-:W-:-:S04]  /*9400*/  @!P0 LEA R6, P2, R3, c[0x0][0x2a0], 0x2 ;  /* 0x0000a80003068a11 */ /* 0x000fc800078410ff */
[----:B------:R-:W-:Y:S01]  /*9410*/  @!P0 LEA.HI.X R7, R3, c[0x0][0x2a4], R7, 0x2, P2 ;  /* 0x0000a90003078a11 */ /* 0x000fe200010f1407 */
[----:B------:R-:W-:Y:S06]  /*9420*/  BAR.SYNC.DEFER_BLOCKING 0x0 ;  /* 0x0000000000007b1d */ /* 0x000fec0000010000 */
[----:B------:R2:W3:Y:S01]  /*9430*/  @!P0 LDG.E R98, [R6.64] ;  /* 0x0000001606628981 */ /* 0x0004e2000c1e1900 */
[----:B------:R-:W-:Y:S01]  /*9440*/  IMAD.MOV R0, RZ, RZ, -R0 ;  /* 0x000000ffff007224 */ /* 0x000fe200078e0a00 */
[----:B------:R-:W-:Y:S01]  /*9450*/  UIMAD UR11, UR15, UR4, URZ ;  /* 0x000000040f0b72a4 */ /* 0x000fe2000f8e023f */
[----:B------:R-:W-:Y:S01]  /*9460*/  ISETP.GE.AND P5, PT, R71, c[0x0][0x1d4], PT ;  /* 0x0000750047007a0c */ /* 0x000fe20003fa6270 */
[----:B------:R-:W-:Y:S01]  /*9470*/  UIMAD.WIDE.U32 UR24, UR16, UR4, URZ ;  /* 0x00000004101872a5 */ /* 0x000fe2000f8e003f */
[----:B------:R-:W-:Y:S01]  /*9480*/  IMAD R99, R0, c[0x0][0x2b8], R5 ;  /* 0x0000ae0000637a24 */ /* 0x000fe200078e0205 */
[----:B------:R-:W-:Y:S01]  /*9490*/  UIMAD UR11, UR16, UR5, UR11 ;  /* 0x00000005100b72a4 */ /* 0x000fe2000f8e020b */
[----:B-1----:R-:W-:Y:S01]  /*94a0*/  IMAD.U32 R10, RZ, RZ, UR16 ;  /* 0x00000010ff0a7e24 */ /* 0x002fe2000f8e00ff */
[----:B------:R-:W-:Y:S01]  /*94b0*/  UIADD3 UR12, UR13, -0x1, URZ ;  /* 0xffffffff0d0c7890 */ /* 0x000fe2000fffe03f */
[----:B------:R-:W-:Y:S01]  /*94c0*/  IMAD R8, R99, c[0x0][0x1e0], RZ ;  /* 0x0000780063087a24 */ /* 0x000fe200078e02ff */
[----:B------:R-:W-:Y:S01]  /*94d0*/  SHF.R.S32.HI R96, RZ, 0x1f, R99 ;  /* 0x0000001fff607819 */ /* 0x000fe20000011463 */
[----:B------:R-:W-:Y:S01]  /*94e0*/  UIADD3 UR11, UR25, UR11, URZ ;  /* 0x0000000b190b7290 */ /* 0x000fe2000fffe03f */
[----:B------:R-:W-:Y:S01]  /*94f0*/  STL [R1+0x1c], R99 ;  /* 0x00001c6301007387 */ /* 0x000fe20000100800 */
[----:B------:R-:W-:Y:S01]  /*9500*/  UIMAD UR12, UR12, -0x70, UR14 ;  /* 0xffffff900c0c78a4 */ /* 0x000fe2000f8e020e */
[----:B------:R-:W-:Y:S01]  /*9510*/  LEA.HI R243, R244, R246, RZ, 0x5 ;  /* 0x000000f6f4f37211 */ /* 0x000fe200078f28ff */
[----:B------:R-:W-:Y:S01]  /*9520*/  IMAD R0, R96, c[0x0][0x1e0], RZ ;  /* 0x0000780060007a24 */ /* 0x000fe200078e02ff */
[----:B------:R-:W-:Y:S01]  /*9530*/  ULDC.64 UR4, c[0x0][0x210] ;  /* 0x0000840000047ab9 */ /* 0x000fe20000000a00 */
[----:B------:R-:W-:Y:S01]  /*9540*/  ISETP.GT.AND P6, PT, R247, 0x6f, PT ;  /* 0x0000006ff700780c */ /* 0x000fe20003fc4270 */
[----:B------:R-:W-:Y:S01]  /*9550*/  UIMAD UR15, UR15, UR4, URZ ;  /* 0x000000040f0f72a4 */ /* 0x000fe2000f8e023f */
[----:B------:R-:W-:Y:S01]  /*9560*/  IMAD R0, R99, c[0x0][0x1e4], R0 ;  /* 0x0000790063007a24 */ /* 0x000fe200078e0200 */
[----:B------:R-:W-:Y:S01]  /*9570*/  IADD3 R69, -R75, UR12, RZ ;  /* 0x0000000c4b457c10 */ /* 0x000fe2000fffe1ff */
[----:B------:R-:W-:Y:S01]  /*9580*/  UIMAD.WIDE.U32 UR26, UR16, UR4, URZ ;  /* 0x00000004101a72a5 */ /* 0x000fe2000f8e003f */
[----:B------:R-:W-:Y:S01]  /*9590*/  SHF.R.S32.HI R245, RZ, 0x5, R243 ;  /* 0x00000005fff57819 */ /* 0x000fe200000114f3 */
[----:B------:R-:W-:Y:S01]  /*95a0*/  UIMAD UR15, UR16, UR5, UR15 ;  /* 0x00000005100f72a4 */ /* 0x000fe2000f8e020f */
[----:B------:R-:W-:Y:S01]  /*95b0*/  ISETP.GE.AND P1, PT, R69, 0x1, PT ;  /* 0x000000014500780c */ /* 0x000fe20003f26270 */
[----:B--2---:R-:W-:Y:S01]  /*95c0*/  IMAD.WIDE.U32 R6, R99, c[0x0][0x1e0], RZ ;  /* 0x0000780063067a25 */ /* 0x004fe200078e00ff */
[C---:B------:R-:W-:Y:S01]  /*95d0*/  ISETP.GE.AND P3, PT, R69.reuse, 0x21, PT ;  /* 0x000000214500780c */ /* 0x040fe20003f66270 */
[----:B------:R-:W-:Y:S01]  /*95e0*/  UIADD3 UR15, UR27, UR15, URZ ;  /* 0x0000000f1b0f7290 */ /* 0x000fe2000fffe03f */
[----:B------:R-:W-:Y:S01]  /*95f0*/  ISETP.GE.AND P4, PT, R69, 0x31, PT ;  /* 0x000000314500780c */ /* 0x000fe20003f86270 */
[----:B------:R-:W-:Y:S01]  /*9600*/  IMAD.IADD R7, R7, 0x1, R0 ;  /* 0x0000000107077824 */ /* 0x000fe200078e0200 */
[----:B---3--:R-:W-:-:S03]  /*9610*/  SHF.R.S32.HI R97, RZ, 0x1f, R98 ;  /* 0x0000001fff617819 */ /* 0x008fc60000011462 */
[----:B------:R-:W-:Y:S01]  /*9620*/  IMAD.WIDE.U32 R6, R98, c[0x0][0x1f0], R6 ;  /* 0x00007c0062067a25 */ /* 0x000fe200078e0006 */
[----:B------:R-:W-:Y:S03]  /*9630*/  STL [R1+0x18], R98 ;  /* 0x0000186201007387 */ /* 0x000fe60000100800 */
[----:B------:R-:W-:Y:S01]  /*9640*/  IMAD R3, R97, c[0x0][0x1f0], RZ ;  /* 0x00007c0061037a24 */ /* 0x000fe200078e02ff */
[----:B------:R-:W-:Y:S01]  /*9650*/  IADD3 R0, P0, R6, UR24, RZ ;  /* 0x0000001806007c10 */ /* 0x000fe2000ff1e0ff */
[C---:B------:R-:W-:Y:S02]  /*9660*/  IMAD R8, R98.reuse, c[0x0][0x1f0], R8 ;  /* 0x00007c0062087a24 */ /* 0x040fe400078e0208 */
[----:B------:R-:W-:Y:S02]  /*9670*/  IMAD R3, R98, c[0x0][0x1f4], R3 ;  /* 0x00007d0062037a24 */ /* 0x000fe400078e0203 */
[----:B------:R-:W-:-:S03]  /*9680*/  IMAD R8, R10, c[0x0][0x1e8], R8 ;  /* 0x00007a000a087a24 */ /* 0x000fc600078e0208 */
[----:B------:R-:W-:Y:S02]  /*9690*/  IADD3.X R6, R7, UR11, R3, P0, !PT ;  /* 0x0000000b07067c10 */ /* 0x000fe400087fe403 */
[----:B------:R-:W-:-:S04]  /*96a0*/  LEA R3, P0, R0, c[0x0][0x1c8], 0x1 ;  /* 0x0000720000037a11 */ /* 0x000fc800078008ff */
[----:B------:R-:W-:Y:S01]  /*96b0*/  LEA.HI.X R0, R0, c[0x0][0x1cc], R6, 0x1, P0 ;  /* 0x0000730000007a11 */ /* 0x000fe200000f0c06 */
[----:B------:R-:W-:Y:S01]  /*96c0*/  SHFL.IDX PT, R9, R3, 0x1, 0x181f ;  /* 0x00381f0003097f89 */ /* 0x000fe200000e0000 */
[----:B------:R-:W-:-:S03]  /*96d0*/  ISETP.GE.AND P0, PT, R69, 0x11, PT ;  /* 0x000000114500780c */ /* 0x000fc60003f06270 */
[----:B------:R-:W1:Y:S04]  /*96e0*/  SHFL.IDX PT, R6, R3, RZ, 0x181f ;  /* 0x00181fff03067589 */ /* 0x000e6800000e0000 */
[----:B------:R-:W2:Y:S04]  /*96f0*/  SHFL.IDX PT, R5, R0, RZ, 0x181f ;  /* 0x00181fff00057589 */ /* 0x000ea800000e0000 */
[----:B------:R-:W3:Y:S02]  /*9700*/  SHFL.IDX PT, R14, R3, 0x2, 0x181f ;  /* 0x00581f00030e7f89 */ /* 0x000ee400000e0000 */
[----:B------:R-:W-:-:S02]  /*9710*/  @P0 IMAD.SHL.U32 R10, R68, 0x2, RZ ;  /* 0x00000002440a0824 */ /* 0x000fc400078e00ff */
[----:B------:R-:W4:Y:S04]  /*9720*/  SHFL.IDX PT, R17, R0, 0x1, 0x181f ;  /* 0x00381f0000117f89 */ /* 0x000f2800000e0000 */
[----:B------:R-:W5:Y:S04]  /*9730*/  SHFL.IDX PT, R16, R0, 0x2, 0x181f ;  /* 0x00581f0000107f89 */ /* 0x000f6800000e0000 */
[----:B------:R-:W3:Y:S01]  /*9740*/  SHFL.IDX PT, R13, R3, 0x3, 0x181f ;  /* 0x00781f00030d7f89 */ /* 0x000ee200000e0000 */
[----:B-1----:R-:W-:-:S03]  /*9750*/  @P1 LEA R6, P2, R71, R6, 0x1 ;  /* 0x0000000647061211 */ /* 0x002fc600078408ff */
[----:B------:R-:W1:Y:S01]  /*9760*/  SHFL.IDX PT, R11, R0, 0x3, 0x181f ;  /* 0x00781f00000b7f89 */ /* 0x000e6200000e0000 */
[C---:B--2---:R-:W-:Y:S01]  /*9770*/  @P1 LEA.HI.X R7, R71.reuse, R5, R241, 0x1, P2 ;  /* 0x0000000547071211 */ /* 0x044fe200010f0cf1 */
[----:B------:R-:W-:Y:S02]  /*9780*/  @P1 IMAD.SHL.U32 R5, R68, 0x2, RZ ;  /* 0x0000000244051824 */ /* 0x000fe400078e00ff */
[----:B------:R-:W2:Y:S04]  /*9790*/  SHFL.IDX PT, R12, R3, 0x4, 0x181f ;  /* 0x00981f00030c7f89 */ /* 0x000ea800000e0000 */
[----:B------:R1:W-:Y:S04]  /*97a0*/  @P1 LDGSTS.E.BYPASS.LTC128B.128 [R5+0x3900], [R6.64], !P5 ;  /* 0x0390000006051fae */ /* 0x0003e8000e901d56 */
[----:B------:R-:W2:Y:S04]  /*97b0*/  SHFL.IDX PT, R3, R3, 0x5, 0x181f ;  /* 0x00b81f0003037f89 */ /* 0x000ea800000e0000 */
[----:B------:R-:W2:Y:S01]  /*97c0*/  SHFL.IDX PT, R15, R0, 0x4, 0x181f ;  /* 0x00981f00000f7f89 */ /* 0x000ea200000e0000 */
[----:B-1----:R-:W-:Y:S01]  /*97d0*/  LEA R7, R8, c[0x0][0x1c8], 0x1 ;  /* 0x0000720008077a11 */ /* 0x002fe200078e08ff */
[----:B------:R-:W-:Y:S01]  /*97e0*/  @P3 IMAD.SHL.U32 R5, R68, 0x2, RZ ;  /* 0x0000000244053824 */ /* 0x000fe200078e00ff */
[----:B------:R-:W-:-:S02]  /*97f0*/  @P0 LEA R8, P2, R71, R9, 0x1 ;  /* 0x0000000947080211 */ /* 0x000fc400078408ff */
[C---:B---3--:R-:W-:Y:S02]  /*9800*/  @P3 LEA R6, P1, R71.reuse, R14, 0x1 ;  /* 0x0000000e47063211 */ /* 0x048fe400078208ff */
[----:B------:R5:W-:Y:S01]  /*9810*/  SHFL.IDX PT, R14, R7, 0x6, 0x181f ;  /* 0x00d81f00070e7f89 */ /* 0x000be200000e0000 */
[----:B----4-:R-:W-:Y:S02]  /*9820*/  @P0 LEA.HI.X R9, R71, R17, R241, 0x1, P2 ;  /* 0x0000001147090211 */ /* 0x010fe400010f0cf1 */
[C---:B------:R-:W-:Y:S01]  /*9830*/  ISETP.GE.AND P2, PT, R69.reuse, 0x41, PT ;  /* 0x000000414500780c */ /* 0x040fe20003f46270 */
[----:B------:R-:W1:Y:S04]  /*9840*/  SHFL.IDX PT, R17, R0, 0x5, 0x181f ;  /* 0x00b81f0000117f89 */ /* 0x000e6800000e0000 */
[----:B------:R2:W-:Y:S01]  /*9850*/  @P0 LDGSTS.E.BYPASS.LTC128B.128 [R10+0x4100], [R8.64], !P5 ;  /* 0x04100000080a0fae */ /* 0x0005e2000e901d56 */
[----:B------:R-:W-:-:S02]  /*9860*/  ISETP.GE.AND P0, PT, R69, 0x61, PT ;  /* 0x000000614500780c */ /* 0x000fc40003f06270 */
[----:B-----5:R-:W-:Y:S02]  /*9870*/  @P3 LEA.HI.X R7, R71, R16, R241, 0x1, P1 ;  /* 0x0000001047073211 */ /* 0x020fe400008f0cf1 */
[----:B------:R3:W4:Y:S01]  /*9880*/  SHFL.IDX PT, R16, R0, 0x6, 0x181f ;  /* 0x00d81f0000107f89 */ /* 0x00072200000e0000 */
[----:B------:R-:W-:-:S03]  /*9890*/  ISETP.GE.AND P1, PT, R69, 0x51, PT ;  /* 0x000000514500780c */ /* 0x000fc60003f26270 */
[----:B------:R5:W-:Y:S01]  /*98a0*/  @P3 LDGSTS.E.BYPASS.LTC128B.128 [R5+0x4900], [R6.64], !P5 ;  /* 0x0490000006053fae */ /* 0x000be2000e901d56 */
[C---:B---3--:R-:W-:Y:S01]  /*98b0*/  @P4 IMAD.SHL.U32 R0, R68.reuse, 0x2, RZ ;  /* 0x0000000244004824 */ /* 0x048fe200078e00ff */
[----:B-----5:R-:W-:Y:S01]  /*98c0*/  @P4 LEA R6, P3, R71, R13, 0x1 ;  /* 0x0000000d47064211 */ /* 0x020fe200078608ff */
[----:B------:R-:W-:-:S03]  /*98d0*/  @P2 IMAD.SHL.U32 R5, R68, 0x2, RZ ;  /* 0x0000000244052824 */ /* 0x000fc600078e00ff */
[C---:B------:R-:W-:Y:S02]  /*98e0*/  @P4 LEA.HI.X R7, R71.reuse, R11, R241, 0x1, P3 ;  /* 0x0000000b47074211 */ /* 0x040fe400018f0cf1 */
[----:B--2---:R-:W-:-:S03]  /*98f0*/  @P2 LEA R10, P3, R71, R12, 0x1 ;  /* 0x0000000c470a2211 */ /* 0x004fc600078608ff */
[----:B------:R2:W-:Y:S01]  /*9900*/  @P4 LDGSTS.E.BYPASS.LTC128B.128 [R0+0x5100], [R6.64], !P5 ;  /* 0x0510000006004fae */ /* 0x0005e2000e901d56 */
[C---:B------:R-:W-:Y:S01]  /*9910*/  @P1 LEA R8, P4, R71.reuse, R3, 0x1 ;  /* 0x0000000347081211 */ /* 0x040fe200078808ff */
[----:B------:R-:W-:Y:S01]  /*9920*/  @P1 IMAD.SHL.U32 R3, R68, 0x2, RZ ;  /* 0x0000000244031824 */ /* 0x000fe200078e00ff */
[C-C-:B------:R-:W-:Y:S02]  /*9930*/  @P2 LEA.HI.X R11, R71.reuse, R15, R241.reuse, 0x1, P3 ;  /* 0x0000000f470b2211 */ /* 0x140fe400018f0cf1 */
[----:B-1----:R-:W-:-:S03]  /*9940*/  @P1 LEA.HI.X R9, R71, R17, R241, 0x1, P4 ;  /* 0x0000001147091211 */ /* 0x002fc600020f0cf1 */
[----:B------:R1:W-:Y:S04]  /*9950*/  @P2 LDGSTS.E.BYPASS.LTC128B.128 [R5+0x5900], [R10.64], !P5 ;  /* 0x059000000a052fae */ /* 0x0003e8000e901d56 */
[----:B------:R1:W-:Y:S01]  /*9960*/  @P1 LDGSTS.E.BYPASS.LTC128B.128 [R3+0x6100], [R8.64], !P5 ;  /* 0x0610000008031fae */ /* 0x0003e2000e901d56 */
[----:B--2---:R-:W-:Y:S01]  /*9970*/  @P0 LEA R6, P3, R71, R14, 0x1 ;  /* 0x0000000e47060211 */ /* 0x004fe200078608ff */
[----:B------:R-:W-:-:S03]  /*9980*/  @P0 IMAD.SHL.U32 R0, R68, 0x2, RZ ;  /* 0x0000000244000824 */ /* 0x000fc600078e00ff */
[----:B----4-:R-:W-:-:S05]  /*9990*/  @P0 LEA.HI.X R7, R71, R16, R241, 0x1, P3 ;  /* 0x0000001047070211 */ /* 0x010fca00018f0cf1 */
[----:B------:R1:W-:Y:S01]  /*99a0*/  @P0 LDGSTS.E.BYPASS.LTC128B.128 [R0+0x6900], [R6.64], !P5 ;  /* 0x0690000006000fae */ /* 0x0003e2000e901d56 */
[----:B------:R-:W-:-:S03]  /*99b0*/  ISETP.LT.AND P0, PT, RZ, c[0x0][0x27c], PT ;  /* 0x00009f00ff007a0c */ /* 0x000fc60003f01270 */
[----:B------:R-:W0:Y:S10]  /*99c0*/  LDGDEPBAR ;  /* 0x00000000000079af */ /* 0x000e340000000000 */
[----:B------:R-:W-:Y:S05]  /*99d0*/  @P0 BRA `(.L_x_747) ;  /* 0x0000002000000947 */ /* 0x000fea0003800000 */
[----:B------:R-:W-:-:S04]  /*99e0*/  DEPBAR.LE SB0, 0x1 ;  /* 0x000080400000791a */ /* 0x000fc80000000000 */
[----:B------:R-:W-:Y:S05]  /*99f0*/  BRA `(.L_x_748) ;  /* 0x00004de000007947 */ /* 0x000fea0003800000 */
.L_x_747:
[----:B------:R-:W-:Y:S01]  /*9a00*/  ULDC.U8 UR4, c[0x0][0x298] ;  /* 0x0000a60000047ab9 */ /* 0x000fe20000000000 */
[----:B-1----:R-:W-:Y:S01]  /*9a10*/  SHF.R.S32.HI R0, RZ, 0x1f, R149 ;  /* 0x0000001fff007819 */ /* 0x002fe20000011495 */
        /* <DEDUP_REMOVED lines=18> */
[----:B------:R-:W-:Y:S01]  /*9b40*/  PLOP3.LUT P1, PT, PT, PT, UP2, 0x80, 0x0 ;  /* 0x000000000000781c */ /* 0x000fe20003f2f028 */
[----:B------:R-:W-:Y:S01]  /*9b50*/  IMAD.MOV.U32 R8, RZ, RZ, R12 ;  /* 0x000000ffff087224 */ /* 0x000fe200078e000c */
[----:B------:R-:W-:Y:S01]  /*9b60*/  PLOP3.LUT P0, PT, PT, PT, UP2, 0x80, 0x0 ;  /* 0x000000000000781c */ /* 0x000fe20003f0f028 */
[----:B------:R-:W-:Y:S01]  /*9b70*/  BSSY B0, `(.L_x_750) ;  /* 0x000002f000007945 */ /* 0x000fe20003800000 */
[----:B------:R-:W-:Y:S01]  /*9b80*/  MOV R6, R10 ;  /* 0x0000000a00067202 */ /* 0x000fe20000000f00 */
[----:B------:R-:W-:Y:S01]  /*9b90*/  IMAD.SHL.U32 R17, R14, 0x4, RZ ;  /* 0x000000040e117824 */ /* 0x000fe200078e00ff */
[----:B------:R-:W-:Y:S01]  /*9ba0*/  CS2R R38, SRZ ;  /* 0x0000000000267805 */ /* 0x000fe2000001ff00 */
[----:B------:R-:W-:Y:S01]  /*9bb0*/  CS2R R26, SRZ ;  /* 0x00000000001a7805 */ /* 0x000fe2000001ff00 */
[----:B------:R-:W-:Y:S01]  /*9bc0*/  CS2R R14, SRZ ;  /* 0x00000000000e7805 */ /* 0x000fe2000001ff00 */
[----:B------:R-:W-:Y:S01]  /*9bd0*/  CS2R R28, SRZ ;  /* 0x00000000001c7805 */ /* 0x000fe2000001ff00 */
[----:B------:R-:W-:-:S03]  /*9be0*/  CS2R R18, SRZ ;  /* 0x0000000000127805 */ /* 0x000fc6000001ff00 */
        /* <DEDUP_REMOVED lines=39> */
.L_x_751:
[----:B------:R-:W-:Y:S05]  /*9e60*/  BSYNC B0 ;  /* 0x0000000000007941 */ /* 0x000fea0003800000 */
.L_x_750:
        /* <DEDUP_REMOVED lines=41> */
.L_x_753:
[----:B------:R-:W-:Y:S05]  /*a100*/  BSYNC B0 ;  /* 0x0000000000007941 */ /* 0x000fea0003800000 */
.L_x_752:
        /* <DEDUP_REMOVED lines=43> */
.L_x_755:
[----:B------:R-:W-:Y:S05]  /*a3c0*/  BSYNC B0 ;  /* 0x0000000000007941 */ /* 0x000fea0003800000 */
.L_x_754:
        /* <DEDUP_REMOVED lines=41> */
.L_x_757:
[----:B-12---:R-:W-:Y:S05]  /*a660*/  BSYNC B0 ;  /* 0x0000000000007941 */ /* 0x006fea0003800000 */
.L_x_756:
        /* <DEDUP_REMOVED lines=86> */
.L_x_761:
[----:B------:R-:W-:Y:S05]  /*abd0*/  BSYNC B0 ;  /* 0x0000000000007941 */ /* 0x000fea0003800000 */
.L_x_760:
        /* <DEDUP_REMOVED lines=49> */
.L_x_759:
[----:B------:R-:W-:Y:S05]  /*aef0*/  BSYNC B1 ;  /* 0x0000000000017941 */ /* 0x000fea0003800000 */
.L_x_758:
        /* <DEDUP_REMOVED lines=53> */
.L_x_765:
[----:B------:R-:W-:Y:S05]  /*b250*/  BSYNC B0 ;  /* 0x0000000000007941 */ /* 0x000fea0003800000 */
.L_x_764:
        /* <DEDUP_REMOVED lines=49> */
.L_x_763:
[----:B------:R-:W-:Y:S05]  /*b570*/  BSYNC B1 ;  /* 0x0000000000017941 */ /* 0x000fea0003800000 */
.L_x_762:
        /* <DEDUP_REMOVED lines=53> */
.L_x_769:
[----:B------:R-:W-:Y:S05]  /*b8d0*/  BSYNC B0 ;  /* 0x0000000000007941 */ /* 0x000fea0003800000 */
.L_x_768:
        /* <DEDUP_REMOVED lines=49> */
.L_x_767:
[----:B------:R-:W-:Y:S05]  /*bbf0*/  BSYNC B1 ;  /* 0x0000000000017941 */ /* 0x000fea0003800000 */
.L_x_766:
        /* <DEDUP_REMOVED lines=52> */
.L_x_772:
[----:B------:R-:W-:Y:S05]  /*bf40*/  BSYNC B0 ;  /* 0x0000000000007941 */ /* 0x000fea0003800000 */
.L_x_771:
        /* <DEDUP_REMOVED lines=50> */
.L_x_749:
[----:B------:R-:W-:Y:S01]  /*c270*/  PLOP3.LUT P1, PT, PT, PT, UP2, 0x80, 0x0 ;  /* 0x000000000000781c */ /* 0x000fe20003f2f028 */
[----:B------:R-:W-:Y:S01]  /*c280*/  IMAD.MOV.U32 R8, RZ, RZ, R12 ;  /* 0x000000ffff087224 */ /* 0x000fe200078e000c */
[----:B------:R-:W-:Y:S01]  /*c290*/  PLOP3.LUT P0, PT, PT, PT, UP2, 0x80, 0x0 ;  /* 0x000000000000781c */ /* 0x000fe20003f0f028 */
[----:B------:R-:W-:Y:S01]  /*c2a0*/  IMAD.MOV.U32 R6, RZ, RZ, R10 ;  /* 0x000000ffff067224 */ /* 0x000fe200078e000a */
[----:B------:R-:W-:Y:S01]  /*c2b0*/  SHF.R.S32.HI R29, RZ, 0x1f, R31 ;  /* 0x0000001fff1d7819 */ /* 0x000fe2000001141f */
[----:B------:R-:W-:Y:S01]  /*c2c0*/  CS2R R22, SRZ ;  /* 0x0000000000167805 */ /* 0x000fe2000001ff00 */
[----:B------:R-:W-:-:S07]  /*c2d0*/  CS2R R20, SRZ ;  /* 0x0000000000147805 */ /* 0x000fce000001ff00 */
[----:B------:R-:W-:Y:S01]  /*c2e0*/  @P1 IMAD.HI.U32 R3, R0, c[0x0][0x2c8], RZ ;  /* 0x0000b20000031a27 */ /* 0x000fe200078e00ff */
[----:B------:R-:W-:-:S04]  /*c2f0*/  ISETP.GE.AND P1, PT, R31, c[0x0][0x27c], PT ;  /* 0x00009f001f007a0c */ /* 0x000fc80003f26270 */
        /* <DEDUP_REMOVED lines=66> */
.L_x_774:
[----:B-1-3--:R-:W-:Y:S05]  /*c720*/  BSYNC B0 ;  /* 0x0000000000007941 */ /* 0x00afea0003800000 */
.L_x_773:
        /* <DEDUP_REMOVED lines=65> */
.L_x_776:
[----:B-1-3--:R-:W-:Y:S05]  /*cb40*/  BSYNC B0 ;  /* 0x0000000000007941 */ /* 0x00afea0003800000 */
.L_x_775:
        /* <DEDUP_REMOVED lines=124> */
.L_x_778:
[----:B------:R-:W-:Y:S05]  /*d310*/  BSYNC B0 ;  /* 0x0000000000007941 */ /* 0x000fea0003800000 */
.L_x_777:
        /* <DEDUP_REMOVED lines=18> */
[----:B------:R-:W-:Y:S01]  /*d440*/  IMAD.SHL.U32 R41, R5, 0x2, RZ ;  /* 0x0000000205297824 */ /* 0x000fe200078e00ff */
[----:B------:R-:W-:Y:S01]  /*d450*/  SHF.R.U64 R7, R32, 0x10, R33 ;  /* 0x0000001020077819 */ /* 0x000fe20000001221 */
[----:B------:R-:W-:Y:S01]  /*d460*/  IMAD.SHL.U32 R40, R0, 0x2, RZ ;  /* 0x0000000200287824 */ /* 0x000fe200078e00ff */
[----:B------:R-:W-:-:S02]  /*d470*/  SHF.R.U64 R0, R36, 0x10, R37 ;  /* 0x0000001024007819 */ /* 0x000fc40000001225 */
[----:B-1----:R-:W1:Y:S01]  /*d480*/  LDS.128 R12, [R41+0x7100] ;  /* 0x00710000290c7984 */ /* 0x002e620000000c00 */
[----:B------:R-:W-:Y:S02]  /*d490*/  PRMT R28, R62, 0x5410, R6 ;  /* 0x000054103e1c7816 */ /* 0x000fe40000000006 */
[----:B------:R-:W-:Y:S01]  /*d4a0*/  SHF.R.U32.HI R3, RZ, 0x10, R37 ;  /* 0x00000010ff037819 */ /* 0x000fe20000011625 */
[----:B------:R-:W2:Y:S01]  /*d4b0*/  LDS.128 R8, [R40+0x7100] ;  /* 0x0071000028087984 */ /* 0x000ea20000000c00 */
[----:B------:R-:W-:Y:S02]  /*d4c0*/  PRMT R6, R46, 0x5432, R7 ;  /* 0x000054322e067816 */ /* 0x000fe40000000007 */
[----:B------:R-:W-:Y:S02]  /*d4d0*/  PRMT R19, R47, 0x5432, R0 ;  /* 0x000054322f137816 */ /* 0x000fe40000000000 */
[----:B------:R-:W-:Y:S02]  /*d4e0*/  SHF.R.U64 R17, R34, 0x10, R35 ;  /* 0x0000001022117819 */ /* 0x000fe40000001223 */
[----:B------:R-:W-:-:S02]  /*d4f0*/  SHF.R.U64 R5, R38, 0x10, R39 ;  /* 0x0000001026057819 */ /* 0x000fc40000001227 */
[----:B------:R-:W-:Y:S02]  /*d500*/  PRMT R22, R47, 0x5410, R3 ;  /* 0x000054102f167816 */ /* 0x000fe40000000003 */
[----:B------:R-:W-:Y:S02]  /*d510*/  SHF.L.U32 R32, R6, 0x10, RZ ;  /* 0x0000001006207819 */ /* 0x000fe400000006ff */
[----:B------:R-:W-:Y:S02]  /*d520*/  SHF.R.U32.HI R18, RZ, 0x10, R35 ;  /* 0x00000010ff127819 */ /* 0x000fe40000011623 */
[----:B------:R-:W-:Y:S02]  /*d530*/  PRMT R20, R46, 0x5410, R16 ;  /* 0x000054102e147816 */ /* 0x000fe40000000010 */
[----:B------:R-:W-:Y:S02]  /*d540*/  PRMT R24, R61, 0x5432, R17 ;  /* 0x000054323d187816 */ /* 0x000fe40000000011 */
[----:B------:R-:W-:-:S02]  /*d550*/  PRMT R27, R62, 0x5432, R5 ;  /* 0x000054323e1b7816 */ /* 0x000fc40000000005 */
[----:B------:R-:W-:Y:S02]  /*d560*/  PRMT R26, R61, 0x5410, R18 ;  /* 0x000054103d1a7816 */ /* 0x000fe40000000012 */
[----:B------:R-:W-:Y:S01]  /*d570*/  LOP3.LUT R34, R6, 0xffff0000, RZ, 0xc0, !PT ;  /* 0xffff000006227812 */ /* 0x000fe200078ec0ff */
[----:B------:R-:W-:Y:S02]  /*d580*/  IMAD.U32 R6, R22, 0x10000, RZ ;  /* 0x0001000016067824 */ /* 0x000fe400078e00ff */
[C---:B-1----:R-:W-:Y:S01]  /*d590*/  IMAD.U32 R25, R14.reuse, 0x10000, RZ ;  /* 0x000100000e197824 */ /* 0x042fe200078e00ff */
[----:B------:R-:W-:Y:S01]  /*d5a0*/  LOP3.LUT R30, R14, 0xffff0000, RZ, 0xc0, !PT ;  /* 0xffff00000e1e7812 */ /* 0x000fe200078ec0ff */
[----:B------:R-:W-:Y:S01]  /*d5b0*/  IMAD.U32 R14, R19, 0x10000, RZ ;  /* 0x00010000130e7824 */ /* 0x000fe200078e00ff */
[C---:B------:R-:W-:Y:S01]  /*d5c0*/  LOP3.LUT R21, R13.reuse, 0xffff0000, RZ, 0xc0, !PT ;  /* 0xffff00000d157812 */ /* 0x040fe200078ec0ff */
[C---:B--2---:R-:W-:Y:S01]  /*d5d0*/  IMAD.U32 R3, R8.reuse, 0x10000, RZ ;  /* 0x0001000008037824 */ /* 0x044fe200078e00ff */
[----:B------:R-:W-:Y:S01]  /*d5e0*/  LOP3.LUT R5, R8, 0xffff0000, RZ, 0xc0, !PT ;  /* 0xffff000008057812 */ /* 0x000fe200078ec0ff */
[----:B------:R-:W-:Y:S01]  /*d5f0*/  IMAD.U32 R17, R13, 0x10000, RZ ;  /* 0x000100000d117824 */ /* 0x000fe200078e00ff */
        /* <DEDUP_REMOVED lines=9> */
[----:B------:R-:W-:-:S02]  /*d690*/  IMAD.U32 R8, R11, 0x10000, RZ ;  /* 0x000100000b087824 */ /* 0x000fc400078e00ff */
[-C--:B------:R-:W-:Y:S02]  /*d6a0*/  FMUL.FTZ R3, R3, R14.reuse ;  /* 0x0000000e03037220 */ /* 0x080fe40000410000 */
[C---:B------:R-:W-:Y:S01]  /*d6b0*/  IMAD.U32 R7, R9.reuse, 0x10000, RZ ;  /* 0x0001000009077824 */ /* 0x040fe200078e00ff */
[----:B------:R-:W-:Y:S01]  /*d6c0*/  LOP3.LUT R9, R9, 0xffff0000, RZ, 0xc0, !PT ;  /* 0xffff000009097812 */ /* 0x000fe200078ec0ff */
[----:B------:R-:W-:Y:S02]  /*d6d0*/  IMAD.U32 R11, R20, 0x10000, RZ ;  /* 0x00010000140b7824 */ /* 0x000fe400078e00ff */
[----:B------:R-:W-:Y:S01]  /*d6e0*/  FFMA.FTZ R36, R16, R14, -R0 ;  /* 0x0000000e10247223 */ /* 0x000fe20000010800 */
[----:B------:R-:W-:Y:S01]  /*d6f0*/  SHF.L.U32 R14, R26, 0x10, RZ ;  /* 0x000000101a0e7819 */ /* 0x000fe200000006ff */
[----:B------:R-:W-:Y:S02]  /*d700*/  FMUL.FTZ R0, R5, R34 ;  /* 0x0000002205007220 */ /* 0x000fe40000410000 */
[----:B------:R-:W-:-:S02]  /*d710*/  FFMA.FTZ R35, R16, R32, R3 ;  /* 0x0000002010237223 */ /* 0x000fc40000010003 */
[-C--:B------:R-:W-:Y:S02]  /*d720*/  FMUL.FTZ R5, R5, R10.reuse ;  /* 0x0000000a05057220 */ /* 0x080fe40000410000 */
[C---:B------:R-:W-:Y:S02]  /*d730*/  FMUL.FTZ R3, R7.reuse, R11 ;  /* 0x0000000b07037220 */ /* 0x040fe40000410000 */
[----:B------:R-:W-:Y:S01]  /*d740*/  FFMA.FTZ R33, R12, R10, -R0 ;  /* 0x0000000a0c217223 */ /* 0x000fe20000010800 */
[----:B------:R-:W-:Y:S01]  /*d750*/  LOP3.LUT R10, R20, 0xffff0000, RZ, 0xc0, !PT ;  /* 0xffff0000140a7812 */ /* 0x000fe200078ec0ff */
[----:B------:R-:W-:Y:S02]  /*d760*/  FMUL.FTZ R0, R7, R6 ;  /* 0x0000000607007220 */ /* 0x000fe40000410000 */
[----:B------:R-:W-:Y:S01]  /*d770*/  FFMA.FTZ R32, R12, R34, R5 ;  /* 0x000000220c207223 */ /* 0x000fe20000010005 */
[----:B------:R-:W-:Y:S01]  /*d780*/  LOP3.LUT R12, R28, 0xffff0000, RZ, 0xc0, !PT ;  /* 0xffff00001c0c7812 */ /* 0x000fe200078ec0ff */
[----:B------:R-:W-:-:S02]  /*d790*/  FFMA.FTZ R19, R17, R6, -R3 ;  /* 0x0000000611137223 */ /* 0x000fc40000010803 */
[----:B------:R-:W-:Y:S02]  /*d7a0*/  IMAD.U32 R5, R28, 0x10000, RZ ;  /* 0x000100001c057824 */ /* 0x000fe400078e00ff */
[----:B------:R-:W-:Y:S02]  /*d7b0*/  FMUL.FTZ R3, R8, R14 ;  /* 0x0000000e08037220 */ /* 0x000fe40000410000 */
[----:B------:R-:W-:Y:S02]  /*d7c0*/  IMAD.U32 R20, R24, 0x10000, RZ ;  /* 0x0001000018147824 */ /* 0x000fe400078e00ff */
[----:B------:R-:W-:Y:S01]  /*d7d0*/  FFMA.FTZ R17, R17, R11, R0 ;  /* 0x0000000b11117223 */ /* 0x000fe20000010000 */
[----:B------:R-:W-:Y:S01]  /*d7e0*/  LOP3.LUT R11, R22, 0xffff0000, RZ, 0xc0, !PT ;  /* 0xffff0000160b7812 */ /* 0x000fe200078ec0ff */
[-C--:B------:R-:W-:Y:S01]  /*d7f0*/  FMUL.FTZ R0, R8, R5.reuse ;  /* 0x0000000508007220 */ /* 0x080fe20000410000 */
[----:B------:R-:W-:Y:S01]  /*d800*/  LOP3.LUT R8, R24, 0xffff0000, RZ, 0xc0, !PT ;  /* 0xffff000018087812 */ /* 0x000fe200078ec0ff */
[----:B------:R-:W-:-:S02]  /*d810*/  FFMA.FTZ R16, R18, R5, -R3 ;  /* 0x0000000512107223 */ /* 0x000fc40000010803 */
[----:B------:R-:W-:Y:S02]  /*d820*/  IMAD.U32 R7, R27, 0x10000, RZ ;  /* 0x000100001b077824 */ /* 0x000fe400078e00ff */
[----:B------:R-:W-:Y:S02]  /*d830*/  FMUL.FTZ R6, R9, R10 ;  /* 0x0000000a09067220 */ /* 0x000fe40000410000 */
[----:B------:R-:W-:Y:S02]  /*d840*/  FMUL.FTZ R3, R13, R20 ;  /* 0x000000140d037220 */ /* 0x000fe40000410000 */
[----:B------:R-:W-:Y:S02]  /*d850*/  FFMA.FTZ R18, R18, R14, R0 ;  /* 0x0000000e12127223 */ /* 0x000fe40000010000 */
[-C--:B------:R-:W-:Y:S02]  /*d860*/  FMUL.FTZ R5, R9, R11.reuse ;  /* 0x0000000b09057220 */ /* 0x080fe40000410000 */
[----:B------:R-:W-:-:S02]  /*d870*/  FFMA.FTZ R14, R21, R11, -R6 ;  /* 0x0000000b150e7223 */ /* 0x000fc40000010806 */
[-C--:B------:R-:W-:Y:S01]  /*d880*/  FMUL.FTZ R0, R13, R7.reuse ;  /* 0x000000070d007220 */ /* 0x080fe20000410000 */
[----:B------:R-:W-:Y:S01]  /*d890*/  LOP3.LUT R13, R26, 0xffff0000, RZ, 0xc0, !PT ;  /* 0xffff00001a0d7812 */ /* 0x000fe200078ec0ff */
[----:B------:R-:W-:Y:S01]  /*d8a0*/  FFMA.FTZ R11, R25, R7, -R3 ;  /* 0x00000007190b7223 */ /* 0x000fe20000010803 */
[----:B------:R-:W-:Y:S01]  /*d8b0*/  LOP3.LUT R7, R27, 0xffff0000, RZ, 0xc0, !PT ;  /* 0xffff00001b077812 */ /* 0x000fe200078ec0ff */
[----:B------:R-:W-:Y:S02]  /*d8c0*/  FFMA.FTZ R9, R21, R10, R5 ;  /* 0x0000000a15097223 */ /* 0x000fe40000010005 */
[----:B------:R-:W-:Y:S02]  /*d8d0*/  FFMA.FTZ R10, R25, R20, R0 ;  /* 0x00000014190a7223 */ /* 0x000fe40000010000 */
[----:B------:R-:W-:Y:S01]  /*d8e0*/  FMUL.FTZ R6, R23, R8 ;  /* 0x0000000817067220 */ /* 0x000fe20000410000 */
[----:B------:R-:W-:Y:S01]  /*d8f0*/  F2FP.BF16.PACK_AB R9, R9, R17 ;  /* 0x000000110909723e */ /* 0x000fe200000010ff */
[----:B------:R-:W-:-:S02]  /*d900*/  FMUL.FTZ R3, R15, R13 ;  /* 0x0000000d0f037220 */ /* 0x000fc40000410000 */
        /* <DEDUP_REMOVED lines=11> */
[----:B------:R-:W-:Y:S02]  /*d9c0*/  F2FP.BF16.PACK_AB R10, R5, R10 ;  /* 0x0000000a050a723e */ /* 0x000fe400000010ff */
[----:B------:R-:W-:Y:S01]  /*d9d0*/  F2FP.BF16.PACK_AB R11, R0, R18 ;  /* 0x00000012000b723e */ /* 0x000fe200000010ff */
[----:B------:R1:W-:Y:S04]  /*d9e0*/  STS.128 [R41+0x7100], R12 ;  /* 0x0071000c29007388 */ /* 0x0003e80000000c00 */
[----:B------:R1:W-:Y:S02]  /*d9f0*/  STS.128 [R40+0x7100], R8 ;  /* 0x0071000828007388 */ /* 0x0003e40000000c00 */
.L_x_780:
[----:B------:R-:W-:Y:S05]  /*da00*/  BSYNC B0 ;  /* 0x0000000000007941 */ /* 0x000fea0003800000 */
.L_x_779:
        /* <DEDUP_REMOVED lines=68> */
[-C--:B------:R-:W-:Y:S02]  /*de50*/  FMUL.FTZ R0, R7, R6.reuse ;  /* 0x0000000607007220 */ /* 0x080fe40000410000 */
        /* <DEDUP_REMOVED lines=41> */
.L_x_782:
[----:B------:R-:W-:Y:S05]  /*e0f0*/  BSYNC B0 ;  /* 0x0000000000007941 */ /* 0x000fea0003800000 */
.L_x_781:
        /* <DEDUP_REMOVED lines=26> */
[----:B------:R-:W-:Y:S02]  /*e2a0*/  PRMT R26, R78, 0x5410, R18 ;  /* 0x000054104e1a7816 */ /* 0x000fe40000000012 */
[----:B------:R-:W-:Y:S02]  /*e2b0*/  SHF.R.U64 R5, R66, 0x10, R67 ;  /* 0x0000001042057819 */ /* 0x000fe40000001243 */
[----:B------:R-:W-:-:S02]  /*e2c0*/  SHF.R.U32.HI R16, RZ, 0x10, R57 ;  /* 0x00000010ff107819 */ /* 0x000fc40000011639 */
[C---:B------:R-:W-:Y:S02]  /*e2d0*/  PRMT R19, R77.reuse, 0x5432, R0 ;  /* 0x000054324d137816 */ /* 0x040fe40000000000 */
[----:B------:R-:W-:Y:S02]  /*e2e0*/  PRMT R22, R77, 0x5410, R3 ;  /* 0x000054104d167816 */ /* 0x000fe40000000003 */
[----:B------:R-:W-:Y:S02]  /*e2f0*/  SHF.R.U64 R17, R58, 0x10, R59 ;  /* 0x000000103a117819 */ /* 0x000fe4000000123b */
[----:B------:R-:W-:Y:S02]  /*e300*/  PRMT R28, R79, 0x5432, R5 ;  /* 0x000054324f1c7816 */ /* 0x000fe40000000005 */
[----:B------:R-:W-:Y:S02]  /*e310*/  PRMT R20, R76, 0x5410, R16 ;  /* 0x000054104c147816 */ /* 0x000fe40000000010 */
[----:B------:R-:W-:-:S02]  /*e320*/  LOP3.LUT R32, R6, 0xffff0000, RZ, 0xc0, !PT ;  /* 0xffff000006207812 */ /* 0x000fc400078ec0ff */
[----:B------:R-:W-:Y:S01]  /*e330*/  PRMT R25, R78, 0x5432, R17 ;  /* 0x000054324e197816 */ /* 0x000fe20000000011 */
[C---:B-1----:R-:W-:Y:S01]  /*e340*/  IMAD.U32 R18, R15.reuse, 0x10000, RZ ;  /* 0x000100000f127824 */ /* 0x042fe200078e00ff */
[----:B------:R-:W-:Y:S01]  /*e350*/  LOP3.LUT R30, R15, 0xffff0000, RZ, 0xc0, !PT ;  /* 0xffff00000f1e7812 */ /* 0x000fe200078ec0ff */
[----:B------:R-:W-:Y:S01]  /*e360*/  IMAD.U32 R27, R14, 0x10000, RZ ;  /* 0x000100000e1b7824 */ /* 0x000fe200078e00ff */
[----:B------:R-:W-:Y:S01]  /*e370*/  SHF.L.U32 R15, R6, 0x10, RZ ;  /* 0x00000010060f7819 */ /* 0x000fe200000006ff */
[----:B--2---:R-:W-:Y:S01]  /*e380*/  IMAD.U32 R3, R8, 0x10000, RZ ;  /* 0x0001000008037824 */ /* 0x004fe200078e00ff */
        /* <DEDUP_REMOVED lines=11> */
[-C--:B------:R-:W-:Y:S01]  /*e440*/  FMUL.FTZ R3, R3, R14.reuse ;  /* 0x0000000e03037220 */ /* 0x080fe20000410000 */
[----:B------:R-:W-:Y:S01]  /*e450*/  LOP3.LUT R23, R11, 0xffff0000, RZ, 0xc0, !PT ;  /* 0xffff00000b177812 */ /* 0x000fe200078ec0ff */
[----:B------:R-:W-:-:S02]  /*e460*/  FFMA.FTZ R37, R16, R14, -R0 ;  /* 0x0000000e10257223 */ /* 0x000fc40000010800 */
[C---:B------:R-:W-:Y:S01]  /*e470*/  IMAD.U32 R7, R9.reuse, 0x10000, RZ ;  /* 0x0001000009077824 */ /* 0x040fe200078e00ff */
[----:B------:R-:W-:Y:S01]  /*e480*/  LOP3.LUT R9, R9, 0xffff0000, RZ, 0xc0, !PT ;  /* 0xffff000009097812 */ /* 0x000fe200078ec0ff */
[----:B------:R-:W-:Y:S02]  /*e490*/  IMAD.U32 R10, R20, 0x10000, RZ ;  /* 0x00010000140a7824 */ /* 0x000fe400078e00ff */
[----:B------:R-:W-:Y:S02]  /*e4a0*/  FMUL.FTZ R0, R5, R32 ;  /* 0x0000002005007220 */ /* 0x000fe40000410000 */
[----:B------:R-:W-:Y:S02]  /*e4b0*/  IMAD.U32 R6, R22, 0x10000, RZ ;  /* 0x0001000016067824 */ /* 0x000fe400078e00ff */
[----:B------:R-:W-:Y:S01]  /*e4c0*/  FFMA.FTZ R35, R16, R15, R3 ;  /* 0x0000000f10237223 */ /* 0x000fe20000010003 */
[----:B------:R-:W-:Y:S01]  /*e4d0*/  LOP3.LUT R15, R22, 0xffff0000, RZ, 0xc0, !PT ;  /* 0xffff0000160f7812 */ /* 0x000fe200078ec0ff */
[----:B------:R-:W-:Y:S01]  /*e4e0*/  IMAD.U32 R8, R11, 0x10000, RZ ;  /* 0x000100000b087824 */ /* 0x000fe200078e00ff */
[----:B------:R-:W-:Y:S01]  /*e4f0*/  SHF.L.U32 R11, R26, 0x10, RZ ;  /* 0x000000101a0b7819 */ /* 0x000fe200000006ff */
[----:B------:R-:W-:-:S02]  /*e500*/  FFMA.FTZ R33, R12, R19, -R0 ;  /* 0x000000130c217223 */ /* 0x000fc40000010800 */
[----:B------:R-:W-:Y:S02]  /*e510*/  FMUL.FTZ R3, R7, R10 ;  /* 0x0000000a07037220 */ /* 0x000fe40000410000 */
[----:B------:R-:W-:Y:S02]  /*e520*/  FMUL.FTZ R5, R5, R19 ;  /* 0x0000001305057220 */ /* 0x000fe40000410000 */
[-C--:B------:R-:W-:Y:S02]  /*e530*/  FMUL.FTZ R0, R7, R6.reuse ;  /* 0x0000000607007220 */ /* 0x080fe40000410000 */
[C---:B------:R-:W-:Y:S02]  /*e540*/  FFMA.FTZ R19, R17.reuse, R6, -R3 ;  /* 0x0000000611137223 */ /* 0x040fe40000010803 */
[----:B------:R-:W-:Y:S01]  /*e550*/  FFMA.FTZ R32, R12, R32, R5 ;  /* 0x000000200c207223 */ /* 0x000fe20000010005 */
[----:B------:R-:W-:Y:S01]  /*e560*/  LOP3.LUT R12, R26, 0xffff0000, RZ, 0xc0, !PT ;  /* 0xffff00001a0c7812 */ /* 0x000fe200078ec0ff */
[----:B------:R-:W-:Y:S01]  /*e570*/  FFMA.FTZ R17, R17, R10, R0 ;  /* 0x0000000a11117223 */ /* 0x000fe20000010000 */
[----:B------:R-:W-:Y:S01]  /*e580*/  LOP3.LUT R10, R20, 0xffff0000, RZ, 0xc0, !PT ;  /* 0xffff0000140a7812 */ /* 0x000fe200078ec0ff */
[----:B------:R-:W-:-:S02]  /*e590*/  IMAD.U32 R5, R29, 0x10000, RZ ;  /* 0x000100001d057824 */ /* 0x000fc400078e00ff */
[C---:B------:R-:W-:Y:S02]  /*e5a0*/  FMUL.FTZ R3, R8.reuse, R11 ;  /* 0x0000000b08037220 */ /* 0x040fe40000410000 */
[C---:B------:R-:W-:Y:S02]  /*e5b0*/  IMAD.U32 R20, R25.reuse, 0x10000, RZ ;  /* 0x0001000019147824 */ /* 0x040fe400078e00ff */
[-C--:B------:R-:W-:Y:S01]  /*e5c0*/  FMUL.FTZ R0, R8, R5.reuse ;  /* 0x0000000508007220 */ /* 0x080fe20000410000 */
[----:B------:R-:W-:Y:S01]  /*e5d0*/  LOP3.LUT R8, R25, 0xffff0000, RZ, 0xc0, !PT ;  /* 0xffff000019087812 */ /* 0x000fe200078ec0ff */
[----:B------:R-:W-:Y:S02]  /*e5e0*/  FFMA.FTZ R16, R18, R5, -R3 ;  /* 0x0000000512107223 */ /* 0x000fe40000010803 */
[----:B------:R-:W-:Y:S02]  /*e5f0*/  IMAD.U32 R7, R28, 0x10000, RZ ;  /* 0x000100001c077824 */ /* 0x000fe400078e00ff */
[----:B------:R-:W-:-:S02]  /*e600*/  FMUL.FTZ R3, R13, R20 ;  /* 0x000000140d037220 */ /* 0x000fc40000410000 */
[----:B------:R-:W-:Y:S01]  /*e610*/  FFMA.FTZ R18, R18, R11, R0 ;  /* 0x0000000b12127223 */ /* 0x000fe20000010000 */
[----:B------:R-:W-:Y:S01]  /*e620*/  LOP3.LUT R11, R29, 0xffff0000, RZ, 0xc0, !PT ;  /* 0xffff00001d0b7812 */ /* 0x000fe200078ec0ff */
[C---:B------:R-:W-:Y:S02]  /*e630*/  FMUL.FTZ R6, R9.reuse, R10 ;  /* 0x0000000a09067220 */ /* 0x040fe40000410000 */
[----:B------:R-:W-:Y:S02]  /*e640*/  FMUL.FTZ R5, R9, R15 ;  /* 0x0000000f09057220 */ /* 0x000fe40000410000 */
[-C--:B------:R-:W-:Y:S02]  /*e650*/  FMUL.FTZ R0, R13, R7.reuse ;  /* 0x000000070d007220 */ /* 0x080fe40000410000 */
[----:B------:R-:W-:Y:S01]  /*e660*/  FFMA.FTZ R14, R27, R7, -R3 ;  /* 0x000000071b0e7223 */ /* 0x000fe20000010803 */
[----:B------:R-:W-:Y:S01]  /*e670*/  LOP3.LUT R7, R28, 0xffff0000, RZ, 0xc0, !PT ;  /* 0xffff00001c077812 */ /* 0x000fe200078ec0ff */
[----:B------:R-:W-:-:S02]  /*e680*/  FFMA.FTZ R15, R21, R15, -R6 ;  /* 0x0000000f150f7223 */ /* 0x000fc40000010806 */
[----:B------:R-:W-:Y:S02]  /*e690*/  FFMA.FTZ R9, R21, R10, R5 ;  /* 0x0000000a15097223 */ /* 0x000fe40000010005 */
[----:B------:R-:W-:Y:S01]  /*e6a0*/  FFMA.FTZ R10, R27, R20, R0 ;  /* 0x000000141b0a7223 */ /* 0x000fe20000010000 */
[----:B------:R-:W-:Y:S01]  /*e6b0*/  F2FP.BF16.PACK_AB R13, R15, R19 ;  /* 0x000000130f0d723e */ /* 0x000fe200000010ff */
[C---:B------:R-:W-:Y:S01]  /*e6c0*/  FMUL.FTZ R6, R24.reuse, R8 ;  /* 0x0000000818067220 */ /* 0x040fe20000410000 */
[----:B------:R-:W-:Y:S01]  /*e6d0*/  F2FP.BF16.PACK_AB R9, R9, R17 ;  /* 0x000000110909723e */ /* 0x000fe200000010ff */
[C---:B------:R-:W-:Y:S02]  /*e6e0*/  FMUL.FTZ R3, R23.reuse, R12 ;  /* 0x0000000c17037220 */ /* 0x040fe40000410000 */
[----:B------:R-:W-:Y:S02]  /*e6f0*/  FMUL.FTZ R5, R24, R7 ;  /* 0x0000000718057220 */ /* 0x000fe40000410000 */
[----:B------:R-:W-:-:S02]  /*e700*/  FMUL.FTZ R0, R23, R11 ;  /* 0x0000000b17007220 */ /* 0x000fc40000410000 */
[C---:B------:R-:W-:Y:S02]  /*e710*/  FFMA.FTZ R6, R31.reuse, R7, -R6 ;  /* 0x000000071f067223 */ /* 0x040fe40000010806 */
[----:B------:R-:W-:Y:S02]  /*e720*/  FFMA.FTZ R3, R30, R11, -R3 ;  /* 0x0000000b1e037223 */ /* 0x000fe40000010803 */
[----:B------:R-:W-:Y:S01]  /*e730*/  FFMA.FTZ R5, R31, R8, R5 ;  /* 0x000000081f057223 */ /* 0x000fe20000010005 */
[----:B------:R-:W-:Y:S01]  /*e740*/  F2FP.BF16.PACK_AB R14, R6, R14 ;  /* 0x0000000e060e723e */ /* 0x000fe200000010ff */
[----:B------:R-:W-:Y:S01]  /*e750*/  FFMA.FTZ R0, R30, R12, R0 ;  /* 0x0000000c1e007223 */ /* 0x000fe20000010000 */
[----:B------:R-:W-:Y:S02]  /*e760*/  F2FP.BF16.PACK_AB R12, R33, R37 ;  /* 0x00000025210c723e */ /* 0x000fe400000010ff */
[----:B------:R-:W-:Y:S02]  /*e770*/  F2FP.BF16.PACK_AB R15, R3, R16 ;  /* 0x00000010030f723e */ /* 0x000fe400000010ff */
[----:B------:R-:W-:-:S02]  /*e780*/  F2FP.BF16.PACK_AB R8, R32, R35 ;  /* 0x000000232008723e */ /* 0x000fc400000010ff */
[----:B------:R-:W-:Y:S01]  /*e790*/  F2FP.BF16.PACK_AB R10, R5, R10 ;  /* 0x0000000a050a723e */ /* 0x000fe200000010ff */
[----:B------:R1:W-:Y:S01]  /*e7a0*/  STS.128 [R36+0x7100], R12 ;  /* 0x0071000c24007388 */ /* 0x0003e20000000c00 */
[----:B------:R-:W-:-:S05]  /*e7b0*/  F2FP.BF16.PACK_AB R11, R0, R18 ;  /* 0x00000012000b723e */ /* 0x000fca00000010ff */
[----:B------:R1:W-:Y:S02]  /*e7c0*/  STS.128 [R34+0x7100], R8 ;  /* 0x0071000822007388 */ /* 0x0003e40000000c00 */
.L_x_770:
[----:B------:R-:W-:Y:S05]  /*e7d0*/  BSYNC B2 ;  /* 0x0000000000027941 */ /* 0x000fea0003800000 */
.L_x_748:
[----:B-1----:R-:W-:Y:S01]  /*e7e0*/  SHF.R.S32.HI R7, RZ, 0x4, R82 ;  /* 0x00000004ff077819 */ /* 0x002fe20000011452 */
[----:B------:R-:W-:Y:S01]  /*e7f0*/  IMAD.SHL.U32 R6, R70, 0x40, RZ ;  /* 0x0000004046067824 */ /* 0x000fe200078e00ff */
[----:B------:R-:W-:-:S04]  /*e800*/  DEPBAR.LE SB0, 0x0 ;  /* 0x000080000000791a */ /* 0x000fc80000000000 */
[----:B------:R-:W-:Y:S01]  /*e810*/  LEA.HI R0, R82, R7, RZ, 0x1 ;  /* 0x0000000752007211 */ /* 0x000fe200078f08ff */
[----:B------:R-:W-:Y:S01]  /*e820*/  IMAD.SHL.U32 R3, R80, 0x40, RZ ;  /* 0x0000004050037824 */ /* 0x000fe200078e00ff */
[----:B------:R-:W-:Y:S01]  /*e830*/  LOP3.LUT P0, RZ, R70, 0x2, RZ, 0xc0, !PT ;  /* 0x0000000246ff7812 */ /* 0x000fe2000780c0ff */
[----:B------:R-:W-:Y:S01]  /*e840*/  IMAD.SHL.U32 R5, R81, 0x40, RZ ;  /* 0x0000004051057824 */ /* 0x000fe200078e00ff */
[----:B------:R-:W-:Y:S01]  /*e850*/  LOP3.LUT R0, R0, 0xfffffffe, RZ, 0xc0, !PT ;  /* 0xfffffffe00007812 */ /* 0x000fe200078ec0ff */
[----:B------:R-:W-:Y:S01]  /*e860*/  IMAD.SHL.U32 R8, R75, 0x8, RZ ;  /* 0x000000084b087824 */ /* 0x000fe200078e00ff */
        /* <DEDUP_REMOVED lines=9> */
[----:B------:R-:W-:Y:S01]  /*e900*/  UISETP.GE.AND UP0, UPT, UR13, 0x2, UPT ;  /* 0x000000020d00788c */ /* 0x000fe2000bf06270 */
[----:B------:R-:W-:Y:S01]  /*e910*/  SHF.R.U32.HI R0, RZ, 0x3, R0 ;  /* 0x00000003ff007819 */ /* 0x000fe20000011600 */
[----:B------:R-:W-:Y:S01]  /*e920*/  STL [R1+0x8], R118 ;  /* 0x0000087601007387 */ /* 0x000fe20000100800 */
[----:B------:R-:W-:-:S02]  /*e930*/  LOP3.LUT R8, R3, 0x8, R6, 0xf8, !PT ;  /* 0x0000000803087812 */ /* 0x000fc400078ef806 */
[----:B------:R-:W-:Y:S01]  /*e940*/  SHF.R.U32.HI R6, RZ, 0x3, R3 ;  /* 0x00000003ff067819 */ /* 0x000fe20000011603 */
[----:B------:R-:W-:Y:S01]  /*e950*/  IMAD R3, R245, 0x400, R117 ;  /* 0x00000400f5037824 */ /* 0x000fe200078e0275 */
[----:B------:R-:W-:Y:S02]  /*e960*/  LOP3.LUT R0, R5, R0, RZ, 0x3c, !PT ;  /* 0x0000000005007212 */ /* 0x000fe400078e3cff */
[----:B------:R-:W-:-:S03]  /*e970*/  LOP3.LUT R116, R8, R6, RZ, 0x3c, !PT ;  /* 0x0000000608747212 */ /* 0x000fc600078e3cff */
[----:B------:R-:W-:Y:S02]  /*e980*/  IMAD R0, R7, 0x200, R0 ;  /* 0x0000020007007824 */ /* 0x000fe400078e0200 */
[----:B------:R-:W-:Y:S02]  /*e990*/  IMAD.IADD R3, R116, 0x1, R3 ;  /* 0x0000000174037824 */ /* 0x000fe400078e0203 */
[----:B------:R-:W-:Y:S01]  /*e9a0*/  IMAD.SHL.U32 R119, R0, 0x2, RZ ;  /* 0x0000000200777824 */ /* 0x000fe200078e00ff */
[----:B------:R-:W-:Y:S01]  /*e9b0*/  BAR.SYNC.DEFER_BLOCKING 0x0 ;  /* 0x0000000000007b1d */ /* 0x000fe20000010000 */
[----:B------:R-:W-:Y:S02]  /*e9c0*/  IMAD.SHL.U32 R230, R3, 0x2, RZ ;  /* 0x0000000203e67824 */ /* 0x000fe400078e00ff */
[----:B------:R-:W-:Y:S01]  /*e9d0*/  IMAD.WIDE.U32 R6, R99, c[0x0][0x208], RZ ;  /* 0x0000820063067a25 */ /* 0x000fe200078e00ff */
[C---:B------:R-:W-:Y:S02]  /*e9e0*/  IADD3 R0, R119.reuse, 0x3900, RZ ;  /* 0x0000390077007810 */ /* 0x040fe40007ffe0ff */
[----:B------:R-:W-:Y:S01]  /*e9f0*/  IADD3 R234, R119, 0x3920, RZ ;  /* 0x0000392077ea7810 */ /* 0x000fe20007ffe0ff */
[----:B------:R-:W-:Y:S01]  /*ea00*/  IMAD R3, R97, c[0x0][0x218], RZ ;  /* 0x0000860061037a24 */ /* 0x000fe200078e02ff */
[----:B------:R-:W-:Y:S01]  /*ea10*/  @P0 IADD3 R234, R0, -0x20, RZ ;  /* 0xffffffe000ea0810 */ /* 0x000fe20007ffe0ff */
[----:B------:R-:W-:-:S02]  /*ea20*/  IMAD R0, R96, c[0x0][0x208], RZ ;  /* 0x0000820060007a24 */ /* 0x000fc400078e02ff */
[----:B------:R-:W-:Y:S01]  /*ea30*/  IMAD R3, R98, c[0x0][0x21c], R3 ;  /* 0x0000870062037a24 */ /* 0x000fe200078e0203 */
[C---:B------:R-:W-:Y:S01]  /*ea40*/  IADD3 R240, R234.reuse, 0x800, RZ ;  /* 0x00000800eaf07810 */ /* 0x040fe20007ffe0ff */
[----:B------:R-:W-:Y:S01]  /*ea50*/  IMAD R0, R99, c[0x0][0x20c], R0 ;  /* 0x0000830063007a24 */ /* 0x000fe200078e0200 */
[----:B------:R-:W-:Y:S01]  /*ea60*/  IADD3 R235, R234, 0x3000, RZ ;  /* 0x00003000eaeb7810 */ /* 0x000fe20007ffe0ff */
[----:B------:R-:W-:Y:S02]  /*ea70*/  IMAD R233, R2, 0x2, R230 ;  /* 0x0000000202e97824 */ /* 0x000fe400078e02e6 */
[----:B------:R-:W-:Y:S02]  /*ea80*/  IMAD.IADD R7, R7, 0x1, R0 ;  /* 0x0000000107077824 */ /* 0x000fe400078e0200 */
[----:B------:R-:W-:Y:S02]  /*ea90*/  IMAD R231, R4, 0x2, R230 ;  /* 0x0000000204e77824 */ /* 0x000fe400078e02e6 */
[----:B------:R-:W-:Y:S01]  /*eaa0*/  IMAD.WIDE.U32 R6, R98, c[0x0][0x218], R6 ;  /* 0x0000860062067a25 */ /* 0x000fe200078e0006 */
[----:B------:R-:W-:Y:S03]  /*eab0*/  LDSM.16.M88.4 R24, [R119+0x3900] ;  /* 0x003900007718783b */ /* 0x000fe60000000200 */
[----:B------:R-:W-:Y:S01]  /*eac0*/  IMAD R232, R2, 0x2, R231 ;  /* 0x0000000202e87824 */ /* 0x000fe200078e02e7 */
[----:B------:R-:W-:Y:S01]  /*ead0*/  IADD3 R0, P0, R6, UR26, RZ ;  /* 0x0000001a06007c10 */ /* 0x000fe2000ff1e0ff */
[----:B------:R-:W1:Y:S03]  /*eae0*/  LDSM.16.M88.4 R8, [R230+0x9100] ;  /* 0x00910000e608783b */ /* 0x000e660000000200 */
[----:B------:R-:W-:Y:S01]  /*eaf0*/  IADD3.X R6, R7, UR15, R3, P0, !PT ;  /* 0x0000000f07067c10 */ /* 0x000fe200087fe403 */
[----:B------:R-:W2:Y:S01]  /*eb00*/  LDSM.16.M88.4 R20, [R119+0x4100] ;  /* 0x004100007714783b */ /* 0x000ea20000000200 */
[----:B------:R-:W-:-:S03]  /*eb10*/  LEA R3, P0, R0, c[0x0][0x1f8], 0x1 ;  /* 0x00007e0000037a11 */ /* 0x000fc600078008ff */
[----:B------:R-:W3:Y:S01]  /*eb20*/  LDSM.16.M88.4 R16, [R119+0x4900] ;  /* 0x004900007710783b */ /* 0x000ee20000000200 */
[----:B------:R-:W-:Y:S02]  /*eb30*/  LEA.HI.X R0, R0, c[0x0][0x1fc], R6, 0x1, P0 ;  /* 0x00007f0000007a11 */ /* 0x000fe400000f0c06 */
[----:B------:R-:W-:Y:S01]  /*eb40*/  ISETP.GE.AND P0, PT, R71, c[0x0][0x1d4], PT ;  /* 0x0000750047007a0c */ /* 0x000fe20003f06270 */
[----:B------:R-:W-:Y:S03]  /*eb50*/  LDSM.16.M88.4 R28, [R119+0x5100] ;  /* 0x00510000771c783b */ /* 0x000fe60000000200 */
[C---:B------:R-:W-:Y:S01]  /*eb60*/  ISETP.LT.OR P4, PT, R69.reuse, 0x1, P0 ;  /* 0x000000014500780c */ /* 0x040fe20000781670 */
[----:B------:R-:W-:Y:S01]  /*eb70*/  LDSM.16.M88.4 R32, [R119+0x5900] ;  /* 0x005900007720783b */ /* 0x000fe20000000200 */
[----:B------:R-:W-:-:S03]  /*eb80*/  ISETP.LT.OR P3, PT, R69, 0x21, P0 ;  /* 0x000000214500780c */ /* 0x000fc60000761670 */
[----:B------:R-:W-:Y:S04]  /*eb90*/  LDSM.16.M88.4 R36, [R119+0x6100] ;  /* 0x006100007724783b */ /* 0x000fe80000000200 */
[----:B------:R-:W-:Y:S04]  /*eba0*/  LDSM.16.M88.4 R40, [R119+0x6900] ;  /* 0x006900007728783b */ /* 0x000fe80000000200 */
[----:B------:R-:W-:Y:S04]  /*ebb0*/  LDSM.16.M88.4 R12, [R230+0x7100] ;  /* 0x00710000e60c783b */ /* 0x000fe80000000200 */
[----:B------:R-:W-:Y:S04]  /*ebc0*/  SHFL.IDX PT, R5, R3, RZ, 0x181f ;  /* 0x00181fff03057589 */ /* 0x000fe800000e0000 */
[----:B------:R-:W4:Y:S01]  /*ebd0*/  SHFL.IDX PT, R6, R3, 0x1, 0x181f ;  /* 0x00381f0003067f89 */ /* 0x000f2200000e0000 */
[C---:B-1----:R-:W-:Y:S03]  /*ebe0*/  HMMA.16816.F32.BF16 R52, R8.reuse, R24, RZ ;  /* 0x000000180834723c */ /* 0x042fe600000418ff */
[----:B------:R-:W1:Y:S04]  /*ebf0*/  SHFL.IDX PT, R7, R0, 0x1, 0x181f ;  /* 0x00381f0000077f89 */ /* 0x000e6800000e0000 */
[----:B------:R-:W-:Y:S01]  /*ec00*/  LDSM.16.M88.4 R80, [R234] ;  /* 0x00000000ea50783b */ /* 0x000fe20000000200 */
[C---:B--2---:R-:W-:Y:S03]  /*ec10*/  HMMA.16816.F32.BF16 R56, R8.reuse, R20, RZ ;  /* 0x000000140838723c */ /* 0x044fe600000418ff */
[----:B------:R-:W-:Y:S04]  /*ec20*/  LDSM.16.M88.4 R76, [R234+0x800] ;  /* 0x00080000ea4c783b */ /* 0x000fe80000000200 */
[----:B------:R-:W-:Y:S01]  /*ec30*/  LDSM.16.M88.4 R48, [R234+0x1000] ;  /* 0x00100000ea30783b */ /* 0x000fe20000000200 */
[----:B---3--:R-:W-:Y:S03]  /*ec40*/  HMMA.16816.F32.BF16 R60, R8, R16, RZ ;  /* 0x00000010083c723c */ /* 0x008fe600000418ff */
[----:B------:R-:W-:Y:S01]  /*ec50*/  LDSM.16.M88.4 R44, [R234+0x1800] ;  /* 0x00180000ea2c783b */ /* 0x000fe20000000200 */
[----:B----4-:R-:W-:-:S04]  /*ec60*/  IADD3 R6, P1, R6, R242, RZ ;  /* 0x000000f206067210 */ /* 0x010fc80007f3e0ff */
[----:B------:R-:W-:Y:S01]  /*ec70*/  HMMA.16816.F32.BF16 R64, R8, R28, RZ ;  /* 0x0000001c0840723c */ /* 0x000fe200000418ff */
[----:B-1----:R-:W-:-:S07]  /*ec80*/  IMAD.X R7, R7, 0x1, R241, P1 ;  /* 0x0000000107077824 */ /* 0x002fce00008e06f1 */
        /* <DEDUP_REMOVED lines=10> */
[----:B------:R-:W-:Y:S04]  /*ed30*/  SHFL.IDX PT, R9, R0, RZ, 0x181f ;  /* 0x00181fff00097589 */ /* 0x000fe800000e0000 */
[----:B------:R-:W1:Y:S03]  /*ed40*/  SHFL.IDX PT, R8, R3, 0x2, 0x181f ;  /* 0x00581f0003087f89 */ /* 0x000e6600000e0000 */
[C---:B------:R-:W-:Y:S01]  /*ed50*/  HMMA.16816.F32.BF16 R188, R12.reuse, R24, RZ ;  /* 0x000000180cbc723c */ /* 0x040fe200000418ff */
[----:B------:R-:W2:Y:S07]  /*ed60*/  SHFL.IDX PT, R10, R0, 0x2, 0x181f ;  /* 0x00581f00000a7f89 */ /* 0x000eae00000e0000 */
[C---:B------:R-:W-:Y:S01]  /*ed70*/  HMMA.16816.F32.BF16 R176, R12.reuse, R26, RZ ;  /* 0x0000001a0cb0723c */ /* 0x040fe200000418ff */
[----:B------:R-:W-:Y:S07]  /*ed80*/  LDSM.16.M88.4 R24, [R234+0x3000] ;  /* 0x00300000ea18783b */ /* 0x000fee0000000200 */
[C---:B------:R-:W-:Y:S07]  /*ed90*/  HMMA.16816.F32.BF16 R192, R12.reuse, R20, RZ ;  /* 0x000000140cc0723c */ /* 0x040fee00000418ff */
[-C--:B-1----:R-:W-:Y:S01]  /*eda0*/  IADD3 R20, P1, R8, R242.reuse, RZ ;  /* 0x000000f208147210 */ /* 0x082fe20007f3e0ff */
[C---:B------:R-:W-:Y:S01]  /*edb0*/  HMMA.16816.F32.BF16 R172, R12.reuse, R22, RZ ;  /* 0x000000160cac723c */ /* 0x040fe200000418ff */
[----:B------:R-:W-:Y:S03]  /*edc0*/  SHFL.IDX PT, R22, R3, 0x5, 0x181f ;  /* 0x00b81f0003167f89 */ /* 0x000fe600000e0000 */
[--C-:B--2---:R-:W-:Y:S01]  /*edd0*/  IMAD.X R21, R10, 0x1, R241.reuse, P1 ;  /* 0x000000010a157824 */ /* 0x104fe200008e06f1 */
[----:B------:R-:W-:Y:S03]  /*ede0*/  SHFL.IDX PT, R23, R0, 0x5, 0x181f ;  /* 0x00b81f0000177f89 */ /* 0x000fe600000e0000 */
[C---:B------:R-:W-:Y:S08]  /*edf0*/  HMMA.16816.F32.BF16 R148, R12.reuse, R16, RZ ;  /* 0x000000100c94723c */ /* 0x040ff000000418ff */
        /* <DEDUP_REMOVED lines=8> */
[C---:B------:R-:W-:Y:S01]  /*ee80*/  HMMA.16816.F32.BF16 R136, R12.reuse, R36, RZ ;  /* 0x000000240c88723c */ /* 0x040fe200000418ff */
[----:B------:R-:W-:Y:S04]  /*ee90*/  SHFL.IDX PT, R36, R3, 0x4, 0x181f ;  /* 0x00981f0003247f89 */ /* 0x000fe800000e0000 */
[----:B------:R-:W-:Y:S03]  /*eea0*/  SHFL.IDX PT, R37, R0, 0x4, 0x181f ;  /* 0x00981f0000257f89 */ /* 0x000fe600000e0000 */
[C---:B------:R-:W-:Y:S08]  /*eeb0*/  HMMA.16816.F32.BF16 R184, R12.reuse, R38, RZ ;  /* 0x000000260cb8723c */ /* 0x040ff000000418ff */
[C---:B------:R-:W-:Y:S08]  /*eec0*/  HMMA.16816.F32.BF16 R120, R12.reuse, R40, RZ ;  /* 0x000000280c78723c */ /* 0x040ff000000418ff */
[----:B------:R-:W-:Y:S01]  /*eed0*/  HMMA.16816.F32.BF16 R112, R12, R42, RZ ;  /* 0x0000002a0c70723c */ /* 0x000fe200000418ff */
[----:B------:R-:W2:Y:S04]  /*eee0*/  SHFL.IDX PT, R14, R3, 0x3, 0x181f ;  /* 0x00781f00030e7f89 */ /* 0x000ea800000e0000 */
[----:B------:R-:W3:Y:S02]  /*eef0*/  SHFL.IDX PT, R15, R0, 0x3, 0x181f ;  /* 0x00781f00000f7f89 */ /* 0x000ee400000e0000 */
[----:B------:R-:W-:Y:S01]  /*ef00*/  IADD3 R12, P2, R5, R242, RZ ;  /* 0x000000f2050c7210 */ /* 0x000fe20007f5e0ff */
[C---:B-1----:R-:W-:Y:S01]  /*ef10*/  HMMA.16816.F32.BF16 R40, R16.reuse, R24, R72 ;  /* 0x000000181028723c */ /* 0x042fe20000041848 */
[----:B------:R-:W1:Y:S03]  /*ef20*/  SHFL.IDX PT, R3, R3, 0x6, 0x181f ;  /* 0x00d81f0003037f89 */ /* 0x000e6600000e0000 */
[----:B------:R-:W-:Y:S01]  /*ef30*/  IMAD.X R13, R9, 0x1, R241, P2 ;  /* 0x00000001090d7824 */ /* 0x000fe200010e06f1 */
[C---:B------:R-:W-:Y:S01]  /*ef40*/  ISETP.LT.OR P2, PT, R69.reuse, 0x11, P0 ;  /* 0x000000114500780c */ /* 0x040fe20000741670 */
[----:B------:R-:W-:Y:S02]  /*ef50*/  LDSM.16.M88.4 R8, [R233+0x7100] ;  /* 0x00710000e908783b */ /* 0x000fe40000000200 */
[----:B------:R-:W-:Y:S02]  /*ef60*/  HMMA.16816.F32.BF16 R108, R16, R80, R52 ;  /* 0x00000050106c723c */ /* 0x000fe40000041834 */
[----:B------:R-:W-:Y:S01]  /*ef70*/  @!PT LDS RZ, [RZ] ;  /* 0x00000000fffff984 */ /* 0x000fe20000000800 */
[----:B------:R-:W-:Y:S01]  /*ef80*/  @!PT LDS RZ, [RZ] ;  /* 0x00000000fffff984 */ /* 0x000fe20000000800 */
[----:B------:R-:W-:Y:S01]  /*ef90*/  @!PT LDS RZ, [RZ] ;  /* 0x00000000fffff984 */ /* 0x000fe20000000800 */
[----:B------:R4:W-:Y:S01]  /*efa0*/  LDGSTS.E.BYPASS.LTC128B.128 [R118+0x100], [R12.64], !P4 ;  /* 0x001000000c767fae */ /* 0x0009e2000e101d56 */
[----:B------:R-:W-:-:S03]  /*efb0*/  ISETP.LT.OR P4, PT, R69, 0x41, P0 ;  /* 0x000000414500780c */ /* 0x000fc60000781670 */
[----:B------:R5:W1:Y:S02]  /*efc0*/  SHFL.IDX PT, R5, R0, 0x6, 0x181f ;  /* 0x00d81f0000057f89 */ /* 0x000a6400000e0000 */
[----:B------:R-:W-:Y:S01]  /*efd0*/  HMMA.16816.F32.BF16 R104, R16, R76, R56 ;  /* 0x0000004c1068723c */ /* 0x000fe20000041838 */
[----:B--2---:R-:W-:Y:S01]  /*efe0*/  IADD3 R14, P1, R14, R242, RZ ;  /* 0x000000f20e0e7210 */ /* 0x004fe20007f3e0ff */
[----:B------:R2:W-:Y:S01]  /*eff0*/  LDGSTS.E.BYPASS.LTC128B.128 [R118+0x900], [R6.64], !P2 ;  /* 0x0090000006767fae */ /* 0x0005e2000d101d56 */
[----:B------:R-:W-:-:S03]  /*f000*/  ISETP.LT.OR P2, PT, R69, 0x31, P0 ;  /* 0x000000314500780c */ /* 0x000fc60000741670 */
[----:B---3--:R-:W-:Y:S01]  /*f010*/  IMAD.X R15, R15, 0x1, R241, P1 ;  /* 0x000000010f0f7824 */ /* 0x008fe200008e06f1 */
[----:B------:R3:W-:Y:S01]  /*f020*/  LDGSTS.E.BYPASS.LTC128B.128 [R118+0x1100], [R20.64], !P3 ;  /* 0x0110000014767fae */ /* 0x0007e2000d901d56 */
[----:B------:R-:W-:Y:S01]  /*f030*/  ISETP.LT.OR P3, PT, R69, 0x51, P0 ;  /* 0x000000514500780c */ /* 0x000fe20000761670 */
[C---:B------:R-:W-:Y:S07]  /*f040*/  HMMA.16816.F32.BF16 R100, R16.reuse, R48, R60 ;  /* 0x000000301064723c */ /* 0x040fee000004183c */
[----:B------:R1:W-:Y:S01]  /*f050*/  LDGSTS.E.BYPASS.LTC128B.128 [R118+0x1900], [R14.64], !P2 ;  /* 0x019000000e767fae */ /* 0x0003e2000d101d56 */
[----:B------:R-:W-:Y:S01]  /*f060*/  LOP3.LUT P2, RZ, R70, 0x4, RZ, 0xc0, !PT ;  /* 0x0000000446ff7812 */ /* 0x000fe2000784c0ff */
[----:B------:R-:W-:Y:S01]  /*f070*/  HMMA.16816.F32.BF16 R96, R16, R44, R64 ;  /* 0x0000002c1060723c */ /* 0x000fe20000041840 */
[----:B-----5:R-:W-:-:S05]  /*f080*/  IMAD.MOV.U32 R0, RZ, RZ, 0x40 ;  /* 0x00000040ff007424 */ /* 0x020fca00078e00ff */
[----:B------:R-:W-:Y:S02]  /*f090*/  SEL R0, R0, 0xffffffc0, !P2 ;  /* 0xffffffc000007807 */ /* 0x000fe40005000000 */
[C---:B------:R-:W-:Y:S01]  /*f0a0*/  HMMA.16816.F32.BF16 R224, R16.reuse, R78, R124 ;  /* 0x0000004e10e0723c */ /* 0x040fe2000004187c */
[-C--:B--2---:R-:W-:Y:S02]  /*f0b0*/  IADD3 R6, P1, R36, R242.reuse, RZ ;  /* 0x000000f224067210 */ /* 0x084fe40007f3e0ff */
[----:B------:R-:W-:Y:S02]  /*f0c0*/  IMAD.IADD R229, R119, 0x1, R0 ;  /* 0x0000000177e57824 */ /* 0x000fe400078e0200 */
[----:B------:R-:W-:Y:S01]  /*f0d0*/  IMAD.IADD R228, R0, 0x1, R234 ;  /* 0x0000000100e47824 */ /* 0x000fe200078e02ea */
[----:B------:R-:W-:Y:S01]  /*f0e0*/  LOP3.LUT R0, R116, R117, RZ, 0xfc, !PT ;  /* 0x0000007574007212 */ /* 0x000fe200078efcff */
[--C-:B------:R-:W-:Y:S01]  /*f0f0*/  IMAD.X R7, R37, 0x1, R241.reuse, P1 ;  /* 0x0000000125077824 */ /* 0x100fe200008e06f1 */
[----:B----4-:R-:W-:Y:S01]  /*f100*/  IADD3 R12, P1, R22, R242, RZ ;  /* 0x000000f2160c7210 */ /* 0x010fe20007f3e0ff */
[----:B------:R-:W-:Y:S03]  /*f110*/  HMMA.16816.F32.BF16 R36, R16, R82, R84 ;  /* 0x000000521024723c */ /* 0x000fe60000041854 */
[----:B------:R1:W-:Y:S01]  /*f120*/  LDGSTS.E.BYPASS.LTC128B.128 [R118+0x2100], [R6.64], !P4 ;  /* 0x0210000006767fae */ /* 0x0003e2000e101d56 */
[----:B------:R-:W-:Y:S01]  /*f130*/  IMAD.X R13, R23, 0x1, R241, P1 ;  /* 0x00000001170d7824 */ /* 0x000fe200008e06f1 */
[----:B------:R-:W-:-:S03]  /*f140*/  ISETP.LT.OR P1, PT, R69, 0x61, P0 ;  /* 0x000000614500780c */ /* 0x000fc60000721670 */
[C---:B------:R-:W-:Y:S01]  /*f150*/  HMMA.16816.F32.BF16 R88, R16.reuse, R32, R88 ;  /* 0x000000201058723c */ /* 0x040fe20000041858 */
[----:B------:R2:W-:Y:S07]  /*f160*/  LDGSTS.E.BYPASS.LTC128B.128 [R118+0x2900], [R12.64], !P3 ;  /* 0x029000000c767fae */ /* 0x0005ee000d901d56 */
[C---:B------:R-:W-:Y:S08]  /*f170*/  HMMA.16816.F32.BF16 R92, R16.reuse, R28, R92 ;  /* 0x0000001c105c723c */ /* 0x040ff0000004185c */
[----:B------:R-:W-:Y:S01]  /*f180*/  HMMA.16816.F32.BF16 R124, R16, R50, R128 ;  /* 0x00000032107c723c */ /* 0x000fe20000041880 */
[----:B-1----:R-:W-:-:S07]  /*f190*/  IADD3 R6, P0, R3, R242, RZ ;  /* 0x000000f203067210 */ /* 0x002fce0007f1e0ff */
[----:B------:R-:W-:Y:S01]  /*f1a0*/  HMMA.16816.F32.BF16 R208, R16, R46, R132 ;  /* 0x0000002e10d0723c */ /* 0x000fe20000041884 */
[----:B------:R-:W-:Y:S01]  /*f1b0*/  IMAD.X R7, R5, 0x1, R241, P0 ;  /* 0x0000000105077824 */ /* 0x000fe200000e06f1 */
[----:B------:R-:W-:-:S04]  /*f1c0*/  PLOP3.LUT P0, PT, PT, PT, UP0, 0x80, 0x0 ;  /* 0x000000000000781c */ /* 0x000fc80003f0f008 */
[----:B------:R1:W-:Y:S02]  /*f1d0*/  LDGSTS.E.BYPASS.LTC128B.128 [R118+0x3100], [R6.64], !P1 ;  /* 0x0310000006767fae */ /* 0x0003e4000c901d56 */
[C---:B------:R-:W-:Y:S02]  /*f1e0*/  HMMA.16816.F32.BF16 R204, R16.reuse, R34, R152 ;  /* 0x0000002210cc723c */ /* 0x040fe40000041898 */
[----:B---3--:R-:W-:Y:S04]  /*f1f0*/  LDSM.16.M88.4 R20, [R231+0x9100] ;  /* 0x00910000e714783b */ /* 0x008fe80000000200 */
[----:B------:R-:W-:Y:S02]  /*f200*/  LDSM.16.M88.4 R72, [R229+0x3900] ;  /* 0x00390000e548783b */ /* 0x000fe40000000200 */
[C---:B------:R-:W-:Y:S02]  /*f210*/  HMMA.16816.F32.BF16 R200, R16.reuse, R30, R156 ;  /* 0x0000001e10c8723c */ /* 0x040fe4000004189c */
[----:B------:R-:W3:Y:S04]  /*f220*/  LDSM.16.M88.4 R84, [R229+0x6900] ;  /* 0x00690000e554783b */ /* 0x000ee80000000200 */
[----:B------:R-:W4:Y:S02]  /*f230*/  LDSM.16.M88.4 R64, [R229+0x4900] ;  /* 0x00490000e540783b */ /* 0x000f240000000200 */
[----:B------:R-:W-:Y:S02]  /*f240*/  HMMA.16816.F32.BF16 R180, R16, R26, R180 ;  /* 0x0000001a10b4723c */ /* 0x000fe400000418b4 */
[----:B------:R-:W5:Y:S04]  /*f250*/  LDSM.16.M88.4 R60, [R229+0x5100] ;  /* 0x00510000e53c783b */ /* 0x000f680000000200 */
[----:B------:R-:W1:Y:S02]  /*f260*/  LDSM.16.M88.4 R56, [R229+0x5900] ;  /* 0x00590000e538783b */ /* 0x000e640000000200 */
[C---:B------:R-:W-:Y:S02]  /*f270*/  HMMA.16816.F32.BF16 R188, R8.reuse, R80, R188 ;  /* 0x0000005008bc723c */ /* 0x040fe400000418bc */
[----:B------:R-:W1:Y:S04]  /*f280*/  LDSM.16.M88.4 R52, [R229+0x6100] ;  /* 0x00610000e534783b */ /* 0x000e680000000200 */
[----:B------:R-:W1:Y:S02]  /*f290*/  LDSM.16.M88.4 R68, [R229+0x4100] ;  /* 0x00410000e544783b */ /* 0x000e640000000200 */
[C---:B------:R-:W-:Y:S02]  /*f2a0*/  HMMA.16816.F32.BF16 R192, R8.reuse, R76, R192 ;  /* 0x0000004c08c0723c */ /* 0x040fe400000418c0 */
[----:B------:R-:W1:Y:S04]  /*f2b0*/  LDSM.16.M88.4 R16, [R231+0x7100] ;  /* 0x00710000e710783b */ /* 0x000e680000000200 */
[----:B--2---:R-:W-:Y:S02]  /*f2c0*/  LDSM.16.M88.4 R12, [R232+0x7100] ;  /* 0x00710000e80c783b */ /* 0x004fe40000000200 */
[C---:B------:R-:W-:Y:S02]  /*f2d0*/  HMMA.16816.F32.BF16 R196, R8.reuse, R48, R148 ;  /* 0x0000003008c4723c */ /* 0x040fe40000041894 */
[----:B------:R-:W0:Y:S06]  /*f2e0*/  LDGDEPBAR ;  /* 0x00000000000079af */ /* 0x000e2c0000000000 */
[C---:B------:R-:W-:Y:S08]  /*f2f0*/  HMMA.16816.F32.BF16 R80, R8.reuse, R82, R176 ;  /* 0x000000520850723c */ /* 0x040ff000000418b0 */
[C---:B------:R-:W-:Y:S08]  /*f300*/  HMMA.16816.F32.BF16 R76, R8.reuse, R78, R172 ;  /* 0x0000004e084c723c */ /* 0x040ff000000418ac */
[C---:B------:R-:W-:Y:S08]  /*f310*/  HMMA.16816.F32.BF16 R212, R8.reuse, R44, R144 ;  /* 0x0000002c08d4723c */ /* 0x040ff00000041890 */
[C---:B------:R-:W-:Y:S01]  /*f320*/  HMMA.16816.F32.BF16 R148, R8.reuse, R50, R164 ;  /* 0x000000320894723c */ /* 0x040fe200000418a4 */
[----:B------:R-:W-:Y:S07]  /*f330*/  LDSM.16.M88.4 R48, [R228] ;  /* 0x00000000e430783b */ /* 0x000fee0000000200 */
[C---:B------:R-:W-:Y:S01]  /*f340*/  HMMA.16816.F32.BF16 R156, R8.reuse, R46, R160 ;  /* 0x0000002e089c723c */ /* 0x040fe200000418a0 */
[----:B------:R-:W-:Y:S07]  /*f350*/  LDSM.16.M88.4 R44, [R228+0x800] ;  /* 0x00080000e42c783b */ /* 0x000fee0000000200 */
        /* <DEDUP_REMOVED lines=9> */
[----:B------:R-:W2:Y:S03]  /*f3f0*/  LDSM.16.M88.4 R24, [R228+0x3000] ;  /* 0x00300000e418783b */ /* 0x000ea60000000200 */
[C---:B---3--:R-:W-:Y:S01]  /*f400*/  HMMA.16816.F32.BF16 R136, R20.reuse, R84, R40 ;  /* 0x000000541488723c */ /* 0x048fe20000041828 */
[----:B------:R-:W3:Y:S07]  /*f410*/  LDSM.16.M88.4 R40, [R228+0x1000] ;  /* 0x00100000e428783b */ /* 0x000eee0000000200 */
[----:B------:R-:W-:Y:S01]  /*f420*/  HMMA.16816.F32.BF16 R132, R20, R74, R36 ;  /* 0x0000004a1484723c */ /* 0x000fe20000041824 */
[----:B------:R-:W2:Y:S01]  /*f430*/  LDSM.16.M88.4 R36, [R228+0x1800] ;  /* 0x00180000e424783b */ /* 0x000ea20000000200 */
[----:B------:R-:W-:-:S06]  /*f440*/  DEPBAR.LE SB0, 0x0 ;  /* 0x000080000000791a */ /* 0x000fcc0000000000 */
[C---:B----4-:R-:W-:Y:S08]  /*f450*/  HMMA.16816.F32.BF16 R160, R20.reuse, R64, R100 ;  /* 0x0000004014a0723c */ /* 0x050ff00000041864 */
[C---:B-----5:R-:W-:Y:S08]  /*f460*/  HMMA.16816.F32.BF16 R152, R20.reuse, R60, R96 ;  /* 0x0000003c1498723c */ /* 0x060ff00000041860 */
[C---:B-1----:R-:W-:Y:S08]  /*f470*/  HMMA.16816.F32.BF16 R144, R20.reuse, R56, R88 ;  /* 0x000000381490723c */ /* 0x042ff00000041858 */
        /* <DEDUP_REMOVED lines=21> */
[C---:B------:R-:W-:Y:S07]  /*f5d0*/  HMMA.16816.F32.BF16 R20, R16.reuse, R84, R236 ;  /* 0x000000541014723c */ /* 0x040fee00000418ec */
[C---:B------:R-:W-:Y:S01]  /*f5e0*/  IADD3 R239, R234.reuse, 0x1000, RZ ;  /* 0x00001000eaef7810 */ /* 0x040fe20007ffe0ff */
[----:B------:R-:W-:Y:S01]  /*f5f0*/  HMMA.16816.F32.BF16 R16, R16, R86, R176 ;  /* 0x000000561010723c */ /* 0x000fe200000418b0 */
[----:B------:R-:W-:-:S02]  /*f600*/  IADD3 R238, R234, 0x1800, RZ ;  /* 0x00001800eaee7810 */ /* 0x000fc40007ffe0ff */
[C---:B------:R-:W-:Y:S02]  /*f610*/  IADD3 R237, R234.reuse, 0x2000, RZ ;  /* 0x00002000eaed7810 */ /* 0x040fe40007ffe0ff */
[----:B------:R-:W-:-:S03]  /*f620*/  IADD3 R236, R234, 0x2800, RZ ;  /* 0x00002800eaec7810 */ /* 0x000fc60007ffe0ff */
[C---:B--2---:R-:W-:Y:S08]  /*f630*/  HMMA.16816.F32.BF16 R136, R8.reuse, R24, R136 ;  /* 0x000000180888723c */ /* 0x044ff00000041888 */
[----:B------:R-:W-:Y:S08]  /*f640*/  HMMA.16816.F32.BF16 R104, R8, R26, R104 ;  /* 0x0000001a0868723c */ /* 0x000ff00000041868 */
[----:B------:R-:W-:Y:S08]  /*f650*/  HMMA.16816.F32.BF16 R20, R12, R24, R20 ;  /* 0x000000180c14723c */ /* 0x000ff00000041814 */
[C---:B------:R-:W-:Y:S08]  /*f660*/  HMMA.16816.F32.BF16 R172, R8.reuse, R48, R172 ;  /* 0x0000003008ac723c */ /* 0x040ff000000418ac */
[C---:B------:R-:W-:Y:S08]  /*f670*/  HMMA.16816.F32.BF16 R132, R8.reuse, R50, R132 ;  /* 0x000000320884723c */ /* 0x040ff00000041884 */
[C---:B------:R-:W-:Y:S08]  /*f680*/  HMMA.16816.F32.BF16 R164, R8.reuse, R44, R164 ;  /* 0x0000002c08a4723c */ /* 0x040ff000000418a4 */
[C---:B------:R-:W-:Y:S08]  /*f690*/  HMMA.16816.F32.BF16 R128, R8.reuse, R46, R128 ;  /* 0x0000002e0880723c */ /* 0x040ff00000041880 */
[C---:B---3--:R-:W-:Y:S08]  /*f6a0*/  HMMA.16816.F32.BF16 R160, R8.reuse, R40, R160 ;  /* 0x0000002808a0723c */ /* 0x048ff000000418a0 */
        /* <DEDUP_REMOVED lines=87> */
.L_x_783:
        /* <DEDUP_REMOVED lines=8> */
[----:B------:R-:W-:Y:S01]  /*fca0*/  STL [R1+0x40], R119 ;  /* 0x0000407701007387 */ /* 0x000fe20000100800 */
[----:B------:R-:W-:Y:S01]  /*fcb0*/  LOP3.LUT R6, R6, 0xfffffffc, RZ, 0xc0, !PT ;  /* 0xfffffffc06067812 */ /* 0x000fe200078ec0ff */
[----:B------:R-:W-:Y:S01]  /*fcc0*/  FMUL.FTZ R39, R55, c[0x0][0x320] ;  /* 0x0000c80037277a20 */ /* 0x000fe20000410000 */
[----:B------:R-:W-:Y:S01]  /*fcd0*/  PLOP3.LUT P0, PT, PT, PT, UP2, 0x80, 0x0 ;  /* 0x000000000000781c */ /* 0x000fe20003f0f028 */
[----:B------:R-:W-:Y:S01]  /*fce0*/  FMUL.FTZ R10, R175, c[0x0][0x320] ;  /* 0x0000c800af0a7a20 */ /* 0x000fe20000410000 */
[----:B------:R-:W-:Y:S01]  /*fcf0*/  ULDC.64 UR4, c[0x0][0x2c8] ;  /* 0x0000b20000047ab9 */ /* 0x000fe20000000a00 */
[----:B------:R-:W-:Y:S01]  /*fd00*/  FMUL.FTZ R37, R54, c[0x0][0x320] ;  /* 0x0000c80036257a20 */ /* 0x000fe20000410000 */
[----:B------:R-:W0:Y:S01]  /*fd10*/  LDGDEPBAR ;  /* 0x00000000000079af */ /* 0x000e220000000000 */
[----:B------:R-:W-:-:S02]  /*fd20*/  FMUL.FTZ R38, R22, c[0x0][0x320] ;  /* 0x0000c80016267a20 */ /* 0x000fc40000410000 */
[----:B------:R-:W-:Y:S02]  /*fd30*/  FMUL.FTZ R42, R23, c[0x0][0x320] ;  /* 0x0000c800172a7a20 */ /* 0x000fe40000410000 */
[----:B-1----:R-:W-:Y:S02]  /*fd40*/  FMUL.FTZ R3, R92, c[0x0][0x320] ;  /* 0x0000c8005c037a20 */ /* 0x002fe40000410000 */
[----:B------:R-:W-:Y:S02]  /*fd50*/  FMUL.FTZ R23, R71, c[0x0][0x320] ;  /* 0x0000c80047177a20 */ /* 0x000fe40000410000 */
[----:B------:R1:W-:Y:S01]  /*fd60*/  MUFU.TANH R182, R3 ;  /* 0x0000000300b67308 */ /* 0x0003e20000002400 */
[----:B------:R-:W-:Y:S02]  /*fd70*/  FMUL.FTZ R36, R59, c[0x0][0x320] ;  /* 0x0000c8003b247a20 */ /* 0x000fe40000410000 */
[----:B------:R-:W-:Y:S02]  /*fd80*/  FMUL.FTZ R26, R26, c[0x0][0x320] ;  /* 0x0000c8001a1a7a20 */ /* 0x000fe40000410000 */
[----:B------:R-:W-:-:S02]  /*fd90*/  FMUL.FTZ R27, R27, c[0x0][0x320] ;  /* 0x0000c8001b1b7a20 */ /* 0x000fc40000410000 */
[----:B------:R-:W-:-:S04]  /*fda0*/  IMAD.SHL.U32 R224, R0, 0x2, RZ ;  /* 0x0000000200e07824 */ /* 0x000fc800078e00ff */
[--C-:B------:R-:W-:Y:S02]  /*fdb0*/  IMAD R225, R4, 0x2, R224.reuse ;  /* 0x0000000204e17824 */ /* 0x100fe400078e02e0 */
[C---:B------:R-:W-:Y:S02]  /*fdc0*/  IMAD R227, R2.reuse, 0x2, R224 ;  /* 0x0000000202e37824 */ /* 0x040fe400078e02e0 */
[----:B------:R-:W-:Y:S02]  /*fdd0*/  IMAD R226, R2, 0x2, R225 ;  /* 0x0000000202e27824 */ /* 0x000fe400078e02e1 */
[----:B-1----:R-:W-:-:S04]  /*fde0*/  FMUL.FTZ R3, R93, c[0x0][0x320] ;  /* 0x0000c8005d037a20 */ /* 0x002fc80000410000 */
        /* <DEDUP_REMOVED lines=40> */
[----:B------:R1:W-:Y:S08]  /*10070*/  MUFU.TANH R24, R10 ;  /* 0x0000000a00187308 */ /* 0x0003f00000002400 */
[----:B------:R2:W-:Y:S01]  /*10080*/  MUFU.TANH R85, R3 ;  /* 0x0000000300557308 */ /* 0x0005e20000002400 */
[----:B-1----:R-:W-:-:S07]  /*10090*/  FMUL.FTZ R10, R90, c[0x0][0x320] ;  /* 0x0000c8005a0a7a20 */ /* 0x002fce0000410000 */
[----:B------:R1:W-:Y:S01]  /*100a0*/  MUFU.TANH R19, R10 ;  /* 0x0000000a00137308 */ /* 0x0003e20000002400 */
[----:B--2---:R-:W-:-:S07]  /*100b0*/  FMUL.FTZ R3, R25, c[0x0][0x320] ;  /* 0x0000c80019037a20 */ /* 0x004fce0000410000 */
[----:B------:R2:W-:Y:S01]  /*100c0*/  MUFU.TANH R84, R3 ;  /* 0x0000000300547308 */ /* 0x0005e20000002400 */
[----:B-1----:R-:W-:-:S07]  /*100d0*/  FMUL.FTZ R10, R129, c[0x0][0x320] ;  /* 0x0000c800810a7a20 */ /* 0x002fce0000410000 */
[----:B------:R-:W-:Y:S01]  /*100e0*/  MUFU.TANH R10, R10 ;  /* 0x0000000a000a7308 */ /* 0x000fe20000002400 */
[----:B--2---:R-:W-:-:S07]  /*100f0*/  FMUL.FTZ R3, R100, c[0x0][0x320] ;  /* 0x0000c80064037a20 */ /* 0x004fce0000410000 */
[----:B------:R1:W2:Y:S02]  /*10100*/  MUFU.TANH R20, R3 ;  /* 0x0000000300147308 */ /* 0x0002a40000002400 */
[----:B-1----:R-:W-:-:S06]  /*10110*/  FMUL.FTZ R3, R101, c[0x0][0x320] ;  /* 0x0000c80065037a20 */ /* 0x002fcc0000410000 */
[----:B------:R1:W3:Y:S02]  /*10120*/  MUFU.TANH R29, R3 ;  /* 0x00000003001d7308 */ /* 0x0002e40000002400 */
[----:B-1----:R-:W-:-:S06]  /*10130*/  FMUL.FTZ R3, R96, c[0x0][0x320] ;  /* 0x0000c80060037a20 */ /* 0x002fcc0000410000 */
[----:B------:R1:W4:Y:S02]  /*10140*/  MUFU.TANH R30, R3 ;  /* 0x00000003001e7308 */ /* 0x0003240000002400 */
[----:B-1----:R-:W-:-:S06]  /*10150*/  FMUL.FTZ R3, R68, c[0x0][0x320] ;  /* 0x0000c80044037a20 */ /* 0x002fcc0000410000 */
[----:B------:R1:W1:Y:S02]  /*10160*/  MUFU.TANH R32, R3 ;  /* 0x0000000300207308 */ /* 0x0002640000002400 */
        /* <DEDUP_REMOVED lines=99> */
[----:B------:R-:W-:Y:S08]  /*107a0*/  MUFU.TANH R58, R9 ;  /* 0x00000009003a7308 */ /* 0x000ff00000002400 */
        /* <DEDUP_REMOVED lines=33> */
[----:B------:R-:W-:Y:S01]  /*109c0*/  LOP3.LUT R8, R3, 0xffffffc, RZ, 0xc0, !PT ;  /* 0x0ffffffc03087812 */ /* 0x000fe200078ec0ff */
[----:B------:R-:W-:Y:S01]  /*109d0*/  IMAD.IADD R3, R246, 0x1, -R6 ;  /* 0x00000001f6037824 */ /* 0x000fe200078e0a06 */
[----:B------:R-:W-:-:S03]  /*109e0*/  LEA.HI R7, R7, R5, RZ, 0x2 ;  /* 0x0000000507077211 */ /* 0x000fc600078f10ff */
[----:B------:R-:W-:Y:S01]  /*109f0*/  IMAD.IADD R9, R245, 0x1, -R8 ;  /* 0x00000001f5097824 */ /* 0x000fe200078e0a08 */
[----:B------:R-:W-:Y:S02]  /*10a00*/  LEA.HI.SX32 R8, R7, UR17, 0x1e ;  /* 0x0000001107087c11 */ /* 0x000fe4000f8ff2ff */
[----:B------:R-:W-:-:S03]  /*10a10*/  LEA.HI R6, R3, R3, RZ, 0x1 ;  /* 0x0000000303067211 */ /* 0x000fc600078f08ff */
[----:B------:R-:W-:Y:S01]  /*10a20*/  IMAD R11, R9, 0x10, R8 ;  /* 0x00000010090b7824 */ /* 0x000fe200078e0208 */
[C---:B------:R-:W-:Y:S01]  /*10a30*/  LOP3.LUT R9, R6.reuse, 0x1ffffffe, RZ, 0xc0, !PT ;  /* 0x1ffffffe06097812 */ /* 0x040fe200078ec0ff */
[----:B------:R-:W-:-:S05]  /*10a40*/  IMAD.SHL.U32 R8, R6, 0x20, RZ ;  /* 0x0000002006087824 */ /* 0x000fca00078e00ff */
[----:B------:R-:W-:Y:S02]  /*10a50*/  LOP3.LUT R6, R8, 0xffffffc0, RZ, 0xc0, !PT ;  /* 0xffffffc008067812 */ /* 0x000fe400078ec0ff */
[----:B------:R-:W-:Y:S01]  /*10a60*/  IADD3 R8, R3, -R9, RZ ;  /* 0x8000000903087210 */ /* 0x000fe20007ffe0ff */
[----:B------:R-:W-:Y:S02]  /*10a70*/  FMUL.FTZ R9, R130, c[0x0][0x320] ;  /* 0x0000c80082097a20 */ /* 0x000fe40000410000 */
[----:B------:R-:W-:Y:S02]  /*10a80*/  IMAD.IADD R3, R6, 0x1, R11 ;  /* 0x0000000106037824 */ /* 0x000fe400078e020b */
[----:B------:R-:W-:Y:S02]  /*10a90*/  FMUL.FTZ R6, R105, c[0x0][0x320] ;  /* 0x0000c80069067a20 */ /* 0x000fe40000410000 */
[----:B------:R-:W-:Y:S01]  /*10aa0*/  IMAD R12, R8, 0x8, R3 ;  /* 0x00000008080c7824 */ /* 0x000fe200078e0203 */
[----:B------:R-:W-:Y:S01]  /*10ab0*/  MUFU.TANH R9, R9 ;  /* 0x0000000900097308 */ /* 0x000fe20000002400 */
[----:B------:R-:W-:-:S02]  /*10ac0*/  FMUL.FTZ R3, R104, c[0x0][0x320] ;  /* 0x0000c80068037a20 */ /* 0x000fc40000410000 */
[----:B------:R-:W-:Y:S01]  /*10ad0*/  @P1 IMAD.HI.U32 R8, R12, c[0x0][0x2c8], RZ ;  /* 0x0000b2000c081a27 */ /* 0x000fe200078e00ff */
[----:B------:R-:W-:Y:S03]  /*10ae0*/  STL [R1+0x24], R12 ;  /* 0x0000240c01007387 */ /* 0x000fe60000100800 */
[----:B------:R-:W-:Y:S01]  /*10af0*/  FMUL.FTZ R11, R128, c[0x0][0x320] ;  /* 0x0000c800800b7a20 */ /* 0x000fe20000410000 */
[----:B------:R1:W-:Y:S08]  /*10b00*/  MUFU.TANH R18, R3 ;  /* 0x0000000300127308 */ /* 0x0003f00000002400 */
[----:B------:R2:W-:Y:S01]  /*10b10*/  MUFU.TANH R17, R6 ;  /* 0x0000000600117308 */ /* 0x0005e20000002400 */
[----:B-1----:R-:W-:Y:S01]  /*10b20*/  IMAD.MOV.U32 R3, RZ, RZ, R12 ;  /* 0x000000ffff037224 */ /* 0x002fe200078e000c */
[----:B------:R-:W-:-:S06]  /*10b30*/  @P0 SHF.R.U32.HI R3, RZ, c[0x0][0x2cc], R8 ;  /* 0x0000b300ff030a19 */ /* 0x000fcc0000011608 */
[----:B------:R-:W-:Y:S01]  /*10b40*/  MUFU.TANH R11, R11 ;  /* 0x0000000b000b7308 */ /* 0x000fe20000002400 */
[----:B------:R-:W1:Y:S01]  /*10b50*/  SHFL.IDX PT, R12, R3, RZ, 0x1c1f ;  /* 0x001c1fff030c7589 */ /* 0x000e6200000e0000 */
[----:B--2---:R-:W-:-:S03]  /*10b60*/  FMUL.FTZ R6, R106, c[0x0][0x320] ;  /* 0x0000c8006a067a20 */ /* 0x004fc60000410000 */
[----:B------:R-:W2:Y:S03]  /*10b70*/  SHFL.IDX PT, R13, R3, 0x1, 0x1c1f ;  /* 0x003c1f00030d7f89 */ /* 0x000ea600000e0000 */
[----:B------:R1:W-:Y:S01]  /*10b80*/  MUFU.TANH R55, R6 ;  /* 0x0000000600377308 */ /* 0x0003e20000002400 */
[----:B------:R-:W1:Y:S04]  /*10b90*/  SHFL.IDX PT, R15, R3, 0x2, 0x1c1f ;  /* 0x005c1f00030f7f89 */ /* 0x000e6800000e0000 */
[----:B------:R1:W2:Y:S02]  /*10ba0*/  SHFL.IDX PT, R14, R3, 0x3, 0x1c1f ;  /* 0x007c1f00030e7f89 */ /* 0x0002a400000e0000 */
[----:B-1----:R-:W-:-:S05]  /*10bb0*/  LOP3.LUT R3, R7, 0x7ffffffc, RZ, 0xc0, !PT ;  /* 0x7ffffffc07037812 */ /* 0x002fca00078ec0ff */
[----:B------:R-:W-:Y:S01]  /*10bc0*/  IMAD.IADD R6, R5, 0x1, -R3 ;  /* 0x0000000105067824 */ /* 0x000fe200078e0a03 */
[----:B------:R-:W-:Y:S01]  /*10bd0*/  MOV R3, UR12 ;  /* 0x0000000c00037c02 */ /* 0x000fe20008000f00 */
[----:B------:R-:W-:Y:S02]  /*10be0*/  FMUL.FTZ R5, R107, c[0x0][0x320] ;  /* 0x0000c8006b057a20 */ /* 0x000fe40000410000 */
[----:B------:R-:W-:Y:S02]  /*10bf0*/  IMAD.SHL.U32 R74, R6, 0x2, RZ ;  /* 0x00000002064a7824 */ /* 0x000fe400078e00ff */
[----:B------:R1:W-:Y:S03]  /*10c00*/  MUFU.TANH R54, R5 ;  /* 0x0000000500367308 */ /* 0x0003e60000002400 */
[C---:B------:R-:W-:Y:S01]  /*10c10*/  IADD3 R3, -R74.reuse, 0x1, R3 ;  /* 0x000000014a037810 */ /* 0x040fe20007ffe103 */
[----:B------:R4:W-:Y:S01]  /*10c20*/  STL [R1+0x28], R74 ;  /* 0x0000284a01007387 */ /* 0x0009e20000100800 */
[----:B------:R-:W-:-:S02]  /*10c30*/  IADD3 R8, -R74, UR12, RZ ;  /* 0x0000000c4a087c10 */ /* 0x000fc4000fffe1ff */
[----:B------:R-:W-:-:S05]  /*10c40*/  IADD3 R3, R3, -UR20, RZ ;  /* 0x8000001403037c10 */ /* 0x000fca000fffe0ff */
[C---:B------:R-:W-:Y:S02]  /*10c50*/  IMAD.IADD R6, R3.reuse, 0x1, R12 ;  /* 0x0000000103067824 */ /* 0x040fe400078e020c */
[----:B--2---:R-:W-:Y:S01]  /*10c60*/  IMAD.IADD R7, R3, 0x1, R13 ;  /* 0x0000000103077824 */ /* 0x004fe200078e020d */
[----:B------:R-:W-:Y:S01]  /*10c70*/  MUFU.TANH R12, R39 ;  /* 0x00000027000c7308 */ /* 0x000fe20000002400 */
[----:B-1----:R-:W-:Y:S01]  /*10c80*/  FMUL.FTZ R5, R91, c[0x0][0x320] ;  /* 0x0000c8005b057a20 */ /* 0x002fe20000410000 */
[C---:B------:R-:W-:Y:S02]  /*10c90*/  IMNMX R6, R8.reuse, R6, PT ;  /* 0x0000000608067217 */ /* 0x040fe40003800200 */
[----:B------:R-:W-:Y:S02]  /*10ca0*/  IMNMX R7, R8, R7, PT ;  /* 0x0000000708077217 */ /* 0x000fe40003800200 */
[C---:B------:R-:W-:Y:S02]  /*10cb0*/  ISETP.GT.AND P0, PT, R6.reuse, RZ, PT ;  /* 0x000000ff0600720c */ /* 0x040fe40003f04270 */
[----:B------:R-:W-:Y:S01]  /*10cc0*/  ISETP.GT.AND P1, PT, R6, 0x1, PT ;  /* 0x000000010600780c */ /* 0x000fe20003f24270 */
[----:B------:R1:W2:Y:S01]  /*10cd0*/  MUFU.TANH R16, R5 ;  /* 0x0000000500107308 */ /* 0x0002a20000002400 */
[----:B------:R-:W-:-:S02]  /*10ce0*/  FSEL R20, R20, -INF , P0 ;  /* 0xff80000014147808 */ /* 0x000fc40000000000 */
[----:B---3--:R-:W-:Y:S02]  /*10cf0*/  FSEL R29, R29, -INF , P1 ;  /* 0xff8000001d1d7808 */ /* 0x008fe40000800000 */
[C---:B------:R-:W-:Y:S02]  /*10d00*/  ISETP.GT.AND P2, PT, R6.reuse, 0x8, PT ;  /* 0x000000080600780c */ /* 0x040fe40003f44270 */
[C---:B------:R-:W-:Y:S01]  /*10d10*/  ISETP.GT.AND P3, PT, R6.reuse, 0x9, PT ;  /* 0x000000090600780c */ /* 0x040fe20003f64270 */
[----:B------:R-:W-:Y:S01]  /*10d20*/  MUFU.TANH R13, R37 ;  /* 0x00000025000d7308 */ /* 0x000fe20000002400 */
[C---:B------:R-:W-:Y:S02]  /*10d30*/  ISETP.GT.AND P0, PT, R6.reuse, 0x10, PT ;  /* 0x000000100600780c */ /* 0x040fe40003f04270 */
[----:B------:R-:W-:Y:S02]  /*10d40*/  ISETP.GT.AND P1, PT, R6, 0x11, PT ;  /* 0x000000110600780c */ /* 0x000fe40003f24270 */
[----:B----4-:R-:W-:-:S02]  /*10d50*/  FSEL R30, R30, -INF , P2 ;  /* 0xff8000001e1e7808 */ /* 0x010fc40001000000 */
[----:B------:R-:W-:Y:S01]  /*10d60*/  FSEL R31, R31, -INF , P3 ;  /* 0xff8000001f1f7808 */ /* 0x000fe20001800000 */
[----:B-1----:R-:W-:Y:S01]  /*10d70*/  IMAD.IADD R5, R3, 0x1, R15 ;  /* 0x0000000103057824 */ /* 0x002fe200078e020f */
[----:B------:R-:W-:Y:S02]  /*10d80*/  FSEL R93, R182, -INF , P0 ;  /* 0xff800000b65d7808 */ /* 0x000fe40000000000 */
[----:B------:R-:W-:Y:S02]  /*10d90*/  FSEL R94, R181, -INF , P1 ;  /* 0xff800000b55e7808 */ /* 0x000fe40000800000 */
[C---:B------:R-:W-:Y:S02]  /*10da0*/  ISETP.GT.AND P2, PT, R6.reuse, 0x18, PT ;  /* 0x000000180600780c */ /* 0x040fe40003f44270 */
[C---:B------:R-:W-:Y:S02]  /*10db0*/  ISETP.GT.AND P3, PT, R6.reuse, 0x19, PT ;  /* 0x000000190600780c */ /* 0x040fe40003f64270 */
[----:B------:R-:W-:-:S02]  /*10dc0*/  ISETP.GT.AND P0, PT, R6, 0x20, PT ;  /* 0x000000200600780c */ /* 0x000fc40003f04270 */
[----:B------:R-:W-:Y:S02]  /*10dd0*/  ISETP.GT.AND P1, PT, R6, 0x21, PT ;  /* 0x000000210600780c */ /* 0x000fe40003f24270 */
[----:B------:R-:W-:Y:S02]  /*10de0*/  FSEL R95, R180, -INF , P2 ;  /* 0xff800000b45f7808 */ /* 0x000fe40001000000 */
[----:B------:R-:W-:Y:S02]  /*10df0*/  FSEL R96, R171, -INF , P3 ;  /* 0xff800000ab607808 */ /* 0x000fe40001800000 */
[----:B------:R-:W-:Y:S02]  /*10e00*/  FSEL R131, R158, -INF , P0 ;  /* 0xff8000009e837808 */ /* 0x000fe40000000000 */
[----:B------:R-:W-:Y:S02]  /*10e10*/  FSEL R139, R157, -INF , P1 ;  /* 0xff8000009d8b7808 */ /* 0x000fe40000800000 */
[----:B------:R-:W-:-:S02]  /*10e20*/  ISETP.GT.AND P2, PT, R6, 0x28, PT ;  /* 0x000000280600780c */ /* 0x000fc40003f44270 */
[C---:B------:R-:W-:Y:S02]  /*10e30*/  ISETP.GT.AND P3, PT, R6.reuse, 0x29, PT ;  /* 0x000000290600780c */ /* 0x040fe40003f64270 */
[C---:B------:R-:W-:Y:S02]  /*10e40*/  ISETP.GT.AND P0, PT, R6.reuse, 0x30, PT ;  /* 0x000000300600780c */ /* 0x040fe40003f04270 */
[----:B------:R-:W-:Y:S02]  /*10e50*/  ISETP.GT.AND P1, PT, R6, 0x31, PT ;  /* 0x000000310600780c */ /* 0x000fe40003f24270 */
[----:B------:R-:W-:Y:S02]  /*10e60*/  FSEL R140, R149, -INF , P2 ;  /* 0xff800000958c7808 */ /* 0x000fe40001000000 */
[----:B------:R-:W-:Y:S02]  /*10e70*/  FSEL R146, R148, -INF , P3 ;  /* 0xff80000094927808 */ /* 0x000fe40001800000 */
[----:B------:R-:W-:-:S02]  /*10e80*/  FSEL R151, R151, -INF , P0 ;  /* 0xff80000097977808 */ /* 0x000fc40000000000 */
[----:B------:R-:W-:Y:S02]  /*10e90*/  FSEL R153, R118, -INF , P1 ;  /* 0xff80000076997808 */ /* 0x000fe40000800000 */
[C---:B------:R-:W-:Y:S02]  /*10ea0*/  ISETP.GT.AND P2, PT, R6.reuse, 0x38, PT ;  /* 0x000000380600780c */ /* 0x040fe40003f44270 */
[C---:B------:R-:W-:Y:S02]  /*10eb0*/  ISETP.GT.AND P3, PT, R6.reuse, 0x39, PT ;  /* 0x000000390600780c */ /* 0x040fe40003f64270 */
[C---:B------:R-:W-:Y:S02]  /*10ec0*/  ISETP.GT.AND P0, PT, R6.reuse, 0x40, PT ;  /* 0x000000400600780c */ /* 0x040fe40003f04270 */
[----:B------:R-:W-:Y:S02]  /*10ed0*/  ISETP.GT.AND P1, PT, R6, 0x41, PT ;  /* 0x000000410600780c */ /* 0x000fe40003f24270 */
[----:B------:R-:W-:-:S02]  /*10ee0*/  FSEL R155, R32, -INF , P2 ;  /* 0xff800000209b7808 */ /* 0x000fc40001000000 */
[----:B------:R-:W-:Y:S02]  /*10ef0*/  FSEL R159, R159, -INF , P3 ;  /* 0xff8000009f9f7808 */ /* 0x000fe40001800000 */
        /* <DEDUP_REMOVED lines=19> */
[----:B------:R-:W-:Y:S02]  /*11030*/  ISETP.GT.AND P3, PT, R6, 0x69, PT ;  /* 0x000000690600780c */ /* 0x000fe40003f64270 */
[C---:B------:R-:W-:Y:S02]  /*11040*/  ISETP.GT.AND P0, PT, R7.reuse, RZ, PT ;  /* 0x000000ff0700720c */ /* 0x040fe40003f04270 */
        /* <DEDUP_REMOVED lines=17> */
[----:B------:R-:W-:Y:S02]  /*11160*/  IMNMX R5, R8, R5, PT ;  /* 0x0000000508057217 */ /* 0x000fe40003800200 */
[----:B------:R-:W-:Y:S02]  /*11170*/  FSEL R118, R19, -INF , P2 ;  /* 0xff80000013767808 */ /* 0x000fe40001000000 */
[----:B--2---:R-:W-:-:S02]  /*11180*/  FSEL R129, R16, -INF , P3 ;  /* 0xff80000010817808 */ /* 0x004fc40001800000 */
[----:B------:R-:W-:Y:S02]  /*11190*/  FSEL R150, R150, -INF , P0 ;  /* 0xff80000096967808 */ /* 0x000fe40000000000 */
[----:B------:R-:W-:Y:S02]  /*111a0*/  FSEL R152, R80, -INF , P1 ;  /* 0xff80000050987808 */ /* 0x000fe40000800000 */
[C---:B------:R-:W-:Y:S02]  /*111b0*/  ISETP.GT.AND P2, PT, R5.reuse, RZ, PT ;  /* 0x000000ff0500720c */ /* 0x040fe40003f44270 */
[C---:B------:R-:W-:Y:S02]  /*111c0*/  ISETP.GT.AND P3, PT, R5.reuse, 0x1, PT ;  /* 0x000000010500780c */ /* 0x040fe40003f64270 */
[C---:B------:R-:W-:Y:S02]  /*111d0*/  ISETP.GT.AND P0, PT, R5.reuse, 0x8, PT ;  /* 0x000000080500780c */ /* 0x040fe40003f04270 */
[----:B------:R-:W-:-:S02]  /*111e0*/  ISETP.GT.AND P1, PT, R5, 0x9, PT ;  /* 0x000000090500780c */ /* 0x000fc40003f24270 */
[----:B------:R-:W-:Y:S02]  /*111f0*/  FSEL R16, R53, -INF , P2 ;  /* 0xff80000035107808 */ /* 0x000fe40001000000 */
        /* <DEDUP_REMOVED lines=10> */
[----:B------:R-:W-:Y:S01]  /*112a0*/  FSEL R80, R10, -INF , P1 ;  /* 0xff8000000a507808 */ /* 0x000fe20000800000 */
[----:B------:R-:W-:Y:S01]  /*112b0*/  MUFU.TANH R11, R38 ;  /* 0x00000026000b7308 */ /* 0x000fe20000002400 */
        /* <DEDUP_REMOVED lines=36> */
[----:B------:R-:W-:-:S02]  /*11500*/  FMNMX.FTZ R5, R20, R29, !PT ;  /* 0x0000001d14057209 */ /* 0x000fc40007810000 */
[----:B------:R-:W-:Y:S02]  /*11510*/  FMNMX.FTZ R6, R16, R19, !PT ;  /* 0x0000001310067209 */ /* 0x000fe40007810000 */
[----:B------:R-:W-:Y:S02]  /*11520*/  FMNMX.FTZ R5, R30, R5, !PT ;  /* 0x000000051e057209 */ /* 0x000fe40007810000 */
[----:B------:R-:W-:Y:S02]  /*11530*/  IADD3 R3, R3, R14, RZ ;  /* 0x0000000e03037210 */ /* 0x000fe40007ffe0ff */
[----:B------:R-:W-:Y:S02]  /*11540*/  FMNMX.FTZ R5, R31, R5, !PT ;  /* 0x000000051f057209 */ /* 0x000fe40007810000 */
[----:B------:R-:W-:Y:S02]  /*11550*/  FMNMX.FTZ R6, R21, R6, !PT ;  /* 0x0000000615067209 */ /* 0x000fe40007810000 */
[----:B------:R-:W-:-:S02]  /*11560*/  FMNMX.FTZ R5, R93, R5, !PT ;  /* 0x000000055d057209 */ /* 0x000fc40007810000 */
[----:B------:R-:W-:Y:S02]  /*11570*/  IMNMX R3, R8, R3, PT ;  /* 0x0000000308037217 */ /* 0x000fe40003800200 */
[----:B------:R-:W-:Y:S02]  /*11580*/  FMNMX.FTZ R5, R94, R5, !PT ;  /* 0x000000055e057209 */ /* 0x000fe40007810000 */
[----:B------:R-:W-:Y:S02]  /*11590*/  FMNMX.FTZ R6, R22, R6, !PT ;  /* 0x0000000616067209 */ /* 0x000fe40007810000 */
[----:B------:R-:W-:Y:S02]  /*115a0*/  FMNMX.FTZ R5, R95, R5, !PT ;  /* 0x000000055f057209 */ /* 0x000fe40007810000 */
[----:B------:R-:W-:Y:S02]  /*115b0*/  FSEL R187, R28, -INF , P2 ;  /* 0xff8000001cbb7808 */ /* 0x000fe40001000000 */
[----:B------:R-:W-:-:S02]  /*115c0*/  FMNMX.FTZ R5, R96, R5, !PT ;  /* 0x0000000560057209 */ /* 0x000fc40007810000 */
[----:B------:R-:W-:Y:S02]  /*115d0*/  FSEL R104, R25, -INF , P3 ;  /* 0xff80000019687808 */ /* 0x000fe40001800000 */
[----:B------:R-:W-:Y:S02]  /*115e0*/  FMNMX.FTZ R5, R131, R5, !PT ;  /* 0x0000000583057209 */ /* 0x000fe40007810000 */
[----:B------:R-:W-:Y:S02]  /*115f0*/  ISETP.GT.AND P2, PT, R3, RZ, PT ;  /* 0x000000ff0300720c */ /* 0x000fe40003f44270 */
[----:B------:R-:W-:Y:S02]  /*11600*/  FMNMX.FTZ R5, R139, R5, !PT ;  /* 0x000000058b057209 */ /* 0x000fe40007810000 */
[----:B------:R-:W-:Y:S02]  /*11610*/  ISETP.GT.AND P3, PT, R3, 0x1, PT ;  /* 0x000000010300780c */ /* 0x000fe40003f64270 */
[----:B------:R-:W-:-:S02]  /*11620*/  FMNMX.FTZ R5, R140, R5, !PT ;  /* 0x000000058c057209 */ /* 0x000fc40007810000 */
[----:B------:R-:W-:Y:S02]  /*11630*/  FMNMX.FTZ R6, R40, R6, !PT ;  /* 0x0000000628067209 */ /* 0x000fe40007810000 */
[----:B------:R-:W-:Y:S02]  /*11640*/  FMNMX.FTZ R5, R146, R5, !PT ;  /* 0x0000000592057209 */ /* 0x000fe40007810000 */
[----:B------:R-:W-:Y:S02]  /*11650*/  FSEL R186, R18, -INF , P0 ;  /* 0xff80000012ba7808 */ /* 0x000fe40000000000 */
[----:B------:R-:W-:Y:S02]  /*11660*/  FMNMX.FTZ R5, R151, R5, !PT ;  /* 0x0000000597057209 */ /* 0x000fe40007810000 */
[----:B------:R-:W-:Y:S02]  /*11670*/  ISETP.GT.AND P0, PT, R3, 0x8, PT ;  /* 0x000000080300780c */ /* 0x000fe40003f04270 */
[----:B------:R-:W-:-:S02]  /*11680*/  FSEL R14, R45, -INF , P2 ;  /* 0xff8000002d0e7808 */ /* 0x000fc40001000000 */
[----:B------:R-:W-:Y:S02]  /*11690*/  FSEL R15, R24, -INF , P3 ;  /* 0xff800000180f7808 */ /* 0x000fe40001800000 */
[----:B------:R-:W-:Y:S02]  /*116a0*/  FMNMX.FTZ R5, R153, R5, !PT ;  /* 0x0000000599057209 */ /* 0x000fe40007810000 */
[----:B------:R-:W-:Y:S02]  /*116b0*/  FMNMX.FTZ R6, R41, R6, !PT ;  /* 0x0000000629067209 */ /* 0x000fe40007810000 */
[----:B------:R-:W-:Y:S02]  /*116c0*/  FSEL R119, R17, -INF , P1 ;  /* 0xff80000011777808 */ /* 0x000fe40000800000 */
        /* <DEDUP_REMOVED lines=70> */
[----:B------:R-:W-:Y:S01]  /*11b30*/  ISETP.GT.AND P4, PT, R3, 0x41, PT ;  /* 0x000000410300780c */ /* 0x000fe20003f84270 */
[----:B------:R-:W1:Y:S01]  /*11b40*/  SHFL.BFLY PT, R10, R5, 0x2, 0x1f ;  /* 0x0c401f00050a7f89 */ /* 0x000e6200000e0000 */
[----:B------:R-:W-:Y:S02]  /*11b50*/  FSEL R162, R162, -INF , P3 ;  /* 0xff800000a2a27808 */ /* 0x000fe40001800000 */
[----:B------:R-:W-:Y:S02]  /*11b60*/  FMNMX.FTZ R8, R145, R8, !PT ;  /* 0x0000000891087209 */ /* 0x000fe40007810000 */
[----:B------:R-:W-:-:S02]  /*11b70*/  FMNMX.FTZ R6, R207, R6, !PT ;  /* 0x00000006cf067209 */ /* 0x000fc40007810000 */
[----:B------:R-:W-:Y:S02]  /*11b80*/  ISETP.GT.AND P1, PT, R3, 0x48, PT ;  /* 0x000000480300780c */ /* 0x000fe40003f24270 */
[----:B------:R-:W-:Y:S02]  /*11b90*/  FSEL R163, R163, -INF , P4 ;  /* 0xff800000a3a37808 */ /* 0x000fe40002000000 */
        /* <DEDUP_REMOVED lines=16> */
[----:B------:R-:W-:Y:S02]  /*11ca0*/  ISETP.GT.AND P0, PT, R3, 0x59, PT ;  /* 0x000000590300780c */ /* 0x000fe40003f04270 */
[----:B------:R-:W-:Y:S02]  /*11cb0*/  FMNMX.FTZ R9, R35, R9, !PT ;  /* 0x0000000923097209 */ /* 0x000fe40007810000 */
[----:B------:R-:W-:Y:S02]  /*11cc0*/  FSEL R178, R178, -INF , P4 ;  /* 0xff800000b2b27808 */ /* 0x000fe40002000000 */
[----:B------:R-:W-:Y:S02]  /*11cd0*/  FMNMX.FTZ R8, R176, R8, !PT ;  /* 0x00000008b0087209 */ /* 0x000fe40007810000 */
[----:B------:R-:W-:Y:S02]  /*11ce0*/  FMNMX.FTZ R6, R104, R6, !PT ;  /* 0x0000000668067209 */ /* 0x000fe40007810000 */
[----:B------:R-:W-:-:S02]  /*11cf0*/  FSEL R179, R179, -INF , P0 ;  /* 0xff800000b3b37808 */ /* 0x000fc40000000000 */
[----:B------:R-:W-:Y:S02]  /*11d00*/  FMNMX.FTZ R9, R97, R9, !PT ;  /* 0x0000000961097209 */ /* 0x000fe40007810000 */
[C---:B------:R-:W-:Y:S02]  /*11d10*/  ISETP.GT.AND P2, PT, R3.reuse, 0x58, PT ;  /* 0x000000580300780c */ /* 0x040fe40003f44270 */
[C---:B------:R-:W-:Y:S02]  /*11d20*/  ISETP.GT.AND P1, PT, R3.reuse, 0x60, PT ;  /* 0x000000600300780c */ /* 0x040fe40003f24270 */
[C---:B------:R-:W-:Y:S02]  /*11d30*/  ISETP.GT.AND P4, PT, R3.reuse, 0x61, PT ;  /* 0x000000610300780c */ /* 0x040fe40003f84270 */
[C---:B------:R-:W-:Y:S02]  /*11d40*/  ISETP.GT.AND P3, PT, R3.reuse, 0x68, PT ;  /* 0x000000680300780c */ /* 0x040fe40003f64270 */
[----:B------:R-:W-:-:S02]  /*11d50*/  ISETP.GT.AND P0, PT, R3, 0x69, PT ;  /* 0x000000690300780c */ /* 0x000fc40003f04270 */
[----:B------:R-:W-:Y:S02]  /*11d60*/  FMNMX.FTZ R3, R178, R8, !PT ;  /* 0x00000008b2037209 */ /* 0x000fe40007810000 */
[----:B------:R-:W-:Y:S02]  /*11d70*/  FMNMX.FTZ R6, R186, R6, !PT ;  /* 0x00000006ba067209 */ /* 0x000fe40007810000 */
[----:B-1----:R-:W-:Y:S02]  /*11d80*/  FMNMX.FTZ R8, R10, R5, !PT ;  /* 0x000000050a087209 */ /* 0x002fe40007810000 */
[----:B------:R-:W-:Y:S01]  /*11d90*/  FMNMX.FTZ R5, R116, R9, !PT ;  /* 0x0000000974057209 */ /* 0x000fe20007810000 */
[----:B------:R1:W-:Y:S01]  /*11da0*/  MUFU.TANH R10, R36 ;  /* 0x00000024000a7308 */ /* 0x0003e20000002400 */
[----:B------:R-:W-:Y:S01]  /*11db0*/  FMNMX.FTZ R6, R119, R6, !PT ;  /* 0x0000000677067209 */ /* 0x000fe20007810000 */
[----:B------:R-:W-:Y:S01]  /*11dc0*/  SHFL.BFLY PT, R73, R8, 0x1, 0x1f ;  /* 0x0c201f0008497f89 */ /* 0x000fe200000e0000 */
[----:B------:R-:W-:-:S02]  /*11dd0*/  FSEL R177, R177, -INF , P2 ;  /* 0xff800000b1b17808 */ /* 0x000fc40001000000 */
[----:B------:R-:W-:Y:S01]  /*11de0*/  FMNMX.FTZ R5, R118, R5, !PT ;  /* 0x0000000576057209 */ /* 0x000fe20007810000 */
[----:B------:R-:W2:Y:S01]  /*11df0*/  SHFL.BFLY PT, R71, R6, 0x2, 0x1f ;  /* 0x0c401f0006477f89 */ /* 0x000ea200000e0000 */
[----:B------:R-:W-:Y:S01]  /*11e00*/  FMNMX.FTZ R3, R177, R3, !PT ;  /* 0x00000003b1037209 */ /* 0x000fe20007810000 */
[----:B------:R-:W3:Y:S01]  /*11e10*/  MUFU.TANH R9, R23 ;  /* 0x0000001700097308 */ /* 0x000ee20000002400 */
[----:B------:R-:W-:Y:S02]  /*11e20*/  FMNMX.FTZ R5, R129, R5, !PT ;  /* 0x0000000581057209 */ /* 0x000fe40007810000 */
[----:B------:R-:W-:Y:S02]  /*11e30*/  FSEL R250, R62, -INF , P1 ;  /* 0xff8000003efa7808 */ /* 0x000fe40000800000 */
[----:B------:R-:W-:Y:S02]  /*11e40*/  FMNMX.FTZ R3, R179, R3, !PT ;  /* 0x00000003b3037209 */ /* 0x000fe40007810000 */
[----:B------:R-:W-:Y:S01]  /*11e50*/  ISETP.GT.AND P1, PT, R7, 0x28, PT ;  /* 0x000000280700780c */ /* 0x000fe20003f24270 */
[----:B-1----:R-:W-:Y:S01]  /*11e60*/  LDSM.16.MT88.4 R36, [R226+0x100] ;  /* 0x00010000e224783b */ /* 0x002fe20000004200 */
[----:B------:R-:W-:-:S02]  /*11e70*/  FMNMX.FTZ R5, R150, R5, !PT ;  /* 0x0000000596057209 */ /* 0x000fc40007810000 */
[----:B------:R-:W-:Y:S02]  /*11e80*/  FSEL R248, R58, -INF , P4 ;  /* 0xff8000003af87808 */ /* 0x000fe40002000000 */
[----:B------:R-:W-:Y:S02]  /*11e90*/  FMNMX.FTZ R3, R250, R3, !PT ;  /* 0x00000003fa037209 */ /* 0x000fe40007810000 */
[----:B------:R-:W-:Y:S02]  /*11ea0*/  ISETP.GT.AND P2, PT, R7, 0x29, PT ;  /* 0x000000290700780c */ /* 0x000fe40003f44270 */
[----:B------:R-:W-:Y:S02]  /*11eb0*/  FSEL R117, R184, -INF , P1 ;  /* 0xff800000b8757808 */ /* 0x000fe40000800000 */
[----:B------:R-:W-:Y:S02]  /*11ec0*/  FMNMX.FTZ R5, R152, R5, !PT ;  /* 0x0000000598057209 */ /* 0x000fe40007810000 */
[----:B------:R-:W-:-:S02]  /*11ed0*/  FSEL R197, R54, -INF , P0 ;  /* 0xff80000036c57808 */ /* 0x000fc40000000000 */
[----:B------:R-:W-:Y:S02]  /*11ee0*/  FSEL R189, R55, -INF , P3 ;  /* 0xff80000037bd7808 */ /* 0x000fe40001800000 */
[----:B------:R-:W-:Y:S02]  /*11ef0*/  FMNMX.FTZ R3, R248, R3, !PT ;  /* 0x00000003f8037209 */ /* 0x000fe40007810000 */
[----:B------:R-:W-:Y:S02]  /*11f00*/  ISETP.GT.AND P0, PT, R7, 0x30, PT ;  /* 0x000000300700780c */ /* 0x000fe40003f04270 */
        /* <DEDUP_REMOVED lines=10> */
[----:B--2---:R-:W-:Y:S02]  /*11fb0*/  FMNMX.FTZ R71, R6, R71, !PT ;  /* 0x0000004706477209 */ /* 0x004fe40007810000 */
[C---:B------:R-:W-:Y:S01]  /*11fc0*/  ISETP.GT.AND P1, PT, R7.reuse, 0x39, PT ;  /* 0x000000390700780c */ /* 0x040fe20003f24270 */
[----:B------:R-:W1:Y:S01]  /*11fd0*/  SHFL.BFLY PT, R6, R3, 0x2, 0x1f ;  /* 0x0c401f0003067f89 */ /* 0x000e6200000e0000 */
[----:B------:R-:W-:Y:S02]  /*11fe0*/  FSEL R148, R124, -INF , P0 ;  /* 0xff8000007c947808 */ /* 0x000fe40000000000 */
[----:B------:R-:W-:Y:S02]  /*11ff0*/  FMNMX.FTZ R5, R144, R5, !PT ;  /* 0x0000000590057209 */ /* 0x000fe40007810000 */
[----:B------:R-:W-:-:S02]  /*12000*/  ISETP.GT.AND P0, PT, R7, 0x40, PT ;  /* 0x000000400700780c */ /* 0x000fc40003f04270 */
[----:B---3--:R-:W-:Y:S02]  /*12010*/  FSEL R149, R9, -INF , P1 ;  /* 0xff80000009957808 */ /* 0x008fe40000800000 */
[----:B------:R-:W-:Y:S01]  /*12020*/  FMNMX.FTZ R5, R148, R5, !PT ;  /* 0x0000000594057209 */ /* 0x000fe20007810000 */
[----:B------:R-:W2:Y:S01]  /*12030*/  SHFL.BFLY PT, R9, R71, 0x1, 0x1f ;  /* 0x0c201f0047097f89 */ /* 0x000ea200000e0000 */
[----:B------:R-:W-:Y:S02]  /*12040*/  ISETP.GT.AND P1, PT, R7, 0x41, PT ;  /* 0x000000410700780c */ /* 0x000fe40003f24270 */
[----:B------:R-:W-:Y:S02]  /*12050*/  FSEL R160, R160, -INF , P0 ;  /* 0xff800000a0a07808 */ /* 0x000fe40000000000 */
[----:B------:R-:W-:Y:S02]  /*12060*/  FMNMX.FTZ R5, R149, R5, !PT ;  /* 0x0000000595057209 */ /* 0x000fe40007810000 */
[----:B------:R-:W-:-:S02]  /*12070*/  ISETP.GT.AND P0, PT, R7, 0x48, PT ;  /* 0x000000480700780c */ /* 0x000fc40003f04270 */
[----:B------:R-:W-:Y:S02]  /*12080*/  FSEL R161, R161, -INF , P1 ;  /* 0xff800000a1a17808 */ /* 0x000fe40000800000 */
[----:B------:R-:W-:Y:S02]  /*12090*/  FMNMX.FTZ R5, R160, R5, !PT ;  /* 0x00000005a0057209 */ /* 0x000fe40007810000 */
        /* <DEDUP_REMOVED lines=9> */
[----:B-1----:R-:W-:-:S02]  /*12130*/  FMNMX.FTZ R3, R3, R6, !PT ;  /* 0x0000000603037209 */ /* 0x002fc40007810000 */
[----:B------:R-:W1:Y:S01]  /*12140*/  MUFU.TANH R6, R42 ;  /* 0x0000002a00067308 */ /* 0x000e620000002400 */
[C---:B------:R-:W-:Y:S02]  /*12150*/  ISETP.GT.AND P0, PT, R7.reuse, 0x58, PT ;  /* 0x000000580700780c */ /* 0x040fe40003f04270 */
[----:B------:R-:W-:Y:S01]  /*12160*/  FSEL R181, R10, -INF , P1 ;  /* 0xff8000000ab57808 */ /* 0x000fe20000800000 */
[----:B------:R-:W3:Y:S01]  /*12170*/  SHFL.BFLY PT, R70, R3, 0x1, 0x1f ;  /* 0x0c201f0003467f89 */ /* 0x000ee200000e0000 */
[----:B------:R-:W-:Y:S02]  /*12180*/  FMNMX.FTZ R5, R180, R5, !PT ;  /* 0x00000005b4057209 */ /* 0x000fe40007810000 */
[----:B------:R-:W-:Y:S01]  /*12190*/  ISETP.GT.AND P2, PT, R7, 0x59, PT ;  /* 0x000000590700780c */ /* 0x000fe20003f44270 */
[----:B------:R-:W4:Y:S01]  /*121a0*/  MUFU.TANH R10, R26 ;  /* 0x0000001a000a7308 */ /* 0x000f220000002400 */
[----:B------:R-:W-:Y:S02]  /*121b0*/  FSEL R182, R13, -INF , P0 ;  /* 0xff8000000db67808 */ /* 0x000fe40000000000 */
[----:B------:R-:W-:-:S02]  /*121c0*/  FMNMX.FTZ R5, R181, R5, !PT ;  /* 0x00000005b5057209 */ /* 0x000fc40007810000 */
[----:B------:R-:W-:Y:S02]  /*121d0*/  FMNMX.FTZ R73, R8, R73, !PT ;  /* 0x0000004908497209 */ /* 0x000fe40007810000 */
[C---:B------:R-:W-:Y:S01]  /*121e0*/  ISETP.GT.AND P1, PT, R7.reuse, 0x60, PT ;  /* 0x000000600700780c */ /* 0x040fe20003f24270 */
[----:B------:R2:W2:Y:S01]  /*121f0*/  MUFU.TANH R8, R27 ;  /* 0x0000001b00087308 */ /* 0x0004a20000002400 */
[----:B------:R-:W-:Y:S02]  /*12200*/  FSEL R183, R12, -INF , P2 ;  /* 0xff8000000cb77808 */ /* 0x000fe40001000000 */
[----:B------:R-:W-:Y:S02]  /*12210*/  FMNMX.FTZ R5, R182, R5, !PT ;  /* 0x00000005b6057209 */ /* 0x000fe40007810000 */
[----:B------:R-:W-:Y:S02]  /*12220*/  ISETP.GT.AND P0, PT, R7, 0x61, PT ;  /* 0x000000610700780c */ /* 0x000fe40003f04270 */
[----:B------:R-:W-:-:S02]  /*12230*/  FSEL R210, R11, -INF , P1 ;  /* 0xff8000000bd27808 */ /* 0x000fc40000800000 */
[----:B------:R-:W-:Y:S02]  /*12240*/  FMNMX.FTZ R5, R183, R5, !PT ;  /* 0x00000005b7057209 */ /* 0x000fe40007810000 */
[----:B-1----:R-:W-:Y:S01]  /*12250*/  FSEL R251, R6, -INF , P0 ;  /* 0xff80000006fb7808 */ /* 0x002fe20000000000 */
[----:B------:R-:W-:Y:S01]  /*12260*/  FMUL.FTZ R6, R73, c[0x0][0x2d0] ;  /* 0x0000b40049067a20 */ /* 0x000fe20000410000 */
[----:B------:R-:W-:Y:S02]  /*12270*/  ISETP.GT.AND P2, PT, R7, 0x68, PT ;  /* 0x000000680700780c */ /* 0x000fe40003f44270 */
[----:B------:R-:W-:Y:S01]  /*12280*/  FMNMX.FTZ R5, R210, R5, !PT ;  /* 0x00000005d2057209 */ /* 0x000fe20007810000 */
[----:B--2---:R-:W-:Y:S01]  /*12290*/  LDSM.16.MT88.4 R24, [R225+0x100] ;  /* 0x00010000e118783b */ /* 0x004fe20000004200 */
[----:B------:R-:W-:Y:S02]  /*122a0*/  FSETP.NEU.FTZ.AND P0, PT, R73, -INF , PT ;  /* 0xff8000004900780b */ /* 0x000fe40003f1d000 */
[----:B------:R-:W-:-:S02]  /*122b0*/  ISETP.GT.AND P1, PT, R7, 0x69, PT ;  /* 0x000000690700780c */ /* 0x000fc40003f24270 */
[----:B----4-:R-:W-:Y:S02]  /*122c0*/  FSEL R249, R10, -INF , P2 ;  /* 0xff8000000af97808 */ /* 0x010fe40001000000 */
[----:B------:R-:W-:Y:S02]  /*122d0*/  FMNMX.FTZ R7, R251, R5, !PT ;  /* 0x00000005fb077209 */ /* 0x000fe40007810000 */
[----:B------:R-:W-:Y:S02]  /*122e0*/  FSEL R6, R6, RZ, P0 ;  /* 0x000000ff06067208 */ /* 0x000fe40000000000 */
[----:B------:R-:W-:Y:S02]  /*122f0*/  FSEL R243, R8, -INF , P1 ;  /* 0xff80000008f37808 */ /* 0x000fe40000800000 */
[----:B------:R-:W-:Y:S01]  /*12300*/  FMNMX.FTZ R8, R249, R7, !PT ;  /* 0x00000007f9087209 */ /* 0x000fe20007810000 */
[----:B------:R-:W-:Y:S01]  /*12310*/  FFMA.FTZ R7, R20, c[0x0][0x2d0], -R6 ;  /* 0x0000b40014077a23 */ /* 0x000fe20000010806 */
[----:B------:R-:W-:-:S02]  /*12320*/  FMNMX.FTZ R71, R71, R9, !PT ;  /* 0x0000000947477209 */ /* 0x000fc40007810000 */
[----:B---3--:R-:W-:Y:S01]  /*12330*/  FMNMX.FTZ R70, R70, R3, !PT ;  /* 0x0000000346467209 */ /* 0x008fe20007810000 */
[----:B------:R1:W-:Y:S01]  /*12340*/  MUFU.EX2 R221, R7 ;  /* 0x0000000700dd7308 */ /* 0x0003e20000000800 */
[C---:B------:R-:W-:Y:S01]  /*12350*/  FSETP.NEU.FTZ.AND P0, PT, R71.reuse, -INF , PT ;  /* 0xff8000004700780b */ /* 0x040fe20003f1d000 */
[----:B------:R-:W-:-:S05]  /*12360*/  FMUL.FTZ R5, R71, c[0x0][0x2d0] ;  /* 0x0000b40047057a20 */ /* 0x000fca0000410000 */
[----:B------:R-:W-:Y:S02]  /*12370*/  FSEL R5, R5, RZ, P0 ;  /* 0x000000ff05057208 */ /* 0x000fe40000000000 */
[----:B------:R-:W-:-:S03]  /*12380*/  FSETP.NEU.FTZ.AND P0, PT, R70, -INF , PT ;  /* 0xff8000004600780b */ /* 0x000fc60003f1d000 */
[--C-:B------:R-:W-:Y:S01]  /*12390*/  FFMA.FTZ R3, R19, c[0x0][0x2d0], -R5.reuse ;  /* 0x0000b40013037a23 */ /* 0x100fe20000010805 */
[----:B-1----:R-:W-:Y:S01]  /*123a0*/  FMNMX.FTZ R7, R243, R8, !PT ;  /* 0x00000008f3077209 */ /* 0x002fe20007810000 */
[----:B------:R-:W-:Y:S02]  /*123b0*/  FFMA.FTZ R8, R16, c[0x0][0x2d0], -R5 ;  /* 0x0000b40010087a23 */ /* 0x000fe40000010805 */
[----:B------:R1:W-:Y:S02]  /*123c0*/  MUFU.EX2 R202, R3 ;  /* 0x0000000300ca7308 */ /* 0x0003e40000000800 */
[----:B------:R-:W2:Y:S06]  /*123d0*/  SHFL.BFLY PT, R9, R7, 0x2, 0x1f ;  /* 0x0c401f0007097f89 */ /* 0x000eac00000e0000 */
[----:B------:R3:W-:Y:S01]  /*123e0*/  MUFU.EX2 R201, R8 ;  /* 0x0000000800c97308 */ /* 0x0007e20000000800 */
[----:B-1----:R-:W-:-:S05]  /*123f0*/  FMUL.FTZ R3, R70, c[0x0][0x2d0] ;  /* 0x0000b40046037a20 */ /* 0x002fca0000410000 */
[----:B------:R-:W-:Y:S01]  /*12400*/  FSEL R3, R3, RZ, P0 ;  /* 0x000000ff03037208 */ /* 0x000fe20000000000 */
[----:B---3--:R-:W-:-:S04]  /*12410*/  FFMA.FTZ R8, R21, c[0x0][0x2d0], -R5 ;  /* 0x0000b40015087a23 */ /* 0x008fc80000010805 */
[----:B------:R-:W-:Y:S01]  /*12420*/  FFMA.FTZ R0, R15, c[0x0][0x2d0], -R3 ;  /* 0x0000b4000f007a23 */ /* 0x000fe20000010803 */
[----:B--2---:R-:W-:Y:S01]  /*12430*/  FMNMX.FTZ R7, R7, R9, !PT ;  /* 0x0000000907077209 */ /* 0x004fe20007810000 */
[----:B------:R1:W-:Y:S08]  /*12440*/  MUFU.EX2 R59, R8 ;  /* 0x00000008003b7308 */ /* 0x0003f00000000800 */
[----:B------:R2:W-:Y:S01]  /*12450*/  MUFU.EX2 R208, R0 ;  /* 0x0000000000d07308 */ /* 0x0005e20000000800 */
[----:B-1----:R-:W-:-:S02]  /*12460*/  FFMA.FTZ R8, R22, c[0x0][0x2d0], -R5 ;  /* 0x0000b40016087a23 */ /* 0x002fc40000010805 */
[----:B------:R-:W-:Y:S05]  /*12470*/  LDSM.16.MT88.4 R20, [R224+0x100] ;  /* 0x00010000e014783b */ /* 0x000fea0000004200 */
[----:B------:R1:W-:Y:S01]  /*12480*/  MUFU.EX2 R198, R8 ;  /* 0x0000000800c67308 */ /* 0x0003e20000000800 */
[--C-:B--2---:R-:W-:Y:S02]  /*12490*/  FFMA.FTZ R0, R17, c[0x0][0x2d0], -R3.reuse ;  /* 0x0000b40011007a23 */ /* 0x104fe40000010803 */
[----:B------:R-:W-:Y:S05]  /*124a0*/  LDSM.16.MT88.4 R16, [R227+0x100] ;  /* 0x00010000e310783b */ /* 0x000fea0000004200 */
[----:B------:R2:W-:Y:S01]  /*124b0*/  MUFU.EX2 R212, R0 ;  /* 0x0000000000d47308 */ /* 0x0005e20000000800 */
[----:B-1----:R-:W-:-:S07]  /*124c0*/  FFMA.FTZ R8, R14, c[0x0][0x2d0], -R3 ;  /* 0x0000b4000e087a23 */ /* 0x002fce0000010803 */
[----:B------:R1:W3:Y:S01]  /*124d0*/  MUFU.EX2 R205, R8 ;  /* 0x0000000800cd7308 */ /* 0x0002e20000000800 */
[----:B--2---:R-:W-:-:S07]  /*124e0*/  FFMA.FTZ R0, R28, c[0x0][0x2d0], -R3 ;  /* 0x0000b4001c007a23 */ /* 0x004fce0000010803 */
[----:B------:R2:W4:Y:S01]  /*124f0*/  MUFU.EX2 R195, R0 ;  /* 0x0000000000c37308 */ /* 0x0005220000000800 */
[----:B-1----:R-:W1:Y:S01]  /*12500*/  SHFL.BFLY PT, R8, R7, 0x1, 0x1f ;  /* 0x0c201f0007087f89 */ /* 0x002e6200000e0000 */
[----:B---3--:R-:W-:Y:S01]  /*12510*/  F2FP.BF16.PACK_AB R9, R208, R205 ;  /* 0x000000cdd009723e */ /* 0x008fe200000010ff */
[----:B--2---:R-:W-:Y:S01]  /*12520*/  FFMA.FTZ R0, R29, c[0x0][0x2d0], -R6 ;  /* 0x0000b4001d007a23 */ /* 0x004fe20000010806 */
[----:B----4-:R-:W-:-:S04]  /*12530*/  F2FP.BF16.PACK_AB R11, R195, R212 ;  /* 0x000000d4c30b723e */ /* 0x010fc800000010ff */
[----:B------:R2:W3:Y:S01]  /*12540*/  MUFU.EX2 R211, R0 ;  /* 0x0000000000d37308 */ /* 0x0004e20000000800 */
[----:B-1----:R-:W-:Y:S02]  /*12550*/  FMNMX.FTZ R72, R7, R8, !PT ;  /* 0x0000000807487209 */ /* 0x002fe40007810000 */
[----:B------:R-:W-:Y:S01]  /*12560*/  MOV R7, R59 ;  /* 0x0000003b00077202 */ /* 0x000fe20000000f00 */
[----:B--2---:R-:W-:Y:S01]  /*12570*/  FFMA.FTZ R0, R30, c[0x0][0x2d0], -R6 ;  /* 0x0000b4001e007a23 */ /* 0x004fe20000010806 */
[C---:B------:R-:W-:Y:S01]  /*12580*/  FSETP.NEU.FTZ.AND P0, PT, R72.reuse, -INF , PT ;  /* 0xff8000004800780b */ /* 0x040fe20003f1d000 */
[----:B------:R-:W-:Y:S01]  /*12590*/  FMUL.FTZ R2, R72, c[0x0][0x2d0] ;  /* 0x0000b40048027a20 */ /* 0x000fe20000410000 */
[----:B------:R-:W-:Y:S01]  /*125a0*/  F2FP.BF16.PACK_AB R8, R202, R201 ;  /* 0x000000c9ca08723e */ /* 0x000fe200000010ff */
[----:B------:R1:W-:Y:S01]  /*125b0*/  MUFU.EX2 R4, R0 ;  /* 0x0000000000047308 */ /* 0x0003e20000000800 */
[----:B------:R-:W-:Y:S02]  /*125c0*/  F2FP.BF16.PACK_AB R10, R198, R7 ;  /* 0x00000007c60a723e */ /* 0x000fe400000010ff */
[----:B---3--:R-:W-:-:S05]  /*125d0*/  F2FP.BF16.PACK_AB R12, R211, R221 ;  /* 0x000000ddd30c723e */ /* 0x008fca00000010ff */
        /* <DEDUP_REMOVED lines=13> */
[----:B-1----:R-:W-:-:S07]  /*126b0*/  FFMA.FTZ R2, R33, c[0x0][0x2d0], -R0 ;  /* 0x0000b40021027a23 */ /* 0x002fce0000010800 */
[----:B------:R-:W-:Y:S01]  /*126c0*/  HMMA.16816.F32.BF16 R48, R8, R26, RZ ;  /* 0x0000001a0830723c */ /* 0x000fe200000418ff */
        /* <DEDUP_REMOVED lines=14> */
[----:B------:R1:W3:Y:S02]  /*127b0*/  MUFU.EX2 R204, R2 ;  /* 0x0000000200cc7308 */ /* 0x0002e40000000800 */
[C---:B------:R-:W-:Y:S08]  /*127c0*/  HMMA.16816.F32.BF16 R84, R12.reuse, R16, RZ ;  /* 0x000000100c54723c */ /* 0x040ff000000418ff */
[----:B------:R-:W-:Y:S01]  /*127d0*/  HMMA.16816.F32.BF16 R108, R12, R18, RZ ;  /* 0x000000120c6c723c */ /* 0x000fe200000418ff */
[----:B------:R-:W4:Y:S01]  /*127e0*/  LDSM.16.MT88.4 R16, [R225+0x900] ;  /* 0x00090000e110783b */ /* 0x000f220000004200 */
[----:B-1----:R-:W-:-:S06]  /*127f0*/  FFMA.FTZ R2, R75, c[0x0][0x2d0], -R5 ;  /* 0x0000b4004b027a23 */ /* 0x002fcc0000010805 */
[----:B------:R-:W-:Y:S01]  /*12800*/  HMMA.16816.F32.BF16 R40, R8, R38, RZ ;  /* 0x000000260828723c */ /* 0x000fe200000418ff */
[----:B------:R1:W-:Y:S06]  /*12810*/  MUFU.EX2 R184, R2 ;  /* 0x0000000200b87308 */ /* 0x0003ec0000000800 */
[----:B---3--:R-:W-:Y:S01]  /*12820*/  F2FP.BF16.PACK_AB R8, R204, R194 ;  /* 0x000000c2cc08723e */ /* 0x008fe200000010ff */
[----:B------:R-:W-:Y:S01]  /*12830*/  HMMA.16816.F32.BF16 R120, R12, R26, RZ ;  /* 0x0000001a0c78723c */ /* 0x000fe200000418ff */
[----:B-1----:R-:W-:-:S07]  /*12840*/  FFMA.FTZ R2, R80, c[0x0][0x2d0], -R5 ;  /* 0x0000b40050027a23 */ /* 0x002fce0000010805 */
[C---:B------:R-:W-:Y:S01]  /*12850*/  HMMA.16816.F32.BF16 R80, R12.reuse, R24, RZ ;  /* 0x000000180c50723c */ /* 0x040fe200000418ff */
[----:B------:R1:W3:Y:S07]  /*12860*/  MUFU.EX2 R75, R2 ;  /* 0x00000002004b7308 */ /* 0x0002ee0000000800 */
[----:B------:R-:W-:Y:S07]  /*12870*/  HMMA.16816.F32.BF16 R24, R12, R36, RZ ;  /* 0x000000240c18723c */ /* 0x000fee00000418ff */
[----:B------:R-:W-:Y:S01]  /*12880*/  MOV R37, R208 ;  /* 0x000000d000257202 */ /* 0x000fe20000000f00 */
[----:B-1----:R-:W-:Y:S01]  /*12890*/  FFMA.FTZ R2, R68, c[0x0][0x2d0], -R3 ;  /* 0x0000b40044027a23 */ /* 0x002fe20000010803 */
[----:B---3--:R-:W-:-:S03]  /*128a0*/  F2FP.BF16.PACK_AB R10, R75, R184 ;  /* 0x000000b84b0a723e */ /* 0x008fc600000010ff */
[----:B------:R1:W-:Y:S02]  /*128b0*/  MUFU.EX2 R185, R2 ;  /* 0x0000000200b97308 */ /* 0x0003e40000000800 */
[----:B-1----:R-:W-:-:S06]  /*128c0*/  FFMA.FTZ R2, R69, c[0x0][0x2d0], -R3 ;  /* 0x0000b40045027a23 */ /* 0x002fcc0000010803 */
[----:B------:R1:W3:Y:S02]  /*128d0*/  MUFU.EX2 R69, R2 ;  /* 0x0000000200457308 */ /* 0x0002e40000000800 */
[----:B-1----:R-:W-:Y:S01]  /*128e0*/  FFMA.FTZ R2, R74, c[0x0][0x2d0], -R3 ;  /* 0x0000b4004a027a23 */ /* 0x002fe20000010803 */
[----:B---3--:R-:W-:Y:S01]  /*128f0*/  F2FP.BF16.PACK_AB R9, R69, R185 ;  /* 0x000000b94509723e */ /* 0x008fe200000010ff */
[----:B------:R-:W-:-:S04]  /*12900*/  IMAD.MOV.U32 R74, RZ, RZ, R104 ;  /* 0x000000ffff4a7224 */ /* 0x000fc800078e0068 */
[----:B------:R1:W-:Y:S01]  /*12910*/  MUFU.EX2 R206, R2 ;  /* 0x0000000200ce7308 */ /* 0x0003e20000000800 */
[----:B------:R-:W-:Y:S01]  /*12920*/  HMMA.16816.F32.BF16 R104, R12, R38, RZ ;  /* 0x000000260c68723c */ /* 0x000fe200000418ff */
[----:B------:R-:W3:Y:S01]  /*12930*/  LDSM.16.MT88.4 R12, [R224+0x1100] ;  /* 0x00110000e00c783b */ /* 0x000ee20000004200 */
[----:B-1----:R-:W-:-:S05]  /*12940*/  FFMA.FTZ R2, R92, c[0x0][0x2d0], -R3 ;  /* 0x0000b4005c027a23 */ /* 0x002fca0000010803 */
[----:B------:R1:W1:Y:S02]  /*12950*/  MUFU.EX2 R68, R2 ;  /* 0x0000000200447308 */ /* 0x0002640000000800 */
[----:B-1----:R-:W-:Y:S01]  /*12960*/  FFMA.FTZ R2, R93, c[0x0][0x2d0], -R6 ;  /* 0x0000b4005d027a23 */ /* 0x002fe20000010806 */
[----:B------:R-:W-:-:S05]  /*12970*/  F2FP.BF16.PACK_AB R11, R68, R206 ;  /* 0x000000ce440b723e */ /* 0x000fca00000010ff */
[----:B------:R1:W-:Y:S02]  /*12980*/  MUFU.EX2 R247, R2 ;  /* 0x0000000200f77308 */ /* 0x0003e40000000800 */
[C---:B--2---:R-:W-:Y:S08]  /*12990*/  HMMA.16816.F32.BF16 R124, R8.reuse, R20, R76 ;  /* 0x00000014087c723c */ /* 0x044ff0000004184c */
[----:B------:R-:W-:Y:S01]  /*129a0*/  HMMA.16816.F32.BF16 R76, R8, R22, R64 ;  /* 0x00000016084c723c */ /* 0x000fe20000041840 */
[----:B-1----:R-:W-:-:S04]  /*129b0*/  FFMA.FTZ R2, R94, c[0x0][0x2d0], -R6 ;  /* 0x0000b4005e027a23 */ /* 0x002fc80000010806 */
[----:B------:R1:W2:Y:S03]  /*129c0*/  MUFU.EX2 R246, R2 ;  /* 0x0000000200f67308 */ /* 0x0002a60000000800 */
[C---:B------:R-:W-:Y:S07]  /*129d0*/  HMMA.16816.F32.BF16 R64, R8.reuse, R34, R56 ;  /* 0x000000220840723c */ /* 0x040fee0000041838 */
[----:B------:R-:W-:Y:S01]  /*129e0*/  IMAD.MOV.U32 R59, RZ, RZ, R210 ;  /* 0x000000ffff3b7224 */ /* 0x000fe200078e00d2 */
        /* <DEDUP_REMOVED lines=11> */
[----:B--2---:R-:W-:-:S02]  /*12aa0*/  F2FP.BF16.PACK_AB R8, R246, R247 ;  /* 0x000000f7f608723e */ /* 0x004fc400000010ff */
[----:B----4-:R-:W-:Y:S01]  /*12ab0*/  F2FP.BF16.PACK_AB R10, R245, R223 ;  /* 0x000000dff50a723e */ /* 0x010fe200000010ff */
[----:B-1----:R-:W-:Y:S02]  /*12ac0*/  FFMA.FTZ R2, R116, c[0x0][0x2d0], -R0 ;  /* 0x0000b40074027a23 */ /* 0x002fe40000010800 */
[----:B------:R-:W-:Y:S02]  /*12ad0*/  IMAD.MOV.U32 R116, RZ, RZ, R214 ;  /* 0x000000ffff747224 */ /* 0x000fe400078e00d6 */
[----:B------:R1:W2:Y:S02]  /*12ae0*/  MUFU.EX2 R218, R2 ;  /* 0x0000000200da7308 */ /* 0x0002a40000000800 */
[----:B-1----:R-:W-:Y:S01]  /*12af0*/  FFMA.FTZ R2, R118, c[0x0][0x2d0], -R0 ;  /* 0x0000b40076027a23 */ /* 0x002fe20000010800 */
[----:B--2---:R-:W-:Y:S01]  /*12b00*/  F2FP.BF16.PACK_AB R9, R218, R215 ;  /* 0x000000d7da09723e */ /* 0x004fe200000010ff */
[----:B------:R-:W-:-:S04]  /*12b10*/  IMAD.MOV.U32 R118, RZ, RZ, R212 ;  /* 0x000000ffff767224 */ /* 0x000fc800078e00d4 */
        /* <DEDUP_REMOVED lines=8> */
[----:B-1----:R-:W-:-:S06]  /*12ba0*/  FFMA.FTZ R2, R130, c[0x0][0x2d0], -R5 ;  /* 0x0000b40082027a23 */ /* 0x002fcc0000010805 */
[----:B------:R-:W-:Y:S01]  /*12bb0*/  IMAD.MOV.U32 R104, RZ, RZ, R201 ;  /* 0x000000ffff687224 */ /* 0x000fe200078e00c9 */
[----:B------:R1:W-:Y:S01]  /*12bc0*/  MUFU.EX2 R212, R2 ;  /* 0x0000000200d47308 */ /* 0x0003e20000000800 */
[----:B------:R-:W-:Y:S01]  /*12bd0*/  HMMA.16816.F32.BF16 R40, R8, R22, R100 ;  /* 0x000000160828723c */ /* 0x000fe20000041864 */
[----:B------:R-:W2:Y:S01]  /*12be0*/  LDSM.16.MT88.4 R20, [R227+0x1100] ;  /* 0x00110000e314783b */ /* 0x000ea20000004200 */
[----:B------:R-:W-:Y:S01]  /*12bf0*/  IMAD.MOV.U32 R107, RZ, RZ, R190 ;  /* 0x000000ffff6b7224 */ /* 0x000fe200078e00be */
[----:B------:R-:W-:Y:S01]  /*12c00*/  MOV R105, R188 ;  /* 0x000000bc00697202 */ /* 0x000fe20000000f00 */
[----:B------:R-:W-:-:S04]  /*12c10*/  IMAD.MOV.U32 R106, RZ, RZ, R189 ;  /* 0x000000ffff6a7224 */ /* 0x000fc800078e00bd */
[----:B------:R-:W-:Y:S01]  /*12c20*/  HMMA.16816.F32.BF16 R52, R8, R32, R84 ;  /* 0x000000200834723c */ /* 0x000fe20000041854 */
[----:B-1----:R-:W-:-:S07]  /*12c30*/  FFMA.FTZ R2, R136, c[0x0][0x2d0], -R5 ;  /* 0x0000b40088027a23 */ /* 0x002fce0000010805 */
[----:B------:R-:W-:Y:S01]  /*12c40*/  HMMA.16816.F32.BF16 R80, R8, R16, R80 ;  /* 0x000000100850723c */ /* 0x000fe20000041850 */
[----:B------:R-:W-:Y:S01]  /*12c50*/  IMAD.MOV.U32 R136, RZ, RZ, R206 ;  /* 0x000000ffff887224 */ /* 0x000fe200078e00ce */
[----:B------:R1:W4:Y:S02]  /*12c60*/  MUFU.EX2 R214, R2 ;  /* 0x0000000200d67308 */ /* 0x0003240000000800 */
[----:B-1----:R-:W-:Y:S02]  /*12c70*/  FFMA.FTZ R2, R137, c[0x0][0x2d0], -R5 ;  /* 0x0000b40089027a23 */ /* 0x002fe40000010805 */
[----:B------:R-:W-:-:S04]  /*12c80*/  IMAD.MOV.U32 R137, RZ, RZ, R205 ;  /* 0x000000ffff897224 */ /* 0x000fc800078e00cd */
[----:B------:R1:W-:Y:S02]  /*12c90*/  MUFU.EX2 R210, R2 ;  /* 0x0000000200d27308 */ /* 0x0003e40000000800 */
[----:B-1----:R-:W-:Y:S02]  /*12ca0*/  FFMA.FTZ R2, R138, c[0x0][0x2d0], -R5 ;  /* 0x0000b4008a027a23 */ /* 0x002fe40000010805 */
[----:B------:R-:W-:-:S04]  /*12cb0*/  IMAD.MOV.U32 R138, RZ, RZ, R116 ;  /* 0x000000ffff8a7224 */ /* 0x000fc800078e0074 */
[----:B------:R1:W-:Y:S02]  /*12cc0*/  MUFU.EX2 R208, R2 ;  /* 0x0000000200d07308 */ /* 0x0003e40000000800 */
[--C-:B-1----:R-:W-:Y:S02]  /*12cd0*/  FFMA.FTZ R2, R128, c[0x0][0x2d0], -R3.reuse ;  /* 0x0000b40080027a23 */ /* 0x102fe40000010803 */
[----:B------:R-:W-:Y:S01]  /*12ce0*/  HMMA.16816.F32.BF16 R128, R8, R28, R24 ;  /* 0x0000001c0880723c */ /* 0x000fe20000041818 */
[----:B------:R-:W1:Y:S03]  /*12cf0*/  LDSM.16.MT88.4 R24, [R225+0x1100] ;  /* 0x00110000e118783b */ /* 0x000e660000004200 */
[----:B------:R2:W-:Y:S02]  /*12d00*/  MUFU.EX2 R206, R2 ;  /* 0x0000000200ce7308 */ /* 0x0005e40000000800 */
[----:B--2---:R-:W-:-:S02]  /*12d10*/  FFMA.FTZ R2, R133, c[0x0][0x2d0], -R3 ;  /* 0x0000b40085027a23 */ /* 0x004fc40000010803 */
[----:B------:R-:W-:-:S04]  /*12d20*/  IMAD.MOV.U32 R133, RZ, RZ, R204 ;  /* 0x000000ffff857224 */ /* 0x000fc800078e00cc */
[----:B------:R2:W1:Y:S02]  /*12d30*/  MUFU.EX2 R205, R2 ;  /* 0x0000000200cd7308 */ /* 0x0004640000000800 */
[----:B--2---:R-:W-:Y:S02]  /*12d40*/  FFMA.FTZ R2, R134, c[0x0][0x2d0], -R3 ;  /* 0x0000b40086027a23 */ /* 0x004fe40000010803 */
[----:B------:R-:W-:-:S04]  /*12d50*/  IMAD.MOV.U32 R134, RZ, RZ, R37 ;  /* 0x000000ffff867224 */ /* 0x000fc800078e0025 */
[----:B------:R2:W-:Y:S01]  /*12d60*/  MUFU.EX2 R204, R2 ;  /* 0x0000000200cc7308 */ /* 0x0005e20000000800 */
[C---:B------:R-:W-:Y:S01]  /*12d70*/  HMMA.16816.F32.BF16 R36, R8.reuse, R34, R108 ;  /* 0x000000220824723c */ /* 0x040fe2000004186c */
[----:B------:R-:W3:Y:S06]  /*12d80*/  LDSM.16.MT88.4 R32, [R226+0x1100] ;  /* 0x00110000e220783b */ /* 0x000eec0000004200 */
[----:B------:R-:W-:Y:S01]  /*12d90*/  IMAD.MOV.U32 R109, RZ, RZ, R203 ;  /* 0x000000ffff6d7224 */ /* 0x000fe200078e00cb */
[----:B------:R-:W-:Y:S01]  /*12da0*/  MOV R110, R59 ;  /* 0x0000003b006e7202 */ /* 0x000fe20000000f00 */
[----:B------:R-:W-:Y:S01]  /*12db0*/  IMAD.MOV.U32 R111, RZ, RZ, R197 ;  /* 0x000000ffff6f7224 */ /* 0x000fe200078e00c5 */
[----:B------:R-:W-:Y:S01]  /*12dc0*/  HMMA.16816.F32.BF16 R56, R8, R18, R120 ;  /* 0x000000120838723c */ /* 0x000fe20000041878 */
[----:B------:R-:W-:Y:S01]  /*12dd0*/  IMAD.MOV.U32 R108, RZ, RZ, R4 ;  /* 0x000000ffff6c7224 */ /* 0x000fe200078e0004 */
[----:B------:R-:W-:Y:S01]  /*12de0*/  MOV R4, R192 ;  /* 0x000000c000047202 */ /* 0x000fe20000000f00 */
[----:B------:R-:W-:Y:S01]  /*12df0*/  LDSM.16.MT88.4 R16, [R224+0x1900] ;  /* 0x00190000e010783b */ /* 0x000fe20000004200 */
[----:B--2---:R-:W-:-:S02]  /*12e00*/  FFMA.FTZ R2, R135, c[0x0][0x2d0], -R3 ;  /* 0x0000b40087027a23 */ /* 0x004fc40000010803 */
[----:B------:R-:W-:Y:S01]  /*12e10*/  IMAD.MOV.U32 R135, RZ, RZ, R202 ;  /* 0x000000ffff877224 */ /* 0x000fe200078e00ca */
[----:B------:R-:W-:Y:S01]  /*12e20*/  MOV R122, R136 ;  /* 0x00000088007a7202 */ /* 0x000fe20000000f00 */
[----:B------:R2:W2:Y:S01]  /*12e30*/  MUFU.EX2 R203, R2 ;  /* 0x0000000200cb7308 */ /* 0x0004a20000000800 */
[----:B------:R-:W-:Y:S01]  /*12e40*/  MOV R136, R68 ;  /* 0x0000004400887202 */ /* 0x000fe20000000f00 */
[----:B------:R-:W-:Y:S01]  /*12e50*/  IMAD.MOV.U32 R68, RZ, RZ, R193 ;  /* 0x000000ffff447224 */ /* 0x000fe200078e00c1 */
[----:B----4-:R-:W-:Y:S01]  /*12e60*/  F2FP.BF16.PACK_AB R8, R214, R212 ;  /* 0x000000d4d608723e */ /* 0x010fe200000010ff */
[----:B------:R-:W-:Y:S01]  /*12e70*/  IMAD.MOV.U32 R120, RZ, RZ, R191 ;  /* 0x000000ffff787224 */ /* 0x000fe200078e00bf */
[----:B-1----:R-:W-:Y:S01]  /*12e80*/  F2FP.BF16.PACK_AB R9, R205, R206 ;  /* 0x000000cecd09723e */ /* 0x002fe200000010ff */
[----:B------:R-:W-:Y:S01]  /*12e90*/  IMAD.MOV.U32 R121, RZ, RZ, R184 ;  /* 0x000000ffff797224 */ /* 0x000fe200078e00b8 */
[----:B------:R-:W-:Y:S01]  /*12ea0*/  F2FP.BF16.PACK_AB R10, R208, R210 ;  /* 0x000000d2d00a723e */ /* 0x000fe200000010ff */
[----:B------:R-:W-:-:S02]  /*12eb0*/  IMAD.MOV.U32 R123, RZ, RZ, R118 ;  /* 0x000000ffff7b7224 */ /* 0x000fc400078e0076 */
[----:B--2---:R-:W-:Y:S01]  /*12ec0*/  FFMA.FTZ R2, R139, c[0x0][0x2d0], -R6 ;  /* 0x0000b4008b027a23 */ /* 0x004fe20000010806 */
[----:B------:R-:W-:Y:S01]  /*12ed0*/  F2FP.BF16.PACK_AB R11, R203, R204 ;  /* 0x000000cccb0b723e */ /* 0x000fe200000010ff */
[----:B------:R-:W-:Y:S02]  /*12ee0*/  IMAD.MOV.U32 R139, RZ, RZ, R196 ;  /* 0x000000ffff8b7224 */ /* 0x000fe400078e00c4 */
[----:B------:R1:W2:Y:S04]  /*12ef0*/  MUFU.EX2 R202, R2 ;  /* 0x0000000200ca7308 */ /* 0x0002a80000000800 */
[C---:B---3--:R-:W-:Y:S08]  /*12f00*/  HMMA.16816.F32.BF16 R84, R8.reuse, R14, R76 ;  /* 0x0000000e0854723c */ /* 0x048ff0000004184c */
[----:B------:R-:W-:Y:S01]  /*12f10*/  HMMA.16816.F32.BF16 R76, R8, R22, R64 ;  /* 0x00000016084c723c */ /* 0x000fe20000041840 */
[----:B-1----:R-:W-:-:S04]  /*12f20*/  FFMA.FTZ R2, R140, c[0x0][0x2d0], -R6 ;  /* 0x0000b4008c027a23 */ /* 0x002fc80000010806 */
[----:B------:R1:W-:Y:S03]  /*12f30*/  MUFU.EX2 R201, R2 ;  /* 0x0000000200c97308 */ /* 0x0003e60000000800 */
[C---:B------:R-:W-:Y:S08]  /*12f40*/  HMMA.16816.F32.BF16 R64, R8.reuse, R26, R60 ;  /* 0x0000001a0840723c */ /* 0x040ff0000004183c */
[----:B------:R-:W-:Y:S01]  /*12f50*/  HMMA.16816.F32.BF16 R124, R8, R12, R124 ;  /* 0x0000000c087c723c */ /* 0x000fe2000004187c */
[----:B-1----:R-:W-:-:S07]  /*12f60*/  FFMA.FTZ R2, R146, c[0x0][0x2d0], -R6 ;  /* 0x0000b40092027a23 */ /* 0x002fce0000010806 */
[C---:B------:R-:W-:Y:S01]  /*12f70*/  HMMA.16816.F32.BF16 R112, R8.reuse, R20, R112 ;  /* 0x000000140870723c */ /* 0x040fe20000041870 */
[----:B------:R-:W-:Y:S02]  /*12f80*/  IMAD.MOV.U32 R146, RZ, RZ, R137 ;  /* 0x000000ffff927224 */ /* 0x000fe400078e0089 */
[----:B------:R-:W-:Y:S02]  /*12f90*/  IMAD.MOV.U32 R137, RZ, RZ, R75 ;  /* 0x000000ffff897224 */ /* 0x000fe400078e004b */
[----:B------:R-:W-:Y:S02]  /*12fa0*/  IMAD.MOV.U32 R75, RZ, RZ, R200 ;  /* 0x000000ffff4b7224 */ /* 0x000fe400078e00c8 */
[----:B------:R1:W3:Y:S01]  /*12fb0*/  MUFU.EX2 R200, R2 ;  /* 0x0000000200c87308 */ /* 0x0002e20000000800 */
[C---:B------:R-:W-:Y:S08]  /*12fc0*/  HMMA.16816.F32.BF16 R96, R8.reuse, R24, R96 ;  /* 0x000000180860723c */ /* 0x040ff00000041860 */
[----:B------:R-:W-:Y:S01]  /*12fd0*/  HMMA.16816.F32.BF16 R100, R8, R32, R92 ;  /* 0x000000200864723c */ /* 0x000fe2000004185c */
[----:B-1----:R-:W-:-:S07]  /*12fe0*/  FFMA.FTZ R2, R151, c[0x0][0x2d0], -R6 ;  /* 0x0000b40097027a23 */ /* 0x002fce0000010806 */
[----:B------:R-:W-:Y:S01]  /*12ff0*/  HMMA.16816.F32.BF16 R60, R8, R34, R44 ;  /* 0x00000022083c723c */ /* 0x000fe2000004182c */
[----:B------:R-:W-:Y:S02]  /*13000*/  IMAD.MOV.U32 R151, RZ, RZ, R199 ;  /* 0x000000ffff977224 */ /* 0x000fe400078e00c7 */
[----:B------:R1:W-:Y:S04]  /*13010*/  MUFU.EX2 R199, R2 ;  /* 0x0000000200c77308 */ /* 0x0003e80000000800 */
[----:B--2---:R-:W-:Y:S02]  /*13020*/  F2FP.BF16.PACK_AB R8, R202, R219 ;  /* 0x000000dbca08723e */ /* 0x004fe400000010ff */
[----:B---3--:R-:W-:Y:S01]  /*13030*/  F2FP.BF16.PACK_AB R10, R200, R201 ;  /* 0x000000c9c80a723e */ /* 0x008fe200000010ff */
[----:B-1----:R-:W-:-:S02]  /*13040*/  FFMA.FTZ R2, R150, c[0x0][0x2d0], -R0 ;  /* 0x0000b40096027a23 */ /* 0x002fc40000010800 */
[----:B------:R-:W-:Y:S02]  /*13050*/  IMAD.MOV.U32 R150, RZ, RZ, R198 ;  /* 0x000000ffff967224 */ /* 0x000fe400078e00c6 */
[----:B------:R1:W-:Y:S02]  /*13060*/  MUFU.EX2 R198, R2 ;  /* 0x0000000200c67308 */ /* 0x0003e40000000800 */
[----:B-1----:R-:W-:Y:S01]  /*13070*/  FFMA.FTZ R2, R152, c[0x0][0x2d0], -R0 ;  /* 0x0000b40098027a23 */ /* 0x002fe20000010800 */
[----:B------:R-:W-:-:S05]  /*13080*/  MOV R152, R195 ;  /* 0x000000c300987202 */ /* 0x000fca0000000f00 */
[----:B------:R1:W2:Y:S02]  /*13090*/  MUFU.EX2 R197, R2 ;  /* 0x0000000200c57308 */ /* 0x0002a40000000800 */
[----:B-1----:R-:W-:Y:S01]  /*130a0*/  FFMA.FTZ R2, R117, c[0x0][0x2d0], -R0 ;  /* 0x0000b40075027a23 */ /* 0x002fe20000010800 */
[----:B--2---:R-:W-:-:S05]  /*130b0*/  F2FP.BF16.PACK_AB R9, R197, R198 ;  /* 0x000000c6c509723e */ /* 0x004fca00000010ff */
        /* <DEDUP_REMOVED lines=8> */
[C---:B------:R-:W-:Y:S08]  /*13140*/  HMMA.16816.F32.BF16 R48, R8.reuse, R12, R48 ;  /* 0x0000000c0830723c */ /* 0x040ff00000041830 */
[----:B------:R-:W-:Y:S01]  /*13150*/  HMMA.16816.F32.BF16 R44, R8, R14, R40 ;  /* 0x0000000e082c723c */ /* 0x000fe20000041828 */
[----:B------:R-:W-:Y:S01]  /*13160*/  LDSM.16.MT88.4 R12, [R227+0x1900] ;  /* 0x00190000e30c783b */ /* 0x000fe20000004200 */
[----:B-1----:R-:W-:-:S02]  /*13170*/  FFMA.FTZ R2, R155, c[0x0][0x2d0], -R6 ;  /* 0x0000b4009b027a23 */ /* 0x002fc40000010806 */
[----:B------:R-:W-:Y:S02]  /*13180*/  IMAD.MOV.U32 R155, RZ, RZ, R187 ;  /* 0x000000ffff9b7224 */ /* 0x000fe400078e00bb */
[----:B------:R1:W-:Y:S02]  /*13190*/  MUFU.EX2 R193, R2 ;  /* 0x0000000200c17308 */ /* 0x0003e40000000800 */
[C---:B------:R-:W-:Y:S08]  /*131a0*/  HMMA.16816.F32.BF16 R40, R8.reuse, R20, R52 ;  /* 0x000000140828723c */ /* 0x040ff00000041834 */
[----:B------:R-:W-:Y:S01]  /*131b0*/  HMMA.16816.F32.BF16 R36, R8, R22, R36 ;  /* 0x000000160824723c */ /* 0x000fe20000041824 */
[----:B------:R-:W-:Y:S01]  /*131c0*/  LDSM.16.MT88.4 R20, [R224+0x2100] ;  /* 0x00210000e014783b */ /* 0x000fe20000004200 */
[----:B-1----:R-:W-:-:S06]  /*131d0*/  FFMA.FTZ R2, R154, c[0x0][0x2d0], -R5 ;  /* 0x0000b4009a027a23 */ /* 0x002fcc0000010805 */
[C---:B------:R-:W-:Y:S01]  /*131e0*/  HMMA.16816.F32.BF16 R28, R8.reuse, R24, R80 ;  /* 0x00000018081c723c */ /* 0x040fe20000041850 */
[----:B------:R-:W-:Y:S01]  /*131f0*/  IMAD.MOV.U32 R154, RZ, RZ, R186 ;  /* 0x000000ffff9a7224 */ /* 0x000fe200078e00ba */
[----:B------:R1:W-:Y:S06]  /*13200*/  MUFU.EX2 R192, R2 ;  /* 0x0000000200c07308 */ /* 0x0003ec0000000800 */
[C---:B------:R-:W-:Y:S01]  /*13210*/  HMMA.16816.F32.BF16 R56, R8.reuse, R26, R56 ;  /* 0x0000001a0838723c */ /* 0x040fe20000041838 */
[----:B------:R-:W-:Y:S07]  /*13220*/  LDSM.16.MT88.4 R24, [R225+0x1900] ;  /* 0x00190000e118783b */ /* 0x000fee0000004200 */
[----:B------:R-:W-:Y:S01]  /*13230*/  HMMA.16816.F32.BF16 R92, R8, R32, R128 ;  /* 0x00000020085c723c */ /* 0x000fe20000041880 */
[----:B-1----:R-:W-:-:S04]  /*13240*/  FFMA.FTZ R2, R156, c[0x0][0x2d0], -R5 ;  /* 0x0000b4009c027a23 */ /* 0x002fc80000010805 */
[----:B------:R1:W2:Y:S03]  /*13250*/  MUFU.EX2 R191, R2 ;  /* 0x0000000200bf7308 */ /* 0x0002a60000000800 */
[----:B------:R-:W-:Y:S01]  /*13260*/  HMMA.16816.F32.BF16 R88, R8, R34, R88 ;  /* 0x000000220858723c */ /* 0x000fe20000041858 */
[----:B------:R-:W3:Y:S01]  /*13270*/  LDSM.16.MT88.4 R32, [R226+0x1900] ;  /* 0x00190000e220783b */ /* 0x000ee20000004200 */
[----:B-1----:R-:W-:-:S05]  /*13280*/  FFMA.FTZ R2, R157, c[0x0][0x2d0], -R5 ;  /* 0x0000b4009d027a23 */ /* 0x002fca0000010805 */
[----:B--2---:R-:W-:Y:S01]  /*13290*/  F2FP.BF16.PACK_AB R8, R191, R192 ;  /* 0x000000c0bf08723e */ /* 0x004fe200000010ff */
        /* <DEDUP_REMOVED lines=16> */
[C---:B---3--:R-:W-:Y:S08]  /*133a0*/  HMMA.16816.F32.BF16 R80, R8.reuse, R32, R100 ;  /* 0x000000200850723c */ /* 0x048ff00000041864 */
[----:B------:R-:W-:Y:S01]  /*133b0*/  HMMA.16816.F32.BF16 R156, R8, R24, R96 ;  /* 0x00000018089c723c */ /* 0x000fe20000041860 */
[----:B-1----:R-:W-:-:S02]  /*133c0*/  FFMA.FTZ R2, R165, c[0x0][0x2d0], -R6 ;  /* 0x0000b400a5027a23 */ /* 0x002fc40000010806 */
[----:B------:R-:W-:Y:S02]  /*133d0*/  IMAD.MOV.U32 R165, RZ, RZ, R110 ;  /* 0x000000ffffa57224 */ /* 0x000fe400078e006e */
[----:B------:R1:W-:Y:S03]  /*133e0*/  MUFU.EX2 R118, R2 ;  /* 0x0000000200767308 */ /* 0x0003e60000000800 */
[C---:B------:R-:W-:Y:S08]  /*133f0*/  HMMA.16816.F32.BF16 R128, R8.reuse, R18, R84 ;  /* 0x000000120880723c */ /* 0x040ff00000041854 */
[----:B------:R-:W-:Y:S01]  /*13400*/  HMMA.16816.F32.BF16 R124, R8, R16, R124 ;  /* 0x00000010087c723c */ /* 0x000fe2000004187c */
[----:B-1----:R-:W-:-:S07]  /*13410*/  FFMA.FTZ R2, R169, c[0x0][0x2d0], -R6 ;  /* 0x0000b400a9027a23 */ /* 0x002fce0000010806 */
[----:B------:R-:W-:Y:S01]  /*13420*/  HMMA.16816.F32.BF16 R84, R8, R26, R64 ;  /* 0x0000001a0854723c */ /* 0x000fe20000041840 */
[----:B------:R-:W-:Y:S01]  /*13430*/  IMAD.MOV.U32 R169, RZ, RZ, R120 ;  /* 0x000000ffffa97224 */ /* 0x000fe200078e0078 */
[----:B------:R1:W-:Y:S01]  /*13440*/  MUFU.EX2 R117, R2 ;  /* 0x0000000200757308 */ /* 0x0003e20000000800 */
[----:B------:R-:W-:Y:S02]  /*13450*/  IMAD.MOV.U32 R120, RZ, RZ, R108 ;  /* 0x000000ffff787224 */ /* 0x000fe400078e006c */
[----:B-1----:R-:W-:Y:S02]  /*13460*/  FFMA.FTZ R2, R170, c[0x0][0x2d0], -R6 ;  /* 0x0000b400aa027a23 */ /* 0x002fe40000010806 */
[----:B------:R-:W-:-:S03]  /*13470*/  IMAD.MOV.U32 R170, RZ, RZ, R107 ;  /* 0x000000ffffaa7224 */ /* 0x000fc600078e006b */
[----:B------:R1:W-:Y:S02]  /*13480*/  MUFU.EX2 R116, R2 ;  /* 0x0000000200747308 */ /* 0x0003e40000000800 */
[----:B-1----:R-:W-:Y:S02]  /*13490*/  FFMA.FTZ R2, R141, c[0x0][0x2d0], -R0 ;  /* 0x0000b4008d027a23 */ /* 0x002fe40000010800 */
[----:B------:R-:W-:Y:S04]  /*134a0*/  HMMA.16816.F32.BF16 R140, R8, R12, R112 ;  /* 0x0000000c088c723c */ /* 0x000fe80000041870 */
[----:B------:R1:W-:Y:S03]  /*134b0*/  MUFU.EX2 R110, R2 ;  /* 0x00000002006e7308 */ /* 0x0003e60000000800 */
[----:B------:R-:W-:Y:S01]  /*134c0*/  IMAD.MOV.U32 R112, RZ, RZ, R109 ;  /* 0x000000ffff707224 */ /* 0x000fe200078e006d */
[----:B------:R-:W-:Y:S01]  /*134d0*/  MOV R115, R106 ;  /* 0x0000006a00737202 */ /* 0x000fe20000000f00 */
[----:B------:R-:W-:Y:S01]  /*134e0*/  IMAD.MOV.U32 R114, RZ, RZ, R154 ;  /* 0x000000ffff727224 */ /* 0x000fe200078e009a */
[----:B------:R-:W-:Y:S01]  /*134f0*/  MOV R154, R153 ;  /* 0x00000099009a7202 */ /* 0x000fe20000000f00 */
[----:B------:R-:W-:-:S02]  /*13500*/  IMAD.MOV.U32 R153, RZ, RZ, R152 ;  /* 0x000000ffff997224 */ /* 0x000fc400078e0098 */
[----:B------:R-:W-:Y:S02]  /*13510*/  IMAD.MOV.U32 R152, RZ, RZ, R151 ;  /* 0x000000ffff987224 */ /* 0x000fe400078e0097 */
[----:B------:R-:W-:Y:S02]  /*13520*/  IMAD.MOV.U32 R151, RZ, RZ, R104 ;  /* 0x000000ffff977224 */ /* 0x000fe400078e0068 */
[----:B------:R-:W-:Y:S02]  /*13530*/  IMAD.MOV.U32 R113, RZ, RZ, R155 ;  /* 0x000000ffff717224 */ /* 0x000fe400078e009b */
[----:B-1----:R-:W-:Y:S02]  /*13540*/  FFMA.FTZ R2, R144, c[0x0][0x2d0], -R0 ;  /* 0x0000b40090027a23 */ /* 0x002fe40000010800 */
[----:B------:R-:W-:Y:S02]  /*13550*/  IMAD.MOV.U32 R155, RZ, RZ, R132 ;  /* 0x000000ffff9b7224 */ /* 0x000fe400078e0084 */
[----:B------:R1:W2:Y:S01]  /*13560*/  MUFU.EX2 R109, R2 ;  /* 0x00000002006d7308 */ /* 0x0002a20000000800 */
[----:B------:R-:W-:Y:S01]  /*13570*/  IMAD.MOV.U32 R132, RZ, RZ, R150 ;  /* 0x000000ffff847224 */ /* 0x000fe200078e0096 */
[----:B------:R-:W-:-:S02]  /*13580*/  MOV R150, R146 ;  /* 0x0000009200967202 */ /* 0x000fc40000000f00 */
[C---:B------:R-:W-:Y:S08]  /*13590*/  HMMA.16816.F32.BF16 R144, R8.reuse, R14, R76 ;  /* 0x0000000e0890723c */ /* 0x040ff0000004184c */
[----:B------:R-:W-:Y:S01]  /*135a0*/  HMMA.16816.F32.BF16 R76, R8, R34, R60 ;  /* 0x00000022084c723c */ /* 0x000fe2000004183c */
[----:B-1----:R-:W-:Y:S02]  /*135b0*/  FFMA.FTZ R2, R148, c[0x0][0x2d0], -R0 ;  /* 0x0000b40094027a23 */ /* 0x002fe40000010800 */
[----:B------:R-:W-:-:S04]  /*135c0*/  IMAD.MOV.U32 R148, RZ, RZ, R105 ;  /* 0x000000ffff947224 */ /* 0x000fc800078e0069 */
[----:B------:R-:W-:Y:S01]  /*135d0*/  F2FP.BF16.PACK_AB R8, R195, R199 ;  /* 0x000000c7c308723e */ /* 0x000fe200000010ff */
[----:B------:R1:W-:Y:S01]  /*135e0*/  MUFU.EX2 R108, R2 ;  /* 0x00000002006c7308 */ /* 0x0003e20000000800 */
[----:B--2---:R-:W-:Y:S02]  /*135f0*/  F2FP.BF16.PACK_AB R9, R109, R110 ;  /* 0x0000006e6d09723e */ /* 0x004fe400000010ff */
[----:B------:R-:W-:Y:S01]  /*13600*/  F2FP.BF16.PACK_AB R10, R184, R193 ;  /* 0x000000c1b80a723e */ /* 0x000fe200000010ff */
[----:B-1----:R-:W-:Y:S02]  /*13610*/  FFMA.FTZ R2, R149, c[0x0][0x2d0], -R0 ;  /* 0x0000b40095027a23 */ /* 0x002fe40000010800 */
[----:B------:R-:W-:Y:S01]  /*13620*/  IMAD.MOV.U32 R149, RZ, RZ, R139 ;  /* 0x000000ffff957224 */ /* 0x000fe200078e008b */
[----:B------:R-:W-:Y:S01]  /*13630*/  MOV R139, R111 ;  /* 0x0000006f008b7202 */ /* 0x000fe20000000f00 */
        /* <DEDUP_REMOVED lines=10> */
[----:B------:R-:W-:Y:S01]  /*136e0*/  HMMA.16816.F32.BF16 R64, R8, R16, R48 ;  /* 0x000000100840723c */ /* 0x000fe20000041830 */
[----:B------:R-:W2:Y:S01]  /*136f0*/  LDSM.16.MT88.4 R16, [R227+0x2100] ;  /* 0x00210000e310783b */ /* 0x000ea20000004200 */
[----:B------:R-:W-:Y:S02]  /*13700*/  IMAD.MOV.U32 R149, RZ, RZ, R112 ;  /* 0x000000ffff957224 */ /* 0x000fe400078e0070 */
[----:B------:R-:W-:Y:S02]  /*13710*/  IMAD.MOV.U32 R112, RZ, RZ, R114 ;  /* 0x000000ffff707224 */ /* 0x000fe400078e0072 */
[----:B------:R-:W-:-:S02]  /*13720*/  IMAD.MOV.U32 R114, RZ, RZ, R119 ;  /* 0x000000ffff727224 */ /* 0x000fc400078e0077 */
[----:B------:R-:W-:Y:S01]  /*13730*/  HMMA.16816.F32.BF16 R48, R8, R14, R36 ;  /* 0x0000000e0830723c */ /* 0x000fe20000041824 */
[----:B------:R-:W-:Y:S01]  /*13740*/  FFMA.FTZ R4, R4, c[0x0][0x2d0], -R6 ;  /* 0x0000b40004047a23 */ /* 0x000fe20000010806 */
[----:B------:R-:W-:Y:S01]  /*13750*/  UIMAD.WIDE.U32 UR24, UR17, UR4, URZ ;  /* 0x00000004111872a5 */ /* 0x000fe2000f8e003f */
[----:B------:R3:W5:Y:S01]  /*13760*/  LDL.LU R119, [R1+0x40] ;  /* 0x0000400001777983 */ /* 0x0007620000300800 */
[----:B-1----:R-:W-:-:S04]  /*13770*/  FFMA.FTZ R2, R172, c[0x0][0x2d0], -R5 ;  /* 0x0000b400ac027a23 */ /* 0x002fc80000010805 */
[C---:B------:R-:W-:Y:S01]  /*13780*/  HMMA.16816.F32.BF16 R52, R8.reuse, R12, R40 ;  /* 0x0000000c0834723c */ /* 0x040fe20000041828 */
[----:B------:R-:W1:Y:S01]  /*13790*/  LDSM.16.MT88.4 R12, [R225+0x2100] ;  /* 0x00210000e10c783b */ /* 0x000e620000004200 */
[----:B------:R4:W2:Y:S06]  /*137a0*/  MUFU.EX2 R106, R2 ;  /* 0x00000002006a7308 */ /* 0x0008ac0000000800 */
[C---:B------:R-:W-:Y:S01]  /*137b0*/  HMMA.16816.F32.BF16 R36, R8.reuse, R24, R28 ;  /* 0x000000180824723c */ /* 0x040fe2000004181c */
[----:B------:R-:W1:Y:S07]  /*137c0*/  LDSM.16.MT88.4 R28, [R226+0x2100] ;  /* 0x00210000e21c783b */ /* 0x000e6e0000004200 */
[----:B------:R-:W-:Y:S01]  /*137d0*/  HMMA.16816.F32.BF16 R32, R8, R34, R88 ;  /* 0x000000220820723c */ /* 0x000fe20000041858 */
[----:B----4-:R-:W-:-:S04]  /*137e0*/  FFMA.FTZ R2, R174, c[0x0][0x2d0], -R5 ;  /* 0x0000b400ae027a23 */ /* 0x010fc80000010805 */
[----:B------:R4:W-:Y:S03]  /*137f0*/  MUFU.EX2 R104, R2 ;  /* 0x0000000200687308 */ /* 0x0009e60000000800 */
[----:B------:R-:W-:Y:S01]  /*13800*/  HMMA.16816.F32.BF16 R40, R8, R26, R56 ;  /* 0x0000001a0828723c */ /* 0x000fe20000041838 */
[----:B------:R-:W1:Y:S06]  /*13810*/  LDSM.16.MT88.4 R24, [R224+0x2900] ;  /* 0x00290000e018783b */ /* 0x000e6c0000004200 */
[----:B--2---:R-:W-:Y:S01]  /*13820*/  F2FP.BF16.PACK_AB R8, R106, R105 ;  /* 0x000000696a08723e */ /* 0x004fe200000010ff */
[----:B----4-:R-:W-:-:S04]  /*13830*/  FFMA.FTZ R2, R175, c[0x0][0x2d0], -R5 ;  /* 0x0000b400af027a23 */ /* 0x010fc80000010805 */
[----:B------:R2:W4:Y:S02]  /*13840*/  MUFU.EX2 R103, R2 ;  /* 0x0000000200677308 */ /* 0x0005240000000800 */
[----:B--2---:R-:W-:Y:S01]  /*13850*/  FFMA.FTZ R2, R162, c[0x0][0x2d0], -R3 ;  /* 0x0000b400a2027a23 */ /* 0x004fe20000010803 */
[----:B----4-:R-:W-:-:S05]  /*13860*/  F2FP.BF16.PACK_AB R10, R103, R104 ;  /* 0x00000068670a723e */ /* 0x010fca00000010ff */
[----:B------:R2:W-:Y:S02]  /*13870*/  MUFU.EX2 R102, R2 ;  /* 0x0000000200667308 */ /* 0x0005e40000000800 */
[----:B--2---:R-:W-:-:S06]  /*13880*/  FFMA.FTZ R2, R163, c[0x0][0x2d0], -R3 ;  /* 0x0000b400a3027a23 */ /* 0x004fcc0000010803 */
        /* <DEDUP_REMOVED lines=9> */
[C---:B------:R-:W-:Y:S08]  /*13920*/  HMMA.16816.F32.BF16 R124, R8.reuse, R20, R124 ;  /* 0x00000014087c723c */ /* 0x040ff0000004187c */
[----:B------:R-:W-:Y:S01]  /*13930*/  HMMA.16816.F32.BF16 R128, R8, R22, R128 ;  /* 0x000000160880723c */ /* 0x000fe20000041880 */
[----:B--2---:R-:W-:-:S04]  /*13940*/  FFMA.FTZ R2, R161, c[0x0][0x2d0], -R0 ;  /* 0x0000b400a1027a23 */ /* 0x004fc80000010800 */
[----:B------:R2:W4:Y:S03]  /*13950*/  MUFU.EX2 R97, R2 ;  /* 0x0000000200617308 */ /* 0x0005260000000800 */
[C---:B------:R-:W-:Y:S08]  /*13960*/  HMMA.16816.F32.BF16 R140, R8.reuse, R16, R140 ;  /* 0x00000010088c723c */ /* 0x040ff0000004188c */
[----:B------:R-:W-:Y:S01]  /*13970*/  HMMA.16816.F32.BF16 R144, R8, R18, R144 ;  /* 0x000000120890723c */ /* 0x000fe20000041890 */
[----:B--2---:R-:W-:-:S07]  /*13980*/  FFMA.FTZ R2, R164, c[0x0][0x2d0], -R0 ;  /* 0x0000b400a4027a23 */ /* 0x004fce0000010800 */
[C---:B-1----:R-:W-:Y:S01]  /*13990*/  HMMA.16816.F32.BF16 R156, R8.reuse, R12, R156 ;  /* 0x0000000c089c723c */ /* 0x042fe2000004189c */
[----:B------:R1:W-:Y:S07]  /*139a0*/  MUFU.EX2 R96, R2 ;  /* 0x0000000200607308 */ /* 0x0003ee0000000800 */
[C---:B------:R-:W-:Y:S08]  /*139b0*/  HMMA.16816.F32.BF16 R84, R8.reuse, R14, R84 ;  /* 0x0000000e0854723c */ /* 0x040ff00000041854 */
[----:B------:R-:W-:Y:S01]  /*139c0*/  HMMA.16816.F32.BF16 R80, R8, R28, R80 ;  /* 0x0000001c0850723c */ /* 0x000fe20000041850 */
[----:B-1----:R-:W-:-:S04]  /*139d0*/  FFMA.FTZ R2, R167, c[0x0][0x2d0], -R0 ;  /* 0x0000b400a7027a23 */ /* 0x002fc80000010800 */
        /* <DEDUP_REMOVED lines=12> */
[----:B------:R1:W4:Y:S02]  /*13aa0*/  MUFU.EX2 R93, R2 ;  /* 0x00000002005d7308 */ /* 0x0003240000000800 */
[C---:B------:R-:W-:Y:S08]  /*13ab0*/  HMMA.16816.F32.BF16 R52, R8.reuse, R16, R52 ;  /* 0x000000100834723c */ /* 0x040ff00000041834 */
[----:B------:R-:W-:Y:S01]  /*13ac0*/  HMMA.16816.F32.BF16 R48, R8, R18, R48 ;  /* 0x000000120830723c */ /* 0x000fe20000041830 */
[----:B------:R-:W2:Y:S01]  /*13ad0*/  LDSM.16.MT88.4 R16, [R225+0x2900] ;  /* 0x00290000e110783b */ /* 0x000ea20000004200 */
[----:B-1----:R-:W-:-:S06]  /*13ae0*/  FFMA.FTZ R2, R213, c[0x0][0x2d0], -R5 ;  /* 0x0000b400d5027a23 */ /* 0x002fcc0000010805 */
[C---:B------:R-:W-:Y:S01]  /*13af0*/  HMMA.16816.F32.BF16 R36, R8.reuse, R12, R36 ;  /* 0x0000000c0824723c */ /* 0x040fe20000041824 */
[----:B------:R1:W-:Y:S07]  /*13b00*/  MUFU.EX2 R92, R2 ;  /* 0x00000002005c7308 */ /* 0x0003ee0000000800 */
[C---:B------:R-:W-:Y:S01]  /*13b10*/  HMMA.16816.F32.BF16 R40, R8.reuse, R14, R40 ;  /* 0x0000000e0828723c */ /* 0x040fe20000041828 */
[----:B------:R-:W2:Y:S07]  /*13b20*/  LDSM.16.MT88.4 R12, [R226+0x2900] ;  /* 0x00290000e20c783b */ /* 0x000eae0000004200 */
        /* <DEDUP_REMOVED lines=12> */
[----:B-1----:R-:W-:Y:S02]  /*13bf0*/  FFMA.FTZ R2, R173, c[0x0][0x2d0], -R6 ;  /* 0x0000b400ad027a23 */ /* 0x002fe40000010806 */
[----:B------:R-:W-:Y:S01]  /*13c00*/  IMAD.MOV.U32 R173, RZ, RZ, R148 ;  /* 0x000000ffffad7224 */ /* 0x000fe200078e0094 */
[----:B------:R-:W-:Y:S01]  /*13c10*/  MOV R148, R113 ;  /* 0x0000007100947202 */ /* 0x000fe20000000f00 */
[----:B------:R-:W-:Y:S02]  /*13c20*/  IMAD.MOV.U32 R113, RZ, RZ, R74 ;  /* 0x000000ffff717224 */ /* 0x000fe400078e004a */
[----:B------:R1:W-:Y:S02]  /*13c30*/  MUFU.EX2 R74, R2 ;  /* 0x00000002004a7308 */ /* 0x0003e40000000800 */
[----:B-1----:R-:W-:-:S02]  /*13c40*/  FFMA.FTZ R2, R171, c[0x0][0x2d0], -R6 ;  /* 0x0000b400ab027a23 */ /* 0x002fc40000010806 */
[----:B------:R-:W-:Y:S01]  /*13c50*/  IMAD.MOV.U32 R171, RZ, RZ, R173 ;  /* 0x000000ffffab7224 */ /* 0x000fe200078e00ad */
[----:B------:R-:W-:Y:S01]  /*13c60*/  MOV R173, R149 ;  /* 0x0000009500ad7202 */ /* 0x000fe20000000f00 */
[----:B------:R-:W-:Y:S02]  /*13c70*/  IMAD.MOV.U32 R149, RZ, RZ, R148 ;  /* 0x000000ffff957224 */ /* 0x000fe400078e0094 */
[----:B------:R-:W-:Y:S02]  /*13c80*/  IMAD.MOV.U32 R148, RZ, RZ, R112 ;  /* 0x000000ffff947224 */ /* 0x000fe400078e0070 */
[----:B------:R-:W-:Y:S02]  /*13c90*/  IMAD.MOV.U32 R112, RZ, RZ, R113 ;  /* 0x000000ffff707224 */ /* 0x000fe400078e0071 */
[----:B------:R-:W-:Y:S01]  /*13ca0*/  IMAD.MOV.U32 R113, RZ, RZ, R114 ;  /* 0x000000ffff717224 */ /* 0x000fe200078e0072 */
[----:B------:R-:W-:Y:S01]  /*13cb0*/  MOV R114, R139 ;  /* 0x0000008b00727202 */ /* 0x000fe20000000f00 */
[----:B------:R-:W-:-:S02]  /*13cc0*/  IMAD.MOV.U32 R139, RZ, RZ, R69 ;  /* 0x000000ffff8b7224 */ /* 0x000fc400078e0045 */
[----:B------:R1:W1:Y:S02]  /*13cd0*/  MUFU.EX2 R69, R2 ;  /* 0x0000000200457308 */ /* 0x0002640000000800 */
[----:B-1----:R-:W-:Y:S02]  /*13ce0*/  FFMA.FTZ R2, R171, c[0x0][0x2d0], -R6 ;  /* 0x0000b400ab027a23 */ /* 0x002fe40000010806 */
[----:B------:R-:W-:Y:S02]  /*13cf0*/  IMAD.MOV.U32 R171, RZ, RZ, R173 ;  /* 0x000000ffffab7224 */ /* 0x000fe400078e00ad */
[----:B------:R-:W-:Y:S02]  /*13d00*/  IMAD.MOV.U32 R173, RZ, RZ, R149 ;  /* 0x000000ffffad7224 */ /* 0x000fe400078e0095 */
[----:B------:R-:W-:Y:S01]  /*13d10*/  IMAD.MOV.U32 R149, RZ, RZ, R112 ;  /* 0x000000ffff957224 */ /* 0x000fe200078e0070 */
[----:B------:R-:W-:Y:S01]  /*13d20*/  MOV R112, R113 ;  /* 0x0000007100707202 */ /* 0x000fe20000000f00 */
[----:B------:R-:W-:-:S02]  /*13d30*/  IMAD.MOV.U32 R113, RZ, RZ, R114 ;  /* 0x000000ffff717224 */ /* 0x000fc400078e0072 */
[----:B------:R-:W-:Y:S02]  /*13d40*/  IMAD.MOV.U32 R114, RZ, RZ, R115 ;  /* 0x000000ffff727224 */ /* 0x000fe400078e0073 */
[----:B------:R-:W-:Y:S02]  /*13d50*/  IMAD.MOV.U32 R115, RZ, RZ, R170 ;  /* 0x000000ffff737224 */ /* 0x000fe400078e00aa */
[----:B------:R-:W-:Y:S01]  /*13d60*/  IMAD.MOV.U32 R170, RZ, RZ, R169 ;  /* 0x000000ffffaa7224 */ /* 0x000fe200078e00a9 */
[----:B------:R-:W-:Y:S02]  /*13d70*/  MOV R169, R68 ;  /* 0x0000004400a97202 */ /* 0x000fe40000000f00 */
[----:B------:R1:W-:Y:S02]  /*13d80*/  MUFU.EX2 R68, R2 ;  /* 0x0000000200447308 */ /* 0x0003e40000000800 */
[----:B-1----:R-:W-:-:S06]  /*13d90*/  FFMA.FTZ R2, R171, c[0x0][0x2d0], -R6 ;  /* 0x0000b400ab027a23 */ /* 0x002fcc0000010806 */
[----:B------:R1:W-:Y:S02]  /*13da0*/  MUFU.EX2 R59, R2 ;  /* 0x00000002003b7308 */ /* 0x0003e40000000800 */
[----:B-1----:R-:W-:-:S06]  /*13db0*/  FFMA.FTZ R2, R180, c[0x0][0x2d0], -R0 ;  /* 0x0000b400b4027a23 */ /* 0x002fcc0000010800 */
[----:B------:R1:W-:Y:S02]  /*13dc0*/  MUFU.EX2 R58, R2 ;  /* 0x00000002003a7308 */ /* 0x0003e40000000800 */
[----:B-1----:R-:W-:-:S06]  /*13dd0*/  FFMA.FTZ R2, R181, c[0x0][0x2d0], -R0 ;  /* 0x0000b400b5027a23 */ /* 0x002fcc0000010800 */
[----:B------:R1:W1:Y:S02]  /*13de0*/  MUFU.EX2 R57, R2 ;  /* 0x0000000200397308 */ /* 0x0002640000000800 */
[----:B-1----:R-:W-:-:S06]  /*13df0*/  FFMA.FTZ R2, R182, c[0x0][0x2d0], -R0 ;  /* 0x0000b400b6027a23 */ /* 0x002fcc0000010800 */
[----:B------:R1:W-:Y:S01]  /*13e00*/  MUFU.EX2 R56, R2 ;  /* 0x0000000200387308 */ /* 0x0003e20000000800 */
[----:B----4-:R-:W-:Y:S02]  /*13e10*/  F2FP.BF16.PACK_AB R8, R93, R94 ;  /* 0x0000005e5d08723e */ /* 0x010fe400000010ff */
[----:B------:R-:W-:Y:S01]  /*13e20*/  F2FP.BF16.PACK_AB R9, R89, R90 ;  /* 0x0000005a5909723e */ /* 0x000fe200000010ff */
[----:B-1----:R-:W-:-:S04]  /*13e30*/  FFMA.FTZ R2, R183, c[0x0][0x2d0], -R0 ;  /* 0x0000b400b7027a23 */ /* 0x002fc80000010800 */
[----:B------:R1:W4:Y:S01]  /*13e40*/  MUFU.EX2 R31, R2 ;  /* 0x00000002001f7308 */ /* 0x0003220000000800 */
[----:B------:R-:W-:Y:S02]  /*13e50*/  F2FP.BF16.PACK_AB R10, R91, R92 ;  /* 0x0000005c5b0a723e */ /* 0x000fe400000010ff */
[----:B------:R-:W-:Y:S01]  /*13e60*/  F2FP.BF16.PACK_AB R11, R88, R75 ;  /* 0x0000004b580b723e */ /* 0x000fe200000010ff */
[----:B-1----:R-:W-:-:S04]  /*13e70*/  FFMA.FTZ R2, R173, c[0x0][0x2d0], -R5 ;  /* 0x0000b400ad027a23 */ /* 0x002fc80000010805 */
[----:B------:R1:W-:Y:S02]  /*13e80*/  MUFU.EX2 R29, R2 ;  /* 0x00000002001d7308 */ /* 0x0003e40000000800 */
[C---:B------:R-:W-:Y:S08]  /*13e90*/  HMMA.16816.F32.BF16 R124, R8.reuse, R24, R124 ;  /* 0x00000018087c723c */ /* 0x040ff0000004187c */
[----:B------:R-:W-:Y:S01]  /*13ea0*/  HMMA.16816.F32.BF16 R128, R8, R26, R128 ;  /* 0x0000001a0880723c */ /* 0x000fe20000041880 */
[----:B-1----:R-:W-:-:S07]  /*13eb0*/  FFMA.FTZ R2, R149, c[0x0][0x2d0], -R5 ;  /* 0x0000b40095027a23 */ /* 0x002fce0000010805 */
[C---:B--2---:R-:W-:Y:S01]  /*13ec0*/  HMMA.16816.F32.BF16 R140, R8.reuse, R20, R140 ;  /* 0x00000014088c723c */ /* 0x044fe2000004188c */
[----:B------:R1:W-:Y:S07]  /*13ed0*/  MUFU.EX2 R30, R2 ;  /* 0x00000002001e7308 */ /* 0x0003ee0000000800 */
[C---:B------:R-:W-:Y:S08]  /*13ee0*/  HMMA.16816.F32.BF16 R144, R8.reuse, R22, R144 ;  /* 0x000000160890723c */ /* 0x040ff00000041890 */
[----:B------:R-:W-:Y:S01]  /*13ef0*/  HMMA.16816.F32.BF16 R156, R8, R16, R156 ;  /* 0x00000010089c723c */ /* 0x000fe2000004189c */
[----:B-1----:R-:W-:-:S07]  /*13f00*/  FFMA.FTZ R2, R148, c[0x0][0x2d0], -R5 ;  /* 0x0000b40094027a23 */ /* 0x002fce0000010805 */
[C---:B------:R-:W-:Y:S01]  /*13f10*/  HMMA.16816.F32.BF16 R160, R8.reuse, R18, R84 ;  /* 0x0000001208a0723c */ /* 0x040fe20000041854 */
[----:B------:R1:W-:Y:S07]  /*13f20*/  MUFU.EX2 R28, R2 ;  /* 0x00000002001c7308 */ /* 0x0003ee0000000800 */
[C---:B------:R-:W-:Y:S08]  /*13f30*/  HMMA.16816.F32.BF16 R80, R8.reuse, R12, R80 ;  /* 0x0000000c0850723c */ /* 0x040ff00000041850 */
[----:B------:R-:W-:Y:S01]  /*13f40*/  HMMA.16816.F32.BF16 R76, R8, R14, R76 ;  /* 0x0000000e084c723c */ /* 0x000fe2000004184c */
[----:B-1----:R-:W-:-:S06]  /*13f50*/  FFMA.FTZ R2, R112, c[0x0][0x2d0], -R5 ;  /* 0x0000b40070027a23 */ /* 0x002fcc0000010805 */
[----:B------:R-:W-:Y:S02]  /*13f60*/  F2FP.BF16.PACK_AB R8, R69, R74 ;  /* 0x0000004a4508723e */ /* 0x000fe400000010ff */
[----:B------:R-:W-:Y:S02]  /*13f70*/  F2FP.BF16.PACK_AB R9, R57, R58 ;  /* 0x0000003a3909723e */ /* 0x000fe400000010ff */
[----:B------:R-:W-:Y:S02]  /*13f80*/  F2FP.BF16.PACK_AB R10, R59, R68 ;  /* 0x000000443b0a723e */ /* 0x000fe400000010ff */
[----:B----4-:R-:W-:Y:S01]  /*13f90*/  F2FP.BF16.PACK_AB R11, R31, R56 ;  /* 0x000000381f0b723e */ /* 0x010fe200000010ff */
[----:B------:R-:W-:Y:S01]  /*13fa0*/  IMAD.MOV.U32 R175, RZ, RZ, R113 ;  /* 0x000000ffffaf7224 */ /* 0x000fe200078e0071 */
[----:B------:R-:W-:-:S05]  /*13fb0*/  MOV R113, R169 ;  /* 0x000000a900717202 */ /* 0x000fca0000000f00 */
[----:B------:R-:W-:Y:S01]  /*13fc0*/  HMMA.16816.F32.BF16 R64, R8, R24, R64 ;  /* 0x000000180840723c */ /* 0x000fe20000041840 */
[----:B------:R1:W-:Y:S01]  /*13fd0*/  MUFU.EX2 R25, R2 ;  /* 0x0000000200197308 */ /* 0x0003e20000000800 */
[----:B------:R-:W-:Y:S02]  /*13fe0*/  IMAD.MOV.U32 R148, RZ, RZ, R115 ;  /* 0x000000ffff947224 */ /* 0x000fe400078e0073 */
[----:B------:R-:W-:Y:S02]  /*13ff0*/  IMAD.MOV.U32 R149, RZ, RZ, R114 ;  /* 0x000000ffff957224 */ /* 0x000fe400078e0072 */
[----:B------:R-:W-:Y:S02]  /*14000*/  IMAD.MOV.U32 R112, RZ, RZ, R170 ;  /* 0x000000ffff707224 */ /* 0x000fe400078e00aa */
[----:B------:R-:W-:Y:S02]  /*14010*/  IMAD.MOV.U32 R115, RZ, RZ, R154 ;  /* 0x000000ffff737224 */ /* 0x000fe400078e009a */
[----:B------:R-:W-:-:S02]  /*14020*/  IMAD.MOV.U32 R114, RZ, RZ, R165 ;  /* 0x000000ffff727224 */ /* 0x000fc400078e00a5 */
[----:B------:R-:W-:Y:S02]  /*14030*/  IMAD.MOV.U32 R170, RZ, RZ, R155 ;  /* 0x000000ffffaa7224 */ /* 0x000fe400078e009b */
[----:B-1----:R-:W-:Y:S02]  /*14040*/  FFMA.FTZ R2, R250, c[0x0][0x2d0], -R3 ;  /* 0x0000b400fa027a23 */ /* 0x002fe40000010803 */
[----:B------:R-:W-:Y:S02]  /*14050*/  IMAD.MOV.U32 R154, RZ, RZ, R152 ;  /* 0x000000ffff9a7224 */ /* 0x000fe400078e0098 */
[----:B------:R1:W-:Y:S01]  /*14060*/  MUFU.EX2 R24, R2 ;  /* 0x0000000200187308 */ /* 0x0003e20000000800 */
[----:B------:R-:W-:Y:S01]  /*14070*/  IMAD.MOV.U32 R169, RZ, RZ, R153 ;  /* 0x000000ffffa97224 */ /* 0x000fe200078e0099 */
[----:B------:R-:W-:Y:S01]  /*14080*/  HMMA.16816.F32.BF16 R48, R8, R22, R48 ;  /* 0x000000160830723c */ /* 0x000fe20000041830 */
[----:B------:R-:W-:Y:S01]  /*14090*/  IMAD.MOV.U32 R155, RZ, RZ, R150 ;  /* 0x000000ffff9b7224 */ /* 0x000fe200078e0096 */
[----:B------:R-:W-:Y:S01]  /*140a0*/  MOV R150, R134 ;  /* 0x0000008600967202 */ /* 0x000fe20000000f00 */
[----:B------:R-:W-:-:S02]  /*140b0*/  IMAD.MOV.U32 R152, RZ, RZ, R135 ;  /* 0x000000ffff987224 */ /* 0x000fc400078e0087 */
[----:B------:R-:W-:Y:S02]  /*140c0*/  IMAD.MOV.U32 R153, RZ, RZ, R151 ;  /* 0x000000ffff997224 */ /* 0x000fe400078e0097 */
[----:B------:R-:W-:Y:S01]  /*140d0*/  IMAD.MOV.U32 R171, RZ, RZ, R113 ;  /* 0x000000ffffab7224 */ /* 0x000fe200078e0071 */
[----:B------:R-:W-:Y:S01]  /*140e0*/  MOV R173, R114 ;  /* 0x0000007200ad7202 */ /* 0x000fe20000000f00 */
[----:B------:R-:W-:Y:S02]  /*140f0*/  IMAD.MOV.U32 R113, RZ, RZ, R170 ;  /* 0x000000ffff717224 */ /* 0x000fe400078e00aa */
[----:B-1----:R-:W-:Y:S01]  /*14100*/  FFMA.FTZ R2, R248, c[0x0][0x2d0], -R3 ;  /* 0x0000b400f8027a23 */ /* 0x002fe20000010803 */
[----:B------:R-:W-:Y:S01]  /*14110*/  MOV R170, R154 ;  /* 0x0000009a00aa7202 */ /* 0x000fe20000000f00 */
[----:B------:R-:W-:Y:S02]  /*14120*/  IMAD.MOV.U32 R151, RZ, RZ, R133 ;  /* 0x000000ffff977224 */ /* 0x000fe400078e0085 */
[----:B------:R1:W-:Y:S01]  /*14130*/  MUFU.EX2 R23, R2 ;  /* 0x0000000200177308 */ /* 0x0003e20000000800 */
[----:B------:R-:W-:-:S02]  /*14140*/  IMAD.MOV.U32 R114, RZ, RZ, R169 ;  /* 0x000000ffff727224 */ /* 0x000fc400078e00a9 */
[----:B------:R-:W-:Y:S02]  /*14150*/  IMAD.MOV.U32 R154, RZ, RZ, R152 ;  /* 0x000000ffff9a7224 */ /* 0x000fe400078e0098 */
[----:B------:R-:W-:Y:S02]  /*14160*/  IMAD.MOV.U32 R174, RZ, RZ, R148 ;  /* 0x000000ffffae7224 */ /* 0x000fe400078e0094 */
[----:B------:R-:W-:Y:S01]  /*14170*/  IMAD.MOV.U32 R169, RZ, RZ, R153 ;  /* 0x000000ffffa97224 */ /* 0x000fe200078e0099 */
[----:B------:R-:W-:Y:S01]  /*14180*/  HMMA.16816.F32.BF16 R52, R8, R20, R52 ;  /* 0x000000140834723c */ /* 0x000fe20000041834 */
[----:B------:R-:W-:Y:S02]  /*14190*/  IMAD.MOV.U32 R153, RZ, RZ, R150 ;  /* 0x000000ffff997224 */ /* 0x000fe400078e0096 */
[----:B------:R-:W-:Y:S02]  /*141a0*/  IMAD.MOV.U32 R152, RZ, RZ, R151 ;  /* 0x000000ffff987224 */ /* 0x000fe400078e0097 */
[----:B-1----:R-:W-:-:S02]  /*141b0*/  FFMA.FTZ R2, R149, c[0x0][0x2d0], -R3 ;  /* 0x0000b40095027a23 */ /* 0x002fc40000010803 */
[----:B------:R-:W-:Y:S02]  /*141c0*/  FFMA.FTZ R3, R175, c[0x0][0x2d0], -R3 ;  /* 0x0000b400af037a23 */ /* 0x000fe40000010803 */
[----:B------:R-:W-:Y:S01]  /*141d0*/  IMAD.MOV.U32 R172, RZ, RZ, R112 ;  /* 0x000000ffffac7224 */ /* 0x000fe200078e0070 */
[----:B------:R-:W-:Y:S01]  /*141e0*/  MOV R165, R132 ;  /* 0x0000008400a57202 */ /* 0x000fe20000000f00 */
[----:B------:R1:W-:Y:S01]  /*141f0*/  MUFU.EX2 R21, R3 ;  /* 0x0000000300157308 */ /* 0x0003e20000000800 */
[----:B------:R-:W-:Y:S01]  /*14200*/  IMAD.MOV.U32 R213, RZ, RZ, R170 ;  /* 0x000000ffffd57224 */ /* 0x000fe200078e00aa */
[----:B------:R-:W-:Y:S01]  /*14210*/  MOV R170, R154 ;  /* 0x0000009a00aa7202 */ /* 0x000fe20000000f00 */
[----:B------:R-:W-:Y:S01]  /*14220*/  IMAD.MOV.U32 R154, RZ, RZ, R153 ;  /* 0x000000ffff9a7224 */ /* 0x000fe200078e0099 */
[C---:B------:R-:W-:Y:S01]  /*14230*/  HMMA.16816.F32.BF16 R44, R8.reuse, R12, R44 ;  /* 0x0000000c082c723c */ /* 0x040fe2000004182c */
[----:B------:R-:W-:Y:S01]  /*14240*/  IMAD.MOV.U32 R153, RZ, RZ, R152 ;  /* 0x000000ffff997224 */ /* 0x000fe200078e0098 */
[----:B------:R-:W-:Y:S01]  /*14250*/  @UP2 UMOV UR19, UR25 ;  /* 0x0000001900132c82 */ /* 0x000fe20008000000 */
[----:B------:R-:W-:Y:S01]  /*14260*/  IMAD.MOV.U32 R152, RZ, RZ, R139 ;  /* 0x000000ffff987224 */ /* 0x000fe200078e008b */
[----:B------:R2:W-:Y:S01]  /*14270*/  MUFU.EX2 R22, R2 ;  /* 0x0000000200167308 */ /* 0x0005e20000000800 */
[----:B------:R-:W-:Y:S01]  /*14280*/  IMAD.MOV.U32 R139, RZ, RZ, R120 ;  /* 0x000000ffff8b7224 */ /* 0x000fe200078e0078 */
[----:B------:R-:W-:Y:S01]  /*14290*/  MOV R120, R7 ;  /* 0x0000000700787202 */ /* 0x000fe20000000f00 */
[----:B------:R-:W-:Y:S01]  /*142a0*/  FFMA.FTZ R5, R173, c[0x0][0x2d0], -R0 ;  /* 0x0000b400ad057a23 */ /* 0x000fe20000010800 */
[----:B------:R-:W-:Y:S01]  /*142b0*/  HMMA.16816.F32.BF16 R32, R8, R14, R32 ;  /* 0x0000000e0820723c */ /* 0x000fe20000041820 */
[----:B------:R-:W-:Y:S01]  /*142c0*/  IMAD.MOV.U32 R112, RZ, RZ, R115 ;  /* 0x000000ffff707224 */ /* 0x000fe200078e0073 */
[----:B------:R-:W4:Y:S01]  /*142d0*/  LDSM.16.MT88.4 R132, [R224+0x3100] ;  /* 0x00310000e084783b */ /* 0x000f220000004200 */
[----:B-1----:R-:W-:-:S02]  /*142e0*/  FFMA.FTZ R3, R174, c[0x0][0x2d0], -R6 ;  /* 0x0000b400ae037a23 */ /* 0x002fc40000010806 */
[----:B------:R-:W-:Y:S01]  /*142f0*/  FFMA.FTZ R7, R249, c[0x0][0x2d0], -R0 ;  /* 0x0000b400f9077a23 */ /* 0x000fe20000010800 */
[----:B------:R-:W1:Y:S01]  /*14300*/  LDSM.16.MT88.4 R148, [R227+0x3100] ;  /* 0x00310000e394783b */ /* 0x000e620000004200 */
[----:B------:R3:W1:Y:S01]  /*14310*/  MUFU.EX2 R20, R3 ;  /* 0x0000000300147308 */ /* 0x0006620000000800 */
[----:B------:R-:W-:Y:S02]  /*14320*/  FADD.FTZ R12, R221, R211 ;  /* 0x000000d3dd0c7221 */ /* 0x000fe40000010000 */
[----:B--2---:R-:W-:Y:S01]  /*14330*/  FFMA.FTZ R2, R172, c[0x0][0x2d0], -R6 ;  /* 0x0000b400ac027a23 */ /* 0x004fe20000010806 */
[----:B------:R-:W-:Y:S01]  /*14340*/  HMMA.16816.F32.BF16 R60, R8, R26, R60 ;  /* 0x0000001a083c723c */ /* 0x000fe2000004183c */
[----:B------:R-:W-:-:S03]  /*14350*/  IMAD.MOV.U32 R115, RZ, RZ, R165 ;  /* 0x000000ffff737224 */ /* 0x000fc600078e00a5 */
[----:B------:R2:W-:Y:S04]  /*14360*/  MUFU.EX2 R14, R4 ;  /* 0x00000004000e7308 */ /* 0x0005e80000000800 */
[----:B------:R-:W-:Y:S01]  /*14370*/  HMMA.16816.F32.BF16 R36, R8, R16, R36 ;  /* 0x000000100824723c */ /* 0x000fe20000041824 */
[----:B---3--:R-:W-:-:S03]  /*14380*/  FFMA.FTZ R3, R171, c[0x0][0x2d0], -R6 ;  /* 0x0000b400ab037a23 */ /* 0x008fc60000010806 */
[----:B------:R3:W-:Y:S01]  /*14390*/  MUFU.EX2 R15, R2 ;  /* 0x00000002000f7308 */ /* 0x0007e20000000800 */
[----:B------:R-:W-:-:S03]  /*143a0*/  FFMA.FTZ R6, R251, c[0x0][0x2d0], -R0 ;  /* 0x0000b400fb067a23 */ /* 0x000fc60000010800 */
[----:B------:R-:W-:Y:S01]  /*143b0*/  HMMA.16816.F32.BF16 R40, R8, R18, R40 ;  /* 0x000000120828723c */ /* 0x000fe20000041828 */
[----:B------:R-:W-:Y:S02]  /*143c0*/  FFMA.FTZ R0, R243, c[0x0][0x2d0], -R0 ;  /* 0x0000b400f3007a23 */ /* 0x000fe40000010800 */
[----:B------:R-:W-:Y:S01]  /*143d0*/  IMAD.MOV.U32 R207, RZ, RZ, R114 ;  /* 0x000000ffffcf7224 */ /* 0x000fe200078e0072 */
[----:B------:R1:W-:Y:S01]  /*143e0*/  MUFU.EX2 R13, R3 ;  /* 0x00000003000d7308 */ /* 0x0003e20000000800 */
[----:B--2---:R-:W-:Y:S02]  /*143f0*/  FADD.FTZ R4, R244, R222 ;  /* 0x000000def4047221 */ /* 0x004fe40000010000 */
[----:B------:R-:W-:Y:S01]  /*14400*/  IMAD.MOV.U32 R168, RZ, RZ, R113 ;  /* 0x000000ffffa87224 */ /* 0x000fe200078e0071 */
[----:B------:R-:W-:Y:S01]  /*14410*/  @UP2 USHF.R.U32.HI UR17, URZ, UR5, UR19 ;  /* 0x000000053f112299 */ /* 0x000fe20008011613 */
[----:B------:R-:W-:Y:S01]  /*14420*/  FADD.FTZ R4, R252, R4 ;  /* 0x00000004fc047221 */ /* 0x000fe20000010000 */
[----:B------:R-:W2:Y:S02]  /*14430*/  LDSM.16.MT88.4 R164, [R225+0x3100] ;  /* 0x00310000e1a4783b */ /* 0x000ea40000004200 */
[----:B------:R4:W-:Y:S01]  /*14440*/  MUFU.EX2 R11, R0 ;  /* 0x00000000000b7308 */ /* 0x0009e20000000800 */
[----:B---3--:R-:W-:-:S02]  /*14450*/  FADD.FTZ R2, R155, R154 ;  /* 0x0000009a9b027221 */ /* 0x008fc40000010000 */
[----:B------:R-:W-:Y:S01]  /*14460*/  IMAD.MOV.U32 R209, RZ, RZ, R115 ;  /* 0x000000ffffd17224 */ /* 0x000fe200078e0073 */
[----:B------:R-:W-:Y:S01]  /*14470*/  MOV R171, R112 ;  /* 0x0000007000ab7202 */ /* 0x000fe20000000f00 */
[----:B------:R-:W3:Y:S01]  /*14480*/  LDSM.16.MT88.4 R16, [R226+0x3100] ;  /* 0x00310000e210783b */ /* 0x000ee20000004200 */
[----:B-1----:R-:W-:Y:S02]  /*14490*/  FADD.FTZ R3, R169, R170 ;  /* 0x000000aaa9037221 */ /* 0x002fe40000010000 */
[----:B------:R1:W1:Y:S01]  /*144a0*/  MUFU.EX2 R8, R5 ;  /* 0x0000000500087308 */ /* 0x0002620000000800 */
[----:B------:R-:W-:Y:S02]  /*144b0*/  FADD.FTZ R2, R123, R2 ;  /* 0x000000027b027221 */ /* 0x000fe40000010000 */
[----:B------:R-:W-:Y:S02]  /*144c0*/  FADD.FTZ R3, R120, R3 ;  /* 0x0000000378037221 */ /* 0x000fe40000010000 */
[----:B----4-:R-:W-:-:S02]  /*144d0*/  FADD.FTZ R0, R139, R12 ;  /* 0x0000000c8b007221 */ /* 0x010fc40000010000 */
[----:B------:R-:W-:Y:S02]  /*144e0*/  FADD.FTZ R3, R209, R3 ;  /* 0x00000003d1037221 */ /* 0x000fe40000010000 */
[----:B------:R-:W-:Y:S02]  /*144f0*/  FADD.FTZ R2, R207, R2 ;  /* 0x00000002cf027221 */ /* 0x000fe40000010000 */
[----:B-1----:R-:W-:Y:S02]  /*14500*/  FADD.FTZ R5, R138, R0 ;  /* 0x000000008a057221 */ /* 0x002fe40000010000 */
[----:B------:R-:W-:Y:S02]  /*14510*/  FADD.FTZ R0, R213, R4 ;  /* 0x00000004d5007221 */ /* 0x000fe40000010000 */
[----:B------:R-:W-:Y:S02]  /*14520*/  FADD.FTZ R5, R247, R5 ;  /* 0x00000005f7057221 */ /* 0x000fe40000010000 */
[----:B------:R-:W-:-:S02]  /*14530*/  FADD.FTZ R4, R215, R0 ;  /* 0x00000000d7047221 */ /* 0x000fc40000010000 */
[----:B------:R-:W-:Y:S02]  /*14540*/  IMAD.MOV.U32 R170, RZ, RZ, R153 ;  /* 0x000000ffffaa7224 */ /* 0x000fe400078e0099 */
[----:B------:R-:W-:Y:S01]  /*14550*/  FADD.FTZ R3, R168, R3 ;  /* 0x00000003a8037221 */ /* 0x000fe20000010000 */
[----:B------:R1:W-:Y:S01]  /*14560*/  MUFU.EX2 R10, R7 ;  /* 0x00000007000a7308 */ /* 0x0003e20000000800 */
[----:B------:R-:W-:Y:S02]  /*14570*/  IMAD.MOV.U32 R169, RZ, RZ, R152 ;  /* 0x000000ffffa97224 */ /* 0x000fe400078e0098 */
[----:B------:R-:W-:Y:S02]  /*14580*/  FADD.FTZ R2, R171, R2 ;  /* 0x00000002ab027221 */ /* 0x000fe40000010000 */
[----:B------:R-:W-:Y:S01]  /*14590*/  FADD.FTZ R0, R246, R5 ;  /* 0x00000005f6007221 */ /* 0x000fe20000010000 */
[----:B------:R-:W-:Y:S01]  /*145a0*/  MOV R113, R122 ;  /* 0x0000007a00717202 */ /* 0x000fe20000000f00 */
[----:B------:R-:W-:Y:S01]  /*145b0*/  IMAD.MOV.U32 R112, RZ, RZ, R121 ;  /* 0x000000ffff707224 */ /* 0x000fe200078e0079 */
[----:B------:R4:W2:Y:S01]  /*145c0*/  MUFU.EX2 R9, R6 ;  /* 0x0000000600097308 */ /* 0x0008a20000000800 */
[----:B------:R-:W-:-:S02]  /*145d0*/  FADD.FTZ R5, R169, R2 ;  /* 0x00000002a9057221 */ /* 0x000fc40000010000 */
[----:B------:R-:W-:Y:S02]  /*145e0*/  IMAD.MOV.U32 R114, RZ, RZ, R137 ;  /* 0x000000ffff727224 */ /* 0x000fe400078e0089 */
[----:B-1----:R-:W-:Y:S02]  /*145f0*/  FADD.FTZ R7, R218, R4 ;  /* 0x00000004da077221 */ /* 0x002fe40000010000 */
[----:B------:R-:W-:Y:S02]  /*14600*/  FADD.FTZ R4, R223, R0 ;  /* 0x00000000df047221 */ /* 0x000fe40000010000 */
[----:B----4-:R-:W-:Y:S02]  /*14610*/  FADD.FTZ R6, R170, R3 ;  /* 0x00000003aa067221 */ /* 0x010fe40000010000 */
        /* <DEDUP_REMOVED lines=67> */
[----:B------:R-:W-:Y:S01]  /*14a50*/  UIADD3 UR5, UR17, UR14, -UR20 ;  /* 0x0000000e11057290 */ /* 0x000fe2000fffe814 */
[----:B------:R-:W-:-:S02]  /*14a60*/  FADD.FTZ R5, R75, R5 ;  /* 0x000000054b057221 */ /* 0x000fc40000010000 */
[----:B------:R-:W-:Y:S01]  /*14a70*/  FADD.FTZ R0, R59, R0 ;  /* 0x000000003b007221 */ /* 0x000fe20000010000 */
[----:B------:R-:W-:Y:S01]  /*14a80*/  UMOV UR4, URZ ;  /* 0x0000003f00047c82 */ /* 0x000fe20008000000 */
[----:B------:R-:W-:Y:S02]  /*14a90*/  FADD.FTZ R3, R31, R3 ;  /* 0x000000031f037221 */ /* 0x000fe40000010000 */
[----:B------:R-:W-:Y:S01]  /*14aa0*/  FADD.FTZ R4, R91, R4 ;  /* 0x000000045b047221 */ /* 0x000fe20000010000 */
[----:B------:R-:W-:Y:S01]  /*14ab0*/  UIMAD.WIDE UR4, UR5, -0x6db6db6d, UR4 ;  /* 0x92492493050478a5 */ /* 0x000fe2000f8e0204 */
[----:B------:R-:W-:Y:S02]  /*14ac0*/  FADD.FTZ R5, R88, R5 ;  /* 0x0000000558057221 */ /* 0x000fe40000010000 */
[----:B------:R-:W-:Y:S02]  /*14ad0*/  FADD.FTZ R2, R20, R0 ;  /* 0x0000000014027221 */ /* 0x000fe40000010000 */
[----:B------:R-:W-:-:S02]  /*14ae0*/  FADD.FTZ R0, R8, R3 ;  /* 0x0000000308007221 */ /* 0x000fc40000010000 */
[----:B------:R-:W-:Y:S01]  /*14af0*/  FADD.FTZ R4, R29, R4 ;  /* 0x000000041d047221 */ /* 0x000fe20000010000 */
[----:B------:R-:W-:Y:S01]  /*14b00*/  USHF.R.U32.HI UR6, URZ, 0x1f, UR5 ;  /* 0x0000001f3f067899 */ /* 0x000fe20008011605 */
[----:B------:R-:W-:Y:S02]  /*14b10*/  FADD.FTZ R5, R24, R5 ;  /* 0x0000000518057221 */ /* 0x000fe40000010000 */
[----:B------:R-:W-:Y:S02]  /*14b20*/  FADD.FTZ R3, R15, R2 ;  /* 0x000000020f037221 */ /* 0x000fe40000010000 */
[----:B--2---:R-:W-:Y:S02]  /*14b30*/  FADD.FTZ R2, R9, R0 ;  /* 0x0000000009027221 */ /* 0x004fe40000010000 */
[----:B------:R-:W-:Y:S01]  /*14b40*/  FADD.FTZ R0, R30, R4 ;  /* 0x000000041e007221 */ /* 0x000fe20000010000 */
[----:B------:R-:W-:Y:S01]  /*14b50*/  ULEA.HI.SX32 UR6, UR5, UR6, 0x1a ;  /* 0x0000000605067291 */ /* 0x000fe2000f8fd23f */
[----:B------:R-:W-:-:S02]  /*14b60*/  FADD.FTZ R5, R23, R5 ;  /* 0x0000000517057221 */ /* 0x000fc40000010000 */
[----:B------:R-:W-:Y:S02]  /*14b70*/  FADD.FTZ R4, R14, R3 ;  /* 0x000000030e047221 */ /* 0x000fe40000010000 */
[----:B------:R-:W-:Y:S02]  /*14b80*/  FADD.FTZ R3, R10, R2 ;  /* 0x000000020a037221 */ /* 0x000fe40000010000 */
[----:B------:R-:W-:Y:S01]  /*14b90*/  FADD.FTZ R2, R28, R0 ;  /* 0x000000001c027221 */ /* 0x000fe20000010000 */
[----:B------:R-:W-:Y:S01]  /*14ba0*/  UISETP.LT.AND UP0, UPT, URZ, UR6, UPT ;  /* 0x000000063f00728c */ /* 0x000fe2000bf01270 */
[----:B------:R-:W-:Y:S02]  /*14bb0*/  FADD.FTZ R0, R22, R5 ;  /* 0x0000000516007221 */ /* 0x000fe40000010000 */
[----:B------:R-:W-:Y:S02]  /*14bc0*/  FADD.FTZ R4, R13, R4 ;  /* 0x000000040d047221 */ /* 0x000fe40000010000 */
[----:B------:R-:W-:Y:S01]  /*14bd0*/  FADD.FTZ R3, R11, R3 ;  /* 0x000000030b037221 */ /* 0x000fe20000010000 */
[----:B------:R-:W-:Y:S01]  /*14be0*/  UIADD3 UR12, UR13, -0x2, URZ ;  /* 0xfffffffe0d0c7890 */ /* 0x000fe2000fffe03f */
[----:B------:R-:W-:Y:S01]  /*14bf0*/  FADD.FTZ R0, R21, R0 ;  /* 0x0000000015007221 */ /* 0x000fe20000010000 */
[----:B------:R-:W-:Y:S01]  /*14c00*/  USEL UR6, URZ, UR6, !UP0 ;  /* 0x000000063f067287 */ /* 0x000fe2000c000000 */
[----:B------:R-:W-:Y:S01]  /*14c10*/  FADD.FTZ R2, R25, R2 ;  /* 0x0000000219027221 */ /* 0x000fe20000010000 */
[----:B------:R1:W-:Y:S02]  /*14c20*/  STL [R1+0x2c], R4 ;  /* 0x00002c0401007387 */ /* 0x0003e40000100800 */
[----:B------:R-:W-:-:S02]  /*14c30*/  UISETP.GE.AND UP0, UPT, UR12, UR6, UPT ;  /* 0x000000060c00728c */ /* 0x000fc4000bf06270 */
[----:B------:R1:W-:Y:S04]  /*14c40*/  STL [R1+0x30], R3 ;  /* 0x0000300301007387 */ /* 0x0003e80000100800 */
[----:B------:R1:W-:Y:S04]  /*14c50*/  STL [R1+0x34], R0 ;  /* 0x0000340001007387 */ /* 0x0003e80000100800 */
[----:B------:R1:W-:Y:S01]  /*14c60*/  STL [R1+0x38], R2 ;  /* 0x0000380201007387 */ /* 0x0003e20000100800 */
[----:B------:R-:W-:Y:S02]  /*14c70*/  PLOP3.LUT P0, PT, PT, PT, UP0, 0x80, 0x0 ;  /* 0x000000000000781c */ /* 0x000fe40003f0f008 */
        /* <DEDUP_REMOVED lines=17> */
[----:B---3--:R-:W-:Y:S08]  /*14d90*/  HMMA.16816.F32.BF16 R172, R176, R16, R80 ;  /* 0x00000010b0ac723c */ /* 0x008ff00000041850 */
[C---:B------:R-:W-:Y:S08]  /*14da0*/  HMMA.16816.F32.BF16 R132, R180.reuse, R134, R60 ;  /* 0x00000086b484723c */ /* 0x040ff0000004183c */
[C---:B------:R-:W-:Y:S08]  /*14db0*/  HMMA.16816.F32.BF16 R148, R180.reuse, R150, R48 ;  /* 0x00000096b494723c */ /* 0x040ff00000041830 */
[C---:B------:R-:W-:Y:S08]  /*14dc0*/  HMMA.16816.F32.BF16 R164, R180.reuse, R166, R40 ;  /* 0x000000a6b4a4723c */ /* 0x040ff00000041828 */
[----:B------:R-:W-:Y:S08]  /*14dd0*/  HMMA.16816.F32.BF16 R168, R180, R16, R44 ;  /* 0x00000010b4a8723c */ /* 0x000ff0000004182c */
[-C--:B------:R-:W-:Y:S08]  /*14de0*/  HMMA.16816.F32.BF16 R176, R176, R18.reuse, R76 ;  /* 0x00000012b0b0723c */ /* 0x080ff0000004184c */
[----:B------:R-:W-:Y:S01]  /*14df0*/  HMMA.16816.F32.BF16 R180, R180, R18, R32 ;  /* 0x00000012b4b4723c */ /* 0x000fe20000041820 */
[----:B------:R-:W-:Y:S07]  /*14e00*/  @!P0 BRA `(.L_x_784) ;  /* 0x0000659000008947 */ /* 0x000fee0003800000 */
[----:B-1----:R-:W2:Y:S01]  /*14e10*/  LDL R115, [R1+0x24] ;  /* 0x0000240001737983 */ /* 0x002ea20000100800 */
[----:B------:R-:W-:Y:S01]  /*14e20*/  PLOP3.LUT P1, PT, PT, PT, UP2, 0x80, 0x0 ;  /* 0x000000000000781c */ /* 0x000fe20003f2f028 */
[----:B------:R-:W-:Y:S01]  /*14e30*/  IMAD.MOV.U32 R116, RZ, RZ, R72 ;  /* 0x000000ffff747224 */ /* 0x000fe200078e0048 */
[----:B------:R-:W-:Y:S01]  /*14e40*/  PLOP3.LUT P0, PT, PT, PT, UP2, 0x80, 0x0 ;  /* 0x000000000000781c */ /* 0x000fe20003f0f028 */
[----:B------:R-:W-:Y:S01]  /*14e50*/  IMAD.MOV.U32 R3, RZ, RZ, R73 ;  /* 0x000000ffff037224 */ /* 0x000fe200078e0049 */
[----:B------:R-:W-:Y:S01]  /*14e60*/  MOV R118, R70 ;  /* 0x0000004600767202 */ /* 0x000fe20000000f00 */
[----:B------:R-:W-:Y:S01]  /*14e70*/  IMAD.MOV.U32 R117, RZ, RZ, R71 ;  /* 0x000000ffff757224 */ /* 0x000fe200078e0047 */
[----:B------:R-:W-:-:S02]  /*14e80*/  ULDC UR5, c[0x0][0x210] ;  /* 0x0000840000057ab9 */ /* 0x000fc40000000800 */
[----:B------:R-:W-:Y:S02]  /*14e90*/  ULDC UR4, c[0x0][0x1e8] ;  /* 0x00007a0000047ab9 */ /* 0x000fe40000000800 */
[----:B------:R-:W-:Y:S02]  /*14ea0*/  UIMAD UR5, UR16, UR5, URZ ;  /* 0x00000005100572a4 */ /* 0x000fe4000f8e023f */
[----:B------:R-:W-:Y:S01]  /*14eb0*/  UIMAD UR4, UR16, UR4, URZ ;  /* 0x00000004100472a4 */ /* 0x000fe2000f8e023f */
[----:B--2---:R-:W-:-:S05]  /*14ec0*/  @P1 IMAD.HI.U32 R0, R115, c[0x0][0x2c8], RZ ;  /* 0x0000b20073001a27 */ /* 0x004fca00078e00ff */
[----:B------:R-:W-:-:S05]  /*14ed0*/  @P0 SHF.R.U32.HI R0, RZ, c[0x0][0x2cc], R0 ;  /* 0x0000b300ff000a19 */ /* 0x000fca0000011600 */
[----:B------:R1:W-:Y:S02]  /*14ee0*/  @P0 STL [R1+0x20], R0 ;  /* 0x0000200001000387 */ /* 0x0003e40000100800 */
.L_x_787:
[----:B------:R-:W-:Y:S04]  /*14ef0*/  DEPBAR.LE SB0, 0x0 ;  /* 0x000080000000791a */ /* 0x000fe80000000000 */
[----:B------:R-:W-:Y:S01]  /*14f00*/  BAR.SYNC.DEFER_BLOCKING 0x0 ;  /* 0x0000000000007b1d */ /* 0x000fe20000010000 */
[----:B------:R-:W-:Y:S05]  /*14f10*/  ISETP.LE.AND P0, PT, RZ, UR12, PT ;  /* 0x0000000cff007c0c */ /* 0x000fea000bf03270 */
[----:B--2--5:R2:W3:Y:S04]  /*14f20*/  LDSM.16.M88.4 R112, [R230+0x7100] ;  /* 0x00710000e670783b */ /* 0x0244e80000000200 */
[----:B------:R2:W4:Y:S04]  /*14f30*/  LDSM.16.M88.4 R108, [R230+0x9100] ;  /* 0x00910000e66c783b */ /* 0x0005280000000200 */
[----:B-----5:R2:W1:Y:S04]  /*14f40*/  LDSM.16.M88.4 R16, [R119+0x3900] ;  /* 0x003900007710783b */ /* 0x0204680000000200 */
        /* <DEDUP_REMOVED lines=17> */
[----:B------:R-:W4:Y:S04]  /*15060*/  LDL R6, [R1+0x18] ;  /* 0x0000180001067983 */ /* 0x000f280000100800 */
[----:B------:R-:W5:Y:S01]  /*15070*/  LDL R13, [R1+0x8] ;  /* 0x00000800010d7983 */ /* 0x000f620000100800 */
[----:B-1-3--:R-:W-:Y:S01]  /*15080*/  SHF.R.S32.HI R0, RZ, 0x1f, R2 ;  /* 0x0000001fff007819 */ /* 0x00afe20000011402 */
[----:B------:R-:W-:Y:S04]  /*15090*/  IMAD.WIDE.U32 R4, R2, c[0x0][0x208], RZ ;  /* 0x0000820002047a25 */ /* 0x000fe800078e00ff */
[----:B------:R-:W-:Y:S04]  /*150a0*/  IMAD R0, R0, c[0x0][0x208], RZ ;  /* 0x0000820000007a24 */ /* 0x000fe800078e02ff */
[----:B------:R-:W-:Y:S01]  /*150b0*/  IMAD R0, R2, c[0x0][0x20c], R0 ;  /* 0x0000830002007a24 */ /* 0x000fe200078e0200 */
[----:B----4-:R-:W-:Y:S03]  /*150c0*/  SHF.R.S32.HI R2, RZ, 0x1f, R6 ;  /* 0x0000001fff027819 */ /* 0x010fe60000011406 */
[----:B------:R-:W-:Y:S02]  /*150d0*/  IMAD.IADD R5, R5, 0x1, R0 ;  /* 0x0000000105057824 */ /* 0x000fe400078e0200 */
[----:B------:R-:W-:Y:S02]  /*150e0*/  IMAD R2, R2, c[0x0][0x218], RZ ;  /* 0x0000860002027a24 */ /* 0x000fe400078e02ff */
[----:B------:R-:W-:Y:S05]  /*150f0*/  IMAD.WIDE.U32 R4, R6, c[0x0][0x218], R4 ;  /* 0x0000860006047a25 */ /* 0x000fea00078e0004 */
[----:B------:R-:W-:Y:S01]  /*15100*/  IADD3 R0, P1, R4, UR5, RZ ;  /* 0x0000000504007c10 */ /* 0x000fe2000ff3e0ff */
[----:B------:R-:W-:Y:S03]  /*15110*/  IMAD R4, R6, c[0x0][0x21c], R2 ;  /* 0x0000870006047a24 */ /* 0x000fe600078e0202 */
[C---:B------:R-:W-:Y:S02]  /*15120*/  LEA R2, P0, R0.reuse, c[0x0][0x1f8], 0x1 ;  /* 0x00007e0000027a11 */ /* 0x040fe400078008ff */
[----:B------:R-:W-:Y:S03]  /*15130*/  IADD3.X R4, R5, UR15, R4, P1, !PT ;  /* 0x0000000f05047c10 */ /* 0x000fe60008ffe404 */
[----:B------:R-:W1:Y:S01]  /*15140*/  SHFL.IDX PT, R6, R2, RZ, 0x181f ;  /* 0x00181fff02067589 */ /* 0x000e6200000e0000 */
[----:B------:R-:W-:Y:S03]  /*15150*/  LEA.HI.X R0, R0, c[0x0][0x1fc], R4, 0x1, P0 ;  /* 0x00007f0000007a11 */ /* 0x000fe600000f0c04 */
[----:B------:R-:W3:Y:S04]  /*15160*/  SHFL.IDX PT, R4, R2, 0x1, 0x181f ;  /* 0x00381f0002047f89 */ /* 0x000ee800000e0000 */
[----:B------:R-:W4:Y:S04]  /*15170*/  SHFL.IDX PT, R5, R0, RZ, 0x181f ;  /* 0x00181fff00057589 */ /* 0x000f2800000e0000 */
[----:B------:R-:W2:Y:S04]  /*15180*/  SHFL.IDX PT, R8, R0, 0x1, 0x181f ;  /* 0x00381f0000087f89 */ /* 0x000ea800000e0000 */
[----:B------:R-:W-:Y:S04]  /*15190*/  SHFL.IDX PT, R11, R0, 0x2, 0x181f ;  /* 0x00581f00000b7f89 */ /* 0x000fe800000e0000 */
[----:B------:R-:W-:Y:S04]  /*151a0*/  SHFL.IDX PT, R22, R0, 0x3, 0x181f ;  /* 0x00781f0000167f89 */ /* 0x000fe800000e0000 */
[----:B------:R-:W-:Y:S01]  /*151b0*/  SHFL.IDX PT, R21, R0, 0x4, 0x181f ;  /* 0x00981f0000157f89 */ /* 0x000fe200000e0000 */
[-C--:B-1----:R-:W-:Y:S03]  /*151c0*/  IADD3 R6, P1, R6, R242.reuse, RZ ;  /* 0x000000f206067210 */ /* 0x082fe60007f3e0ff */
[----:B------:R-:W-:Y:S01]  /*151d0*/  SHFL.IDX PT, R20, R0, 0x5, 0x181f ;  /* 0x00b81f0000147f89 */ /* 0x000fe200000e0000 */
[-C--:B---3--:R-:W-:Y:S03]  /*151e0*/  IADD3 R4, P0, R4, R242.reuse, RZ ;  /* 0x000000f204047210 */ /* 0x088fe60007f1e0ff */
[----:B------:R5:W-:Y:S01]  /*151f0*/  SHFL.IDX PT, R15, R0, 0x6, 0x181f ;  /* 0x00d81f00000f7f89 */ /* 0x000be200000e0000 */
[--C-:B----4-:R-:W-:Y:S03]  /*15200*/  IMAD.X R7, R5, 0x1, R241.reuse, P1 ;  /* 0x0000000105077824 */ /* 0x110fe600008e06f1 */
[----:B------:R-:W1:Y:S01]  /*15210*/  SHFL.IDX PT, R12, R2, 0x2, 0x181f ;  /* 0x00581f00020c7f89 */ /* 0x000e6200000e0000 */
[--C-:B--2---:R-:W-:Y:S03]  /*15220*/  IMAD.X R5, R8, 0x1, R241.reuse, P0 ;  /* 0x0000000108057824 */ /* 0x104fe600000e06f1 */
[----:B------:R-:W2:Y:S04]  /*15230*/  SHFL.IDX PT, R10, R2, 0x3, 0x181f ;  /* 0x00781f00020a7f89 */ /* 0x000ea800000e0000 */
[----:B------:R-:W3:Y:S04]  /*15240*/  SHFL.IDX PT, R9, R2, 0x4, 0x181f ;  /* 0x00981f0002097f89 */ /* 0x000ee800000e0000 */
[----:B------:R-:W4:Y:S04]  /*15250*/  SHFL.IDX PT, R14, R2, 0x5, 0x181f ;  /* 0x00b81f00020e7f89 */ /* 0x000f2800000e0000 */
[----:B------:R-:W4:Y:S01]  /*15260*/  SHFL.IDX PT, R2, R2, 0x6, 0x181f ;  /* 0x00d81f0002027f89 */ /* 0x000f2200000e0000 */
[----:B-----5:R-:W-:Y:S05]  /*15270*/  IADD3 R0, R13, 0x100, RZ ;  /* 0x000001000d007810 */ /* 0x020fea0007ffe0ff */
[----:B------:R4:W-:Y:S01]  /*15280*/  LDGSTS.E.BYPASS.LTC128B.128 [R0], [R6.64], !P5 ;  /* 0x0000000006007fae */ /* 0x0009e2000e901d56 */
[-C--:B-1----:R-:W-:Y:S03]  /*15290*/  IADD3 R12, P0, R12, R242.reuse, RZ ;  /* 0x000000f20c0c7210 */ /* 0x082fe60007f1e0ff */
[----:B------:R1:W-:Y:S01]  /*152a0*/  LDGSTS.E.BYPASS.LTC128B.128 [R0+0x800], [R4.64], !P5 ;  /* 0x0080000004007fae */ /* 0x0003e2000e901d56 */
[-C--:B--2---:R-:W-:Y:S01]  /*152b0*/  IADD3 R10, P3, R10, R242.reuse, RZ ;  /* 0x000000f20a0a7210 */ /* 0x084fe20007f7e0ff */
[--C-:B------:R-:W-:Y:S01]  /*152c0*/  IMAD.X R13, R11, 0x1, R241.reuse, P0 ;  /* 0x000000010b0d7824 */ /* 0x100fe200000e06f1 */
[-C--:B---3--:R-:W-:Y:S03]  /*152d0*/  IADD3 R8, P2, R9, R242.reuse, RZ ;  /* 0x000000f209087210 */ /* 0x088fe60007f5e0ff */
[--C-:B------:R-:W-:Y:S01]  /*152e0*/  IMAD.X R11, R22, 0x1, R241.reuse, P3 ;  /* 0x00000001160b7824 */ /* 0x100fe200018e06f1 */
[----:B------:R2:W-:Y:S01]  /*152f0*/  LDGSTS.E.BYPASS.LTC128B.128 [R0+0x1000], [R12.64], !P5 ;  /* 0x010000000c007fae */ /* 0x0005e2000e901d56 */
[--C-:B------:R-:W-:Y:S03]  /*15300*/  IMAD.X R9, R21, 0x1, R241.reuse, P2 ;  /* 0x0000000115097824 */ /* 0x100fe600010e06f1 */
[----:B------:R2:W-:Y:S04]  /*15310*/  LDGSTS.E.BYPASS.LTC128B.128 [R0+0x1800], [R10.64], !P5 ;  /* 0x018000000a007fae */ /* 0x0005e8000e901d56 */
[----:B------:R2:W-:Y:S01]  /*15320*/  LDGSTS.E.BYPASS.LTC128B.128 [R0+0x2000], [R8.64], !P5 ;  /* 0x0200000008007fae */ /* 0x0005e2000e901d56 */
[-C--:B----4-:R-:W-:Y:S02]  /*15330*/  IADD3 R6, P1, R14, R242.reuse, RZ ;  /* 0x000000f20e067210 */ /* 0x090fe40007f3e0ff */
[----:B-1----:R-:W-:Y:S03]  /*15340*/  IADD3 R4, P0, R2, R242, RZ ;  /* 0x000000f202047210 */ /* 0x002fe60007f1e0ff */
[--C-:B------:R-:W-:Y:S02]  /*15350*/  IMAD.X R7, R20, 0x1, R241.reuse, P1 ;  /* 0x0000000114077824 */ /* 0x100fe400008e06f1 */
[----:B------:R-:W-:Y:S03]  /*15360*/  IMAD.X R5, R15, 0x1, R241, P0 ;  /* 0x000000010f057824 */ /* 0x000fe600000e06f1 */
[----:B------:R2:W-:Y:S04]  /*15370*/  LDGSTS.E.BYPASS.LTC128B.128 [R0+0x2800], [R6.64], !P5 ;  /* 0x0280000006007fae */ /* 0x0005e8000e901d56 */
[----:B------:R2:W-:Y:S02]  /*15380*/  LDGSTS.E.BYPASS.LTC128B.128 [R0+0x3000], [R4.64], !P5 ;  /* 0x0300000004007fae */ /* 0x0005e4000e901d56 */
.L_x_785:
        /* <DEDUP_REMOVED lines=65> */
[----:B------:R-:W4:Y:S07]  /*157a0*/  LDSM.16.M88.4 R196, [R229+0x4900] ;  /* 0x00490000e5c4783b */ /* 0x000f2e0000000200 */
[----:B------:R-:W-:Y:S01]  /*157b0*/  HMMA.16816.F32.BF16 R112, R188, R222, R112 ;  /* 0x000000debc70723c */ /* 0x000fe20000041870 */
[----:B------:R-:W5:Y:S08]  /*157c0*/  LDSM.16.M88.4 R188, [R229+0x5100] ;  /* 0x00510000e5bc783b */ /* 0x000f700000000200 */
[----:B------:R-:W-:Y:S01]  /*157d0*/  LDSM.16.M88.4 R220, [R228] ;  /* 0x00000000e4dc783b */ /* 0x000fe20000000200 */
        /* <DEDUP_REMOVED lines=17> */
[----:B------:R-:W2:Y:S07]  /*158f0*/  LDSM.16.M88.4 R188, [R232+0x9100] ;  /* 0x00910000e8bc783b */ /* 0x000eae0000000200 */
        /* <DEDUP_REMOVED lines=41> */
[----:B------:R-:W-:Y:S01]  /*15b90*/  MUFU.TANH R249, R12 ;  /* 0x0000000c00f97308 */ /* 0x000fe20000002400 */
[----:B--2---:R2:W-:Y:S09]  /*15ba0*/  STL [R1+0xc], R2 ;  /* 0x00000c0201007387 */ /* 0x0045f20000100800 */
[----:B------:R-:W-:Y:S01]  /*15bb0*/  MUFU.TANH R250, R13 ;  /* 0x0000000d00fa7308 */ /* 0x000fe20000002400 */
[----:B---3--:R-:W3:Y:S01]  /*15bc0*/  LDSM.16.M88.4 R8, [R228+0x1000] ;  /* 0x00100000e408783b */ /* 0x008ee20000000200 */
[-C--:B-1----:R-:W-:Y:S08]  /*15bd0*/  HMMA.16816.F32.BF16 R20, R216, R4.reuse, R20 ;  /* 0x00000004d814723c */ /* 0x082ff00000041814 */
[----:B------:R-:W-:Y:S01]  /*15be0*/  MUFU.TANH R192, R16 ;  /* 0x0000001000c07308 */ /* 0x000fe20000002400 */
[----:B----4-:R1:W-:Y:S01]  /*15bf0*/  STL [R1+0x10], R0 ;  /* 0x0000100001007387 */ /* 0x0103e20000100800 */
[C---:B------:R-:W-:Y:S08]  /*15c00*/  HMMA.16816.F32.BF16 R24, R188.reuse, R4, R24 ;  /* 0x00000004bc18723c */ /* 0x040ff00000041818 */
[----:B--2---:R-:W2:Y:S01]  /*15c10*/  MUFU.TANH R2, R14 ;  /* 0x0000000e00027308 */ /* 0x004ea20000002400 */
[-C--:B------:R-:W-:Y:S08]  /*15c20*/  HMMA.16816.F32.BF16 R28, R188, R6.reuse, R28 ;  /* 0x00000006bc1c723c */ /* 0x080ff0000004181c */
[C---:B------:R-:W-:Y:S01]  /*15c30*/  HMMA.16816.F32.BF16 R32, R216.reuse, R6, R32 ;  /* 0x00000006d820723c */ /* 0x040fe20000041820 */
[----:B------:R-:W-:Y:S01]  /*15c40*/  MUFU.TANH R187, R17 ;  /* 0x0000001100bb7308 */ /* 0x000fe20000002400 */
[----:B------:R-:W4:Y:S02]  /*15c50*/  LDSM.16.M88.4 R4, [R228+0x1800] ;  /* 0x00180000e404783b */ /* 0x000f240000000200 */
[----:B------:R-:W-:Y:S02]  /*15c60*/  FMUL.FTZ R20, R20, c[0x0][0x320] ;  /* 0x0000c80014147a20 */ /* 0x000fe40000410000 */
[----:B------:R-:W-:Y:S02]  /*15c70*/  FMUL.FTZ R21, R21, c[0x0][0x320] ;  /* 0x0000c80015157a20 */ /* 0x000fe40000410000 */
[----:B------:R-:W-:Y:S03]  /*15c80*/  FMUL.FTZ R24, R24, c[0x0][0x320] ;  /* 0x0000c80018187a20 */ /* 0x000fe60000410000 */
[----:B-1----:R-:W1:Y:S01]  /*15c90*/  MUFU.TANH R0, R15 ;  /* 0x0000000f00007308 */ /* 0x002e620000002400 */
[----:B------:R-:W-:Y:S02]  /*15ca0*/  FMUL.FTZ R25, R25, c[0x0][0x320] ;  /* 0x0000c80019197a20 */ /* 0x000fe40000410000 */
[----:B------:R-:W-:Y:S01]  /*15cb0*/  FMUL.FTZ R27, R27, c[0x0][0x320] ;  /* 0x0000c8001b1b7a20 */ /* 0x000fe20000410000 */
[----:B--2---:R-:W-:Y:S01]  /*15cc0*/  STL [R1], R2 ;  /* 0x0000000201007387 */ /* 0x004fe20000100800 */
[-C--:B---3--:R-:W-:Y:S03]  /*15cd0*/  HMMA.16816.F32.BF16 R36, R216, R8.reuse, R36 ;  /* 0x00000008d824723c */ /* 0x088fe60000041824 */
[----:B------:R-:W-:Y:S02]  /*15ce0*/  FMUL.FTZ R28, R28, c[0x0][0x320] ;  /* 0x0000c8001c1c7a20 */ /* 0x000fe40000410000 */
[----:B------:R2:W3:Y:S01]  /*15cf0*/  MUFU.TANH R212, R18 ;  /* 0x0000001200d47308 */ /* 0x0004e20000002400 */
[----:B------:R-:W-:Y:S02]  /*15d00*/  FMUL.FTZ R30, R30, c[0x0][0x320] ;  /* 0x0000c8001e1e7a20 */ /* 0x000fe40000410000 */
[C---:B------:R-:W-:Y:S04]  /*15d10*/  HMMA.16816.F32.BF16 R40, R188.reuse, R8, R40 ;  /* 0x00000008bc28723c */ /* 0x040fe80000041828 */
[----:B------:R-:W-:Y:S02]  /*15d20*/  FMUL.FTZ R32, R32, c[0x0][0x320] ;  /* 0x0000c80020207a20 */ /* 0x000fe40000410000 */
[----:B------:R-:W-:Y:S01]  /*15d30*/  FMUL.FTZ R33, R33, c[0x0][0x320] ;  /* 0x0000c80021217a20 */ /* 0x000fe20000410000 */
[----:B------:R2:W2:Y:S01]  /*15d40*/  MUFU.TANH R211, R19 ;  /* 0x0000001300d37308 */ /* 0x0004a20000002400 */
[-C--:B------:R-:W-:Y:S01]  /*15d50*/  HMMA.16816.F32.BF16 R44, R188, R10.reuse, R44 ;  /* 0x0000000abc2c723c */ /* 0x080fe2000004182c */
[----:B-1----:R-:W-:Y:S03]  /*15d60*/  STL [R1+0x4], R0 ;  /* 0x0000040001007387 */ /* 0x002fe60000100800 */
[----:B------:R-:W-:Y:S02]  /*15d70*/  FMUL.FTZ R22, R22, c[0x0][0x320] ;  /* 0x0000c80016167a20 */ /* 0x000fe40000410000 */
[----:B------:R-:W-:Y:S02]  /*15d80*/  FMUL.FTZ R23, R23, c[0x0][0x320] ;  /* 0x0000c80017177a20 */ /* 0x000fe40000410000 */
[C---:B------:R-:W-:Y:S01]  /*15d90*/  HMMA.16816.F32.BF16 R48, R216.reuse, R10, R48 ;  /* 0x0000000ad830723c */ /* 0x040fe20000041830 */
[----:B------:R1:W1:Y:S01]  /*15da0*/  MUFU.TANH R184, R20 ;  /* 0x0000001400b87308 */ /* 0x0002620000002400 */
[----:B------:R-:W5:Y:S02]  /*15db0*/  LDSM.16.M88.4 R8, [R228+0x2000] ;  /* 0x00200000e408783b */ /* 0x000f640000000200 */
[----:B------:R-:W-:Y:S02]  /*15dc0*/  FMUL.FTZ R36, R36, c[0x0][0x320] ;  /* 0x0000c80024247a20 */ /* 0x000fe40000410000 */
[----:B------:R-:W-:Y:S02]  /*15dd0*/  FMUL.FTZ R37, R37, c[0x0][0x320] ;  /* 0x0000c80025257a20 */ /* 0x000fe40000410000 */
[-C--:B----4-:R-:W-:Y:S03]  /*15de0*/  HMMA.16816.F32.BF16 R52, R216, R4.reuse, R52 ;  /* 0x00000004d834723c */ /* 0x090fe60000041834 */
[----:B------:R-:W4:Y:S01]  /*15df0*/  MUFU.TANH R21, R21 ;  /* 0x0000001500157308 */ /* 0x000f220000002400 */
        /* <DEDUP_REMOVED lines=11> */
[----:B------:R-:W1:Y:S03]  /*15eb0*/  LDSM.16.M88.4 R4, [R228+0x2800] ;  /* 0x00280000e404783b */ /* 0x000e660000000200 */
[----:B------:R-:W-:Y:S02]  /*15ec0*/  FMUL.FTZ R52, R52, c[0x0][0x320] ;  /* 0x0000c80034347a20 */ /* 0x000fe40000410000 */
[----:B------:R-:W-:Y:S02]  /*15ed0*/  FMUL.FTZ R53, R53, c[0x0][0x320] ;  /* 0x0000c80035357a20 */ /* 0x000fe40000410000 */
[----:B------:R-:W-:Y:S01]  /*15ee0*/  FMUL.FTZ R54, R54, c[0x0][0x320] ;  /* 0x0000c80036367a20 */ /* 0x000fe20000410000 */
[----:B------:R1:W1:Y:S01]  /*15ef0*/  MUFU.TANH R223, R24 ;  /* 0x0000001800df7308 */ /* 0x0002620000002400 */
[-C--:B-----5:R-:W-:Y:S03]  /*15f00*/  HMMA.16816.F32.BF16 R68, R216, R8.reuse, R68 ;  /* 0x00000008d844723c */ /* 0x0a0fe60000041844 */
[----:B------:R-:W-:Y:S02]  /*15f10*/  FMUL.FTZ R55, R55, c[0x0][0x320] ;  /* 0x0000c80037377a20 */ /* 0x000fe40000410000 */
[----:B------:R-:W-:Y:S02]  /*15f20*/  FMUL.FTZ R57, R57, c[0x0][0x320] ;  /* 0x0000c80039397a20 */ /* 0x000fe40000410000 */
[----:B------:R-:W-:Y:S01]  /*15f30*/  FMUL.FTZ R59, R59, c[0x0][0x320] ;  /* 0x0000c8003b3b7a20 */ /* 0x000fe20000410000 */
[C---:B------:R-:W-:Y:S01]  /*15f40*/  HMMA.16816.F32.BF16 R72, R188.reuse, R8, R72 ;  /* 0x00000008bc48723c */ /* 0x040fe20000041848 */
[----:B------:R2:W2:Y:S03]  /*15f50*/  MUFU.TANH R222, R25 ;  /* 0x0000001900de7308 */ /* 0x0004a60000002400 */
[----:B------:R-:W-:Y:S02]  /*15f60*/  FMUL.FTZ R61, R61, c[0x0][0x320] ;  /* 0x0000c8003d3d7a20 */ /* 0x000fe40000410000 */
[----:B------:R-:W-:Y:S02]  /*15f70*/  FMUL.FTZ R64, R64, c[0x0][0x320] ;  /* 0x0000c80040407a20 */ /* 0x000fe40000410000 */
[-C--:B------:R-:W-:Y:S03]  /*15f80*/  HMMA.16816.F32.BF16 R76, R188, R10.reuse, R76 ;  /* 0x0000000abc4c723c */ /* 0x080fe6000004184c */
[----:B------:R2:W2:Y:S01]  /*15f90*/  MUFU.TANH R247, R26 ;  /* 0x0000001a00f77308 */ /* 0x0004a20000002400 */
[----:B------:R-:W-:Y:S02]  /*15fa0*/  FMUL.FTZ R65, R65, c[0x0][0x320] ;  /* 0x0000c80041417a20 */ /* 0x000fe40000410000 */
[----:B------:R-:W-:Y:S02]  /*15fb0*/  FMUL.FTZ R66, R66, c[0x0][0x320] ;  /* 0x0000c80042427a20 */ /* 0x000fe40000410000 */
[C---:B------:R-:W-:Y:S01]  /*15fc0*/  HMMA.16816.F32.BF16 R80, R216.reuse, R10, R80 ;  /* 0x0000000ad850723c */ /* 0x040fe20000041850 */
[----:B------:R-:W5:Y:S01]  /*15fd0*/  LDSM.16.M88.4 R8, [R228+0x3000] ;  /* 0x00300000e408783b */ /* 0x000f620000000200 */
[----:B------:R-:W-:Y:S04]  /*15fe0*/  DEPBAR.LE SB0, 0x0 ;  /* 0x000080000000791a */ /* 0x000fe80000000000 */
[----:B------:R2:W2:Y:S01]  /*15ff0*/  MUFU.TANH R248, R27 ;  /* 0x0000001b00f87308 */ /* 0x0004a20000002400 */
[----:B------:R-:W-:Y:S01]  /*16000*/  FMUL.FTZ R67, R67, c[0x0][0x320] ;  /* 0x0000c80043437a20 */ /* 0x000fe20000410000 */
[-C--:B-1----:R-:W-:Y:S01]  /*16010*/  HMMA.16816.F32.BF16 R84, R216, R4.reuse, R84 ;  /* 0x00000004d854723c */ /* 0x082fe20000041854 */
        /* <DEDUP_REMOVED lines=89> */
[----:B------:R-:W-:Y:S03]  /*165b0*/  FMUL.FTZ R111, R111, c[0x0][0x320] ;  /* 0x0000c8006f6f7a20 */ /* 0x000fe60000410000 */
        /* <DEDUP_REMOVED lines=77> */
[----:B------:R-:W3:Y:S04]  /*16a90*/  LDL R0, [R1+0x8] ;  /* 0x0000080001007983 */ /* 0x000ee80000100800 */
[----:B------:R-:W-:Y:S01]  /*16aa0*/  ISETP.NE.AND P1, PT, R2, 0x1, PT ;  /* 0x000000010200780c */ /* 0x000fe20003f25270 */
[----:B------:R-:W-:Y:S02]  /*16ab0*/  IMAD.U32 R2, RZ, RZ, UR10 ;  /* 0x0000000aff027e24 */ /* 0x000fe4000f8e00ff */
[----:B---3--:R-:W-:Y:S03]  /*16ac0*/  IMAD.MOV.U32 R22, RZ, RZ, R0 ;  /* 0x000000ffff167224 */ /* 0x008fe600078e0000 */
[----:B--2---:R-:W-:Y:S07]  /*16ad0*/  IADD3 R2, R2, -0x70, R12 ;  /* 0xffffff9002027810 */ /* 0x004fee0007ffe00c */
        /* <DEDUP_REMOVED lines=11> */
[----:B------:R2:W3:Y:S02]  /*16b90*/  @!P6 LDG.E R7, [R4.64] ;  /* 0x000000160407e981 */ /* 0x0004e4000c1e1900 */
[----:B------:R-:W-:Y:S04]  /*16ba0*/  IMAD R0, R0, c[0x0][0x1e0], RZ ;  /* 0x0000780000007a24 */ /* 0x000fe800078e02ff */
[C---:B------:R-:W-:Y:S02]  /*16bb0*/  IMAD R0, R8.reuse, c[0x0][0x1e4], R0 ;  /* 0x0000790008007a24 */ /* 0x040fe400078e0200 */
[----:B--2---:R-:W-:Y:S04]  /*16bc0*/  IMAD.WIDE.U32 R4, R8, c[0x0][0x1e0], RZ ;  /* 0x0000780008047a25 */ /* 0x004fe800078e00ff */
[----:B------:R-:W-:Y:S01]  /*16bd0*/  IMAD.IADD R5, R5, 0x1, R0 ;  /* 0x0000000105057824 */ /* 0x000fe200078e0200 */
[----:B---3--:R-:W-:Y:S01]  /*16be0*/  STL [R1+0x18], R7 ;  /* 0x0000180701007387 */ /* 0x008fe20000100800 */
[----:B------:R-:W-:Y:S02]  /*16bf0*/  SHF.R.S32.HI R2, RZ, 0x1f, R7 ;  /* 0x0000001fff027819 */ /* 0x000fe40000011407 */
        /* <DEDUP_REMOVED lines=9> */
[----:B------:R-:W3:Y:S04]  /*16c90*/  SHFL.IDX PT, R7, R0, RZ, 0x181f ;  /* 0x00181fff00077589 */ /* 0x000ee800000e0000 */
[----:B------:R-:W4:Y:S04]  /*16ca0*/  SHFL.IDX PT, R4, R2, 0x1, 0x181f ;  /* 0x00381f0002047f89 */ /* 0x000f2800000e0000 */
[----:B------:R-:W5:Y:S04]  /*16cb0*/  SHFL.IDX PT, R5, R0, 0x1, 0x181f ;  /* 0x00381f0000057f89 */ /* 0x000f6800000e0000 */
[----:B------:R-:W1:Y:S04]  /*16cc0*/  SHFL.IDX PT, R10, R2, 0x3, 0x181f ;  /* 0x00781f00020a7f89 */ /* 0x000e6800000e0000 */
[----:B------:R-:W1:Y:S01]  /*16cd0*/  SHFL.IDX PT, R9, R0, 0x2, 0x181f ;  /* 0x00581f0000097f89 */ /* 0x000e6200000e0000 */
[-C--:B--2---:R-:W-:Y:S03]  /*16ce0*/  IADD3 R6, P1, R6, R242.reuse, RZ ;  /* 0x000000f206067210 */ /* 0x084fe60007f3e0ff */
[----:B------:R-:W2:Y:S04]  /*16cf0*/  SHFL.IDX PT, R8, R2, 0x4, 0x181f ;  /* 0x00981f0002087f89 */ /* 0x000ea800000e0000 */
[----:B------:R-:W2:Y:S01]  /*16d00*/  SHFL.IDX PT, R11, R2, 0x5, 0x181f ;  /* 0x00b81f00020b7f89 */ /* 0x000ea200000e0000 */
[-C--:B---3--:R-:W-:Y:S03]  /*16d10*/  IADD3.X R7, R7, R241.reuse, RZ, P1, !PT ;  /* 0x000000f107077210 */ /* 0x088fe60000ffe4ff */
[----:B------:R-:W3:Y:S01]  /*16d20*/  SHFL.IDX PT, R16, R0, 0x3, 0x181f ;  /* 0x00781f0000107f89 */ /* 0x000ee200000e0000 */
[-C--:B----4-:R-:W-:Y:S03]  /*16d30*/  IADD3 R4, P0, R4, R242.reuse, RZ ;  /* 0x000000f204047210 */ /* 0x090fe60007f1e0ff */
[----:B------:R4:W-:Y:S02]  /*16d40*/  LDGSTS.E.BYPASS.LTC128B.128 [R22+0x3900], [R6.64], !P5 ;  /* 0x0390000006167fae */ /* 0x0009e4000e901d56 */
[--C-:B-----5:R-:W-:Y:S01]  /*16d50*/  IMAD.X R5, R5, 0x1, R241.reuse, P0 ;  /* 0x0000000105057824 */ /* 0x120fe200000e06f1 */
[-C--:B------:R-:W-:Y:S01]  /*16d60*/  IADD3 R12, P0, R12, R242.reuse, RZ ;  /* 0x000000f20c0c7210 */ /* 0x080fe20007f1e0ff */
[----:B------:R-:W5:Y:S01]  /*16d70*/  SHFL.IDX PT, R15, R0, 0x4, 0x181f ;  /* 0x00981f00000f7f89 */ /* 0x000f6200000e0000 */
[-C--:B-1----:R-:W-:Y:S03]  /*16d80*/  IADD3 R10, P3, R10, R242.reuse, RZ ;  /* 0x000000f20a0a7210 */ /* 0x082fe60007f7e0ff */
[----:B------:R1:W-:Y:S01]  /*16d90*/  LDGSTS.E.BYPASS.LTC128B.128 [R22+0x4100], [R4.64], !P5 ;  /* 0x0410000004167fae */ /* 0x0003e2000e901d56 */
[--C-:B------:R-:W-:Y:S03]  /*16da0*/  IMAD.X R13, R9, 0x1, R241.reuse, P0 ;  /* 0x00000001090d7824 */ /* 0x100fe600000e06f1 */
[----:B------:R-:W1:Y:S01]  /*16db0*/  SHFL.IDX PT, R2, R2, 0x6, 0x181f ;  /* 0x00d81f0002027f89 */ /* 0x000e6200000e0000 */
[-C--:B--2---:R-:W-:Y:S03]  /*16dc0*/  IADD3 R8, P2, R8, R242.reuse, RZ ;  /* 0x000000f208087210 */ /* 0x084fe60007f5e0ff */
[----:B------:R-:W2:Y:S04]  /*16dd0*/  SHFL.IDX PT, R14, R0, 0x5, 0x181f ;  /* 0x00b81f00000e7f89 */ /* 0x000ea800000e0000 */
[----:B------:R-:W2:Y:S04]  /*16de0*/  SHFL.IDX PT, R0, R0, 0x6, 0x181f ;  /* 0x00d81f0000007f89 */ /* 0x000ea800000e0000 */
[----:B------:R2:W-:Y:S01]  /*16df0*/  LDGSTS.E.BYPASS.LTC128B.128 [R22+0x4900], [R12.64], !P5 ;  /* 0x049000000c167fae */ /* 0x0005e2000e901d56 */
[-C--:B----4-:R-:W-:Y:S01]  /*16e00*/  IADD3 R6, P1, R11, R242.reuse, RZ ;  /* 0x000000f20b067210 */ /* 0x090fe20007f3e0ff */
[--C-:B---3--:R-:W-:Y:S01]  /*16e10*/  IMAD.X R11, R16, 0x1, R241.reuse, P3 ;  /* 0x00000001100b7824 */ /* 0x108fe200018e06f1 */
[----:B-----5:R-:W-:Y:S04]  /*16e20*/  IADD3.X R9, R15, R241, RZ, P2, !PT ;  /* 0x000000f10f097210 */ /* 0x020fe800017fe4ff */
[----:B------:R3:W-:Y:S01]  /*16e30*/  LDGSTS.E.BYPASS.LTC128B.128 [R22+0x5100], [R10.64], !P5 ;  /* 0x051000000a167fae */ /* 0x0007e2000e901d56 */
[----:B-1----:R-:W-:Y:S03]  /*16e40*/  IADD3 R4, P0, R2, R242, RZ ;  /* 0x000000f202047210 */ /* 0x002fe60007f1e0ff */
[----:B------:R3:W-:Y:S01]  /*16e50*/  LDGSTS.E.BYPASS.LTC128B.128 [R22+0x5900], [R8.64], !P5 ;  /* 0x0590000008167fae */ /* 0x0007e2000e901d56 */
[--C-:B--2---:R-:W-:Y:S02]  /*16e60*/  IMAD.X R7, R14, 0x1, R241.reuse, P1 ;  /* 0x000000010e077824 */ /* 0x104fe400008e06f1 */
[----:B------:R-:W-:Y:S03]  /*16e70*/  IMAD.X R5, R0, 0x1, R241, P0 ;  /* 0x0000000100057824 */ /* 0x000fe600000e06f1 */
[----:B------:R3:W-:Y:S04]  /*16e80*/  LDGSTS.E.BYPASS.LTC128B.128 [R22+0x6100], [R6.64], !P5 ;  /* 0x0610000006167fae */ /* 0x0007e8000e901d56 */
[----:B------:R3:W-:Y:S02]  /*16e90*/  LDGSTS.E.BYPASS.LTC128B.128 [R22+0x6900], [R4.64], !P5 ;  /* 0x0690000004167fae */ /* 0x0007e4000e901d56 */
.L_x_786:
[----:B--234-:R-:W2:Y:S01]  /*16ea0*/  LDL.LU R6, [R1] ;  /* 0x0000000001067983 */ /* 0x01cea20000300800 */
[----:B------:R-:W-:Y:S01]  /*16eb0*/  PLOP3.LUT P0, PT, PT, PT, UP2, 0x80, 0x0 ;  /* 0x000000000000781c */ /* 0x000fe20003f0f028 */
[----:B------:R-:W-:Y:S02]  /*16ec0*/  UIMAD UR10, UR12, -0x70, URZ ;  /* 0xffffff900c0a78a4 */ /* 0x000fe4000f8e023f */
[----:B------:R-:W3:Y:S01]  /*16ed0*/  LDL.LU R5, [R1+0x4] ;  /* 0x0000040001057983 */ /* 0x000ee20000300800 */
[----:B------:R-:W-:Y:S02]  /*16ee0*/  UISETP.GT.AND UP0, UPT, UR12, UR6, UPT ;  /* 0x000000060c00728c */ /* 0x000fe4000bf04270 */
[----:B------:R-:W-:Y:S01]  /*16ef0*/  UIADD3 UR12, UR12, -0x1, URZ ;  /* 0xffffffff0c0c7890 */ /* 0x000fe2000fffe03f */
[----:B------:R-:W4:Y:S04]  /*16f00*/  LDL.LU R4, [R1+0xc] ;  /* 0x00000c0001047983 */ /* 0x000f280000300800 */
[----:B------:R-:W4:Y:S04]  /*16f10*/  LDL.LU R0, [R1+0x10] ;  /* 0x0000100001007983 */ /* 0x000f280000300800 */
        /* <DEDUP_REMOVED lines=13> */
[----:B---3--:R-:W-:Y:S02]  /*16ff0*/  IMAD.MOV.U32 R8, RZ, RZ, R5 ;  /* 0x000000ffff087224 */ /* 0x008fe400078e0005 */
[----:B------:R-:W-:Y:S02]  /*17000*/  IMAD.U32 R5, RZ, RZ, UR20 ;  /* 0x00000014ff057e24 */ /* 0x000fe4000f8e00ff */
[----:B----4-:R-:W-:Y:S02]  /*17010*/  IMAD.MOV.U32 R11, RZ, RZ, R4 ;  /* 0x000000ffff0b7224 */ /* 0x010fe400078e0004 */
[----:B------:R-:W-:Y:S02]  /*17020*/  IMAD.MOV.U32 R10, RZ, RZ, R0 ;  /* 0x000000ffff0a7224 */ /* 0x000fe400078e0000 */
[----:B------:R2:W3:Y:S02]  /*17030*/  LDL R0, [R1+0x24] ;  /* 0x0000240001007983 */ /* 0x0004e40000100800 */
[----:B---3--:R-:W-:Y:S05]  /*17040*/  @P0 IMAD.MOV.U32 R0, RZ, RZ, R2 ;  /* 0x000000ffff000224 */ /* 0x008fea00078e0002 */
[----:B------:R-:W-:Y:S08]  /*17050*/  SHFL.IDX PT, R7, R0, 0x2, 0x1c1f ;  /* 0x005c1f0000077f89 */ /* 0x000ff000000e0000 */
[----:B------:R-:W3:Y:S08]  /*17060*/  SHFL.IDX PT, R4, R0, RZ, 0x1c1f ;  /* 0x001c1fff00047589 */ /* 0x000ef000000e0000 */
[----:B------:R-:W4:Y:S08]  /*17070*/  SHFL.IDX PT, R2, R0, 0x1, 0x1c1f ;  /* 0x003c1f0000027f89 */ /* 0x000f3000000e0000 */
[----:B------:R1:W2:Y:S02]  /*17080*/  SHFL.IDX PT, R6, R0, 0x3, 0x1c1f ;  /* 0x007c1f0000067f89 */ /* 0x0002a400000e0000 */
[----:B-1----:R-:W-:Y:S05]  /*17090*/  IMAD.U32 R0, RZ, RZ, UR10 ;  /* 0x0000000aff007e24 */ /* 0x002fea000f8e00ff */
[----:B------:R-:W-:Y:S01]  /*170a0*/  IADD3 R0, -R12, 0x1, R0 ;  /* 0x000000010c007810 */ /* 0x000fe20007ffe100 */
[----:B------:R-:W-:Y:S03]  /*170b0*/  IMAD.MOV.U32 R12, RZ, RZ, R10 ;  /* 0x000000ffff0c7224 */ /* 0x000fe600078e000a */
[----:B------:R-:W-:Y:S01]  /*170c0*/  IADD3 R5, -R5, UR14, R0 ;  /* 0x0000000e05057c10 */ /* 0x000fe2000fffe100 */
[----:B------:R-:W-:Y:S04]  /*170d0*/  IMAD.MOV.U32 R48, RZ, RZ, R12 ;  /* 0x000000ffff307224 */ /* 0x000fe800078e000c */
[C---:B---3--:R-:W-:Y:S02]  /*170e0*/  IMAD.IADD R4, R5.reuse, 0x1, R4 ;  /* 0x0000000105047824 */ /* 0x048fe400078e0204 */
[C---:B----4-:R-:W-:Y:S02]  /*170f0*/  IMAD.IADD R2, R5.reuse, 0x1, R2 ;  /* 0x0000000105027824 */ /* 0x050fe400078e0202 */
[C---:B------:R-:W-:Y:S01]  /*17100*/  IMAD.IADD R0, R5.reuse, 0x1, R7 ;  /* 0x0000000105007824 */ /* 0x040fe200078e0207 */
[C---:B------:R-:W-:Y:S01]  /*17110*/  ISETP.GT.AND P0, PT, R4.reuse, RZ, PT ;  /* 0x000000ff0400720c */ /* 0x040fe20003f04270 */
[----:B--2---:R-:W-:Y:S01]  /*17120*/  IMAD.IADD R5, R5, 0x1, R6 ;  /* 0x0000000105057824 */ /* 0x004fe200078e0206 */
[----:B------:R-:W-:Y:S02]  /*17130*/  ISETP.GT.AND P1, PT, R4, 0x1, PT ;  /* 0x000000010400780c */ /* 0x000fe40003f24270 */
        /* <DEDUP_REMOVED lines=8> */
[C---:B------:R-:W-:Y:S02]  /*171c0*/  ISETP.GT.AND P0, PT, R4.reuse, 0x10, PT ;  /* 0x000000100400780c */ /* 0x040fe40003f04270 */
[C---:B------:R-:W-:Y:S02]  /*171d0*/  ISETP.GT.AND P1, PT, R4.reuse, 0x11, PT ;  /* 0x000000110400780c */ /* 0x040fe40003f24270 */
[----:B------:R-:W-:Y:S02]  /*171e0*/  FSEL R29, R187, -INF , P3 ;  /* 0xff800000bb1d7808 */ /* 0x000fe40001800000 */
[C---:B------:R-:W-:Y:S02]  /*171f0*/  ISETP.GT.AND P2, PT, R4.reuse, 0x18, PT ;  /* 0x000000180400780c */ /* 0x040fe40003f44270 */
[----:B------:R-:W-:Y:S02]  /*17200*/  ISETP.GT.AND P3, PT, R4, 0x19, PT ;  /* 0x000000190400780c */ /* 0x000fe40003f64270 */
[----:B------:R-:W-:Y:S02]  /*17210*/  FSEL R38, R184, -INF , P0 ;  /* 0xff800000b8267808 */ /* 0x000fe40000000000 */
[----:B------:R-:W-:Y:S02]  /*17220*/  FSEL R40, R21, -INF , P1 ;  /* 0xff80000015287808 */ /* 0x000fe40000800000 */
[----:B------:R-:W-:Y:S02]  /*17230*/  FMNMX.FTZ R6, R29, R6, !PT ;  /* 0x000000061d067209 */ /* 0x000fe40007810000 */
        /* <DEDUP_REMOVED lines=9> */
[----:B------:R-:W-:Y:S02]  /*172d0*/  FSEL R46, R46, -INF , P2 ;  /* 0xff8000002e2e7808 */ /* 0x000fe40001000000 */
[C---:B------:R-:W-:Y:S02]  /*172e0*/  ISETP.GT.AND P2, PT, R4.reuse, 0x38, PT ;  /* 0x000000380400780c */ /* 0x040fe40003f44270 */
[----:B------:R-:W-:Y:S02]  /*172f0*/  FSEL R51, R49, -INF , P3 ;  /* 0xff80000031337808 */ /* 0x000fe40001800000 */
[C---:B------:R-:W-:Y:S02]  /*17300*/  ISETP.GT.AND P3, PT, R4.reuse, 0x39, PT ;  /* 0x000000390400780c */ /* 0x040fe40003f64270 */
[C---:B------:R-:W-:Y:S02]  /*17310*/  ISETP.GT.AND P0, PT, R4.reuse, 0x30, PT ;  /* 0x000000300400780c */ /* 0x040fe40003f04270 */
[----:B------:R-:W-:Y:S02]  /*17320*/  ISETP.GT.AND P1, PT, R4, 0x31, PT ;  /* 0x000000310400780c */ /* 0x000fe40003f24270 */
[----:B------:R-:W-:Y:S02]  /*17330*/  FSEL R93, R64, -INF , P2 ;  /* 0xff800000405d7808 */ /* 0x000fe40001000000 */
[----:B------:R-:W-:Y:S02]  /*17340*/  FSEL R94, R65, -INF , P3 ;  /* 0xff800000415e7808 */ /* 0x000fe40001800000 */
[----:B------:R-:W-:Y:S02]  /*17350*/  FSEL R63, R17, -INF , P1 ;  /* 0xff800000113f7808 */ /* 0x000fe40000800000 */
[C---:B------:R-:W-:Y:S02]  /*17360*/  ISETP.GT.AND P1, PT, R4.reuse, 0x41, PT ;  /* 0x000000410400780c */ /* 0x040fe40003f24270 */
[C---:B------:R-:W-:Y:S02]  /*17370*/  ISETP.GT.AND P2, PT, R4.reuse, 0x48, PT ;  /* 0x000000480400780c */ /* 0x040fe40003f44270 */
[----:B------:R-:W-:Y:S02]  /*17380*/  ISETP.GT.AND P3, PT, R4, 0x49, PT ;  /* 0x000000490400780c */ /* 0x000fe40003f64270 */
        /* <DEDUP_REMOVED lines=11> */
[----:B------:R-:W-:Y:S02]  /*17440*/  FMNMX.FTZ R6, R42, R6, !PT ;  /* 0x000000062a067209 */ /* 0x000fe40007810000 */
[----:B------:R-:W-:Y:S02]  /*17450*/  FSEL R84, R84, -INF , P0 ;  /* 0xff80000054547808 */ /* 0x000fe40000000000 */
[----:B------:R-:W-:Y:S02]  /*17460*/  FSEL R85, R85, -INF , P1 ;  /* 0xff80000055557808 */ /* 0x000fe40000800000 */
[----:B------:R-:W-:Y:S02]  /*17470*/  ISETP.GT.AND P1, PT, R4, 0x61, PT ;  /* 0x000000610400780c */ /* 0x000fe40003f24270 */
[----:B------:R-:W-:Y:S02]  /*17480*/  FSEL R218, R96, -INF , P2 ;  /* 0xff80000060da7808 */ /* 0x000fe40001000000 */
[C---:B------:R-:W-:Y:S02]  /*17490*/  ISETP.GT.AND P2, PT, R4.reuse, 0x68, PT ;  /* 0x000000680400780c */ /* 0x040fe40003f44270 */
[----:B------:R-:W-:Y:S02]  /*174a0*/  FSEL R65, R97, -INF , P3 ;  /* 0xff80000061417808 */ /* 0x000fe40001800000 */
[C---:B------:R-:W-:Y:S02]  /*174b0*/  ISETP.GT.AND P3, PT, R4.reuse, 0x69, PT ;  /* 0x000000690400780c */ /* 0x040fe40003f64270 */
        /* <DEDUP_REMOVED lines=16> */
[----:B------:R-:W-:Y:S02]  /*175c0*/  FSEL R15, R100, -INF , P0 ;  /* 0xff800000640f7808 */ /* 0x000fe40000000000 */
[----:B------:R-:W-:Y:S02]  /*175d0*/  FMNMX.FTZ R4, R94, R4, !PT ;  /* 0x000000045e047209 */ /* 0x000fe40007810000 */
[C---:B------:R-:W-:Y:S02]  /*175e0*/  ISETP.GT.AND P0, PT, R2.reuse, RZ, PT ;  /* 0x000000ff0200720c */ /* 0x040fe40003f04270 */
        /* <DEDUP_REMOVED lines=11> */
[----:B------:R-:W-:Y:S02]  /*176a0*/  ISETP.GT.AND P0, PT, R2, 0x10, PT ;  /* 0x000000100200780c */ /* 0x000fe40003f04270 */
[----:B------:R-:W-:Y:S02]  /*176b0*/  FMNMX.FTZ R4, R218, R4, !PT ;  /* 0x00000004da047209 */ /* 0x000fe40007810000 */
[C---:B------:R-:W-:Y:S02]  /*176c0*/  ISETP.GT.AND P1, PT, R2.reuse, 0x21, PT ;  /* 0x000000210200780c */ /* 0x040fe40003f24270 */
[----:B------:R-:W-:Y:S02]  /*176d0*/  ISETP.GT.AND P4, PT, R2, 0x29, PT ;  /* 0x000000290200780c */ /* 0x000fe40003f84270 */
[----:B------:R-:W-:Y:S01]  /*176e0*/  FSEL R92, R66, -INF , P3 ;  /* 0xff800000425c7808 */ /* 0x000fe20001800000 */
[----:B------:R-:W-:Y:S01]  /*176f0*/  IMAD.MOV.U32 R66, RZ, RZ, R15 ;  /* 0x000000ffff427224 */ /* 0x000fe200078e000f */
[----:B------:R-:W-:Y:S02]  /*17700*/  ISETP.GT.AND P3, PT, R2, 0x48, PT ;  /* 0x000000480200780c */ /* 0x000fe40003f64270 */
[----:B------:R-:W-:Y:S02]  /*17710*/  FMNMX.FTZ R4, R65, R4, !PT ;  /* 0x0000000441047209 */ /* 0x000fe40007810000 */
[----:B------:R-:W-:Y:S02]  /*17720*/  FSEL R35, R208, -INF , P0 ;  /* 0xff800000d0237808 */ /* 0x000fe40000000000 */
[C---:B------:R-:W-:Y:S02]  /*17730*/  ISETP.GT.AND P0, PT, R2.reuse, 0x20, PT ;  /* 0x000000200200780c */ /* 0x040fe40003f04270 */
[----:B------:R-:W-:Y:S02]  /*17740*/  FSEL R41, R25, -INF , P1 ;  /* 0xff80000019297808 */ /* 0x000fe40000800000 */
[----:B------:R-:W-:Y:S02]  /*17750*/  ISETP.GT.AND P1, PT, R2, 0x31, PT ;  /* 0x000000310200780c */ /* 0x000fe40003f24270 */
[----:B------:R-:W-:Y:S02]  /*17760*/  FSEL R49, R24, -INF , P4 ;  /* 0xff80000018317808 */ /* 0x000fe40002000000 */
[----:B------:R-:W-:Y:S02]  /*17770*/  ISETP.GT.AND P4, PT, R2, 0x39, PT ;  /* 0x000000390200780c */ /* 0x000fe40003f84270 */
[----:B------:R-:W-:Y:S01]  /*17780*/  FSEL R189, R82, -INF , P3 ;  /* 0xff80000052bd7808 */ /* 0x000fe20001800000 */
[----:B------:R-:W-:Y:S01]  /*17790*/  IMAD.MOV.U32 R82, RZ, RZ, R31 ;  /* 0x000000ffff527224 */ /* 0x000fe200078e001f */
[----:B------:R-:W-:Y:S02]  /*177a0*/  FMNMX.FTZ R4, R66, R4, !PT ;  /* 0x0000000442047209 */ /* 0x000fe40007810000 */
[----:B------:R-:W-:Y:S02]  /*177b0*/  FSEL R39, R27, -INF , P0 ;  /* 0xff8000001b277808 */ /* 0x000fe40000000000 */
[----:B------:R-:W-:Y:S02]  /*177c0*/  FSEL R89, R19, -INF , P1 ;  /* 0xff80000013597808 */ /* 0x000fe40000800000 */
[----:B------:R-:W-:Y:S02]  /*177d0*/  ISETP.GT.AND P0, PT, R2, 0x30, PT ;  /* 0x000000300200780c */ /* 0x000fe40003f04270 */
[----:B------:R-:W-:Y:S02]  /*177e0*/  FSEL R107, R67, -INF , P4 ;  /* 0xff800000436b7808 */ /* 0x000fe40002000000 */
[----:B------:R-:W-:Y:S02]  /*177f0*/  ISETP.GT.AND P1, PT, R0, 0x1, PT ;  /* 0x000000010000780c */ /* 0x000fe40003f24270 */
[----:B------:R-:W-:Y:S02]  /*17800*/  ISETP.GT.AND P4, PT, R2, 0x41, PT ;  /* 0x000000410200780c */ /* 0x000fe40003f84270 */
[----:B------:R-:W-:Y:S02]  /*17810*/  FSEL R81, R112, -INF , P2 ;  /* 0xff80000070517808 */ /* 0x000fe40001000000 */
[----:B------:R-:W-:Y:S02]  /*17820*/  FMNMX.FTZ R4, R82, R4, !PT ;  /* 0x0000000452047209 */ /* 0x000fe40007810000 */
[----:B------:R-:W-:Y:S02]  /*17830*/  FSEL R88, R20, -INF , P0 ;  /* 0xff80000014587808 */ /* 0x000fe40000000000 */
[C---:B------:R-:W-:Y:S02]  /*17840*/  ISETP.GT.AND P2, PT, R2.reuse, 0x8, PT ;  /* 0x000000080200780c */ /* 0x040fe40003f44270 */
[----:B------:R-:W-:Y:S02]  /*17850*/  FSEL R16, R251, -INF , P1 ;  /* 0xff800000fb107808 */ /* 0x000fe40000800000 */
[----:B------:R-:W-:Y:S02]  /*17860*/  FSEL R184, R71, -INF , P4 ;  /* 0xff80000047b87808 */ /* 0x000fe40002000000 */
[----:B------:R-:W-:Y:S02]  /*17870*/  FMNMX.FTZ R6, R13, R116, !PT ;  /* 0x000000740d067209 */ /* 0x000fe40007810000 */
[C---:B------:R-:W-:Y:S02]  /*17880*/  ISETP.GT.AND P4, PT, R2.reuse, 0x49, PT ;  /* 0x000000490200780c */ /* 0x040fe40003f84270 */
[----:B------:R-:W-:Y:S02]  /*17890*/  ISETP.GT.AND P3, PT, R2, 0x50, PT ;  /* 0x000000500200780c */ /* 0x000fe40003f64270 */
[C---:B------:R-:W-:Y:S02]  /*178a0*/  ISETP.GT.AND P0, PT, R0.reuse, RZ, PT ;  /* 0x000000ff0000720c */ /* 0x040fe40003f04270 */
[----:B------:R-:W-:Y:S02]  /*178b0*/  ISETP.GT.AND P1, PT, R0, 0x10, PT ;  /* 0x000000100000780c */ /* 0x000fe40003f24270 */
[----:B------:R-:W-:Y:S02]  /*178c0*/  FMNMX.FTZ R4, R81, R4, !PT ;  /* 0x0000000451047209 */ /* 0x000fe40007810000 */
[----:B------:R-:W-:Y:S02]  /*178d0*/  FSEL R22, R212, -INF , P2 ;  /* 0xff800000d4167808 */ /* 0x000fe40001000000 */
[----:B------:R-:W-:Y:S02]  /*178e0*/  FMNMX.FTZ R6, R21, R6, !PT ;  /* 0x0000000615067209 */ /* 0x000fe40007810000 */
[----:B------:R-:W-:Y:S02]  /*178f0*/  ISETP.GT.AND P2, PT, R2, 0x18, PT ;  /* 0x000000180200780c */ /* 0x000fe40003f44270 */
[----:B------:R-:W-:Y:S01]  /*17900*/  FSEL R190, R83, -INF , P4 ;  /* 0xff80000053be7808 */ /* 0x000fe20002000000 */
[----:B------:R-:W-:Y:S01]  /*17910*/  IMAD.MOV.U32 R83, RZ, RZ, R66 ;  /* 0x000000ffff537224 */ /* 0x000fe200078e0042 */
[----:B------:R-:W-:Y:S02]  /*17920*/  FSEL R217, R86, -INF , P3 ;  /* 0xff80000056d97808 */ /* 0x000fe40001800000 */
[----:B------:R-:W-:Y:S02]  /*17930*/  ISETP.GT.AND P4, PT, R2, 0x51, PT ;  /* 0x000000510200780c */ /* 0x000fe40003f84270 */
[----:B------:R-:W-:Y:S02]  /*17940*/  FSEL R32, R223, -INF , P1 ;  /* 0xff800000df207808 */ /* 0x000fe40000800000 */
[----:B------:R-:W-:Y:S02]  /*17950*/  ISETP.GT.AND P1, PT, R5, 0x1, PT ;  /* 0x000000010500780c */ /* 0x000fe40003f24270 */
[----:B------:R-:W-:Y:S02]  /*17960*/  FSEL R12, R252, -INF , P0 ;  /* 0xff800000fc0c7808 */ /* 0x000fe40000000000 */
[C---:B------:R-:W-:Y:S02]  /*17970*/  ISETP.GT.AND P0, PT, R0.reuse, 0x8, PT ;  /* 0x000000080000780c */ /* 0x040fe40003f04270 */
[----:B------:R-:W-:Y:S02]  /*17980*/  ISETP.GT.AND P3, PT, R0, 0x18, PT ;  /* 0x000000180000780c */ /* 0x000fe40003f64270 */
[----:B------:R-:W-:Y:S02]  /*17990*/  FMNMX.FTZ R4, R80, R4, !PT ;  /* 0x0000000450047209 */ /* 0x000fe40007810000 */
[----:B------:R-:W-:Y:S02]  /*179a0*/  FSEL R37, R30, -INF , P2 ;  /* 0xff8000001e257808 */ /* 0x000fe40001000000 */
[----:B------:R-:W-:Y:S01]  /*179b0*/  FMNMX.FTZ R6, R22, R6, !PT ;  /* 0x0000000616067209 */ /* 0x000fe20007810000 */
[----:B------:R-:W1:Y:S01]  /*179c0*/  SHFL.BFLY PT, R7, R4, 0x2, 0x1f ;  /* 0x0c401f0004077f89 */ /* 0x000e6200000e0000 */
[----:B------:R-:W-:Y:S02]  /*179d0*/  FSEL R243, R87, -INF , P4 ;  /* 0xff80000057f37808 */ /* 0x000fe40002000000 */
[C---:B------:R-:W-:Y:S02]  /*179e0*/  ISETP.GT.AND P2, PT, R2.reuse, 0x28, PT ;  /* 0x000000280200780c */ /* 0x040fe40003f44270 */
[----:B------:R-:W-:Y:S02]  /*179f0*/  ISETP.GT.AND P4, PT, R2, 0x59, PT ;  /* 0x000000590200780c */ /* 0x000fe40003f84270 */
[----:B------:R-:W-:Y:S02]  /*17a00*/  FSEL R18, R48, -INF , P1 ;  /* 0xff80000030127808 */ /* 0x000fe40000800000 */
[----:B------:R-:W-:Y:S01]  /*17a10*/  FSEL R15, R249, -INF , P0 ;  /* 0xff800000f90f7808 */ /* 0x000fe20000000000 */
[----:B------:R-:W-:Y:S01]  /*17a20*/  IMAD.MOV.U32 R249, RZ, RZ, R65 ;  /* 0x000000fffff97224 */ /* 0x000fe200078e0041 */
[----:B------:R-:W-:Y:S02]  /*17a30*/  ISETP.GT.AND P0, PT, R0, 0x11, PT ;  /* 0x000000110000780c */ /* 0x000fe40003f04270 */
[----:B------:R-:W-:Y:S02]  /*17a40*/  FSEL R31, R220, -INF , P3 ;  /* 0xff800000dc1f7808 */ /* 0x000fe40001800000 */
[----:B------:R-:W-:Y:S02]  /*17a50*/  ISETP.GT.AND P3, PT, R2, 0x60, PT ;  /* 0x000000600200780c */ /* 0x000fe40003f64270 */
[----:B------:R-:W-:Y:S02]  /*17a60*/  ISETP.GT.AND P1, PT, R0, 0x20, PT ;  /* 0x000000200000780c */ /* 0x000fe40003f24270 */
[----:B------:R-:W-:Y:S02]  /*17a70*/  FSEL R47, R47, -INF , P2 ;  /* 0xff8000002f2f7808 */ /* 0x000fe40001000000 */
[----:B------:R-:W-:Y:S02]  /*17a80*/  ISETP.GT.AND P2, PT, R2, 0x40, PT ;  /* 0x000000400200780c */ /* 0x000fe40003f44270 */
        /* <DEDUP_REMOVED lines=9> */
[----:B-1----:R-:W-:Y:S02]  /*17b20*/  FMNMX.FTZ R73, R7, R4, !PT ;  /* 0x0000000407497209 */ /* 0x002fe40007810000 */
        /* <DEDUP_REMOVED lines=8> */
[----:B------:R-:W-:Y:S02]  /*17bb0*/  FMNMX.FTZ R2, R39, R2, !PT ;  /* 0x0000000227027209 */ /* 0x000fe40007810000 */
[----:B------:R-:W-:Y:S02]  /*17bc0*/  FSEL R19, R250, -INF , P2 ;  /* 0xff800000fa137808 */ /* 0x000fe40001000000 */
[----:B------:R-:W-:Y:S02]  /*17bd0*/  FMNMX.FTZ R2, R41, R2, !PT ;  /* 0x0000000229027209 */ /* 0x000fe40007810000 */
[----:B------:R-:W-:Y:S02]  /*17be0*/  FMNMX.FTZ R4, R15, R4, !PT ;  /* 0x000000040f047209 */ /* 0x000fe40007810000 */
[----:B------:R-:W-:Y:S02]  /*17bf0*/  FMNMX.FTZ R2, R47, R2, !PT ;  /* 0x000000022f027209 */ /* 0x000fe40007810000 */
[----:B------:R-:W-:Y:S02]  /*17c00*/  ISETP.GT.AND P2, PT, R5, RZ, PT ;  /* 0x000000ff0500720c */ /* 0x000fe40003f44270 */
[----:B------:R-:W-:Y:S02]  /*17c10*/  FMNMX.FTZ R2, R49, R2, !PT ;  /* 0x0000000231027209 */ /* 0x000fe40007810000 */
[----:B------:R-:W-:Y:S02]  /*17c20*/  FMNMX.FTZ R4, R19, R4, !PT ;  /* 0x0000000413047209 */ /* 0x000fe40007810000 */
[----:B------:R-:W-:Y:S02]  /*17c30*/  FMNMX.FTZ R2, R88, R2, !PT ;  /* 0x0000000258027209 */ /* 0x000fe40007810000 */
[----:B------:R-:W-:Y:S02]  /*17c40*/  FSEL R11, R11, -INF , P2 ;  /* 0xff8000000b0b7808 */ /* 0x000fe40001000000 */
[----:B------:R-:W-:Y:S02]  /*17c50*/  FMNMX.FTZ R4, R32, R4, !PT ;  /* 0x0000000420047209 */ /* 0x000fe40007810000 */
[----:B------:R-:W-:Y:S02]  /*17c60*/  FMNMX.FTZ R2, R89, R2, !PT ;  /* 0x0000000259027209 */ /* 0x000fe40007810000 */
[----:B------:R-:W-:Y:S02]  /*17c70*/  FSEL R223, R98, -INF , P0 ;  /* 0xff80000062df7808 */ /* 0x000fe40000000000 */
[----:B------:R-:W-:Y:S02]  /*17c80*/  ISETP.GT.AND P0, PT, R5, 0x8, PT ;  /* 0x000000080500780c */ /* 0x000fe40003f04270 */
[----:B------:R-:W-:Y:S02]  /*17c90*/  FMNMX.FTZ R6, R11, R118, !PT ;  /* 0x000000760b067209 */ /* 0x000fe40007810000 */
[----:B------:R-:W-:Y:S02]  /*17ca0*/  ISETP.GT.AND P2, PT, R0, 0x19, PT ;  /* 0x000000190000780c */ /* 0x000fe40003f44270 */
[----:B------:R-:W-:Y:S02]  /*17cb0*/  FMNMX.FTZ R4, R30, R4, !PT ;  /* 0x000000041e047209 */ /* 0x000fe40007810000 */
[----:B------:R-:W-:Y:S02]  /*17cc0*/  FMNMX.FTZ R2, R92, R2, !PT ;  /* 0x000000025c027209 */ /* 0x000fe40007810000 */
[----:B------:R-:W-:Y:S02]  /*17cd0*/  FSEL R20, R9, -INF , P0 ;  /* 0xff80000009147808 */ /* 0x000fe40000000000 */
[----:B------:R-:W-:Y:S01]  /*17ce0*/  FMNMX.FTZ R6, R18, R6, !PT ;  /* 0x0000000612067209 */ /* 0x000fe20007810000 */
[----:B------:R-:W-:Y:S01]  /*17cf0*/  SHFL.BFLY PT, R9, R73, 0x1, 0x1f ;  /* 0x0c201f0049097f89 */ /* 0x000fe200000e0000 */
        /* <DEDUP_REMOVED lines=8> */
[----:B------:R-:W-:Y:S02]  /*17d80*/  ISETP.GT.AND P0, PT, R5, 0x10, PT ;  /* 0x000000100500780c */ /* 0x000fe40003f04270 */
[----:B------:R-:W-:Y:S02]  /*17d90*/  FMNMX.FTZ R4, R33, R4, !PT ;  /* 0x0000000421047209 */ /* 0x000fe40007810000 */
[----:B------:R-:W-:Y:S02]  /*17da0*/  FMNMX.FTZ R2, R113, R2, !PT ;  /* 0x0000000271027209 */ /* 0x000fe40007810000 */
[----:B------:R-:W-:Y:S02]  /*17db0*/  FSEL R212, R103, -INF , P1 ;  /* 0xff80000067d47808 */ /* 0x000fe40000800000 */
[----:B------:R-:W-:Y:S02]  /*17dc0*/  FSEL R28, R247, -INF , P0 ;  /* 0xff800000f71c7808 */ /* 0x000fe40000000000 */
[----:B------:R-:W-:Y:S02]  /*17dd0*/  ISETP.GT.AND P2, PT, R5, 0x11, PT ;  /* 0x000000110500780c */ /* 0x000fe40003f44270 */
[----:B------:R-:W-:Y:S02]  /*17de0*/  FMNMX.FTZ R4, R48, R4, !PT ;  /* 0x0000000430047209 */ /* 0x000fe40007810000 */
[----:B------:R-:W-:Y:S02]  /*17df0*/  ISETP.GT.AND P1, PT, R0, 0x28, PT ;  /* 0x000000280000780c */ /* 0x000fe40003f24270 */
[----:B------:R-:W-:Y:S02]  /*17e00*/  FMNMX.FTZ R6, R17, R6, !PT ;  /* 0x0000000611067209 */ /* 0x000fe40007810000 */
[----:B------:R-:W-:Y:S02]  /*17e10*/  FMNMX.FTZ R2, R184, R2, !PT ;  /* 0x00000002b8027209 */ /* 0x000fe40007810000 */
[----:B------:R-:W-:Y:S02]  /*17e20*/  FSEL R58, R203, -INF , P1 ;  /* 0xff800000cb3a7808 */ /* 0x000fe40000800000 */
[----:B------:R-:W-:Y:S02]  /*17e30*/  ISETP.GT.AND P1, PT, R5, 0x18, PT ;  /* 0x000000180500780c */ /* 0x000fe40003f24270 */
[----:B------:R-:W-:Y:S02]  /*17e40*/  FSEL R27, R248, -INF , P2 ;  /* 0xff800000f81b7808 */ /* 0x000fe40001000000 */
[----:B------:R-:W-:Y:S02]  /*17e50*/  ISETP.GT.AND P0, PT, R0, 0x29, PT ;  /* 0x000000290000780c */ /* 0x000fe40003f04270 */
[----:B------:R-:W-:Y:S02]  /*17e60*/  FMNMX.FTZ R4, R56, R4, !PT ;  /* 0x0000000438047209 */ /* 0x000fe40007810000 */
        /* <DEDUP_REMOVED lines=11> */
[----:B------:R-:W-:Y:S02]  /*17f20*/  ISETP.GT.AND P1, PT, R5, 0x20, PT ;  /* 0x000000200500780c */ /* 0x000fe40003f24270 */
[----:B------:R-:W-:Y:S02]  /*17f30*/  FSEL R97, R197, -INF , P2 ;  /* 0xff800000c5617808 */ /* 0x000fe40001000000 */
[----:B------:R-:W-:Y:S02]  /*17f40*/  FSEL R24, R246, -INF , P0 ;  /* 0xff800000f6187808 */ /* 0x000fe40000000000 */
[----:B------:R-:W-:Y:S02]  /*17f50*/  FMNMX.FTZ R4, R60, R4, !PT ;  /* 0x000000043c047209 */ /* 0x000fe40007810000 */
[----:B------:R-:W-:Y:S02]  /*17f60*/  FMNMX.FTZ R6, R25, R6, !PT ;  /* 0x0000000619067209 */ /* 0x000fe40007810000 */
[----:B------:R-:W-:Y:S02]  /*17f70*/  FMNMX.FTZ R2, R217, R2, !PT ;  /* 0x00000002d9027209 */ /* 0x000fe40007810000 */
[----:B------:R-:W-:Y:S02]  /*17f80*/  FSEL R98, R50, -INF , P3 ;  /* 0xff80000032627808 */ /* 0x000fe40001800000 */
[----:B------:R-:W-:Y:S02]  /*17f90*/  FMNMX.FTZ R4, R97, R4, !PT ;  /* 0x0000000461047209 */ /* 0x000fe40007810000 */
[----:B------:R-:W-:Y:S02]  /*17fa0*/  ISETP.GT.AND P0, PT, R5, 0x21, PT ;  /* 0x000000210500780c */ /* 0x000fe40003f04270 */
[----:B------:R-:W-:Y:S02]  /*17fb0*/  FSEL R50, R213, -INF , P1 ;  /* 0xff800000d5327808 */ /* 0x000fe40000800000 */
[----:B------:R-:W-:Y:S02]  /*17fc0*/  ISETP.GT.AND P2, PT, R0, 0x38, PT ;  /* 0x000000380000780c */ /* 0x000fe40003f44270 */
[----:B------:R-:W-:Y:S02]  /*17fd0*/  FMNMX.FTZ R6, R24, R6, !PT ;  /* 0x0000000618067209 */ /* 0x000fe40007810000 */
[----:B------:R-:W-:Y:S02]  /*17fe0*/  FMNMX.FTZ R2, R243, R2, !PT ;  /* 0x00000002f3027209 */ /* 0x000fe40007810000 */
[----:B------:R-:W-:Y:S02]  /*17ff0*/  FMNMX.FTZ R4, R98, R4, !PT ;  /* 0x0000000462047209 */ /* 0x000fe40007810000 */
[----:B------:R-:W-:Y:S02]  /*18000*/  ISETP.GT.AND P3, PT, R0, 0x39, PT ;  /* 0x000000390000780c */ /* 0x000fe40003f64270 */
[----:B------:R-:W-:Y:S02]  /*18010*/  ISETP.GT.AND P1, PT, R5, 0x28, PT ;  /* 0x000000280500780c */ /* 0x000fe40003f24270 */
[----:B------:R-:W-:Y:S02]  /*18020*/  FMNMX.FTZ R6, R50, R6, !PT ;  /* 0x0000000632067209 */ /* 0x000fe40007810000 */
[----:B------:R-:W-:Y:S02]  /*18030*/  FSEL R105, R57, -INF , P2 ;  /* 0xff80000039697808 */ /* 0x000fe40001000000 */
[----:B------:R-:W-:Y:S02]  /*18040*/  FSEL R57, R215, -INF , P0 ;  /* 0xff800000d7397808 */ /* 0x000fe40000000000 */
[----:B------:R-:W-:Y:S02]  /*18050*/  FMNMX.FTZ R2, R223, R2, !PT ;  /* 0x00000002df027209 */ /* 0x000fe40007810000 */
[----:B------:R-:W-:Y:S02]  /*18060*/  FSEL R106, R59, -INF , P3 ;  /* 0xff8000003b6a7808 */ /* 0x000fe40001800000 */
[----:B------:R-:W-:Y:S02]  /*18070*/  ISETP.GT.AND P2, PT, R0, 0x40, PT ;  /* 0x000000400000780c */ /* 0x000fe40003f44270 */
[----:B------:R-:W-:Y:S02]  /*18080*/  ISETP.GT.AND P0, PT, R5, 0x29, PT ;  /* 0x000000290500780c */ /* 0x000fe40003f04270 */
[----:B------:R-:W-:Y:S02]  /*18090*/  FSEL R59, R209, -INF , P1 ;  /* 0xff800000d13b7808 */ /* 0x000fe40000800000 */
[----:B------:R-:W-:Y:S02]  /*180a0*/  FMNMX.FTZ R4, R105, R4, !PT ;  /* 0x0000000469047209 */ /* 0x000fe40007810000 */
[----:B------:R-:W-:Y:S02]  /*180b0*/  FMNMX.FTZ R6, R57, R6, !PT ;  /* 0x0000000639067209 */ /* 0x000fe40007810000 */
[----:B------:R-:W-:Y:S02]  /*180c0*/  FMNMX.FTZ R2, R244, R2, !PT ;  /* 0x00000002f4027209 */ /* 0x000fe40007810000 */
[----:B------:R-:W-:Y:S02]  /*180d0*/  FSEL R211, R115, -INF , P4 ;  /* 0xff80000073d37808 */ /* 0x000fe40002000000 */
[----:B------:R-:W-:Y:S02]  /*180e0*/  ISETP.GT.AND P1, PT, R5, 0x30, PT ;  /* 0x000000300500780c */ /* 0x000fe40003f24270 */
[----:B------:R-:W-:Y:S02]  /*180f0*/  FSEL R115, R61, -INF , P2 ;  /* 0xff8000003d737808 */ /* 0x000fe40001000000 */
[----:B------:R-:W-:Y:S02]  /*18100*/  FMNMX.FTZ R4, R106, R4, !PT ;  /* 0x000000046a047209 */ /* 0x000fe40007810000 */
[----:B------:R-:W-:Y:S02]  /*18110*/  FSEL R61, R210, -INF , P0 ;  /* 0xff800000d23d7808 */ /* 0x000fe40000000000 */
[----:B------:R-:W-:Y:S02]  /*18120*/  FMNMX.FTZ R6, R59, R6, !PT ;  /* 0x000000063b067209 */ /* 0x000fe40007810000 */
[----:B------:R-:W-:Y:S02]  /*18130*/  ISETP.GT.AND P4, PT, R0, 0x41, PT ;  /* 0x000000410000780c */ /* 0x000fe40003f84270 */
[----:B------:R-:W-:Y:S02]  /*18140*/  FMNMX.FTZ R2, R222, R2, !PT ;  /* 0x00000002de027209 */ /* 0x000fe40007810000 */
[----:B------:R-:W-:Y:S02]  /*18150*/  FSEL R99, R200, -INF , P1 ;  /* 0xff800000c8637808 */ /* 0x000fe40000800000 */
[----:B------:R-:W-:Y:S02]  /*18160*/  FMNMX.FTZ R4, R115, R4, !PT ;  /* 0x0000000473047209 */ /* 0x000fe40007810000 */
[----:B------:R-:W-:Y:S02]  /*18170*/  FMNMX.FTZ R6, R61, R6, !PT ;  /* 0x000000063d067209 */ /* 0x000fe40007810000 */
[----:B------:R-:W-:Y:S02]  /*18180*/  ISETP.GT.AND P0, PT, R5, 0x31, PT ;  /* 0x000000310500780c */ /* 0x000fe40003f04270 */
[----:B------:R-:W-:Y:S02]  /*18190*/  FSEL R186, R186, -INF , P4 ;  /* 0xff800000baba7808 */ /* 0x000fe40002000000 */
[C---:B------:R-:W-:Y:S02]  /*181a0*/  ISETP.GT.AND P3, PT, R0.reuse, 0x48, PT ;  /* 0x000000480000780c */ /* 0x040fe40003f64270 */
[----:B------:R-:W-:Y:S02]  /*181b0*/  ISETP.GT.AND P4, PT, R0, 0x49, PT ;  /* 0x000000490000780c */ /* 0x000fe40003f84270 */
[----:B------:R-:W-:Y:S02]  /*181c0*/  FMNMX.FTZ R2, R212, R2, !PT ;  /* 0x00000002d4027209 */ /* 0x000fe40007810000 */
[----:B------:R-:W-:Y:S02]  /*181d0*/  FMNMX.FTZ R7, R99, R6, !PT ;  /* 0x0000000663077209 */ /* 0x000fe40007810000 */
[----:B------:R-:W-:Y:S02]  /*181e0*/  FSEL R102, R201, -INF , P0 ;  /* 0xff800000c9667808 */ /* 0x000fe40000000000 */
[----:B------:R-:W-:Y:S02]  /*181f0*/  ISETP.GT.AND P2, PT, R5, 0x38, PT ;  /* 0x000000380500780c */ /* 0x000fe40003f44270 */
[----:B------:R-:W-:Y:S02]  /*18200*/  FSEL R191, R185, -INF , P3 ;  /* 0xff800000b9bf7808 */ /* 0x000fe40001800000 */
[----:B------:R-:W-:Y:S02]  /*18210*/  FMNMX.FTZ R4, R186, R4, !PT ;  /* 0x00000004ba047209 */ /* 0x000fe40007810000 */
[C---:B------:R-:W-:Y:S02]  /*18220*/  ISETP.GT.AND P3, PT, R0.reuse, 0x50, PT ;  /* 0x000000500000780c */ /* 0x040fe40003f64270 */
[----:B------:R-:W-:Y:S02]  /*18230*/  FSEL R193, R193, -INF , P4 ;  /* 0xff800000c1c17808 */ /* 0x000fe40002000000 */
[----:B------:R-:W-:Y:S02]  /*18240*/  ISETP.GT.AND P4, PT, R0, 0x51, PT ;  /* 0x000000510000780c */ /* 0x000fe40003f84270 */
[----:B------:R-:W-:Y:S02]  /*18250*/  FMNMX.FTZ R2, R216, R2, !PT ;  /* 0x00000002d8027209 */ /* 0x000fe40007810000 */
[----:B------:R-:W-:Y:S02]  /*18260*/  ISETP.GT.AND P1, PT, R5, 0x39, PT ;  /* 0x000000390500780c */ /* 0x000fe40003f24270 */
[----:B------:R-:W-:Y:S02]  /*18270*/  FSEL R252, R72, -INF , P3 ;  /* 0xff80000048fc7808 */ /* 0x000fe40001800000 */
[----:B------:R-:W-:Y:S02]  /*18280*/  FSEL R247, R76, -INF , P4 ;  /* 0xff8000004cf77808 */ /* 0x000fe40002000000 */
[----:B------:R-:W-:Y:S02]  /*18290*/  FMNMX.FTZ R6, R191, R4, !PT ;  /* 0x00000004bf067209 */ /* 0x000fe40007810000 */
[----:B------:R-:W-:Y:S02]  /*182a0*/  FMNMX.FTZ R4, R102, R7, !PT ;  /* 0x0000000766047209 */ /* 0x000fe40007810000 */
[----:B------:R-:W-:Y:S02]  /*182b0*/  FSEL R103, R199, -INF , P2 ;  /* 0xff800000c7677808 */ /* 0x000fe40001000000 */
[----:B------:R-:W-:Y:S02]  /*182c0*/  ISETP.GT.AND P2, PT, R5, 0x41, PT ;  /* 0x000000410500780c */ /* 0x000fe40003f44270 */
[C---:B------:R-:W-:Y:S02]  /*182d0*/  ISETP.GT.AND P3, PT, R0.reuse, 0x58, PT ;  /* 0x000000580000780c */ /* 0x040fe40003f64270 */
[----:B------:R-:W-:Y:S02]  /*182e0*/  ISETP.GT.AND P4, PT, R0, 0x59, PT ;  /* 0x000000590000780c */ /* 0x000fe40003f84270 */
[----:B------:R-:W-:Y:S02]  /*182f0*/  FMNMX.FTZ R2, R211, R2, !PT ;  /* 0x00000002d3027209 */ /* 0x000fe40007810000 */
[----:B------:R-:W-:Y:S02]  /*18300*/  ISETP.GT.AND P0, PT, R5, 0x40, PT ;  /* 0x000000400500780c */ /* 0x000fe40003f04270 */
[----:B------:R-:W-:Y:S01]  /*18310*/  FSEL R104, R202, -INF , P1 ;  /* 0xff800000ca687808 */ /* 0x000fe20000800000 */
[----:B------:R-:W1:Y:S01]  /*18320*/  SHFL.BFLY PT, R8, R2, 0x2, 0x1f ;  /* 0x0c401f0002087f89 */ /* 0x000e6200000e0000 */
[----:B------:R-:W-:Y:S02]  /*18330*/  ISETP.GT.AND P1, PT, R0, 0x60, PT ;  /* 0x000000600000780c */ /* 0x000fe40003f24270 */
[----:B------:R-:W-:Y:S02]  /*18340*/  FSEL R202, R77, -INF , P3 ;  /* 0xff8000004dca7808 */ /* 0x000fe40001800000 */
[----:B------:R-:W-:Y:S02]  /*18350*/  FSEL R112, R198, -INF , P2 ;  /* 0xff800000c6707808 */ /* 0x000fe40001000000 */
[C---:B------:R-:W-:Y:S02]  /*18360*/  ISETP.GT.AND P2, PT, R0.reuse, 0x61, PT ;  /* 0x000000610000780c */ /* 0x040fe40003f44270 */
[----:B------:R-:W-:Y:S02]  /*18370*/  FSEL R199, R75, -INF , P4 ;  /* 0xff8000004bc77808 */ /* 0x000fe40002000000 */
[C---:B------:R-:W-:Y:S02]  /*18380*/  ISETP.GT.AND P3, PT, R0.reuse, 0x68, PT ;  /* 0x000000680000780c */ /* 0x040fe40003f64270 */
[----:B------:R-:W-:Y:S02]  /*18390*/  ISETP.GT.AND P4, PT, R0, 0x69, PT ;  /* 0x000000690000780c */ /* 0x000fe40003f84270 */
[----:B------:R-:W-:Y:S02]  /*183a0*/  FMNMX.FTZ R0, R193, R6, !PT ;  /* 0x00000006c1007209 */ /* 0x000fe40007810000 */
[----:B------:R-:W-:Y:S02]  /*183b0*/  FMNMX.FTZ R4, R103, R4, !PT ;  /* 0x0000000467047209 */ /* 0x000fe40007810000 */
[----:B------:R-:W-:Y:S02]  /*183c0*/  FSEL R111, R196, -INF , P0 ;  /* 0xff800000c46f7808 */ /* 0x000fe40000000000 */
[----:B------:R-:W-:Y:S02]  /*183d0*/  FMNMX.FTZ R0, R252, R0, !PT ;  /* 0x00000000fc007209 */ /* 0x000fe40007810000 */
[----:B------:R-:W-:Y:S02]  /*183e0*/  FMNMX.FTZ R6, R104, R4, !PT ;  /* 0x0000000468067209 */ /* 0x000fe40007810000 */
[----:B------:R-:W-:Y:S02]  /*183f0*/  FMNMX.FTZ R4, R247, R0, !PT ;  /* 0x00000000f7047209 */ /* 0x000fe40007810000 */
[----:B------:R-:W-:Y:S02]  /*18400*/  FMNMX.FTZ R0, R111, R6, !PT ;  /* 0x000000066f007209 */ /* 0x000fe40007810000 */
[----:B------:R-:W-:Y:S02]  /*18410*/  ISETP.GT.AND P0, PT, R5, 0x48, PT ;  /* 0x000000480500780c */ /* 0x000fe40003f04270 */
[----:B------:R-:W-:Y:S02]  /*18420*/  FMNMX.FTZ R0, R112, R0, !PT ;  /* 0x0000000070007209 */ /* 0x000fe40007810000 */
[----:B------:R-:W-:Y:S02]  /*18430*/  FSEL R185, R195, -INF , P0 ;  /* 0xff800000c3b97808 */ /* 0x000fe40000000000 */
[----:B------:R-:W-:Y:S02]  /*18440*/  ISETP.GT.AND P0, PT, R5, 0x49, PT ;  /* 0x000000490500780c */ /* 0x000fe40003f04270 */
[----:B------:R-:W-:Y:S02]  /*18450*/  FMNMX.FTZ R0, R185, R0, !PT ;  /* 0x00000000b9007209 */ /* 0x000fe40007810000 */
[----:B------:R-:W-:Y:S02]  /*18460*/  FSEL R114, R79, -INF , P0 ;  /* 0xff8000004f727808 */ /* 0x000fe40000000000 */
[C---:B------:R-:W-:Y:S02]  /*18470*/  ISETP.GT.AND P0, PT, R5.reuse, 0x50, PT ;  /* 0x000000500500780c */ /* 0x040fe40003f04270 */
[----:B------:R-:W-:Y:S02]  /*18480*/  FSEL R251, R52, -INF , P1 ;  /* 0xff80000034fb7808 */ /* 0x000fe40000800000 */
[----:B------:R-:W-:Y:S02]  /*18490*/  FMNMX.FTZ R0, R114, R0, !PT ;  /* 0x0000000072007209 */ /* 0x000fe40007810000 */
[----:B------:R-:W-:Y:S02]  /*184a0*/  FSEL R206, R90, -INF , P0 ;  /* 0xff8000005ace7808 */ /* 0x000fe40000000000 */
[----:B------:R-:W-:Y:S02]  /*184b0*/  ISETP.GT.AND P1, PT, R5, 0x51, PT ;  /* 0x000000510500780c */ /* 0x000fe40003f24270 */
[----:B------:R-:W-:Y:S02]  /*184c0*/  FSEL R215, R108, -INF , P3 ;  /* 0xff8000006cd77808 */ /* 0x000fe40001800000 */
[----:B------:R-:W-:Y:S02]  /*184d0*/  FSEL R108, R91, -INF , P1 ;  /* 0xff8000005b6c7808 */ /* 0x000fe40000800000 */
[C---:B------:R-:W-:Y:S02]  /*184e0*/  ISETP.GT.AND P0, PT, R5.reuse, 0x58, PT ;  /* 0x000000580500780c */ /* 0x040fe40003f04270 */
[----:B------:R-:W-:Y:S02]  /*184f0*/  FMNMX.FTZ R0, R206, R0, !PT ;  /* 0x00000000ce007209 */ /* 0x000fe40007810000 */
[----:B-1----:R-:W-:Y:S02]  /*18500*/  FMNMX.FTZ R2, R2, R8, !PT ;  /* 0x0000000802027209 */ /* 0x002fe40007810000 */
[----:B------:R-:W-:Y:S02]  /*18510*/  FSEL R246, R78, -INF , P0 ;  /* 0xff8000004ef67808 */ /* 0x000fe40000000000 */
[C---:B------:R-:W-:Y:S01]  /*18520*/  ISETP.GT.AND P3, PT, R5.reuse, 0x59, PT ;  /* 0x000000590500780c */ /* 0x040fe20003f64270 */
[----:B------:R-:W1:Y:S01]  /*18530*/  SHFL.BFLY PT, R72, R2, 0x1, 0x1f ;  /* 0x0c201f0002487f89 */ /* 0x000e6200000e0000 */
[----:B------:R-:W-:Y:S02]  /*18540*/  FMNMX.FTZ R0, R108, R0, !PT ;  /* 0x000000006c007209 */ /* 0x000fe40007810000 */
[----:B------:R-:W-:Y:S02]  /*18550*/  ISETP.GT.AND P0, PT, R5, 0x60, PT ;  /* 0x000000600500780c */ /* 0x000fe40003f04270 */
[----:B------:R-:W-:Y:S02]  /*18560*/  FSEL R221, R95, -INF , P3 ;  /* 0xff8000005fdd7808 */ /* 0x000fe40001800000 */
[----:B------:R-:W-:Y:S02]  /*18570*/  FMNMX.FTZ R0, R246, R0, !PT ;  /* 0x00000000f6007209 */ /* 0x000fe40007810000 */
[----:B------:R-:W-:Y:S02]  /*18580*/  FSEL R219, R55, -INF , P0 ;  /* 0xff80000037db7808 */ /* 0x000fe40000000000 */
[----:B------:R-:W-:Y:S02]  /*18590*/  ISETP.GT.AND P3, PT, R5, 0x61, PT ;  /* 0x000000610500780c */ /* 0x000fe40003f64270 */
[----:B------:R-:W-:Y:S02]  /*185a0*/  FMNMX.FTZ R0, R221, R0, !PT ;  /* 0x00000000dd007209 */ /* 0x000fe40007810000 */
[----:B------:R-:W-:Y:S02]  /*185b0*/  FSEL R214, R54, -INF , P3 ;  /* 0xff80000036d67808 */ /* 0x000fe40001800000 */
[----:B------:R-:W-:Y:S02]  /*185c0*/  ISETP.GT.AND P1, PT, R5, 0x68, PT ;  /* 0x000000680500780c */ /* 0x000fe40003f24270 */
[----:B------:R-:W-:Y:S02]  /*185d0*/  FMNMX.FTZ R4, R202, R4, !PT ;  /* 0x00000004ca047209 */ /* 0x000fe40007810000 */
[----:B------:R-:W-:Y:S02]  /*185e0*/  FMNMX.FTZ R0, R219, R0, !PT ;  /* 0x00000000db007209 */ /* 0x000fe40007810000 */
[----:B------:R-:W-:Y:S02]  /*185f0*/  FMNMX.FTZ R4, R199, R4, !PT ;  /* 0x00000004c7047209 */ /* 0x000fe40007810000 */
[----:B------:R-:W-:Y:S02]  /*18600*/  ISETP.GT.AND P0, PT, R5, 0x69, PT ;  /* 0x000000690500780c */ /* 0x000fe40003f04270 */
[----:B------:R-:W-:Y:S02]  /*18610*/  FSEL R209, R110, -INF , P1 ;  /* 0xff8000006ed17808 */ /* 0x000fe40000800000 */
[----:B------:R-:W-:Y:S02]  /*18620*/  FMNMX.FTZ R0, R214, R0, !PT ;  /* 0x00000000d6007209 */ /* 0x000fe40007810000 */
[----:B------:R-:W-:Y:S02]  /*18630*/  FSEL R245, R53, -INF , P2 ;  /* 0xff80000035f57808 */ /* 0x000fe40001000000 */
[----:B------:R-:W-:Y:S01]  /*18640*/  FSEL R74, R74, -INF , P0 ;  /* 0xff8000004a4a7808 */ /* 0x000fe20000000000 */
[----:B------:R-:W-:Y:S01]  /*18650*/  LDSM.16.MT88.4 R52, [R225+0x100] ;  /* 0x00010000e134783b */ /* 0x000fe20000004200 */
        /* <DEDUP_REMOVED lines=9> */
[----:B------:R-:W-:Y:S02]  /*186f0*/  FSETP.NEU.FTZ.AND P1, PT, R72, -INF , PT ;  /* 0xff8000004800780b */ /* 0x000fe40003f3d000 */
[----:B------:R-:W-:Y:S02]  /*18700*/  FMNMX.FTZ R4, R208, R4, !PT ;  /* 0x00000004d0047209 */ /* 0x000fe40007810000 */
[----:B------:R-:W-:Y:S02]  /*18710*/  FSEL R96, R96, RZ, P1 ;  /* 0x000000ff60607208 */ /* 0x000fe40000800000 */
[----:B------:R-:W-:Y:S01]  /*18720*/  FMNMX.FTZ R73, R73, R9, !PT ;  /* 0x0000000949497209 */ /* 0x000fe20007810000 */
[----:B------:R-:W2:Y:S03]  /*18730*/  SHFL.BFLY PT, R7, R4, 0x2, 0x1f ;  /* 0x0c401f0004077f89 */ /* 0x000ea600000e0000 */
[C---:B------:R-:W-:Y:S01]  /*18740*/  FSETP.NEU.FTZ.AND P2, PT, R73.reuse, -INF , PT ;  /* 0xff8000004900780b */ /* 0x040fe20003f5d000 */
[----:B------:R-:W-:Y:S05]  /*18750*/  FMUL.FTZ R75, R73, c[0x0][0x2d0] ;  /* 0x0000b400494b7a20 */ /* 0x000fea0000410000 */
[----:B------:R-:W-:Y:S02]  /*18760*/  FSEL R75, R75, RZ, P2 ;  /* 0x000000ff4b4b7208 */ /* 0x000fe40001000000 */
[----:B-1----:R-:W-:Y:S01]  /*18770*/  FMNMX.FTZ R0, R0, R2, !PT ;  /* 0x0000000200007209 */ /* 0x002fe20007810000 */
[--C-:B------:R-:W-:Y:S02]  /*18780*/  FFMA.FTZ R2, R22, c[0x0][0x2d0], -R96.reuse ;  /* 0x0000b40016027a23 */ /* 0x100fe40000010860 */
[--C-:B------:R-:W-:Y:S02]  /*18790*/  FFMA.FTZ R5, R14, c[0x0][0x2d0], -R75.reuse ;  /* 0x0000b4000e057a23 */ /* 0x100fe4000001084b */
[----:B------:R1:W-:Y:S01]  /*187a0*/  MUFU.EX2 R200, R2 ;  /* 0x0000000200c87308 */ /* 0x0003e20000000800 */
[--C-:B------:R-:W-:Y:S01]  /*187b0*/  FFMA.FTZ R6, R10, c[0x0][0x2d0], -R75.reuse ;  /* 0x0000b4000a067a23 */ /* 0x100fe2000001084b */
[----:B--2---:R-:W-:Y:S01]  /*187c0*/  FMNMX.FTZ R4, R4, R7, !PT ;  /* 0x0000000704047209 */ /* 0x004fe20007810000 */
[--C-:B------:R-:W-:Y:S07]  /*187d0*/  FFMA.FTZ R7, R38, c[0x0][0x2d0], -R75.reuse ;  /* 0x0000b40026077a23 */ /* 0x100fee000001084b */
[----:B------:R2:W-:Y:S01]  /*187e0*/  MUFU.EX2 R220, R6 ;  /* 0x0000000600dc7308 */ /* 0x0005e20000000800 */
[----:B------:R-:W3:Y:S09]  /*187f0*/  SHFL.BFLY PT, R71, R4, 0x1, 0x1f ;  /* 0x0c201f0004477f89 */ /* 0x000ef200000e0000 */
[----:B------:R4:W4:Y:S01]  /*18800*/  MUFU.EX2 R250, R5 ;  /* 0x0000000500fa7308 */ /* 0x0009220000000800 */
[----:B-1----:R-:W1:Y:S09]  /*18810*/  SHFL.BFLY PT, R2, R0, 0x1, 0x1f ;  /* 0x0c201f0000027f89 */ /* 0x002e7200000e0000 */
[----:B------:R-:W-:Y:S01]  /*18820*/  MUFU.EX2 R232, R7 ;  /* 0x0000000700e87308 */ /* 0x000fe20000000800 */
[--C-:B--2---:R-:W-:Y:S01]  /*18830*/  FFMA.FTZ R6, R40, c[0x0][0x2d0], -R75.reuse ;  /* 0x0000b40028067a23 */ /* 0x104fe2000001084b */
[----:B---3--:R-:W-:Y:S01]  /*18840*/  FMNMX.FTZ R71, R4, R71, !PT ;  /* 0x0000004704477209 */ /* 0x008fe20007810000 */
[--C-:B------:R-:W-:Y:S03]  /*18850*/  FFMA.FTZ R4, R26, c[0x0][0x2d0], -R96.reuse ;  /* 0x0000b4001a047a23 */ /* 0x100fe60000010860 */
[C---:B------:R-:W-:Y:S04]  /*18860*/  FSETP.NEU.FTZ.AND P0, PT, R71.reuse, -INF , PT ;  /* 0xff8000004700780b */ /* 0x040fe80003f1d000 */
[----:B------:R-:W2:Y:S01]  /*18870*/  MUFU.EX2 R235, R4 ;  /* 0x0000000400eb7308 */ /* 0x000ea20000000800 */
[----:B------:R-:W-:Y:S02]  /*18880*/  FMUL.FTZ R100, R71, c[0x0][0x2d0] ;  /* 0x0000b40047647a20 */ /* 0x000fe40000410000 */
[--C-:B----4-:R-:W-:Y:S01]  /*18890*/  FFMA.FTZ R5, R23, c[0x0][0x2d0], -R75.reuse ;  /* 0x0000b40017057a23 */ /* 0x110fe2000001084b */
[----:B------:R-:W-:Y:S02]  /*188a0*/  F2FP.BF16.PACK_AB R76, R250, R220 ;  /* 0x000000dcfa4c723e */ /* 0x000fe400000010ff */
[----:B------:R-:W-:Y:S02]  /*188b0*/  FSEL R100, R100, RZ, P0 ;  /* 0x000000ff64647208 */ /* 0x000fe40000000000 */
[----:B-1----:R-:W-:Y:S02]  /*188c0*/  FMNMX.FTZ R70, R2, R0, !PT ;  /* 0x0000000002467209 */ /* 0x002fe40007810000 */
[----:B------:R1:W-:Y:S01]  /*188d0*/  MUFU.EX2 R228, R6 ;  /* 0x0000000600e47308 */ /* 0x0003e20000000800 */
[----:B------:R-:W-:Y:S02]  /*188e0*/  FFMA.FTZ R2, R35, c[0x0][0x2d0], -R96 ;  /* 0x0000b40023027a23 */ /* 0x000fe40000010860 */
[--C-:B------:R-:W-:Y:S01]  /*188f0*/  FFMA.FTZ R0, R15, c[0x0][0x2d0], -R100.reuse ;  /* 0x0000b4000f007a23 */ /* 0x100fe20000010864 */
[C---:B------:R-:W-:Y:S01]  /*18900*/  FSETP.NEU.FTZ.AND P3, PT, R70.reuse, -INF , PT ;  /* 0xff8000004600780b */ /* 0x040fe20003f7d000 */
[----:B------:R-:W-:Y:S05]  /*18910*/  FMUL.FTZ R101, R70, c[0x0][0x2d0] ;  /* 0x0000b40046657a20 */ /* 0x000fea0000410000 */
[----:B------:R3:W-:Y:S01]  /*18920*/  MUFU.EX2 R201, R0 ;  /* 0x0000000000c97308 */ /* 0x0007e20000000800 */
[----:B------:R-:W-:Y:S02]  /*18930*/  FSEL R101, R101, RZ, P3 ;  /* 0x000000ff65657208 */ /* 0x000fe40001800000 */
[----:B--2---:R-:W-:Y:S01]  /*18940*/  F2FP.BF16.PACK_AB R79, R235, R200 ;  /* 0x000000c8eb4f723e */ /* 0x004fe200000010ff */
[--C-:B------:R-:W-:Y:S06]  /*18950*/  FFMA.FTZ R4, R12, c[0x0][0x2d0], -R100.reuse ;  /* 0x0000b4000c047a23 */ /* 0x100fec0000010864 */
[----:B------:R2:W-:Y:S01]  /*18960*/  MUFU.EX2 R231, R2 ;  /* 0x0000000200e77308 */ /* 0x0005e20000000800 */
[----:B-1----:R-:W-:Y:S09]  /*18970*/  FFMA.FTZ R6, R44, c[0x0][0x2d0], -R75 ;  /* 0x0000b4002c067a23 */ /* 0x002ff2000001084b */
[----:B------:R1:W-:Y:S01]  /*18980*/  MUFU.EX2 R205, R4 ;  /* 0x0000000400cd7308 */ /* 0x0003e20000000800 */
[----:B---3--:R-:W-:Y:S09]  /*18990*/  FFMA.FTZ R0, R19, c[0x0][0x2d0], -R100 ;  /* 0x0000b40013007a23 */ /* 0x008ff20000010864 */
[----:B------:R3:W4:Y:S01]  /*189a0*/  MUFU.EX2 R234, R0 ;  /* 0x0000000000ea7308 */ /* 0x0007220000000800 */
[----:B--2---:R-:W-:Y:S09]  /*189b0*/  FFMA.FTZ R2, R41, c[0x0][0x2d0], -R96 ;  /* 0x0000b40029027a23 */ /* 0x004ff20000010860 */
[----:B------:R2:W-:Y:S01]  /*189c0*/  MUFU.EX2 R35, R2 ;  /* 0x0000000200237308 */ /* 0x0005e20000000800 */
[----:B-1----:R-:W-:Y:S09]  /*189d0*/  FFMA.FTZ R4, R16, c[0x0][0x2d0], -R100 ;  /* 0x0000b40010047a23 */ /* 0x002ff20000010864 */
[----:B------:R1:W-:Y:S01]  /*189e0*/  MUFU.EX2 R68, R4 ;  /* 0x0000000400447308 */ /* 0x0003e20000000800 */
[----:B---3--:R-:W-:Y:S01]  /*189f0*/  FFMA.FTZ R0, R11, c[0x0][0x2d0], -R101 ;  /* 0x0000b4000b007a23 */ /* 0x008fe20000010865 */
[----:B----4-:R-:W-:Y:S08]  /*18a00*/  F2FP.BF16.PACK_AB R66, R234, R201 ;  /* 0x000000c9ea42723e */ /* 0x010ff000000010ff */
[----:B------:R3:W-:Y:S01]  /*18a10*/  MUFU.EX2 R204, R0 ;  /* 0x0000000000cc7308 */ /* 0x0007e20000000800 */
[----:B--2---:R-:W-:Y:S09]  /*18a20*/  FSEL R2, R72, RZ, P1 ;  /* 0x000000ff48027208 */ /* 0x004ff20000800000 */
[----:B------:R-:W-:Y:S01]  /*18a30*/  MUFU.EX2 R40, R6 ;  /* 0x0000000600287308 */ /* 0x000fe20000000800 */
[----:B-1----:R-:W-:Y:S09]  /*18a40*/  FFMA.FTZ R4, R43, c[0x0][0x2d0], -R75 ;  /* 0x0000b4002b047a23 */ /* 0x002ff2000001084b */
[----:B------:R1:W-:Y:S01]  /*18a50*/  MUFU.EX2 R213, R5 ;  /* 0x0000000500d57308 */ /* 0x0003e20000000800 */
[----:B---3--:R-:W-:Y:S09]  /*18a60*/  FFMA.FTZ R0, R18, c[0x0][0x2d0], -R101 ;  /* 0x0000b40012007a23 */ /* 0x008ff20000010865 */
[----:B------:R2:W3:Y:S10]  /*18a70*/  MUFU.EX2 R197, R0 ;  /* 0x0000000000c57308 */ /* 0x0004f40000000800 */
[----:B------:R4:W-:Y:S01]  /*18a80*/  MUFU.EX2 R196, R4 ;  /* 0x0000000400c47308 */ /* 0x0009e20000000800 */
[----:B-1----:R-:W-:Y:S09]  /*18a90*/  FFMA.FTZ R5, R29, c[0x0][0x2d0], -R75 ;  /* 0x0000b4001d057a23 */ /* 0x002ff2000001084b */
[----:B------:R1:W-:Y:S01]  /*18aa0*/  MUFU.EX2 R64, R5 ;  /* 0x0000000500407308 */ /* 0x0003e20000000800 */
[--C-:B--2---:R-:W-:Y:S01]  /*18ab0*/  FFMA.FTZ R0, R20, c[0x0][0x2d0], -R101.reuse ;  /* 0x0000b40014007a23 */ /* 0x104fe20000010865 */
[----:B---3--:R-:W-:Y:S08]  /*18ac0*/  F2FP.BF16.PACK_AB R65, R197, R204 ;  /* 0x000000ccc541723e */ /* 0x008ff000000010ff */
[----:B------:R2:W-:Y:S01]  /*18ad0*/  MUFU.EX2 R67, R0 ;  /* 0x0000000000437308 */ /* 0x0005e20000000800 */
[--C-:B----4-:R-:W-:Y:S09]  /*18ae0*/  FFMA.FTZ R4, R39, c[0x0][0x2d0], -R96.reuse ;  /* 0x0000b40027047a23 */ /* 0x110ff20000010860 */
[----:B------:R-:W-:Y:S01]  /*18af0*/  MUFU.EX2 R86, R4 ;  /* 0x0000000400567308 */ /* 0x000fe20000000800 */
[--C-:B-1----:R-:W-:Y:S09]  /*18b00*/  FFMA.FTZ R5, R13, c[0x0][0x2d0], -R96.reuse ;  /* 0x0000b4000d057a23 */ /* 0x102ff20000010860 */
[----:B------:R1:W-:Y:S01]  /*18b10*/  MUFU.EX2 R207, R5 ;  /* 0x0000000500cf7308 */ /* 0x0003e20000000800 */
[----:B--2---:R-:W-:Y:S09]  /*18b20*/  FFMA.FTZ R0, R17, c[0x0][0x2d0], -R101 ;  /* 0x0000b40011007a23 */ /* 0x004ff20000010865 */
[----:B------:R2:W-:Y:S01]  /*18b30*/  MUFU.EX2 R233, R0 ;  /* 0x0000000000e97308 */ /* 0x0005e20000000800 */
[--C-:B-1----:R-:W-:Y:S02]  /*18b40*/  FFMA.FTZ R5, R21, c[0x0][0x2d0], -R96.reuse ;  /* 0x0000b40015057a23 */ /* 0x102fe40000010860 */
[----:B------:R-:W1:Y:S07]  /*18b50*/  LDSM.16.MT88.4 R20, [R224+0x100] ;  /* 0x00010000e014783b */ /* 0x000e6e0000004200 */
[----:B------:R3:W4:Y:S01]  /*18b60*/  MUFU.EX2 R210, R5 ;  /* 0x0000000500d27308 */ /* 0x0007220000000800 */
[--C-:B--2---:R-:W-:Y:S09]  /*18b70*/  FFMA.FTZ R0, R34, c[0x0][0x2d0], -R96.reuse ;  /* 0x0000b40022007a23 */ /* 0x104ff20000010860 */
[----:B------:R2:W-:Y:S01]  /*18b80*/  MUFU.EX2 R119, R0 ;  /* 0x0000000000777308 */ /* 0x0005e20000000800 */
[--C-:B---3--:R-:W-:Y:S01]  /*18b90*/  FFMA.FTZ R5, R42, c[0x0][0x2d0], -R75.reuse ;  /* 0x0000b4002a057a23 */ /* 0x108fe2000001084b */
[----:B----4-:R-:W-:Y:S08]  /*18ba0*/  F2FP.BF16.PACK_AB R77, R210, R207 ;  /* 0x000000cfd24d723e */ /* 0x010ff000000010ff */
[----:B------:R3:W-:Y:S01]  /*18bb0*/  MUFU.EX2 R90, R5 ;  /* 0x00000005005a7308 */ /* 0x0007e20000000800 */
[--C-:B--2---:R-:W-:Y:S09]  /*18bc0*/  FFMA.FTZ R0, R37, c[0x0][0x2d0], -R96.reuse ;  /* 0x0000b40025007a23 */ /* 0x104ff20000010860 */
[----:B------:R2:W-:Y:S01]  /*18bd0*/  MUFU.EX2 R91, R0 ;  /* 0x00000000005b7308 */ /* 0x0005e20000000800 */
[----:B---3--:R-:W-:Y:S09]  /*18be0*/  FFMA.FTZ R5, R45, c[0x0][0x2d0], -R75 ;  /* 0x0000b4002d057a23 */ /* 0x008ff2000001084b */
[----:B------:R-:W-:Y:S01]  /*18bf0*/  MUFU.EX2 R87, R5 ;  /* 0x0000000500577308 */ /* 0x000fe20000000800 */
[----:B--2---:R-:W-:Y:S02]  /*18c00*/  FFMA.FTZ R0, R36, c[0x0][0x2d0], -R96 ;  /* 0x0000b40024007a23 */ /* 0x004fe40000010860 */
[----:B------:R-:W2:Y:S07]  /*18c10*/  LDSM.16.MT88.4 R36, [R227+0x100] ;  /* 0x00010000e324783b */ /* 0x000eae0000004200 */
[----:B------:R3:W-:Y:S02]  /*18c20*/  MUFU.EX2 R109, R0 ;  /* 0x00000000006d7308 */ /* 0x0007e40000000800 */
[--C-:B---3--:R-:W-:Y:S08]  /*18c30*/  FFMA.FTZ R0, R32, c[0x0][0x2d0], -R100.reuse ;  /* 0x0000b40020007a23 */ /* 0x108ff00000010864 */
[----:B------:R3:W-:Y:S02]  /*18c40*/  MUFU.EX2 R230, R0 ;  /* 0x0000000000e67308 */ /* 0x0007e40000000800 */
[--C-:B---3--:R-:W-:Y:S08]  /*18c50*/  FFMA.FTZ R0, R30, c[0x0][0x2d0], -R100.reuse ;  /* 0x0000b4001e007a23 */ /* 0x108ff00000010864 */
[----:B------:R3:W-:Y:S02]  /*18c60*/  MUFU.EX2 R203, R0 ;  /* 0x0000000000cb7308 */ /* 0x0007e40000000800 */
[--C-:B---3--:R-:W-:Y:S08]  /*18c70*/  FFMA.FTZ R0, R31, c[0x0][0x2d0], -R100.reuse ;  /* 0x0000b4001f007a23 */ /* 0x108ff00000010864 */
[----:B------:R3:W-:Y:S02]  /*18c80*/  MUFU.EX2 R195, R0 ;  /* 0x0000000000c37308 */ /* 0x0007e40000000800 */
[----:B---3--:R-:W-:Y:S08]  /*18c90*/  FFMA.FTZ R0, R33, c[0x0][0x2d0], -R100 ;  /* 0x0000b40021007a23 */ /* 0x008ff00000010864 */
        /* <DEDUP_REMOVED lines=9> */
[----:B---3--:R-:W-:Y:S05]  /*18d30*/  FSEL R0, R73, RZ, P2 ;  /* 0x000000ff49007208 */ /* 0x008fea0001000000 */
[----:B------:R-:W-:Y:S04]  /*18d40*/  FADD.FTZ R0, -R0, R3 ;  /* 0x0000000300007221 */ /* 0x000fe80000010100 */
[----:B------:R-:W-:Y:S04]  /*18d50*/  FMUL.FTZ R0, R0, c[0x0][0x2d0] ;  /* 0x0000b40000007a20 */ /* 0x000fe80000410000 */
[----:B------:R3:W4:Y:S02]  /*18d60*/  MUFU.EX2 R69, R0 ;  /* 0x0000000000457308 */ /* 0x0007240000000800 */
[----:B---3--:R-:W-:Y:S01]  /*18d70*/  FADD.FTZ R0, -R2, R116 ;  /* 0x0000007402007221 */ /* 0x008fe20000010100 */
[----:B------:R-:W-:Y:S01]  /*18d80*/  FSEL R2, R71, RZ, P0 ;  /* 0x000000ff47027208 */ /* 0x000fe20000000000 */
[----:B------:R-:W-:Y:S01]  /*18d90*/  IMAD.MOV.U32 R116, RZ, RZ, R68 ;  /* 0x000000ffff747224 */ /* 0x000fe200078e0044 */
[----:B------:R-:W-:Y:S01]  /*18da0*/  PLOP3.LUT P0, PT, PT, PT, UP0, 0x80, 0x0 ;  /* 0x000000000000781c */ /* 0x000fe20003f0f008 */
[----:B------:R-:W-:Y:S02]  /*18db0*/  FMUL.FTZ R0, R0, c[0x0][0x2d0] ;  /* 0x0000b40000007a20 */ /* 0x000fe40000410000 */
[C---:B----4-:R-:W-:Y:S02]  /*18dc0*/  FMUL.FTZ R4, R69.reuse, R120 ;  /* 0x0000007845047220 */ /* 0x050fe40000410000 */
[----:B------:R3:W4:Y:S01]  /*18dd0*/  MUFU.EX2 R68, R0 ;  /* 0x0000000000447308 */ /* 0x0007220000000800 */
[C---:B------:R-:W-:Y:S02]  /*18de0*/  FMUL.FTZ R5, R69.reuse, R121 ;  /* 0x0000007945057220 */ /* 0x040fe40000410000 */
[----:B------:R-:W-:Y:S02]  /*18df0*/  IMAD.MOV.U32 R120, RZ, RZ, R67 ;  /* 0x000000ffff787224 */ /* 0x000fe400078e0043 */
[C---:B------:R-:W-:Y:S02]  /*18e00*/  FMUL.FTZ R16, R69.reuse, R132 ;  /* 0x0000008445107220 */ /* 0x040fe40000410000 */
[----:B------:R-:W-:Y:S01]  /*18e10*/  FMUL.FTZ R17, R69, R133 ;  /* 0x0000008545117220 */ /* 0x000fe20000410000 */
[----:B------:R-:W-:Y:S01]  /*18e20*/  F2FP.BF16.PACK_AB R67, R233, R120 ;  /* 0x00000078e943723e */ /* 0x000fe200000010ff */
[----:B------:R-:W-:Y:S02]  /*18e30*/  FMUL.FTZ R33, R69, R149 ;  /* 0x0000009545217220 */ /* 0x000fe40000410000 */
[----:B------:R-:W-:Y:S02]  /*18e40*/  IMAD.MOV.U32 R132, RZ, RZ, R201 ;  /* 0x000000ffff847224 */ /* 0x000fe400078e00c9 */
[----:B------:R-:W-:Y:S02]  /*18e50*/  IMAD.MOV.U32 R133, RZ, RZ, R200 ;  /* 0x000000ffff857224 */ /* 0x000fe400078e00c8 */
[----:B---3--:R-:W-:Y:S01]  /*18e60*/  FADD.FTZ R0, -R2, R117 ;  /* 0x0000007502007221 */ /* 0x008fe20000010100 */
[----:B------:R-:W-:Y:S01]  /*18e70*/  FSEL R2, R70, RZ, P3 ;  /* 0x000000ff46027208 */ /* 0x000fe20001800000 */
[----:B----4-:R-:W-:Y:S02]  /*18e80*/  FMUL.FTZ R6, R68, R122 ;  /* 0x0000007a44067220 */ /* 0x010fe40000410000 */
[----:B------:R-:W-:Y:S02]  /*18e90*/  FMUL.FTZ R0, R0, c[0x0][0x2d0] ;  /* 0x0000b40000007a20 */ /* 0x000fe40000410000 */
[C---:B------:R-:W-:Y:S02]  /*18ea0*/  FMUL.FTZ R7, R68.reuse, R123 ;  /* 0x0000007b44077220 */ /* 0x040fe40000410000 */
[----:B------:R3:W4:Y:S01]  /*18eb0*/  MUFU.EX2 R3, R0 ;  /* 0x0000000000037308 */ /* 0x0007220000000800 */
[C---:B------:R-:W-:Y:S02]  /*18ec0*/  FMUL.FTZ R18, R68.reuse, R134 ;  /* 0x0000008644127220 */ /* 0x040fe40000410000 */
[C---:B------:R-:W-:Y:S02]  /*18ed0*/  FMUL.FTZ R19, R68.reuse, R135 ;  /* 0x0000008744137220 */ /* 0x040fe40000410000 */
[----:B------:R-:W-:Y:S02]  /*18ee0*/  FMUL.FTZ R34, R68, R150 ;  /* 0x0000009644227220 */ /* 0x000fe40000410000 */
[----:B------:R-:W-:Y:S02]  /*18ef0*/  IMAD.MOV.U32 R134, RZ, RZ, R213 ;  /* 0x000000ffff867224 */ /* 0x000fe400078e00d5 */
[----:B------:R-:W-:Y:S02]  /*18f00*/  IMAD.MOV.U32 R117, RZ, RZ, R199 ;  /* 0x000000ffff757224 */ /* 0x000fe400078e00c7 */
[----:B------:R-:W-:Y:S02]  /*18f10*/  IMAD.MOV.U32 R135, RZ, RZ, R197 ;  /* 0x000000ffff877224 */ /* 0x000fe400078e00c5 */
[----:B---3--:R-:W-:Y:S02]  /*18f20*/  FADD.FTZ R0, -R2, R118 ;  /* 0x0000007602007221 */ /* 0x008fe40000010100 */
[----:B------:R-:W-:Y:S02]  /*18f30*/  FFMA.FTZ R2, R46, c[0x0][0x2d0], -R75 ;  /* 0x0000b4002e027a23 */ /* 0x000fe4000001084b */
[C---:B----4-:R-:W-:Y:S02]  /*18f40*/  FMUL.FTZ R9, R3.reuse, R125 ;  /* 0x0000007d03097220 */ /* 0x050fe40000410000 */
[----:B------:R3:W4:Y:S01]  /*18f50*/  MUFU.EX2 R32, R2 ;  /* 0x0000000200207308 */ /* 0x0007220000000800 */
[----:B------:R-:W-:Y:S02]  /*18f60*/  FMUL.FTZ R0, R0, c[0x0][0x2d0] ;  /* 0x0000b40000007a20 */ /* 0x000fe40000410000 */
[C---:B------:R-:W-:Y:S02]  /*18f70*/  FMUL.FTZ R12, R3.reuse, R128 ;  /* 0x00000080030c7220 */ /* 0x040fe40000410000 */
[C---:B------:R-:W-:Y:S02]  /*18f80*/  FMUL.FTZ R29, R3.reuse, R145 ;  /* 0x00000091031d7220 */ /* 0x040fe40000410000 */
[C---:B------:R-:W-:Y:S02]  /*18f90*/  FMUL.FTZ R28, R3.reuse, R144 ;  /* 0x00000090031c7220 */ /* 0x040fe40000410000 */
[C---:B------:R-:W-:Y:S01]  /*18fa0*/  FMUL.FTZ R8, R3.reuse, R124 ;  /* 0x0000007c03087220 */ /* 0x040fe20000410000 */
[----:B------:R-:W2:Y:S01]  /*18fb0*/  MUFU.EX2 R0, R0 ;  /* 0x0000000000007308 */ /* 0x000ea20000000800 */
[----:B------:R-:W-:Y:S01]  /*18fc0*/  IMAD.MOV.U32 R118, RZ, RZ, R64 ;  /* 0x000000ffff767224 */ /* 0x000fe200078e0040 */
[----:B------:R-:W-:Y:S01]  /*18fd0*/  F2FP.BF16.PACK_AB R64, R116, R205 ;  /* 0x000000cd7440723e */ /* 0x000fe200000010ff */
[C---:B------:R-:W-:Y:S02]  /*18fe0*/  FMUL.FTZ R13, R3.reuse, R129 ;  /* 0x00000081030d7220 */ /* 0x040fe40000410000 */
[C---:B------:R-:W-:Y:S01]  /*18ff0*/  FMUL.FTZ R24, R3.reuse, R140 ;  /* 0x0000008c03187220 */ /* 0x040fe20000410000 */
[----:B------:R-:W-:Y:S01]  /*19000*/  F2FP.BF16.PACK_AB R78, R118, R213 ;  /* 0x000000d5764e723e */ /* 0x000fe200000010ff */
[----:B------:R-:W-:Y:S02]  /*19010*/  IMAD.MOV.U32 R129, RZ, RZ, R86 ;  /* 0x000000ffff817224 */ /* 0x000fe400078e0056 */
[----:B------:R-:W-:Y:S02]  /*19020*/  IMAD.MOV.U32 R86, RZ, RZ, R83 ;  /* 0x000000ffff567224 */ /* 0x000fe400078e0053 */
[----:B------:R-:W-:Y:S02]  /*19030*/  FMUL.FTZ R25, R3, R141 ;  /* 0x0000008d03197220 */ /* 0x000fe40000410000 */
[-C--:B-1----:R-:W-:Y:S01]  /*19040*/  HMMA.16816.F32.BF16 R4, R76, R20.reuse, R4 ;  /* 0x000000144c04723c */ /* 0x082fe20000041804 */
[----:B---3--:R-:W-:Y:S02]  /*19050*/  FFMA.FTZ R2, R51, c[0x0][0x2d0], -R75 ;  /* 0x0000b40033027a23 */ /* 0x008fe4000001084b */
[----:B----4-:R-:W-:Y:S02]  /*19060*/  IMAD.MOV.U32 R121, RZ, RZ, R32 ;  /* 0x000000ffff797224 */ /* 0x010fe400078e0020 */
[----:B------:R1:W-:Y:S01]  /*19070*/  MUFU.EX2 R125, R2 ;  /* 0x00000002007d7308 */ /* 0x0003e20000000800 */
[----:B------:R-:W-:Y:S02]  /*19080*/  FMUL.FTZ R32, R69, R148 ;  /* 0x0000009445207220 */ /* 0x000fe40000410000 */
[----:B------:R-:W-:Y:S04]  /*19090*/  IMAD.MOV.U32 R140, RZ, RZ, R40 ;  /* 0x000000ffff8c7224 */ /* 0x000fe800078e0028 */
[C---:B--2---:R-:W-:Y:S02]  /*190a0*/  FMUL.FTZ R11, R0.reuse, R127 ;  /* 0x0000007f000b7220 */ /* 0x044fe40000410000 */
[C---:B------:R-:W-:Y:S02]  /*190b0*/  FMUL.FTZ R14, R0.reuse, R130 ;  /* 0x00000082000e7220 */ /* 0x040fe40000410000 */
[C---:B------:R-:W-:Y:S02]  /*190c0*/  FMUL.FTZ R15, R0.reuse, R131 ;  /* 0x00000083000f7220 */ /* 0x040fe40000410000 */
[C---:B------:R-:W-:Y:S02]  /*190d0*/  FMUL.FTZ R10, R0.reuse, R126 ;  /* 0x0000007e000a7220 */ /* 0x040fe40000410000 */
[C---:B------:R-:W-:Y:S02]  /*190e0*/  FMUL.FTZ R26, R0.reuse, R142 ;  /* 0x0000008e001a7220 */ /* 0x040fe40000410000 */
[----:B------:R-:W-:Y:S02]  /*190f0*/  IMAD.MOV.U32 R142, RZ, RZ, R95 ;  /* 0x000000ffff8e7224 */ /* 0x000fe400078e005f */
[----:B------:R-:W-:Y:S01]  /*19100*/  IMAD.MOV.U32 R141, RZ, RZ, R110 ;  /* 0x000000ffff8d7224 */ /* 0x000fe200078e006e */
[C---:B------:R-:W-:Y:S01]  /*19110*/  HMMA.16816.F32.BF16 R8, R64.reuse, R20, R8 ;  /* 0x000000144008723c */ /* 0x040fe20000041808 */
[----:B------:R-:W-:Y:S02]  /*19120*/  IMAD.MOV.U32 R126, RZ, RZ, R87 ;  /* 0x000000ffff7e7224 */ /* 0x000fe400078e0057 */
[----:B------:R-:W-:Y:S02]  /*19130*/  IMAD.MOV.U32 R87, RZ, RZ, R82 ;  /* 0x000000ffff577224 */ /* 0x000fe400078e0052 */
[----:B-1----:R-:W-:Y:S02]  /*19140*/  FFMA.FTZ R2, R47, c[0x0][0x2d0], -R96 ;  /* 0x0000b4002f027a23 */ /* 0x002fe40000010860 */
[C---:B------:R-:W-:Y:S01]  /*19150*/  FMUL.FTZ R20, R69.reuse, R136 ;  /* 0x0000008845147220 */ /* 0x040fe20000410000 */
[-C--:B------:R-:W-:Y:S01]  /*19160*/  HMMA.16816.F32.BF16 R12, R64, R22.reuse, R12 ;  /* 0x00000016400c723c */ /* 0x080fe2000004180c */
[----:B------:R1:W-:Y:S03]  /*19170*/  MUFU.EX2 R122, R2 ;  /* 0x00000002007a7308 */ /* 0x0003e60000000800 */
[----:B------:R-:W-:Y:S02]  /*19180*/  IMAD.MOV.U32 R136, RZ, RZ, R91 ;  /* 0x000000ffff887224 */ /* 0x000fe400078e005b */
[----:B------:R-:W-:Y:S02]  /*19190*/  FMUL.FTZ R21, R69, R137 ;  /* 0x0000008945157220 */ /* 0x000fe40000410000 */
[C---:B------:R-:W-:Y:S01]  /*191a0*/  HMMA.16816.F32.BF16 R16, R76.reuse, R22, R16 ;  /* 0x000000164c10723c */ /* 0x040fe20000041810 */
[C---:B------:R-:W-:Y:S03]  /*191b0*/  FMUL.FTZ R27, R0.reuse, R143 ;  /* 0x0000008f001b7220 */ /* 0x040fe60000410000 */
[----:B------:R-:W-:Y:S02]  /*191c0*/  FMUL.FTZ R30, R0, R146 ;  /* 0x00000092001e7220 */ /* 0x000fe40000410000 */
[----:B------:R-:W-:Y:S02]  /*191d0*/  FMUL.FTZ R40, R3, R156 ;  /* 0x0000009c03287220 */ /* 0x000fe40000410000 */
[C---:B------:R-:W-:Y:S04]  /*191e0*/  FMUL.FTZ R22, R68.reuse, R138 ;  /* 0x0000008a44167220 */ /* 0x040fe80000410000 */
[----:B------:R-:W-:Y:S02]  /*191f0*/  FMUL.FTZ R23, R68, R139 ;  /* 0x0000008b44177220 */ /* 0x000fe40000410000 */
[----:B------:R-:W-:Y:S02]  /*19200*/  IMAD.MOV.U32 R137, RZ, RZ, R90 ;  /* 0x000000ffff897224 */ /* 0x000fe400078e005a */
[----:B------:R-:W-:Y:S02]  /*19210*/  IMAD.MOV.U32 R138, RZ, RZ, R248 ;  /* 0x000000ffff8a7224 */ /* 0x000fe400078e00f8 */
[----:B-1----:R-:W-:Y:S01]  /*19220*/  FFMA.FTZ R2, R49, c[0x0][0x2d0], -R96 ;  /* 0x0000b40031027a23 */ /* 0x002fe20000010860 */
[-C--:B------:R-:W-:Y:S01]  /*19230*/  HMMA.16816.F32.BF16 R20, R76, R36.reuse, R20 ;  /* 0x000000244c14723c */ /* 0x080fe20000041814 */
[----:B------:R-:W-:Y:S02]  /*19240*/  IMAD.MOV.U32 R248, RZ, RZ, R80 ;  /* 0x000000fffff87224 */ /* 0x000fe400078e0050 */
[----:B------:R1:W-:Y:S01]  /*19250*/  MUFU.EX2 R127, R2 ;  /* 0x00000002007f7308 */ /* 0x0003e20000000800 */
[----:B------:R-:W-:Y:S02]  /*19260*/  IMAD.MOV.U32 R139, RZ, RZ, R203 ;  /* 0x000000ffff8b7224 */ /* 0x000fe400078e00cb */
[----:B------:R-:W-:Y:S02]  /*19270*/  IMAD.MOV.U32 R203, RZ, RZ, R81 ;  /* 0x000000ffffcb7224 */ /* 0x000fe400078e0051 */
[C---:B------:R-:W-:Y:S01]  /*19280*/  HMMA.16816.F32.BF16 R24, R64.reuse, R36, R24 ;  /* 0x000000244018723c */ /* 0x040fe20000041818 */
[----:B------:R-:W-:Y:S01]  /*19290*/  FMUL.FTZ R41, R3, R157 ;  /* 0x0000009d03297220 */ /* 0x000fe20000410000 */
[----:B------:R-:W2:Y:S02]  /*192a0*/  LDSM.16.MT88.4 R80, [R226+0x100] ;  /* 0x00010000e250783b */ /* 0x000ea40000004200 */
[C---:B------:R-:W-:Y:S02]  /*192b0*/  FMUL.FTZ R42, R0.reuse, R158 ;  /* 0x0000009e002a7220 */ /* 0x040fe40000410000 */
[----:B------:R-:W-:Y:S02]  /*192c0*/  FMUL.FTZ R43, R0, R159 ;  /* 0x0000009f002b7220 */ /* 0x000fe40000410000 */
[C---:B------:R-:W-:Y:S04]  /*192d0*/  FMUL.FTZ R36, R69.reuse, R152 ;  /* 0x0000009845247220 */ /* 0x040fe80000410000 */
[----:B------:R-:W-:Y:S02]  /*192e0*/  FMUL.FTZ R37, R69, R153 ;  /* 0x0000009945257220 */ /* 0x000fe40000410000 */
[----:B------:R-:W-:Y:S02]  /*192f0*/  IMAD.MOV.U32 R150, RZ, RZ, R248 ;  /* 0x000000ffff967224 */ /* 0x000fe400078e00f8 */
[----:B------:R-:W-:Y:S02]  /*19300*/  IMAD.MOV.U32 R110, RZ, RZ, R203 ;  /* 0x000000ffff6e7224 */ /* 0x000fe400078e00cb */
[----:B------:R-:W-:Y:S02]  /*19310*/  IMAD.MOV.U32 R143, RZ, RZ, R109 ;  /* 0x000000ffff8f7224 */ /* 0x000fe400078e006d */
[----:B-1----:R-:W-:Y:S02]  /*19320*/  FFMA.FTZ R2, R48, c[0x0][0x2d0], -R100 ;  /* 0x0000b40030027a23 */ /* 0x002fe40000010864 */
[----:B------:R-:W-:Y:S02]  /*19330*/  IMAD.MOV.U32 R109, RZ, RZ, R202 ;  /* 0x000000ffff6d7224 */ /* 0x000fe400078e00ca */
[----:B------:R1:W-:Y:S01]  /*19340*/  MUFU.EX2 R128, R2 ;  /* 0x0000000200807308 */ /* 0x0003e20000000800 */
[C---:B------:R-:W-:Y:S02]  /*19350*/  FMUL.FTZ R47, R0.reuse, R163 ;  /* 0x000000a3002f7220 */ /* 0x040fe40000410000 */
[----:B------:R-:W-:Y:S02]  /*19360*/  FMUL.FTZ R46, R0, R162 ;  /* 0x000000a2002e7220 */ /* 0x000fe40000410000 */
[C---:B------:R-:W-:Y:S02]  /*19370*/  FMUL.FTZ R44, R3.reuse, R160 ;  /* 0x000000a0032c7220 */ /* 0x040fe40000410000 */
[----:B------:R-:W-:Y:S02]  /*19380*/  FMUL.FTZ R45, R3, R161 ;  /* 0x000000a1032d7220 */ /* 0x000fe40000410000 */
[C---:B------:R-:W-:Y:S02]  /*19390*/  FMUL.FTZ R48, R69.reuse, R164 ;  /* 0x000000a445307220 */ /* 0x040fe40000410000 */
[----:B------:R-:W-:Y:S02]  /*193a0*/  FMUL.FTZ R49, R69, R165 ;  /* 0x000000a545317220 */ /* 0x000fe40000410000 */
[----:B------:R-:W-:Y:S02]  /*193b0*/  FMUL.FTZ R51, R68, R167 ;  /* 0x000000a744337220 */ /* 0x000fe40000410000 */
[----:B------:R-:W-:Y:S02]  /*193c0*/  IMAD.MOV.U32 R165, RZ, RZ, R198 ;  /* 0x000000ffffa57224 */ /* 0x000fe400078e00c6 */
[----:B------:R-:W-:Y:S02]  /*193d0*/  IMAD.MOV.U32 R167, RZ, RZ, R86 ;  /* 0x000000ffffa77224 */ /* 0x000fe400078e0056 */
[----:B------:R-:W-:Y:S02]  /*193e0*/  IMAD.MOV.U32 R164, RZ, RZ, R195 ;  /* 0x000000ffffa47224 */ /* 0x000fe400078e00c3 */
[----:B------:R-:W-:Y:S02]  /*193f0*/  FFMA.FTZ R110, R110, c[0x0][0x2d0], -R75 ;  /* 0x0000b4006e6e7a23 */ /* 0x000fe4000001084b */
[----:B-1----:R-:W-:Y:S02]  /*19400*/  FFMA.FTZ R2, R56, c[0x0][0x2d0], -R100 ;  /* 0x0000b40038027a23 */ /* 0x002fe40000010864 */
[----:B------:R-:W-:Y:S02]  /*19410*/  FMUL.FTZ R56, R3, R172 ;  /* 0x000000ac03387220 */ /* 0x000fe40000410000 */
[----:B------:R-:W-:Y:S01]  /*19420*/  MUFU.EX2 R110, R110 ;  /* 0x0000006e006e7308 */ /* 0x000fe20000000800 */
[----:B------:R-:W-:Y:S09]  /*19430*/  IMAD.MOV.U32 R172, RZ, RZ, R218 ;  /* 0x000000ffffac7224 */ /* 0x000ff200078e00da */
[----:B------:R1:W3:Y:S02]  /*19440*/  MUFU.EX2 R31, R2 ;  /* 0x00000002001f7308 */ /* 0x0002e40000000800 */
[----:B-1----:R-:W-:Y:S02]  /*19450*/  FFMA.FTZ R2, R50, c[0x0][0x2d0], -R101 ;  /* 0x0000b40032027a23 */ /* 0x002fe40000010865 */
[----:B---3--:R-:W-:Y:S06]  /*19460*/  IMAD.MOV.U32 R146, RZ, RZ, R31 ;  /* 0x000000ffff927224 */ /* 0x008fec00078e001f */
[----:B------:R1:W-:Y:S01]  /*19470*/  MUFU.EX2 R145, R2 ;  /* 0x0000000200917308 */ /* 0x0003e20000000800 */
[----:B------:R-:W-:Y:S02]  /*19480*/  FMUL.FTZ R31, R0, R147 ;  /* 0x00000093001f7220 */ /* 0x000fe40000410000 */
[----:B------:R-:W-:Y:S02]  /*19490*/  IMAD.MOV.U32 R147, RZ, RZ, R35 ;  /* 0x000000ffff937224 */ /* 0x000fe400078e0023 */
[C---:B------:R-:W-:Y:S02]  /*194a0*/  FMUL.FTZ R35, R68.reuse, R151 ;  /* 0x0000009744237220 */ /* 0x040fe40000410000 */
[----:B------:R-:W-:Y:S01]  /*194b0*/  IMAD.MOV.U32 R151, RZ, RZ, R87 ;  /* 0x000000ffff977224 */ /* 0x000fe200078e0057 */
[-C--:B------:R-:W-:Y:S01]  /*194c0*/  HMMA.16816.F32.BF16 R28, R64, R38.reuse, R28 ;  /* 0x00000026401c723c */ /* 0x080fe2000004181c */
[C---:B------:R-:W-:Y:S02]  /*194d0*/  FMUL.FTZ R50, R68.reuse, R166 ;  /* 0x000000a644327220 */ /* 0x040fe40000410000 */
[----:B------:R-:W-:Y:S05]  /*194e0*/  IMAD.MOV.U32 R166, RZ, RZ, R196 ;  /* 0x000000ffffa67224 */ /* 0x000fea00078e00c4 */
[C---:B------:R-:W-:Y:S07]  /*194f0*/  HMMA.16816.F32.BF16 R32, R76.reuse, R38, R32 ;  /* 0x000000264c20723c */ /* 0x040fee0000041820 */
[C---:B------:R-:W-:Y:S02]  /*19500*/  FMUL.FTZ R39, R68.reuse, R155 ;  /* 0x0000009b44277220 */ /* 0x040fe40000410000 */
[----:B-1----:R-:W-:Y:S03]  /*19510*/  FFMA.FTZ R2, R57, c[0x0][0x2d0], -R101 ;  /* 0x0000b40039027a23 */ /* 0x002fe60000010865 */
[----:B------:R-:W-:Y:S01]  /*19520*/  FMUL.FTZ R38, R68, R154 ;  /* 0x0000009a44267220 */ /* 0x000fe20000410000 */
[----:B------:R1:W-:Y:S01]  /*19530*/  MUFU.EX2 R144, R2 ;  /* 0x0000000200907308 */ /* 0x0003e20000000800 */
[----:B------:R-:W-:Y:S02]  /*19540*/  FMUL.FTZ R57, R3, R173 ;  /* 0x000000ad03397220 */ /* 0x000fe40000410000 */
[----:B------:R-:W-:Y:S03]  /*19550*/  IMAD.MOV.U32 R173, RZ, RZ, R85 ;  /* 0x000000ffffad7224 */ /* 0x000fe600078e0055 */
[-C--:B------:R-:W-:Y:S08]  /*19560*/  HMMA.16816.F32.BF16 R36, R76, R52.reuse, R36 ;  /* 0x000000344c24723c */ /* 0x080ff00000041824 */
[C---:B------:R-:W-:Y:S07]  /*19570*/  HMMA.16816.F32.BF16 R40, R64.reuse, R52, R40 ;  /* 0x000000344028723c */ /* 0x040fee0000041828 */
[C---:B------:R-:W-:Y:S01]  /*19580*/  FMUL.FTZ R52, R69.reuse, R168 ;  /* 0x000000a845347220 */ /* 0x040fe20000410000 */
[-C--:B------:R-:W-:Y:S01]  /*19590*/  HMMA.16816.F32.BF16 R44, R64, R54.reuse, R44 ;  /* 0x00000036402c723c */ /* 0x080fe2000004182c */
[----:B------:R-:W-:Y:S03]  /*195a0*/  IMAD.MOV.U32 R168, RZ, RZ, R249 ;  /* 0x000000ffffa87224 */ /* 0x000fe600078e00f9 */
[----:B-1----:R-:W-:Y:S02]  /*195b0*/  FFMA.FTZ R2, R58, c[0x0][0x2d0], -R100 ;  /* 0x0000b4003a027a23 */ /* 0x002fe40000010864 */
[----:B------:R-:W-:Y:S02]  /*195c0*/  FMUL.FTZ R53, R69, R169 ;  /* 0x000000a945357220 */ /* 0x000fe40000410000 */
[C---:B------:R-:W-:Y:S01]  /*195d0*/  HMMA.16816.F32.BF16 R48, R76.reuse, R54, R48 ;  /* 0x000000364c30723c */ /* 0x040fe20000041830 */
[----:B------:R1:W-:Y:S03]  /*195e0*/  MUFU.EX2 R123, R2 ;  /* 0x00000002007b7308 */ /* 0x0003e60000000800 */
[----:B------:R-:W-:Y:S02]  /*195f0*/  FMUL.FTZ R58, R0, R174 ;  /* 0x000000ae003a7220 */ /* 0x000fe40000410000 */
[----:B------:R-:W-:Y:S02]  /*19600*/  IMAD.MOV.U32 R169, RZ, RZ, R84 ;  /* 0x000000ffffa97224 */ /* 0x000fe400078e0054 */
[C---:B------:R-:W-:Y:S01]  /*19610*/  FMUL.FTZ R54, R68.reuse, R170 ;  /* 0x000000aa44367220 */ /* 0x040fe20000410000 */
[----:B------:R-:W3:Y:S03]  /*19620*/  LDSM.16.MT88.4 R84, [R224+0x900] ;  /* 0x00090000e054783b */ /* 0x000ee60000004200 */
[----:B------:R-:W-:Y:S07]  /*19630*/  FMUL.FTZ R55, R68, R171 ;  /* 0x000000ab44377220 */ /* 0x000fee0000410000 */
[-C--:B--2---:R-:W-:Y:S01]  /*19640*/  HMMA.16816.F32.BF16 R52, R76, R80.reuse, R52 ;  /* 0x000000504c34723c */ /* 0x084fe20000041834 */
[----:B-1----:R-:W-:Y:S02]  /*19650*/  FFMA.FTZ R2, R60, c[0x0][0x2d0], -R100 ;  /* 0x0000b4003c027a23 */ /* 0x002fe40000010864 */
[----:B------:R-:W-:Y:S02]  /*19660*/  FMUL.FTZ R60, R3, R176 ;  /* 0x000000b0033c7220 */ /* 0x000fe40000410000 */
[----:B------:R1:W-:Y:S02]  /*19670*/  MUFU.EX2 R130, R2 ;  /* 0x0000000200827308 */ /* 0x0003e40000000800 */
[--C-:B-1----:R-:W-:Y:S02]  /*19680*/  FFMA.FTZ R2, R59, c[0x0][0x2d0], -R101.reuse ;  /* 0x0000b4003b027a23 */ /* 0x102fe40000010865 */
[----:B------:R-:W-:Y:S06]  /*19690*/  FMUL.FTZ R59, R0, R175 ;  /* 0x000000af003b7220 */ /* 0x000fec0000410000 */
[----:B------:R1:W2:Y:S01]  /*196a0*/  MUFU.EX2 R124, R2 ;  /* 0x00000002007c7308 */ /* 0x0002a20000000800 */
[C---:B------:R-:W-:Y:S07]  /*196b0*/  HMMA.16816.F32.BF16 R56, R64.reuse, R80, R56 ;  /* 0x000000504038723c */ /* 0x040fee0000041838 */
[----:B------:R-:W-:Y:S02]  /*196c0*/  F2FP.BF16.PACK_AB R80, R139, R230 ;  /* 0x000000e68b50723e */ /* 0x000fe400000010ff */
[----:B------:R-:W-:Y:S03]  /*196d0*/  F2FP.BF16.PACK_AB R81, R138, R229 ;  /* 0x000000e58a51723e */ /* 0x000fe600000010ff */
[----:B-1----:R-:W-:Y:S02]  /*196e0*/  FFMA.FTZ R2, R61, c[0x0][0x2d0], -R101 ;  /* 0x0000b4003d027a23 */ /* 0x002fe40000010865 */
[----:B------:R-:W-:Y:S02]  /*196f0*/  FMUL.FTZ R61, R3, R177 ;  /* 0x000000b1033d7220 */ /* 0x000fe40000410000 */
[----:B------:R1:W4:Y:S02]  /*19700*/  MUFU.EX2 R131, R2 ;  /* 0x0000000200837308 */ /* 0x0003240000000800 */
[--C-:B-1----:R-:W-:Y:S02]  /*19710*/  FFMA.FTZ R2, R62, c[0x0][0x2d0], -R75.reuse ;  /* 0x0000b4003e027a23 */ /* 0x102fe4000001084b */
[C---:B------:R-:W-:Y:S06]  /*19720*/  FMUL.FTZ R62, R0.reuse, R178 ;  /* 0x000000b2003e7220 */ /* 0x040fec0000410000 */
[----:B------:R1:W1:Y:S02]  /*19730*/  MUFU.EX2 R148, R2 ;  /* 0x0000000200947308 */ /* 0x0002640000000800 */
[--C-:B-1----:R-:W-:Y:S02]  /*19740*/  FFMA.FTZ R2, R63, c[0x0][0x2d0], -R75.reuse ;  /* 0x0000b4003f027a23 */ /* 0x102fe4000001084b */
[----:B------:R-:W-:Y:S06]  /*19750*/  FMUL.FTZ R63, R0, R179 ;  /* 0x000000b3003f7220 */ /* 0x000fec0000410000 */
[----:B------:R1:W-:Y:S01]  /*19760*/  MUFU.EX2 R149, R2 ;  /* 0x0000000200957308 */ /* 0x0003e20000000800 */
[-C--:B------:R-:W-:Y:S07]  /*19770*/  HMMA.16816.F32.BF16 R60, R64, R82.reuse, R60 ;  /* 0x00000052403c723c */ /* 0x080fee000004183c */
[C---:B------:R-:W-:Y:S02]  /*19780*/  FMUL.FTZ R64, R69.reuse, R180 ;  /* 0x000000b445407220 */ /* 0x040fe40000410000 */
[----:B------:R-:W-:Y:S03]  /*19790*/  FMUL.FTZ R65, R69, R181 ;  /* 0x000000b545417220 */ /* 0x000fe60000410000 */
[C---:B------:R-:W-:Y:S02]  /*197a0*/  FMUL.FTZ R66, R68.reuse, R182 ;  /* 0x000000b644427220 */ /* 0x040fe40000410000 */
[----:B------:R-:W-:Y:S02]  /*197b0*/  FMUL.FTZ R67, R68, R183 ;  /* 0x000000b744437220 */ /* 0x000fe40000410000 */
[--C-:B-1----:R-:W-:Y:S05]  /*197c0*/  FFMA.FTZ R2, R88, c[0x0][0x2d0], -R96.reuse ;  /* 0x0000b40058027a23 */ /* 0x102fea0000010860 */
        /* <DEDUP_REMOVED lines=8> */
[-C--:B---3--:R-:W-:Y:S01]  /*19850*/  HMMA.16816.F32.BF16 R4, R76, R84.reuse, R4 ;  /* 0x000000544c04723c */ /* 0x088fe20000041804 */
[--C-:B-1----:R-:W-:Y:S02]  /*19860*/  FFMA.FTZ R2, R89, c[0x0][0x2d0], -R96.reuse ;  /* 0x0000b40059027a23 */ /* 0x102fe40000010860 */
[----:B------:R-:W1:Y:S05]  /*19870*/  LDSM.16.MT88.4 R88, [R227+0x900] ;  /* 0x00090000e358783b */ /* 0x000e6a0000004200 */
[C---:B------:R-:W-:Y:S01]  /*19880*/  HMMA.16816.F32.BF16 R8, R80.reuse, R84, R8 ;  /* 0x000000545008723c */ /* 0x040fe20000041808 */
[----:B------:R3:W-:Y:S07]  /*19890*/  MUFU.EX2 R154, R2 ;  /* 0x00000002009a7308 */ /* 0x0007ee0000000800 */
[-C--:B------:R-:W-:Y:S08]  /*198a0*/  HMMA.16816.F32.BF16 R12, R80, R86.reuse, R12 ;  /* 0x00000056500c723c */ /* 0x080ff0000004180c */
[C---:B------:R-:W-:Y:S01]  /*198b0*/  HMMA.16816.F32.BF16 R16, R76.reuse, R86, R16 ;  /* 0x000000564c10723c */ /* 0x040fe20000041810 */
[----:B------:R-:W-:Y:S03]  /*198c0*/  LDSM.16.MT88.4 R84, [R226+0x900] ;  /* 0x00090000e254783b */ /* 0x000fe60000004200 */
[--C-:B---3--:R-:W-:Y:S04]  /*198d0*/  FFMA.FTZ R2, R93, c[0x0][0x2d0], -R75.reuse ;  /* 0x0000b4005d027a23 */ /* 0x108fe8000001084b */
[----:B------:R3:W-:Y:S01]  /*198e0*/  MUFU.EX2 R249, R2 ;  /* 0x0000000200f97308 */ /* 0x0007e20000000800 */
[-C--:B-1----:R-:W-:Y:S08]  /*198f0*/  HMMA.16816.F32.BF16 R20, R76, R88.reuse, R20 ;  /* 0x000000584c14723c */ /* 0x082ff00000041814 */
[C---:B------:R-:W-:Y:S01]  /*19900*/  HMMA.16816.F32.BF16 R24, R80.reuse, R88, R24 ;  /* 0x000000585018723c */ /* 0x040fe20000041818 */
[----:B---3--:R-:W-:Y:S07]  /*19910*/  FFMA.FTZ R2, R94, c[0x0][0x2d0], -R75 ;  /* 0x0000b4005e027a23 */ /* 0x008fee000001084b */
[-C--:B------:R-:W-:Y:S01]  /*19920*/  HMMA.16816.F32.BF16 R28, R80, R90.reuse, R28 ;  /* 0x0000005a501c723c */ /* 0x080fe2000004181c */
[----:B------:R-:W-:Y:S01]  /*19930*/  FFMA.FTZ R88, R99, c[0x0][0x2d0], -R101 ;  /* 0x0000b40063587a23 */ /* 0x000fe20000010865 */
[----:B------:R1:W-:Y:S06]  /*19940*/  MUFU.EX2 R248, R2 ;  /* 0x0000000200f87308 */ /* 0x0003ec0000000800 */
[C---:B------:R-:W-:Y:S04]  /*19950*/  HMMA.16816.F32.BF16 R32, R76.reuse, R90, R32 ;  /* 0x0000005a4c20723c */ /* 0x040fe80000041820 */
[----:B------:R3:W-:Y:S01]  /*19960*/  MUFU.EX2 R152, R88 ;  /* 0x0000005800987308 */ /* 0x0007e20000000800 */
[--C-:B-1----:R-:W-:Y:S02]  /*19970*/  FFMA.FTZ R2, R92, c[0x0][0x2d0], -R96.reuse ;  /* 0x0000b4005c027a23 */ /* 0x102fe40000010860 */
[----:B------:R-:W1:Y:S07]  /*19980*/  LDSM.16.MT88.4 R92, [R225+0x900] ;  /* 0x00090000e15c783b */ /* 0x000e6e0000004200 */
[----:B------:R2:W-:Y:S01]  /*19990*/  MUFU.EX2 R213, R2 ;  /* 0x0000000200d57308 */ /* 0x0005e20000000800 */
[----:B---3--:R-:W3:Y:S01]  /*199a0*/  LDSM.16.MT88.4 R88, [R224+0x1100] ;  /* 0x00110000e058783b */ /* 0x008ee20000004200 */
[----:B--2---:R-:W-:Y:S02]  /*199b0*/  FFMA.FTZ R2, R107, c[0x0][0x2d0], -R96 ;  /* 0x0000b4006b027a23 */ /* 0x004fe40000010860 */
[--C-:B------:R-:W-:Y:S06]  /*199c0*/  FFMA.FTZ R107, R151, c[0x0][0x2d0], -R75.reuse ;  /* 0x0000b400976b7a23 */ /* 0x100fec000001084b */
[----:B------:R2:W-:Y:S01]  /*199d0*/  MUFU.EX2 R218, R2 ;  /* 0x0000000200da7308 */ /* 0x0005e20000000800 */
[-C--:B-1----:R-:W-:Y:S08]  /*199e0*/  HMMA.16816.F32.BF16 R36, R76, R92.reuse, R36 ;  /* 0x0000005c4c24723c */ /* 0x082ff00000041824 */
[C---:B------:R-:W-:Y:S01]  /*199f0*/  HMMA.16816.F32.BF16 R40, R80.reuse, R92, R40 ;  /* 0x0000005c5028723c */ /* 0x040fe20000041828 */
[--C-:B--2---:R-:W-:Y:S07]  /*19a00*/  FFMA.FTZ R2, R97, c[0x0][0x2d0], -R100.reuse ;  /* 0x0000b40061027a23 */ /* 0x104fee0000010864 */
[-C--:B------:R-:W-:Y:S01]  /*19a10*/  HMMA.16816.F32.BF16 R44, R80, R94.reuse, R44 ;  /* 0x0000005e502c723c */ /* 0x080fe2000004182c */
[----:B------:R-:W-:Y:S01]  /*19a20*/  FFMA.FTZ R97, R115, c[0x0][0x2d0], -R100 ;  /* 0x0000b40073617a23 */ /* 0x000fe20000010864 */
[----:B------:R1:W-:Y:S02]  /*19a30*/  MUFU.EX2 R153, R2 ;  /* 0x0000000200997308 */ /* 0x0003e40000000800 */
[----:B------:R-:W-:Y:S02]  /*19a40*/  FFMA.FTZ R115, R216, c[0x0][0x2d0], -R96 ;  /* 0x0000b400d8737a23 */ /* 0x000fe40000010860 */
[----:B------:R-:W-:Y:S02]  /*19a50*/  IMAD.MOV.U32 R216, RZ, RZ, R124 ;  /* 0x000000ffffd87224 */ /* 0x000fe400078e007c */
[C---:B------:R-:W-:Y:S01]  /*19a60*/  HMMA.16816.F32.BF16 R48, R76.reuse, R94, R48 ;  /* 0x0000005e4c30723c */ /* 0x040fe20000041830 */
[----:B------:R-:W2:Y:S03]  /*19a70*/  LDSM.16.MT88.4 R92, [R227+0x1100] ;  /* 0x00110000e35c783b */ /* 0x000ea60000004200 */
[----:B------:R3:W-:Y:S04]  /*19a80*/  MUFU.EX2 R161, R97 ;  /* 0x0000006100a17308 */ /* 0x0007e80000000800 */
[-C--:B------:R-:W-:Y:S08]  /*19a90*/  HMMA.16816.F32.BF16 R52, R76, R84.reuse, R52 ;  /* 0x000000544c34723c */ /* 0x080ff00000041834 */
[C---:B------:R-:W-:Y:S01]  /*19aa0*/  HMMA.16816.F32.BF16 R56, R80.reuse, R84, R56 ;  /* 0x000000545038723c */ /* 0x040fe20000041838 */
[----:B-1----:R-:W-:Y:S07]  /*19ab0*/  FFMA.FTZ R2, R98, c[0x0][0x2d0], -R100 ;  /* 0x0000b40062027a23 */ /* 0x002fee0000010864 */
[-C--:B------:R-:W-:Y:S01]  /*19ac0*/  HMMA.16816.F32.BF16 R60, R80, R86.reuse, R60 ;  /* 0x00000056503c723c */ /* 0x080fe2000004183c */
[----:B------:R1:W-:Y:S03]  /*19ad0*/  MUFU.EX2 R159, R2 ;  /* 0x00000002009f7308 */ /* 0x0003e60000000800 */
[----:B---3--:R-:W-:Y:S03]  /*19ae0*/  FFMA.FTZ R97, R172, c[0x0][0x2d0], -R75 ;  /* 0x0000b400ac617a23 */ /* 0x008fe6000001084b */
[----:B------:R-:W-:Y:S01]  /*19af0*/  F2FP.BF16.PACK_AB R80, R146, R128 ;  /* 0x000000809250723e */ /* 0x000fe200000010ff */
[----:B------:R-:W-:Y:S01]  /*19b00*/  HMMA.16816.F32.BF16 R64, R76, R86, R64 ;  /* 0x000000564c40723c */ /* 0x000fe20000041840 */
[----:B------:R-:W-:Y:S01]  /*19b10*/  F2FP.BF16.PACK_AB R81, R144, R145 ;  /* 0x000000919051723e */ /* 0x000fe200000010ff */
[----:B------:R-:W3:Y:S02]  /*19b20*/  LDSM.16.MT88.4 R84, [R225+0x1100] ;  /* 0x00110000e154783b */ /* 0x000ee40000004200 */
[----:B------:R-:W-:Y:S02]  /*19b30*/  F2FP.BF16.PACK_AB R82, R130, R123 ;  /* 0x0000007b8252723e */ /* 0x000fe400000010ff */
[----:B----4-:R-:W-:Y:S02]  /*19b40*/  F2FP.BF16.PACK_AB R83, R131, R124 ;  /* 0x0000007c8353723e */ /* 0x010fe400000010ff */
[----:B------:R-:W-:Y:S04]  /*19b50*/  F2FP.BF16.PACK_AB R76, R126, R140 ;  /* 0x0000008c7e4c723e */ /* 0x000fe800000010ff */
[----:B------:R-:W-:Y:S02]  /*19b60*/  F2FP.BF16.PACK_AB R77, R147, R129 ;  /* 0x00000081934d723e */ /* 0x000fe400000010ff */
[----:B------:R-:W-:Y:S02]  /*19b70*/  F2FP.BF16.PACK_AB R78, R125, R121 ;  /* 0x000000797d4e723e */ /* 0x000fe400000010ff */
[----:B------:R-:W-:Y:S01]  /*19b80*/  F2FP.BF16.PACK_AB R79, R127, R122 ;  /* 0x0000007a7f4f723e */ /* 0x000fe200000010ff */
[----:B-1----:R-:W-:Y:S02]  /*19b90*/  FFMA.FTZ R2, R102, c[0x0][0x2d0], -R101 ;  /* 0x0000b40066027a23 */ /* 0x002fe40000010865 */
[----:B------:R-:W-:Y:S02]  /*19ba0*/  FFMA.FTZ R102, R223, c[0x0][0x2d0], -R96 ;  /* 0x0000b400df667a23 */ /* 0x000fe40000010860 */
[----:B------:R1:W4:Y:S01]  /*19bb0*/  MUFU.EX2 R158, R2 ;  /* 0x00000002009e7308 */ /* 0x0003220000000800 */
[----:B------:R-:W-:Y:S01]  /*19bc0*/  IMAD.MOV.U32 R223, RZ, RZ, R131 ;  /* 0x000000ffffdf7224 */ /* 0x000fe200078e0083 */
[-C--:B------:R-:W-:Y:S08]  /*19bd0*/  HMMA.16816.F32.BF16 R4, R76, R88.reuse, R4 ;  /* 0x000000584c04723c */ /* 0x080ff00000041804 */
[C---:B------:R-:W-:Y:S08]  /*19be0*/  HMMA.16816.F32.BF16 R8, R80.reuse, R88, R8 ;  /* 0x000000585008723c */ /* 0x040ff00000041808 */
[-C--:B------:R-:W-:Y:S01]  /*19bf0*/  HMMA.16816.F32.BF16 R12, R80, R90.reuse, R12 ;  /* 0x0000005a500c723c */ /* 0x080fe2000004180c */
[--C-:B-1----:R-:W-:Y:S07]  /*19c00*/  FFMA.FTZ R2, R105, c[0x0][0x2d0], -R100.reuse ;  /* 0x0000b40069027a23 */ /* 0x102fee0000010864 */
[C---:B------:R-:W-:Y:S01]  /*19c10*/  HMMA.16816.F32.BF16 R16, R76.reuse, R90, R16 ;  /* 0x0000005a4c10723c */ /* 0x040fe20000041810 */
[----:B------:R-:W1:Y:S01]  /*19c20*/  LDSM.16.MT88.4 R88, [R226+0x1100] ;  /* 0x00110000e258783b */ /* 0x000e620000004200 */
[----:B------:R3:W-:Y:S02]  /*19c30*/  MUFU.EX2 R157, R2 ;  /* 0x00000002009d7308 */ /* 0x0007e40000000800 */
[----:B------:R-:W-:Y:S04]  /*19c40*/  FFMA.FTZ R105, R219, c[0x0][0x2d0], -R101 ;  /* 0x0000b400db697a23 */ /* 0x000fe80000010865 */
[-C--:B--2---:R-:W-:Y:S08]  /*19c50*/  HMMA.16816.F32.BF16 R20, R76, R92.reuse, R20 ;  /* 0x0000005c4c14723c */ /* 0x084ff00000041814 */
[C---:B------:R-:W-:Y:S08]  /*19c60*/  HMMA.16816.F32.BF16 R24, R80.reuse, R92, R24 ;  /* 0x0000005c5018723c */ /* 0x040ff00000041818 */
[-C--:B------:R-:W-:Y:S01]  /*19c70*/  HMMA.16816.F32.BF16 R28, R80, R94.reuse, R28 ;  /* 0x0000005e501c723c */ /* 0x080fe2000004181c */
[----:B---3--:R-:W-:Y:S03]  /*19c80*/  FFMA.FTZ R2, R106, c[0x0][0x2d0], -R100 ;  /* 0x0000b4006a027a23 */ /* 0x008fe60000010864 */
[--C-:B------:R-:W-:Y:S04]  /*19c90*/  FFMA.FTZ R106, R222, c[0x0][0x2d0], -R96.reuse ;  /* 0x0000b400de6a7a23 */ /* 0x100fe80000010860 */
[C---:B------:R-:W-:Y:S01]  /*19ca0*/  HMMA.16816.F32.BF16 R32, R76.reuse, R94, R32 ;  /* 0x0000005e4c20723c */ /* 0x040fe20000041820 */
[----:B------:R2:W3:Y:S01]  /*19cb0*/  MUFU.EX2 R203, R2 ;  /* 0x0000000200cb7308 */ /* 0x0004e20000000800 */
[----:B------:R-:W-:Y:S02]  /*19cc0*/  LDSM.16.MT88.4 R92, [R227+0x1900] ;  /* 0x00190000e35c783b */ /* 0x000fe40000004200 */
[----:B------:R-:W-:Y:S04]  /*19cd0*/  IMAD.MOV.U32 R222, RZ, RZ, R127 ;  /* 0x000000ffffde7224 */ /* 0x000fe800078e007f */
[-C--:B------:R-:W-:Y:S08]  /*19ce0*/  HMMA.16816.F32.BF16 R36, R76, R84.reuse, R36 ;  /* 0x000000544c24723c */ /* 0x080ff00000041824 */
[C---:B------:R-:W-:Y:S08]  /*19cf0*/  HMMA.16816.F32.BF16 R40, R80.reuse, R84, R40 ;  /* 0x000000545028723c */ /* 0x040ff00000041828 */
[-C--:B------:R-:W-:Y:S01]  /*19d00*/  HMMA.16816.F32.BF16 R44, R80, R86.reuse, R44 ;  /* 0x00000056502c723c */ /* 0x080fe2000004182c */
[----:B--2---:R-:W-:Y:S03]  /*19d10*/  FFMA.FTZ R2, R103, c[0x0][0x2d0], -R101 ;  /* 0x0000b40067027a23 */ /* 0x004fe60000010865 */
[----:B------:R-:W-:Y:S01]  /*19d20*/  FFMA.FTZ R103, R168, c[0x0][0x2d0], -R75 ;  /* 0x0000b400a8677a23 */ /* 0x000fe2000001084b */
[----:B------:R2:W-:Y:S03]  /*19d30*/  MUFU.EX2 R156, R2 ;  /* 0x00000002009c7308 */ /* 0x0005e60000000800 */
[C---:B------:R-:W-:Y:S01]  /*19d40*/  HMMA.16816.F32.BF16 R48, R76.reuse, R86, R48 ;  /* 0x000000564c30723c */ /* 0x040fe20000041830 */
[----:B------:R-:W3:Y:S07]  /*19d50*/  LDSM.16.MT88.4 R84, [R224+0x1900] ;  /* 0x00190000e054783b */ /* 0x000eee0000004200 */
[-C--:B-1----:R-:W-:Y:S08]  /*19d60*/  HMMA.16816.F32.BF16 R52, R76, R88.reuse, R52 ;  /* 0x000000584c34723c */ /* 0x082ff00000041834 */
[C---:B------:R-:W-:Y:S01]  /*19d70*/  HMMA.16816.F32.BF16 R56, R80.reuse, R88, R56 ;  /* 0x000000585038723c */ /* 0x040fe20000041838 */
[----:B--2---:R-:W-:Y:S03]  /*19d80*/  FFMA.FTZ R2, R104, c[0x0][0x2d0], -R101 ;  /* 0x0000b40068027a23 */ /* 0x004fe60000010865 */
[--C-:B------:R-:W-:Y:S04]  /*19d90*/  FFMA.FTZ R104, R167, c[0x0][0x2d0], -R75.reuse ;  /* 0x0000b400a7687a23 */ /* 0x100fe8000001084b */
[-C--:B------:R-:W-:Y:S01]  /*19da0*/  HMMA.16816.F32.BF16 R60, R80, R90.reuse, R60 ;  /* 0x0000005a503c723c */ /* 0x080fe2000004183c */
[----:B------:R1:W2:Y:S06]  /*19db0*/  MUFU.EX2 R202, R2 ;  /* 0x0000000200ca7308 */ /* 0x0002ac0000000800 */
[----:B------:R-:W-:Y:S01]  /*19dc0*/  FFMA.FTZ R80, R243, c[0x0][0x2d0], -R96 ;  /* 0x0000b400f3507a23 */ /* 0x000fe20000010860 */
[----:B------:R-:W-:Y:S01]  /*19dd0*/  HMMA.16816.F32.BF16 R64, R76, R90, R64 ;  /* 0x0000005a4c40723c */ /* 0x000fe20000041840 */
[----:B------:R-:W-:Y:S01]  /*19de0*/  IMAD.MOV.U32 R243, RZ, RZ, R148 ;  /* 0x000000fffff37224 */ /* 0x000fe200078e0094 */
[----:B------:R-:W2:Y:S02]  /*19df0*/  LDSM.16.MT88.4 R88, [R225+0x1900] ;  /* 0x00190000e158783b */ /* 0x000ea40000004200 */
[----:B------:R-:W-:Y:S01]  /*19e00*/  IMAD.MOV.U32 R148, RZ, RZ, R134 ;  /* 0x000000ffff947224 */ /* 0x000fe200078e0086 */
[----:B----4-:R-:W-:Y:S01]  /*19e10*/  F2FP.BF16.PACK_AB R81, R158, R152 ;  /* 0x000000989e51723e */ /* 0x010fe200000010ff */
[----:B------:R-:W-:Y:S01]  /*19e20*/  IMAD.MOV.U32 R134, RZ, RZ, R132 ;  /* 0x000000ffff867224 */ /* 0x000fe200078e0084 */
[----:B------:R-:W-:Y:S01]  /*19e30*/  F2FP.BF16.PACK_AB R77, R154, R155 ;  /* 0x0000009b9a4d723e */ /* 0x000fe200000010ff */
[----:B------:R-:W-:Y:S01]  /*19e40*/  IMAD.MOV.U32 R132, RZ, RZ, R118 ;  /* 0x000000ffff847224 */ /* 0x000fe200078e0076 */
[----:B------:R-:W-:Y:S01]  /*19e50*/  F2FP.BF16.PACK_AB R78, R248, R249 ;  /* 0x000000f9f84e723e */ /* 0x000fe200000010ff */
[----:B------:R-:W4:Y:S02]  /*19e60*/  LDL.LU R118, [R1+0x2c] ;  /* 0x00002c0001767983 */ /* 0x000f240000300800 */
[----:B------:R-:W-:Y:S02]  /*19e70*/  F2FP.BF16.PACK_AB R79, R218, R213 ;  /* 0x000000d5da4f723e */ /* 0x000fe400000010ff */
[----:B---3--:R-:W-:Y:S01]  /*19e80*/  F2FP.BF16.PACK_AB R82, R203, R157 ;  /* 0x0000009dcb52723e */ /* 0x008fe200000010ff */
[----:B-1----:R-:W-:Y:S01]  /*19e90*/  FFMA.FTZ R2, R187, c[0x0][0x2d0], -R75 ;  /* 0x0000b400bb027a23 */ /* 0x002fe2000001084b */
[----:B--2---:R-:W-:Y:S01]  /*19ea0*/  F2FP.BF16.PACK_AB R83, R202, R156 ;  /* 0x0000009cca53723e */ /* 0x004fe200000010ff */
[----:B------:R1:W-:Y:S10]  /*19eb0*/  MUFU.EX2 R187, R102 ;  /* 0x0000006600bb7308 */ /* 0x0003f40000000800 */
[----:B------:R2:W-:Y:S01]  /*19ec0*/  MUFU.EX2 R163, R2 ;  /* 0x0000000200a37308 */ /* 0x0005e20000000800 */
[----:B-1----:R-:W-:Y:S02]  /*19ed0*/  FFMA.FTZ R102, R245, c[0x0][0x2d0], -R100 ;  /* 0x0000b400f5667a23 */ /* 0x002fe40000010864 */
[----:B------:R-:W-:Y:S07]  /*19ee0*/  IMAD.MOV.U32 R245, RZ, RZ, R129 ;  /* 0x000000fffff57224 */ /* 0x000fee00078e0081 */
[----:B------:R-:W-:Y:S01]  /*19ef0*/  MUFU.EX2 R102, R102 ;  /* 0x0000006600667308 */ /* 0x000fe20000000800 */
[--C-:B--2---:R-:W-:Y:S09]  /*19f00*/  FFMA.FTZ R2, R188, c[0x0][0x2d0], -R75.reuse ;  /* 0x0000b400bc027a23 */ /* 0x104ff2000001084b */
[----:B------:R1:W-:Y:S10]  /*19f10*/  MUFU.EX2 R201, R2 ;  /* 0x0000000200c97308 */ /* 0x0003f40000000800 */
[----:B------:R2:W-:Y:S01]  /*19f20*/  MUFU.EX2 R188, R103 ;  /* 0x0000006700bc7308 */ /* 0x0005e20000000800 */
[----:B-1----:R-:W-:Y:S09]  /*19f30*/  FFMA.FTZ R2, R113, c[0x0][0x2d0], -R96 ;  /* 0x0000b40071027a23 */ /* 0x002ff20000010860 */
[----:B------:R1:W-:Y:S01]  /*19f40*/  MUFU.EX2 R162, R2 ;  /* 0x0000000200a27308 */ /* 0x0003e20000000800 */
[----:B--2---:R-:W-:Y:S02]  /*19f50*/  FFMA.FTZ R103, R251, c[0x0][0x2d0], -R100 ;  /* 0x0000b400fb677a23 */ /* 0x004fe40000010864 */
[----:B------:R-:W-:Y:S07]  /*19f60*/  IMAD.MOV.U32 R251, RZ, RZ, R128 ;  /* 0x000000fffffb7224 */ /* 0x000fee00078e0080 */
[----:B------:R-:W2:Y:S01]  /*19f70*/  MUFU.EX2 R103, R103 ;  /* 0x0000006700677308 */ /* 0x000ea20000000800 */
[--C-:B-1----:R-:W-:Y:S09]  /*19f80*/  FFMA.FTZ R2, R184, c[0x0][0x2d0], -R96.reuse ;  /* 0x0000b400b8027a23 */ /* 0x102ff20000010860 */
[----:B------:R1:W-:Y:S01]  /*19f90*/  MUFU.EX2 R200, R2 ;  /* 0x0000000200c87308 */ /* 0x0003e20000000800 */
[----:B--2---:R-:W-:Y:S01]  /*19fa0*/  F2FP.BF16.PACK_AB R176, R102, R103 ;  /* 0x0000006766b0723e */ /* 0x004fe200000010ff */
[--C-:B-1----:R-:W-:Y:S08]  /*19fb0*/  FFMA.FTZ R2, R192, c[0x0][0x2d0], -R75.reuse ;  /* 0x0000b400c0027a23 */ /* 0x102ff0000001084b */
[----:B------:R1:W-:Y:S02]  /*19fc0*/  MUFU.EX2 R198, R2 ;  /* 0x0000000200c67308 */ /* 0x0003e40000000800 */
[----:B-1----:R-:W-:Y:S08]  /*19fd0*/  FFMA.FTZ R2, R194, c[0x0][0x2d0], -R75 ;  /* 0x0000b400c2027a23 */ /* 0x002ff0000001084b */
[----:B------:R1:W-:Y:S02]  /*19fe0*/  MUFU.EX2 R199, R2 ;  /* 0x0000000200c77308 */ /* 0x0003e40000000800 */
[--C-:B-1----:R-:W-:Y:S08]  /*19ff0*/  FFMA.FTZ R2, R189, c[0x0][0x2d0], -R96.reuse ;  /* 0x0000b400bd027a23 */ /* 0x102ff00000010860 */
[----:B------:R-:W-:Y:S10]  /*1a000*/  MUFU.EX2 R189, R97 ;  /* 0x0000006100bd7308 */ /* 0x000ff40000000800 */
[----:B------:R1:W-:Y:S02]  /*1a010*/  MUFU.EX2 R197, R2 ;  /* 0x0000000200c57308 */ /* 0x0003e40000000800 */
[----:B-1----:R-:W-:Y:S08]  /*1a020*/  FFMA.FTZ R2, R190, c[0x0][0x2d0], -R96 ;  /* 0x0000b400be027a23 */ /* 0x002ff00000010860 */
[----:B------:R1:W-:Y:S10]  /*1a030*/  MUFU.EX2 R190, R80 ;  /* 0x0000005000be7308 */ /* 0x0003f40000000800 */
[----:B------:R2:W-:Y:S01]  /*1a040*/  MUFU.EX2 R196, R2 ;  /* 0x0000000200c47308 */ /* 0x0005e20000000800 */
[----:B-1----:R-:W-:Y:S01]  /*1a050*/  F2FP.BF16.PACK_AB R80, R159, R153 ;  /* 0x000000999f50723e */ /* 0x002fe200000010ff */
[----:B--2---:R-:W-:Y:S08]  /*1a060*/  FFMA.FTZ R2, R186, c[0x0][0x2d0], -R100 ;  /* 0x0000b400ba027a23 */ /* 0x004ff00000010864 */
[----:B------:R1:W-:Y:S02]  /*1a070*/  MUFU.EX2 R195, R2 ;  /* 0x0000000200c37308 */ /* 0x0003e40000000800 */
[----:B-1----:R-:W-:Y:S08]  /*1a080*/  FFMA.FTZ R2, R111, c[0x0][0x2d0], -R101 ;  /* 0x0000b4006f027a23 */ /* 0x002ff00000010865 */
[----:B------:R1:W-:Y:S01]  /*1a090*/  MUFU.EX2 R160, R2 ;  /* 0x0000000200a07308 */ /* 0x0003e20000000800 */
[----:B----4-:R-:W-:Y:S04]  /*1a0a0*/  FFMA.FTZ R69, R69, R118, R220 ;  /* 0x0000007645457223 */ /* 0x010fe800000100dc */
[----:B------:R-:W-:Y:S02]  /*1a0b0*/  FADD.FTZ R69, R250, R69 ;  /* 0x00000045fa457221 */ /* 0x000fe40000010000 */
[--C-:B-1----:R-:W-:Y:S02]  /*1a0c0*/  FFMA.FTZ R2, R112, c[0x0][0x2d0], -R101.reuse ;  /* 0x0000b40070027a23 */ /* 0x102fe40000010865 */
[----:B------:R-:W-:Y:S02]  /*1a0d0*/  FFMA.FTZ R112, R215, c[0x0][0x2d0], -R100 ;  /* 0x0000b400d7707a23 */ /* 0x000fe40000010864 */
[----:B------:R1:W2:Y:S01]  /*1a0e0*/  MUFU.EX2 R194, R2 ;  /* 0x0000000200c27308 */ /* 0x0002a20000000800 */
[----:B------:R-:W-:Y:S02]  /*1a0f0*/  IMAD.MOV.U32 R215, RZ, RZ, R166 ;  /* 0x000000ffffd77224 */ /* 0x000fe400078e00a6 */
[--C-:B-1----:R-:W-:Y:S07]  /*1a100*/  FFMA.FTZ R2, R191, c[0x0][0x2d0], -R100.reuse ;  /* 0x0000b400bf027a23 */ /* 0x102fee0000010864 */
[----:B------:R1:W-:Y:S02]  /*1a110*/  MUFU.EX2 R192, R2 ;  /* 0x0000000200c07308 */ /* 0x0003e40000000800 */
[----:B-1----:R-:W-:Y:S08]  /*1a120*/  FFMA.FTZ R2, R193, c[0x0][0x2d0], -R100 ;  /* 0x0000b400c1027a23 */ /* 0x002ff00000010864 */
[----:B------:R1:W3:Y:S02]  /*1a130*/  MUFU.EX2 R193, R2 ;  /* 0x0000000200c17308 */ /* 0x0002e40000000800 */
[--C-:B-1----:R-:W-:Y:S08]  /*1a140*/  FFMA.FTZ R2, R185, c[0x0][0x2d0], -R101.reuse ;  /* 0x0000b400b9027a23 */ /* 0x102ff00000010865 */
[----:B------:R1:W-:Y:S02]  /*1a150*/  MUFU.EX2 R171, R2 ;  /* 0x0000000200ab7308 */ /* 0x0003e40000000800 */
[----:B-1----:R-:W-:Y:S02]  /*1a160*/  FFMA.FTZ R2, R114, c[0x0][0x2d0], -R101 ;  /* 0x0000b40072027a23 */ /* 0x002fe40000010865 */
[----:B------:R-:W4:Y:S06]  /*1a170*/  LDL.LU R114, [R1+0x30] ;  /* 0x0000300001727983 */ /* 0x000f2c0000300800 */
[----:B------:R1:W1:Y:S01]  /*1a180*/  MUFU.EX2 R170, R2 ;  /* 0x0000000200aa7308 */ /* 0x0002620000000800 */
[----:B------:R-:W4:Y:S04]  /*1a190*/  LDL.LU R113, [R1+0x38] ;  /* 0x0000380001717983 */ /* 0x000f280000300800 */
[----:B------:R-:W4:Y:S01]  /*1a1a0*/  LDL.LU R111, [R1+0x34] ;  /* 0x00003400016f7983 */ /* 0x000f220000300800 */
[--C-:B-1----:R-:W-:Y:S04]  /*1a1b0*/  FFMA.FTZ R2, R169, c[0x0][0x2d0], -R75.reuse ;  /* 0x0000b400a9027a23 */ /* 0x102fe8000001084b */
[----:B------:R1:W-:Y:S02]  /*1a1c0*/  MUFU.EX2 R169, R2 ;  /* 0x0000000200a97308 */ /* 0x0003e40000000800 */
[--C-:B-1----:R-:W-:Y:S02]  /*1a1d0*/  FFMA.FTZ R2, R173, c[0x0][0x2d0], -R75.reuse ;  /* 0x0000b400ad027a23 */ /* 0x102fe4000001084b */
[----:B------:R-:W-:Y:S06]  /*1a1e0*/  FFMA.FTZ R75, R150, c[0x0][0x2d0], -R75 ;  /* 0x0000b400964b7a23 */ /* 0x000fec000001084b */
[----:B------:R1:W-:Y:S01]  /*1a1f0*/  MUFU.EX2 R191, R2 ;  /* 0x0000000200bf7308 */ /* 0x0003e20000000800 */
[----:B------:R-:W-:Y:S02]  /*1a200*/  IMAD.MOV.U32 R150, RZ, RZ, R109 ;  /* 0x000000ffff967224 */ /* 0x000fe400078e006d */
[--C-:B------:R-:W-:Y:S02]  /*1a210*/  FFMA.FTZ R109, R212, c[0x0][0x2d0], -R96.reuse ;  /* 0x0000b400d46d7a23 */ /* 0x100fe40000010860 */
[----:B------:R-:W-:Y:S05]  /*1a220*/  IMAD.MOV.U32 R212, RZ, RZ, R125 ;  /* 0x000000ffffd47224 */ /* 0x000fea00078e007d */
[----:B------:R-:W-:Y:S01]  /*1a230*/  MUFU.EX2 R109, R109 ;  /* 0x0000006d006d7308 */ /* 0x000fe20000000800 */
[----:B-1----:R-:W-:Y:S02]  /*1a240*/  FFMA.FTZ R2, R217, c[0x0][0x2d0], -R96 ;  /* 0x0000b400d9027a23 */ /* 0x002fe40000010860 */
[----:B------:R-:W-:Y:S07]  /*1a250*/  IMAD.MOV.U32 R217, RZ, RZ, R149 ;  /* 0x000000ffffd97224 */ /* 0x000fee00078e0095 */
[----:B------:R1:W-:Y:S01]  /*1a260*/  MUFU.EX2 R168, R2 ;  /* 0x0000000200a87308 */ /* 0x0003e20000000800 */
[----:B------:R-:W-:Y:S01]  /*1a270*/  IMAD.MOV.U32 R149, RZ, RZ, R135 ;  /* 0x000000ffff957224 */ /* 0x000fe200078e0087 */
[----:B------:R-:W-:Y:S01]  /*1a280*/  F2FP.BF16.PACK_AB R76, R217, R243 ;  /* 0x000000f3d94c723e */ /* 0x000fe200000010ff */
[----:B------:R-:W-:Y:S02]  /*1a290*/  IMAD.MOV.U32 R135, RZ, RZ, R133 ;  /* 0x000000ffff877224 */ /* 0x000fe400078e0085 */
[----:B------:R-:W-:Y:S02]  /*1a2a0*/  IMAD.MOV.U32 R133, RZ, RZ, R120 ;  /* 0x000000ffff857224 */ /* 0x000fe400078e0078 */
[--C-:B------:R-:W-:Y:S02]  /*1a2b0*/  FFMA.FTZ R120, R211, c[0x0][0x2d0], -R96.reuse ;  /* 0x0000b400d3787a23 */ /* 0x100fe40000010860 */
[-C--:B------:R-:W-:Y:S01]  /*1a2c0*/  HMMA.16816.F32.BF16 R4, R76, R84.reuse, R4 ;  /* 0x000000544c04723c */ /* 0x080fe20000041804 */
[----:B------:R-:W-:Y:S07]  /*1a2d0*/  IMAD.MOV.U32 R211, RZ, RZ, R123 ;  /* 0x000000ffffd37224 */ /* 0x000fee00078e007b */
[C---:B------:R-:W-:Y:S01]  /*1a2e0*/  HMMA.16816.F32.BF16 R8, R80.reuse, R84, R8 ;  /* 0x000000545008723c */ /* 0x040fe20000041808 */
[----:B-1----:R-:W-:Y:S07]  /*1a2f0*/  FFMA.FTZ R2, R244, c[0x0][0x2d0], -R96 ;  /* 0x0000b400f4027a23 */ /* 0x002fee0000010860 */
[-C--:B------:R-:W-:Y:S01]  /*1a300*/  HMMA.16816.F32.BF16 R12, R80, R86.reuse, R12 ;  /* 0x00000056500c723c */ /* 0x080fe2000004180c */
[----:B------:R-:W1:Y:S01]  /*1a310*/  LDSM.16.MT88.4 R96, [R226+0x1900] ;  /* 0x00190000e260783b */ /* 0x000e620000004200 */
[----:B------:R2:W-:Y:S02]  /*1a320*/  MUFU.EX2 R186, R2 ;  /* 0x0000000200ba7308 */ /* 0x0005e40000000800 */
[----:B------:R-:W-:Y:S04]  /*1a330*/  IMAD.MOV.U32 R244, RZ, RZ, R130 ;  /* 0x000000fffff47224 */ /* 0x000fe800078e0082 */
[C---:B------:R-:W-:Y:S01]  /*1a340*/  HMMA.16816.F32.BF16 R16, R76.reuse, R86, R16 ;  /* 0x000000564c10723c */ /* 0x040fe20000041810 */
[----:B------:R-:W1:Y:S07]  /*1a350*/  LDSM.16.MT88.4 R84, [R224+0x2100] ;  /* 0x00210000e054783b */ /* 0x000e6e0000004200 */
[-C--:B------:R-:W-:Y:S08]  /*1a360*/  HMMA.16816.F32.BF16 R20, R76, R92.reuse, R20 ;  /* 0x0000005c4c14723c */ /* 0x080ff00000041814 */
[C---:B------:R-:W-:Y:S01]  /*1a370*/  HMMA.16816.F32.BF16 R24, R80.reuse, R92, R24 ;  /* 0x0000005c5018723c */ /* 0x040fe20000041818 */
[----:B--2---:R-:W-:Y:S03]  /*1a380*/  FFMA.FTZ R2, R252, c[0x0][0x2d0], -R100 ;  /* 0x0000b400fc027a23 */ /* 0x004fe60000010864 */
[----:B------:R-:W-:Y:S04]  /*1a390*/  IMAD.MOV.U32 R252, RZ, RZ, R122 ;  /* 0x000000fffffc7224 */ /* 0x000fe800078e007a */
[-C--:B------:R-:W-:Y:S01]  /*1a3a0*/  HMMA.16816.F32.BF16 R28, R80, R94.reuse, R28 ;  /* 0x0000005e501c723c */ /* 0x080fe2000004181c */
[----:B------:R2:W-:Y:S07]  /*1a3b0*/  MUFU.EX2 R175, R2 ;  /* 0x0000000200af7308 */ /* 0x0005ee0000000800 */
[C---:B------:R-:W-:Y:S01]  /*1a3c0*/  HMMA.16816.F32.BF16 R32, R76.reuse, R94, R32 ;  /* 0x0000005e4c20723c */ /* 0x040fe20000041820 */
[----:B------:R-:W-:Y:S07]  /*1a3d0*/  LDSM.16.MT88.4 R92, [R225+0x2100] ;  /* 0x00210000e15c783b */ /* 0x000fee0000004200 */
[-C--:B------:R-:W-:Y:S08]  /*1a3e0*/  HMMA.16816.F32.BF16 R36, R76, R88.reuse, R36 ;  /* 0x000000584c24723c */ /* 0x080ff00000041824 */
[C---:B------:R-:W-:Y:S01]  /*1a3f0*/  HMMA.16816.F32.BF16 R40, R80.reuse, R88, R40 ;  /* 0x000000585028723c */ /* 0x040fe20000041828 */
[----:B--2---:R-:W-:Y:S03]  /*1a400*/  FFMA.FTZ R2, R247, c[0x0][0x2d0], -R100 ;  /* 0x0000b400f7027a23 */ /* 0x004fe60000010864 */
[----:B------:R-:W-:Y:S01]  /*1a410*/  IMAD.MOV.U32 R247, RZ, RZ, R121 ;  /* 0x000000fffff77224 */ /* 0x000fe200078e0079 */
[----:B------:R2:W-:Y:S03]  /*1a420*/  MUFU.EX2 R174, R2 ;  /* 0x0000000200ae7308 */ /* 0x0005e60000000800 */
[-C--:B------:R-:W-:Y:S08]  /*1a430*/  HMMA.16816.F32.BF16 R44, R80, R90.reuse, R44 ;  /* 0x0000005a502c723c */ /* 0x080ff0000004182c */
[C---:B------:R-:W-:Y:S01]  /*1a440*/  HMMA.16816.F32.BF16 R48, R76.reuse, R90, R48 ;  /* 0x0000005a4c30723c */ /* 0x040fe20000041830 */
[----:B------:R-:W4:Y:S07]  /*1a450*/  LDSM.16.MT88.4 R88, [R227+0x2100] ;  /* 0x00210000e358783b */ /* 0x000f2e0000004200 */
[-C--:B-1----:R-:W-:Y:S01]  /*1a460*/  HMMA.16816.F32.BF16 R52, R76, R96.reuse, R52 ;  /* 0x000000604c34723c */ /* 0x082fe20000041834 */
[--C-:B--2---:R-:W-:Y:S03]  /*1a470*/  FFMA.FTZ R2, R206, c[0x0][0x2d0], -R101.reuse ;  /* 0x0000b400ce027a23 */ /* 0x104fe60000010865 */
[----:B------:R-:W-:Y:S04]  /*1a480*/  IMAD.MOV.U32 R206, RZ, RZ, R126 ;  /* 0x000000ffffce7224 */ /* 0x000fe800078e007e */
[C---:B------:R-:W-:Y:S01]  /*1a490*/  HMMA.16816.F32.BF16 R56, R80.reuse, R96, R56 ;  /* 0x000000605038723c */ /* 0x040fe20000041838 */
[----:B------:R1:W-:Y:S07]  /*1a4a0*/  MUFU.EX2 R173, R2 ;  /* 0x0000000200ad7308 */ /* 0x0003ee0000000800 */
[-C--:B------:R-:W-:Y:S07]  /*1a4b0*/  HMMA.16816.F32.BF16 R60, R80, R98.reuse, R60 ;  /* 0x00000062503c723c */ /* 0x080fee000004183c */
[--C-:B------:R-:W-:Y:S01]  /*1a4c0*/  FFMA.FTZ R80, R221, c[0x0][0x2d0], -R101.reuse ;  /* 0x0000b400dd507a23 */ /* 0x100fe20000010865 */
[----:B------:R-:W-:Y:S01]  /*1a4d0*/  HMMA.16816.F32.BF16 R64, R76, R98, R64 ;  /* 0x000000624c40723c */ /* 0x000fe20000041840 */
[----:B------:R-:W-:Y:S01]  /*1a4e0*/  F2FP.BF16.PACK_AB R81, R194, R160 ;  /* 0x000000a0c251723e */ /* 0x000fe200000010ff */
[----:B------:R-:W2:Y:S02]  /*1a4f0*/  LDSM.16.MT88.4 R96, [R226+0x2100] ;  /* 0x00210000e260783b */ /* 0x000ea40000004200 */
[----:B---3--:R-:W-:Y:S02]  /*1a500*/  F2FP.BF16.PACK_AB R82, R193, R192 ;  /* 0x000000c0c152723e */ /* 0x008fe400000010ff */
[----:B------:R-:W-:Y:S02]  /*1a510*/  F2FP.BF16.PACK_AB R83, R170, R171 ;  /* 0x000000abaa53723e */ /* 0x000fe400000010ff */
[----:B------:R-:W-:Y:S01]  /*1a520*/  F2FP.BF16.PACK_AB R76, R201, R163 ;  /* 0x000000a3c94c723e */ /* 0x000fe200000010ff */
[--C-:B-1----:R-:W-:Y:S03]  /*1a530*/  FFMA.FTZ R2, R108, c[0x0][0x2d0], -R101.reuse ;  /* 0x0000b4006c027a23 */ /* 0x102fe60000010865 */
[----:B------:R-:W-:Y:S01]  /*1a540*/  F2FP.BF16.PACK_AB R77, R200, R162 ;  /* 0x000000a2c84d723e */ /* 0x000fe200000010ff */
[----:B------:R1:W-:Y:S01]  /*1a550*/  MUFU.EX2 R172, R2 ;  /* 0x0000000200ac7308 */ /* 0x0003e20000000800 */
[----:B------:R-:W-:Y:S01]  /*1a560*/  F2FP.BF16.PACK_AB R78, R199, R198 ;  /* 0x000000c6c74e723e */ /* 0x000fe200000010ff */
[----:B------:R-:W-:Y:S01]  /*1a570*/  FFMA.FTZ R108, R214, c[0x0][0x2d0], -R101 ;  /* 0x0000b400d66c7a23 */ /* 0x000fe20000010865 */
[----:B------:R-:W-:Y:S07]  /*1a580*/  F2FP.BF16.PACK_AB R79, R196, R197 ;  /* 0x000000c5c44f723e */ /* 0x000fee00000010ff */
[-C--:B------:R-:W-:Y:S01]  /*1a590*/  HMMA.16816.F32.BF16 R4, R76, R84.reuse, R4 ;  /* 0x000000544c04723c */ /* 0x080fe20000041804 */
[----:B-1----:R-:W-:Y:S02]  /*1a5a0*/  FFMA.FTZ R2, R150, c[0x0][0x2d0], -R100 ;  /* 0x0000b40096027a23 */ /* 0x002fe40000010864 */
[----:B------:R-:W-:Y:S02]  /*1a5b0*/  IMAD.MOV.U32 R150, RZ, RZ, R116 ;  /* 0x000000ffff967224 */ /* 0x000fe400078e0074 */
[----:B------:R1:W-:Y:S10]  /*1a5c0*/  MUFU.EX2 R116, R80 ;  /* 0x0000005000747308 */ /* 0x0003f40000000800 */
[----:B------:R3:W-:Y:S01]  /*1a5d0*/  MUFU.EX2 R185, R2 ;  /* 0x0000000200b97308 */ /* 0x0007e20000000800 */
[----:B-1----:R-:W-:Y:S07]  /*1a5e0*/  F2FP.BF16.PACK_AB R80, R195, R161 ;  /* 0x000000a1c350723e */ /* 0x002fee00000010ff */
[C---:B------:R-:W-:Y:S01]  /*1a5f0*/  HMMA.16816.F32.BF16 R8, R80.reuse, R84, R8 ;  /* 0x000000545008723c */ /* 0x040fe20000041808 */
[--C-:B---3--:R-:W-:Y:S02]  /*1a600*/  FFMA.FTZ R2, R117, c[0x0][0x2d0], -R100.reuse ;  /* 0x0000b40075027a23 */ /* 0x108fe40000010864 */
[----:B------:R-:W-:Y:S02]  /*1a610*/  FFMA.FTZ R100, R208, c[0x0][0x2d0], -R100 ;  /* 0x0000b400d0647a23 */ /* 0x000fe40000010864 */
[----:B------:R-:W-:Y:S03]  /*1a620*/  IMAD.MOV.U32 R208, RZ, RZ, R165 ;  /* 0x000000ffffd07224 */ /* 0x000fe600078e00a5 */
[-C--:B------:R-:W-:Y:S01]  /*1a630*/  HMMA.16816.F32.BF16 R12, R80, R86.reuse, R12 ;  /* 0x00000056500c723c */ /* 0x080fe2000004180c */
[----:B------:R1:W-:Y:S03]  /*1a640*/  MUFU.EX2 R184, R2 ;  /* 0x0000000200b87308 */ /* 0x0003e60000000800 */
[----:B----4-:R-:W-:Y:S02]  /*1a650*/  FFMA.FTZ R68, R68, R114, R207 ;  /* 0x0000007244447223 */ /* 0x010fe400000100cf */
[--C-:B------:R-:W-:Y:S02]  /*1a660*/  FFMA.FTZ R117, R209, c[0x0][0x2d0], -R101.reuse ;  /* 0x0000b400d1757a23 */ /* 0x100fe40000010865 */
[C---:B------:R-:W-:Y:S01]  /*1a670*/  HMMA.16816.F32.BF16 R16, R76.reuse, R86, R16 ;  /* 0x000000564c10723c */ /* 0x040fe20000041810 */
[----:B------:R-:W3:Y:S02]  /*1a680*/  LDSM.16.MT88.4 R84, [R224+0x2900] ;  /* 0x00290000e054783b */ /* 0x000ee40000004200 */
[----:B------:R-:W-:Y:S01]  /*1a690*/  MUFU.EX2 R100, R100 ;  /* 0x0000006400647308 */ /* 0x000fe20000000800 */
[----:B------:R-:W-:Y:S04]  /*1a6a0*/  FFMA.FTZ R0, R0, R111, R204 ;  /* 0x0000006f00007223 */ /* 0x000fe800000100cc */
[-C--:B------:R-:W-:Y:S01]  /*1a6b0*/  HMMA.16816.F32.BF16 R20, R76, R88.reuse, R20 ;  /* 0x000000584c14723c */ /* 0x080fe20000041814 */
[----:B------:R-:W-:Y:S04]  /*1a6c0*/  FADD.FTZ R0, R149, R0 ;  /* 0x0000000095007221 */ /* 0x000fe80000010000 */
[----:B------:R-:W-:Y:S03]  /*1a6d0*/  MUFU.EX2 R114, R104 ;  /* 0x0000006800727308 */ /* 0x000fe60000000800 */
[C---:B------:R-:W-:Y:S01]  /*1a6e0*/  HMMA.16816.F32.BF16 R24, R80.reuse, R88, R24 ;  /* 0x000000585018723c */ /* 0x040fe20000041818 */
[--C-:B-1----:R-:W-:Y:S03]  /*1a6f0*/  FFMA.FTZ R2, R246, c[0x0][0x2d0], -R101.reuse ;  /* 0x0000b400f6027a23 */ /* 0x102fe60000010865 */
[----:B------:R-:W-:Y:S02]  /*1a700*/  IMAD.MOV.U32 R246, RZ, RZ, R164 ;  /* 0x000000fffff67224 */ /* 0x000fe400078e00a4 */
[----:B------:R-:W-:Y:S01]  /*1a710*/  LDSM.16.MT88.4 R164, [R225+0x3100] ;  /* 0x00310000e1a4783b */ /* 0x000fe20000004200 */
[----:B------:R1:W-:Y:S01]  /*1a720*/  MUFU.EX2 R118, R2 ;  /* 0x0000000200767308 */ /* 0x0003e20000000800 */
[-C--:B------:R-:W-:Y:S01]  /*1a730*/  HMMA.16816.F32.BF16 R28, R80, R90.reuse, R28 ;  /* 0x0000005a501c723c */ /* 0x080fe2000004181c */
[----:B------:R-:W-:Y:S03]  /*1a740*/  FFMA.FTZ R101, R74, c[0x0][0x2d0], -R101 ;  /* 0x0000b4004a657a23 */ /* 0x000fe60000010865 */
[----:B------:R-:W-:Y:S02]  /*1a750*/  FFMA.FTZ R74, R3, R113, R205 ;  /* 0x00000071034a7223 */ /* 0x000fe400000100cd */
[----:B------:R-:W-:Y:S02]  /*1a760*/  FADD.FTZ R3, R210, R68 ;  /* 0x00000044d2037221 */ /* 0x000fe40000010000 */
[C---:B------:R-:W-:Y:S01]  /*1a770*/  HMMA.16816.F32.BF16 R32, R76.reuse, R90, R32 ;  /* 0x0000005a4c20723c */ /* 0x040fe20000041820 */
[----:B------:R-:W4:Y:S01]  /*1a780*/  LDSM.16.MT88.4 R88, [R227+0x2900] ;  /* 0x00290000e358783b */ /* 0x000f220000004200 */
[----:B------:R-:W-:Y:S02]  /*1a790*/  MUFU.EX2 R104, R120 ;  /* 0x0000007800687308 */ /* 0x000fe40000000800 */
[----:B------:R-:W-:Y:S02]  /*1a7a0*/  FADD.FTZ R3, R135, R3 ;  /* 0x0000000387037221 */ /* 0x000fe40000010000 */
[----:B------:R-:W-:Y:S02]  /*1a7b0*/  FADD.FTZ R68, R148, R69 ;  /* 0x0000004594447221 */ /* 0x000fe40000010000 */
[-C--:B------:R-:W-:Y:S04]  /*1a7c0*/  HMMA.16816.F32.BF16 R36, R76, R92.reuse, R36 ;  /* 0x0000005c4c24723c */ /* 0x080fe80000041824 */
[----:B------:R-:W2:Y:S01]  /*1a7d0*/  MUFU.EX2 R113, R107 ;  /* 0x0000006b00717308 */ /* 0x000ea20000000800 */
[----:B------:R-:W-:Y:S02]  /*1a7e0*/  FADD.FTZ R69, R132, R68 ;  /* 0x0000004484457221 */ /* 0x000fe40000010000 */
[----:B-1----:R-:W-:Y:S01]  /*1a7f0*/  FADD.FTZ R2, R150, R74 ;  /* 0x0000004a96027221 */ /* 0x002fe20000010000 */
[C---:B------:R-:W-:Y:S01]  /*1a800*/  HMMA.16816.F32.BF16 R40, R80.reuse, R92, R40 ;  /* 0x0000005c5028723c */ /* 0x040fe20000041828 */
[----:B------:R-:W-:Y:S03]  /*1a810*/  LDSM.16.MT88.4 R148, [R227+0x3100] ;  /* 0x00310000e394783b */ /* 0x000fe60000004200 */
[----:B------:R-:W-:Y:S02]  /*1a820*/  FADD.FTZ R74, R133, R0 ;  /* 0x00000000854a7221 */ /* 0x000fe40000010000 */
[----:B------:R1:W1:Y:S02]  /*1a830*/  MUFU.EX2 R107, R75 ;  /* 0x0000004b006b7308 */ /* 0x0002640000000800 */
[-C--:B------:R-:W-:Y:S01]  /*1a840*/  HMMA.16816.F32.BF16 R44, R80, R94.reuse, R44 ;  /* 0x0000005e502c723c */ /* 0x080fe2000004182c */
[----:B------:R-:W-:Y:S07]  /*1a850*/  FADD.FTZ R68, R233, R74 ;  /* 0x0000004ae9447221 */ /* 0x000fee0000010000 */
[C---:B------:R-:W-:Y:S01]  /*1a860*/  HMMA.16816.F32.BF16 R48, R76.reuse, R94, R48 ;  /* 0x0000005e4c30723c */ /* 0x040fe20000041830 */
[----:B------:R-:W3:Y:S01]  /*1a870*/  LDSM.16.MT88.4 R92, [R225+0x2900] ;  /* 0x00290000e15c783b */ /* 0x000ee20000004200 */
[----:B------:R-:W-:Y:S02]  /*1a880*/  MUFU.EX2 R101, R101 ;  /* 0x0000006500657308 */ /* 0x000fe40000000800 */
[----:B--2---:R-:W-:Y:S04]  /*1a890*/  F2FP.BF16.PACK_AB R180, R113, R114 ;  /* 0x0000007271b4723e */ /* 0x004fe800000010ff */
[-C--:B------:R-:W-:Y:S04]  /*1a8a0*/  HMMA.16816.F32.BF16 R52, R76, R96.reuse, R52 ;  /* 0x000000604c34723c */ /* 0x080fe80000041834 */
[----:B------:R-:W2:Y:S01]  /*1a8b0*/  MUFU.EX2 R111, R106 ;  /* 0x0000006a006f7308 */ /* 0x000ea20000000800 */
[----:B-1----:R-:W-:Y:S01]  /*1a8c0*/  FADD.FTZ R75, R134, R2 ;  /* 0x00000002864b7221 */ /* 0x002fe20000010000 */
[----:B------:R-:W-:Y:S02]  /*1a8d0*/  F2FP.BF16.PACK_AB R182, R107, R110 ;  /* 0x0000006e6bb6723e */ /* 0x000fe400000010ff */
[C---:B------:R-:W-:Y:S01]  /*1a8e0*/  HMMA.16816.F32.BF16 R56, R80.reuse, R96, R56 ;  /* 0x000000605038723c */ /* 0x040fe20000041838 */
[----:B------:R-:W-:Y:S01]  /*1a8f0*/  FADD.FTZ R2, R235, R3 ;  /* 0x00000003eb027221 */ /* 0x000fe20000010000 */
[----:B------:R-:W-:Y:S02]  /*1a900*/  LDSM.16.MT88.4 R132, [R224+0x3100] ;  /* 0x00310000e084783b */ /* 0x000fe40000004200 */
[----:B------:R-:W-:Y:S02]  /*1a910*/  FADD.FTZ R0, R234, R75 ;  /* 0x0000004bea007221 */ /* 0x000fe40000010000 */
[----:B------:R-:W-:Y:S01]  /*1a920*/  FADD.FTZ R3, R232, R69 ;  /* 0x00000045e8037221 */ /* 0x000fe20000010000 */
[----:B------:R-:W1:Y:S01]  /*1a930*/  MUFU.EX2 R106, R115 ;  /* 0x00000073006a7308 */ /* 0x000e620000000800 */
[-C--:B------:R-:W-:Y:S01]  /*1a940*/  HMMA.16816.F32.BF16 R60, R80, R98.reuse, R60 ;  /* 0x00000062503c723c */ /* 0x080fe2000004183c */
[----:B------:R-:W-:Y:S01]  /*1a950*/  FADD.FTZ R2, R231, R2 ;  /* 0x00000002e7027221 */ /* 0x000fe20000010000 */
[----:B------:R1:W5:Y:S02]  /*1a960*/  LDL.LU R235, [R1+0x60] ;  /* 0x0000600001eb7983 */ /* 0x0003640000300800 */
[----:B------:R-:W-:Y:S02]  /*1a970*/  FADD.FTZ R74, R230, R0 ;  /* 0x00000000e64a7221 */ /* 0x000fe40000010000 */
[----:B------:R1:W5:Y:S01]  /*1a980*/  LDL.LU R234, [R1+0x5c] ;  /* 0x00005c0001ea7983 */ /* 0x0003620000300800 */
[----:B------:R-:W-:Y:S01]  /*1a990*/  FADD.FTZ R69, R229, R68 ;  /* 0x00000044e5457221 */ /* 0x000fe20000010000 */
[----:B------:R-:W-:Y:S01]  /*1a9a0*/  HMMA.16816.F32.BF16 R64, R76, R98, R64 ;  /* 0x000000624c40723c */ /* 0x000fe20000041840 */
[----:B------:R-:W-:Y:S01]  /*1a9b0*/  FADD.FTZ R0, R228, R3 ;  /* 0x00000003e4007221 */ /* 0x000fe20000010000 */
[----:B------:R1:W5:Y:S02]  /*1a9c0*/  LDL.LU R233, [R1+0x58] ;  /* 0x0000580001e97983 */ /* 0x0003640000300800 */
[----:B------:R-:W-:Y:S01]  /*1a9d0*/  FADD.FTZ R68, R119, R2 ;  /* 0x0000000277447221 */ /* 0x000fe20000010000 */
[----:B------:R-:W-:Y:S01]  /*1a9e0*/  F2FP.BF16.PACK_AB R80, R174, R175 ;  /* 0x000000afae50723e */ /* 0x000fe200000010ff */
[----:B------:R4:W5:Y:S01]  /*1a9f0*/  LDL.LU R232, [R1+0x54] ;  /* 0x0000540001e87983 */ /* 0x0009620000300800 */
[----:B------:R-:W-:Y:S01]  /*1aa00*/  F2FP.BF16.PACK_AB R76, R191, R169 ;  /* 0x000000a9bf4c723e */ /* 0x000fe200000010ff */
[----:B------:R-:W-:Y:S01]  /*1aa10*/  FADD.FTZ R3, R139, R74 ;  /* 0x0000004a8b037221 */ /* 0x000fe20000010000 */
[----:B------:R-:W-:Y:S01]  /*1aa20*/  F2FP.BF16.PACK_AB R77, R190, R168 ;  /* 0x000000a8be4d723e */ /* 0x000fe200000010ff */
[----:B------:R4:W5:Y:S02]  /*1aa30*/  LDL.LU R231, [R1+0x50] ;  /* 0x0000500001e77983 */ /* 0x0009640000300800 */
[----:B------:R-:W-:Y:S01]  /*1aa40*/  F2FP.BF16.PACK_AB R78, R188, R189 ;  /* 0x000000bdbc4e723e */ /* 0x000fe200000010ff */
[----:B------:R-:W-:Y:S01]  /*1aa50*/  FADD.FTZ R3, R246, R3 ;  /* 0x00000003f6037221 */ /* 0x000fe20000010000 */
[----:B------:R4:W5:Y:S01]  /*1aa60*/  LDL.LU R230, [R1+0x4c] ;  /* 0x00004c0001e67983 */ /* 0x0009620000300800 */
[----:B------:R-:W-:Y:S01]  /*1aa70*/  F2FP.BF16.PACK_AB R79, R186, R187 ;  /* 0x000000bbba4f723e */ /* 0x000fe200000010ff */
[----:B------:R-:W-:Y:S01]  /*1aa80*/  FADD.FTZ R2, R138, R69 ;  /* 0x000000458a027221 */ /* 0x000fe20000010000 */
[----:B------:R-:W-:Y:S01]  /*1aa90*/  F2FP.BF16.PACK_AB R81, R172, R173 ;  /* 0x000000adac51723e */ /* 0x000fe200000010ff */
[----:B------:R4:W5:Y:S01]  /*1aaa0*/  LDL.LU R229, [R1+0x48] ;  /* 0x0000480001e57983 */ /* 0x0009620000300800 */
[----:B------:R-:W-:Y:S01]  /*1aab0*/  F2FP.BF16.PACK_AB R82, R184, R185 ;  /* 0x000000b9b852723e */ /* 0x000fe200000010ff */
[----:B------:R-:W-:Y:S01]  /*1aac0*/  FADD.FTZ R2, R208, R2 ;  /* 0x00000002d0027221 */ /* 0x000fe20000010000 */
[----:B------:R-:W-:Y:S01]  /*1aad0*/  F2FP.BF16.PACK_AB R83, R116, R118 ;  /* 0x000000767453723e */ /* 0x000fe200000010ff */
[-C--:B---3--:R-:W-:Y:S01]  /*1aae0*/  HMMA.16816.F32.BF16 R4, R76, R84.reuse, R4 ;  /* 0x000000544c04723c */ /* 0x088fe20000041804 */
[----:B------:R3:W5:Y:S01]  /*1aaf0*/  LDL.LU R228, [R1+0x44] ;  /* 0x0000440001e47983 */ /* 0x0007620000300800 */
[----:B--2---:R-:W-:Y:S01]  /*1ab00*/  F2FP.BF16.PACK_AB R181, R109, R111 ;  /* 0x0000006f6db5723e */ /* 0x004fe200000010ff */
[----:B------:R-:W-:Y:S01]  /*1ab10*/  FADD.FTZ R0, R137, R0 ;  /* 0x0000000089007221 */ /* 0x000fe20000010000 */
[----:B-1----:R-:W-:Y:S01]  /*1ab20*/  F2FP.BF16.PACK_AB R183, R104, R106 ;  /* 0x0000006a68b7723e */ /* 0x002fe200000010ff */
[----:B------:R3:W5:Y:S02]  /*1ab30*/  LDL.LU R119, [R1+0x40] ;  /* 0x0000400001777983 */ /* 0x0007640000300800 */
[----:B------:R-:W-:Y:S01]  /*1ab40*/  FADD.FTZ R0, R215, R0 ;  /* 0x00000000d7007221 */ /* 0x000fe20000010000 */
[C---:B------:R-:W-:Y:S01]  /*1ab50*/  HMMA.16816.F32.BF16 R8, R80.reuse, R84, R8 ;  /* 0x000000545008723c */ /* 0x040fe20000041808 */
[----:B------:R-:W1:Y:S01]  /*1ab60*/  LDSM.16.MT88.4 R96, [R226+0x2900] ;  /* 0x00290000e260783b */ /* 0x000e620000004200 */
[----:B------:R-:W2:Y:S06]  /*1ab70*/  MUFU.EX2 R85, R112 ;  /* 0x0000007000557308 */ /* 0x000eac0000000800 */
[-C--:B------:R-:W-:Y:S04]  /*1ab80*/  HMMA.16816.F32.BF16 R12, R80, R86.reuse, R12 ;  /* 0x00000056500c723c */ /* 0x080fe8000004180c */
[----:B------:R-:W3:Y:S04]  /*1ab90*/  MUFU.EX2 R84, R117 ;  /* 0x0000007500547308 */ /* 0x000ee80000000800 */
[C---:B------:R-:W-:Y:S06]  /*1aba0*/  HMMA.16816.F32.BF16 R16, R76.reuse, R86, R16 ;  /* 0x000000564c10723c */ /* 0x040fec0000041810 */
[----:B------:R-:W-:Y:S02]  /*1abb0*/  MUFU.EX2 R87, R105 ;  /* 0x0000006900577308 */ /* 0x000fe40000000800 */
[-C--:B----4-:R-:W-:Y:S01]  /*1abc0*/  HMMA.16816.F32.BF16 R20, R76, R88.reuse, R20 ;  /* 0x000000584c14723c */ /* 0x090fe20000041814 */
[----:B--2---:R-:W-:Y:S07]  /*1abd0*/  F2FP.BF16.PACK_AB R178, R100, R85 ;  /* 0x0000005564b2723e */ /* 0x004fee00000010ff */
[C---:B------:R-:W-:Y:S01]  /*1abe0*/  HMMA.16816.F32.BF16 R24, R80.reuse, R88, R24 ;  /* 0x000000585018723c */ /* 0x040fe20000041818 */
[----:B------:R-:W2:Y:S03]  /*1abf0*/  MUFU.EX2 R86, R108 ;  /* 0x0000006c00567308 */ /* 0x000ea60000000800 */
[----:B---3--:R-:W-:Y:S01]  /*1ac00*/  F2FP.BF16.PACK_AB R179, R101, R84 ;  /* 0x0000005465b3723e */ /* 0x008fe200000010ff */
[----:B------:R-:W-:Y:S03]  /*1ac10*/  IMAD.MOV.U32 R117, RZ, RZ, R71 ;  /* 0x000000ffff757224 */ /* 0x000fe600078e0047 */
[-C--:B------:R-:W-:Y:S08]  /*1ac20*/  HMMA.16816.F32.BF16 R28, R80, R90.reuse, R28 ;  /* 0x0000005a501c723c */ /* 0x080ff0000004181c */
[C---:B------:R-:W-:Y:S08]  /*1ac30*/  HMMA.16816.F32.BF16 R32, R76.reuse, R90, R32 ;  /* 0x0000005a4c20723c */ /* 0x040ff00000041820 */
[-C--:B------:R-:W-:Y:S01]  /*1ac40*/  HMMA.16816.F32.BF16 R36, R76, R92.reuse, R36 ;  /* 0x0000005c4c24723c */ /* 0x080fe20000041824 */
[----:B--2---:R-:W-:Y:S07]  /*1ac50*/  F2FP.BF16.PACK_AB R177, R86, R87 ;  /* 0x0000005756b1723e */ /* 0x004fee00000010ff */
[C---:B------:R-:W-:Y:S08]  /*1ac60*/  HMMA.16816.F32.BF16 R40, R80.reuse, R92, R40 ;  /* 0x0000005c5028723c */ /* 0x040ff00000041828 */
[-C--:B------:R-:W-:Y:S08]  /*1ac70*/  HMMA.16816.F32.BF16 R44, R80, R94.reuse, R44 ;  /* 0x0000005e502c723c */ /* 0x080ff0000004182c */
[C---:B------:R-:W-:Y:S08]  /*1ac80*/  HMMA.16816.F32.BF16 R48, R76.reuse, R94, R48 ;  /* 0x0000005e4c30723c */ /* 0x040ff00000041830 */
[-C--:B-1----:R-:W-:Y:S08]  /*1ac90*/  HMMA.16816.F32.BF16 R52, R76, R96.reuse, R52 ;  /* 0x000000604c34723c */ /* 0x082ff00000041834 */
        /* <DEDUP_REMOVED lines=24> */
[----:B------:R-:W-:Y:S02]  /*1ae20*/  FADD.FTZ R11, R216, R4 ;  /* 0x00000004d80b7221 */ /* 0x000fe40000010000 */
[----:B------:R-:W1:Y:S01]  /*1ae30*/  LDSM.16.MT88.4 R4, [R226+0x3100] ;  /* 0x00310000e204783b */ /* 0x000e620000004200 */
        /* <DEDUP_REMOVED lines=86> */
.L_x_784:
[----:B-1----:R-:W-:-:S13]  /*1b3a0*/  ISETP.LE.AND P0, PT, RZ, UR12, PT ;  /* 0x0000000cff007c0c */ /* 0x002fda000bf03270 */
[----:B------:R-:W-:Y:S05]  /*1b3b0*/  @!P0 BRA `(.L_x_788) ;  /* 0x000058e000008947 */ /* 0x000fea0003800000 */
[----:B--2---:R-:W2:Y:S01]  /*1b3c0*/  LDL R0, [R1+0x8] ;  /* 0x0000080001007983 */ /* 0x004ea20000100800 */
[----:B------:R-:W-:Y:S01]  /*1b3d0*/  IMAD.MOV.U32 R3, RZ, RZ, R72 ;  /* 0x000000ffff037224 */ /* 0x000fe200078e0048 */
[----:B------:R-:W-:Y:S01]  /*1b3e0*/  MOV R117, R70 ;  /* 0x0000004600757202 */ /* 0x000fe20000000f00 */
[----:B------:R-:W-:Y:S01]  /*1b3f0*/  IMAD.MOV.U32 R2, RZ, RZ, R73 ;  /* 0x000000ffff027224 */ /* 0x000fe200078e0049 */
[----:B------:R-:W-:Y:S01]  /*1b400*/  MOV R116, R71 ;  /* 0x0000004700747202 */ /* 0x000fe20000000f00 */
[----:B------:R-:W-:Y:S02]  /*1b410*/  ULDC UR5, c[0x0][0x210] ;  /* 0x0000840000057ab9 */ /* 0x000fe40000000800 */
[----:B------:R-:W-:Y:S02]  /*1b420*/  ULDC UR4, c[0x0][0x1e8] ;  /* 0x00007a0000047ab9 */ /* 0x000fe40000000800 */
[----:B------:R-:W-:Y:S02]  /*1b430*/  UIMAD UR5, UR16, UR5, URZ ;  /* 0x00000005100572a4 */ /* 0x000fe4000f8e023f */
[----:B------:R-:W-:Y:S01]  /*1b440*/  UIMAD UR4, UR16, UR4, URZ ;  /* 0x00000004100472a4 */ /* 0x000fe2000f8e023f */
[----:B--2---:R-:W-:Y:S01]  /*1b450*/  IADD3 R252, R0, 0x100, RZ ;  /* 0x0000010000fc7810 */ /* 0x004fe20007ffe0ff */
[----:B------:R-:W-:Y:S05]  /*1b460*/  BRA `(.L_x_789) ;  /* 0x0000045000007947 */ /* 0x000fea0003800000 */
.L_x_791:
[----:B------:R-:W2:Y:S01]  /*1b470*/  LDL R5, [R1+0x3c] ;  /* 0x00003c0001057983 */ /* 0x000ea20000100800 */
[----:B------:R-:W-:Y:S01]  /*1b480*/  IMAD.MOV.U32 R4, RZ, RZ, c[0x0][0x2b8] ;  /* 0x0000ae00ff047624 */ /* 0x000fe200078e00ff */
[----:B------:R-:W-:Y:S01]  /*1b490*/  UIMAD UR6, UR12, 0x70, UR18 ;  /* 0x000000700c0678a4 */ /* 0x000fe2000f8e0212 */
[----:B------:R-:W-:Y:S01]  /*1b4a0*/  IMAD.MOV.U32 R8, RZ, RZ, RZ ;  /* 0x000000ffff087224 */ /* 0x000fe200078e00ff */
[----:B------:R-:W3:Y:S02]  /*1b4b0*/  LDL R67, [R1+0x8] ;  /* 0x0000080001437983 */ /* 0x000ee40000100800 */
        /* <DEDUP_REMOVED lines=12> */
[C---:B------:R-:W-:Y:S01]  /*1b580*/  IMAD.WIDE.U32 R4, R9.reuse, c[0x0][0x1e0], RZ ;  /* 0x0000780009047a25 */ /* 0x040fe200078e00ff */
[----:B------:R-:W-:Y:S01]  /*1b590*/  STL [R1+0x1c], R9 ;  /* 0x00001c0901007387 */ /* 0x000fe20000100800 */
[----:B------:R-:W-:Y:S03]  /*1b5a0*/  SHF.R.S32.HI R0, RZ, 0x1f, R9 ;  /* 0x0000001fff007819 */ /* 0x000fe60000011409 */
[----:B------:R-:W2:Y:S02]  /*1b5b0*/  @!P6 LDG.E R8, [R6.64] ;  /* 0x000000160608e981 */ /* 0x000ea4000c1e1900 */
[----:B------:R-:W-:Y:S04]  /*1b5c0*/  IMAD R0, R0, c[0x0][0x1e0], RZ ;  /* 0x0000780000007a24 */ /* 0x000fe800078e02ff */
[----:B------:R-:W-:Y:S04]  /*1b5d0*/  IMAD R0, R9, c[0x0][0x1e4], R0 ;  /* 0x0000790009007a24 */ /* 0x000fe800078e0200 */
[----:B------:R-:W-:Y:S01]  /*1b5e0*/  IMAD.IADD R5, R5, 0x1, R0 ;  /* 0x0000000105057824 */ /* 0x000fe200078e0200 */
[----:B--2---:R-:W-:Y:S01]  /*1b5f0*/  STL [R1+0x18], R8 ;  /* 0x0000180801007387 */ /* 0x004fe20000100800 */
[----:B------:R-:W-:Y:S02]  /*1b600*/  SHF.R.S32.HI R6, RZ, 0x1f, R8 ;  /* 0x0000001fff067819 */ /* 0x000fe40000011408 */
[----:B------:R-:W-:Y:S04]  /*1b610*/  IMAD.WIDE.U32 R4, R8, c[0x0][0x1f0], R4 ;  /* 0x00007c0008047a25 */ /* 0x000fe800078e0004 */
        /* <DEDUP_REMOVED lines=17> */
[-C--:B--2---:R-:W-:Y:S03]  /*1b730*/  IADD3.X R7, R7, R241.reuse, RZ, P1, !PT ;  /* 0x000000f107077210 */ /* 0x084fe60000ffe4ff */
        /* <DEDUP_REMOVED lines=16> */
[----:B----4-:R-:W-:Y:S01]  /*1b840*/  IADD3.X R9, R17, R241, RZ, P2, !PT ;  /* 0x000000f111097210 */ /* 0x010fe200017fe4ff */
[--C-:B-----5:R-:W-:Y:S04]  /*1b850*/  IMAD.X R7, R16, 0x1, R241.reuse, P1 ;  /* 0x0000000110077824 */ /* 0x120fe800008e06f1 */
[----:B------:R2:W-:Y:S04]  /*1b860*/  LDGSTS.E.BYPASS.LTC128B.128 [R67+0x5900], [R8.64], !P5 ;  /* 0x0590000008437fae */ /* 0x0005e8000e901d56 */
[----:B------:R2:W-:Y:S01]  /*1b870*/  LDGSTS.E.BYPASS.LTC128B.128 [R67+0x6100], [R6.64], !P5 ;  /* 0x0610000006437fae */ /* 0x0005e2000e901d56 */
[----:B-1----:R-:W-:Y:S05]  /*1b880*/  IADD3 R4, P0, R15, R242, RZ ;  /* 0x000000f20f047210 */ /* 0x002fea0007f1e0ff */
[----:B------:R-:W-:Y:S05]  /*1b890*/  IMAD.X R5, R0, 0x1, R241, P0 ;  /* 0x0000000100057824 */ /* 0x000fea00000e06f1 */
[----:B------:R2:W-:Y:S01]  /*1b8a0*/  LDGSTS.E.BYPASS.LTC128B.128 [R67+0x6900], [R4.64], !P5 ;  /* 0x0690000004437fae */ /* 0x0005e2000e901d56 */
[----:B------:R-:W-:-:S05]  /*1b8b0*/  BRA `(.L_x_790) ;  /* 0x00001b0000007947 */ /* 0x000fca0003800000 */
.L_x_789:
        /* <DEDUP_REMOVED lines=43> */
[----:B---3--:R-:W-:Y:S03]  /*1bb70*/  SHF.R.S32.HI R0, RZ, 0x1f, R70 ;  /* 0x0000001fff007819 */ /* 0x008fe60000011446 */
[----:B------:R-:W-:Y:S02]  /*1bb80*/  MOV R64, R68 ;  /* 0x0000004400407202 */ /* 0x000fe40000000f00 */
[----:B------:R-:W-:Y:S03]  /*1bb90*/  IMAD R0, R0, c[0x0][0x218], RZ ;  /* 0x0000860000007a24 */ /* 0x000fe600078e02ff */
[C---:B------:R-:W-:Y:S02]  /*1bba0*/  IMAD.WIDE.U32 R72, R70.reuse, c[0x0][0x218], R64 ;  /* 0x0000860046487a25 */ /* 0x040fe400078e0040 */
[C---:B------:R-:W-:Y:S02]  /*1bbb0*/  HMMA.16816.F32.BF16 R64, R112.reuse, R66, RZ ;  /* 0x000000427040723c */ /* 0x040fe400000418ff */
[----:B------:R-:W-:Y:S01]  /*1bbc0*/  IMAD R74, R70, c[0x0][0x21c], R0 ;  /* 0x00008700464a7a24 */ /* 0x000fe200078e0200 */
[----:B------:R-:W-:Y:S04]  /*1bbd0*/  IADD3 R0, P0, R72, UR5, RZ ;  /* 0x0000000548007c10 */ /* 0x000fe8000ff1e0ff */
[----:B------:R-:W-:Y:S01]  /*1bbe0*/  IADD3.X R72, R73, UR15, R74, P0, !PT ;  /* 0x0000000f49487c10 */ /* 0x000fe200087fe44a */
[-C--:B------:R-:W-:Y:S01]  /*1bbf0*/  HMMA.16816.F32.BF16 R68, R112, R80.reuse, RZ ;  /* 0x000000507044723c */ /* 0x080fe200000418ff */
[C---:B------:R-:W-:Y:S04]  /*1bc00*/  LEA R100, P0, R0.reuse, c[0x0][0x1f8], 0x1 ;  /* 0x00007e0000647a11 */ /* 0x040fe800078008ff */
[----:B------:R-:W-:Y:S01]  /*1bc10*/  LEA.HI.X R0, R0, c[0x0][0x1fc], R72, 0x1, P0 ;  /* 0x00007f0000007a11 */ /* 0x000fe200000f0c48 */
[----:B------:R-:W1:Y:S02]  /*1bc20*/  SHFL.IDX PT, R94, R100, RZ, 0x181f ;  /* 0x00181fff645e7589 */ /* 0x000e6400000e0000 */
[C---:B------:R-:W-:Y:S06]  /*1bc30*/  HMMA.16816.F32.BF16 R72, R108.reuse, R80, RZ ;  /* 0x000000506c48723c */ /* 0x040fec00000418ff */
[----:B------:R-:W2:Y:S02]  /*1bc40*/  SHFL.IDX PT, R88, R0, RZ, 0x181f ;  /* 0x00181fff00587589 */ /* 0x000ea400000e0000 */
[-C--:B------:R-:W-:Y:S06]  /*1bc50*/  HMMA.16816.F32.BF16 R76, R108, R82.reuse, RZ ;  /* 0x000000526c4c723c */ /* 0x080fec00000418ff */
[----:B------:R-:W3:Y:S02]  /*1bc60*/  SHFL.IDX PT, R92, R100, 0x1, 0x181f ;  /* 0x00381f00645c7f89 */ /* 0x000ee400000e0000 */
[C---:B------:R-:W-:Y:S04]  /*1bc70*/  HMMA.16816.F32.BF16 R80, R112.reuse, R82, RZ ;  /* 0x000000527050723c */ /* 0x040fe800000418ff */
[-C--:B-1----:R-:W-:Y:S02]  /*1bc80*/  IADD3 R94, P0, R94, R242.reuse, RZ ;  /* 0x000000f25e5e7210 */ /* 0x082fe40007f1e0ff */
[----:B------:R-:W1:Y:S02]  /*1bc90*/  SHFL.IDX PT, R93, R0, 0x1, 0x181f ;  /* 0x00381f00005d7f89 */ /* 0x000e6400000e0000 */
[-C--:B------:R-:W-:Y:S01]  /*1bca0*/  HMMA.16816.F32.BF16 R84, R112, R96.reuse, RZ ;  /* 0x000000607054723c */ /* 0x080fe200000418ff */
[-C--:B--2---:R-:W-:Y:S05]  /*1bcb0*/  IADD3.X R95, R88, R241.reuse, RZ, P0, !PT ;  /* 0x000000f1585f7210 */ /* 0x084fea00007fe4ff */
[----:B------:R-:W2:Y:S02]  /*1bcc0*/  SHFL.IDX PT, R102, R100, 0x2, 0x181f ;  /* 0x00581f0064667f89 */ /* 0x000ea400000e0000 */
[C---:B------:R-:W-:Y:S04]  /*1bcd0*/  HMMA.16816.F32.BF16 R88, R108.reuse, R96, RZ ;  /* 0x000000606c58723c */ /* 0x040fe800000418ff */
[-C--:B---3--:R-:W-:Y:S02]  /*1bce0*/  IADD3 R92, P1, R92, R242.reuse, RZ ;  /* 0x000000f25c5c7210 */ /* 0x088fe40007f3e0ff */
[----:B------:R3:W-:Y:S02]  /*1bcf0*/  LDGSTS.E.BYPASS.LTC128B.128 [R252], [R94.64], !P5 ;  /* 0x000000005efc7fae */ /* 0x0007e4000e901d56 */
[-C--:B-1----:R-:W-:Y:S06]  /*1bd00*/  IADD3.X R93, R93, R241.reuse, RZ, P1, !PT ;  /* 0x000000f15d5d7210 */ /* 0x082fec0000ffe4ff */
        /* <DEDUP_REMOVED lines=363> */
.L_x_790:
        /* <DEDUP_REMOVED lines=910> */
.L_x_788:
[----:B--2---:R-:W2:Y:S04]  /*20ca0*/  LDL.LU R0, [R1+0x2c] ;  /* 0x00002c0001007983 */ /* 0x004ea80000300800 */
        /* <DEDUP_REMOVED lines=119> */
.L_x_732:
        /* <DEDUP_REMOVED lines=76> */
[----:B------:R1:W-:Y:S01]  /*218e0*/  STS [R3+0x2480], R130 ;  /* 0x0024808203007388 */ /* 0x0003e20000000800 */
[----:B------:R-:W-:-:S02]  /*218f0*/  PLOP3.LUT P0, PT, PT, PT, UP1, 0x80, 0x0 ;  /* 0x000000000000781c */ /* 0x000fc40003f0f018 */
[----:B------:R-:W-:-:S05]  /*21900*/  SEL R6, R6, 0xffffffe0, !P1 ;  /* 0xffffffe006067807 */ /* 0x000fca0004800000 */
[----:B------:R-:W-:-:S05]  /*21910*/  IMAD.IADD R4, R0, 0x1, R6 ;  /* 0x0000000100047824 */ /* 0x000fca00078e0206 */
[----:B------:R-:W-:Y:S01]  /*21920*/  STS [R4+0x80], R30 ;  /* 0x0000801e04007388 */ /* 0x000fe20000000800 */
[----:B--2---:R-:W-:-:S03]  /*21930*/  IMAD.IADD R0, R6, 0x1, R3 ;  /* 0x0000000106007824 */ /* 0x004fc600078e0203 */
        /* <DEDUP_REMOVED lines=53> */
.L_x_793:
        /* <DEDUP_REMOVED lines=17> */
[----:B------:R-:W-:Y:S01]  /*21da0*/  UIMAD UR11, UR16, UR11, UR4 ;  /* 0x0000000b100b72a4 */ /* 0x000fe2000f8e0204 */
[----:B------:R-:W-:Y:S01]  /*21db0*/  SHF.R.S32.HI R2, RZ, 0x1f, R5 ;  /* 0x0000001fff027819 */ /* 0x000fe20000011405 */
[----:B------:R-:W-:Y:S01]  /*21dc0*/  USHF.R.S32.HI UR9, URZ, 0x1f, UR21 ;  /* 0x0000001f3f097899 */ /* 0x000fe20008011415 */
[----:B------:R-:W-:Y:S01]  /*21dd0*/  LEA.HI R0, R0, R34, RZ, 0x2 ;  /* 0x0000002200007211 */ /* 0x000fe200078f10ff */
[----:B------:R-:W-:Y:S01]  /*21de0*/  ULDC.64 UR4, c[0x0][0x3a0] ;  /* 0x0000e80000047ab9 */ /* 0x000fe20000000a00 */
[----:B------:R-:W-:Y:S01]  /*21df0*/  LEA.HI R2, R2, R5, RZ, 0x2 ;  /* 0x0000000502027211 */ /* 0x000fe200078f10ff */
[----:B------:R-:W-:Y:S01]  /*21e00*/  UIMAD UR13, UR7, UR4, URZ ;  /* 0x00000004070d72a4 */ /* 0x000fe2000f8e023f */
[----:B------:R-:W-:Y:S01]  /*21e10*/  LOP3.LUT R0, R0, 0xffffffc, RZ, 0xc0, !PT ;  /* 0x0ffffffc00007812 */ /* 0x000fe200078ec0ff */
[----:B------:R-:W-:Y:S01]  /*21e20*/  UMOV UR14, UR6 ;  /* 0x00000006000e7c82 */ /* 0x000fe20008000000 */
[----:B------:R-:W-:Y:S01]  /*21e30*/  SHF.R.S32.HI R2, RZ, 0x2, R2 ;  /* 0x00000002ff027819 */ /* 0x000fe20000011402 */
[----:B------:R-:W-:Y:S01]  /*21e40*/  UMOV UR15, UR7 ;  /* 0x00000007000f7c82 */ /* 0x000fe20008000000 */
[----:B------:R-:W-:Y:S01]  /*21e50*/  LEA.HI R21, R41, R40, RZ, 0x6 ;  /* 0x0000002829157211 */ /* 0x000fe200078f30ff */
[----:B------:R-:W-:Y:S01]  /*21e60*/  IMAD.IADD R0, R34, 0x1, -R0 ;  /* 0x0000000122007824 */ /* 0x000fe200078e0a00 */
[----:B------:R-:W-:-:S02]  /*21e70*/  USEL UR9, UR9, URZ, !UP1 ;  /* 0x0000003f09097287 */ /* 0x000fc4000c800000 */
[----:B------:R-:W-:Y:S01]  /*21e80*/  UIMAD.WIDE.U32 UR14, UR16, UR10, UR14 ;  /* 0x0000000a100e72a5 */ /* 0x000fe2000f8e000e */
        /* <DEDUP_REMOVED lines=50> */
[----:B------:R-:W-:-:S03]  /*221b0*/  SHF.R.S32.HI R53, RZ, 0x1f, R0 ;  /* 0x0000001fff357819 */ /* 0x000fc60000011400 */
        /* <DEDUP_REMOVED lines=9> */
[C---:B------:R-:W-:Y:S01]  /*22250*/  IMAD R5, R7.reuse, c[0x0][0x3e4], R6 ;  /* 0x0000f90007057a24 */ /* 0x040fe200078e0206 */
[----:B------:R-:W-:Y:S01]  /*22260*/  SHFL.IDX PT, R14, R9, 0x1, 0x1c1f ;  /* 0x003c1f00090e7f89 */ /* 0x000fe200000e0000 */
[----:B------:R-:W-:Y:S01]  /*22270*/  IMAD.WIDE.U32 R6, R7, c[0x0][0x3e0], R2 ;  /* 0x0000f80007067a25 */ /* 0x000fe200078e0002 */
[----:B------:R-:W-:Y:S02]  /*22280*/  LEA.HI.X R3, R4, c[0x0][0x454], R8, 0x2, P0 ;  /* 0x0001150004037a11 */ /* 0x000fe400000f1408 */
[----:B------:R-:W-:Y:S01]  /*22290*/  SHF.R.S32.HI R10, RZ, 0x1f, R18 ;  /* 0x0000001fff0a7819 */ /* 0x000fe20000011412 */
[----:B-----5:R-:W-:Y:S02]  /*222a0*/  IMAD R2, R12, c[0x0][0x4e8], RZ ;  /* 0x00013a000c027a24 */ /* 0x020fe400078e02ff */
[----:B------:R-:W1:Y:S01]  /*222b0*/  SHFL.IDX PT, R17, R3, RZ, 0x1c1f ;  /* 0x001c1fff03117589 */ /* 0x000e6200000e0000 */
[----:B------:R-:W-:Y:S02]  /*222c0*/  IMAD.MOV.U32 R4, RZ, RZ, R6 ;  /* 0x000000ffff047224 */ /* 0x000fe400078e0006 */
[----:B------:R-:W-:Y:S01]  /*222d0*/  IMAD R8, R22, 0x80, R11 ;  /* 0x0000008016087824 */ /* 0x000fe200078e020b */
[----:B------:R-:W2:Y:S01]  /*222e0*/  SHFL.IDX PT, R15, R3, 0x1, 0x1c1f ;  /* 0x003c1f00030f7f89 */ /* 0x000ea200000e0000 */
[----:B------:R-:W-:-:S02]  /*222f0*/  IMAD R6, R10, c[0x0][0x3d8], RZ ;  /* 0x0000f6000a067a24 */ /* 0x000fc400078e02ff */
[----:B------:R-:W-:Y:S01]  /*22300*/  IMAD.IADD R5, R7, 0x1, R5 ;  /* 0x0000000107057824 */ /* 0x000fe200078e0205 */
[----:B------:R-:W-:Y:S01]  /*22310*/  SHFL.IDX PT, R12, R9, 0x2, 0x1c1f ;  /* 0x005c1f00090c7f89 */ /* 0x000fe200000e0000 */
[----:B------:R-:W-:Y:S01]  /*22320*/  IADD3 R7, R8, 0x8, RZ ;  /* 0x0000000808077810 */ /* 0x000fe20007ffe0ff */
[----:B------:R-:W-:Y:S01]  /*22330*/  IMAD R6, R18, c[0x0][0x3dc], R6 ;  /* 0x0000f70012067a24 */ /* 0x000fe200078e0206 */
[-C--:B------:R-:W-:Y:S01]  /*22340*/  ISETP.GE.OR P5, PT, R8, R2.reuse, P1 ;  /* 0x000000020800720c */ /* 0x080fe20000fa6670 */
[----:B------:R-:W3:Y:S01]  /*22350*/  SHFL.IDX PT, R13, R3, 0x2, 0x1c1f ;  /* 0x005c1f00030d7f89 */ /* 0x000ee200000e0000 */
[----:B------:R-:W-:Y:S01]  /*22360*/  IMAD.WIDE.U32 R4, R18, c[0x0][0x3d8], R4 ;  /* 0x0000f60012047a25 */ /* 0x000fe200078e0004 */
[----:B------:R-:W-:Y:S02]  /*22370*/  ISETP.GE.OR P4, PT, R7, R2, P1 ;  /* 0x000000020700720c */ /* 0x000fe40000f86670 */
[----:B------:R-:W-:Y:S01]  /*22380*/  SHFL.IDX PT, R10, R9, 0x3, 0x1c1f ;  /* 0x007c1f00090a7f89 */ /* 0x000fe200000e0000 */
[----:B------:R-:W-:Y:S01]  /*22390*/  IMAD.IADD R6, R5, 0x1, R6 ;  /* 0x0000000105067824 */ /* 0x000fe200078e0206 */
[C---:B------:R-:W-:Y:S01]  /*223a0*/  LEA R5, P2, R4.reuse, c[0x0][0x380], 0x1 ;  /* 0x0000e00004057a11 */ /* 0x040fe200078408ff */
[----:B------:R-:W-:Y:S01]  /*223b0*/  IMAD.SHL.U32 R7, R21, 0x8, RZ ;  /* 0x0000000815077824 */ /* 0x000fe200078e00ff */
[----:B------:R4:W3:Y:S02]  /*223c0*/  SHFL.IDX PT, R11, R3, 0x3, 0x1c1f ;  /* 0x007c1f00030b7f89 */ /* 0x0008e400000e0000 */
[----:B------:R-:W-:-:S02]  /*223d0*/  LEA.HI.X R4, R4, c[0x0][0x384], R6, 0x1, P2 ;  /* 0x0000e10004047a11 */ /* 0x000fc400010f0c06 */
[----:B------:R-:W-:Y:S01]  /*223e0*/  LOP3.LUT R7, R20, 0x7ffffe00, R7, 0xf8, !PT ;  /* 0x7ffffe0014077812 */ /* 0x000fe200078ef807 */
[----:B-1----:R-:W-:Y:S04]  /*223f0*/  @!P5 ST.E [R16.64], R36 ;  /* 0x000000241000d985 */ /* 0x002fe8000c101916 */
[----:B--2---:R-:W-:Y:S01]  /*22400*/  @!P4 ST.E [R14.64], R37 ;  /* 0x000000250e00c985 */ /* 0x004fe2000c101916 */
[----:B------:R-:W-:-:S03]  /*22410*/  IMAD.SHL.U32 R6, R7, 0x2, RZ ;  /* 0x0000000207067824 */ /* 0x000fc600078e00ff */
[----:B------:R-:W-:Y:S04]  /*22420*/  SHFL.IDX PT, R9, R4, RZ, 0x181f ;  /* 0x00181fff04097589 */ /* 0x000fe800000e0000 */
[----:B------:R-:W-:Y:S04]  /*22430*/  SHFL.IDX PT, R14, R5, 0x2, 0x181f ;  /* 0x00581f00050e7f89 */ /* 0x000fe800000e0000 */
[----:B------:R-:W-:Y:S01]  /*22440*/  SHFL.IDX PT, R44, R4, 0x2, 0x181f ;  /* 0x00581f00042c7f89 */ /* 0x000fe200000e0000 */
[C---:B----4-:R-:W-:Y:S02]  /*22450*/  IADD3 R3, R8.reuse, 0x40, RZ ;  /* 0x0000004008037810 */ /* 0x050fe40007ffe0ff */
[----:B------:R-:W-:Y:S01]  /*22460*/  IADD3 R8, R8, 0x48, RZ ;  /* 0x0000004808087810 */ /* 0x000fe20007ffe0ff */
[----:B------:R-:W-:Y:S01]  /*22470*/  SHFL.IDX PT, R15, R5, 0x3, 0x181f ;  /* 0x00781f00050f7f89 */ /* 0x000fe200000e0000 */
        /* <DEDUP_REMOVED lines=69> */
.L_x_792:
        /* <DEDUP_REMOVED lines=31> */
.L_x_794:
        /* <DEDUP_REMOVED lines=43> */
.L_x_796:
[----:B------:R-:W-:Y:S05]  /*22d70*/  BSYNC B0 ;  /* 0x0000000000007941 */ /* 0x000fea0003800000 */
.L_x_795:
        /* <DEDUP_REMOVED lines=109> */
.L_x_797:
        /* <DEDUP_REMOVED lines=11> */
.L_x_1606:


//--------------------- .text._ZN7cutlass13device_kernelIN5flash19enable_sm80_to_sm89INS1_16FlashAttnFwdSm80INS1_25CollectiveMainloopFwdSm80ILi4ELi1ELb0EN4cute5tupleIJNS5_1CILi128EEENS7_ILi112EEENS7_ILi64EEEEEELi64ENS_10bfloat16_tEfNS_4arch4Sm80ELb0ELb0ELb0ELb0ELb1ELb0ELb1ELb0EEENS1_21CollectiveEpilogueFwdINS6_IJS8_SA_S9_EEENS6_IJNS7_ILi1EEESI_SI_EEESC_SE_Li128ELb0ELb1ELb0ELb0EEENS1_19SingleTileSchedulerILb0ELb0ELb1ELi128EEEEEEEEEvNT_6ParamsE --------------------------
	.section	.text._ZN7cutlass13device_kernelIN5flash19enable_sm80_to_sm89INS1_16FlashAttnFwdSm80INS1_25CollectiveMainloopFwdSm80ILi4ELi1ELb0EN4cute5tupleIJNS5_1CILi128EEENS7_ILi112EEENS7_ILi64EEEEEELi64ENS_10bfloat16_tEfNS_4arch4Sm80ELb0ELb0ELb0ELb0ELb1ELb0ELb1ELb0EEENS1_21CollectiveEpilogueFwdINS6_IJS8_SA_S9_EEENS6_IJNS7_ILi1EEESI_SI_EEESC_SE_Li128ELb0ELb1ELb0ELb0EEENS1_19SingleTileSchedulerILb0ELb0ELb1ELi128EEEEEEEEEvNT_6ParamsE,"ax",@progbits
	.sectioninfo	@"SHI_REGISTERS=255"
	.align	128
.text._ZN7cutlass13device_kernelIN5flash19enable_sm80_to_sm89INS1_16FlashAttnFwdSm80INS1_25CollectiveMainloopFwdSm80ILi4ELi1ELb0EN4cute5tupleIJNS5_1CILi128EEENS7_ILi112EEENS7_ILi64EEEEEELi64ENS_10bfloat16_tEfNS_4arch4Sm80ELb0ELb0ELb0ELb0ELb1ELb0ELb1ELb0EEENS1_21CollectiveEpilogueFwdINS6_IJS8_SA_S9_EEENS6_IJNS7_ILi1EEESI_SI_EEESC_SE_Li128ELb0ELb1ELb0ELb0EEENS1_19SingleTileSchedulerILb0ELb0ELb1ELi128EEEEEEEEEvNT_6ParamsE:
        .type           _ZN7cutlass13device_kernelIN5flash19enable_sm80_to_sm89INS1_16FlashAttnFwdSm80INS1_25CollectiveMainloopFwdSm80ILi4ELi1ELb0EN4cute5tupleIJNS5_1CILi128EEENS7_ILi112EEENS7_ILi64EEEEEELi64ENS_10bfloat16_tEfNS_4arch4Sm80ELb0ELb0ELb0ELb0ELb1ELb0ELb1ELb0EEENS1_21CollectiveEpilogueFwdINS6_IJS8_SA_S9_EEENS6_IJNS7_ILi1EEESI_SI_EEESC_SE_Li128ELb0ELb1ELb0ELb0EEENS1_19SingleTileSchedulerILb0ELb0ELb1ELi128EEEEEEEEEvNT_6ParamsE,@function
        .size           _ZN7cutlass13device_kernelIN5flash19enable_sm80_to_sm89INS1_16FlashAttnFwdSm80INS1_25CollectiveMainloopFwdSm80ILi4ELi1ELb0EN4cute5tupleIJNS5_1CILi128EEENS7_ILi112EEENS7_ILi64EEEEEELi64ENS_10bfloat16_tEfNS_4arch4Sm80ELb0ELb0ELb0ELb0ELb1ELb0ELb1ELb0EEENS1_21CollectiveEpilogueFwdINS6_IJS8_SA_S9_EEENS6_IJNS7_ILi1EEESI_SI_EEESC_SE_Li128ELb0ELb1ELb0ELb0EEENS1_19SingleTileSchedulerILb0ELb0ELb1ELi128EEEEEEEEEvNT_6ParamsE,(.L_x_1607 - _ZN7cutlass13device_kernelIN5flash19enable_sm80_to_sm89INS1_16FlashAttnFwdSm80INS1_25CollectiveMainloopFwdSm80ILi4ELi1ELb0EN4cute5tupleIJNS5_1CILi128EEENS7_ILi112EEENS7_ILi64EEEEEELi64ENS_10bfloat16_tEfNS_4arch4Sm80ELb0ELb0ELb0ELb0ELb1ELb0ELb1ELb0EEENS1_21CollectiveEpilogueFwdINS6_IJS8_SA_S9_EEENS6_IJNS7_ILi1EEESI_SI_EEESC_SE_Li128ELb0ELb1ELb0ELb0EEENS1_19SingleTileSchedulerILb0ELb0ELb1ELi128EEEEEEEEEvNT_6ParamsE)
        .other          _ZN7cutlass13device_kernelIN5flash19enable_sm80_to_sm89INS1_16FlashAttnFwdSm80INS1_25CollectiveMainloopFwdSm80ILi4ELi1ELb0EN4cute5tupleIJNS5_1CILi128EEENS7_ILi112EEENS7_ILi64EEEEEELi64ENS_10bfloat16_tEfNS_4arch4Sm80ELb0ELb0ELb0ELb0ELb1ELb0ELb1ELb0EEENS1_21CollectiveEpilogueFwdINS6_IJS8_SA_S9_EEENS6_IJNS7_ILi1EEESI_SI_EEESC_SE_Li128ELb0ELb1ELb0ELb0EEENS1_19SingleTileSchedulerILb0ELb0ELb1ELi128EEEEEEEEEvNT_6ParamsE,@"STO_CUDA_ENTRY STV_DEFAULT"
_ZN7cutlass13device_kernelIN5flash19enable_sm80_to_sm89INS1_16FlashAttnFwdSm80INS1_25CollectiveMainloopFwdSm80ILi4ELi1ELb0EN4cute5tupleIJNS5_1CILi128EEENS7_ILi112EEENS7_ILi64EEEEEELi64ENS_10bfloat16_tEfNS_4arch4Sm80ELb0ELb0ELb0ELb0ELb1ELb0ELb1ELb0EEENS1_21CollectiveEpilogueFwdINS6_IJS8_SA_S9_EEENS6_IJNS7_ILi1EEESI_SI_EEESC_SE_Li128ELb0ELb1ELb0ELb0EEENS1_19SingleTileSchedulerILb0ELb0ELb1ELi128EEEEEEEEEvNT_6ParamsE:
        /* <DEDUP_REMOVED lines=128> */
[C---:B-1----:R-:W-:Y:S02]  /*0800*/  IADD3 R12, R13.reuse, 0x40, RZ ;  /* 0x000000400d0c7810 */ /* 0x042fe40007ffe0ff */
[----:B--2---:R-:W-:Y:S01]  /*0810*/  @!P3 LEA R2, P6, R76, R4, 0x1 ;  /* 0x000000044c02b211 */ /* 0x004fe200078c08ff */
        /* <DEDUP_REMOVED lines=17> */
[----:B----4-:R-:W-:Y:S01]  /*0930*/  @!P4 LEA R2, P1, R76, R9, 0x1 ;  /* 0x000000094c02c211 */ /* 0x010fe200078208ff */
        /* <DEDUP_REMOVED lines=9> */
[----:B------:R-:W-:Y:S01]  /*09d0*/  @!P6 IMAD.SHL.U32 R8, R132, 0x2, RZ ;  /* 0x000000028408e824 */ /* 0x000fe200078e00ff */
        /* <DEDUP_REMOVED lines=42> */
[----:B------:R-:W-:Y:S01]  /*0c80*/  ULDC.64 UR4, c[0x0][0x210] ;  /* 0x0000840000047ab9 */ /* 0x000fe20000000a00 */
[----:B------:R-:W-:Y:S01]  /*0c90*/  IADD3 R31, -R16, UR18, RZ ;  /* 0x00000012101f7c10 */ /* 0x000fe2000fffe1ff */
[----:B------:R-:W-:Y:S01]  /*0ca0*/  UIMAD UR6, UR6, UR4, URZ ;  /* 0x00000004060672a4 */ /* 0x000fe2000f8e023f */
[----:B------:R-:W-:Y:S01]  /*0cb0*/  SHF.R.S32.HI R9, RZ, 0x4, R10 ;  /* 0x00000004ff097819 */ /* 0x000fe2000001140a */
[----:B------:R-:W-:Y:S01]  /*0cc0*/  IMAD R0, R24, c[0x0][0x1e0], RZ ;  /* 0x0000780018007a24 */ /* 0x000fe200078e02ff */
[C---:B------:R-:W-:Y:S01]  /*0cd0*/  ISETP.GE.AND P5, PT, R31.reuse, 0x1, PT ;  /* 0x000000011f00780c */ /* 0x040fe20003fa6270 */
[----:B------:R-:W-:Y:S01]  /*0ce0*/  UIMAD.WIDE.U32 UR22, UR7, UR4, URZ ;  /* 0x00000004071672a5 */ /* 0x000fe2000f8e003f */
[----:B------:R-:W-:Y:S01]  /*0cf0*/  ISETP.GE.AND P4, PT, R31, 0x11, PT ;  /* 0x000000111f00780c */ /* 0x000fe20003f86270 */
[----:B------:R-:W-:Y:S01]  /*0d00*/  IMAD R0, R249, c[0x0][0x1e4], R0 ;  /* 0x00007900f9007a24 */ /* 0x000fe200078e0200 */
[----:B------:R-:W-:Y:S01]  /*0d10*/  ISETP.GE.AND P6, PT, R31, 0x41, PT ;  /* 0x000000411f00780c */ /* 0x000fe20003fc6270 */
        /* <DEDUP_REMOVED lines=26> */
[C---:B--2---:R-:W-:Y:S02]  /*0ec0*/  @P5 LEA.HI.X R5, R76.reuse, R5, R133, 0x1, P2 ;  /* 0x000000054c055211 */ /* 0x044fe400010f0c85 */
[----:B------:R-:W-:Y:S01]  /*0ed0*/  ISETP.GE.AND P2, PT, R31, 0x31, PT ;  /* 0x000000311f00780c */ /* 0x000fe20003f46270 */
[----:B------:R-:W-:Y:S01]  /*0ee0*/  SHFL.IDX PT, R18, R6, 0x5, 0x181f ;  /* 0x00b81f0006127f89 */ /* 0x000fe200000e0000 */
[----:B---3--:R-:W-:-:S03]  /*0ef0*/  @P4 LEA R2, P1, R76, R2, 0x1 ;  /* 0x000000024c024211 */ /* 0x008fc600078208ff */
[----:B------:R1:W-:Y:S01]  /*0f00*/  @P5 LDGSTS.E.BYPASS.LTC128B.128 [R0+0x3900], [R4.64], !P3 ;  /* 0x0390000004005fae */ /* 0x0003e2000d901d4c */
[----:B----4-:R-:W-:Y:S02]  /*0f10*/  @P4 LEA.HI.X R3, R76, R8, R133, 0x1, P1 ;  /* 0x000000084c034211 */ /* 0x010fe400008f0c85 */
[C---:B------:R-:W-:Y:S01]  /*0f20*/  ISETP.GE.AND P1, PT, R31.reuse, 0x21, PT ;  /* 0x000000211f00780c */ /* 0x040fe20003f26270 */
        /* <DEDUP_REMOVED lines=21> */
[C---:B-1----:R-:W-:Y:S01]  /*1080*/  @P2 IMAD.SHL.U32 R7, R132.reuse, 0x2, RZ ;  /* 0x0000000284072824 */ /* 0x042fe200078e00ff */
[----:B------:R-:W-:Y:S01]  /*1090*/  LOP3.LUT R4, R9, 0x8, R4, 0xf8, !PT ;  /* 0x0000000809047812 */ /* 0x000fe200078ef804 */
[----:B--2---:R-:W-:-:S05]  /*10a0*/  @P1 IMAD.SHL.U32 R0, R132, 0x2, RZ ;  /* 0x0000000284001824 */ /* 0x004fca00078e00ff */
[----:B------:R3:W-:Y:S02]  /*10b0*/  @P1 LDGSTS.E.BYPASS.LTC128B.128 [R0+0x4900], [R2.64], !P3 ;  /* 0x0490000002001fae */ /* 0x0007e4000d901d4c */
[----:B---3--:R-:W-:Y:S02]  /*10c0*/  @P2 LEA R2, P1, R76, R5, 0x1 ;  /* 0x000000054c022211 */ /* 0x008fe400078208ff */
[----:B------:R-:W-:Y:S01]  /*10d0*/  SHF.R.U32.HI R0, RZ, 0x3, R9 ;  /* 0x00000003ff007819 */ /* 0x000fe20000011609 */
[----:B------:R-:W-:Y:S01]  /*10e0*/  @P6 IMAD.SHL.U32 R9, R132, 0x2, RZ ;  /* 0x0000000284096824 */ /* 0x000fe200078e00ff */
        /* <DEDUP_REMOVED lines=131> */
.L_x_798:
[C---:B-1234-:R-:W-:Y:S01]  /*1920*/  HMMA.16816.F32.BF16 R32, R8.reuse, R60, RZ ;  /* 0x0000003c0820723c */ /* 0x05efe200000418ff */
[----:B------:R-:W-:Y:S01]  /*1930*/  IMAD.MOV.U32 R0, RZ, RZ, 0x40 ;  /* 0x00000040ff007424 */ /* 0x000fe200078e00ff */
[----:B------:R-:W-:Y:S01]  /*1940*/  LOP3.LUT P2, RZ, R30, 0x4, RZ, 0xc0, !PT ;  /* 0x000000041eff7812 */ /* 0x000fe2000784c0ff */
[----:B------:R-:W-:Y:S01]  /*1950*/  IMAD R235, R4, 0x2, R234 ;  /* 0x0000000204eb7824 */ /* 0x000fe200078e02ea */
[----:B------:R-:W0:Y:S01]  /*1960*/  LDGDEPBAR ;  /* 0x00000000000079af */ /* 0x000e220000000000 */
[----:B------:R-:W-:Y:S01]  /*1970*/  UISETP.GE.AND UP0, UPT, UR10, 0x71, UPT ;  /* 0x000000710a00788c */ /* 0x000fe2000bf06270 */
[----:B------:R-:W-:Y:S01]  /*1980*/  SEL R0, R0, 0xffffffc0, !P2 ;  /* 0xffffffc000007807 */ /* 0x000fe20005000000 */
[----:B------:R-:W-:Y:S01]  /*1990*/  IMAD R236, R3, 0x2, R235 ;  /* 0x0000000203ec7824 */ /* 0x000fe200078e02eb */
[----:B------:R-:W-:Y:S02]  /*19a0*/  HMMA.16816.F32.BF16 R24, R8, R56, RZ ;  /* 0x000000380818723c */ /* 0x000fe400000418ff */
[----:B------:R-:W-:-:S02]  /*19b0*/  IADD3 R233, R135, R0, RZ ;  /* 0x0000000087e97210 */ /* 0x000fc40007ffe0ff */
[----:B------:R-:W-:Y:S01]  /*19c0*/  IADD3 R232, R238, R0, RZ ;  /* 0x00000000eee87210 */ /* 0x000fe20007ffe0ff */
[----:B------:R-:W-:Y:S01]  /*19d0*/  IMAD.IADD R0, R79, 0x1, R78 ;  /* 0x000000014f007824 */ /* 0x000fe200078e024e */
[----:B------:R-:W-:Y:S02]  /*19e0*/  PLOP3.LUT P2, PT, PT, PT, UP0, 0x80, 0x0 ;  /* 0x000000000000781c */ /* 0x000fe40003f4f008 */
[C---:B------:R-:W-:Y:S01]  /*19f0*/  HMMA.16816.F32.BF16 R36, R8.reuse, R64, RZ ;  /* 0x000000400824723c */ /* 0x040fe200000418ff */
[----:B------:R-:W-:Y:S07]  /*1a00*/  LDSM.16.M88.4 R28, [R232+0x2800] ;  /* 0x00280000e81c783b */ /* 0x000fee0000000200 */
[C---:B------:R-:W-:Y:S08]  /*1a10*/  HMMA.16816.F32.BF16 R68, R8.reuse, R52, RZ ;  /* 0x000000340844723c */ /* 0x040ff000000418ff */
[C---:B------:R-:W-:Y:S08]  /*1a20*/  HMMA.16816.F32.BF16 R72, R8.reuse, R48, RZ ;  /* 0x000000300848723c */ /* 0x040ff000000418ff */
[----:B------:R-:W-:Y:S08]  /*1a30*/  HMMA.16816.F32.BF16 R80, R8, R44, RZ ;  /* 0x0000002c0850723c */ /* 0x000ff000000418ff */
[-C--:B------:R-:W-:Y:S08]  /*1a40*/  HMMA.16816.F32.BF16 R164, R12, R40.reuse, RZ ;  /* 0x000000280ca4723c */ /* 0x080ff000000418ff */
[C---:B------:R-:W-:Y:S08]  /*1a50*/  HMMA.16816.F32.BF16 R84, R8.reuse, R40, RZ ;  /* 0x000000280854723c */ /* 0x040ff000000418ff */
[C---:B------:R-:W-:Y:S08]  /*1a60*/  HMMA.16816.F32.BF16 R100, R8.reuse, R66, RZ ;  /* 0x000000420864723c */ /* 0x040ff000000418ff */
[C---:B------:R-:W-:Y:S08]  /*1a70*/  HMMA.16816.F32.BF16 R96, R8.reuse, R62, RZ ;  /* 0x0000003e0860723c */ /* 0x040ff000000418ff */
[C---:B------:R-:W-:Y:S08]  /*1a80*/  HMMA.16816.F32.BF16 R92, R8.reuse, R58, RZ ;  /* 0x0000003a085c723c */ /* 0x040ff000000418ff */
[C---:B------:R-:W-:Y:S08]  /*1a90*/  HMMA.16816.F32.BF16 R136, R8.reuse, R54, RZ ;  /* 0x000000360888723c */ /* 0x040ff000000418ff */
[C---:B------:R-:W-:Y:S08]  /*1aa0*/  HMMA.16816.F32.BF16 R184, R8.reuse, R50, RZ ;  /* 0x0000003208b8723c */ /* 0x040ff000000418ff */
[C---:B------:R-:W-:Y:S08]  /*1ab0*/  HMMA.16816.F32.BF16 R200, R8.reuse, R46, RZ ;  /* 0x0000002e08c8723c */ /* 0x040ff000000418ff */
[----:B------:R-:W-:Y:S08]  /*1ac0*/  HMMA.16816.F32.BF16 R196, R8, R42, RZ ;  /* 0x0000002a08c4723c */ /* 0x000ff000000418ff */
[C---:B------:R-:W-:Y:S08]  /*1ad0*/  HMMA.16816.F32.BF16 R168, R12.reuse, R44, RZ ;  /* 0x0000002c0ca8723c */ /* 0x040ff000000418ff */
[----:B------:R-:W-:Y:S08]  /*1ae0*/  HMMA.16816.F32.BF16 R140, R12, R46, RZ ;  /* 0x0000002e0c8c723c */ /* 0x000ff000000418ff */
[----:B------:R-:W-:Y:S08]  /*1af0*/  HMMA.16816.F32.BF16 R44, R16, R124, R32 ;  /* 0x0000007c102c723c */ /* 0x000ff00000041820 */
[C---:B------:R-:W-:Y:S08]  /*1b00*/  HMMA.16816.F32.BF16 R192, R12.reuse, R64, RZ ;  /* 0x000000400cc0723c */ /* 0x040ff000000418ff */
[C---:B------:R-:W-:Y:S08]  /*1b10*/  HMMA.16816.F32.BF16 R188, R12.reuse, R60, RZ ;  /* 0x0000003c0cbc723c */ /* 0x040ff000000418ff */
[C---:B------:R-:W-:Y:S08]  /*1b20*/  HMMA.16816.F32.BF16 R180, R12.reuse, R56, RZ ;  /* 0x000000380cb4723c */ /* 0x040ff000000418ff */
[C---:B------:R-:W-:Y:S08]  /*1b30*/  HMMA.16816.F32.BF16 R176, R12.reuse, R52, RZ ;  /* 0x000000340cb0723c */ /* 0x040ff000000418ff */
[C---:B------:R-:W-:Y:S08]  /*1b40*/  HMMA.16816.F32.BF16 R172, R12.reuse, R48, RZ ;  /* 0x000000300cac723c */ /* 0x040ff000000418ff */
[C---:B------:R-:W-:Y:S01]  /*1b50*/  HMMA.16816.F32.BF16 R160, R12.reuse, R66, RZ ;  /* 0x000000420ca0723c */ /* 0x040fe200000418ff */
[----:B------:R-:W-:Y:S07]  /*1b60*/  LDSM.16.M88.4 R64, [R233+0x4900] ;  /* 0x00490000e940783b */ /* 0x000fee0000000200 */
[C---:B------:R-:W-:Y:S01]  /*1b70*/  HMMA.16816.F32.BF16 R156, R12.reuse, R62, RZ ;  /* 0x0000003e0c9c723c */ /* 0x040fe200000418ff */
[----:B------:R-:W-:Y:S07]  /*1b80*/  LDSM.16.M88.4 R60, [R233+0x5100] ;  /* 0x00510000e93c783b */ /* 0x000fee0000000200 */
[C---:B------:R-:W-:Y:S01]  /*1b90*/  HMMA.16816.F32.BF16 R152, R12.reuse, R58, RZ ;  /* 0x0000003a0c98723c */ /* 0x040fe200000418ff */
[----:B------:R-:W-:Y:S07]  /*1ba0*/  LDSM.16.M88.4 R56, [R233+0x5900] ;  /* 0x00590000e938783b */ /* 0x000fee0000000200 */
[C---:B------:R-:W-:Y:S01]  /*1bb0*/  HMMA.16816.F32.BF16 R148, R12.reuse, R54, RZ ;  /* 0x000000360c94723c */ /* 0x040fe200000418ff */
[----:B------:R-:W-:Y:S07]  /*1bc0*/  LDSM.16.M88.4 R52, [R233+0x6100] ;  /* 0x00610000e934783b */ /* 0x000fee0000000200 */
[C---:B------:R-:W-:Y:S08]  /*1bd0*/  HMMA.16816.F32.BF16 R144, R12.reuse, R50, RZ ;  /* 0x000000320c90723c */ /* 0x040ff000000418ff */
[----:B------:R-:W-:Y:S08]  /*1be0*/  HMMA.16816.F32.BF16 R88, R12, R42, RZ ;  /* 0x0000002a0c58723c */ /* 0x000ff000000418ff */
[C---:B------:R-:W-:Y:S01]  /*1bf0*/  HMMA.16816.F32.BF16 R32, R16.reuse, R120, R24 ;  /* 0x000000781020723c */ /* 0x040fe20000041818 */
[----:B------:R-:W1:Y:S07]  /*1c00*/  LDSM.16.M88.4 R24, [R235+0x9100] ;  /* 0x00910000eb18783b */ /* 0x000e6e0000000200 */
[C---:B------:R-:W-:Y:S08]  /*1c10*/  HMMA.16816.F32.BF16 R48, R16.reuse, R128, R36 ;  /* 0x000000801030723c */ /* 0x040ff00000041824 */
[C---:B------:R-:W-:Y:S01]  /*1c20*/  HMMA.16816.F32.BF16 R12, R16.reuse, R116, R68 ;  /* 0x00000074100c723c */ /* 0x040fe20000041844 */
[----:B------:R-:W-:Y:S07]  /*1c30*/  LDSM.16.M88.4 R68, [R233+0x4100] ;  /* 0x00410000e944783b */ /* 0x000fee0000000200 */
[C---:B------:R-:W-:Y:S01]  /*1c40*/  HMMA.16816.F32.BF16 R8, R16.reuse, R112, R72 ;  /* 0x000000701008723c */ /* 0x040fe20000041848 */
[----:B------:R-:W2:Y:S07]  /*1c50*/  LDSM.16.M88.4 R72, [R233+0x3900] ;  /* 0x00390000e948783b */ /* 0x000eae0000000200 */
[----:B------:R-:W-:Y:S01]  /*1c60*/  HMMA.16816.F32.BF16 R36, R16, R108, R80 ;  /* 0x0000006c1024723c */ /* 0x000fe20000041850 */
[----:B------:R-:W3:Y:S07]  /*1c70*/  LDSM.16.M88.4 R80, [R233+0x6900] ;  /* 0x00690000e950783b */ /* 0x000eee0000000200 */
[-C--:B------:R-:W-:Y:S08]  /*1c80*/  HMMA.16816.F32.BF16 R164, R20, R104.reuse, R164 ;  /* 0x0000006814a4723c */ /* 0x080ff000000418a4 */
[C---:B------:R-:W-:Y:S08]  /*1c90*/  HMMA.16816.F32.BF16 R40, R16.reuse, R104, R84 ;  /* 0x000000681028723c */ /* 0x040ff00000041854 */
[C---:B------:R-:W-:Y:S08]  /*1ca0*/  HMMA.16816.F32.BF16 R204, R16.reuse, R130, R100 ;  /* 0x0000008210cc723c */ /* 0x040ff00000041864 */
[----:B------:R-:W-:Y:S01]  /*1cb0*/  HMMA.16816.F32.BF16 R208, R16, R126, R96 ;  /* 0x0000007e10d0723c */ /* 0x000fe20000041860 */
[----:B------:R-:W-:Y:S01]  /*1cc0*/  IMAD.MOV.U32 R7, RZ, RZ, R164 ;  /* 0x000000ffff077224 */ /* 0x000fe200078e00a4 */
[----:B------:R-:W-:Y:S01]  /*1cd0*/  MOV R6, R165 ;  /* 0x000000a500067202 */ /* 0x000fe20000000f00 */
[----:B------:R-:W-:Y:S01]  /*1ce0*/  IMAD.MOV.U32 R5, RZ, RZ, R166 ;  /* 0x000000ffff057224 */ /* 0x000fe200078e00a6 */
[----:B------:R-:W-:-:S04]  /*1cf0*/  MOV R2, R167 ;  /* 0x000000a700027202 */ /* 0x000fc80000000f00 */
[C---:B------:R-:W-:Y:S08]  /*1d00*/  HMMA.16816.F32.BF16 R220, R16.reuse, R122, R92 ;  /* 0x0000007a10dc723c */ /* 0x040ff0000004185c */
[C---:B------:R-:W-:Y:S08]  /*1d10*/  HMMA.16816.F32.BF16 R216, R16.reuse, R118, R136 ;  /* 0x0000007610d8723c */ /* 0x040ff00000041888 */
[C---:B------:R-:W-:Y:S08]  /*1d20*/  HMMA.16816.F32.BF16 R212, R16.reuse, R114, R184 ;  /* 0x0000007210d4723c */ /* 0x040ff000000418b8 */
[C---:B------:R-:W-:Y:S08]  /*1d30*/  HMMA.16816.F32.BF16 R200, R16.reuse, R110, R200 ;  /* 0x0000006e10c8723c */ /* 0x040ff000000418c8 */
[----:B------:R-:W-:Y:S01]  /*1d40*/  HMMA.16816.F32.BF16 R196, R16, R106, R196 ;  /* 0x0000006a10c4723c */ /* 0x000fe200000418c4 */
[----:B------:R-:W4:Y:S07]  /*1d50*/  LDSM.16.M88.4 R16, [R235+0x7100] ;  /* 0x00710000eb10783b */ /* 0x000f2e0000000200 */
        /* <DEDUP_REMOVED lines=14> */
[C---:B-1----:R-:W-:Y:S01]  /*1e40*/  HMMA.16816.F32.BF16 R148, R24.reuse, R56, R8 ;  /* 0x000000381894723c */ /* 0x042fe20000041808 */
[----:B------:R-:W-:Y:S07]  /*1e50*/  LDSM.16.M88.4 R8, [R236+0x9100] ;  /* 0x00910000ec08783b */ /* 0x000fee0000000200 */
[C---:B------:R-:W-:Y:S01]  /*1e60*/  HMMA.16816.F32.BF16 R144, R24.reuse, R52, R36 ;  /* 0x000000341890723c */ /* 0x040fe20000041824 */
[----:B------:R-:W1:Y:S07]  /*1e70*/  LDSM.16.M88.4 R36, [R232+0x1800] ;  /* 0x00180000e824783b */ /* 0x000e6e0000000200 */
[C---:B--2---:R-:W-:Y:S01]  /*1e80*/  HMMA.16816.F32.BF16 R168, R24.reuse, R72, R48 ;  /* 0x0000004818a8723c */ /* 0x044fe20000041830 */
[----:B------:R-:W2:Y:S07]  /*1e90*/  LDSM.16.M88.4 R48, [R232] ;  /* 0x00000000e830783b */ /* 0x000eae0000000200 */
[C---:B------:R-:W-:Y:S01]  /*1ea0*/  HMMA.16816.F32.BF16 R160, R24.reuse, R68, R44 ;  /* 0x0000004418a0723c */ /* 0x040fe2000004182c */
[----:B------:R-:W5:Y:S07]  /*1eb0*/  LDSM.16.M88.4 R44, [R232+0x800] ;  /* 0x00080000e82c783b */ /* 0x000f6e0000000200 */
[C---:B------:R-:W-:Y:S01]  /*1ec0*/  HMMA.16816.F32.BF16 R152, R24.reuse, R60, R12 ;  /* 0x0000003c1898723c */ /* 0x040fe2000004180c */
[----:B------:R-:W1:Y:S07]  /*1ed0*/  LDSM.16.M88.4 R12, [R236+0x7100] ;  /* 0x00710000ec0c783b */ /* 0x000e6e0000000200 */
[C---:B------:R-:W-:Y:S01]  /*1ee0*/  HMMA.16816.F32.BF16 R156, R24.reuse, R64, R32 ;  /* 0x00000040189c723c */ /* 0x040fe20000041820 */
[----:B------:R-:W-:Y:S07]  /*1ef0*/  LDSM.16.M88.4 R32, [R232+0x2000] ;  /* 0x00200000e820783b */ /* 0x000fee0000000200 */
[----:B---3--:R-:W-:Y:S01]  /*1f00*/  HMMA.16816.F32.BF16 R112, R24, R80, R40 ;  /* 0x000000501870723c */ /* 0x008fe20000041828 */
[----:B------:R-:W3:Y:S01]  /*1f10*/  LDSM.16.M88.4 R40, [R232+0x1000] ;  /* 0x00100000e828783b */ /* 0x000ee20000000200 */
[----:B------:R-:W-:-:S06]  /*1f20*/  DEPBAR.LE SB0, 0x0 ;  /* 0x000080000000791a */ /* 0x000fcc0000000000 */
[C---:B------:R-:W-:Y:S07]  /*1f30*/  HMMA.16816.F32.BF16 R140, R24.reuse, R74, R204 ;  /* 0x0000004a188c723c */ /* 0x040fee00000418cc */
[----:B------:R-:W-:Y:S01]  /*1f40*/  IMAD.MOV.U32 R204, RZ, RZ, R7 ;  /* 0x000000ffffcc7224 */ /* 0x000fe200078e0007 */
[----:B------:R-:W-:Y:S01]  /*1f50*/  MOV R205, R6 ;  /* 0x0000000600cd7202 */ /* 0x000fe20000000f00 */
[----:B------:R-:W-:Y:S01]  /*1f60*/  IMAD.MOV.U32 R206, RZ, RZ, R5 ;  /* 0x000000ffffce7224 */ /* 0x000fe200078e0005 */
[----:B------:R-:W-:Y:S01]  /*1f70*/  MOV R207, R2 ;  /* 0x0000000200cf7202 */ /* 0x000fe20000000f00 */
[----:B------:R-:W-:Y:S08]  /*1f80*/  HMMA.16816.F32.BF16 R136, R24, R70, R208 ;  /* 0x000000461888723c */ /* 0x000ff000000418d0 */
[C---:B----4-:R-:W-:Y:S08]  /*1f90*/  HMMA.16816.F32.BF16 R104, R16.reuse, R72, R192 ;  /* 0x000000481068723c */ /* 0x050ff000000418c0 */
        /* <DEDUP_REMOVED lines=18> */
[C---:B-1----:R-:W-:Y:S08]  /*20c0*/  HMMA.16816.F32.BF16 R172, R8.reuse, R36, R152 ;  /* 0x0000002408ac723c */ /* 0x042ff00000041898 */
[C---:B--2---:R-:W-:Y:S08]  /*20d0*/  HMMA.16816.F32.BF16 R168, R8.reuse, R48, R168 ;  /* 0x0000003008a8723c */ /* 0x044ff000000418a8 */
[C---:B------:R-:W-:Y:S08]  /*20e0*/  HMMA.16816.F32.BF16 R140, R8.reuse, R50, R140 ;  /* 0x00000032088c723c */ /* 0x040ff0000004188c */
[C---:B-----5:R-:W-:Y:S08]  /*20f0*/  HMMA.16816.F32.BF16 R160, R8.reuse, R44, R160 ;  /* 0x0000002c08a0723c */ /* 0x060ff000000418a0 */
[C---:B------:R-:W-:Y:S08]  /*2100*/  HMMA.16816.F32.BF16 R136, R8.reuse, R46, R136 ;  /* 0x0000002e0888723c */ /* 0x040ff00000041888 */
[----:B------:R-:W-:Y:S08]  /*2110*/  HMMA.16816.F32.BF16 R152, R8, R38, R124 ;  /* 0x000000260898723c */ /* 0x000ff0000004187c */
[C---:B------:R-:W-:Y:S08]  /*2120*/  HMMA.16816.F32.BF16 R104, R12.reuse, R48, R104 ;  /* 0x000000300c68723c */ /* 0x040ff00000041868 */
[C---:B------:R-:W-:Y:S08]  /*2130*/  HMMA.16816.F32.BF16 R100, R12.reuse, R50, R100 ;  /* 0x000000320c64723c */ /* 0x040ff00000041864 */
[C---:B------:R-:W-:Y:S08]  /*2140*/  HMMA.16816.F32.BF16 R96, R12.reuse, R44, R96 ;  /* 0x0000002c0c60723c */ /* 0x040ff00000041860 */
[C---:B------:R-:W-:Y:S08]  /*2150*/  HMMA.16816.F32.BF16 R72, R12.reuse, R36, R72 ;  /* 0x000000240c48723c */ /* 0x040ff00000041848 */
[----:B------:R-:W-:Y:S08]  /*2160*/  HMMA.16816.F32.BF16 R68, R12, R38, R68 ;  /* 0x000000260c44723c */ /* 0x000ff00000041844 */
        /* <DEDUP_REMOVED lines=19> */
[----:B------:R-:W-:Y:S02]  /*22a0*/  IMAD.U32 R2, RZ, RZ, UR11 ;  /* 0x0000000bff027e24 */ /* 0x000fe4000f8e00ff */
        /* <DEDUP_REMOVED lines=28> */
[----:B------:R-:W-:Y:S04]  /*2470*/  SHFL.IDX PT, R10, R2, RZ, 0x181f ;  /* 0x00181fff020a7589 */ /* 0x000fe800000e0000 */
[----:B------:R-:W2:Y:S04]  /*2480*/  SHFL.IDX PT, R8, R5, 0x2, 0x181f ;  /* 0x00581f0005087f89 */ /* 0x000ea800000e0000 */
[----:B------:R-:W3:Y:S04]  /*2490*/  SHFL.IDX PT, R9, R5, 0x3, 0x181f ;  /* 0x00781f0005097f89 */ /* 0x000ee800000e0000 */
[----:B------:R-:W4:Y:S04]  /*24a0*/  SHFL.IDX PT, R13, R2, 0x1, 0x181f ;  /* 0x00381f00020d7f89 */ /* 0x000f2800000e0000 */
[----:B------:R-:W5:Y:S04]  /*24b0*/  SHFL.IDX PT, R15, R2, 0x2, 0x181f ;  /* 0x00581f00020f7f89 */ /* 0x000f6800000e0000 */
[----:B------:R-:W-:Y:S04]  /*24c0*/  SHFL.IDX PT, R22, R2, 0x3, 0x181f ;  /* 0x00781f0002167f89 */ /* 0x000fe800000e0000 */
[----:B------:R-:W1:Y:S04]  /*24d0*/  SHFL.IDX PT, R11, R5, 0x4, 0x181f ;  /* 0x00981f00050b7f89 */ /* 0x000e6800000e0000 */
        /* <DEDUP_REMOVED lines=9> */
[-C--:B------:R-:W-:Y:S01]  /*2570*/  IADD3 R14, P5, R8, R2.reuse, RZ ;  /* 0x00000002080e7210 */ /* 0x080fe20007fbe0ff */
[--C-:B------:R-:W-:Y:S01]  /*2580*/  IMAD.X R19, R10, 0x1, R5.reuse, P4 ;  /* 0x000000010a137824 */ /* 0x100fe200020e0605 */
[-C--:B---3--:R-:W-:Y:S02]  /*2590*/  IADD3 R12, P4, R9, R2.reuse, RZ ;  /* 0x00000002090c7210 */ /* 0x088fe40007f9e0ff */
[----:B----4-:R-:W-:Y:S01]  /*25a0*/  IADD3.X R17, R13, R5, RZ, P6, !PT ;  /* 0x000000050d117210 */ /* 0x010fe200037fe4ff */
[--C-:B-----5:R-:W-:Y:S01]  /*25b0*/  IMAD.X R15, R15, 0x1, R5.reuse, P5 ;  /* 0x000000010f0f7824 */ /* 0x120fe200028e0605 */
[-C--:B------:R-:W-:Y:S01]  /*25c0*/  IADD3 R10, P6, R11, R2.reuse, RZ ;  /* 0x000000020b0a7210 */ /* 0x080fe20007fde0ff */
        /* <DEDUP_REMOVED lines=14> */
.L_x_799:
[----:B-1----:R-:W-:Y:S01]  /*26b0*/  SHF.R.S32.HI R2, RZ, 0x1f, R77 ;  /* 0x0000001fff027819 */ /* 0x002fe2000001144d */
[----:B------:R-:W-:Y:S01]  /*26c0*/  STL [R1+0x3c], R239 ;  /* 0x00003cef01007387 */ /* 0x000fe20000100800 */
[----:B------:R-:W-:-:S02]  /*26d0*/  IMAD.SHL.U32 R228, R0, 0x2, RZ ;  /* 0x0000000200e47824 */ /* 0x000fc400078e00ff */
[----:B------:R-:W-:Y:S01]  /*26e0*/  LEA.HI R5, R2, R77, RZ, 0x2 ;  /* 0x0000004d02057211 */ /* 0x000fe200078f10ff */
[----:B------:R-:W-:Y:S01]  /*26f0*/  STL [R1+0x38], R238 ;  /* 0x000038ee01007387 */ /* 0x000fe20000100800 */
[----:B------:R-:W-:Y:S01]  /*2700*/  IMAD R231, R3, 0x2, R228 ;  /* 0x0000000203e77824 */ /* 0x000fe200078e02e4 */
[----:B------:R-:W-:Y:S02]  /*2710*/  LEA R229, R4, R228, 0x1 ;  /* 0x000000e404e57211 */ /* 0x000fe400078e08ff */
[----:B------:R-:W-:Y:S01]  /*2720*/  STL [R1+0x34], R237 ;  /* 0x000034ed01007387 */ /* 0x000fe20000100800 */
[----:B------:R-:W-:Y:S02]  /*2730*/  LOP3.LUT R2, R5, 0x7ffffffc, RZ, 0xc0, !PT ;  /* 0x7ffffffc05027812 */ /* 0x000fe400078ec0ff */
[----:B------:R-:W-:Y:S01]  /*2740*/  IMAD R230, R3, 0x2, R229 ;  /* 0x0000000203e67824 */ /* 0x000fe200078e02e5 */
[----:B------:R-:W-:Y:S02]  /*2750*/  STL [R1+0x30], R236 ;  /* 0x000030ec01007387 */ /* 0x000fe40000100800 */
[----:B------:R-:W-:-:S02]  /*2760*/  IMAD.IADD R2, R77, 0x1, -R2 ;  /* 0x000000014d027824 */ /* 0x000fc400078e0a02 */
[----:B------:R-:W-:Y:S04]  /*2770*/  STL [R1+0x2c], R235 ;  /* 0x00002ceb01007387 */ /* 0x000fe80000100800 */
[----:B------:R-:W-:Y:S04]  /*2780*/  STL [R1+0x28], R234 ;  /* 0x000028ea01007387 */ /* 0x000fe80000100800 */
[----:B------:R-:W-:Y:S04]  /*2790*/  STL [R1+0x24], R233 ;  /* 0x000024e901007387 */ /* 0x000fe80000100800 */
[----:B------:R-:W-:Y:S04]  /*27a0*/  STL [R1+0x20], R232 ;  /* 0x000020e801007387 */ /* 0x000fe80000100800 */
[----:B------:R-:W-:Y:S04]  /*27b0*/  STL [R1+0x1c], R135 ;  /* 0x00001c8701007387 */ /* 0x000fe80000100800 */
[----:B------:R-:W-:Y:S04]  /*27c0*/  STL [R1+0x18], R76 ;  /* 0x0000184c01007387 */ /* 0x000fe80000100800 */
[----:B------:R1:W-:Y:S04]  /*27d0*/  STL [R1+0x14], R5 ;  /* 0x0000140501007387 */ /* 0x0003e80000100800 */
[----:B------:R-:W-:Y:S04]  /*27e0*/  LDSM.16.MT88.4 R20, [R228+0x100] ;  /* 0x00010000e414783b */ /* 0x000fe80000004200 */
[----:B------:R-:W-:Y:S04]  /*27f0*/  LDSM.16.MT88.4 R24, [R229+0x100] ;  /* 0x00010000e518783b */ /* 0x000fe80000004200 */
[----:B------:R-:W0:Y:S01]  /*2800*/  LDGDEPBAR ;  /* 0x00000000000079af */ /* 0x000e220000000000 */
[----:B-1----:R-:W-:-:S04]  /*2810*/  IMAD.MOV.U32 R5, RZ, RZ, -0x2 ;  /* 0xfffffffeff057424 */ /* 0x002fc800078e00ff */
        /* <DEDUP_REMOVED lines=9> */
[----:B------:R-:W-:Y:S02]  /*28b0*/  FSEL R32, R106, -INF , P4 ;  /* 0xff8000006a207808 */ /* 0x000fe40002000000 */
[----:B------:R-:W-:Y:S02]  /*28c0*/  ISETP.GT.AND P4, PT, R2, 0x9, PT ;  /* 0x000000090200780c */ /* 0x000fe40003f84270 */
[----:B------:R-:W-:Y:S02]  /*28d0*/  FSEL R30, R100, -INF , P5 ;  /* 0xff800000641e7808 */ /* 0x000fe40002800000 */
[----:B------:R-:W-:-:S02]  /*28e0*/  FMNMX.FTZ R5, R10, R29, !PT ;  /* 0x0000001d0a057209 */ /* 0x000fc40007810000 */
[----:B------:R-:W-:Y:S02]  /*28f0*/  FSEL R17, R142, -INF , P5 ;  /* 0xff8000008e117808 */ /* 0x000fe40002800000 */
[----:B------:R-:W-:Y:S02]  /*2900*/  FSEL R13, R140, -INF , P5 ;  /* 0xff8000008c0d7808 */ /* 0x000fe40002800000 */
[----:B------:R-:W-:Y:S02]  /*2910*/  FSEL R34, R102, -INF , P5 ;  /* 0xff80000066227808 */ /* 0x000fe40002800000 */
[----:B------:R-:W-:Y:S02]  /*2920*/  FSEL R16, R171, -INF , P6 ;  /* 0xff800000ab107808 */ /* 0x000fe40003000000 */
[----:B------:R-:W-:Y:S02]  /*2930*/  FSEL R33, R107, -INF , P6 ;  /* 0xff8000006b217808 */ /* 0x000fe40003000000 */
[----:B------:R-:W-:-:S02]  /*2940*/  ISETP.GT.AND P5, PT, R2, 0x11, PT ;  /* 0x000000110200780c */ /* 0x000fc40003fa4270 */
[----:B------:R-:W-:Y:S02]  /*2950*/  FMNMX.FTZ R6, R11, R12, !PT ;  /* 0x0000000c0b067209 */ /* 0x000fe40007810000 */
[----:B------:R-:W-:Y:S02]  /*2960*/  ISETP.GT.AND P6, PT, R2, 0x10, PT ;  /* 0x000000100200780c */ /* 0x000fe40003fc4270 */
[----:B------:R-:W-:Y:S02]  /*2970*/  FSEL R31, R101, -INF , P4 ;  /* 0xff800000651f7808 */ /* 0x000fe40002000000 */
[----:B------:R-:W-:Y:S02]  /*2980*/  FMNMX.FTZ R5, R30, R5, !PT ;  /* 0x000000051e057209 */ /* 0x000fe40007810000 */
[----:B------:R-:W-:Y:S02]  /*2990*/  FSEL R14, R141, -INF , P4 ;  /* 0xff8000008d0e7808 */ /* 0x000fe40002000000 */
[----:B------:R-:W-:-:S02]  /*29a0*/  FSEL R92, R163, -INF , P5 ;  /* 0xff800000a35c7808 */ /* 0x000fc40002800000 */
[----:B------:R-:W-:Y:S02]  /*29b0*/  FSEL R41, R161, -INF , P5 ;  /* 0xff800000a1297808 */ /* 0x000fe40002800000 */
[----:B------:R-:W-:Y:S02]  /*29c0*/  FSEL R120, R99, -INF , P5 ;  /* 0xff80000063787808 */ /* 0x000fe40002800000 */
[----:B------:R-:W-:Y:S02]  /*29d0*/  FSEL R100, R97, -INF , P5 ;  /* 0xff80000061647808 */ /* 0x000fe40002800000 */
[----:B------:R-:W-:Y:S02]  /*29e0*/  FMNMX.FTZ R6, R13, R6, !PT ;  /* 0x000000060d067209 */ /* 0x000fe40007810000 */
[----:B------:R-:W-:Y:S02]  /*29f0*/  FSEL R35, R103, -INF , P4 ;  /* 0xff80000067237808 */ /* 0x000fe40002000000 */
[----:B------:R-:W-:-:S02]  /*2a00*/  FSEL R95, R96, -INF , P6 ;  /* 0xff800000605f7808 */ /* 0x000fc40003000000 */
[----:B------:R-:W-:Y:S02]  /*2a10*/  ISETP.GT.AND P5, PT, R2, 0x20, PT ;  /* 0x000000200200780c */ /* 0x000fe40003fa4270 */
[----:B------:R-:W-:Y:S02]  /*2a20*/  FMNMX.FTZ R5, R31, R5, !PT ;  /* 0x000000051f057209 */ /* 0x000fe40007810000 */
[----:B------:R-:W-:Y:S02]  /*2a30*/  FSEL R28, R143, -INF , P4 ;  /* 0xff8000008f1c7808 */ /* 0x000fe40002000000 */
[----:B------:R-:W-:Y:S02]  /*2a40*/  FSEL R79, R162, -INF , P6 ;  /* 0xff800000a24f7808 */ /* 0x000fe40003000000 */
[----:B------:R-:W-:Y:S02]  /*2a50*/  FSEL R40, R160, -INF , P6 ;  /* 0xff800000a0287808 */ /* 0x000fe40003000000 */
[----:B------:R-:W-:-:S02]  /*2a60*/  FSEL R103, R98, -INF , P6 ;  /* 0xff80000062677808 */ /* 0x000fc40003000000 */
[C---:B------:R-:W-:Y:S02]  /*2a70*/  ISETP.GT.AND P4, PT, R2.reuse, 0x18, PT ;  /* 0x000000180200780c */ /* 0x040fe40003f84270 */
[----:B------:R-:W-:Y:S02]  /*2a80*/  ISETP.GT.AND P6, PT, R2, 0x19, PT ;  /* 0x000000190200780c */ /* 0x000fe40003fc4270 */
[----:B------:R-:W-:Y:S02]  /*2a90*/  FMNMX.FTZ R6, R14, R6, !PT ;  /* 0x000000060e067209 */ /* 0x000fe40007810000 */
[----:B------:R-:W-:Y:S02]  /*2aa0*/  FSEL R124, R156, -INF , P5 ;  /* 0xff8000009c7c7808 */ /* 0x000fe40002800000 */
        /* <DEDUP_REMOVED lines=14> */
[----:B------:R-:W-:Y:S02]  /*2b90*/  ISETP.GT.AND P6, PT, R2, 0x28, PT ;  /* 0x000000280200780c */ /* 0x000fe40003fc4270 */
        /* <DEDUP_REMOVED lines=11> */
[C---:B------:R-:W-:Y:S02]  /*2c50*/  ISETP.GT.AND P5, PT, R2.reuse, 0x38, PT ;  /* 0x000000380200780c */ /* 0x040fe40003fa4270 */
[----:B------:R-:W-:Y:S02]  /*2c60*/  FMNMX.FTZ R6, R41, R6, !PT ;  /* 0x0000000629067209 */ /* 0x000fe40007810000 */
        /* <DEDUP_REMOVED lines=16> */
[----:B------:R-:W-:Y:S02]  /*2d70*/  FSEL R167, R74, -INF , P4 ;  /* 0xff8000004aa77808 */ /* 0x000fe40002000000 */
[----:B------:R-:W-:Y:S02]  /*2d80*/  FSEL R143, R72, -INF , P4 ;  /* 0xff800000488f7808 */ /* 0x000fe40002000000 */
[----:B------:R-:W-:Y:S02]  /*2d90*/  ISETP.GT.AND P6, PT, R2, 0x40, PT ;  /* 0x000000400200780c */ /* 0x000fe40003fc4270 */
[----:B------:R-:W-:Y:S02]  /*2da0*/  FSEL R168, R70, -INF , P5 ;  /* 0xff80000046a87808 */ /* 0x000fe40002800000 */
[----:B------:R-:W-:Y:S02]  /*2db0*/  FSEL R152, R68, -INF , P5 ;  /* 0xff80000044987808 */ /* 0x000fe40002800000 */
        /* <DEDUP_REMOVED lines=28> */
[----:B------:R-:W-:Y:S02]  /*2f80*/  FMNMX.FTZ R6, R125, R6, !PT ;  /* 0x000000067d067209 */ /* 0x000fe40007810000 */
[C---:B------:R-:W-:Y:S02]  /*2f90*/  ISETP.GT.AND P4, PT, R2.reuse, 0x51, PT ;  /* 0x000000510200780c */ /* 0x040fe40003f84270 */
[----:B------:R-:W-:-:S02]  /*2fa0*/  ISETP.GT.AND P5, PT, R2, 0x58, PT ;  /* 0x000000580200780c */ /* 0x000fc40003fa4270 */
[----:B------:R-:W-:Y:S02]  /*2fb0*/  FMNMX.FTZ R5, R140, R5, !PT ;  /* 0x000000058c057209 */ /* 0x000fe40007810000 */
[----:B------:R-:W-:Y:S02]  /*2fc0*/  FMNMX.FTZ R7, R79, R7, !PT ;  /* 0x000000074f077209 */ /* 0x000fe40007810000 */
[----:B------:R-:W-:Y:S02]  /*2fd0*/  FSEL R171, R148, -INF , P6 ;  /* 0xff80000094ab7808 */ /* 0x000fe40003000000 */
        /* <DEDUP_REMOVED lines=77> */
[----:B------:R-:W-:Y:S02]  /*34b0*/  FSEL R145, R113, -INF , P4 ;  /* 0xff80000071917808 */ /* 0x000fe40002000000 */
        /* <DEDUP_REMOVED lines=15> */
[----:B------:R-:W-:Y:S01]  /*35b0*/  FMNMX.FTZ R6, R220, R6, !PT ;  /* 0x00000006dc067209 */ /* 0x000fe20007810000 */
[----:B------:R-:W1:Y:S01]  /*35c0*/  SHFL.BFLY PT, R7, R133, 0x2, 0x1f ;  /* 0x0c401f0085077f89 */ /* 0x000e6200000e0000 */
[----:B------:R-:W-:Y:S02]  /*35d0*/  FMNMX.FTZ R131, R237, R2, !PT ;  /* 0x00000002ed837209 */ /* 0x000fe40007810000 */
[----:B------:R-:W-:Y:S02]  /*35e0*/  FMNMX.FTZ R5, R158, R5, !PT ;  /* 0x000000059e057209 */ /* 0x000fe40007810000 */
[----:B------:R-:W-:Y:S02]  /*35f0*/  FMNMX.FTZ R2, R218, R6, !PT ;  /* 0x00000006da027209 */ /* 0x000fe40007810000 */
        /* <DEDUP_REMOVED lines=11> */
[----:B------:R-:W-:Y:S02]  /*36b0*/  FMNMX.FTZ R2, R222, R2, !PT ;  /* 0x00000002de027209 */ /* 0x000fe40007810000 */
[----:B------:R-:W-:Y:S02]  /*36c0*/  FMNMX.FTZ R5, R170, R5, !PT ;  /* 0x00000005aa057209 */ /* 0x000fe40007810000 */
[----:B------:R-:W-:Y:S02]  /*36d0*/  FMNMX.FTZ R2, R234, R2, !PT ;  /* 0x00000002ea027209 */ /* 0x000fe40007810000 */
[----:B------:R-:W-:-:S02]  /*36e0*/  FMNMX.FTZ R5, R184, R5, !PT ;  /* 0x00000005b8057209 */ /* 0x000fc40007810000 */
[----:B-1----:R-:W-:Y:S02]  /*36f0*/  FMNMX.FTZ R133, R133, R7, !PT ;  /* 0x0000000785857209 */ /* 0x002fe40007810000 */
[----:B--2---:R-:W-:Y:S02]  /*3700*/  FMNMX.FTZ R131, R131, R6, !PT ;  /* 0x0000000683837209 */ /* 0x004fe40007810000 */
        /* <DEDUP_REMOVED lines=8> */
[----:B------:R-:W-:Y:S01]  /*3790*/  FSEL R226, R51, -INF , P5 ;  /* 0xff80000033e27808 */ /* 0x000fe20002800000 */
[----:B------:R-:W-:Y:S01]  /*37a0*/  LDSM.16.MT88.4 R36, [R230+0x100] ;  /* 0x00010000e624783b */ /* 0x000fe20000004200 */
[----:B------:R-:W-:-:S04]  /*37b0*/  FMNMX.FTZ R5, R202, R5, !PT ;  /* 0x00000005ca057209 */ /* 0x000fc80007810000 */
        /* <DEDUP_REMOVED lines=23> */
[----:B------:R1:W4:Y:S01]  /*3930*/  MUFU.EX2 R18, R9 ;  /* 0x0000000900127308 */ /* 0x0003220000000800 */
[----:B---3--:R-:W-:-:S07]  /*3940*/  FFMA.FTZ R5, R11, c[0x0][0x2d0], -R6 ;  /* 0x0000b4000b057a23 */ /* 0x008fce0000010806 */
[----:B------:R3:W-:Y:S01]  /*3950*/  MUFU.EX2 R144, R5 ;  /* 0x0000000500907308 */ /* 0x0007e20000000800 */
[----:B--2---:R-:W-:Y:S01]  /*3960*/  FMNMX.FTZ R8, R8, R10, !PT ;  /* 0x0000000a08087209 */ /* 0x004fe20007810000 */
[----:B-1----:R-:W-:Y:S02]  /*3970*/  FFMA.FTZ R9, R14, c[0x0][0x2d0], -R6 ;  /* 0x0000b4000e097a23 */ /* 0x002fe40000010806 */
[----:B----4-:R-:W-:-:S04]  /*3980*/  IMAD.MOV.U32 R4, RZ, RZ, R18 ;  /* 0x000000ffff047224 */ /* 0x010fc800078e0012 */
        /* <DEDUP_REMOVED lines=25> */
[----:B------:R-:W-:Y:S01]  /*3b20*/  HMMA.16816.F32.BF16 R64, R8, R22, RZ ;  /* 0x000000160840723c */ /* 0x000fe200000418ff */
[----:B-1----:R-:W-:Y:S01]  /*3b30*/  FFMA.FTZ R0, R30, c[0x0][0x2d0], -R7 ;  /* 0x0000b4001e007a23 */ /* 0x002fe20000010807 */
[----:B---3--:R-:W-:-:S03]  /*3b40*/  F2FP.BF16.PACK_AB R12, R211, R223 ;  /* 0x000000dfd30c723e */ /* 0x008fc600000010ff */
[----:B------:R1:W-:Y:S03]  /*3b50*/  MUFU.EX2 R235, R0 ;  /* 0x0000000000eb7308 */ /* 0x0003e60000000800 */
[C---:B--2---:R-:W-:Y:S08]  /*3b60*/  HMMA.16816.F32.BF16 R60, R8.reuse, R16, RZ ;  /* 0x00000010083c723c */ /* 0x044ff000000418ff */
        /* <DEDUP_REMOVED lines=27> */
[C---:B------:R-:W-:Y:S08]  /*3d20*/  HMMA.16816.F32.BF16 R80, R12.reuse, R16, RZ ;  /* 0x000000100c50723c */ /* 0x040ff000000418ff */
[----:B------:R-:W-:Y:S01]  /*3d30*/  HMMA.16816.F32.BF16 R108, R12, R18, RZ ;  /* 0x000000120c6c723c */ /* 0x000fe200000418ff */
[----:B------:R-:W3:Y:S01]  /*3d40*/  LDSM.16.MT88.4 R16, [R229+0x900] ;  /* 0x00090000e510783b */ /* 0x000ee20000004200 */
[----:B-1----:R-:W-:-:S06]  /*3d50*/  FFMA.FTZ R3, R77, c[0x0][0x2d0], -R6 ;  /* 0x0000b4004d037a23 */ /* 0x002fcc0000010806 */
[----:B------:R-:W-:Y:S01]  /*3d60*/  HMMA.16816.F32.BF16 R40, R8, R38, RZ ;  /* 0x000000260828723c */ /* 0x000fe200000418ff */
[----:B------:R-:W-:Y:S01]  /*3d70*/  IMAD.MOV.U32 R77, RZ, RZ, R73 ;  /* 0x000000ffff4d7224 */ /* 0x000fe200078e0049 */
[----:B------:R1:W-:Y:S06]  /*3d80*/  MUFU.EX2 R236, R3 ;  /* 0x0000000300ec7308 */ /* 0x0003ec0000000800 */
[C---:B------:R-:W-:Y:S08]  /*3d90*/  HMMA.16816.F32.BF16 R116, R12.reuse, R26, RZ ;  /* 0x0000001a0c74723c */ /* 0x040ff000000418ff */
[----:B------:R-:W-:Y:S01]  /*3da0*/  HMMA.16816.F32.BF16 R104, R12, R38, RZ ;  /* 0x000000260c68723c */ /* 0x000fe200000418ff */
[----:B-1----:R-:W-:Y:S01]  /*3db0*/  FFMA.FTZ R3, R78, c[0x0][0x2d0], -R6 ;  /* 0x0000b4004e037a23 */ /* 0x002fe20000010806 */
[----:B------:R-:W-:-:S03]  /*3dc0*/  MOV R78, R197 ;  /* 0x000000c5004e7202 */ /* 0x000fc60000000f00 */
[----:B------:R1:W4:Y:S02]  /*3dd0*/  MUFU.EX2 R172, R3 ;  /* 0x0000000300ac7308 */ /* 0x0003240000000800 */
[----:B-1----:R-:W-:Y:S01]  /*3de0*/  FFMA.FTZ R3, R79, c[0x0][0x2d0], -R5 ;  /* 0x0000b4004f037a23 */ /* 0x002fe20000010805 */
[----:B----4-:R-:W-:Y:S01]  /*3df0*/  F2FP.BF16.PACK_AB R10, R172, R236 ;  /* 0x000000ecac0a723e */ /* 0x010fe200000010ff */
[----:B------:R-:W-:-:S04]  /*3e00*/  IMAD.MOV.U32 R79, RZ, RZ, R72 ;  /* 0x000000ffff4f7224 */ /* 0x000fc800078e0048 */
[----:B------:R1:W-:Y:S01]  /*3e10*/  MUFU.EX2 R88, R3 ;  /* 0x0000000300587308 */ /* 0x0003e20000000800 */
[----:B------:R-:W-:Y:S01]  /*3e20*/  HMMA.16816.F32.BF16 R72, R12, R24, RZ ;  /* 0x000000180c48723c */ /* 0x000fe200000418ff */
[----:B------:R-:W-:-:S07]  /*3e30*/  F2FP.BF16.PACK_AB R8, R198, R79 ;  /* 0x0000004fc608723e */ /* 0x000fce00000010ff */
[----:B------:R-:W-:Y:S01]  /*3e40*/  HMMA.16816.F32.BF16 R24, R12, R36, RZ ;  /* 0x000000240c18723c */ /* 0x000fe200000418ff */
[----:B------:R-:W-:Y:S01]  /*3e50*/  LDSM.16.MT88.4 R12, [R228+0x1100] ;  /* 0x00110000e40c783b */ /* 0x000fe20000004200 */
[----:B-1----:R-:W-:-:S04]  /*3e60*/  FFMA.FTZ R3, R92, c[0x0][0x2d0], -R5 ;  /* 0x0000b4005c037a23 */ /* 0x002fc80000010805 */
        /* <DEDUP_REMOVED lines=9> */
[C---:B--2---:R-:W-:Y:S08]  /*3f00*/  HMMA.16816.F32.BF16 R136, R8.reuse, R20, R68 ;  /* 0x000000140888723c */ /* 0x044ff00000041844 */
[----:B------:R-:W-:Y:S01]  /*3f10*/  HMMA.16816.F32.BF16 R112, R8, R32, R60 ;  /* 0x000000200870723c */ /* 0x000fe2000004183c */
[----:B-1----:R-:W-:-:S04]  /*3f20*/  FFMA.FTZ R3, R100, c[0x0][0x2d0], -R7 ;  /* 0x0000b40064037a23 */ /* 0x002fc80000010807 */
[----:B------:R1:W2:Y:S03]  /*3f30*/  MUFU.EX2 R246, R3 ;  /* 0x0000000300f67308 */ /* 0x0002a60000000800 */
[C---:B------:R-:W-:Y:S08]  /*3f40*/  HMMA.16816.F32.BF16 R92, R8.reuse, R28, R44 ;  /* 0x0000001c085c723c */ /* 0x040ff0000004182c */
[----:B------:R-:W-:Y:S01]  /*3f50*/  HMMA.16816.F32.BF16 R68, R8, R34, R56 ;  /* 0x000000220844723c */ /* 0x000fe20000041838 */
[----:B-1----:R-:W-:-:S07]  /*3f60*/  FFMA.FTZ R3, R101, c[0x0][0x2d0], -R7 ;  /* 0x0000b40065037a23 */ /* 0x002fce0000010807 */
[C---:B---3--:R-:W-:Y:S01]  /*3f70*/  HMMA.16816.F32.BF16 R60, R8.reuse, R18, R48 ;  /* 0x00000012083c723c */ /* 0x048fe20000041830 */
[----:B------:R1:W-:Y:S07]  /*3f80*/  MUFU.EX2 R225, R3 ;  /* 0x0000000300e17308 */ /* 0x0003ee0000000800 */
[----:B------:R-:W-:Y:S01]  /*3f90*/  HMMA.16816.F32.BF16 R44, R8, R30, R40 ;  /* 0x0000001e082c723c */ /* 0x000fe20000041828 */
[----:B-1----:R-:W-:-:S04]  /*3fa0*/  FFMA.FTZ R3, R102, c[0x0][0x2d0], -R7 ;  /* 0x0000b40066037a23 */ /* 0x002fc80000010807 */
[----:B------:R1:W3:Y:S02]  /*3fb0*/  MUFU.EX2 R245, R3 ;  /* 0x0000000300f57308 */ /* 0x0002e40000000800 */
[--C-:B-1----:R-:W-:Y:S02]  /*3fc0*/  FFMA.FTZ R3, R103, c[0x0][0x2d0], -R0.reuse ;  /* 0x0000b40067037a23 */ /* 0x102fe40000010800 */
[----:B------:R-:W-:Y:S04]  /*3fd0*/  HMMA.16816.F32.BF16 R100, R8, R16, R52 ;  /* 0x000000100864723c */ /* 0x000fe80000041834 */
[----:B------:R1:W-:Y:S02]  /*3fe0*/  MUFU.EX2 R213, R3 ;  /* 0x0000000300d57308 */ /* 0x0003e40000000800 */
[----:B-1----:R-:W-:-:S02]  /*3ff0*/  FFMA.FTZ R3, R120, c[0x0][0x2d0], -R0 ;  /* 0x0000b40078037a23 */ /* 0x002fc40000010800 */
[----:B------:R-:W-:-:S04]  /*4000*/  IMAD.MOV.U32 R120, RZ, RZ, R88 ;  /* 0x000000ffff787224 */ /* 0x000fc800078e0058 */
[----:B------:R1:W4:Y:S01]  /*4010*/  MUFU.EX2 R215, R3 ;  /* 0x0000000300d77308 */ /* 0x0003220000000800 */
[----:B------:R-:W-:Y:S07]  /*4020*/  HMMA.16816.F32.BF16 R88, R8, R22, R64 ;  /* 0x000000160858723c */ /* 0x000fee0000041840 */
[----:B--2---:R-:W-:Y:S02]  /*4030*/  F2FP.BF16.PACK_AB R8, R246, R247 ;  /* 0x000000f7f608723e */ /* 0x004fe400000010ff */
[----:B---3--:R-:W-:Y:S01]  /*4040*/  F2FP.BF16.PACK_AB R10, R245, R225 ;  /* 0x000000e1f50a723e */ /* 0x008fe200000010ff */
[----:B-1----:R-:W-:Y:S01]  /*4050*/  FFMA.FTZ R3, R121, c[0x0][0x2d0], -R0 ;  /* 0x0000b40079037a23 */ /* 0x002fe20000010800 */
[----:B------:R-:W-:-:S02]  /*4060*/  MOV R121, R201 ;  /* 0x000000c900797202 */ /* 0x000fc40000000f00 */
[----:B----4-:R-:W-:Y:S01]  /*4070*/  F2FP.BF16.PACK_AB R9, R215, R213 ;  /* 0x000000d5d709723e */ /* 0x010fe200000010ff */
[----:B------:R1:W-:Y:S02]  /*4080*/  MUFU.EX2 R216, R3 ;  /* 0x0000000300d87308 */ /* 0x0003e40000000800 */
[----:B-1----:R-:W-:Y:S02]  /*4090*/  FFMA.FTZ R3, R122, c[0x0][0x2d0], -R0 ;  /* 0x0000b4007a037a23 */ /* 0x002fe40000010800 */
[----:B------:R-:W-:-:S04]  /*40a0*/  IMAD.MOV.U32 R122, RZ, RZ, R4 ;  /* 0x000000ffff7a7224 */ /* 0x000fc800078e0004 */
[----:B------:R1:W2:Y:S01]  /*40b0*/  MUFU.EX2 R214, R3 ;  /* 0x0000000300d67308 */ /* 0x0002a20000000800 */
[----:B------:R-:W-:Y:S02]  /*40c0*/  IMAD.MOV.U32 R4, RZ, RZ, R200 ;  /* 0x000000ffff047224 */ /* 0x000fe400078e00c8 */
[----:B-1----:R-:W-:Y:S01]  /*40d0*/  FFMA.FTZ R3, R123, c[0x0][0x2d0], -R7 ;  /* 0x0000b4007b037a23 */ /* 0x002fe20000010807 */
[----:B--2---:R-:W-:Y:S01]  /*40e0*/  F2FP.BF16.PACK_AB R11, R214, R216 ;  /* 0x000000d8d60b723e */ /* 0x004fe200000010ff */
[----:B------:R-:W-:-:S03]  /*40f0*/  IMAD.MOV.U32 R123, RZ, RZ, R77 ;  /* 0x000000ffff7b7224 */ /* 0x000fc600078e004d */
[----:B------:R1:W-:Y:S01]  /*4100*/  MUFU.EX2 R250, R3 ;  /* 0x0000000300fa7308 */ /* 0x0003e20000000800 */
[----:B------:R-:W-:Y:S02]  /*4110*/  IMAD.MOV.U32 R77, RZ, RZ, R194 ;  /* 0x000000ffff4d7224 */ /* 0x000fe400078e00c2 */
[C---:B------:R-:W-:Y:S07]  /*4120*/  HMMA.16816.F32.BF16 R56, R8.reuse, R18, R116 ;  /* 0x000000120838723c */ /* 0x040fee0000041874 */
[----:B------:R-:W-:Y:S01]  /*4130*/  IMAD.MOV.U32 R116, RZ, RZ, R79 ;  /* 0x000000ffff747224 */ /* 0x000fe200078e004f */
[----:B------:R-:W-:Y:S01]  /*4140*/  HMMA.16816.F32.BF16 R36, R8, R34, R108 ;  /* 0x000000220824723c */ /* 0x000fe2000004186c */
[----:B------:R-:W-:-:S02]  /*4150*/  IMAD.MOV.U32 R79, RZ, RZ, R199 ;  /* 0x000000ffff4f7224 */ /* 0x000fc400078e00c7 */
[----:B------:R-:W-:Y:S02]  /*4160*/  IMAD.MOV.U32 R117, RZ, RZ, R120 ;  /* 0x000000ffff757224 */ /* 0x000fe400078e0078 */
[----:B-1----:R-:W-:Y:S01]  /*4170*/  FFMA.FTZ R3, R124, c[0x0][0x2d0], -R6 ;  /* 0x0000b4007c037a23 */ /* 0x002fe20000010806 */
[----:B------:R-:W-:Y:S01]  /*4180*/  MOV R124, R78 ;  /* 0x0000004e007c7202 */ /* 0x000fe20000000f00 */
[----:B------:R-:W-:Y:S01]  /*4190*/  IMAD.MOV.U32 R110, RZ, RZ, R196 ;  /* 0x000000ffff6e7224 */ /* 0x000fe200078e00c4 */
[----:B------:R-:W-:Y:S01]  /*41a0*/  HMMA.16816.F32.BF16 R48, R8, R20, R84 ;  /* 0x000000140830723c */ /* 0x000fe20000041854 */
[----:B------:R1:W-:Y:S01]  /*41b0*/  MUFU.EX2 R252, R3 ;  /* 0x0000000300fc7308 */ /* 0x0003e20000000800 */
[----:B------:R-:W-:Y:S01]  /*41c0*/  IMAD.MOV.U32 R78, RZ, RZ, R195 ;  /* 0x000000ffff4e7224 */ /* 0x000fe200078e00c3 */
[----:B------:R-:W-:Y:S01]  /*41d0*/  MOV R109, R193 ;  /* 0x000000c1006d7202 */ /* 0x000fe20000000f00 */
[----:B------:R-:W-:Y:S02]  /*41e0*/  IMAD.MOV.U32 R108, RZ, RZ, R192 ;  /* 0x000000ffff6c7224 */ /* 0x000fe400078e00c0 */
[----:B------:R-:W-:-:S02]  /*41f0*/  IMAD.MOV.U32 R120, RZ, RZ, R191 ;  /* 0x000000ffff787224 */ /* 0x000fc400078e00bf */
[C---:B------:R-:W-:Y:S01]  /*4200*/  HMMA.16816.F32.BF16 R40, R8.reuse, R22, R96 ;  /* 0x000000160828723c */ /* 0x040fe20000041860 */
[----:B------:R-:W2:Y:S01]  /*4210*/  LDSM.16.MT88.4 R20, [R231+0x1100] ;  /* 0x00110000e714783b */ /* 0x000ea20000004200 */
[----:B------:R-:W-:Y:S02]  /*4220*/  IMAD.MOV.U32 R111, RZ, RZ, R189 ;  /* 0x000000ffff6f7224 */ /* 0x000fe400078e00bd */
[----:B------:R-:W-:Y:S02]  /*4230*/  IMAD.MOV.U32 R118, RZ, RZ, R188 ;  /* 0x000000ffff767224 */ /* 0x000fe400078e00bc */
[----:B------:R-:W-:Y:S02]  /*4240*/  IMAD.MOV.U32 R119, RZ, RZ, R110 ;  /* 0x000000ffff777224 */ /* 0x000fe400078e006e */
[----:B------:R-:W-:Y:S01]  /*4250*/  HMMA.16816.F32.BF16 R84, R8, R28, R24 ;  /* 0x0000001c0854723c */ /* 0x000fe20000041818 */
[----:B-1----:R-:W-:Y:S01]  /*4260*/  FFMA.FTZ R3, R125, c[0x0][0x2d0], -R6 ;  /* 0x0000b4007d037a23 */ /* 0x002fe20000010806 */
[----:B------:R-:W1:Y:S01]  /*4270*/  LDSM.16.MT88.4 R24, [R229+0x1100] ;  /* 0x00110000e518783b */ /* 0x000e620000004200 */
[----:B------:R-:W-:-:S02]  /*4280*/  IMAD.MOV.U32 R125, RZ, RZ, R205 ;  /* 0x000000ffff7d7224 */ /* 0x000fc400078e00cd */
[----:B------:R3:W4:Y:S03]  /*4290*/  MUFU.EX2 R212, R3 ;  /* 0x0000000300d47308 */ /* 0x0007260000000800 */
[C---:B------:R-:W-:Y:S01]  /*42a0*/  HMMA.16816.F32.BF16 R52, R8.reuse, R32, R80 ;  /* 0x000000200834723c */ /* 0x040fe20000041850 */
[----:B------:R-:W1:Y:S07]  /*42b0*/  LDSM.16.MT88.4 R32, [R230+0x1100] ;  /* 0x00110000e620783b */ /* 0x000e6e0000004200 */
[----:B------:R-:W-:Y:S01]  /*42c0*/  HMMA.16816.F32.BF16 R72, R8, R16, R72 ;  /* 0x000000100848723c */ /* 0x000fe20000041848 */
[----:B---3--:R-:W-:Y:S01]  /*42d0*/  FFMA.FTZ R3, R126, c[0x0][0x2d0], -R6 ;  /* 0x0000b4007e037a23 */ /* 0x008fe20000010806 */
[----:B------:R-:W-:-:S05]  /*42e0*/  MOV R126, R204 ;  /* 0x000000cc007e7202 */ /* 0x000fca0000000f00 */
[----:B------:R-:W-:Y:S01]  /*42f0*/  IMAD.MOV.U32 R17, RZ, RZ, R190 ;  /* 0x000000ffff117224 */ /* 0x000fe200078e00be */
[----:B------:R-:W-:Y:S01]  /*4300*/  HMMA.16816.F32.BF16 R64, R8, R30, R104 ;  /* 0x0000001e0840723c */ /* 0x000fe20000041868 */
[----:B------:R3:W-:Y:S06]  /*4310*/  MUFU.EX2 R210, R3 ;  /* 0x0000000300d27308 */ /* 0x0007ec0000000800 */
[----:B----4-:R-:W-:Y:S01]  /*4320*/  F2FP.BF16.PACK_AB R8, R212, R252 ;  /* 0x000000fcd408723e */ /* 0x010fe200000010ff */
[----:B---3--:R-:W-:Y:S02]  /*4330*/  FFMA.FTZ R3, R127, c[0x0][0x2d0], -R6 ;  /* 0x0000b4007f037a23 */ /* 0x008fe40000010806 */
[----:B------:R-:W-:-:S02]  /*4340*/  IMAD.MOV.U32 R127, RZ, RZ, R203 ;  /* 0x000000ffff7f7224 */ /* 0x000fc400078e00cb */
[----:B------:R3:W4:Y:S02]  /*4350*/  MUFU.EX2 R209, R3 ;  /* 0x0000000300d17308 */ /* 0x0007240000000800 */
[----:B---3--:R-:W-:Y:S01]  /*4360*/  FFMA.FTZ R3, R128, c[0x0][0x2d0], -R5 ;  /* 0x0000b40080037a23 */ /* 0x008fe20000010805 */
[----:B----4-:R-:W-:Y:S01]  /*4370*/  F2FP.BF16.PACK_AB R10, R209, R210 ;  /* 0x000000d2d10a723e */ /* 0x010fe200000010ff */
[----:B------:R-:W-:-:S04]  /*4380*/  IMAD.MOV.U32 R128, RZ, RZ, R202 ;  /* 0x000000ffff807224 */ /* 0x000fc800078e00ca */
[----:B------:R3:W-:Y:S02]  /*4390*/  MUFU.EX2 R251, R3 ;  /* 0x0000000300fb7308 */ /* 0x0007e40000000800 */
[----:B---3--:R-:W-:Y:S02]  /*43a0*/  FFMA.FTZ R3, R129, c[0x0][0x2d0], -R5 ;  /* 0x0000b40081037a23 */ /* 0x008fe40000010805 */
[----:B------:R-:W-:-:S04]  /*43b0*/  IMAD.MOV.U32 R129, RZ, RZ, R198 ;  /* 0x000000ffff817224 */ /* 0x000fc800078e00c6 */
[----:B------:R3:W4:Y:S01]  /*43c0*/  MUFU.EX2 R205, R3 ;  /* 0x0000000300cd7308 */ /* 0x0007220000000800 */
[----:B------:R-:W-:Y:S02]  /*43d0*/  IMAD.MOV.U32 R110, RZ, RZ, R129 ;  /* 0x000000ffff6e7224 */ /* 0x000fe400078e0081 */
[--C-:B---3--:R-:W-:Y:S01]  /*43e0*/  FFMA.FTZ R3, R130, c[0x0][0x2d0], -R5.reuse ;  /* 0x0000b40082037a23 */ /* 0x108fe20000010805 */
[----:B------:R-:W-:Y:S02]  /*43f0*/  MOV R130, R197 ;  /* 0x000000c500827202 */ /* 0x000fe40000000f00 */
[----:B----4-:R-:W-:Y:S02]  /*4400*/  F2FP.BF16.PACK_AB R9, R205, R251 ;  /* 0x000000fbcd09723e */ /* 0x010fe400000010ff */
[----:B------:R3:W-:Y:S02]  /*4410*/  MUFU.EX2 R204, R3 ;  /* 0x0000000300cc7308 */ /* 0x0007e40000000800 */
[----:B---3--:R-:W-:-:S06]  /*4420*/  FFMA.FTZ R3, R134, c[0x0][0x2d0], -R5 ;  /* 0x0000b40086037a23 */ /* 0x008fcc0000010805 */
[----:B------:R3:W4:Y:S02]  /*4430*/  MUFU.EX2 R203, R3 ;  /* 0x0000000300cb7308 */ /* 0x0007240000000800 */
[----:B---3--:R-:W-:Y:S01]  /*4440*/  FFMA.FTZ R3, R141, c[0x0][0x2d0], -R7 ;  /* 0x0000b4008d037a23 */ /* 0x008fe20000010807 */
[----:B----4-:R-:W-:Y:S01]  /*4450*/  F2FP.BF16.PACK_AB R11, R203, R204 ;  /* 0x000000cccb0b723e */ /* 0x010fe200000010ff */
[----:B------:R-:W-:-:S04]  /*4460*/  IMAD.MOV.U32 R141, RZ, RZ, R173 ;  /* 0x000000ffff8d7224 */ /* 0x000fc800078e00ad */
[----:B------:R3:W4:Y:S02]  /*4470*/  MUFU.EX2 R202, R3 ;  /* 0x0000000300ca7308 */ /* 0x0007240000000800 */
[C---:B--2---:R-:W-:Y:S08]  /*4480*/  HMMA.16816.F32.BF16 R80, R8.reuse, R22, R68 ;  /* 0x000000160850723c */ /* 0x044ff00000041844 */
[----:B-1----:R-:W-:Y:S01]  /*4490*/  HMMA.16816.F32.BF16 R68, R8, R26, R60 ;  /* 0x0000001a0844723c */ /* 0x002fe2000004183c */
[----:B---3--:R-:W-:-:S02]  /*44a0*/  FFMA.FTZ R3, R140, c[0x0][0x2d0], -R7 ;  /* 0x0000b4008c037a23 */ /* 0x008fc40000010807 */
[----:B------:R-:W-:Y:S02]  /*44b0*/  IMAD.MOV.U32 R140, RZ, RZ, R146 ;  /* 0x000000ffff8c7224 */ /* 0x000fe400078e0092 */
[----:B------:R1:W-:Y:S03]  /*44c0*/  MUFU.EX2 R201, R3 ;  /* 0x0000000300c97308 */ /* 0x0003e60000000800 */
[C---:B------:R-:W-:Y:S08]  /*44d0*/  HMMA.16816.F32.BF16 R136, R8.reuse, R12, R136 ;  /* 0x0000000c0888723c */ /* 0x040ff00000041888 */
[----:B------:R-:W-:Y:S01]  /*44e0*/  HMMA.16816.F32.BF16 R112, R8, R20, R112 ;  /* 0x000000140870723c */ /* 0x000fe20000041870 */
[----:B-1----:R-:W-:-:S07]  /*44f0*/  FFMA.FTZ R3, R142, c[0x0][0x2d0], -R7 ;  /* 0x0000b4008e037a23 */ /* 0x002fce0000010807 */
[C---:B------:R-:W-:Y:S01]  /*4500*/  HMMA.16816.F32.BF16 R100, R8.reuse, R24, R100 ;  /* 0x000000180864723c */ /* 0x040fe20000041864 */
[----:B------:R-:W-:Y:S01]  /*4510*/  MOV R142, R147 ;  /* 0x00000093008e7202 */ /* 0x000fe20000000f00 */
[----:B------:R1:W2:Y:S06]  /*4520*/  MUFU.EX2 R200, R3 ;  /* 0x0000000300c87308 */ /* 0x0002ac0000000800 */
[C---:B------:R-:W-:Y:S08]  /*4530*/  HMMA.16816.F32.BF16 R96, R8.reuse, R32, R92 ;  /* 0x000000200860723c */ /* 0x040ff0000004185c */
[----:B------:R-:W-:Y:S01]  /*4540*/  HMMA.16816.F32.BF16 R88, R8, R14, R88 ;  /* 0x0000000e0858723c */ /* 0x000fe20000041858 */
[----:B-1----:R-:W-:-:S02]  /*4550*/  FFMA.FTZ R3, R143, c[0x0][0x2d0], -R7 ;  /* 0x0000b4008f037a23 */ /* 0x002fc40000010807 */
[----:B------:R-:W-:Y:S02]  /*4560*/  IMAD.MOV.U32 R143, RZ, RZ, R144 ;  /* 0x000000ffff8f7224 */ /* 0x000fe400078e0090 */
[----:B------:R1:W-:Y:S03]  /*4570*/  MUFU.EX2 R199, R3 ;  /* 0x0000000300c77308 */ /* 0x0003e60000000800 */
[----:B------:R-:W-:Y:S07]  /*4580*/  HMMA.16816.F32.BF16 R60, R8, R34, R44 ;  /* 0x00000022083c723c */ /* 0x000fee000004182c */
[----:B----4-:R-:W-:-:S02]  /*4590*/  F2FP.BF16.PACK_AB R8, R202, R250 ;  /* 0x000000faca08723e */ /* 0x010fc400000010ff */
        /* <DEDUP_REMOVED lines=21> */
[----:B------:R-:W3:Y:S01]  /*46f0*/  LDSM.16.MT88.4 R20, [R229+0x1900] ;  /* 0x00190000e514783b */ /* 0x000ee20000004200 */
[----:B-1----:R-:W-:-:S06]  /*4700*/  FFMA.FTZ R3, R161, c[0x0][0x2d0], -R6 ;  /* 0x0000b400a1037a23 */ /* 0x002fcc0000010806 */
[C---:B------:R-:W-:Y:S01]  /*4710*/  HMMA.16816.F32.BF16 R28, R8.reuse, R24, R72 ;  /* 0x00000018081c723c */ /* 0x040fe20000041848 */
[----:B------:R1:W-:Y:S07]  /*4720*/  MUFU.EX2 R192, R3 ;  /* 0x0000000300c07308 */ /* 0x0003ee0000000800 */
[C---:B------:R-:W-:Y:S01]  /*4730*/  HMMA.16816.F32.BF16 R56, R8.reuse, R26, R56 ;  /* 0x0000001a0838723c */ /* 0x040fe20000041838 */
[----:B------:R-:W-:Y:S07]  /*4740*/  LDSM.16.MT88.4 R24, [R230+0x1900] ;  /* 0x00190000e618783b */ /* 0x000fee0000004200 */
[----:B------:R-:W-:Y:S01]  /*4750*/  HMMA.16816.F32.BF16 R92, R8, R32, R84 ;  /* 0x00000020085c723c */ /* 0x000fe20000041854 */
[----:B-1----:R-:W-:-:S04]  /*4760*/  FFMA.FTZ R3, R162, c[0x0][0x2d0], -R6 ;  /* 0x0000b400a2037a23 */ /* 0x002fc80000010806 */
[----:B------:R1:W4:Y:S03]  /*4770*/  MUFU.EX2 R191, R3 ;  /* 0x0000000300bf7308 */ /* 0x0003260000000800 */
[----:B------:R-:W-:Y:S01]  /*4780*/  HMMA.16816.F32.BF16 R72, R8, R34, R64 ;  /* 0x000000220848723c */ /* 0x000fe20000041840 */
[----:B-1----:R-:W-:-:S06]  /*4790*/  FFMA.FTZ R3, R154, c[0x0][0x2d0], -R6 ;  /* 0x0000b4009a037a23 */ /* 0x002fcc0000010806 */
[----:B----4-:R-:W-:Y:S01]  /*47a0*/  F2FP.BF16.PACK_AB R8, R191, R192 ;  /* 0x000000c0bf08723e */ /* 0x010fe200000010ff */
[----:B------:R-:W-:Y:S01]  /*47b0*/  IMAD.MOV.U32 R154, RZ, RZ, R77 ;  /* 0x000000ffff9a7224 */ /* 0x000fe200078e004d */
[----:B------:R1:W-:Y:S02]  /*47c0*/  MUFU.EX2 R190, R3 ;  /* 0x0000000300be7308 */ /* 0x0003e40000000800 */
[----:B-1----:R-:W-:Y:S01]  /*47d0*/  FFMA.FTZ R3, R153, c[0x0][0x2d0], -R6 ;  /* 0x0000b40099037a23 */ /* 0x002fe20000010806 */
[----:B------:R-:W-:Y:S02]  /*47e0*/  MOV R153, R17 ;  /* 0x0000001100997202 */ /* 0x000fe40000000f00 */
[----:B------:R-:W1:Y:S03]  /*47f0*/  LDSM.16.MT88.4 R16, [R228+0x1900] ;  /* 0x00190000e410783b */ /* 0x000e660000004200 */
[----:B------:R4:W2:Y:S02]  /*4800*/  MUFU.EX2 R189, R3 ;  /* 0x0000000300bd7308 */ /* 0x0008a40000000800 */
[----:B----4-:R-:W-:Y:S01]  /*4810*/  FFMA.FTZ R3, R163, c[0x0][0x2d0], -R5 ;  /* 0x0000b400a3037a23 */ /* 0x010fe20000010805 */
[----:B--2---:R-:W-:-:S05]  /*4820*/  F2FP.BF16.PACK_AB R10, R189, R190 ;  /* 0x000000bebd0a723e */ /* 0x004fca00000010ff */
[----:B------:R2:W-:Y:S02]  /*4830*/  MUFU.EX2 R188, R3 ;  /* 0x0000000300bc7308 */ /* 0x0005e40000000800 */
[----:B--2---:R-:W-:Y:S01]  /*4840*/  FFMA.FTZ R3, R165, c[0x0][0x2d0], -R5 ;  /* 0x0000b400a5037a23 */ /* 0x004fe20000010805 */
[----:B------:R-:W-:Y:S02]  /*4850*/  MOV R165, R109 ;  /* 0x0000006d00a57202 */ /* 0x000fe40000000f00 */
[----:B------:R-:W-:-:S03]  /*4860*/  MOV R109, R128 ;  /* 0x00000080006d7202 */ /* 0x000fc60000000f00 */
[----:B------:R2:W4:Y:S02]  /*4870*/  MUFU.EX2 R134, R3 ;  /* 0x0000000300867308 */ /* 0x0005240000000800 */
[----:B--2---:R-:W-:Y:S01]  /*4880*/  FFMA.FTZ R3, R164, c[0x0][0x2d0], -R5 ;  /* 0x0000b400a4037a23 */ /* 0x004fe20000010805 */
[----:B----4-:R-:W-:Y:S01]  /*4890*/  F2FP.BF16.PACK_AB R9, R134, R188 ;  /* 0x000000bc8609723e */ /* 0x010fe200000010ff */
[----:B------:R-:W-:-:S04]  /*48a0*/  IMAD.MOV.U32 R164, RZ, RZ, R108 ;  /* 0x000000ffffa47224 */ /* 0x000fc800078e006c */
[----:B------:R2:W-:Y:S01]  /*48b0*/  MUFU.EX2 R129, R3 ;  /* 0x0000000300817308 */ /* 0x0005e20000000800 */
[----:B------:R-:W-:Y:S02]  /*48c0*/  IMAD.MOV.U32 R108, RZ, RZ, R130 ;  /* 0x000000ffff6c7224 */ /* 0x000fe400078e0082 */
[----:B--2---:R-:W-:Y:S02]  /*48d0*/  FFMA.FTZ R3, R155, c[0x0][0x2d0], -R5 ;  /* 0x0000b4009b037a23 */ /* 0x004fe40000010805 */
[----:B------:R-:W-:-:S03]  /*48e0*/  IMAD.MOV.U32 R155, RZ, RZ, R111 ;  /* 0x000000ffff9b7224 */ /* 0x000fc600078e006f */
[----:B------:R2:W4:Y:S02]  /*48f0*/  MUFU.EX2 R130, R3 ;  /* 0x0000000300827308 */ /* 0x0005240000000800 */
[----:B--2---:R-:W-:Y:S01]  /*4900*/  FFMA.FTZ R3, R166, c[0x0][0x2d0], -R7 ;  /* 0x0000b400a6037a23 */ /* 0x004fe20000010807 */
[----:B----4-:R-:W-:Y:S01]  /*4910*/  F2FP.BF16.PACK_AB R11, R130, R129 ;  /* 0x00000081820b723e */ /* 0x010fe200000010ff */
[----:B------:R-:W-:-:S04]  /*4920*/  IMAD.MOV.U32 R166, RZ, RZ, R145 ;  /* 0x000000ffffa67224 */ /* 0x000fc800078e0091 */
[----:B------:R2:W4:Y:S02]  /*4930*/  MUFU.EX2 R128, R3 ;  /* 0x0000000300807308 */ /* 0x0005240000000800 */
[C---:B------:R-:W-:Y:S07]  /*4940*/  HMMA.16816.F32.BF16 R156, R8.reuse, R12, R112 ;  /* 0x0000000c089c723c */ /* 0x040fee0000041870 */
[----:B------:R-:W-:Y:S01]  /*4950*/  MOV R114, R175 ;  /* 0x000000af00727202 */ /* 0x000fe20000000f00 */
[----:B------:R-:W-:Y:S01]  /*4960*/  IMAD.MOV.U32 R113, RZ, RZ, R174 ;  /* 0x000000ffff717224 */ /* 0x000fe200078e00ae */
[----:B------:R-:W-:Y:S01]  /*4970*/  HMMA.16816.F32.BF16 R160, R8, R14, R80 ;  /* 0x0000000e08a0723c */ /* 0x000fe20000041850 */
[----:B------:R-:W-:Y:S01]  /*4980*/  MOV R115, R79 ;  /* 0x0000004f00737202 */ /* 0x000fe20000000f00 */
[----:B--2---:R-:W-:-:S02]  /*4990*/  FFMA.FTZ R3, R148, c[0x0][0x2d0], -R7 ;  /* 0x0000b40094037a23 */ /* 0x004fc40000010807 */
[----:B------:R-:W-:Y:S02]  /*49a0*/  IMAD.MOV.U32 R148, RZ, RZ, R118 ;  /* 0x000000ffff947224 */ /* 0x000fe400078e0076 */
[----:B------:R2:W-:Y:S01]  /*49b0*/  MUFU.EX2 R111, R3 ;  /* 0x00000003006f7308 */ /* 0x0005e20000000800 */
[----:B------:R-:W-:Y:S01]  /*49c0*/  IMAD.MOV.U32 R118, RZ, RZ, R110 ;  /* 0x000000ffff767224 */ /* 0x000fe200078e006e */
[C---:B---3--:R-:W-:Y:S08]  /*49d0*/  HMMA.16816.F32.BF16 R84, R8.reuse, R22, R68 ;  /* 0x000000160854723c */ /* 0x048ff00000041844 */
[----:B-1----:R-:W-:Y:S01]  /*49e0*/  HMMA.16816.F32.BF16 R136, R8, R16, R136 ;  /* 0x000000100888723c */ /* 0x002fe20000041888 */
[----:B--2---:R-:W-:-:S02]  /*49f0*/  FFMA.FTZ R3, R150, c[0x0][0x2d0], -R7 ;  /* 0x0000b40096037a23 */ /* 0x004fc40000010807 */
[----:B------:R-:W-:Y:S01]  /*4a00*/  IMAD.MOV.U32 R150, RZ, RZ, R119 ;  /* 0x000000ffff967224 */ /* 0x000fe200078e0077 */
[----:B------:R-:W-:Y:S01]  /*4a10*/  MOV R119, R108 ;  /* 0x0000006c00777202 */ /* 0x000fe20000000f00 */
[----:B------:R1:W-:Y:S03]  /*4a20*/  MUFU.EX2 R110, R3 ;  /* 0x00000003006e7308 */ /* 0x0003e60000000800 */
[C---:B------:R-:W-:Y:S08]  /*4a30*/  HMMA.16816.F32.BF16 R88, R8.reuse, R18, R88 ;  /* 0x000000120858723c */ /* 0x040ff00000041858 */
[----:B------:R-:W-:Y:S01]  /*4a40*/  HMMA.16816.F32.BF16 R80, R8, R24, R96 ;  /* 0x000000180850723c */ /* 0x000fe20000041860 */
[----:B-1----:R-:W-:-:S07]  /*4a50*/  FFMA.FTZ R3, R149, c[0x0][0x2d0], -R7 ;  /* 0x0000b40095037a23 */ /* 0x002fce0000010807 */
[----:B------:R-:W-:Y:S01]  /*4a60*/  HMMA.16816.F32.BF16 R68, R8, R26, R60 ;  /* 0x0000001a0844723c */ /* 0x000fe2000004183c */
[----:B------:R-:W-:Y:S02]  /*4a70*/  IMAD.MOV.U32 R149, RZ, RZ, R109 ;  /* 0x000000ffff957224 */ /* 0x000fe400078e006d */
[----:B------:R1:W-:Y:S02]  /*4a80*/  MUFU.EX2 R109, R3 ;  /* 0x00000003006d7308 */ /* 0x0003e40000000800 */
[----:B-1----:R-:W-:Y:S02]  /*4a90*/  FFMA.FTZ R3, R167, c[0x0][0x2d0], -R0 ;  /* 0x0000b400a7037a23 */ /* 0x002fe40000010800 */
[----:B------:R-:W-:-:S04]  /*4aa0*/  IMAD.MOV.U32 R167, RZ, RZ, R124 ;  /* 0x000000ffffa77224 */ /* 0x000fc800078e007c */
[----:B------:R1:W-:Y:S01]  /*4ab0*/  MUFU.EX2 R107, R3 ;  /* 0x00000003006b7308 */ /* 0x0003e20000000800 */
[----:B------:R-:W-:Y:S02]  /*4ac0*/  IMAD.MOV.U32 R124, RZ, RZ, R172 ;  /* 0x000000ffff7c7224 */ /* 0x000fe400078e00ac */
[----:B------:R-:W-:Y:S07]  /*4ad0*/  HMMA.16816.F32.BF16 R172, R8, R20, R100 ;  /* 0x0000001408ac723c */ /* 0x000fee0000041864 */
[----:B------:R-:W-:-:S02]  /*4ae0*/  F2FP.BF16.PACK_AB R8, R195, R199 ;  /* 0x000000c7c308723e */ /* 0x000fc400000010ff */
[----:B----4-:R-:W-:Y:S01]  /*4af0*/  F2FP.BF16.PACK_AB R10, R128, R193 ;  /* 0x000000c1800a723e */ /* 0x010fe200000010ff */
[----:B-1----:R-:W-:-:S04]  /*4b00*/  FFMA.FTZ R3, R169, c[0x0][0x2d0], -R0 ;  /* 0x0000b400a9037a23 */ /* 0x002fc80000010800 */
        /* <DEDUP_REMOVED lines=12> */
[----:B-1----:R-:W-:-:S04]  /*4bd0*/  FFMA.FTZ R3, R171, c[0x0][0x2d0], -R6 ;  /* 0x0000b400ab037a23 */ /* 0x002fc80000010806 */
[----:B------:R1:W-:Y:S02]  /*4be0*/  MUFU.EX2 R102, R3 ;  /* 0x0000000300667308 */ /* 0x0003e40000000800 */
[C---:B------:R-:W-:Y:S08]  /*4bf0*/  HMMA.16816.F32.BF16 R44, R8.reuse, R24, R92 ;  /* 0x00000018082c723c */ /* 0x040ff0000004185c */
[----:B------:R-:W-:Y:S01]  /*4c00*/  HMMA.16816.F32.BF16 R52, R8, R12, R40 ;  /* 0x0000000c0834723c */ /* 0x000fe20000041828 */
[----:B-1----:R-:W-:-:S07]  /*4c10*/  FFMA.FTZ R3, R177, c[0x0][0x2d0], -R6 ;  /* 0x0000b400b1037a23 */ /* 0x002fce0000010806 */
[C---:B------:R-:W-:Y:S01]  /*4c20*/  HMMA.16816.F32.BF16 R48, R8.reuse, R14, R36 ;  /* 0x0000000e0830723c */ /* 0x040fe20000041824 */
[----:B------:R-:W1:Y:S01]  /*4c30*/  LDSM.16.MT88.4 R12, [R231+0x2100] ;  /* 0x00210000e70c783b */ /* 0x000e620000004200 */
[----:B------:R3:W4:Y:S06]  /*4c40*/  MUFU.EX2 R103, R3 ;  /* 0x0000000300677308 */ /* 0x00072c0000000800 */
[C---:B------:R-:W-:Y:S01]  /*4c50*/  HMMA.16816.F32.BF16 R32, R8.reuse, R20, R28 ;  /* 0x000000140820723c */ /* 0x040fe2000004181c */
[----:B------:R-:W-:Y:S07]  /*4c60*/  LDSM.16.MT88.4 R28, [R230+0x2100] ;  /* 0x00210000e61c783b */ /* 0x000fee0000004200 */
[----:B------:R-:W-:Y:S01]  /*4c70*/  HMMA.16816.F32.BF16 R36, R8, R22, R56 ;  /* 0x000000160824723c */ /* 0x000fe20000041838 */
[----:B------:R-:W1:Y:S01]  /*4c80*/  LDSM.16.MT88.4 R20, [R229+0x2100] ;  /* 0x00210000e514783b */ /* 0x000e620000004200 */
        /* <DEDUP_REMOVED lines=20> */
[C---:B--2---:R-:W-:Y:S08]  /*4dd0*/  HMMA.16816.F32.BF16 R144, R8.reuse, R18, R88 ;  /* 0x000000120890723c */ /* 0x044ff00000041858 */
[----:B------:R-:W-:Y:S01]  /*4de0*/  HMMA.16816.F32.BF16 R136, R8, R16, R136 ;  /* 0x000000100888723c */ /* 0x000fe20000041888 */
[----:B---3--:R-:W-:-:S02]  /*4df0*/  FFMA.FTZ R3, R183, c[0x0][0x2d0], -R0 ;  /* 0x0000b400b7037a23 */ /* 0x008fc40000010800 */
[----:B------:R-:W-:Y:S01]  /*4e00*/  FFMA.FTZ R4, R4, c[0x0][0x2d0], -R7 ;  /* 0x0000b40004047a23 */ /* 0x000fe20000010807 */
[----:B------:R-:W-:Y:S01]  /*4e10*/  LDSM.16.MT88.4 R180, [R229+0x3100] ;  /* 0x00310000e5b4783b */ /* 0x000fe20000004200 */
[----:B------:R2:W3:Y:S03]  /*4e20*/  MUFU.EX2 R94, R3 ;  /* 0x00000003005e7308 */ /* 0x0004e60000000800 */
[C---:B-1----:R-:W-:Y:S08]  /*4e30*/  HMMA.16816.F32.BF16 R156, R8.reuse, R12, R156 ;  /* 0x0000000c089c723c */ /* 0x042ff0000004189c */
[----:B------:R-:W-:Y:S01]  /*4e40*/  HMMA.16816.F32.BF16 R160, R8, R14, R160 ;  /* 0x0000000e08a0723c */ /* 0x000fe200000418a0 */
[----:B--2---:R-:W-:-:S07]  /*4e50*/  FFMA.FTZ R3, R185, c[0x0][0x2d0], -R0 ;  /* 0x0000b400b9037a23 */ /* 0x004fce0000010800 */
[C---:B------:R-:W-:Y:S01]  /*4e60*/  HMMA.16816.F32.BF16 R172, R8.reuse, R20, R172 ;  /* 0x0000001408ac723c */ /* 0x040fe200000418ac */
[----:B------:R1:W-:Y:S07]  /*4e70*/  MUFU.EX2 R93, R3 ;  /* 0x00000003005d7308 */ /* 0x0003ee0000000800 */
[C---:B------:R-:W-:Y:S08]  /*4e80*/  HMMA.16816.F32.BF16 R84, R8.reuse, R22, R84 ;  /* 0x000000160854723c */ /* 0x040ff00000041854 */
[----:B------:R-:W-:Y:S01]  /*4e90*/  HMMA.16816.F32.BF16 R80, R8, R28, R80 ;  /* 0x0000001c0850723c */ /* 0x000fe20000041850 */
[----:B-1----:R-:W-:-:S04]  /*4ea0*/  FFMA.FTZ R3, R186, c[0x0][0x2d0], -R0 ;  /* 0x0000b400ba037a23 */ /* 0x002fc80000010800 */
[----:B------:R1:W2:Y:S03]  /*4eb0*/  MUFU.EX2 R92, R3 ;  /* 0x00000003005c7308 */ /* 0x0002a60000000800 */
[----:B------:R-:W-:Y:S07]  /*4ec0*/  HMMA.16816.F32.BF16 R68, R8, R30, R68 ;  /* 0x0000001e0844723c */ /* 0x000fee0000041844 */
[----:B------:R-:W-:-:S02]  /*4ed0*/  F2FP.BF16.PACK_AB R8, R110, R111 ;  /* 0x0000006f6e08723e */ /* 0x000fc400000010ff */
[----:B---3--:R-:W-:Y:S02]  /*4ee0*/  F2FP.BF16.PACK_AB R9, R94, R95 ;  /* 0x0000005f5e09723e */ /* 0x008fe400000010ff */
[----:B------:R-:W-:Y:S01]  /*4ef0*/  F2FP.BF16.PACK_AB R10, R108, R109 ;  /* 0x0000006d6c0a723e */ /* 0x000fe200000010ff */
[----:B-1----:R-:W-:Y:S01]  /*4f00*/  FFMA.FTZ R3, R187, c[0x0][0x2d0], -R6 ;  /* 0x0000b400bb037a23 */ /* 0x002fe20000010806 */
[----:B--2---:R-:W-:-:S03]  /*4f10*/  F2FP.BF16.PACK_AB R11, R92, R93 ;  /* 0x0000005d5c0b723e */ /* 0x004fc600000010ff */
[----:B------:R1:W-:Y:S04]  /*4f20*/  MUFU.EX2 R91, R3 ;  /* 0x00000003005b7308 */ /* 0x0003e80000000800 */
        /* <DEDUP_REMOVED lines=15> */
[----:B------:R1:W-:Y:S03]  /*5020*/  MUFU.EX2 R88, R3 ;  /* 0x0000000300587308 */ /* 0x0003e60000000800 */
[----:B------:R-:W-:Y:S01]  /*5030*/  HMMA.16816.F32.BF16 R44, R8, R28, R44 ;  /* 0x0000001c082c723c */ /* 0x000fe2000004182c */
[----:B-1----:R-:W-:-:S04]  /*5040*/  FFMA.FTZ R3, R217, c[0x0][0x2d0], -R5 ;  /* 0x0000b400d9037a23 */ /* 0x002fc80000010805 */
[----:B------:R1:W-:Y:S02]  /*5050*/  MUFU.EX2 R79, R3 ;  /* 0x00000003004f7308 */ /* 0x0003e40000000800 */
[----:B-1----:R-:W-:-:S06]  /*5060*/  FFMA.FTZ R3, R220, c[0x0][0x2d0], -R5 ;  /* 0x0000b400dc037a23 */ /* 0x002fcc0000010805 */
[----:B------:R1:W4:Y:S02]  /*5070*/  MUFU.EX2 R78, R3 ;  /* 0x00000003004e7308 */ /* 0x0003240000000800 */
        /* <DEDUP_REMOVED lines=8> */
[----:B------:R-:W-:Y:S01]  /*5100*/  IMAD.MOV.U32 R167, RZ, RZ, R149 ;  /* 0x000000ffffa77224 */ /* 0x000fe200078e0095 */
[----:B------:R1:W-:Y:S01]  /*5110*/  MUFU.EX2 R74, R3 ;  /* 0x00000003004a7308 */ /* 0x0003e20000000800 */
[----:B------:R-:W-:Y:S01]  /*5120*/  IMAD.MOV.U32 R149, RZ, RZ, R150 ;  /* 0x000000ffff957224 */ /* 0x000fe200078e0096 */
[----:B------:R-:W-:Y:S01]  /*5130*/  MOV R150, R148 ;  /* 0x0000009400967202 */ /* 0x000fe20000000f00 */
[----:B------:R-:W-:-:S02]  /*5140*/  IMAD.MOV.U32 R148, RZ, RZ, R153 ;  /* 0x000000ffff947224 */ /* 0x000fc400078e0099 */
[----:B------:R-:W-:Y:S02]  /*5150*/  IMAD.MOV.U32 R153, RZ, RZ, R127 ;  /* 0x000000ffff997224 */ /* 0x000fe400078e007f */
[----:B------:R-:W-:Y:S01]  /*5160*/  IMAD.MOV.U32 R127, RZ, RZ, R126 ;  /* 0x000000ffff7f7224 */ /* 0x000fe200078e007e */
[----:B--2---:R-:W-:Y:S02]  /*5170*/  F2FP.BF16.PACK_AB R8, R90, R91 ;  /* 0x0000005b5a08723e */ /* 0x004fe400000010ff */
[----:B----4-:R-:W-:Y:S02]  /*5180*/  F2FP.BF16.PACK_AB R9, R78, R79 ;  /* 0x0000004f4e09723e */ /* 0x010fe400000010ff */
[----:B------:R-:W-:Y:S02]  /*5190*/  F2FP.BF16.PACK_AB R10, R88, R89 ;  /* 0x00000059580a723e */ /* 0x000fe400000010ff */
[----:B------:R-:W-:Y:S01]  /*51a0*/  F2FP.BF16.PACK_AB R11, R77, R75 ;  /* 0x0000004b4d0b723e */ /* 0x000fe200000010ff */
[----:B-1----:R-:W-:Y:S01]  /*51b0*/  FFMA.FTZ R3, R113, c[0x0][0x2d0], -R7 ;  /* 0x0000b40071037a23 */ /* 0x002fe20000010807 */
[----:B------:R-:W-:Y:S01]  /*51c0*/  MOV R126, R125 ;  /* 0x0000007d007e7202 */ /* 0x000fe20000000f00 */
[----:B------:R-:W-:-:S02]  /*51d0*/  IMAD.MOV.U32 R113, RZ, RZ, R114 ;  /* 0x000000ffff717224 */ /* 0x000fc400078e0072 */
[----:B------:R-:W-:Y:S01]  /*51e0*/  IMAD.MOV.U32 R114, RZ, RZ, R115 ;  /* 0x000000ffff727224 */ /* 0x000fe200078e0073 */
[----:B------:R-:W-:Y:S01]  /*51f0*/  MOV R115, R167 ;  /* 0x000000a700737202 */ /* 0x000fe20000000f00 */
[----:B------:R-:W-:Y:S01]  /*5200*/  IMAD.MOV.U32 R167, RZ, RZ, R149 ;  /* 0x000000ffffa77224 */ /* 0x000fe200078e0095 */
[----:B------:R1:W2:Y:S01]  /*5210*/  MUFU.EX2 R73, R3 ;  /* 0x0000000300497308 */ /* 0x0002a20000000800 */
[----:B------:R-:W-:Y:S02]  /*5220*/  IMAD.MOV.U32 R149, RZ, RZ, R150 ;  /* 0x000000ffff957224 */ /* 0x000fe400078e0096 */
[----:B------:R-:W-:Y:S01]  /*5230*/  IMAD.MOV.U32 R150, RZ, RZ, R148 ;  /* 0x000000ffff967224 */ /* 0x000fe200078e0094 */
[----:B------:R-:W-:Y:S01]  /*5240*/  MOV R148, R127 ;  /* 0x0000007f00947202 */ /* 0x000fe20000000f00 */
[----:B------:R-:W-:Y:S01]  /*5250*/  HMMA.16816.F32.BF16 R136, R8, R24, R136 ;  /* 0x000000180888723c */ /* 0x000fe20000041888 */
[----:B------:R-:W-:Y:S02]  /*5260*/  IMAD.MOV.U32 R125, RZ, RZ, R239 ;  /* 0x000000ffff7d7224 */ /* 0x000fe400078e00ef */
[----:B-1----:R-:W-:-:S05]  /*5270*/  FFMA.FTZ R3, R113, c[0x0][0x2d0], -R7 ;  /* 0x0000b40071037a23 */ /* 0x002fca0000010807 */
[C---:B------:R-:W-:Y:S01]  /*5280*/  HMMA.16816.F32.BF16 R144, R8.reuse, R26, R144 ;  /* 0x0000001a0890723c */ /* 0x040fe20000041890 */
[----:B------:R-:W-:Y:S01]  /*5290*/  IMAD.MOV.U32 R113, RZ, RZ, R114 ;  /* 0x000000ffff717224 */ /* 0x000fe200078e0072 */
[----:B------:R1:W5:Y:S01]  /*52a0*/  LDL.LU R239, [R1+0x3c] ;  /* 0x00003c0001ef7983 */ /* 0x0003620000300800 */
[----:B------:R-:W-:Y:S02]  /*52b0*/  IMAD.MOV.U32 R114, RZ, RZ, R115 ;  /* 0x000000ffff727224 */ /* 0x000fe400078e0073 */
[----:B------:R-:W-:Y:S01]  /*52c0*/  IMAD.MOV.U32 R115, RZ, RZ, R167 ;  /* 0x000000ffff737224 */ /* 0x000fe200078e00a7 */
[----:B------:R-:W-:Y:S01]  /*52d0*/  MOV R167, R149 ;  /* 0x0000009500a77202 */ /* 0x000fe20000000f00 */
[----:B------:R-:W-:Y:S01]  /*52e0*/  IMAD.MOV.U32 R149, RZ, RZ, R150 ;  /* 0x000000ffff957224 */ /* 0x000fe200078e0096 */
[----:B------:R4:W-:Y:S01]  /*52f0*/  MUFU.EX2 R72, R3 ;  /* 0x0000000300487308 */ /* 0x0009e20000000800 */
[----:B------:R-:W-:Y:S02]  /*5300*/  IMAD.MOV.U32 R150, RZ, RZ, R148 ;  /* 0x000000ffff967224 */ /* 0x000fe400078e0094 */
[----:B------:R-:W-:Y:S01]  /*5310*/  IMAD.MOV.U32 R148, RZ, RZ, R166 ;  /* 0x000000ffff947224 */ /* 0x000fe200078e00a6 */
[----:B------:R-:W-:Y:S01]  /*5320*/  MOV R166, R140 ;  /* 0x0000008c00a67202 */ /* 0x000fe20000000f00 */
[----:B------:R-:W-:Y:S01]  /*5330*/  IMAD.MOV.U32 R140, RZ, RZ, R141 ;  /* 0x000000ffff8c7224 */ /* 0x000fe200078e008d */
[----:B---3--:R-:W-:Y:S01]  /*5340*/  HMMA.16816.F32.BF16 R156, R8, R20, R156 ;  /* 0x00000014089c723c */ /* 0x008fe2000004189c */
[----:B------:R-:W-:-:S02]  /*5350*/  IMAD.MOV.U32 R127, RZ, RZ, R126 ;  /* 0x000000ffff7f7224 */ /* 0x000fc400078e007e */
[----:B----4-:R-:W-:Y:S02]  /*5360*/  FFMA.FTZ R3, R113, c[0x0][0x2d0], -R7 ;  /* 0x0000b40071037a23 */ /* 0x010fe40000010807 */
[----:B------:R-:W-:Y:S01]  /*5370*/  IMAD.MOV.U32 R113, RZ, RZ, R114 ;  /* 0x000000ffff717224 */ /* 0x000fe200078e0072 */
[----:B------:R-:W-:Y:S01]  /*5380*/  MOV R114, R115 ;  /* 0x0000007300727202 */ /* 0x000fe20000000f00 */
[----:B------:R-:W-:Y:S01]  /*5390*/  IMAD.MOV.U32 R115, RZ, RZ, R167 ;  /* 0x000000ffff737224 */ /* 0x000fe200078e00a7 */
[----:B------:R3:W-:Y:S01]  /*53a0*/  MUFU.EX2 R59, R3 ;  /* 0x00000003003b7308 */ /* 0x0007e20000000800 */
[----:B------:R-:W-:Y:S02]  /*53b0*/  IMAD.MOV.U32 R167, RZ, RZ, R149 ;  /* 0x000000ffffa77224 */ /* 0x000fe400078e0095 */
[----:B------:R-:W-:Y:S01]  /*53c0*/  IMAD.MOV.U32 R149, RZ, RZ, R150 ;  /* 0x000000ffff957224 */ /* 0x000fe200078e0096 */
[----:B------:R-:W-:Y:S01]  /*53d0*/  MOV R150, R148 ;  /* 0x0000009400967202 */ /* 0x000fe20000000f00 */
[----:B------:R-:W-:-:S02]  /*53e0*/  IMAD.MOV.U32 R148, RZ, RZ, R166 ;  /* 0x000000ffff947224 */ /* 0x000fc400078e00a6 */
[----:B------:R-:W-:Y:S01]  /*53f0*/  IMAD.MOV.U32 R141, RZ, RZ, R237 ;  /* 0x000000ffff8d7224 */ /* 0x000fe200078e00ed */
[----:B------:R-:W-:Y:S01]  /*5400*/  HMMA.16816.F32.BF16 R160, R8, R22, R160 ;  /* 0x0000001608a0723c */ /* 0x000fe200000418a0 */
[----:B------:R-:W-:Y:S02]  /*5410*/  IMAD.MOV.U32 R126, RZ, RZ, R125 ;  /* 0x000000ffff7e7224 */ /* 0x000fe400078e007d */
[----:B---3--:R-:W-:Y:S02]  /*5420*/  FFMA.FTZ R3, R113, c[0x0][0x2d0], -R0 ;  /* 0x0000b40071037a23 */ /* 0x008fe40000010800 */
[----:B------:R-:W-:Y:S02]  /*5430*/  IMAD.MOV.U32 R113, RZ, RZ, R114 ;  /* 0x000000ffff717224 */ /* 0x000fe400078e0072 */
[----:B------:R-:W-:Y:S01]  /*5440*/  IMAD.MOV.U32 R114, RZ, RZ, R115 ;  /* 0x000000ffff727224 */ /* 0x000fe200078e0073 */
[----:B------:R3:W-:Y:S01]  /*5450*/  MUFU.EX2 R58, R3 ;  /* 0x00000003003a7308 */ /* 0x0007e20000000800 */
[----:B------:R-:W-:Y:S01]  /*5460*/  IMAD.MOV.U32 R115, RZ, RZ, R167 ;  /* 0x000000ffff737224 */ /* 0x000fe200078e00a7 */
[----:B------:R-:W-:Y:S01]  /*5470*/  MOV R167, R149 ;  /* 0x0000009500a77202 */ /* 0x000fe20000000f00 */
[----:B------:R-:W-:-:S02]  /*5480*/  IMAD.MOV.U32 R149, RZ, RZ, R150 ;  /* 0x000000ffff957224 */ /* 0x000fc400078e0096 */
[----:B------:R-:W-:Y:S02]  /*5490*/  IMAD.MOV.U32 R150, RZ, RZ, R148 ;  /* 0x000000ffff967224 */ /* 0x000fe400078e0094 */
[----:B------:R-:W-:Y:S02]  /*54a0*/  IMAD.MOV.U32 R166, RZ, RZ, R141 ;  /* 0x000000ffffa67224 */ /* 0x000fe400078e008d */
[----:B------:R-:W-:Y:S01]  /*54b0*/  IMAD.MOV.U32 R141, RZ, RZ, R121 ;  /* 0x000000ffff8d7224 */ /* 0x000fe200078e0079 */
[----:B------:R-:W-:Y:S01]  /*54c0*/  HMMA.16816.F32.BF16 R172, R8, R16, R172 ;  /* 0x0000001008ac723c */ /* 0x000fe200000418ac */
[----:B------:R-:W-:Y:S02]  /*54d0*/  IMAD.MOV.U32 R125, RZ, RZ, R124 ;  /* 0x000000ffff7d7224 */ /* 0x000fe400078e007c */
[----:B---3--:R-:W-:Y:S02]  /*54e0*/  FFMA.FTZ R3, R113, c[0x0][0x2d0], -R0 ;  /* 0x0000b40071037a23 */ /* 0x008fe40000010800 */
[----:B------:R-:W-:-:S03]  /*54f0*/  IMAD.MOV.U32 R148, RZ, RZ, R166 ;  /* 0x000000ffff947224 */ /* 0x000fc600078e00a6 */
[----:B------:R-:W-:Y:S01]  /*5500*/  HMMA.16816.F32.BF16 R176, R8, R18, R84 ;  /* 0x0000001208b0723c */ /* 0x000fe20000041854 */
[----:B------:R-:W-:-:S07]  /*5510*/  IMAD.MOV.U32 R113, RZ, RZ, R114 ;  /* 0x000000ffff717224 */ /* 0x000fce00078e0072 */
[C---:B------:R-:W-:Y:S01]  /*5520*/  HMMA.16816.F32.BF16 R80, R8.reuse, R12, R80 ;  /* 0x0000000c0850723c */ /* 0x040fe20000041850 */
[----:B------:R-:W-:Y:S01]  /*5530*/  IMAD.MOV.U32 R114, RZ, RZ, R115 ;  /* 0x000000ffff727224 */ /* 0x000fe200078e0073 */
[----:B------:R-:W-:Y:S01]  /*5540*/  MOV R115, R167 ;  /* 0x000000a700737202 */ /* 0x000fe20000000f00 */
[----:B------:R-:W-:Y:S01]  /*5550*/  IMAD.MOV.U32 R167, RZ, RZ, R149 ;  /* 0x000000ffffa77224 */ /* 0x000fe200078e0095 */
[----:B------:R3:W4:Y:S01]  /*5560*/  MUFU.EX2 R57, R3 ;  /* 0x0000000300397308 */ /* 0x0007220000000800 */
[----:B------:R-:W-:Y:S01]  /*5570*/  IMAD.MOV.U32 R149, RZ, RZ, R150 ;  /* 0x000000ffff957224 */ /* 0x000fe200078e0096 */
[----:B------:R-:W-:Y:S01]  /*5580*/  MOV R166, R141 ;  /* 0x0000008d00a67202 */ /* 0x000fe20000000f00 */
[----:B------:R-:W-:Y:S01]  /*5590*/  IMAD.MOV.U32 R150, RZ, RZ, R148 ;  /* 0x000000ffff967224 */ /* 0x000fe200078e0094 */
[----:B------:R-:W-:Y:S01]  /*55a0*/  HMMA.16816.F32.BF16 R68, R8, R14, R68 ;  /* 0x0000000e0844723c */ /* 0x000fe20000041844 */
[----:B------:R-:W-:Y:S02]  /*55b0*/  MOV R121, R236 ;  /* 0x000000ec00797202 */ /* 0x000fe40000000f00 */
[----:B------:R-:W-:Y:S01]  /*55c0*/  MOV R124, R238 ;  /* 0x000000ee007c7202 */ /* 0x000fe20000000f00 */
[----:B---3--:R-:W-:Y:S01]  /*55d0*/  FFMA.FTZ R3, R113, c[0x0][0x2d0], -R0 ;  /* 0x0000b40071037a23 */ /* 0x008fe20000010800 */
[----:B------:R-:W-:Y:S01]  /*55e0*/  MOV R148, R166 ;  /* 0x000000a600947202 */ /* 0x000fe20000000f00 */
[----:B------:R-:W-:Y:S01]  /*55f0*/  IMAD.MOV.U32 R113, RZ, RZ, R114 ;  /* 0x000000ffff717224 */ /* 0x000fe200078e0072 */
[----:B--2---:R-:W-:Y:S01]  /*5600*/  F2FP.BF16.PACK_AB R8, R73, R74 ;  /* 0x0000004a4908723e */ /* 0x004fe200000010ff */
[----:B------:R-:W-:Y:S01]  /*5610*/  IMAD.MOV.U32 R114, RZ, RZ, R115 ;  /* 0x000000ffff727224 */ /* 0x000fe200078e0073 */
[----:B------:R-:W-:Y:S01]  /*5620*/  MOV R115, R167 ;  /* 0x000000a700737202 */ /* 0x000fe20000000f00 */
[----:B------:R2:W-:Y:S01]  /*5630*/  MUFU.EX2 R56, R3 ;  /* 0x0000000300387308 */ /* 0x0005e20000000800 */
[----:B------:R-:W-:Y:S01]  /*5640*/  IMAD.MOV.U32 R167, RZ, RZ, R149 ;  /* 0x000000ffffa77224 */ /* 0x000fe200078e0095 */
[----:B----4-:R-:W-:Y:S01]  /*5650*/  F2FP.BF16.PACK_AB R9, R57, R58 ;  /* 0x0000003a3909723e */ /* 0x010fe200000010ff */
[----:B------:R-:W-:Y:S01]  /*5660*/  IMAD.MOV.U32 R149, RZ, RZ, R150 ;  /* 0x000000ffff957224 */ /* 0x000fe200078e0096 */
[----:B------:R-:W-:Y:S01]  /*5670*/  F2FP.BF16.PACK_AB R10, R59, R72 ;  /* 0x000000483b0a723e */ /* 0x000fe200000010ff */
[----:B------:R-:W-:Y:S01]  /*5680*/  IMAD.MOV.U32 R166, RZ, RZ, R234 ;  /* 0x000000ffffa67224 */ /* 0x000fe200078e00ea */
[----:B------:R1:W5:Y:S01]  /*5690*/  LDL.LU R238, [R1+0x38] ;  /* 0x0000380001ee7983 */ /* 0x0003620000300800 */
[----:B--2---:R-:W-:Y:S01]  /*56a0*/  FFMA.FTZ R3, R113, c[0x0][0x2d0], -R0 ;  /* 0x0000b40071037a23 */ /* 0x004fe20000010800 */
[----:B------:R-:W-:Y:S01]  /*56b0*/  MOV R113, R114 ;  /* 0x0000007200717202 */ /* 0x000fe20000000f00 */
[----:B------:R-:W-:Y:S01]  /*56c0*/  IMAD.MOV.U32 R114, RZ, RZ, R115 ;  /* 0x000000ffff727224 */ /* 0x000fe200078e0073 */
[----:B------:R1:W5:Y:S01]  /*56d0*/  LDL.LU R237, [R1+0x34] ;  /* 0x0000340001ed7983 */ /* 0x0003620000300800 */
[----:B------:R2:W3:Y:S01]  /*56e0*/  MUFU.EX2 R31, R3 ;  /* 0x00000003001f7308 */ /* 0x0004e20000000800 */
[----:B------:R-:W-:-:S02]  /*56f0*/  IMAD.MOV.U32 R115, RZ, RZ, R167 ;  /* 0x000000ffff737224 */ /* 0x000fc400078e00a7 */
[----:B------:R-:W-:Y:S01]  /*5700*/  IMAD.MOV.U32 R167, RZ, RZ, R149 ;  /* 0x000000ffffa77224 */ /* 0x000fe200078e0095 */
[----:B------:R1:W5:Y:S01]  /*5710*/  LDL.LU R236, [R1+0x30] ;  /* 0x0000300001ec7983 */ /* 0x0003620000300800 */
[----:B------:R-:W-:Y:S01]  /*5720*/  IMAD.MOV.U32 R150, RZ, RZ, R148 ;  /* 0x000000ffff967224 */ /* 0x000fe200078e0094 */
[----:B------:R-:W-:Y:S01]  /*5730*/  MOV R148, R166 ;  /* 0x000000a600947202 */ /* 0x000fe20000000f00 */
[----:B------:R-:W-:Y:S02]  /*5740*/  IMAD.MOV.U32 R141, RZ, RZ, R235 ;  /* 0x000000ffff8d7224 */ /* 0x000fe400078e00eb */
[----:B--2---:R-:W-:Y:S01]  /*5750*/  FFMA.FTZ R3, R113, c[0x0][0x2d0], -R6 ;  /* 0x0000b40071037a23 */ /* 0x004fe20000010806 */
[----:B------:R-:W-:Y:S01]  /*5760*/  MOV R149, R150 ;  /* 0x0000009600957202 */ /* 0x000fe20000000f00 */
[----:B------:R-:W-:Y:S01]  /*5770*/  IMAD.MOV.U32 R113, RZ, RZ, R114 ;  /* 0x000000ffff717224 */ /* 0x000fe200078e0072 */
[----:B------:R-:W-:Y:S01]  /*5780*/  MOV R114, R115 ;  /* 0x0000007300727202 */ /* 0x000fe20000000f00 */
[----:B------:R2:W-:Y:S01]  /*5790*/  MUFU.EX2 R29, R3 ;  /* 0x00000003001d7308 */ /* 0x0005e20000000800 */
[----:B------:R-:W-:Y:S01]  /*57a0*/  IMAD.MOV.U32 R115, RZ, RZ, R167 ;  /* 0x000000ffff737224 */ /* 0x000fe200078e00a7 */
[----:B---3--:R-:W-:Y:S01]  /*57b0*/  F2FP.BF16.PACK_AB R11, R31, R56 ;  /* 0x000000381f0b723e */ /* 0x008fe200000010ff */
[----:B------:R-:W-:Y:S01]  /*57c0*/  IMAD.MOV.U32 R166, RZ, RZ, R155 ;  /* 0x000000ffffa67224 */ /* 0x000fe200078e009b */
[----:B------:R1:W5:Y:S01]  /*57d0*/  LDL.LU R235, [R1+0x2c] ;  /* 0x00002c0001eb7983 */ /* 0x0003620000300800 */
[----:B------:R-:W-:-:S02]  /*57e0*/  IMAD.MOV.U32 R155, RZ, RZ, R120 ;  /* 0x000000ffff9b7224 */ /* 0x000fc400078e0078 */
[----:B------:R-:W-:Y:S01]  /*57f0*/  IMAD.MOV.U32 R150, RZ, RZ, R148 ;  /* 0x000000ffff967224 */ /* 0x000fe200078e0094 */
[----:B------:R1:W5:Y:S01]  /*5800*/  LDL.LU R234, [R1+0x28] ;  /* 0x0000280001ea7983 */ /* 0x0003620000300800 */
[----:B------:R-:W-:Y:S02]  /*5810*/  IMAD.MOV.U32 R167, RZ, RZ, R149 ;  /* 0x000000ffffa77224 */ /* 0x000fe400078e0095 */
[----:B--2---:R-:W-:Y:S02]  /*5820*/  FFMA.FTZ R3, R113, c[0x0][0x2d0], -R6 ;  /* 0x0000b40071037a23 */ /* 0x004fe40000010806 */
[----:B------:R-:W-:Y:S01]  /*5830*/  IMAD.MOV.U32 R113, RZ, RZ, R114 ;  /* 0x000000ffff717224 */ /* 0x000fe200078e0072 */
[----:B------:R-:W-:Y:S01]  /*5840*/  MOV R114, R115 ;  /* 0x0000007300727202 */ /* 0x000fe20000000f00 */
[----:B------:R2:W3:Y:S01]  /*5850*/  MUFU.EX2 R30, R3 ;  /* 0x00000003001e7308 */ /* 0x0004e20000000800 */
[----:B------:R-:W-:Y:S02]  /*5860*/  IMAD.MOV.U32 R148, RZ, RZ, R166 ;  /* 0x000000ffff947224 */ /* 0x000fe400078e00a6 */
[----:B------:R-:W-:Y:S01]  /*5870*/  IMAD.MOV.U32 R166, RZ, RZ, R155 ;  /* 0x000000ffffa67224 */ /* 0x000fe200078e009b */
[----:B------:R-:W-:Y:S01]  /*5880*/  MOV R155, R164 ;  /* 0x000000a4009b7202 */ /* 0x000fe20000000f00 */
[----:B------:R-:W-:-:S02]  /*5890*/  IMAD.MOV.U32 R164, RZ, RZ, R165 ;  /* 0x000000ffffa47224 */ /* 0x000fc400078e00a5 */
[----:B------:R-:W-:Y:S01]  /*58a0*/  IMAD.MOV.U32 R115, RZ, RZ, R167 ;  /* 0x000000ffff737224 */ /* 0x000fe200078e00a7 */
[C---:B------:R-:W-:Y:S01]  /*58b0*/  HMMA.16816.F32.BF16 R60, R8.reuse, R26, R60 ;  /* 0x0000001a083c723c */ /* 0x040fe2000004183c */
[----:B------:R-:W-:Y:S02]  /*58c0*/  IMAD.MOV.U32 R165, RZ, RZ, R232 ;  /* 0x000000ffffa57224 */ /* 0x000fe400078e00e8 */
[----:B------:R-:W-:Y:S02]  /*58d0*/  IMAD.MOV.U32 R120, RZ, RZ, R233 ;  /* 0x000000ffff787224 */ /* 0x000fe400078e00e9 */
[----:B------:R-:W-:Y:S02]  /*58e0*/  IMAD.MOV.U32 R149, RZ, RZ, R150 ;  /* 0x000000ffff957224 */ /* 0x000fe400078e0096 */
[----:B--2---:R-:W-:Y:S01]  /*58f0*/  FFMA.FTZ R3, R113, c[0x0][0x2d0], -R6 ;  /* 0x0000b40071037a23 */ /* 0x004fe20000010806 */
[----:B------:R-:W-:Y:S01]  /*5900*/  HMMA.16816.F32.BF16 R64, R8, R24, R64 ;  /* 0x000000180840723c */ /* 0x000fe20000041840 */
[----:B------:R1:W5:Y:S02]  /*5910*/  LDL.LU R233, [R1+0x24] ;  /* 0x0000240001e97983 */ /* 0x0003640000300800 */
[----:B------:R2:W-:Y:S01]  /*5920*/  MUFU.EX2 R28, R3 ;  /* 0x00000003001c7308 */ /* 0x0005e20000000800 */
[----:B------:R-:W-:Y:S01]  /*5930*/  MOV R150, R148 ;  /* 0x0000009400967202 */ /* 0x000fe20000000f00 */
[----:B------:R-:W-:Y:S01]  /*5940*/  IMAD.MOV.U32 R148, RZ, RZ, R166 ;  /* 0x000000ffff947224 */ /* 0x000fe200078e00a6 */
[----:B------:R1:W5:Y:S01]  /*5950*/  LDL.LU R232, [R1+0x20] ;  /* 0x0000200001e87983 */ /* 0x0003620000300800 */
[----:B------:R-:W-:-:S02]  /*5960*/  IMAD.MOV.U32 R166, RZ, RZ, R155 ;  /* 0x000000ffffa67224 */ /* 0x000fc400078e009b */
[----:B------:R-:W-:Y:S01]  /*5970*/  IMAD.MOV.U32 R155, RZ, RZ, R164 ;  /* 0x000000ffff9b7224 */ /* 0x000fe200078e00a4 */
[----:B------:R-:W-:Y:S01]  /*5980*/  MOV R164, R165 ;  /* 0x000000a500a47202 */ /* 0x000fe20000000f00 */
[----:B------:R-:W-:Y:S02]  /*5990*/  IMAD.MOV.U32 R167, RZ, RZ, R149 ;  /* 0x000000ffffa77224 */ /* 0x000fe400078e0095 */
[----:B------:R-:W-:Y:S02]  /*59a0*/  IMAD.MOV.U32 R165, RZ, RZ, R153 ;  /* 0x000000ffffa57224 */ /* 0x000fe400078e0099 */
[----:B--2---:R-:W-:Y:S02]  /*59b0*/  FFMA.FTZ R3, R114, c[0x0][0x2d0], -R6 ;  /* 0x0000b40072037a23 */ /* 0x004fe40000010806 */
[----:B------:R-:W-:Y:S02]  /*59c0*/  IMAD.MOV.U32 R149, RZ, RZ, R150 ;  /* 0x000000ffff957224 */ /* 0x000fe400078e0096 */
[----:B------:R2:W-:Y:S01]  /*59d0*/  MUFU.EX2 R26, R3 ;  /* 0x00000003001a7308 */ /* 0x0005e20000000800 */
[----:B------:R-:W-:Y:S01]  /*59e0*/  MOV R150, R148 ;  /* 0x0000009400967202 */ /* 0x000fe20000000f00 */
[----:B------:R-:W-:-:S02]  /*59f0*/  IMAD.MOV.U32 R153, RZ, RZ, R135 ;  /* 0x000000ffff997224 */ /* 0x000fc400078e0087 */
[----:B------:R-:W-:Y:S01]  /*5a00*/  IMAD.MOV.U32 R148, RZ, RZ, R166 ;  /* 0x000000ffff947224 */ /* 0x000fe200078e00a6 */
[----:B------:R-:W-:Y:S01]  /*5a10*/  HMMA.16816.F32.BF16 R48, R8, R22, R48 ;  /* 0x000000160830723c */ /* 0x000fe20000041830 */
[----:B------:R-:W-:Y:S01]  /*5a20*/  IMAD.MOV.U32 R166, RZ, RZ, R155 ;  /* 0x000000ffffa67224 */ /* 0x000fe200078e009b */
[----:B------:R1:W5:Y:S01]  /*5a30*/  LDL.LU R135, [R1+0x1c] ;  /* 0x00001c0001877983 */ /* 0x0003620000300800 */
[----:B------:R-:W-:Y:S01]  /*5a40*/  IMAD.MOV.U32 R155, RZ, RZ, R164 ;  /* 0x000000ffff9b7224 */ /* 0x000fe200078e00a4 */
[----:B------:R-:W-:Y:S01]  /*5a50*/  MOV R164, R165 ;  /* 0x000000a500a47202 */ /* 0x000fe20000000f00 */
[----:B------:R-:W-:Y:S02]  /*5a60*/  IMAD.MOV.U32 R165, RZ, RZ, R153 ;  /* 0x000000ffffa57224 */ /* 0x000fe400078e0099 */
[----:B--2---:R-:W-:Y:S02]  /*5a70*/  FFMA.FTZ R3, R115, c[0x0][0x2d0], -R5 ;  /* 0x0000b40073037a23 */ /* 0x004fe40000010805 */
[----:B------:R-:W-:-:S02]  /*5a80*/  IMAD.MOV.U32 R170, RZ, RZ, R167 ;  /* 0x000000ffffaa7224 */ /* 0x000fc400078e00a7 */
[----:B------:R2:W-:Y:S01]  /*5a90*/  MUFU.EX2 R25, R3 ;  /* 0x0000000300197308 */ /* 0x0005e20000000800 */
[----:B------:R-:W-:Y:S01]  /*5aa0*/  IMAD.MOV.U32 R114, RZ, RZ, R155 ;  /* 0x000000ffff727224 */ /* 0x000fe200078e009b */
[----:B------:R-:W-:Y:S01]  /*5ab0*/  MOV R155, R165 ;  /* 0x000000a5009b7202 */ /* 0x000fe20000000f00 */
[----:B------:R-:W-:Y:S02]  /*5ac0*/  IMAD.MOV.U32 R153, RZ, RZ, R154 ;  /* 0x000000ffff997224 */ /* 0x000fe400078e009a */
[----:B------:R-:W-:Y:S02]  /*5ad0*/  IMAD.MOV.U32 R169, RZ, RZ, R150 ;  /* 0x000000ffffa97224 */ /* 0x000fe400078e0096 */
[----:B------:R-:W-:Y:S01]  /*5ae0*/  IMAD.MOV.U32 R154, RZ, RZ, R152 ;  /* 0x000000ffff9a7224 */ /* 0x000fe200078e0098 */
[----:B------:R-:W-:Y:S01]  /*5af0*/  MOV R152, R76 ;  /* 0x0000004c00987202 */ /* 0x000fe20000000f00 */
[----:B--2---:R-:W-:Y:S01]  /*5b00*/  FFMA.FTZ R3, R219, c[0x0][0x2d0], -R5 ;  /* 0x0000b400db037a23 */ /* 0x004fe20000010805 */
[----:B------:R-:W-:Y:S01]  /*5b10*/  HMMA.16816.F32.BF16 R52, R8, R20, R52 ;  /* 0x000000140834723c */ /* 0x000fe20000041834 */
[----:B------:R-:W-:-:S02]  /*5b20*/  IMAD.MOV.U32 R113, RZ, RZ, R166 ;  /* 0x000000ffff717224 */ /* 0x000fc400078e00a6 */
[----:B------:R-:W-:Y:S01]  /*5b30*/  IMAD.MOV.U32 R168, RZ, RZ, R149 ;  /* 0x000000ffffa87224 */ /* 0x000fe200078e0095 */
[----:B------:R2:W4:Y:S01]  /*5b40*/  MUFU.EX2 R24, R3 ;  /* 0x0000000300187308 */ /* 0x0005220000000800 */
[----:B------:R-:W-:Y:S01]  /*5b50*/  IMAD.MOV.U32 R115, RZ, RZ, R164 ;  /* 0x000000ffff737224 */ /* 0x000fe200078e00a4 */
[----:B------:R-:W-:Y:S01]  /*5b60*/  MOV R112, R148 ;  /* 0x0000009400707202 */ /* 0x000fe20000000f00 */
[----:B------:R-:W-:Y:S01]  /*5b70*/  IMAD.MOV.U32 R207, RZ, RZ, R155 ;  /* 0x000000ffffcf7224 */ /* 0x000fe200078e009b */
[C---:B------:R-:W-:Y:S01]  /*5b80*/  HMMA.16816.F32.BF16 R44, R8.reuse, R12, R44 ;  /* 0x0000000c082c723c */ /* 0x040fe2000004182c */
[----:B------:R-:W-:Y:S01]  /*5b90*/  IMAD.MOV.U32 R208, RZ, RZ, R154 ;  /* 0x000000ffffd07224 */ /* 0x000fe200078e009a */
[----:B------:R-:W-:Y:S01]  /*5ba0*/  MOV R154, R152 ;  /* 0x00000098009a7202 */ /* 0x000fe20000000f00 */
[--C-:B------:R-:W-:Y:S01]  /*5bb0*/  FFMA.FTZ R6, R114, c[0x0][0x2d0], -R0.reuse ;  /* 0x0000b40072067a23 */ /* 0x100fe20000010800 */
[----:B------:R1:W-:Y:S01]  /*5bc0*/  MUFU.EX2 R21, R4 ;  /* 0x0000000400157308 */ /* 0x0003e20000000800 */
[----:B------:R-:W-:Y:S01]  /*5bd0*/  IMAD.MOV.U32 R206, RZ, RZ, R153 ;  /* 0x000000ffffce7224 */ /* 0x000fe200078e0099 */
[----:B------:R-:W4:Y:S02]  /*5be0*/  LDSM.16.MT88.4 R148, [R228+0x3100] ;  /* 0x00310000e494783b */ /* 0x000f240000004200 */
[C---:B------:R-:W-:Y:S02]  /*5bf0*/  HMMA.16816.F32.BF16 R40, R8.reuse, R14, R40 ;  /* 0x0000000e0828723c */ /* 0x040fe40000041828 */
[----:B------:R4:W5:Y:S01]  /*5c00*/  LDL.LU R76, [R1+0x18] ;  /* 0x00001800014c7983 */ /* 0x0009620000300800 */
[----:B------:R-:W-:Y:S01]  /*5c10*/  FFMA.FTZ R12, R115, c[0x0][0x2d0], -R0 ;  /* 0x0000b400730c7a23 */ /* 0x000fe20000010800 */
[----:B------:R-:W-:Y:S01]  /*5c20*/  MOV R152, R141 ;  /* 0x0000008d00987202 */ /* 0x000fe20000000f00 */
[----:B--2---:R-:W-:Y:S01]  /*5c30*/  FFMA.FTZ R3, R222, c[0x0][0x2d0], -R5 ;  /* 0x0000b400de037a23 */ /* 0x004fe20000010805 */
[----:B------:R-:W-:Y:S01]  /*5c40*/  MOV R141, R120 ;  /* 0x00000078008d7202 */ /* 0x000fe20000000f00 */
[----:B------:R-:W-:Y:S01]  /*5c50*/  IMAD.MOV.U32 R155, RZ, RZ, R143 ;  /* 0x000000ffff9b7224 */ /* 0x000fe200078e008f */
[C---:B------:R-:W-:Y:S01]  /*5c60*/  HMMA.16816.F32.BF16 R32, R8.reuse, R16, R32 ;  /* 0x000000100820723c */ /* 0x040fe20000041820 */
[----:B------:R2:W-:Y:S01]  /*5c70*/  MUFU.EX2 R23, R3 ;  /* 0x0000000300177308 */ /* 0x0005e20000000800 */
[----:B------:R-:W-:Y:S01]  /*5c80*/  IMAD.MOV.U32 R115, RZ, RZ, R142 ;  /* 0x000000ffff737224 */ /* 0x000fe200078e008e */
[----:B------:R-:W-:Y:S01]  /*5c90*/  MOV R114, R125 ;  /* 0x0000007d00727202 */ /* 0x000fe20000000f00 */
[----:B-1----:R-:W-:Y:S01]  /*5ca0*/  FFMA.FTZ R4, R113, c[0x0][0x2d0], -R0 ;  /* 0x0000b40071047a23 */ /* 0x002fe20000010800 */
[----:B------:R-:W1:Y:S01]  /*5cb0*/  LDSM.16.MT88.4 R164, [R231+0x3100] ;  /* 0x00310000e7a4783b */ /* 0x000e620000004200 */
[----:B------:R-:W-:Y:S01]  /*5cc0*/  IMAD.MOV.U32 R153, RZ, RZ, R140 ;  /* 0x000000ffff997224 */ /* 0x000fe200078e008c */
[----:B---3--:R-:W-:Y:S01]  /*5cd0*/  F2FP.BF16.PACK_AB R184, R30, R29 ;  /* 0x0000001d1eb8723e */ /* 0x008fe200000010ff */
[----:B------:R-:W-:Y:S01]  /*5ce0*/  FFMA.FTZ R0, R226, c[0x0][0x2d0], -R0 ;  /* 0x0000b400e2007a23 */ /* 0x000fe20000010800 */
[----:B------:R-:W-:Y:S01]  /*5cf0*/  HMMA.16816.F32.BF16 R36, R8, R18, R36 ;  /* 0x000000120824723c */ /* 0x000fe20000041824 */
[----:B------:R-:W-:Y:S01]  /*5d00*/  FADD.FTZ R13, R223, R211 ;  /* 0x000000d3df0d7221 */ /* 0x000fe20000010000 */
[----:B------:R3:W-:Y:S01]  /*5d10*/  MUFU.EX2 R9, R4 ;  /* 0x0000000400097308 */ /* 0x0007e20000000800 */
[----:B------:R-:W-:Y:S01]  /*5d20*/  IMAD.MOV.U32 R143, RZ, RZ, R123 ;  /* 0x000000ffff8f7224 */ /* 0x000fe200078e007b */
[----:B------:R-:W1:Y:S01]  /*5d30*/  LDSM.16.MT88.4 R16, [R230+0x3100] ;  /* 0x00310000e610783b */ /* 0x000e620000004200 */
[----:B------:R-:W-:Y:S01]  /*5d40*/  IMAD.MOV.U32 R142, RZ, RZ, R122 ;  /* 0x000000ffff8e7224 */ /* 0x000fe200078e007a */
[----:B----4-:R-:W-:Y:S01]  /*5d50*/  F2FP.BF16.PACK_AB R185, R24, R25 ;  /* 0x0000001918b9723e */ /* 0x010fe200000010ff */
[----:B------:R-:W-:Y:S01]  /*5d60*/  IMAD.MOV.U32 R140, RZ, RZ, R121 ;  /* 0x000000ffff8c7224 */ /* 0x000fe200078e0079 */
[----:B------:R-:W-:Y:S01]  /*5d70*/  F2FP.BF16.PACK_AB R186, R26, R28 ;  /* 0x0000001c1aba723e */ /* 0x000fe200000010ff */
[----:B--2---:R-:W-:Y:S01]  /*5d80*/  FFMA.FTZ R3, R170, c[0x0][0x2d0], -R5 ;  /* 0x0000b400aa037a23 */ /* 0x004fe20000010805 */
[----:B------:R-:W-:Y:S01]  /*5d90*/  MUFU.EX2 R11, R12 ;  /* 0x0000000c000b7308 */ /* 0x000fe20000000800 */
[----:B------:R-:W-:-:S02]  /*5da0*/  FFMA.FTZ R5, R169, c[0x0][0x2d0], -R7 ;  /* 0x0000b400a9057a23 */ /* 0x000fc40000010807 */
[----:B------:R-:W-:-:S05]  /*5db0*/  IMAD.MOV.U32 R113, RZ, RZ, R141 ;  /* 0x000000ffff717224 */ /* 0x000fca00078e008d */
[----:B------:R2:W4:Y:S01]  /*5dc0*/  MUFU.EX2 R22, R3 ;  /* 0x0000000300167308 */ /* 0x0005220000000800 */
[----:B---3--:R-:W-:Y:S02]  /*5dd0*/  FADD.FTZ R4, R155, R115 ;  /* 0x000000739b047221 */ /* 0x008fe40000010000 */
[----:B------:R-:W-:Y:S02]  /*5de0*/  IMAD.MOV.U32 R115, RZ, RZ, R124 ;  /* 0x000000ffff737224 */ /* 0x000fe400078e007c */
[----:B------:R-:W-:-:S03]  /*5df0*/  FADD.FTZ R4, R142, R4 ;  /* 0x000000048e047221 */ /* 0x000fc60000010000 */
[----:B------:R3:W-:Y:S01]  /*5e00*/  MUFU.EX2 R15, R5 ;  /* 0x00000005000f7308 */ /* 0x0007e20000000800 */
[----:B--2---:R-:W-:-:S07]  /*5e10*/  FFMA.FTZ R3, R168, c[0x0][0x2d0], -R7 ;  /* 0x0000b400a8037a23 */ /* 0x004fce0000010807 */
[----:B------:R2:W-:Y:S01]  /*5e20*/  MUFU.EX2 R12, R0 ;  /* 0x00000000000c7308 */ /* 0x0005e20000000800 */
[----:B------:R-:W-:Y:S01]  /*5e30*/  FFMA.FTZ R7, R112, c[0x0][0x2d0], -R7 ;  /* 0x0000b40070077a23 */ /* 0x000fe20000010807 */
[----:B----4-:R-:W-:Y:S01]  /*5e40*/  F2FP.BF16.PACK_AB R187, R22, R23 ;  /* 0x0000001716bb723e */ /* 0x010fe200000010ff */
[----:B------:R-:W-:Y:S02]  /*5e50*/  IMAD.MOV.U32 R112, RZ, RZ, R140 ;  /* 0x000000ffff707224 */ /* 0x000fe400078e008c */
[----:B---3--:R-:W-:-:S03]  /*5e60*/  FADD.FTZ R5, R227, R224 ;  /* 0x000000e0e3057221 */ /* 0x008fc60000010000 */
[----:B------:R3:W4:Y:S01]  /*5e70*/  MUFU.EX2 R20, R3 ;  /* 0x0000000300147308 */ /* 0x0007220000000800 */
[C---:B------:R-:W-:Y:S07]  /*5e80*/  HMMA.16816.F32.BF16 R136, R184.reuse, R148, R136 ;  /* 0x00000094b888723c */ /* 0x040fee0000041888 */
[----:B------:R1:W1:Y:S01]  /*5e90*/  MUFU.EX2 R10, R6 ;  /* 0x00000006000a7308 */ /* 0x0002620000000800 */
[----:B--2---:R-:W-:Y:S01]  /*5ea0*/  FADD.FTZ R0, R152, R13 ;  /* 0x0000000d98007221 */ /* 0x004fe20000010000 */
[----:B------:R-:W-:Y:S01]  /*5eb0*/  HMMA.16816.F32.BF16 R144, R184, R150, R144 ;  /* 0x00000096b890723c */ /* 0x000fe20000041890 */
[----:B---3--:R-:W-:-:S05]  /*5ec0*/  FADD.FTZ R3, R154, R153 ;  /* 0x000000999a037221 */ /* 0x008fca0000010000 */
[----:B------:R2:W3:Y:S01]  /*5ed0*/  MUFU.EX2 R14, R7 ;  /* 0x00000007000e7308 */ /* 0x0004e20000000800 */
[----:B----4-:R-:W-:Y:S01]  /*5ee0*/  F2FP.BF16.PACK_AB R124, R20, R21 ;  /* 0x00000015147c723e */ /* 0x010fe200000010ff */
[----:B-1----:R-:W-:Y:S01]  /*5ef0*/  HMMA.16816.F32.BF16 R156, R184, R164, R156 ;  /* 0x000000a4b89c723c */ /* 0x002fe2000004189c */
[----:B------:R-:W-:Y:S01]  /*5f00*/  FADD.FTZ R6, R143, R5 ;  /* 0x000000058f067221 */ /* 0x000fe20000010000 */
[----:B------:R-:W-:Y:S01]  /*5f10*/  F2FP.BF16.PACK_AB R125, R10, R9 ;  /* 0x000000090a7d723e */ /* 0x000fe200000010ff */
[----:B------:R-:W-:Y:S01]  /*5f20*/  FADD.FTZ R5, R127, R3 ;  /* 0x000000037f057221 */ /* 0x000fe20000010000 */
[----:B------:R-:W-:Y:S01]  /*5f30*/  F2FP.BF16.PACK_AB R127, R12, R11 ;  /* 0x0000000b0c7f723e */ /* 0x000fe200000010ff */
[----:B------:R-:W-:-:S03]  /*5f40*/  FADD.FTZ R3, R206, R4 ;  /* 0x00000004ce037221 */ /* 0x000fc60000010000 */
[C---:B------:R-:W-:Y:S01]  /*5f50*/  HMMA.16816.F32.BF16 R160, R184.reuse, R166, R160 ;  /* 0x000000a6b8a0723c */ /* 0x040fe200000418a0 */
[----:B------:R-:W-:Y:S02]  /*5f60*/  FADD.FTZ R5, R207, R5 ;  /* 0x00000005cf057221 */ /* 0x000fe40000010000 */
[----:B------:R-:W-:Y:S02]  /*5f70*/  FADD.FTZ R4, R116, R3 ;  /* 0x0000000374047221 */ /* 0x000fe40000010000 */
[----:B--2---:R-:W-:Y:S01]  /*5f80*/  FADD.FTZ R7, R126, R0 ;  /* 0x000000007e077221 */ /* 0x004fe20000010000 */
[----:B---3--:R-:W-:Y:S01]  /*5f90*/  F2FP.BF16.PACK_AB R126, R14, R15 ;  /* 0x0000000f0e7e723e */ /* 0x008fe200000010ff */
[----:B------:R-:W-:Y:S01]  /*5fa0*/  FADD.FTZ R0, R208, R6 ;  /* 0x00000006d0007221 */ /* 0x000fe20000010000 */
[----:B------:R-:W-:Y:S01]  /*5fb0*/  HMMA.16816.F32.BF16 R172, R184, R180, R172 ;  /* 0x000000b4b8ac723c */ /* 0x000fe200000418ac */
[----:B------:R-:W-:Y:S02]  /*5fc0*/  FADD.FTZ R7, R247, R7 ;  /* 0x00000007f7077221 */ /* 0x000fe40000010000 */
[----:B------:R-:W-:-:S02]  /*5fd0*/  FADD.FTZ R6, R213, R0 ;  /* 0x00000000d5067221 */ /* 0x000fc40000010000 */
[----:B------:R-:W-:Y:S02]  /*5fe0*/  FADD.FTZ R3, R117, R5 ;  /* 0x0000000575037221 */ /* 0x000fe40000010000 */
        /* <DEDUP_REMOVED lines=46> */
[-C--:B------:R-:W-:Y:S01]  /*62d0*/  HMMA.16816.F32.BF16 R184, R184, R18.reuse, R68 ;  /* 0x00000012b8b8723c */ /* 0x080fe20000041844 */
        /* <DEDUP_REMOVED lines=36> */
[----:B------:R-:W-:Y:S01]  /*6520*/  FADD.FTZ R252, R90, R252 ;  /* 0x000000fc5afc7221 */ /* 0x000fe20000010000 */
[----:B------:R1:W-:Y:S01]  /*6530*/  STL [R1], R0 ;  /* 0x0000000001007387 */ /* 0x0003e20000100800 */
        /* <DEDUP_REMOVED lines=19> */
[----:B------:R-:W-:Y:S05]  /*6670*/  @!P2 BRA `(.L_x_800) ;  /* 0x000043200000a947 */ /* 0x000fea0003800000 */
[----:B-1---5:R-:W-:Y:S01]  /*6680*/  SHF.R.S32.HI R115, RZ, 0x1f, R76 ;  /* 0x0000001fff737819 */ /* 0x022fe2000001144c */
[----:B------:R-:W-:Y:S01]  /*6690*/  IMAD.MOV.U32 R3, RZ, RZ, R132 ;  /* 0x000000ffff037224 */ /* 0x000fe200078e0084 */
[----:B------:R-:W-:Y:S01]  /*66a0*/  MOV R0, R133 ;  /* 0x0000008500007202 */ /* 0x000fe20000000f00 */
[----:B------:R-:W-:Y:S01]  /*66b0*/  IMAD.MOV.U32 R134, RZ, RZ, R2 ;  /* 0x000000ffff867224 */ /* 0x000fe200078e0002 */
[----:B------:R-:W-:Y:S01]  /*66c0*/  MOV R128, R131 ;  /* 0x0000008300807202 */ /* 0x000fe20000000f00 */
[C---:B------:R-:W-:Y:S01]  /*66d0*/  IMAD.SHL.U32 R246, R76.reuse, 0x2, RZ ;  /* 0x000000024cf67824 */ /* 0x040fe200078e00ff */
[----:B------:R-:W-:Y:S01]  /*66e0*/  SHF.L.U64.HI R247, R76, 0x1, R115 ;  /* 0x000000014cf77819 */ /* 0x000fe20000010273 */
[----:B------:R-:W-:-:S03]  /*66f0*/  UIADD3 UR9, UR9, -0x2, URZ ;  /* 0xfffffffe09097890 */ /* 0x000fc6000fffe03f */
[----:B------:R-:W2:Y:S02]  /*6700*/  LDL R115, [R1+0x8] ;  /* 0x0000080001737983 */ /* 0x000ea40000100800 */
[----:B--2---:R-:W-:Y:S01]  /*6710*/  SHF.L.U32 R245, R115, 0x1, RZ ;  /* 0x0000000173f57819 */ /* 0x004fe200000006ff */
[----:B------:R-:W-:Y:S06]  /*6720*/  BRA `(.L_x_801) ;  /* 0x0000040000007947 */ /* 0x000fec0003800000 */
.L_x_803:
[----:B------:R-:W2:Y:S01]  /*6730*/  LDL R130, [R1+0x4] ;  /* 0x0000040001827983 */ /* 0x000ea20000100800 */
[----:B------:R-:W-:Y:S01]  /*6740*/  UIMAD UR4, UR9, 0x70, UR11 ;  /* 0x00000070090478a4 */ /* 0x000fe2000f8e020b */
[----:B------:R-:W-:Y:S05]  /*6750*/  IMAD.MOV.U32 R248, RZ, RZ, RZ ;  /* 0x000000fffff87224 */ /* 0x000fea00078e00ff */
[----:B------:R-:W-:Y:S05]  /*6760*/  IMAD.U32 R129, RZ, RZ, UR4 ;  /* 0x00000004ff817e24 */ /* 0x000fea000f8e00ff */
[----:B--2---:R-:W-:Y:S05]  /*6770*/  IADD3 R129, R129, -0x70, R130 ;  /* 0xffffff9081817810 */ /* 0x004fea0007ffe082 */
        /* <DEDUP_REMOVED lines=59> */
.L_x_801:
[----:B------:R-:W-:Y:S04]  /*6b30*/  DEPBAR.LE SB0, 0x0 ;  /* 0x000080000000791a */ /* 0x000fe80000000000 */
[----:B------:R-:W-:Y:S01]  /*6b40*/  BAR.SYNC.DEFER_BLOCKING 0x0 ;  /* 0x0000000000007b1d */ /* 0x000fe20000010000 */
[C---:B------:R-:W-:Y:S01]  /*6b50*/  IMAD.WIDE.U32 R52, R249.reuse, c[0x0][0x208], RZ ;  /* 0x00008200f9347a25 */ /* 0x040fe200078e00ff */
[----:B------:R-:W-:Y:S01]  /*6b60*/  SHF.R.S32.HI R2, RZ, 0x1f, R249 ;  /* 0x0000001fff027819 */ /* 0x000fe200000114f9 */
[----:B------:R-:W-:Y:S04]  /*6b70*/  UISETP.GE.AND UP0, UPT, UR9, 0x1, UPT ;  /* 0x000000010900788c */ /* 0x000fe8000bf06270 */
[----:B------:R-:W-:Y:S04]  /*6b80*/  IMAD R2, R2, c[0x0][0x208], RZ ;  /* 0x0000820002027a24 */ /* 0x000fe800078e02ff */
[----:B------:R-:W-:Y:S04]  /*6b90*/  IMAD R2, R249, c[0x0][0x20c], R2 ;  /* 0x00008300f9027a24 */ /* 0x000fe800078e0202 */
[----:B------:R-:W-:Y:S01]  /*6ba0*/  IMAD.IADD R53, R53, 0x1, R2 ;  /* 0x0000000135357824 */ /* 0x000fe200078e0202 */
[----:B------:R-:W-:Y:S03]  /*6bb0*/  SHF.R.S32.HI R2, RZ, 0x1f, R248 ;  /* 0x0000001fff027819 */ /* 0x000fe600000114f8 */
[----:B------:R-:W-:Y:S04]  /*6bc0*/  IMAD.WIDE.U32 R60, R248, c[0x0][0x218], R52 ;  /* 0x00008600f83c7a25 */ /* 0x000fe800078e0034 */
[----:B------:R-:W-:Y:S01]  /*6bd0*/  IMAD R2, R2, c[0x0][0x218], RZ ;  /* 0x0000860002027a24 */ /* 0x000fe200078e02ff */
[----:B------:R-:W-:Y:S01]  /*6be0*/  LDSM.16.M88.4 R112, [R234+0x7100] ;  /* 0x00710000ea70783b */ /* 0x000fe20000000200 */
[----:B------:R-:W-:Y:S02]  /*6bf0*/  IADD3 R84, P2, R60, UR22, RZ ;  /* 0x000000163c547c10 */ /* 0x000fe4000ff5e0ff */
[----:B------:R-:W-:Y:S03]  /*6c00*/  IMAD R2, R248, c[0x0][0x21c], R2 ;  /* 0x00008700f8027a24 */ /* 0x000fe600078e0202 */
[----:B------:R-:W1:Y:S06]  /*6c10*/  LDSM.16.M88.4 R16, [R135+0x3900] ;  /* 0x003900008710783b */ /* 0x000e6c0000000200 */
[----:B------:R-:W2:Y:S06]  /*6c20*/  LDSM.16.M88.4 R108, [R234+0x9100] ;  /* 0x00910000ea6c783b */ /* 0x000eac0000000200 */
[----:B------:R-:W3:Y:S06]  /*6c30*/  LDSM.16.M88.4 R32, [R135+0x4100] ;  /* 0x004100008720783b */ /* 0x000eec0000000200 */
[----:B------:R-:W4:Y:S06]  /*6c40*/  LDSM.16.M88.4 R48, [R135+0x4900] ;  /* 0x004900008730783b */ /* 0x000f2c0000000200 */
[----:B------:R-:W5:Y:S06]  /*6c50*/  LDSM.16.M88.4 R64, [R135+0x5100] ;  /* 0x005100008740783b */ /* 0x000f6c0000000200 */
[----:B------:R-:W3:Y:S06]  /*6c60*/  LDSM.16.M88.4 R80, [R135+0x5900] ;  /* 0x005900008750783b */ /* 0x000eec0000000200 */
[----:B------:R-:W-:Y:S01]  /*6c70*/  LDSM.16.M88.4 R96, [R135+0x6100] ;  /* 0x006100008760783b */ /* 0x000fe20000000200 */
[-C--:B-1----:R-:W-:Y:S05]  /*6c80*/  HMMA.16816.F32.BF16 R4, R112, R16.reuse, RZ ;  /* 0x000000107004723c */ /* 0x082fea00000418ff */
[----:B------:R-:W-:Y:S03]  /*6c90*/  LDSM.16.M88.4 R188, [R135+0x6900] ;  /* 0x0069000087bc783b */ /* 0x000fe60000000200 */
[C---:B--2---:R-:W-:Y:S03]  /*6ca0*/  HMMA.16816.F32.BF16 R8, R108.reuse, R16, RZ ;  /* 0x000000106c08723c */ /* 0x044fe600000418ff */
[----:B------:R-:W-:Y:S06]  /*6cb0*/  LDSM.16.M88.4 R192, [R237+0x7100] ;  /* 0x00710000edc0783b */ /* 0x000fec0000000200 */
[----:B------:R-:W-:Y:S01]  /*6cc0*/  LDSM.16.M88.4 R196, [R238] ;  /* 0x00000000eec4783b */ /* 0x000fe20000000200 */
[-C--:B------:R-:W-:Y:S05]  /*6cd0*/  HMMA.16816.F32.BF16 R12, R108, R18.reuse, RZ ;  /* 0x000000126c0c723c */ /* 0x080fea00000418ff */
[----:B------:R-:W-:Y:S03]  /*6ce0*/  LDSM.16.M88.4 R200, [R237+0x9100] ;  /* 0x00910000edc8783b */ /* 0x000fe60000000200 */
[C---:B------:R-:W-:Y:S03]  /*6cf0*/  HMMA.16816.F32.BF16 R16, R112.reuse, R18, RZ ;  /* 0x000000127010723c */ /* 0x040fe600000418ff */
[----:B------:R-:W-:Y:S05]  /*6d00*/  LDSM.16.M88.4 R204, [R244] ;  /* 0x00000000f4cc783b */ /* 0x000fea0000000200 */
[-C--:B---3--:R-:W-:Y:S01]  /*6d10*/  HMMA.16816.F32.BF16 R20, R112, R32.reuse, RZ ;  /* 0x000000207014723c */ /* 0x088fe200000418ff */
[----:B------:R-:W-:Y:S06]  /*6d20*/  LDSM.16.M88.4 R208, [R243] ;  /* 0x00000000f3d0783b */ /* 0x000fec0000000200 */
[----:B------:R-:W-:Y:S01]  /*6d30*/  LDSM.16.M88.4 R212, [R242] ;  /* 0x00000000f2d4783b */ /* 0x000fe20000000200 */
[C---:B------:R-:W-:Y:S05]  /*6d40*/  HMMA.16816.F32.BF16 R24, R108.reuse, R32, RZ ;  /* 0x000000206c18723c */ /* 0x040fea00000418ff */
[----:B------:R-:W-:Y:S03]  /*6d50*/  LDSM.16.M88.4 R216, [R241] ;  /* 0x00000000f1d8783b */ /* 0x000fe60000000200 */
[-C--:B------:R-:W-:Y:S03]  /*6d60*/  HMMA.16816.F32.BF16 R28, R108, R34.reuse, RZ ;  /* 0x000000226c1c723c */ /* 0x080fe600000418ff */
[----:B------:R-:W-:Y:S05]  /*6d70*/  LDSM.16.M88.4 R220, [R240] ;  /* 0x00000000f0dc783b */ /* 0x000fea0000000200 */
[C---:B------:R-:W-:Y:S01]  /*6d80*/  HMMA.16816.F32.BF16 R32, R112.reuse, R34, RZ ;  /* 0x000000227020723c */ /* 0x040fe200000418ff */
[----:B------:R-:W-:Y:S07]  /*6d90*/  LDSM.16.M88.4 R224, [R239] ;  /* 0x00000000efe0783b */ /* 0x000fee0000000200 */
[-C--:B----4-:R-:W-:Y:S08]  /*6da0*/  HMMA.16816.F32.BF16 R36, R112, R48.reuse, RZ ;  /* 0x000000307024723c */ /* 0x090ff000000418ff */
[C---:B------:R-:W-:Y:S08]  /*6db0*/  HMMA.16816.F32.BF16 R40, R108.reuse, R48, RZ ;  /* 0x000000306c28723c */ /* 0x040ff000000418ff */
[-C--:B------:R-:W-:Y:S08]  /*6dc0*/  HMMA.16816.F32.BF16 R44, R108, R50.reuse, RZ ;  /* 0x000000326c2c723c */ /* 0x080ff000000418ff */
[C---:B------:R-:W-:Y:S08]  /*6dd0*/  HMMA.16816.F32.BF16 R48, R112.reuse, R50, RZ ;  /* 0x000000327030723c */ /* 0x040ff000000418ff */
[-C--:B-----5:R-:W-:Y:S08]  /*6de0*/  HMMA.16816.F32.BF16 R52, R112, R64.reuse, RZ ;  /* 0x000000407034723c */ /* 0x0a0ff000000418ff */
[C---:B------:R-:W-:Y:S07]  /*6df0*/  HMMA.16816.F32.BF16 R56, R108.reuse, R64, RZ ;  /* 0x000000406c38723c */ /* 0x040fee00000418ff */
[----:B------:R-:W-:Y:S02]  /*6e00*/  IADD3.X R64, R61, UR5, R2, P2, !PT ;  /* 0x000000053d407c10 */ /* 0x000fe400097fe402 */
[-C--:B------:R-:W-:Y:S03]  /*6e10*/  HMMA.16816.F32.BF16 R60, R108, R66.reuse, RZ ;  /* 0x000000426c3c723c */ /* 0x080fe600000418ff */
[C---:B------:R-:W-:Y:S04]  /*6e20*/  LEA R2, P2, R84.reuse, c[0x0][0x1f8], 0x1 ;  /* 0x00007e0054027a11 */ /* 0x040fe800078408ff */
[----:B------:R-:W-:Y:S01]  /*6e30*/  LEA.HI.X R84, R84, c[0x0][0x1fc], R64, 0x1, P2 ;  /* 0x00007f0054547a11 */ /* 0x000fe200010f0c40 */
[----:B------:R-:W1:Y:S01]  /*6e40*/  SHFL.IDX PT, R86, R2, RZ, 0x181f ;  /* 0x00181fff02567589 */ /* 0x000e6200000e0000 */
[C---:B------:R-:W-:Y:S05]  /*6e50*/  HMMA.16816.F32.BF16 R64, R112.reuse, R66, RZ ;  /* 0x000000427040723c */ /* 0x040fea00000418ff */
[----:B------:R-:W2:Y:S03]  /*6e60*/  SHFL.IDX PT, R85, R84, RZ, 0x181f ;  /* 0x00181fff54557589 */ /* 0x000ea600000e0000 */
[-C--:B------:R-:W-:Y:S03]  /*6e70*/  HMMA.16816.F32.BF16 R68, R112, R80.reuse, RZ ;  /* 0x000000507044723c */ /* 0x080fe600000418ff */
[----:B------:R-:W3:Y:S05]  /*6e80*/  SHFL.IDX PT, R88, R2, 0x1, 0x181f ;  /* 0x00381f0002587f89 */ /* 0x000eea00000e0000 */
[C---:B------:R-:W-:Y:S01]  /*6e90*/  HMMA.16816.F32.BF16 R72, R108.reuse, R80, RZ ;  /* 0x000000506c48723c */ /* 0x040fe200000418ff */
[----:B------:R-:W4:Y:S03]  /*6ea0*/  SHFL.IDX PT, R89, R84, 0x1, 0x181f ;  /* 0x00381f0054597f89 */ /* 0x000f2600000e0000 */
[-C--:B-1----:R-:W-:Y:S04]  /*6eb0*/  IADD3 R86, P2, R86, R246.reuse, RZ ;  /* 0x000000f656567210 */ /* 0x082fe80007f5e0ff */
[-C--:B------:R-:W-:Y:S01]  /*6ec0*/  HMMA.16816.F32.BF16 R76, R108, R82.reuse, RZ ;  /* 0x000000526c4c723c */ /* 0x080fe200000418ff */
[----:B------:R-:W1:Y:S03]  /*6ed0*/  SHFL.IDX PT, R94, R2, 0x2, 0x181f ;  /* 0x00581f00025e7f89 */ /* 0x000e6600000e0000 */
[--C-:B--2---:R-:W-:Y:S03]  /*6ee0*/  IMAD.X R87, R85, 0x1, R247.reuse, P2 ;  /* 0x0000000155577824 */ /* 0x104fe600010e06f7 */
[----:B------:R-:W2:Y:S01]  /*6ef0*/  SHFL.IDX PT, R92, R2, 0x3, 0x181f ;  /* 0x00781f00025c7f89 */ /* 0x000ea200000e0000 */
[C---:B------:R-:W-:Y:S04]  /*6f00*/  HMMA.16816.F32.BF16 R80, R112.reuse, R82, RZ ;  /* 0x000000527050723c */ /* 0x040fe800000418ff */
[-C--:B---3--:R-:W-:Y:S01]  /*6f10*/  IADD3 R88, P5, R88, R246.reuse, RZ ;  /* 0x000000f658587210 */ /* 0x088fe20007fbe0ff */
[----:B------:R3:W-:Y:S04]  /*6f20*/  LDGSTS.E.BYPASS.LTC128B.128 [R245+0x100], [R86.64], !P3 ;  /* 0x0010000056f57fae */ /* 0x0007e8000d901d4c */
[--C-:B----4-:R-:W-:Y:S02]  /*6f30*/  IMAD.X R89, R89, 0x1, R247.reuse, P5 ;  /* 0x0000000159597824 */ /* 0x110fe400028e06f7 */
[----:B------:R-:W4:Y:S06]  /*6f40*/  SHFL.IDX PT, R91, R84, 0x2, 0x181f ;  /* 0x00581f00545b7f89 */ /* 0x000f2c00000e0000 */
[----:B------:R-:W5:Y:S01]  /*6f50*/  SHFL.IDX PT, R90, R84, 0x3, 0x181f ;  /* 0x00781f00545a7f89 */ /* 0x000f6200000e0000 */
[-C--:B-1----:R-:W-:Y:S05]  /*6f60*/  IADD3 R94, P4, R94, R246.reuse, RZ ;  /* 0x000000f65e5e7210 */ /* 0x082fea0007f9e0ff */
[----:B------:R-:W-:Y:S01]  /*6f70*/  SHFL.IDX PT, R104, R84, 0x4, 0x181f ;  /* 0x00981f0054687f89 */ /* 0x000fe200000e0000 */
[-C--:B--2---:R-:W-:Y:S05]  /*6f80*/  IADD3 R92, P2, R92, R246.reuse, RZ ;  /* 0x000000f65c5c7210 */ /* 0x084fea0007f5e0ff */
[----:B------:R-:W-:Y:S06]  /*6f90*/  SHFL.IDX PT, R103, R84, 0x5, 0x181f ;  /* 0x00b81f0054677f89 */ /* 0x000fec00000e0000 */
[----:B------:R3:W-:Y:S01]  /*6fa0*/  SHFL.IDX PT, R101, R84, 0x6, 0x181f ;  /* 0x00d81f0054657f89 */ /* 0x0007e200000e0000 */
[--C-:B----4-:R-:W-:Y:S05]  /*6fb0*/  IMAD.X R95, R91, 0x1, R247.reuse, P4 ;  /* 0x000000015b5f7824 */ /* 0x110fea00020e06f7 */
[----:B------:R1:W-:Y:S01]  /*6fc0*/  LDGSTS.E.BYPASS.LTC128B.128 [R245+0x900], [R88.64], !P3 ;  /* 0x0090000058f57fae */ /* 0x0003e2000d901d4c */
[--C-:B-----5:R-:W-:Y:S05]  /*6fd0*/  IMAD.X R93, R90, 0x1, R247.reuse, P2 ;  /* 0x000000015a5d7824 */ /* 0x120fea00010e06f7 */
[----:B------:R-:W2:Y:S06]  /*6fe0*/  SHFL.IDX PT, R100, R2, 0x4, 0x181f ;  /* 0x00981f0002647f89 */ /* 0x000eac00000e0000 */
[----:B------:R-:W4:Y:S01]  /*6ff0*/  SHFL.IDX PT, R102, R2, 0x5, 0x181f ;  /* 0x00b81f0002667f89 */ /* 0x000f2200000e0000 */
[-C--:B---3--:R-:W-:Y:S05]  /*7000*/  HMMA.16816.F32.BF16 R84, R112, R96.reuse, RZ ;  /* 0x000000607054723c */ /* 0x088fea00000418ff */
[----:B------:R-:W3:Y:S06]  /*7010*/  SHFL.IDX PT, R2, R2, 0x6, 0x181f ;  /* 0x00d81f0002027f89 */ /* 0x000eec00000e0000 */
[----:B------:R5:W-:Y:S01]  /*7020*/  LDGSTS.E.BYPASS.LTC128B.128 [R245+0x1100], [R94.64], !P3 ;  /* 0x011000005ef57fae */ /* 0x000be2000d901d4c */
[C---:B-1----:R-:W-:Y:S05]  /*7030*/  HMMA.16816.F32.BF16 R88, R108.reuse, R96, RZ ;  /* 0x000000606c58723c */ /* 0x042fea00000418ff */
[----:B------:R5:W-:Y:S02]  /*7040*/  LDGSTS.E.BYPASS.LTC128B.128 [R245+0x1900], [R92.64], !P3 ;  /* 0x019000005cf57fae */ /* 0x000be4000d901d4c */
[-C--:B--2---:R-:W-:Y:S02]  /*7050*/  IADD3 R96, P5, R100, R246.reuse, RZ ;  /* 0x000000f664607210 */ /* 0x084fe40007fbe0ff */
[-C--:B----4-:R-:W-:Y:S03]  /*7060*/  IADD3 R102, P4, R102, R246.reuse, RZ ;  /* 0x000000f666667210 */ /* 0x090fe60007f9e0ff */
[--C-:B------:R-:W-:Y:S02]  /*7070*/  IMAD.X R97, R104, 0x1, R247.reuse, P5 ;  /* 0x0000000168617824 */ /* 0x100fe400028e06f7 */
[--C-:B------:R-:W-:Y:S01]  /*7080*/  IMAD.X R103, R103, 0x1, R247.reuse, P4 ;  /* 0x0000000167677824 */ /* 0x100fe200020e06f7 */
[----:B---3--:R-:W-:Y:S02]  /*7090*/  IADD3 R100, P2, R2, R246, RZ ;  /* 0x000000f602647210 */ /* 0x008fe40007f5e0ff */
[----:B------:R1:W-:Y:S03]  /*70a0*/  LDGSTS.E.BYPASS.LTC128B.128 [R245+0x2100], [R96.64], !P3 ;  /* 0x0210000060f57fae */ /* 0x0003e6000d901d4c */
[----:B------:R-:W-:Y:S01]  /*70b0*/  IMAD.X R101, R101, 0x1, R247, P2 ;  /* 0x0000000165657824 */ /* 0x000fe200010e06f7 */
[----:B------:R-:W-:Y:S02]  /*70c0*/  PLOP3.LUT P2, PT, PT, PT, UP0, 0x80, 0x0 ;  /* 0x000000000000781c */ /* 0x000fe40003f4f008 */
[----:B------:R2:W-:Y:S06]  /*70d0*/  LDGSTS.E.BYPASS.LTC128B.128 [R245+0x2900], [R102.64], !P3 ;  /* 0x0290000066f57fae */ /* 0x0005ec000d901d4c */
[----:B------:R2:W-:Y:S01]  /*70e0*/  LDGSTS.E.BYPASS.LTC128B.128 [R245+0x3100], [R100.64], !P3 ;  /* 0x0310000064f57fae */ /* 0x0005e2000d901d4c */
[-C--:B-----5:R-:W-:Y:S05]  /*70f0*/  HMMA.16816.F32.BF16 R92, R108, R98.reuse, RZ ;  /* 0x000000626c5c723c */ /* 0x0a0fea00000418ff */
[----:B------:R-:W0:Y:S03]  /*7100*/  LDGDEPBAR ;  /* 0x00000000000079af */ /* 0x000e260000000000 */
[C---:B-1----:R-:W-:Y:S08]  /*7110*/  HMMA.16816.F32.BF16 R96, R112.reuse, R98, RZ ;  /* 0x000000627060723c */ /* 0x042ff000000418ff */
        /* <DEDUP_REMOVED lines=38> */
[----:B------:R-:W5:Y:S07]  /*7380*/  LDSM.16.M88.4 R200, [R233+0x5100] ;  /* 0x00510000e9c8783b */ /* 0x000f6e0000000200 */
        /* <DEDUP_REMOVED lines=11> */
[----:B------:R-:W-:Y:S07]  /*7440*/  LDSM.16.M88.4 R208, [R232] ;  /* 0x00000000e8d0783b */ /* 0x000fee0000000200 */
[-C--:B----4-:R-:W-:Y:S08]  /*7450*/  HMMA.16816.F32.BF16 R36, R188, R212.reuse, R36 ;  /* 0x000000d4bc24723c */ /* 0x090ff00000041824 */
[C---:B------:R-:W-:Y:S08]  /*7460*/  HMMA.16816.F32.BF16 R40, R204.reuse, R212, R40 ;  /* 0x000000d4cc28723c */ /* 0x040ff00000041828 */
[-C--:B------:R-:W-:Y:S08]  /*7470*/  HMMA.16816.F32.BF16 R44, R204, R214.reuse, R44 ;  /* 0x000000d6cc2c723c */ /* 0x080ff0000004182c */
[C---:B------:R-:W-:Y:S01]  /*7480*/  HMMA.16816.F32.BF16 R48, R188.reuse, R214, R48 ;  /* 0x000000d6bc30723c */ /* 0x040fe20000041830 */
[----:B------:R-:W-:Y:S07]  /*7490*/  LDSM.16.M88.4 R212, [R236+0x9100] ;  /* 0x00910000ecd4783b */ /* 0x000fee0000000200 */
[-C--:B-----5:R-:W-:Y:S08]  /*74a0*/  HMMA.16816.F32.BF16 R52, R188, R200.reuse, R52 ;  /* 0x000000c8bc34723c */ /* 0x0a0ff00000041834 */
        /* <DEDUP_REMOVED lines=14> */
[-C--:B-1----:R-:W-:Y:S08]  /*7590*/  HMMA.16816.F32.BF16 R100, R188, R196.reuse, R100 ;  /* 0x000000c4bc64723c */ /* 0x082ff00000041864 */
[C---:B------:R-:W-:Y:S08]  /*75a0*/  HMMA.16816.F32.BF16 R104, R204.reuse, R196, R104 ;  /* 0x000000c4cc68723c */ /* 0x040ff00000041868 */
[-C--:B------:R-:W-:Y:S01]  /*75b0*/  HMMA.16816.F32.BF16 R108, R204, R198.reuse, R108 ;  /* 0x000000c6cc6c723c */ /* 0x080fe2000004186c */
[----:B------:R-:W1:Y:S07]  /*75c0*/  LDSM.16.M88.4 R204, [R232+0x2000] ;  /* 0x00200000e8cc783b */ /* 0x000e6e0000000200 */
[----:B------:R-:W-:Y:S01]  /*75d0*/  HMMA.16816.F32.BF16 R112, R188, R198, R112 ;  /* 0x000000c6bc70723c */ /* 0x000fe20000041870 */
[----:B------:R-:W5:Y:S06]  /*75e0*/  LDSM.16.M88.4 R188, [R232+0x2800] ;  /* 0x00280000e8bc783b */ /* 0x000f6c0000000200 */
[----:B------:R-:W1:Y:S01]  /*75f0*/  LDSM.16.M88.4 R196, [R232+0x3000] ;  /* 0x00300000e8c4783b */ /* 0x000e620000000200 */
[-C--:B--2---:R-:W-:Y:S01]  /*7600*/  HMMA.16816.F32.BF16 R4, R200, R208.reuse, R4 ;  /* 0x000000d0c804723c */ /* 0x084fe20000041804 */
[----:B------:R-:W-:Y:S04]  /*7610*/  DEPBAR.LE SB0, 0x0 ;  /* 0x000080000000791a */ /* 0x000fe80000000000 */
[----:B------:R-:W-:Y:S03]  /*7620*/  BAR.SYNC.DEFER_BLOCKING 0x0 ;  /* 0x0000000000007b1d */ /* 0x000fe60000010000 */
[C---:B------:R-:W-:Y:S08]  /*7630*/  HMMA.16816.F32.BF16 R8, R212.reuse, R208, R8 ;  /* 0x000000d0d408723c */ /* 0x040ff00000041808 */
[-C--:B------:R-:W-:Y:S08]  /*7640*/  HMMA.16816.F32.BF16 R12, R212, R210.reuse, R12 ;  /* 0x000000d2d40c723c */ /* 0x080ff0000004180c */
[C---:B------:R-:W-:Y:S08]  /*7650*/  HMMA.16816.F32.BF16 R16, R200.reuse, R210, R16 ;  /* 0x000000d2c810723c */ /* 0x040ff00000041810 */
[-C--:B---3--:R-:W-:Y:S08]  /*7660*/  HMMA.16816.F32.BF16 R20, R200, R216.reuse, R20 ;  /* 0x000000d8c814723c */ /* 0x088ff00000041814 */
[C---:B------:R-:W-:Y:S08]  /*7670*/  HMMA.16816.F32.BF16 R24, R212.reuse, R216, R24 ;  /* 0x000000d8d418723c */ /* 0x040ff00000041818 */
[-C--:B------:R-:W-:Y:S08]  /*7680*/  HMMA.16816.F32.BF16 R28, R212, R218.reuse, R28 ;  /* 0x000000dad41c723c */ /* 0x080ff0000004181c */
[C---:B------:R-:W-:Y:S08]  /*7690*/  HMMA.16816.F32.BF16 R32, R200.reuse, R218, R32 ;  /* 0x000000dac820723c */ /* 0x040ff00000041820 */
[-C--:B------:R-:W-:Y:S08]  /*76a0*/  HMMA.16816.F32.BF16 R36, R200, R220.reuse, R36 ;  /* 0x000000dcc824723c */ /* 0x080ff00000041824 */
[C---:B------:R-:W-:Y:S08]  /*76b0*/  HMMA.16816.F32.BF16 R40, R212.reuse, R220, R40 ;  /* 0x000000dcd428723c */ /* 0x040ff00000041828 */
[-C--:B------:R-:W-:Y:S08]  /*76c0*/  HMMA.16816.F32.BF16 R44, R212, R222.reuse, R44 ;  /* 0x000000ded42c723c */ /* 0x080ff0000004182c */
[C---:B------:R-:W-:Y:S08]  /*76d0*/  HMMA.16816.F32.BF16 R48, R200.reuse, R222, R48 ;  /* 0x000000dec830723c */ /* 0x040ff00000041830 */
[-C--:B----4-:R-:W-:Y:S08]  /*76e0*/  HMMA.16816.F32.BF16 R52, R200, R192.reuse, R52 ;  /* 0x000000c0c834723c */ /* 0x090ff00000041834 */
[C---:B------:R-:W-:Y:S08]  /*76f0*/  HMMA.16816.F32.BF16 R56, R212.reuse, R192, R56 ;  /* 0x000000c0d438723c */ /* 0x040ff00000041838 */
[-C--:B------:R-:W-:Y:S08]  /*7700*/  HMMA.16816.F32.BF16 R60, R212, R194.reuse, R60 ;  /* 0x000000c2d43c723c */ /* 0x080ff0000004183c */
[C---:B------:R-:W-:Y:S08]  /*7710*/  HMMA.16816.F32.BF16 R64, R200.reuse, R194, R64 ;  /* 0x000000c2c840723c */ /* 0x040ff00000041840 */
[-C--:B-1----:R-:W-:Y:S08]  /*7720*/  HMMA.16816.F32.BF16 R68, R200, R204.reuse, R68 ;  /* 0x000000ccc844723c */ /* 0x082ff00000041844 */
        /* <DEDUP_REMOVED lines=10> */
[----:B------:R-:W-:Y:S01]  /*77d0*/  HMMA.16816.F32.BF16 R112, R200, R198, R112 ;  /* 0x000000c6c870723c */ /* 0x000fe20000041870 */
[----:B------:R-:W-:-:S07]  /*77e0*/  @P2 BRA `(.L_x_803) ;  /* 0xffffef4000002947 */ /* 0x000fce000383ffff */
.L_x_802:
[----:B--2---:R-:W-:Y:S01]  /*77f0*/  FMNMX.FTZ R133, R4, R0, !PT ;  /* 0x0000000004857209 */ /* 0x004fe20007810000 */
        /* <DEDUP_REMOVED lines=105> */
[----:B--2---:R-:W-:Y:S01]  /*7e90*/  FMNMX.FTZ R2, R2, R132, !PT ;  /* 0x0000008402027209 */ /* 0x004fe20007810000 */
[----:B------:R-:W1:Y:S01]  /*7ea0*/  SHFL.BFLY PT, R188, R133, 0x1, 0x1f ;  /* 0x0c201f0085bc7f89 */ /* 0x000e6200000e0000 */
[----:B------:R-:W-:Y:S02]  /*7eb0*/  FMNMX.FTZ R130, R79, R130, !PT ;  /* 0x000000824f827209 */ /* 0x000fe40007810000 */
[----:B------:R-:W-:Y:S02]  /*7ec0*/  FMNMX.FTZ R129, R108, R129, !PT ;  /* 0x000000816c817209 */ /* 0x000fe40007810000 */
[----:B------:R-:W-:Y:S02]  /*7ed0*/  FMNMX.FTZ R130, R90, R130, !PT ;  /* 0x000000825a827209 */ /* 0x000fe40007810000 */
[----:B------:R-:W-:Y:S01]  /*7ee0*/  FMNMX.FTZ R129, R109, R129, !PT ;  /* 0x000000816d817209 */ /* 0x000fe20007810000 */
[----:B------:R-:W2:Y:S01]  /*7ef0*/  SHFL.BFLY PT, R132, R2, 0x1, 0x1f ;  /* 0x0c201f0002847f89 */ /* 0x000ea200000e0000 */
[----:B------:R-:W-:Y:S02]  /*7f00*/  FMNMX.FTZ R130, R91, R130, !PT ;  /* 0x000000825b827209 */ /* 0x000fe40007810000 */
[----:B------:R-:W-:Y:S01]  /*7f10*/  ISETP.LT.AND P2, PT, RZ, UR9, PT ;  /* 0x00000009ff007c0c */ /* 0x000fe2000bf41270 */
[----:B------:R-:W-:Y:S01]  /*7f20*/  UIADD3 UR9, UR9, -0x1, URZ ;  /* 0xffffffff09097890 */ /* 0x000fe2000fffe03f */
[----:B------:R-:W-:Y:S03]  /*7f30*/  FMNMX.FTZ R130, R94, R130, !PT ;  /* 0x000000825e827209 */ /* 0x000fe60007810000 */
[----:B------:R-:W3:Y:S01]  /*7f40*/  SHFL.BFLY PT, R131, R129, 0x2, 0x1f ;  /* 0x0c401f0081837f89 */ /* 0x000ee200000e0000 */
[----:B------:R-:W-:Y:S04]  /*7f50*/  FMNMX.FTZ R130, R95, R130, !PT ;  /* 0x000000825f827209 */ /* 0x000fe80007810000 */
[----:B------:R-:W-:Y:S02]  /*7f60*/  FMNMX.FTZ R130, R106, R130, !PT ;  /* 0x000000826a827209 */ /* 0x000fe40007810000 */
[----:B-1----:R-:W-:Y:S05]  /*7f70*/  FMNMX.FTZ R133, R133, R188, !PT ;  /* 0x000000bc85857209 */ /* 0x002fea0007810000 */
[C---:B------:R-:W-:Y:S02]  /*7f80*/  FMUL.FTZ R188, R133.reuse, c[0x0][0x2d0] ;  /* 0x0000b40085bc7a20 */ /* 0x040fe40000410000 */
[----:B------:R-:W-:Y:S01]  /*7f90*/  FADD.FTZ R0, -R133, R0 ;  /* 0x0000000085007221 */ /* 0x000fe20000010100 */
[----:B--2---:R-:W-:Y:S01]  /*7fa0*/  FMNMX.FTZ R132, R2, R132, !PT ;  /* 0x0000008402847209 */ /* 0x004fe20007810000 */
[--C-:B------:R-:W-:Y:S02]  /*7fb0*/  FFMA.FTZ R20, R20, c[0x0][0x2d0], -R188.reuse ;  /* 0x0000b40014147a23 */ /* 0x100fe400000108bc */
[--C-:B------:R-:W-:Y:S02]  /*7fc0*/  FFMA.FTZ R21, R21, c[0x0][0x2d0], -R188.reuse ;  /* 0x0000b40015157a23 */ /* 0x100fe400000108bc */
[----:B------:R-:W-:Y:S01]  /*7fd0*/  MUFU.EX2 R202, R20 ;  /* 0x0000001400ca7308 */ /* 0x000fe20000000800 */
[--C-:B------:R-:W-:Y:S02]  /*7fe0*/  FFMA.FTZ R36, R36, c[0x0][0x2d0], -R188.reuse ;  /* 0x0000b40024247a23 */ /* 0x100fe400000108bc */
[--C-:B------:R-:W-:Y:S01]  /*7ff0*/  FFMA.FTZ R37, R37, c[0x0][0x2d0], -R188.reuse ;  /* 0x0000b40025257a23 */ /* 0x100fe200000108bc */
[----:B---3--:R-:W-:Y:S01]  /*8000*/  FMNMX.FTZ R129, R129, R131, !PT ;  /* 0x0000008381817209 */ /* 0x008fe20007810000 */
[--C-:B------:R-:W-:Y:S02]  /*8010*/  FFMA.FTZ R64, R64, c[0x0][0x2d0], -R188.reuse ;  /* 0x0000b40040407a23 */ /* 0x100fe400000108bc */
[--C-:B------:R-:W-:Y:S02]  /*8020*/  FFMA.FTZ R65, R65, c[0x0][0x2d0], -R188.reuse ;  /* 0x0000b40041417a23 */ /* 0x100fe400000108bc */
[--C-:B------:R-:W-:Y:S01]  /*8030*/  FFMA.FTZ R68, R68, c[0x0][0x2d0], -R188.reuse ;  /* 0x0000b40044447a23 */ /* 0x100fe200000108bc */
[----:B------:R-:W-:Y:S01]  /*8040*/  MUFU.EX2 R196, R21 ;  /* 0x0000001500c47308 */ /* 0x000fe20000000800 */
[--C-:B------:R-:W-:Y:S01]  /*8050*/  FFMA.FTZ R69, R69, c[0x0][0x2d0], -R188.reuse ;  /* 0x0000b40045457a23 */ /* 0x100fe200000108bc */
[----:B------:R-:W1:Y:S01]  /*8060*/  SHFL.BFLY PT, R131, R129, 0x1, 0x1f ;  /* 0x0c201f0081837f89 */ /* 0x000e6200000e0000 */
[----:B------:R-:W-:Y:S02]  /*8070*/  FMUL.FTZ R189, R132, c[0x0][0x2d0] ;  /* 0x0000b40084bd7a20 */ /* 0x000fe40000410000 */
        /* <DEDUP_REMOVED lines=12> */
[--C-:B------:R-:W-:Y:S01]  /*8140*/  FFMA.FTZ R18, R18, c[0x0][0x2d0], -R189.reuse ;  /* 0x0000b40012127a23 */ /* 0x100fe200000108bd */
[----:B-1----:R-:W-:Y:S01]  /*8150*/  FMNMX.FTZ R131, R129, R131, !PT ;  /* 0x0000008381837209 */ /* 0x002fe20007810000 */
[--C-:B------:R-:W-:Y:S02]  /*8160*/  FFMA.FTZ R19, R19, c[0x0][0x2d0], -R189.reuse ;  /* 0x0000b40013137a23 */ /* 0x100fe400000108bd */
[--C-:B------:R-:W-:Y:S01]  /*8170*/  FFMA.FTZ R34, R34, c[0x0][0x2d0], -R189.reuse ;  /* 0x0000b40022227a23 */ /* 0x100fe200000108bd */
[----:B------:R1:W-:Y:S01]  /*8180*/  MUFU.EX2 R197, R23 ;  /* 0x0000001700c57308 */ /* 0x0003e20000000800 */
[----:B------:R-:W-:Y:S01]  /*8190*/  FMUL.FTZ R2, R0, c[0x0][0x2d0] ;  /* 0x0000b40000027a20 */ /* 0x000fe20000410000 */
[----:B------:R-:W-:Y:S01]  /*81a0*/  FMNMX.FTZ R0, R107, R130, !PT ;  /* 0x000000826b007209 */ /* 0x000fe20007810000 */
[--C-:B------:R-:W-:Y:S02]  /*81b0*/  FFMA.FTZ R35, R35, c[0x0][0x2d0], -R189.reuse ;  /* 0x0000b40023237a23 */ /* 0x100fe400000108bd */
[--C-:B------:R-:W-:Y:S01]  /*81c0*/  FFMA.FTZ R83, R83, c[0x0][0x2d0], -R189.reuse ;  /* 0x0000b40053537a23 */ /* 0x100fe200000108bd */
[----:B------:R-:W-:Y:S01]  /*81d0*/  FMNMX.FTZ R0, R110, R0, !PT ;  /* 0x000000006e007209 */ /* 0x000fe20007810000 */
[--C-:B------:R-:W-:Y:S02]  /*81e0*/  FFMA.FTZ R4, R4, c[0x0][0x2d0], -R188.reuse ;  /* 0x0000b40004047a23 */ /* 0x100fe400000108bc */
[--C-:B------:R-:W-:Y:S01]  /*81f0*/  FFMA.FTZ R5, R5, c[0x0][0x2d0], -R188.reuse ;  /* 0x0000b40005057a23 */ /* 0x100fe200000108bc */
[----:B------:R2:W3:Y:S01]  /*8200*/  MUFU.EX2 R130, R2 ;  /* 0x0000000200827308 */ /* 0x0004e20000000800 */
[----:B------:R-:W-:Y:S01]  /*8210*/  FMNMX.FTZ R0, R111, R0, !PT ;  /* 0x000000006f007209 */ /* 0x000fe20007810000 */
[--C-:B------:R-:W-:Y:S02]  /*8220*/  FFMA.FTZ R6, R6, c[0x0][0x2d0], -R189.reuse ;  /* 0x0000b40006067a23 */ /* 0x100fe400000108bd */
[--C-:B------:R-:W-:Y:S02]  /*8230*/  FFMA.FTZ R7, R7, c[0x0][0x2d0], -R189.reuse ;  /* 0x0000b40007077a23 */ /* 0x100fe400000108bd */
[--C-:B------:R-:W-:Y:S02]  /*8240*/  FFMA.FTZ R32, R32, c[0x0][0x2d0], -R188.reuse ;  /* 0x0000b40020207a23 */ /* 0x100fe400000108bc */
[--C-:B------:R-:W-:Y:S02]  /*8250*/  FFMA.FTZ R33, R33, c[0x0][0x2d0], -R188.reuse ;  /* 0x0000b40021217a23 */ /* 0x100fe400000108bc */
[----:B------:R4:W-:Y:S01]  /*8260*/  MUFU.EX2 R207, R4 ;  /* 0x0000000400cf7308 */ /* 0x0009e20000000800 */
[--C-:B------:R-:W-:Y:S02]  /*8270*/  FFMA.FTZ R50, R50, c[0x0][0x2d0], -R189.reuse ;  /* 0x0000b40032327a23 */ /* 0x100fe400000108bd */
[--C-:B------:R-:W-:Y:S01]  /*8280*/  FFMA.FTZ R48, R48, c[0x0][0x2d0], -R188.reuse ;  /* 0x0000b40030307a23 */ /* 0x100fe200000108bc */
[----:B-1----:R-:W-:Y:S01]  /*8290*/  LDSM.16.MT88.4 R20, [R228+0x100] ;  /* 0x00010000e414783b */ /* 0x002fe20000004200 */
[--C-:B------:R-:W-:Y:S02]  /*82a0*/  FFMA.FTZ R49, R49, c[0x0][0x2d0], -R188.reuse ;  /* 0x0000b40031317a23 */ /* 0x100fe400000108bc */
[--C-:B------:R-:W-:Y:S02]  /*82b0*/  FFMA.FTZ R51, R51, c[0x0][0x2d0], -R189.reuse ;  /* 0x0000b40033337a23 */ /* 0x100fe400000108bd */
[--C-:B------:R-:W-:Y:S01]  /*82c0*/  FFMA.FTZ R52, R52, c[0x0][0x2d0], -R188.reuse ;  /* 0x0000b40034347a23 */ /* 0x100fe200000108bc */
[----:B------:R-:W1:Y:S01]  /*82d0*/  MUFU.EX2 R208, R5 ;  /* 0x0000000500d07308 */ /* 0x000e620000000800 */
[--C-:B------:R-:W-:Y:S02]  /*82e0*/  FFMA.FTZ R53, R53, c[0x0][0x2d0], -R188.reuse ;  /* 0x0000b40035357a23 */ /* 0x100fe400000108bc */
[----:B------:R-:W-:Y:S02]  /*82f0*/  FFMA.FTZ R54, R54, c[0x0][0x2d0], -R189 ;  /* 0x0000b40036367a23 */ /* 0x000fe400000108bd */
[----:B--2---:R-:W-:Y:S02]  /*8300*/  FADD.FTZ R2, -R132, R3 ;  /* 0x0000000384027221 */ /* 0x004fe40000010100 */
[----:B---3--:R-:W-:Y:S01]  /*8310*/  FMUL.FTZ R16, R130, R148 ;  /* 0x0000009482107220 */ /* 0x008fe20000410000 */
[----:B------:R-:W2:Y:S01]  /*8320*/  SHFL.BFLY PT, R3, R0, 0x2, 0x1f ;  /* 0x0c401f0000037f89 */ /* 0x000ea200000e0000 */
[----:B------:R-:W-:Y:S01]  /*8330*/  FMUL.FTZ R2, R2, c[0x0][0x2d0] ;  /* 0x0000b40002027a20 */ /* 0x000fe20000410000 */
[----:B------:R3:W-:Y:S01]  /*8340*/  MUFU.EX2 R223, R17 ;  /* 0x0000001100df7308 */ /* 0x0007e20000000800 */
[C---:B------:R-:W-:Y:S02]  /*8350*/  FMUL.FTZ R116, R130.reuse, R116 ;  /* 0x0000007482747220 */ /* 0x040fe40000410000 */
[C---:B------:R-:W-:Y:S02]  /*8360*/  FMUL.FTZ R117, R130.reuse, R117 ;  /* 0x0000007582757220 */ /* 0x040fe40000410000 */
[C---:B------:R-:W-:Y:S02]  /*8370*/  FMUL.FTZ R124, R130.reuse, R124 ;  /* 0x0000007c827c7220 */ /* 0x040fe40000410000 */
[C---:B------:R-:W-:Y:S02]  /*8380*/  FMUL.FTZ R125, R130.reuse, R125 ;  /* 0x0000007d827d7220 */ /* 0x040fe40000410000 */
[----:B----4-:R-:W-:Y:S01]  /*8390*/  FMUL.FTZ R4, R130, R140 ;  /* 0x0000008c82047220 */ /* 0x010fe20000410000 */
[----:B------:R4:W4:Y:S01]  /*83a0*/  MUFU.EX2 R129, R2 ;  /* 0x0000000200817308 */ /* 0x0009220000000800 */
[--C-:B------:R-:W-:Y:S02]  /*83b0*/  FFMA.FTZ R55, R55, c[0x0][0x2d0], -R189.reuse ;  /* 0x0000b40037377a23 */ /* 0x100fe400000108bd */
[--C-:B------:R-:W-:Y:S01]  /*83c0*/  FFMA.FTZ R80, R80, c[0x0][0x2d0], -R188.reuse ;  /* 0x0000b40050507a23 */ /* 0x100fe200000108bc */
[----:B-1----:R-:W-:Y:S01]  /*83d0*/  F2FP.BF16.PACK_AB R140, R208, R207 ;  /* 0x000000cfd08c723e */ /* 0x002fe200000010ff */
[----:B------:R-:W-:Y:S02]  /*83e0*/  FMUL.FTZ R5, R130, R141 ;  /* 0x0000008d82057220 */ /* 0x000fe40000410000 */
[--C-:B------:R-:W-:Y:S02]  /*83f0*/  FFMA.FTZ R81, R81, c[0x0][0x2d0], -R188.reuse ;  /* 0x0000b40051517a23 */ /* 0x100fe400000108bc */
[--C-:B------:R-:W-:Y:S01]  /*8400*/  FFMA.FTZ R82, R82, c[0x0][0x2d0], -R189.reuse ;  /* 0x0000b40052527a23 */ /* 0x100fe200000108bd */
[----:B------:R1:W-:Y:S01]  /*8410*/  MUFU.EX2 R204, R6 ;  /* 0x0000000600cc7308 */ /* 0x0003e20000000800 */
[--C-:B------:R-:W-:Y:S01]  /*8420*/  FFMA.FTZ R84, R84, c[0x0][0x2d0], -R188.reuse ;  /* 0x0000b40054547a23 */ /* 0x100fe200000108bc */
[----:B--2---:R-:W-:Y:S01]  /*8430*/  FMNMX.FTZ R0, R0, R3, !PT ;  /* 0x0000000300007209 */ /* 0x004fe20007810000 */
[--C-:B------:R-:W-:Y:S02]  /*8440*/  FFMA.FTZ R85, R85, c[0x0][0x2d0], -R188.reuse ;  /* 0x0000b40055557a23 */ /* 0x100fe400000108bc */
[----:B---3--:R-:W-:Y:S02]  /*8450*/  FMUL.FTZ R17, R130, R149 ;  /* 0x0000009582117220 */ /* 0x008fe40000410000 */
[--C-:B------:R-:W-:Y:S02]  /*8460*/  FFMA.FTZ R86, R86, c[0x0][0x2d0], -R189.reuse ;  /* 0x0000b40056567a23 */ /* 0x100fe400000108bd */
[--C-:B------:R-:W-:Y:S01]  /*8470*/  FFMA.FTZ R96, R96, c[0x0][0x2d0], -R188.reuse ;  /* 0x0000b40060607a23 */ /* 0x100fe200000108bc */
[----:B------:R-:W2:Y:S01]  /*8480*/  MUFU.EX2 R209, R7 ;  /* 0x0000000700d17308 */ /* 0x000ea20000000800 */
[----:B------:R-:W-:Y:S02]  /*8490*/  FFMA.FTZ R97, R97, c[0x0][0x2d0], -R188 ;  /* 0x0000b40061617a23 */ /* 0x000fe400000108bc */
[--C-:B------:R-:W-:Y:S02]  /*84a0*/  FFMA.FTZ R87, R87, c[0x0][0x2d0], -R189.reuse ;  /* 0x0000b40057577a23 */ /* 0x100fe400000108bd */
[----:B----4-:R-:W-:Y:S02]  /*84b0*/  FADD.FTZ R2, -R131, R128 ;  /* 0x0000008083027221 */ /* 0x010fe40000010100 */
[C---:B------:R-:W-:Y:S02]  /*84c0*/  FMUL.FTZ R118, R129.reuse, R118 ;  /* 0x0000007681767220 */ /* 0x040fe40000410000 */
[----:B------:R-:W-:Y:S01]  /*84d0*/  FMUL.FTZ R2, R2, c[0x0][0x2d0] ;  /* 0x0000b40002027a20 */ /* 0x000fe20000410000 */
[----:B------:R3:W-:Y:S01]  /*84e0*/  MUFU.EX2 R218, R18 ;  /* 0x0000001200da7308 */ /* 0x0007e20000000800 */
[C---:B------:R-:W-:Y:S02]  /*84f0*/  FMUL.FTZ R119, R129.reuse, R119 ;  /* 0x0000007781777220 */ /* 0x040fe40000410000 */
[C---:B------:R-:W-:Y:S02]  /*8500*/  FMUL.FTZ R126, R129.reuse, R126 ;  /* 0x0000007e817e7220 */ /* 0x040fe40000410000 */
[----:B-1----:R-:W-:Y:S01]  /*8510*/  FMUL.FTZ R6, R129, R142 ;  /* 0x0000008e81067220 */ /* 0x002fe20000410000 */
[----:B------:R-:W-:Y:S01]  /*8520*/  F2FP.BF16.PACK_AB R142, R223, R221 ;  /* 0x000000dddf8e723e */ /* 0x000fe200000010ff */
[----:B------:R-:W-:Y:S02]  /*8530*/  FMUL.FTZ R127, R129, R127 ;  /* 0x0000007f817f7220 */ /* 0x000fe40000410000 */
[--C-:B------:R-:W-:Y:S01]  /*8540*/  FFMA.FTZ R98, R98, c[0x0][0x2d0], -R189.reuse ;  /* 0x0000b40062627a23 */ /* 0x100fe200000108bd */
[----:B------:R1:W4:Y:S01]  /*8550*/  MUFU.EX2 R128, R2 ;  /* 0x0000000200807308 */ /* 0x0003220000000800 */
[--C-:B------:R-:W-:Y:S02]  /*8560*/  FFMA.FTZ R99, R99, c[0x0][0x2d0], -R189.reuse ;  /* 0x0000b40063637a23 */ /* 0x100fe400000108bd */
[--C-:B------:R-:W-:Y:S01]  /*8570*/  FFMA.FTZ R100, R100, c[0x0][0x2d0], -R188.reuse ;  /* 0x0000b40064647a23 */ /* 0x100fe200000108bc */
[----:B--2---:R-:W-:Y:S01]  /*8580*/  F2FP.BF16.PACK_AB R141, R209, R204 ;  /* 0x000000ccd18d723e */ /* 0x004fe200000010ff */
[----:B------:R-:W-:Y:S02]  /*8590*/  FMUL.FTZ R7, R129, R143 ;  /* 0x0000008f81077220 */ /* 0x000fe40000410000 */
[--C-:B------:R-:W-:Y:S02]  /*85a0*/  FFMA.FTZ R101, R101, c[0x0][0x2d0], -R188.reuse ;  /* 0x0000b40065657a23 */ /* 0x100fe400000108bc */
[--C-:B------:R-:W-:Y:S01]  /*85b0*/  FFMA.FTZ R112, R112, c[0x0][0x2d0], -R188.reuse ;  /* 0x0000b40070707a23 */ /* 0x100fe200000108bc */
[----:B------:R2:W2:Y:S01]  /*85c0*/  MUFU.EX2 R225, R19 ;  /* 0x0000001300e17308 */ /* 0x0004a20000000800 */
[----:B------:R-:W-:Y:S02]  /*85d0*/  FFMA.FTZ R188, R113, c[0x0][0x2d0], -R188 ;  /* 0x0000b40071bc7a23 */ /* 0x000fe400000108bc */
[--C-:B------:R-:W-:Y:S02]  /*85e0*/  FFMA.FTZ R102, R102, c[0x0][0x2d0], -R189.reuse ;  /* 0x0000b40066667a23 */ /* 0x100fe400000108bd */
[----:B---3--:R-:W-:Y:S02]  /*85f0*/  FMUL.FTZ R18, R129, R150 ;  /* 0x0000009681127220 */ /* 0x008fe40000410000 */
[--C-:B------:R-:W-:Y:S02]  /*8600*/  FFMA.FTZ R103, R103, c[0x0][0x2d0], -R189.reuse ;  /* 0x0000b40067677a23 */ /* 0x100fe400000108bd */
[--C-:B------:R-:W-:Y:S01]  /*8610*/  FFMA.FTZ R114, R114, c[0x0][0x2d0], -R189.reuse ;  /* 0x0000b40072727a23 */ /* 0x100fe200000108bd */
[----:B------:R-:W-:Y:S01]  /*8620*/  MUFU.EX2 R192, R34 ;  /* 0x0000002200c07308 */ /* 0x000fe20000000800 */
[----:B------:R-:W-:Y:S01]  /*8630*/  FFMA.FTZ R189, R115, c[0x0][0x2d0], -R189 ;  /* 0x0000b40073bd7a23 */ /* 0x000fe200000108bd */
[----:B-1----:R-:W1:Y:S01]  /*8640*/  SHFL.BFLY PT, R2, R0, 0x1, 0x1f ;  /* 0x0c201f0000027f89 */ /* 0x002e6200000e0000 */
[C---:B----4-:R-:W-:Y:S02]  /*8650*/  FMUL.FTZ R120, R128.reuse, R120 ;  /* 0x0000007880787220 */ /* 0x050fe40000410000 */
[----:B------:R-:W-:Y:S05]  /*8660*/  FMUL.FTZ R121, R128, R121 ;  /* 0x0000007980797220 */ /* 0x000fea0000410000 */
[----:B------:R-:W-:Y:S01]  /*8670*/  MUFU.EX2 R226, R35 ;  /* 0x0000002300e27308 */ /* 0x000fe20000000800 */
[----:B--2---:R-:W-:Y:S01]  /*8680*/  FMUL.FTZ R19, R129, R151 ;  /* 0x0000009781137220 */ /* 0x004fe20000410000 */
[----:B------:R-:W-:Y:S01]  /*8690*/  F2FP.BF16.PACK_AB R143, R225, R218 ;  /* 0x000000dae18f723e */ /* 0x000fe200000010ff */
[----:B------:R-:W-:Y:S07]  /*86a0*/  LDSM.16.MT88.4 R148, [R230+0x100] ;  /* 0x00010000e694783b */ /* 0x000fee0000004200 */
[----:B------:R-:W-:Y:S01]  /*86b0*/  MUFU.EX2 R195, R36 ;  /* 0x0000002400c37308 */ /* 0x000fe20000000800 */
[-C--:B------:R-:W-:Y:S05]  /*86c0*/  HMMA.16816.F32.BF16 R4, R140, R20.reuse, R4 ;  /* 0x000000148c04723c */ /* 0x080fea0000041804 */
[----:B-1----:R-:W-:Y:S04]  /*86d0*/  FMNMX.FTZ R2, R0, R2, !PT ;  /* 0x0000000200027209 */ /* 0x002fe80007810000 */
[----:B------:R-:W-:Y:S03]  /*86e0*/  MUFU.EX2 R34, R37 ;  /* 0x0000002500227308 */ /* 0x000fe60000000800 */
[C---:B------:R-:W-:Y:S02]  /*86f0*/  FADD.FTZ R0, -R2.reuse, R134 ;  /* 0x0000008602007221 */ /* 0x040fe40000010100 */
[----:B------:R-:W-:Y:S02]  /*8700*/  FMUL.FTZ R134, R131, c[0x0][0x2d0] ;  /* 0x0000b40083867a20 */ /* 0x000fe40000410000 */
[----:B------:R-:W-:Y:S03]  /*8710*/  FMUL.FTZ R3, R2, c[0x0][0x2d0] ;  /* 0x0000b40002037a20 */ /* 0x000fe60000410000 */
[----:B------:R-:W-:Y:S01]  /*8720*/  MUFU.EX2 R194, R38 ;  /* 0x0000002600c27308 */ /* 0x000fe20000000800 */
[----:B------:R-:W-:Y:S02]  /*8730*/  FMUL.FTZ R0, R0, c[0x0][0x2d0] ;  /* 0x0000b40000007a20 */ /* 0x000fe40000410000 */
        /* <DEDUP_REMOVED lines=10> */
[----:B------:R-:W2:Y:S01]  /*87e0*/  MUFU.EX2 R0, R0 ;  /* 0x0000000000007308 */ /* 0x000ea20000000800 */
[--C-:B------:R-:W-:Y:S02]  /*87f0*/  FFMA.FTZ R57, R57, c[0x0][0x2d0], -R134.reuse ;  /* 0x0000b40039397a23 */ /* 0x100fe40000010886 */
[--C-:B------:R-:W-:Y:S02]  /*8800*/  FFMA.FTZ R58, R58, c[0x0][0x2d0], -R3.reuse ;  /* 0x0000b4003a3a7a23 */ /* 0x100fe40000010803 */
[--C-:B------:R-:W-:Y:S02]  /*8810*/  FFMA.FTZ R59, R59, c[0x0][0x2d0], -R3.reuse ;  /* 0x0000b4003b3b7a23 */ /* 0x100fe40000010803 */
[--C-:B------:R-:W-:Y:S02]  /*8820*/  FFMA.FTZ R60, R60, c[0x0][0x2d0], -R134.reuse ;  /* 0x0000b4003c3c7a23 */ /* 0x100fe40000010886 */
[--C-:B------:R-:W-:Y:S01]  /*8830*/  FFMA.FTZ R61, R61, c[0x0][0x2d0], -R134.reuse ;  /* 0x0000b4003d3d7a23 */ /* 0x100fe20000010886 */
[----:B------:R3:W-:Y:S01]  /*8840*/  MUFU.EX2 R203, R8 ;  /* 0x0000000800cb7308 */ /* 0x0007e20000000800 */
[--C-:B------:R-:W-:Y:S02]  /*8850*/  FFMA.FTZ R62, R62, c[0x0][0x2d0], -R3.reuse ;  /* 0x0000b4003e3e7a23 */ /* 0x100fe40000010803 */
[--C-:B------:R-:W-:Y:S01]  /*8860*/  FFMA.FTZ R63, R63, c[0x0][0x2d0], -R3.reuse ;  /* 0x0000b4003f3f7a23 */ /* 0x100fe20000010803 */
[----:B-1----:R-:W1:Y:S01]  /*8870*/  LDSM.16.MT88.4 R36, [R231+0x100] ;  /* 0x00010000e724783b */ /* 0x002e620000004200 */
[--C-:B------:R-:W-:Y:S02]  /*8880*/  FFMA.FTZ R72, R72, c[0x0][0x2d0], -R134.reuse ;  /* 0x0000b40048487a23 */ /* 0x100fe40000010886 */
[--C-:B------:R-:W-:Y:S02]  /*8890*/  FFMA.FTZ R73, R73, c[0x0][0x2d0], -R134.reuse ;  /* 0x0000b40049497a23 */ /* 0x100fe40000010886 */
[--C-:B------:R-:W-:Y:S01]  /*88a0*/  FFMA.FTZ R74, R74, c[0x0][0x2d0], -R3.reuse ;  /* 0x0000b4004a4a7a23 */ /* 0x100fe20000010803 */
[----:B------:R-:W4:Y:S01]  /*88b0*/  MUFU.EX2 R205, R9 ;  /* 0x0000000900cd7308 */ /* 0x000f220000000800 */
[--C-:B------:R-:W-:Y:S02]  /*88c0*/  FFMA.FTZ R75, R75, c[0x0][0x2d0], -R3.reuse ;  /* 0x0000b4004b4b7a23 */ /* 0x100fe40000010803 */
[--C-:B------:R-:W-:Y:S02]  /*88d0*/  FFMA.FTZ R76, R76, c[0x0][0x2d0], -R134.reuse ;  /* 0x0000b4004c4c7a23 */ /* 0x100fe40000010886 */
[--C-:B------:R-:W-:Y:S02]  /*88e0*/  FFMA.FTZ R77, R77, c[0x0][0x2d0], -R134.reuse ;  /* 0x0000b4004d4d7a23 */ /* 0x100fe40000010886 */
[--C-:B------:R-:W-:Y:S02]  /*88f0*/  FFMA.FTZ R78, R78, c[0x0][0x2d0], -R3.reuse ;  /* 0x0000b4004e4e7a23 */ /* 0x100fe40000010803 */
[--C-:B------:R-:W-:Y:S01]  /*8900*/  FFMA.FTZ R79, R79, c[0x0][0x2d0], -R3.reuse ;  /* 0x0000b4004f4f7a23 */ /* 0x100fe20000010803 */
[----:B------:R1:W-:Y:S01]  /*8910*/  MUFU.EX2 R217, R12 ;  /* 0x0000000c00d97308 */ /* 0x0003e20000000800 */
[C---:B--2---:R-:W-:Y:S02]  /*8920*/  FMUL.FTZ R122, R0.reuse, R122 ;  /* 0x0000007a007a7220 */ /* 0x044fe40000410000 */
[----:B------:R-:W-:Y:S02]  /*8930*/  FMUL.FTZ R123, R0, R123 ;  /* 0x0000007b007b7220 */ /* 0x000fe40000410000 */
[----:B---3--:R-:W-:Y:S02]  /*8940*/  FMUL.FTZ R8, R128, R136 ;  /* 0x0000008880087220 */ /* 0x008fe40000410000 */
[--C-:B------:R-:W-:Y:S02]  /*8950*/  FFMA.FTZ R24, R24, c[0x0][0x2d0], -R134.reuse ;  /* 0x0000b40018187a23 */ /* 0x100fe40000010886 */
[--C-:B------:R-:W-:Y:S01]  /*8960*/  FFMA.FTZ R25, R25, c[0x0][0x2d0], -R134.reuse ;  /* 0x0000b40019197a23 */ /* 0x100fe20000010886 */
[----:B------:R2:W3:Y:S01]  /*8970*/  MUFU.EX2 R220, R13 ;  /* 0x0000000d00dc7308 */ /* 0x0004e20000000800 */
[--C-:B------:R-:W-:Y:S02]  /*8980*/  FFMA.FTZ R26, R26, c[0x0][0x2d0], -R3.reuse ;  /* 0x0000b4001a1a7a23 */ /* 0x100fe40000010803 */
[--C-:B------:R-:W-:Y:S01]  /*8990*/  FFMA.FTZ R28, R28, c[0x0][0x2d0], -R134.reuse ;  /* 0x0000b4001c1c7a23 */ /* 0x100fe20000010886 */
[----:B----4-:R-:W-:Y:S01]  /*89a0*/  F2FP.BF16.PACK_AB R136, R205, R203 ;  /* 0x000000cbcd88723e */ /* 0x010fe200000010ff */
[----:B------:R-:W-:Y:S02]  /*89b0*/  FMUL.FTZ R9, R128, R137 ;  /* 0x0000008980097220 */ /* 0x000fe40000410000 */
[--C-:B------:R-:W-:Y:S02]  /*89c0*/  FFMA.FTZ R30, R30, c[0x0][0x2d0], -R3.reuse ;  /* 0x0000b4001e1e7a23 */ /* 0x100fe40000010803 */
[--C-:B------:R-:W-:Y:S01]  /*89d0*/  FFMA.FTZ R41, R41, c[0x0][0x2d0], -R134.reuse ;  /* 0x0000b40029297a23 */ /* 0x100fe20000010886 */
[----:B------:R4:W-:Y:S01]  /*89e0*/  MUFU.EX2 R201, R10 ;  /* 0x0000000a00c97308 */ /* 0x0009e20000000800 */
[--C-:B------:R-:W-:Y:S02]  /*89f0*/  FFMA.FTZ R42, R42, c[0x0][0x2d0], -R3.reuse ;  /* 0x0000b4002a2a7a23 */ /* 0x100fe40000010803 */
[--C-:B------:R-:W-:Y:S02]  /*8a00*/  FFMA.FTZ R40, R40, c[0x0][0x2d0], -R134.reuse ;  /* 0x0000b40028287a23 */ /* 0x100fe40000010886 */
[----:B-1----:R-:W-:Y:S02]  /*8a10*/  FMUL.FTZ R12, R128, R144 ;  /* 0x00000090800c7220 */ /* 0x002fe40000410000 */
[--C-:B------:R-:W-:Y:S02]  /*8a20*/  FFMA.FTZ R43, R43, c[0x0][0x2d0], -R3.reuse ;  /* 0x0000b4002b2b7a23 */ /* 0x100fe40000010803 */
[--C-:B------:R-:W-:Y:S01]  /*8a30*/  FFMA.FTZ R44, R44, c[0x0][0x2d0], -R134.reuse ;  /* 0x0000b4002c2c7a23 */ /* 0x100fe20000010886 */
[----:B------:R-:W1:Y:S01]  /*8a40*/  MUFU.EX2 R214, R11 ;  /* 0x0000000b00d67308 */ /* 0x000e620000000800 */
[--C-:B------:R-:W-:Y:S02]  /*8a50*/  FFMA.FTZ R27, R27, c[0x0][0x2d0], -R3.reuse ;  /* 0x0000b4001b1b7a23 */ /* 0x100fe40000010803 */
[--C-:B------:R-:W-:Y:S02]  /*8a60*/  FFMA.FTZ R29, R29, c[0x0][0x2d0], -R134.reuse ;  /* 0x0000b4001d1d7a23 */ /* 0x100fe40000010886 */
[----:B--2---:R-:W-:Y:S02]  /*8a70*/  FMUL.FTZ R13, R128, R145 ;  /* 0x00000091800d7220 */ /* 0x004fe40000410000 */
[--C-:B------:R-:W-:Y:S02]  /*8a80*/  FFMA.FTZ R31, R31, c[0x0][0x2d0], -R3.reuse ;  /* 0x0000b4001f1f7a23 */ /* 0x100fe40000010803 */
[--C-:B------:R-:W-:Y:S01]  /*8a90*/  FFMA.FTZ R45, R45, c[0x0][0x2d0], -R134.reuse ;  /* 0x0000b4002d2d7a23 */ /* 0x100fe20000010886 */
[----:B------:R2:W-:Y:S01]  /*8aa0*/  MUFU.EX2 R135, R15 ;  /* 0x0000000f00877308 */ /* 0x0005e20000000800 */
[--C-:B------:R-:W-:Y:S02]  /*8ab0*/  FFMA.FTZ R46, R46, c[0x0][0x2d0], -R3.reuse ;  /* 0x0000b4002e2e7a23 */ /* 0x100fe40000010803 */
[--C-:B------:R-:W-:Y:S02]  /*8ac0*/  FFMA.FTZ R47, R47, c[0x0][0x2d0], -R3.reuse ;  /* 0x0000b4002f2f7a23 */ /* 0x100fe40000010803 */
[----:B----4-:R-:W-:Y:S01]  /*8ad0*/  FMUL.FTZ R10, R0, R138 ;  /* 0x0000008a000a7220 */ /* 0x010fe20000410000 */
[----:B---3--:R-:W-:Y:S01]  /*8ae0*/  F2FP.BF16.PACK_AB R138, R220, R217 ;  /* 0x000000d9dc8a723e */ /* 0x008fe200000010ff */
[--C-:B------:R-:W-:Y:S02]  /*8af0*/  FFMA.FTZ R88, R88, c[0x0][0x2d0], -R134.reuse ;  /* 0x0000b40058587a23 */ /* 0x100fe40000010886 */
[--C-:B------:R-:W-:Y:S01]  /*8b00*/  FFMA.FTZ R89, R89, c[0x0][0x2d0], -R134.reuse ;  /* 0x0000b40059597a23 */ /* 0x100fe20000010886 */
[----:B------:R-:W3:Y:S01]  /*8b10*/  MUFU.EX2 R216, R14 ;  /* 0x0000000e00d87308 */ /* 0x000ee20000000800 */
[--C-:B------:R-:W-:Y:S02]  /*8b20*/  FFMA.FTZ R92, R92, c[0x0][0x2d0], -R134.reuse ;  /* 0x0000b4005c5c7a23 */ /* 0x100fe40000010886 */
[--C-:B------:R-:W-:Y:S01]  /*8b30*/  FFMA.FTZ R93, R93, c[0x0][0x2d0], -R134.reuse ;  /* 0x0000b4005d5d7a23 */ /* 0x100fe20000010886 */
[----:B-1----:R-:W-:Y:S01]  /*8b40*/  F2FP.BF16.PACK_AB R137, R214, R201 ;  /* 0x000000c9d689723e */ /* 0x002fe200000010ff */
[----:B------:R-:W-:Y:S02]  /*8b50*/  FMUL.FTZ R11, R0, R139 ;  /* 0x0000008b000b7220 */ /* 0x000fe40000410000 */
[--C-:B------:R-:W-:Y:S02]  /*8b60*/  FFMA.FTZ R90, R90, c[0x0][0x2d0], -R3.reuse ;  /* 0x0000b4005a5a7a23 */ /* 0x100fe40000010803 */
[--C-:B------:R-:W-:Y:S01]  /*8b70*/  FFMA.FTZ R91, R91, c[0x0][0x2d0], -R3.reuse ;  /* 0x0000b4005b5b7a23 */ /* 0x100fe20000010803 */
[----:B------:R1:W-:Y:S01]  /*8b80*/  MUFU.EX2 R199, R24 ;  /* 0x0000001800c77308 */ /* 0x0003e20000000800 */
[--C-:B------:R-:W-:Y:S02]  /*8b90*/  FFMA.FTZ R94, R94, c[0x0][0x2d0], -R3.reuse ;  /* 0x0000b4005e5e7a23 */ /* 0x100fe40000010803 */
[--C-:B------:R-:W-:Y:S02]  /*8ba0*/  FFMA.FTZ R95, R95, c[0x0][0x2d0], -R3.reuse ;  /* 0x0000b4005f5f7a23 */ /* 0x100fe40000010803 */
[----:B--2---:R-:W-:Y:S02]  /*8bb0*/  FMUL.FTZ R15, R0, R147 ;  /* 0x00000093000f7220 */ /* 0x004fe40000410000 */
[--C-:B------:R-:W-:Y:S02]  /*8bc0*/  FFMA.FTZ R106, R106, c[0x0][0x2d0], -R3.reuse ;  /* 0x0000b4006a6a7a23 */ /* 0x100fe40000010803 */
[--C-:B------:R-:W-:Y:S01]  /*8bd0*/  FFMA.FTZ R107, R107, c[0x0][0x2d0], -R3.reuse ;  /* 0x0000b4006b6b7a23 */ /* 0x100fe20000010803 */
[----:B------:R2:W-:Y:S01]  /*8be0*/  MUFU.EX2 R206, R25 ;  /* 0x0000001900ce7308 */ /* 0x0005e20000000800 */
[--C-:B------:R-:W-:Y:S02]  /*8bf0*/  FFMA.FTZ R110, R110, c[0x0][0x2d0], -R3.reuse ;  /* 0x0000b4006e6e7a23 */ /* 0x100fe40000010803 */
[----:B------:R-:W-:Y:S01]  /*8c00*/  FFMA.FTZ R3, R111, c[0x0][0x2d0], -R3 ;  /* 0x0000b4006f037a23 */ /* 0x000fe20000010803 */
[----:B---3--:R-:W-:Y:S01]  /*8c10*/  F2FP.BF16.PACK_AB R139, R135, R216 ;  /* 0x000000d8878b723e */ /* 0x008fe200000010ff */
[----:B------:R-:W-:Y:S02]  /*8c20*/  FMUL.FTZ R14, R0, R146 ;  /* 0x00000092000e7220 */ /* 0x000fe40000410000 */
[----:B------:R-:W3:Y:S01]  /*8c30*/  LDSM.16.MT88.4 R144, [R229+0x100] ;  /* 0x00010000e590783b */ /* 0x000ee20000004200 */
[--C-:B------:R-:W-:Y:S02]  /*8c40*/  FFMA.FTZ R104, R104, c[0x0][0x2d0], -R134.reuse ;  /* 0x0000b40068687a23 */ /* 0x100fe40000010886 */
[----:B------:R4:W-:Y:S01]  /*8c50*/  MUFU.EX2 R198, R26 ;  /* 0x0000001a00c67308 */ /* 0x0009e20000000800 */
[C---:B------:R-:W-:Y:S04]  /*8c60*/  HMMA.16816.F32.BF16 R8, R136.reuse, R20, R8 ;  /* 0x000000148808723c */ /* 0x040fe80000041808 */
[----:B-1----:R-:W-:Y:S02]  /*8c70*/  FMUL.FTZ R24, R128, R156 ;  /* 0x0000009c80187220 */ /* 0x002fe40000410000 */
[--C-:B------:R-:W-:Y:S02]  /*8c80*/  FFMA.FTZ R105, R105, c[0x0][0x2d0], -R134.reuse ;  /* 0x0000b40069697a23 */ /* 0x100fe40000010886 */
[-C--:B------:R-:W-:Y:S01]  /*8c90*/  HMMA.16816.F32.BF16 R12, R136, R22.reuse, R12 ;  /* 0x00000016880c723c */ /* 0x080fe2000004180c */
[----:B------:R-:W1:Y:S03]  /*8ca0*/  MUFU.EX2 R219, R27 ;  /* 0x0000001b00db7308 */ /* 0x000e660000000800 */
[C---:B------:R-:W-:Y:S02]  /*8cb0*/  FMUL.FTZ R20, R130.reuse, R152 ;  /* 0x0000009882147220 */ /* 0x040fe40000410000 */
[----:B------:R-:W-:Y:S02]  /*8cc0*/  FMUL.FTZ R21, R130, R153 ;  /* 0x0000009982157220 */ /* 0x000fe40000410000 */
[C---:B------:R-:W-:Y:S03]  /*8cd0*/  HMMA.16816.F32.BF16 R16, R140.reuse, R22, R16 ;  /* 0x000000168c10723c */ /* 0x040fe60000041810 */
[----:B------:R3:W-:Y:S01]  /*8ce0*/  MUFU.EX2 R191, R28 ;  /* 0x0000001c00bf7308 */ /* 0x0007e20000000800 */
[----:B--2---:R-:W-:Y:S02]  /*8cf0*/  FMUL.FTZ R25, R128, R157 ;  /* 0x0000009d80197220 */ /* 0x004fe40000410000 */
[--C-:B------:R-:W-:Y:S02]  /*8d00*/  FFMA.FTZ R108, R108, c[0x0][0x2d0], -R134.reuse ;  /* 0x0000b4006c6c7a23 */ /* 0x100fe40000010886 */
[C---:B------:R-:W-:Y:S04]  /*8d10*/  FMUL.FTZ R22, R129.reuse, R154 ;  /* 0x0000009a81167220 */ /* 0x040fe80000410000 */
[----:B------:R-:W-:Y:S01]  /*8d20*/  FMUL.FTZ R23, R129, R155 ;  /* 0x0000009b81177220 */ /* 0x000fe20000410000 */
[----:B------:R2:W-:Y:S01]  /*8d30*/  MUFU.EX2 R190, R30 ;  /* 0x0000001e00be7308 */ /* 0x0005e20000000800 */
[C---:B----4-:R-:W-:Y:S01]  /*8d40*/  FMUL.FTZ R26, R0.reuse, R158 ;  /* 0x0000009e001a7220 */ /* 0x050fe20000410000 */
[----:B------:R-:W-:Y:S01]  /*8d50*/  MOV R158, R226 ;  /* 0x000000e2009e7202 */ /* 0x000fe20000000f00 */
[----:B------:R-:W-:Y:S01]  /*8d60*/  FFMA.FTZ R134, R109, c[0x0][0x2d0], -R134 ;  /* 0x0000b4006d867a23 */ /* 0x000fe20000010886 */
[----:B-1----:R-:W-:Y:S01]  /*8d70*/  MOV R153, R219 ;  /* 0x000000db00997202 */ /* 0x002fe20000000f00 */
[----:B------:R-:W-:Y:S01]  /*8d80*/  FMUL.FTZ R27, R0, R159 ;  /* 0x0000009f001b7220 */ /* 0x000fe20000410000 */
[-C--:B------:R-:W-:Y:S04]  /*8d90*/  HMMA.16816.F32.BF16 R20, R140, R36.reuse, R20 ;  /* 0x000000248c14723c */ /* 0x080fe80000041814 */
[----:B------:R-:W1:Y:S04]  /*8da0*/  MUFU.EX2 R222, R32 ;  /* 0x0000002000de7308 */ /* 0x000e680000000800 */
[C---:B------:R-:W-:Y:S04]  /*8db0*/  HMMA.16816.F32.BF16 R24, R136.reuse, R36, R24 ;  /* 0x000000248818723c */ /* 0x040fe80000041818 */
[----:B---3--:R-:W-:Y:S02]  /*8dc0*/  FMUL.FTZ R28, R128, R160 ;  /* 0x000000a0801c7220 */ /* 0x008fe40000410000 */
[----:B------:R-:W3:Y:S01]  /*8dd0*/  MUFU.EX2 R227, R29 ;  /* 0x0000001d00e37308 */ /* 0x000ee20000000800 */
[C---:B------:R-:W-:Y:S02]  /*8de0*/  FMUL.FTZ R36, R130.reuse, R168 ;  /* 0x000000a882247220 */ /* 0x040fe40000410000 */
[----:B------:R-:W-:Y:S03]  /*8df0*/  FMUL.FTZ R37, R130, R169 ;  /* 0x000000a982257220 */ /* 0x000fe60000410000 */
[C---:B--2---:R-:W-:Y:S01]  /*8e00*/  FMUL.FTZ R30, R0.reuse, R162 ;  /* 0x000000a2001e7220 */ /* 0x044fe20000410000 */
[----:B------:R-:W-:Y:S01]  /*8e10*/  MOV R162, R34 ;  /* 0x0000002200a27202 */ /* 0x000fe20000000f00 */
[C---:B------:R-:W-:Y:S01]  /*8e20*/  FMUL.FTZ R34, R129.reuse, R166 ;  /* 0x000000a681227220 */ /* 0x040fe20000410000 */
[----:B------:R-:W-:Y:S01]  /*8e30*/  MOV R166, R199 ;  /* 0x000000c700a67202 */ /* 0x000fe20000000f00 */
[----:B------:R2:W4:Y:S01]  /*8e40*/  MUFU.EX2 R32, R31 ;  /* 0x0000001f00207308 */ /* 0x0005220000000800 */
[----:B-1----:R-:W-:Y:S09]  /*8e50*/  MOV R152, R222 ;  /* 0x000000de00987202 */ /* 0x002ff20000000f00 */
[----:B------:R-:W1:Y:S01]  /*8e60*/  MUFU.EX2 R29, R41 ;  /* 0x00000029001d7308 */ /* 0x000e620000000800 */
[----:B---3--:R-:W-:Y:S09]  /*8e70*/  MOV R157, R227 ;  /* 0x000000e3009d7202 */ /* 0x008ff20000000f00 */
[----:B------:R-:W3:Y:S01]  /*8e80*/  MUFU.EX2 R224, R33 ;  /* 0x0000002100e07308 */ /* 0x000ee20000000800 */
[----:B--2---:R-:W-:Y:S01]  /*8e90*/  FMUL.FTZ R31, R0, R163 ;  /* 0x000000a3001f7220 */ /* 0x004fe20000410000 */
[----:B----4-:R-:W-:Y:S01]  /*8ea0*/  MOV R156, R32 ;  /* 0x00000020009c7202 */ /* 0x010fe20000000f00 */
[----:B------:R-:W-:Y:S01]  /*8eb0*/  FMUL.FTZ R32, R130, R164 ;  /* 0x000000a482207220 */ /* 0x000fe20000410000 */
[----:B------:R-:W-:Y:S06]  /*8ec0*/  MOV R164, R202 ;  /* 0x000000ca00a47202 */ /* 0x000fec0000000f00 */
[----:B------:R-:W2:Y:S01]  /*8ed0*/  MUFU.EX2 R33, R42 ;  /* 0x0000002a00217308 */ /* 0x000ea20000000800 */
[----:B-1----:R-:W-:Y:S01]  /*8ee0*/  MOV R160, R29 ;  /* 0x0000001d00a07202 */ /* 0x002fe20000000f00 */
[C---:B------:R-:W-:Y:S01]  /*8ef0*/  FMUL.FTZ R29, R128.reuse, R161 ;  /* 0x000000a1801d7220 */ /* 0x040fe20000410000 */
[----:B------:R-:W-:Y:S01]  /*8f00*/  MOV R161, R35 ;  /* 0x0000002300a17202 */ /* 0x000fe20000000f00 */
[C---:B------:R-:W-:Y:S01]  /*8f10*/  FMUL.FTZ R35, R129.reuse, R167 ;  /* 0x000000a781237220 */ /* 0x040fe20000410000 */
[----:B------:R-:W-:Y:S01]  /*8f20*/  MOV R167, R198 ;  /* 0x000000c600a77202 */ /* 0x000fe20000000f00 */
[----:B------:R-:W-:Y:S04]  /*8f30*/  FMUL.FTZ R41, R128, R173 ;  /* 0x000000ad80297220 */ /* 0x000fe80000410000 */
[----:B------:R1:W-:Y:S01]  /*8f40*/  MUFU.EX2 R193, R40 ;  /* 0x0000002800c17308 */ /* 0x0003e20000000800 */
[-C--:B------:R-:W-:Y:S03]  /*8f50*/  HMMA.16816.F32.BF16 R28, R136, R38.reuse, R28 ;  /* 0x00000026881c723c */ /* 0x080fe6000004181c */
[----:B---3--:R-:W-:Y:S06]  /*8f60*/  MOV R159, R224 ;  /* 0x000000e0009f7202 */ /* 0x008fec0000000f00 */
[----:B------:R3:W-:Y:S03]  /*8f70*/  MUFU.EX2 R212, R43 ;  /* 0x0000002b00d47308 */ /* 0x0007e60000000800 */
[----:B--2---:R-:W-:Y:S01]  /*8f80*/  MOV R163, R33 ;  /* 0x0000002100a37202 */ /* 0x004fe20000000f00 */
[----:B------:R-:W-:Y:S01]  /*8f90*/  FMUL.FTZ R33, R130, R165 ;  /* 0x000000a582217220 */ /* 0x000fe20000410000 */
[----:B------:R-:W-:Y:S01]  /*8fa0*/  MOV R165, R200 ;  /* 0x000000c800a57202 */ /* 0x000fe20000000f00 */
[----:B------:R-:W-:Y:S04]  /*8fb0*/  FMUL.FTZ R42, R0, R174 ;  /* 0x000000ae002a7220 */ /* 0x000fe80000410000 */
[----:B------:R2:W-:Y:S01]  /*8fc0*/  MUFU.EX2 R226, R44 ;  /* 0x0000002c00e27308 */ /* 0x0005e20000000800 */
[C---:B------:R-:W-:Y:S04]  /*8fd0*/  HMMA.16816.F32.BF16 R32, R140.reuse, R38, R32 ;  /* 0x000000268c20723c */ /* 0x040fe80000041820 */
[----:B-1----:R-:W-:Y:S03]  /*8fe0*/  FMUL.FTZ R40, R128, R172 ;  /* 0x000000ac80287220 */ /* 0x002fe60000410000 */
[C---:B------:R-:W-:Y:S02]  /*8ff0*/  FMUL.FTZ R38, R129.reuse, R170 ;  /* 0x000000aa81267220 */ /* 0x040fe40000410000 */
[----:B------:R1:W-:Y:S03]  /*9000*/  MUFU.EX2 R227, R45 ;  /* 0x0000002d00e37308 */ /* 0x0003e60000000800 */
[C---:B------:R-:W-:Y:S02]  /*9010*/  FMUL.FTZ R39, R129.reuse, R171 ;  /* 0x000000ab81277220 */ /* 0x040fe40000410000 */
[----:B---3--:R-:W-:Y:S05]  /*9020*/  FMUL.FTZ R43, R0, R175 ;  /* 0x000000af002b7220 */ /* 0x008fea0000410000 */
[-C--:B------:R-:W-:Y:S01]  /*9030*/  HMMA.16816.F32.BF16 R36, R140, R144.reuse, R36 ;  /* 0x000000908c24723c */ /* 0x080fe20000041824 */
[----:B------:R3:W-:Y:S02]  /*9040*/  MUFU.EX2 R222, R46 ;  /* 0x0000002e00de7308 */ /* 0x0007e40000000800 */
[C---:B--2---:R-:W-:Y:S05]  /*9050*/  FMUL.FTZ R44, R128.reuse, R176 ;  /* 0x000000b0802c7220 */ /* 0x044fea0000410000 */
[C---:B------:R-:W-:Y:S03]  /*9060*/  HMMA.16816.F32.BF16 R40, R136.reuse, R144, R40 ;  /* 0x000000908828723c */ /* 0x040fe60000041828 */
[----:B------:R2:W-:Y:S01]  /*9070*/  MUFU.EX2 R224, R47 ;  /* 0x0000002f00e07308 */ /* 0x0005e20000000800 */
[----:B-1----:R-:W-:Y:S09]  /*9080*/  FMUL.FTZ R45, R128, R177 ;  /* 0x000000b1802d7220 */ /* 0x002ff20000410000 */
[----:B------:R-:W1:Y:S01]  /*9090*/  MUFU.EX2 R215, R50 ;  /* 0x0000003200d77308 */ /* 0x000e620000000800 */
[C---:B---3--:R-:W-:Y:S09]  /*90a0*/  FMUL.FTZ R46, R0.reuse, R178 ;  /* 0x000000b2002e7220 */ /* 0x048ff20000410000 */
[----:B------:R3:W4:Y:S01]  /*90b0*/  MUFU.EX2 R213, R48 ;  /* 0x0000003000d57308 */ /* 0x0007220000000800 */
[----:B--2---:R-:W-:Y:S09]  /*90c0*/  FMUL.FTZ R47, R0, R179 ;  /* 0x000000b3002f7220 */ /* 0x004ff20000410000 */
[----:B------:R2:W2:Y:S01]  /*90d0*/  MUFU.EX2 R211, R49 ;  /* 0x0000003100d37308 */ /* 0x0004a20000000800 */
[-C--:B------:R-:W-:Y:S03]  /*90e0*/  HMMA.16816.F32.BF16 R44, R136, R146.reuse, R44 ;  /* 0x00000092882c723c */ /* 0x080fe6000004182c */
[----:B-1----:R-:W-:Y:S01]  /*90f0*/  MOV R154, R215 ;  /* 0x000000d7009a7202 */ /* 0x002fe20000000f00 */
[C---:B------:R-:W-:Y:S03]  /*9100*/  FMUL.FTZ R50, R129.reuse, R182 ;  /* 0x000000b681327220 */ /* 0x040fe60000410000 */
[----:B------:R-:W-:Y:S02]  /*9110*/  MOV R109, R154 ;  /* 0x0000009a006d7202 */ /* 0x000fe40000000f00 */
[----:B------:R1:W1:Y:S03]  /*9120*/  MUFU.EX2 R210, R51 ;  /* 0x0000003300d27308 */ /* 0x0002660000000800 */
[C---:B---3--:R-:W-:Y:S01]  /*9130*/  FMUL.FTZ R48, R130.reuse, R180 ;  /* 0x000000b482307220 */ /* 0x048fe20000410000 */
[----:B------:R-:W-:Y:S02]  /*9140*/  MOV R180, R212 ;  /* 0x000000d400b47202 */ /* 0x000fe40000000f00 */
[----:B----4-:R-:W-:Y:S04]  /*9150*/  MOV R155, R213 ;  /* 0x000000d5009b7202 */ /* 0x010fe80000000f00 */
[----:B------:R3:W-:Y:S01]  /*9160*/  MUFU.EX2 R219, R52 ;  /* 0x0000003400db7308 */ /* 0x0007e20000000800 */
[----:B------:R-:W-:Y:S01]  /*9170*/  MOV R111, R155 ;  /* 0x0000009b006f7202 */ /* 0x000fe20000000f00 */
[C---:B--2---:R-:W-:Y:S01]  /*9180*/  FMUL.FTZ R49, R130.reuse, R181 ;  /* 0x000000b582317220 */ /* 0x044fe20000410000 */
[----:B------:R-:W-:Y:S01]  /*9190*/  MOV R181, R211 ;  /* 0x000000d300b57202 */ /* 0x000fe20000000f00 */
[----:B------:R-:W-:Y:S01]  /*91a0*/  FFMA.FTZ R130, R130, R250, R207 ;  /* 0x000000fa82827223 */ /* 0x000fe200000100cf */
[----:B------:R-:W-:Y:S02]  /*91b0*/  MOV R207, R180 ;  /* 0x000000b400cf7202 */ /* 0x000fe40000000f00 */
[----:B------:R-:W-:Y:S03]  /*91c0*/  MOV R115, R181 ;  /* 0x000000b500737202 */ /* 0x000fe60000000f00 */
[----:B------:R2:W-:Y:S01]  /*91d0*/  MUFU.EX2 R171, R53 ;  /* 0x0000003500ab7308 */ /* 0x0005e20000000800 */
[----:B------:R-:W-:Y:S02]  /*91e0*/  FADD.FTZ R130, R208, R130 ;  /* 0x00000082d0827221 */ /* 0x000fe40000010000 */
[----:B-1----:R-:W-:Y:S01]  /*91f0*/  FMUL.FTZ R51, R129, R183 ;  /* 0x000000b781337220 */ /* 0x002fe20000410000 */
[----:B------:R-:W-:Y:S02]  /*9200*/  MOV R183, R206 ;  /* 0x000000ce00b77202 */ /* 0x000fe40000000f00 */
[----:B------:R-:W-:Y:S04]  /*9210*/  MOV R182, R210 ;  /* 0x000000d200b67202 */ /* 0x000fe80000000f00 */
[----:B------:R1:W-:Y:S01]  /*9220*/  MUFU.EX2 R170, R54 ;  /* 0x0000003600aa7308 */ /* 0x0003e20000000800 */
[C---:B------:R-:W-:Y:S01]  /*9230*/  HMMA.16816.F32.BF16 R48, R140.reuse, R146, R48 ;  /* 0x000000928c30723c */ /* 0x040fe20000041830 */
[----:B------:R-:W4:Y:S03]  /*9240*/  LDSM.16.MT88.4 R144, [R228+0x900] ;  /* 0x00090000e490783b */ /* 0x000f260000004200 */
[----:B------:R-:W-:Y:S01]  /*9250*/  MOV R113, R182 ;  /* 0x000000b600717202 */ /* 0x000fe20000000f00 */
[C---:B---3--:R-:W-:Y:S01]  /*9260*/  FMUL.FTZ R52, R128.reuse, R184 ;  /* 0x000000b880347220 */ /* 0x048fe20000410000 */
[----:B------:R-:W-:Y:S02]  /*9270*/  MOV R184, R197 ;  /* 0x000000c500b87202 */ /* 0x000fe40000000f00 */
[-C--:B------:R-:W-:Y:S01]  /*9280*/  HMMA.16816.F32.BF16 R116, R140, R148.reuse, R116 ;  /* 0x000000948c74723c */ /* 0x080fe20000041874 */
[----:B------:R3:W-:Y:S03]  /*9290*/  MUFU.EX2 R215, R55 ;  /* 0x0000003700d77308 */ /* 0x0007e60000000800 */
[C---:B--2---:R-:W-:Y:S01]  /*92a0*/  FMUL.FTZ R53, R128.reuse, R185 ;  /* 0x000000b980357220 */ /* 0x044fe20000410000 */
[----:B------:R-:W-:Y:S01]  /*92b0*/  MOV R185, R196 ;  /* 0x000000c400b97202 */ /* 0x000fe20000000f00 */
[----:B------:R-:W-:Y:S02]  /*92c0*/  FFMA.FTZ R128, R128, R252, R203 ;  /* 0x000000fc80807223 */ /* 0x000fe400000100cb */
[C---:B------:R-:W-:Y:S03]  /*92d0*/  HMMA.16816.F32.BF16 R120, R136.reuse, R148, R120 ;  /* 0x000000948878723c */ /* 0x040fe60000041878 */
[----:B------:R-:W-:Y:S01]  /*92e0*/  MUFU.EX2 R212, R64 ;  /* 0x0000004000d47308 */ /* 0x000fe20000000800 */
[----:B------:R-:W-:Y:S02]  /*92f0*/  FADD.FTZ R128, R205, R128 ;  /* 0x00000080cd807221 */ /* 0x000fe40000010000 */
[C---:B-1----:R-:W-:Y:S01]  /*9300*/  FMUL.FTZ R54, R0.reuse, R186 ;  /* 0x000000ba00367220 */ /* 0x042fe20000410000 */
[----:B------:R-:W-:Y:S05]  /*9310*/  MOV R186, R195 ;  /* 0x000000c300ba7202 */ /* 0x000fea0000000f00 */
[----:B------:R-:W-:Y:S01]  /*9320*/  MOV R203, R186 ;  /* 0x000000ba00cb7202 */ /* 0x000fe20000000f00 */
[----:B------:R-:W-:Y:S01]  /*9330*/  MUFU.EX2 R213, R65 ;  /* 0x0000004100d57308 */ /* 0x000fe20000000800 */
[C---:B---3--:R-:W-:Y:S01]  /*9340*/  FMUL.FTZ R55, R0.reuse, R187 ;  /* 0x000000bb00377220 */ /* 0x048fe20000410000 */
[----:B------:R-:W-:Y:S01]  /*9350*/  MOV R187, R194 ;  /* 0x000000c200bb7202 */ /* 0x000fe20000000f00 */
[----:B------:R-:W-:Y:S07]  /*9360*/  FFMA.FTZ R0, R0, R251, R201 ;  /* 0x000000fb00007223 */ /* 0x000fee00000100c9 */
[----:B------:R-:W-:Y:S01]  /*9370*/  MUFU.EX2 R210, R66 ;  /* 0x0000004200d27308 */ /* 0x000fe20000000800 */
[-C--:B------:R-:W-:Y:S03]  /*9380*/  HMMA.16816.F32.BF16 R52, R136, R150.reuse, R52 ;  /* 0x000000968834723c */ /* 0x080fe60000041834 */
[----:B------:R-:W-:Y:S04]  /*9390*/  FADD.FTZ R0, R214, R0 ;  /* 0x00000000d6007221 */ /* 0x000fe80000010000 */
[----:B------:R-:W-:Y:S01]  /*93a0*/  F2FP.BF16.PACK_AB R136, R185, R164 ;  /* 0x000000a4b988723e */ /* 0x000fe200000010ff */
[----:B------:R-:W-:Y:S01]  /*93b0*/  HMMA.16816.F32.BF16 R124, R140, R150, R124 ;  /* 0x000000968c7c723c */ /* 0x000fe2000004187c */
[----:B------:R-:W1:Y:S01]  /*93c0*/  LDSM.16.MT88.4 R148, [R231+0x900] ;  /* 0x00090000e794783b */ /* 0x000e620000004200 */
[----:B------:R2:W-:Y:S02]  /*93d0*/  MUFU.EX2 R211, R67 ;  /* 0x0000004300d37308 */ /* 0x0005e40000000800 */
[----:B------:R-:W-:Y:S01]  /*93e0*/  F2FP.BF16.PACK_AB R137, R184, R165 ;  /* 0x000000a5b889723e */ /* 0x000fe200000010ff */
[----:B------:R-:W-:Y:S01]  /*93f0*/  FADD.FTZ R0, R216, R0 ;  /* 0x00000000d8007221 */ /* 0x000fe20000010000 */
[----:B------:R-:W-:Y:S02]  /*9400*/  F2FP.BF16.PACK_AB R138, R159, R152 ;  /* 0x000000989f8a723e */ /* 0x000fe400000010ff */
[----:B------:R-:W-:Y:S01]  /*9410*/  F2FP.BF16.PACK_AB R139, R158, R192 ;  /* 0x000000c09e8b723e */ /* 0x000fe200000010ff */
[----:B------:R-:W-:Y:S03]  /*9420*/  FADD.FTZ R0, R135, R0 ;  /* 0x0000000087007221 */ /* 0x000fe60000010000 */
[----:B------:R-:W-:Y:S01]  /*9430*/  F2FP.BF16.PACK_AB R140, R183, R166 ;  /* 0x000000a6b78c723e */ /* 0x000fe200000010ff */
[----:B------:R-:W-:Y:S01]  /*9440*/  MUFU.EX2 R169, R56 ;  /* 0x0000003800a97308 */ /* 0x000fe20000000800 */
[----:B------:R-:W-:Y:S01]  /*9450*/  F2FP.BF16.PACK_AB R141, R153, R167 ;  /* 0x000000a7998d723e */ /* 0x000fe200000010ff */
[-C--:B----4-:R-:W-:Y:S05]  /*9460*/  HMMA.16816.F32.BF16 R4, R136, R144.reuse, R4 ;  /* 0x000000908804723c */ /* 0x090fea0000041804 */
[----:B------:R-:W-:Y:S02]  /*9470*/  F2FP.BF16.PACK_AB R142, R157, R191 ;  /* 0x000000bf9d8e723e */ /* 0x000fe400000010ff */
[-C--:B------:R-:W-:Y:S01]  /*9480*/  F2FP.BF16.PACK_AB R143, R156, R190.reuse ;  /* 0x000000be9c8f723e */ /* 0x080fe200000010ff */
[----:B------:R-:W3:Y:S01]  /*9490*/  MUFU.EX2 R175, R57 ;  /* 0x0000003900af7308 */ /* 0x000ee20000000800 */
[----:B--2---:R-:W2:Y:S05]  /*94a0*/  LDSM.16.MT88.4 R64, [R229+0x900] ;  /* 0x00090000e540783b */ /* 0x004eaa0000004200 */
[C---:B------:R-:W-:Y:S04]  /*94b0*/  HMMA.16816.F32.BF16 R8, R140.reuse, R144, R8 ;  /* 0x000000908c08723c */ /* 0x040fe80000041808 */
[----:B------:R-:W-:Y:S03]  /*94c0*/  MUFU.EX2 R168, R58 ;  /* 0x0000003a00a87308 */ /* 0x000fe60000000800 */
[----:B------:R-:W-:Y:S01]  /*94d0*/  MOV R145, R193 ;  /* 0x000000c100917202 */ /* 0x000fe20000000f00 */
[-C--:B------:R-:W-:Y:S04]  /*94e0*/  HMMA.16816.F32.BF16 R12, R140, R146.reuse, R12 ;  /* 0x000000928c0c723c */ /* 0x080fe8000004180c */
[----:B------:R-:W-:Y:S02]  /*94f0*/  MOV R144, R190 ;  /* 0x000000be00907202 */ /* 0x000fe40000000f00 */
[----:B------:R4:W2:Y:S01]  /*9500*/  MUFU.EX2 R174, R59 ;  /* 0x0000003b00ae7308 */ /* 0x0008a20000000800 */
[----:B------:R-:W-:Y:S01]  /*9510*/  MOV R250, R145 ;  /* 0x0000009100fa7202 */ /* 0x000fe20000000f00 */
[C---:B------:R-:W-:Y:S04]  /*9520*/  HMMA.16816.F32.BF16 R16, R136.reuse, R146, R16 ;  /* 0x000000928810723c */ /* 0x040fe80000041810 */
[----:B------:R-:W-:Y:S03]  /*9530*/  MOV R252, R144 ;  /* 0x0000009000fc7202 */ /* 0x000fe60000000f00 */
[----:B------:R-:W-:Y:S01]  /*9540*/  MOV R146, R192 ;  /* 0x000000c000927202 */ /* 0x000fe20000000f00 */
[-C--:B-1----:R-:W-:Y:S01]  /*9550*/  HMMA.16816.F32.BF16 R20, R136, R148.reuse, R20 ;  /* 0x000000948814723c */ /* 0x082fe20000041814 */
[----:B------:R-:W-:Y:S03]  /*9560*/  MUFU.EX2 R173, R60 ;  /* 0x0000003c00ad7308 */ /* 0x000fe60000000800 */
[----:B------:R-:W-:Y:S02]  /*9570*/  MOV R147, R191 ;  /* 0x000000bf00937202 */ /* 0x000fe40000000f00 */
[----:B------:R-:W-:Y:S02]  /*9580*/  MOV R251, R146 ;  /* 0x0000009200fb7202 */ /* 0x000fe40000000f00 */
[C---:B------:R-:W-:Y:S01]  /*9590*/  HMMA.16816.F32.BF16 R24, R140.reuse, R148, R24 ;  /* 0x000000948c18723c */ /* 0x040fe20000041818 */
[----:B------:R-:W3:Y:S02]  /*95a0*/  LDL.LU R149, [R1] ;  /* 0x0000000001957983 */ /* 0x000ee40000300800 */
[----:B------:R-:W1:Y:S01]  /*95b0*/  MUFU.EX2 R206, R61 ;  /* 0x0000003d00ce7308 */ /* 0x000e620000000800 */
[----:B------:R-:W-:Y:S01]  /*95c0*/  MOV R201, R147 ;  /* 0x0000009300c97202 */ /* 0x000fe20000000f00 */
[----:B------:R1:W5:Y:S03]  /*95d0*/  LDL.LU R135, [R1+0x18] ;  /* 0x0000180001877983 */ /* 0x0003660000300800 */
[-C--:B------:R-:W-:Y:S01]  /*95e0*/  HMMA.16816.F32.BF16 R28, R140, R150.reuse, R28 ;  /* 0x000000968c1c723c */ /* 0x080fe2000004181c */
[----:B----4-:R-:W4:Y:S04]  /*95f0*/  LDSM.16.MT88.4 R56, [R230+0x900] ;  /* 0x00090000e638783b */ /* 0x010f280000004200 */
[----:B------:R-:W-:Y:S03]  /*9600*/  MUFU.EX2 R172, R62 ;  /* 0x0000003e00ac7308 */ /* 0x000fe60000000800 */
[C---:B------:R-:W-:Y:S07]  /*9610*/  HMMA.16816.F32.BF16 R32, R136.reuse, R150, R32 ;  /* 0x000000968820723c */ /* 0x040fee0000041820 */
[----:B------:R1:W1:Y:S01]  /*9620*/  MUFU.EX2 R179, R63 ;  /* 0x0000003f00b37308 */ /* 0x0002620000000800 */
[-C--:B--2---:R-:W-:Y:S08]  /*9630*/  HMMA.16816.F32.BF16 R36, R136, R64.reuse, R36 ;  /* 0x000000408824723c */ /* 0x084ff00000041824 */
[C---:B------:R-:W-:Y:S01]  /*9640*/  HMMA.16816.F32.BF16 R40, R140.reuse, R64, R40 ;  /* 0x000000408c28723c */ /* 0x040fe20000041828 */
[----:B------:R-:W-:Y:S06]  /*9650*/  MUFU.EX2 R178, R68 ;  /* 0x0000004400b27308 */ /* 0x000fec0000000800 */
[----:B------:R-:W-:Y:S01]  /*9660*/  F2FP.BF16.PACK_AB R64, R160, R145 ;  /* 0x00000091a040723e */ /* 0x000fe200000010ff */
[-C--:B------:R-:W-:Y:S03]  /*9670*/  HMMA.16816.F32.BF16 R44, R140, R66.reuse, R44 ;  /* 0x000000428c2c723c */ /* 0x080fe6000004182c */
[----:B------:R-:W-:Y:S01]  /*9680*/  MUFU.EX2 R202, R69 ;  /* 0x0000004500ca7308 */ /* 0x000fe20000000800 */
[----:B------:R-:W-:Y:S01]  /*9690*/  F2FP.BF16.PACK_AB R65, R180, R163 ;  /* 0x000000a3b441723e */ /* 0x000fe200000010ff */
[----:B-1----:R-:W1:Y:S03]  /*96a0*/  LDSM.16.MT88.4 R60, [R228+0x1100] ;  /* 0x00110000e43c783b */ /* 0x002e660000004200 */
[C---:B------:R-:W-:Y:S05]  /*96b0*/  HMMA.16816.F32.BF16 R48, R136.reuse, R66, R48 ;  /* 0x000000428830723c */ /* 0x040fea0000041830 */
[----:B------:R-:W-:Y:S02]  /*96c0*/  MUFU.EX2 R177, R70 ;  /* 0x0000004600b17308 */ /* 0x000fe40000000800 */
[----:B------:R-:W-:Y:S01]  /*96d0*/  F2FP.BF16.PACK_AB R66, R227, R226 ;  /* 0x000000e2e342723e */ /* 0x000fe200000010ff */
[-C--:B----4-:R-:W-:Y:S04]  /*96e0*/  HMMA.16816.F32.BF16 R116, R136, R56.reuse, R116 ;  /* 0x000000388874723c */ /* 0x090fe80000041874 */
[----:B------:R-:W-:Y:S03]  /*96f0*/  F2FP.BF16.PACK_AB R67, R224, R222 ;  /* 0x000000dee043723e */ /* 0x000fe600000010ff */
[----:B------:R2:W-:Y:S01]  /*9700*/  MUFU.EX2 R200, R71 ;  /* 0x0000004700c87308 */ /* 0x0005e20000000800 */
[C---:B------:R-:W-:Y:S07]  /*9710*/  HMMA.16816.F32.BF16 R120, R140.reuse, R56, R120 ;  /* 0x000000388c78723c */ /* 0x040fee0000041878 */
[----:B------:R-:W-:Y:S01]  /*9720*/  F2FP.BF16.PACK_AB R56, R162, R186 ;  /* 0x000000baa238723e */ /* 0x000fe200000010ff */
[-C--:B------:R-:W-:Y:S01]  /*9730*/  HMMA.16816.F32.BF16 R52, R140, R58.reuse, R52 ;  /* 0x0000003a8c34723c */ /* 0x080fe20000041834 */
[----:B------:R-:W-:Y:S03]  /*9740*/  MUFU.EX2 R176, R72 ;  /* 0x0000004800b07308 */ /* 0x000fe60000000800 */
[----:B------:R-:W-:Y:S03]  /*9750*/  F2FP.BF16.PACK_AB R57, R161, R187 ;  /* 0x000000bba139723e */ /* 0x000fe600000010ff */
[----:B------:R-:W-:Y:S01]  /*9760*/  MOV R143, R167 ;  /* 0x000000a7008f7202 */ /* 0x000fe20000000f00 */
[----:B------:R-:W-:Y:S01]  /*9770*/  HMMA.16816.F32.BF16 R124, R136, R58, R124 ;  /* 0x0000003a887c723c */ /* 0x000fe2000004187c */
[----:B------:R-:W-:Y:S02]  /*9780*/  LDSM.16.MT88.4 R136, [R229+0x1100] ;  /* 0x00110000e588783b */ /* 0x000fe40000004200 */
[----:B------:R-:W4:Y:S01]  /*9790*/  MUFU.EX2 R195, R73 ;  /* 0x0000004900c37308 */ /* 0x000f220000000800 */
[----:B------:R-:W-:Y:S01]  /*97a0*/  MOV R142, R166 ;  /* 0x000000a6008e7202 */ /* 0x000fe20000000f00 */
[----:B------:R-:W-:Y:S01]  /*97b0*/  FADD.FTZ R0, R143, R0 ;  /* 0x000000008f007221 */ /* 0x000fe20000010000 */
[----:B------:R-:W-:Y:S02]  /*97c0*/  MOV R141, R165 ;  /* 0x000000a5008d7202 */ /* 0x000fe40000000f00 */
[----:B------:R-:W-:Y:S01]  /*97d0*/  F2FP.BF16.PACK_AB R58, R181, R155 ;  /* 0x0000009bb53a723e */ /* 0x000fe200000010ff */
[----:B--2---:R-:W2:Y:S03]  /*97e0*/  LDSM.16.MT88.4 R68, [R231+0x1100] ;  /* 0x00110000e744783b */ /* 0x004ea60000004200 */
[----:B------:R-:W-:Y:S01]  /*97f0*/  F2FP.BF16.PACK_AB R59, R182, R154 ;  /* 0x0000009ab63b723e */ /* 0x000fe200000010ff */
[----:B------:R-:W-:Y:S01]  /*9800*/  MUFU.EX2 R194, R74 ;  /* 0x0000004a00c27308 */ /* 0x000fe20000000800 */
[----:B------:R-:W-:Y:S01]  /*9810*/  MOV R140, R164 ;  /* 0x000000a4008c7202 */ /* 0x000fe20000000f00 */
[----:B------:R-:W-:Y:S02]  /*9820*/  FADD.FTZ R0, R153, R0 ;  /* 0x0000000099007221 */ /* 0x000fe40000010000 */
[----:B------:R-:W-:Y:S02]  /*9830*/  LDSM.16.MT88.4 R164, [R231+0x3100] ;  /* 0x00310000e7a4783b */ /* 0x000fe40000004200 */
[-C--:B-1----:R-:W-:Y:S04]  /*9840*/  HMMA.16816.F32.BF16 R4, R56, R60.reuse, R4 ;  /* 0x0000003c3804723c */ /* 0x082fe80000041804 */
[----:B------:R1:W1:Y:S01]  /*9850*/  MUFU.EX2 R193, R75 ;  /* 0x0000004b00c17308 */ /* 0x0002620000000800 */
[----:B------:R-:W-:Y:S03]  /*9860*/  FADD.FTZ R0, R252, R0 ;  /* 0x00000000fc007221 */ /* 0x000fe60000010000 */
[C---:B------:R-:W-:Y:S06]  /*9870*/  HMMA.16816.F32.BF16 R8, R64.reuse, R60, R8 ;  /* 0x0000003c4008723c */ /* 0x040fec0000041808 */
[----:B------:R-:W-:Y:S02]  /*9880*/  MUFU.EX2 R192, R76 ;  /* 0x0000004c00c07308 */ /* 0x000fe40000000800 */
[-C--:B------:R-:W-:Y:S08]  /*9890*/  HMMA.16816.F32.BF16 R12, R64, R62.reuse, R12 ;  /* 0x0000003e400c723c */ /* 0x080ff0000004180c */
[C---:B------:R-:W-:Y:S01]  /*98a0*/  HMMA.16816.F32.BF16 R16, R56.reuse, R62, R16 ;  /* 0x0000003e3810723c */ /* 0x040fe20000041810 */
[----:B------:R-:W4:Y:S01]  /*98b0*/  LDSM.16.MT88.4 R60, [R230+0x1100] ;  /* 0x00110000e63c783b */ /* 0x000f220000004200 */
[----:B------:R-:W3:Y:S06]  /*98c0*/  MUFU.EX2 R191, R77 ;  /* 0x0000004d00bf7308 */ /* 0x000eec0000000800 */
[-C--:B--2---:R-:W-:Y:S01]  /*98d0*/  HMMA.16816.F32.BF16 R20, R56, R68.reuse, R20 ;  /* 0x000000443814723c */ /* 0x084fe20000041814 */
[----:B-1----:R-:W-:Y:S03]  /*98e0*/  LDSM.16.MT88.4 R72, [R229+0x1900] ;  /* 0x00190000e548783b */ /* 0x002fe60000004200 */
[----:B------:R-:W-:Y:S04]  /*98f0*/  MUFU.EX2 R190, R78 ;  /* 0x0000004e00be7308 */ /* 0x000fe80000000800 */
[C---:B------:R-:W-:Y:S06]  /*9900*/  HMMA.16816.F32.BF16 R24, R64.reuse, R68, R24 ;  /* 0x000000444018723c */ /* 0x040fec0000041818 */
[----:B------:R-:W-:Y:S02]  /*9910*/  MUFU.EX2 R196, R83 ;  /* 0x0000005300c47308 */ /* 0x000fe40000000800 */
[-C--:B------:R-:W-:Y:S08]  /*9920*/  HMMA.16816.F32.BF16 R28, R64, R70.reuse, R28 ;  /* 0x00000046401c723c */ /* 0x080ff0000004181c */
[C---:B------:R-:W-:Y:S01]  /*9930*/  HMMA.16816.F32.BF16 R32, R56.reuse, R70, R32 ;  /* 0x000000463820723c */ /* 0x040fe20000041820 */
[----:B------:R-:W1:Y:S01]  /*9940*/  LDSM.16.MT88.4 R68, [R228+0x1900] ;  /* 0x00190000e444783b */ /* 0x000e620000004200 */
[----:B------:R2:W-:Y:S06]  /*9950*/  MUFU.EX2 R83, R79 ;  /* 0x0000004f00537308 */ /* 0x0005ec0000000800 */
[-C--:B------:R-:W-:Y:S04]  /*9960*/  HMMA.16816.F32.BF16 R36, R56, R136.reuse, R36 ;  /* 0x000000883824723c */ /* 0x080fe80000041824 */
[----:B------:R-:W-:Y:S04]  /*9970*/  MUFU.EX2 R189, R189 ;  /* 0x000000bd00bd7308 */ /* 0x000fe80000000800 */
[C---:B------:R-:W-:Y:S06]  /*9980*/  HMMA.16816.F32.BF16 R40, R64.reuse, R136, R40 ;  /* 0x000000884028723c */ /* 0x040fec0000041828 */
[----:B------:R-:W-:Y:S02]  /*9990*/  MUFU.EX2 R199, R80 ;  /* 0x0000005000c77308 */ /* 0x000fe40000000800 */
[-C--:B------:R-:W-:Y:S01]  /*99a0*/  HMMA.16816.F32.BF16 R44, R64, R138.reuse, R44 ;  /* 0x0000008a402c723c */ /* 0x080fe2000004182c */
[----:B--2---:R-:W-:Y:S07]  /*99b0*/  LDSM.16.MT88.4 R76, [R230+0x1900] ;  /* 0x00190000e64c783b */ /* 0x004fee0000004200 */
[C---:B------:R-:W-:Y:S01]  /*99c0*/  HMMA.16816.F32.BF16 R48, R56.reuse, R138, R48 ;  /* 0x0000008a3830723c */ /* 0x040fe20000041830 */
[----:B------:R-:W2:Y:S07]  /*99d0*/  MUFU.EX2 R198, R81 ;  /* 0x0000005100c67308 */ /* 0x000eae0000000800 */
[-C--:B----4-:R-:W-:Y:S03]  /*99e0*/  HMMA.16816.F32.BF16 R116, R56, R60.reuse, R116 ;  /* 0x0000003c3874723c */ /* 0x090fe60000041874 */
[----:B------:R-:W4:Y:S05]  /*99f0*/  MUFU.EX2 R197, R82 ;  /* 0x0000005200c57308 */ /* 0x000f2a0000000800 */
[C---:B------:R-:W-:Y:S05]  /*9a00*/  HMMA.16816.F32.BF16 R120, R64.reuse, R60, R120 ;  /* 0x0000003c4078723c */ /* 0x040fea0000041878 */
[----:B------:R-:W-:Y:S02]  /*9a10*/  MUFU.EX2 R114, R114 ;  /* 0x0000007200727308 */ /* 0x000fe40000000800 */
[----:B---3--:R-:W-:Y:S01]  /*9a20*/  F2FP.BF16.PACK_AB R60, R175, R169 ;  /* 0x000000a9af3c723e */ /* 0x008fe200000010ff */
[-C--:B------:R-:W-:Y:S01]  /*9a30*/  HMMA.16816.F32.BF16 R52, R64, R62.reuse, R52 ;  /* 0x0000003e4034723c */ /* 0x080fe20000041834 */
[----:B------:R-:W3:Y:S03]  /*9a40*/  LDSM.16.MT88.4 R64, [R231+0x1900] ;  /* 0x00190000e740783b */ /* 0x000ee60000004200 */
[----:B------:R-:W-:Y:S03]  /*9a50*/  F2FP.BF16.PACK_AB R61, R174, R168 ;  /* 0x000000a8ae3d723e */ /* 0x000fe600000010ff */
[----:B------:R-:W-:Y:S01]  /*9a60*/  MUFU.EX2 R107, R107 ;  /* 0x0000006b006b7308 */ /* 0x000fe20000000800 */
[----:B------:R-:W-:Y:S07]  /*9a70*/  HMMA.16816.F32.BF16 R124, R56, R62, R124 ;  /* 0x0000003e387c723c */ /* 0x000fee000004187c */
[----:B------:R-:W-:Y:S02]  /*9a80*/  F2FP.BF16.PACK_AB R56, R171, R219 ;  /* 0x000000dbab38723e */ /* 0x000fe400000010ff */
[----:B------:R-:W-:Y:S01]  /*9a90*/  F2FP.BF16.PACK_AB R57, R215, R170 ;  /* 0x000000aad739723e */ /* 0x000fe200000010ff */
[----:B------:R-:W-:Y:S02]  /*9aa0*/  MUFU.EX2 R110, R110 ;  /* 0x0000006e006e7308 */ /* 0x000fe40000000800 */
[----:B------:R-:W-:Y:S02]  /*9ab0*/  F2FP.BF16.PACK_AB R58, R213, R212 ;  /* 0x000000d4d53a723e */ /* 0x000fe400000010ff */
[----:B------:R-:W-:Y:S02]  /*9ac0*/  F2FP.BF16.PACK_AB R59, R211, R210 ;  /* 0x000000d2d33b723e */ /* 0x000fe400000010ff */
[----:B------:R-:W-:Y:S02]  /*9ad0*/  F2FP.BF16.PACK_AB R62, R206, R173 ;  /* 0x000000adce3e723e */ /* 0x000fe400000010ff */
[----:B------:R-:W-:Y:S02]  /*9ae0*/  F2FP.BF16.PACK_AB R63, R179, R172 ;  /* 0x000000acb33f723e */ /* 0x000fe400000010ff */
[----:B------:R-:W-:Y:S01]  /*9af0*/  MUFU.EX2 R88, R88 ;  /* 0x0000005800587308 */ /* 0x000fe20000000800 */
[-C--:B-1----:R-:W-:Y:S08]  /*9b00*/  HMMA.16816.F32.BF16 R4, R56, R68.reuse, R4 ;  /* 0x000000443804723c */ /* 0x082ff00000041804 */
[C---:B------:R-:W-:Y:S01]  /*9b10*/  HMMA.16816.F32.BF16 R8, R60.reuse, R68, R8 ;  /* 0x000000443c08723c */ /* 0x040fe20000041808 */
[----:B------:R-:W-:Y:S07]  /*9b20*/  MUFU.EX2 R89, R89 ;  /* 0x0000005900597308 */ /* 0x000fee0000000800 */
[-C--:B------:R-:W-:Y:S03]  /*9b30*/  HMMA.16816.F32.BF16 R12, R60, R70.reuse, R12 ;  /* 0x000000463c0c723c */ /* 0x080fe6000004180c */
[----:B------:R-:W-:Y:S05]  /*9b40*/  MUFU.EX2 R90, R90 ;  /* 0x0000005a005a7308 */ /* 0x000fea0000000800 */
[C---:B------:R-:W-:Y:S01]  /*9b50*/  HMMA.16816.F32.BF16 R16, R56.reuse, R70, R16 ;  /* 0x000000463810723c */ /* 0x040fe20000041810 */
[----:B------:R-:W-:Y:S04]  /*9b60*/  LDSM.16.MT88.4 R68, [R231+0x2100] ;  /* 0x00210000e744783b */ /* 0x000fe80000004200 */
[----:B------:R-:W-:Y:S03]  /*9b70*/  MUFU.EX2 R91, R91 ;  /* 0x0000005b005b7308 */ /* 0x000fe60000000800 */
[-C--:B---3--:R-:W-:Y:S07]  /*9b80*/  HMMA.16816.F32.BF16 R20, R56, R64.reuse, R20 ;  /* 0x000000403814723c */ /* 0x088fee0000041814 */
[----:B------:R-:W-:Y:S01]  /*9b90*/  MUFU.EX2 R92, R92 ;  /* 0x0000005c005c7308 */ /* 0x000fe20000000800 */
[C---:B------:R-:W-:Y:S08]  /*9ba0*/  HMMA.16816.F32.BF16 R24, R60.reuse, R64, R24 ;  /* 0x000000403c18723c */ /* 0x040ff00000041818 */
[-C--:B------:R-:W-:Y:S01]  /*9bb0*/  HMMA.16816.F32.BF16 R28, R60, R66.reuse, R28 ;  /* 0x000000423c1c723c */ /* 0x080fe2000004181c */
[----:B------:R-:W-:Y:S07]  /*9bc0*/  MUFU.EX2 R93, R93 ;  /* 0x0000005d005d7308 */ /* 0x000fee0000000800 */
[C---:B------:R-:W-:Y:S01]  /*9bd0*/  HMMA.16816.F32.BF16 R32, R56.reuse, R66, R32 ;  /* 0x000000423820723c */ /* 0x040fe20000041820 */
[----:B------:R-:W1:Y:S02]  /*9be0*/  LDSM.16.MT88.4 R64, [R228+0x2100] ;  /* 0x00210000e440783b */ /* 0x000e640000004200 */
[----:B------:R-:W-:Y:S01]  /*9bf0*/  MUFU.EX2 R94, R94 ;  /* 0x0000005e005e7308 */ /* 0x000fe20000000800 */
[----:B------:R-:W-:Y:S01]  /*9c00*/  FFMA.FTZ R129, R129, R149, R204 ;  /* 0x0000009581817223 */ /* 0x000fe200000100cc */
[----:B------:R-:W-:Y:S03]  /*9c10*/  MOV R204, R187 ;  /* 0x000000bb00cc7202 */ /* 0x000fe60000000f00 */
[-C--:B------:R-:W-:Y:S01]  /*9c20*/  HMMA.16816.F32.BF16 R36, R56, R72.reuse, R36 ;  /* 0x000000483824723c */ /* 0x080fe20000041824 */
[----:B------:R-:W-:Y:S03]  /*9c30*/  LDSM.16.MT88.4 R148, [R228+0x3100] ;  /* 0x00310000e494783b */ /* 0x000fe60000004200 */
[----:B------:R-:W-:Y:S01]  /*9c40*/  FADD.FTZ R129, R209, R129 ;  /* 0x00000081d1817221 */ /* 0x000fe20000010000 */
[----:B------:R-:W-:Y:S03]  /*9c50*/  MUFU.EX2 R95, R95 ;  /* 0x0000005f005f7308 */ /* 0x000fe60000000800 */
[C---:B------:R-:W-:Y:S07]  /*9c60*/  HMMA.16816.F32.BF16 R40, R60.reuse, R72, R40 ;  /* 0x000000483c28723c */ /* 0x040fee0000041828 */
[----:B------:R-:W-:Y:S01]  /*9c70*/  MUFU.EX2 R103, R103 ;  /* 0x0000006700677308 */ /* 0x000fe20000000800 */
[-C--:B------:R-:W-:Y:S08]  /*9c80*/  HMMA.16816.F32.BF16 R44, R60, R74.reuse, R44 ;  /* 0x0000004a3c2c723c */ /* 0x080ff0000004182c */
[C---:B------:R-:W-:Y:S01]  /*9c90*/  HMMA.16816.F32.BF16 R48, R56.reuse, R74, R48 ;  /* 0x0000004a3830723c */ /* 0x040fe20000041830 */
[----:B------:R-:W3:Y:S01]  /*9ca0*/  LDSM.16.MT88.4 R72, [R229+0x2100] ;  /* 0x00210000e548783b */ /* 0x000ee20000004200 */
[----:B------:R-:W-:Y:S06]  /*9cb0*/  MUFU.EX2 R104, R104 ;  /* 0x0000006800687308 */ /* 0x000fec0000000800 */
[-C--:B------:R-:W-:Y:S04]  /*9cc0*/  HMMA.16816.F32.BF16 R116, R56, R76.reuse, R116 ;  /* 0x0000004c3874723c */ /* 0x080fe80000041874 */
[----:B------:R-:W-:Y:S04]  /*9cd0*/  MUFU.EX2 R105, R105 ;  /* 0x0000006900697308 */ /* 0x000fe80000000800 */
[C---:B------:R-:W-:Y:S06]  /*9ce0*/  HMMA.16816.F32.BF16 R120, R60.reuse, R76, R120 ;  /* 0x0000004c3c78723c */ /* 0x040fec0000041878 */
[----:B------:R-:W-:Y:S02]  /*9cf0*/  MUFU.EX2 R106, R106 ;  /* 0x0000006a006a7308 */ /* 0x000fe40000000800 */
[-C--:B------:R-:W-:Y:S07]  /*9d00*/  HMMA.16816.F32.BF16 R52, R60, R78.reuse, R52 ;  /* 0x0000004e3c34723c */ /* 0x080fee0000041834 */
[----:B------:R-:W-:Y:S01]  /*9d10*/  F2FP.BF16.PACK_AB R60, R195, R176 ;  /* 0x000000b0c33c723e */ /* 0x000fe200000010ff */
[----:B------:R-:W-:Y:S01]  /*9d20*/  HMMA.16816.F32.BF16 R124, R56, R78, R124 ;  /* 0x0000004e387c723c */ /* 0x000fe2000004187c */
[----:B------:R-:W3:Y:S01]  /*9d30*/  LDSM.16.MT88.4 R76, [R230+0x2100] ;  /* 0x00210000e64c783b */ /* 0x000ee20000004200 */
[----:B------:R-:W-:Y:S02]  /*9d40*/  MUFU.EX2 R108, R108 ;  /* 0x0000006c006c7308 */ /* 0x000fe40000000800 */
[----:B------:R-:W-:Y:S02]  /*9d50*/  F2FP.BF16.PACK_AB R61, R193, R194 ;  /* 0x000000c2c13d723e */ /* 0x000fe400000010ff */
[----:B------:R-:W-:Y:S02]  /*9d60*/  F2FP.BF16.PACK_AB R62, R191, R192 ;  /* 0x000000c0bf3e723e */ /* 0x000fe400000010ff */
[----:B------:R-:W-:Y:S04]  /*9d70*/  F2FP.BF16.PACK_AB R56, R202, R178 ;  /* 0x000000b2ca38723e */ /* 0x000fe800000010ff */
[----:B------:R-:W-:Y:S01]  /*9d80*/  F2FP.BF16.PACK_AB R57, R200, R177 ;  /* 0x000000b1c839723e */ /* 0x000fe200000010ff */
[----:B------:R-:W3:Y:S01]  /*9d90*/  MUFU.EX2 R134, R134 ;  /* 0x0000008600867308 */ /* 0x000ee20000000800 */
[----:B--2---:R-:W-:Y:S02]  /*9da0*/  F2FP.BF16.PACK_AB R58, R198, R199 ;  /* 0x000000c7c63a723e */ /* 0x004fe400000010ff */
[----:B----4-:R-:W-:Y:S02]  /*9db0*/  F2FP.BF16.PACK_AB R59, R196, R197 ;  /* 0x000000c5c43b723e */ /* 0x010fe400000010ff */
[----:B------:R-:W-:Y:S05]  /*9dc0*/  F2FP.BF16.PACK_AB R63, R83, R190 ;  /* 0x000000be533f723e */ /* 0x000fea00000010ff */
[-C--:B-1----:R-:W-:Y:S01]  /*9dd0*/  HMMA.16816.F32.BF16 R4, R56, R64.reuse, R4 ;  /* 0x000000403804723c */ /* 0x082fe20000041804 */
[----:B------:R-:W-:Y:S07]  /*9de0*/  MUFU.EX2 R84, R84 ;  /* 0x0000005400547308 */ /* 0x000fee0000000800 */
[C---:B------:R-:W-:Y:S03]  /*9df0*/  HMMA.16816.F32.BF16 R8, R60.reuse, R64, R8 ;  /* 0x000000403c08723c */ /* 0x040fe60000041808 */
[----:B------:R-:W1:Y:S01]  /*9e00*/  MUFU.EX2 R85, R85 ;  /* 0x0000005500557308 */ /* 0x000e620000000800 */
[----:B---3--:R-:W-:Y:S04]  /*9e10*/  F2FP.BF16.PACK_AB R186, R134, R108 ;  /* 0x0000006c86ba723e */ /* 0x008fe800000010ff */
[-C--:B------:R-:W-:Y:S05]  /*9e20*/  HMMA.16816.F32.BF16 R12, R60, R66.reuse, R12 ;  /* 0x000000423c0c723c */ /* 0x080fea000004180c */
[----:B------:R-:W-:Y:S03]  /*9e30*/  MUFU.EX2 R86, R86 ;  /* 0x0000005600567308 */ /* 0x000fe60000000800 */
[C---:B------:R-:W-:Y:S01]  /*9e40*/  HMMA.16816.F32.BF16 R16, R56.reuse, R66, R16 ;  /* 0x000000423810723c */ /* 0x040fe20000041810 */
[----:B------:R-:W2:Y:S06]  /*9e50*/  LDSM.16.MT88.4 R64, [R228+0x2900] ;  /* 0x00290000e440783b */ /* 0x000eac0000004200 */
[----:B------:R-:W3:Y:S01]  /*9e60*/  MUFU.EX2 R87, R87 ;  /* 0x0000005700577308 */ /* 0x000ee20000000800 */
[-C--:B------:R-:W-:Y:S08]  /*9e70*/  HMMA.16816.F32.BF16 R20, R56, R68.reuse, R20 ;  /* 0x000000443814723c */ /* 0x080ff00000041814 */
[C---:B------:R-:W-:Y:S01]  /*9e80*/  HMMA.16816.F32.BF16 R24, R60.reuse, R68, R24 ;  /* 0x000000443c18723c */ /* 0x040fe20000041818 */
[----:B------:R-:W-:Y:S07]  /*9e90*/  MUFU.EX2 R96, R96 ;  /* 0x0000006000607308 */ /* 0x000fee0000000800 */
[-C--:B------:R-:W-:Y:S03]  /*9ea0*/  HMMA.16816.F32.BF16 R28, R60, R70.reuse, R28 ;  /* 0x000000463c1c723c */ /* 0x080fe6000004181c */
[----:B------:R-:W4:Y:S05]  /*9eb0*/  MUFU.EX2 R97, R97 ;  /* 0x0000006100617308 */ /* 0x000f2a0000000800 */
[C---:B------:R-:W-:Y:S01]  /*9ec0*/  HMMA.16816.F32.BF16 R32, R56.reuse, R70, R32 ;  /* 0x000000463820723c */ /* 0x040fe20000041820 */
[----:B------:R-:W1:Y:S04]  /*9ed0*/  LDSM.16.MT88.4 R68, [R231+0x2900] ;  /* 0x00290000e744783b */ /* 0x000e680000004200 */
[----:B------:R-:W-:Y:S03]  /*9ee0*/  MUFU.EX2 R98, R98 ;  /* 0x0000006200627308 */ /* 0x000fe60000000800 */
[-C--:B------:R-:W-:Y:S07]  /*9ef0*/  HMMA.16816.F32.BF16 R36, R56, R72.reuse, R36 ;  /* 0x000000483824723c */ /* 0x080fee0000041824 */
[----:B------:R-:W1:Y:S01]  /*9f00*/  MUFU.EX2 R99, R99 ;  /* 0x0000006300637308 */ /* 0x000e620000000800 */
[C---:B------:R-:W-:Y:S08]  /*9f10*/  HMMA.16816.F32.BF16 R40, R60.reuse, R72, R40 ;  /* 0x000000483c28723c */ /* 0x040ff00000041828 */
[-C--:B------:R-:W-:Y:S01]  /*9f20*/  HMMA.16816.F32.BF16 R44, R60, R74.reuse, R44 ;  /* 0x0000004a3c2c723c */ /* 0x080fe2000004182c */
[----:B------:R-:W-:Y:S07]  /*9f30*/  MUFU.EX2 R100, R100 ;  /* 0x0000006400647308 */ /* 0x000fee0000000800 */
[C---:B------:R-:W-:Y:S01]  /*9f40*/  HMMA.16816.F32.BF16 R48, R56.reuse, R74, R48 ;  /* 0x0000004a3830723c */ /* 0x040fe20000041830 */
[----:B------:R-:W2:Y:S02]  /*9f50*/  LDSM.16.MT88.4 R72, [R229+0x2900] ;  /* 0x00290000e548783b */ /* 0x000ea40000004200 */
[----:B------:R-:W-:Y:S05]  /*9f60*/  MUFU.EX2 R101, R101 ;  /* 0x0000006500657308 */ /* 0x000fea0000000800 */
[-C--:B------:R-:W-:Y:S05]  /*9f70*/  HMMA.16816.F32.BF16 R116, R56, R76.reuse, R116 ;  /* 0x0000004c3874723c */ /* 0x080fea0000041874 */
[----:B------:R-:W-:Y:S03]  /*9f80*/  MUFU.EX2 R102, R102 ;  /* 0x0000006600667308 */ /* 0x000fe60000000800 */
[C---:B------:R-:W-:Y:S07]  /*9f90*/  HMMA.16816.F32.BF16 R120, R60.reuse, R76, R120 ;  /* 0x0000004c3c78723c */ /* 0x040fee0000041878 */
[----:B------:R-:W-:Y:S01]  /*9fa0*/  MUFU.EX2 R112, R112 ;  /* 0x0000007000707308 */ /* 0x000fe20000000800 */
[-C--:B------:R-:W-:Y:S07]  /*9fb0*/  HMMA.16816.F32.BF16 R52, R60, R78.reuse, R52 ;  /* 0x0000004e3c34723c */ /* 0x080fee0000041834 */
[----:B------:R-:W-:Y:S01]  /*9fc0*/  F2FP.BF16.PACK_AB R63, R95, R94 ;  /* 0x0000005e5f3f723e */ /* 0x000fe200000010ff */
[----:B------:R-:W-:Y:S01]  /*9fd0*/  HMMA.16816.F32.BF16 R124, R56, R78, R124 ;  /* 0x0000004e387c723c */ /* 0x000fe2000004187c */
[----:B------:R-:W2:Y:S01]  /*9fe0*/  LDSM.16.MT88.4 R76, [R230+0x2900] ;  /* 0x00290000e64c783b */ /* 0x000ea20000004200 */
[----:B------:R-:W-:Y:S02]  /*9ff0*/  MUFU.EX2 R188, R188 ;  /* 0x000000bc00bc7308 */ /* 0x000fe40000000800 */
[----:B------:R-:W-:Y:S02]  /*a000*/  FADD.FTZ R60, R221, R130 ;  /* 0x00000082dd3c7221 */ /* 0x000fe40000010000 */
[----:B------:R-:W-:Y:S01]  /*a010*/  FADD.FTZ R62, R218, R129 ;  /* 0x00000081da3e7221 */ /* 0x000fe20000010000 */
[----:B-1----:R-:W-:Y:S01]  /*a020*/  F2FP.BF16.PACK_AB R56, R85, R84 ;  /* 0x000000545538723e */ /* 0x002fe200000010ff */
[----:B------:R-:W-:Y:S01]  /*a030*/  FADD.FTZ R61, R217, R128 ;  /* 0x00000080d93d7221 */ /* 0x000fe20000010000 */
[----:B---3--:R-:W-:Y:S03]  /*a040*/  F2FP.BF16.PACK_AB R57, R87, R86 ;  /* 0x000000565739723e */ /* 0x008fe600000010ff */
[----:B----4-:R-:W-:Y:S01]  /*a050*/  F2FP.BF16.PACK_AB R58, R97, R96 ;  /* 0x00000060613a723e */ /* 0x010fe200000010ff */
[----:B------:R-:W-:Y:S01]  /*a060*/  FADD.FTZ R80, R220, R61 ;  /* 0x0000003ddc507221 */ /* 0x000fe20000010000 */
[----:B------:R-:W-:Y:S01]  /*a070*/  F2FP.BF16.PACK_AB R59, R99, R98 ;  /* 0x00000062633b723e */ /* 0x000fe200000010ff */
[----:B------:R-:W-:Y:S01]  /*a080*/  FADD.FTZ R82, R223, R60 ;  /* 0x0000003cdf527221 */ /* 0x000fe20000010000 */
[----:B------:R-:W-:Y:S01]  /*a090*/  F2FP.BF16.PACK_AB R60, R89, R88 ;  /* 0x00000058593c723e */ /* 0x000fe200000010ff */
[----:B------:R-:W-:Y:S01]  /*a0a0*/  FADD.FTZ R81, R225, R62 ;  /* 0x0000003ee1517221 */ /* 0x000fe20000010000 */
[----:B------:R-:W-:Y:S02]  /*a0b0*/  F2FP.BF16.PACK_AB R61, R91, R90 ;  /* 0x0000005a5b3d723e */ /* 0x000fe400000010ff */
[----:B------:R-:W-:Y:S01]  /*a0c0*/  F2FP.BF16.PACK_AB R62, R93, R92 ;  /* 0x0000005c5d3e723e */ /* 0x000fe200000010ff */
[-C--:B--2---:R-:W-:Y:S03]  /*a0d0*/  HMMA.16816.F32.BF16 R4, R56, R64.reuse, R4 ;  /* 0x000000403804723c */ /* 0x084fe60000041804 */
[----:B------:R-:W-:Y:S05]  /*a0e0*/  MOV R128, R131 ;  /* 0x0000008300807202 */ /* 0x000fea0000000f00 */
[C---:B------:R-:W-:Y:S01]  /*a0f0*/  HMMA.16816.F32.BF16 R8, R60.reuse, R64, R8 ;  /* 0x000000403c08723c */ /* 0x040fe20000041808 */
[----:B------:R1:W2:Y:S07]  /*a100*/  MUFU.EX2 R64, R3 ;  /* 0x0000000300407308 */ /* 0x0002ae0000000800 */
[-C--:B------:R-:W-:Y:S08]  /*a110*/  HMMA.16816.F32.BF16 R12, R60, R66.reuse, R12 ;  /* 0x000000423c0c723c */ /* 0x080ff0000004180c */
[C---:B------:R-:W-:Y:S08]  /*a120*/  HMMA.16816.F32.BF16 R16, R56.reuse, R66, R16 ;  /* 0x000000423810723c */ /* 0x040ff00000041810 */
[-C--:B------:R-:W-:Y:S04]  /*a130*/  HMMA.16816.F32.BF16 R20, R56, R68.reuse, R20 ;  /* 0x000000443814723c */ /* 0x080fe80000041814 */
[----:B-1----:R-:W-:Y:S01]  /*a140*/  FADD.FTZ R3, R142, R80 ;  /* 0x000000508e037221 */ /* 0x002fe20000010000 */
[----:B--2---:R-:W-:Y:S03]  /*a150*/  F2FP.BF16.PACK_AB R187, R64, R110 ;  /* 0x0000006e40bb723e */ /* 0x004fe600000010ff */
[C---:B------:R-:W-:Y:S04]  /*a160*/  HMMA.16816.F32.BF16 R24, R60.reuse, R68, R24 ;  /* 0x000000443c18723c */ /* 0x040fe80000041818 */
[----:B------:R-:W-:Y:S02]  /*a170*/  FADD.FTZ R3, R183, R3 ;  /* 0x00000003b7037221 */ /* 0x000fe40000010000 */
[----:B------:R-:W1:Y:S02]  /*a180*/  LDSM.16.MT88.4 R180, [R229+0x3100] ;  /* 0x00310000e5b4783b */ /* 0x000e640000004200 */
[-C--:B------:R-:W-:Y:S04]  /*a190*/  HMMA.16816.F32.BF16 R28, R60, R70.reuse, R28 ;  /* 0x000000463c1c723c */ /* 0x080fe8000004181c */
[----:B------:R-:W-:Y:S04]  /*a1a0*/  FADD.FTZ R3, R201, R3 ;  /* 0x00000003c9037221 */ /* 0x000fe80000010000 */
[C---:B------:R-:W-:Y:S08]  /*a1b0*/  HMMA.16816.F32.BF16 R32, R56.reuse, R70, R32 ;  /* 0x000000463820723c */ /* 0x040ff00000041820 */
[-C--:B------:R-:W-:Y:S08]  /*a1c0*/  HMMA.16816.F32.BF16 R36, R56, R72.reuse, R36 ;  /* 0x000000483824723c */ /* 0x080ff00000041824 */
[C---:B------:R-:W-:Y:S08]  /*a1d0*/  HMMA.16816.F32.BF16 R40, R60.reuse, R72, R40 ;  /* 0x000000483c28723c */ /* 0x040ff00000041828 */
[-C--:B------:R-:W-:Y:S08]  /*a1e0*/  HMMA.16816.F32.BF16 R44, R60, R74.reuse, R44 ;  /* 0x0000004a3c2c723c */ /* 0x080ff0000004182c */
[C---:B------:R-:W-:Y:S08]  /*a1f0*/  HMMA.16816.F32.BF16 R48, R56.reuse, R74, R48 ;  /* 0x0000004a3830723c */ /* 0x040ff00000041830 */
[-C--:B------:R-:W-:Y:S08]  /*a200*/  HMMA.16816.F32.BF16 R116, R56, R76.reuse, R116 ;  /* 0x0000004c3874723c */ /* 0x080ff00000041874 */
[C---:B------:R-:W-:Y:S08]  /*a210*/  HMMA.16816.F32.BF16 R120, R60.reuse, R76, R120 ;  /* 0x0000004c3c78723c */ /* 0x040ff00000041878 */
[-C--:B------:R-:W-:Y:S07]  /*a220*/  HMMA.16816.F32.BF16 R52, R60, R78.reuse, R52 ;  /* 0x0000004e3c34723c */ /* 0x080fee0000041834 */
[----:B------:R-:W-:Y:S01]  /*a230*/  FADD.FTZ R61, R140, R82 ;  /* 0x000000528c3d7221 */ /* 0x000fe20000010000 */
[----:B------:R-:W-:Y:S04]  /*a240*/  HMMA.16816.F32.BF16 R124, R56, R78, R124 ;  /* 0x0000004e387c723c */ /* 0x000fe8000004187c */
[----:B------:R-:W-:Y:S02]  /*a250*/  FADD.FTZ R60, R141, R81 ;  /* 0x000000518d3c7221 */ /* 0x000fe40000010000 */
[----:B------:R-:W-:Y:S01]  /*a260*/  FADD.FTZ R61, R185, R61 ;  /* 0x0000003db93d7221 */ /* 0x000fe20000010000 */
[----:B------:R-:W-:Y:S01]  /*a270*/  F2FP.BF16.PACK_AB R185, R107, R106 ;  /* 0x0000006a6bb9723e */ /* 0x000fe200000010ff */
[----:B------:R-:W-:Y:S01]  /*a280*/  FADD.FTZ R60, R184, R60 ;  /* 0x0000003cb83c7221 */ /* 0x000fe20000010000 */
[----:B------:R-:W-:Y:S03]  /*a290*/  F2FP.BF16.PACK_AB R184, R105, R104 ;  /* 0x0000006869b8723e */ /* 0x000fe600000010ff */
[----:B------:R-:W-:Y:S02]  /*a2a0*/  F2FP.BF16.PACK_AB R56, R101, R100 ;  /* 0x000000646538723e */ /* 0x000fe400000010ff */
[----:B------:R-:W-:Y:S02]  /*a2b0*/  F2FP.BF16.PACK_AB R57, R103, R102 ;  /* 0x000000666739723e */ /* 0x000fe400000010ff */
[----:B------:R-:W-:Y:S02]  /*a2c0*/  F2FP.BF16.PACK_AB R58, R188, R112 ;  /* 0x00000070bc3a723e */ /* 0x000fe400000010ff */
[----:B------:R-:W-:Y:S07]  /*a2d0*/  F2FP.BF16.PACK_AB R59, R189, R114 ;  /* 0x00000072bd3b723e */ /* 0x000fee00000010ff */
[-C--:B------:R-:W-:Y:S07]  /*a2e0*/  HMMA.16816.F32.BF16 R140, R56, R148.reuse, R4 ;  /* 0x00000094388c723c */ /* 0x080fee0000041804 */
        /* <DEDUP_REMOVED lines=60> */
[-C--:B--2---:R-:W-:Y:S03]  /*a6b0*/  HMMA.16816.F32.BF16 R116, R56, R4.reuse, R116 ;  /* 0x000000043874723c */ /* 0x084fe60000041874 */
        /* <DEDUP_REMOVED lines=40> */
[----:B------:R-:W-:Y:S01]  /*a940*/  MOV R134, R2 ;  /* 0x0000000200867202 */ /* 0x000fe20000000f00 */
[----:B------:R1:W-:Y:S01]  /*a950*/  STL [R1], R4 ;  /* 0x0000000401007387 */ /* 0x0003e20000100800 */
[----:B------:R-:W-:Y:S01]  /*a960*/  MOV R3, R132 ;  /* 0x0000008400037202 */ /* 0x000fe20000000f00 */
[----:B------:R-:W-:Y:S01]  /*a970*/  FADD.FTZ R251, R64, R0 ;  /* 0x0000000040fb7221 */ /* 0x000fe20000010000 */
[----:B------:R-:W-:Y:S01]  /*a980*/  MOV R0, R133 ;  /* 0x0000008500007202 */ /* 0x000fe20000000f00 */
[----:B-1---5:R-:W-:-:S05]  /*a990*/  @P2 BRA `(.L_x_801) ;  /* 0xffffc19000002947 */ /* 0x022fca000383ffff */
.L_x_800:
[----:B-1----:R-:W2:Y:S04]  /*a9a0*/  LDL.LU R4, [R1] ;  /* 0x0000000001047983 */ /* 0x002ea80000300800 */
[----:B------:R-:W1:Y:S04]  /*a9b0*/  SHFL.BFLY PT, R16, R250, 0x2, 0x1f ;  /* 0x0c401f00fa107f89 */ /* 0x000e6800000e0000 */
[----:B------:R-:W3:Y:S04]  /*a9c0*/  SHFL.BFLY PT, R10, R252, 0x2, 0x1f ;  /* 0x0c401f00fc0a7f89 */ /* 0x000ee800000e0000 */
[----:B------:R-:W4:Y:S04]  /*a9d0*/  SHFL.BFLY PT, R15, R251, 0x2, 0x1f ;  /* 0x0c401f00fb0f7f89 */ /* 0x000f2800000e0000 */
[----:B------:R-:W4:Y:S01]  /*a9e0*/  S2R R8, SR_TID.X ;  /* 0x0000000000087919 */ /* 0x000f220000002100 */
[----:B------:R-:W-:Y:S01]  /*a9f0*/  IMAD.MOV.U32 R57, RZ, RZ, c[0x0][0x4e8] ;  /* 0x00013a00ff397624 */ /* 0x000fe200078e00ff */
[----:B------:R-:W4:Y:S01]  /*aa00*/  S2UR UR7, SR_CTAID.Y ;  /* 0x00000000000779c3 */ /* 0x000f220000002600 */
[----:B------:R-:W-:Y:S01]  /*aa10*/  ULDC.64 UR4, c[0x0][0x490] ;  /* 0x0001240000047ab9 */ /* 0x000fe20000000a00 */
[----:B------:R-:W2:Y:S02]  /*aa20*/  LDL.LU R9, [R1+0x10] ;  /* 0x0000100001097983 */ /* 0x000ea40000300800 */
[----:B------:R-:W-:-:S02]  /*aa30*/  ISETP.NE.AND P0, PT, R57, 0x1, PT ;  /* 0x000000013900780c */ /* 0x000fc40003f05270 */
[----:B------:R-:W2:Y:S01]  /*aa40*/  LDL.LU R58, [R1+0x14] ;  /* 0x00001400013a7983 */ /* 0x000ea20000300800 */
[----:B-1----:R-:W-:-:S03]  /*aa50*/  FADD.FTZ R16, R16, R250 ;  /* 0x000000fa10107221 */ /* 0x002fc60000010000 */
[----:B------:R-:W2:Y:S01]  /*aa60*/  LDL.LU R59, [R1+0x8] ;  /* 0x00000800013b7983 */ /* 0x000ea20000300800 */
[----:B---3--:R-:W-:-:S03]  /*aa70*/  FADD.FTZ R10, R10, R252 ;  /* 0x000000fc0a0a7221 */ /* 0x008fc60000010000 */
[----:B------:R-:W1:Y:S01]  /*aa80*/  SHFL.BFLY PT, R5, R16, 0x1, 0x1f ;  /* 0x0c201f0010057f89 */ /* 0x000e6200000e0000 */
[----:B----4-:R-:W-:-:S03]  /*aa90*/  FADD.FTZ R15, R15, R251 ;  /* 0x000000fb0f0f7221 */ /* 0x010fc60000010000 */
[----:B------:R-:W3:Y:S01]  /*aaa0*/  SHFL.BFLY PT, R3, R10, 0x1, 0x1f ;  /* 0x0c201f000a037f89 */ /* 0x000ee200000e0000 */
[----:B------:R-:W-:-:S04]  /*aab0*/  SHF.R.S32.HI R54, RZ, 0x1f, R8 ;  /* 0x0000001fff367819 */ /* 0x000fc80000011408 */
[-C--:B------:R-:W-:Y:S01]  /*aac0*/  LEA.HI R22, R54, R8.reuse, RZ, 0x5 ;  /* 0x0000000836167211 */ /* 0x080fe200078f28ff */
[----:B-1----:R-:W-:Y:S01]  /*aad0*/  FADD.FTZ R16, R16, R5 ;  /* 0x0000000510107221 */ /* 0x002fe20000010000 */
[CC--:B------:R-:W-:Y:S02]  /*aae0*/  LEA.HI R5, R54.reuse, R8.reuse, RZ, 0x2 ;  /* 0x0000000836057211 */ /* 0x0c0fe400078f10ff */
[----:B------:R-:W-:Y:S01]  /*aaf0*/  LEA.HI R54, R54, R8, RZ, 0x3 ;  /* 0x0000000836367211 */ /* 0x000fe200078f18ff */
[----:B---3--:R-:W-:Y:S01]  /*ab00*/  FADD.FTZ R10, R10, R3 ;  /* 0x000000030a0a7221 */ /* 0x008fe20000010000 */
[----:B------:R-:W-:Y:S01]  /*ab10*/  FSETP.NE.FTZ.AND P4, PT, R16, RZ, PT ;  /* 0x000000ff1000720b */ /* 0x000fe20003f95000 */
[----:B------:R-:W-:Y:S01]  /*ab20*/  USHF.R.S32.HI UR6, URZ, 0x1f, UR7 ;  /* 0x0000001f3f067899 */ /* 0x000fe20008011407 */
[----:B------:R-:W-:Y:S02]  /*ab30*/  LOP3.LUT R7, R54, 0xfffffff8, RZ, 0xc0, !PT ;  /* 0xfffffff836077812 */ /* 0x000fe400078ec0ff */
[----:B------:R-:W-:-:S02]  /*ab40*/  FSETP.NE.FTZ.AND P2, PT, R10, RZ, PT ;  /* 0x000000ff0a00720b */ /* 0x000fc40003f55000 */
[----:B------:R-:W-:Y:S01]  /*ab50*/  LOP3.LUT R17, R5, 0xfffffffc, RZ, 0xc0, !PT ;  /* 0xfffffffc05117812 */ /* 0x000fe200078ec0ff */
[----:B------:R-:W-:Y:S01]  /*ab60*/  UIMAD UR8, UR6, UR4, URZ ;  /* 0x00000004060872a4 */ /* 0x000fe2000f8e023f */
[----:B------:R-:W-:Y:S02]  /*ab70*/  IMAD.IADD R55, R8, 0x1, -R7 ;  /* 0x0000000108377824 */ /* 0x000fe400078e0a07 */
[----:B------:R-:W-:Y:S01]  /*ab80*/  IADD3 R17, -R17, R8, RZ ;  /* 0x0000000811117210 */ /* 0x000fe20007ffe1ff */
        /* <DEDUP_REMOVED lines=10> */
[----:B------:R-:W-:-:S05]  /*ac30*/  MOV R7, UR11 ;  /* 0x0000000b00077c02 */ /* 0x000fca0008000f00 */
[----:B------:R-:W-:Y:S01]  /*ac40*/  IMAD.U32 R7, RZ, RZ, UR5 ;  /* 0x00000005ff077e24 */ /* 0x000fe2000f8e00ff */
[----:B------:R-:W1:Y:S04]  /*ac50*/  S2R R56, SR_CTAID.X ;  /* 0x0000000000387919 */ /* 0x000e680000002500 */
[----:B--2---:R-:W2:Y:S01]  /*ac60*/  SHFL.BFLY PT, R13, R4, 0x2, 0x1f ;  /* 0x0c401f00040d7f89 */ /* 0x004ea200000e0000 */
[----:B------:R-:W-:Y:S01]  /*ac70*/  @P0 IMAD.HI.U32 R3, R9, c[0x0][0x4ec], RZ ;  /* 0x00013b0009030a27 */ /* 0x000fe200078e00ff */
[----:B------:R-:W-:-:S03]  /*ac80*/  MOV R25, R9 ;  /* 0x0000000900197202 */ /* 0x000fc60000000f00 */
[----:B--2---:R-:W-:Y:S01]  /*ac90*/  FADD.FTZ R13, R13, R4 ;  /* 0x000000040d0d7221 */ /* 0x004fe20000010000 */
[----:B------:R-:W-:Y:S01]  /*aca0*/  @P0 SHF.R.U32.HI R25, RZ, c[0x0][0x4f0], R3 ;  /* 0x00013c00ff190a19 */ /* 0x000fe20000011603 */
[----:B------:R-:W2:Y:S04]  /*acb0*/  SHFL.BFLY PT, R4, R15, 0x1, 0x1f ;  /* 0x0c201f000f047f89 */ /* 0x000ea800000e0000 */
[----:B------:R-:W3:Y:S01]  /*acc0*/  SHFL.BFLY PT, R0, R13, 0x1, 0x1f ;  /* 0x0c201f000d007f89 */ /* 0x000ee200000e0000 */
[----:B------:R-:W-:-:S04]  /*acd0*/  IMAD.MOV R6, RZ, RZ, -R25 ;  /* 0x000000ffff067224 */ /* 0x000fc800078e0a19 */
[----:B------:R-:W-:Y:S02]  /*ace0*/  IMAD R49, R6, c[0x0][0x4e8], R9 ;  /* 0x00013a0006317a24 */ /* 0x000fe400078e0209 */
[----:B--2---:R-:W-:Y:S01]  /*acf0*/  FADD.FTZ R15, R15, R4 ;  /* 0x000000040f0f7221 */ /* 0x004fe20000010000 */
[----:B------:R-:W-:Y:S01]  /*ad00*/  LOP3.LUT R4, R22, 0xffffffe0, RZ, 0xc0, !PT ;  /* 0xffffffe016047812 */ /* 0x000fe200078ec0ff */
[----:B---3--:R-:W-:-:S04]  /*ad10*/  FADD.FTZ R13, R13, R0 ;  /* 0x000000000d0d7221 */ /* 0x008fc80000010000 */
[----:B------:R-:W-:Y:S02]  /*ad20*/  IMAD.IADD R3, R8, 0x1, -R4 ;  /* 0x0000000108037824 */ /* 0x000fe400078e0a04 */
[----:B------:R-:W-:Y:S01]  /*ad30*/  IMAD.MOV.U32 R0, RZ, RZ, RZ ;  /* 0x000000ffff007224 */ /* 0x000fe200078e00ff */
[----:B------:R-:W-:Y:S01]  /*ad40*/  FSETP.NE.FTZ.AND P3, PT, R13, RZ, PT ;  /* 0x000000ff0d00720b */ /* 0x000fe20003f75000 */
[----:B------:R-:W-:Y:S01]  /*ad50*/  IMAD.MOV.U32 R4, RZ, RZ, RZ ;  /* 0x000000ffff047224 */ /* 0x000fe200078e00ff */
[----:B------:R-:W-:Y:S02]  /*ad60*/  LOP3.LUT P6, RZ, R3, 0x3, RZ, 0xc0, !PT ;  /* 0x0000000303ff7812 */ /* 0x000fe400078cc0ff */
[----:B------:R-:W-:Y:S01]  /*ad70*/  MOV R3, RZ ;  /* 0x000000ff00037202 */ /* 0x000fe20000000f00 */
[----:B------:R-:W2:Y:S01]  /*ad80*/  @P4 MUFU.RCP R0, R16 ;  /* 0x0000001000004308 */ /* 0x000ea20000001000 */
[----:B------:R-:W-:-:S07]  /*ad90*/  FSETP.NE.FTZ.AND P1, PT, R15, RZ, PT ;  /* 0x000000ff0f00720b */ /* 0x000fce0003f35000 */
[----:B------:R-:W3:Y:S01]  /*ada0*/  @P2 MUFU.RCP R3, R10 ;  /* 0x0000000a00032308 */ /* 0x000ee20000001000 */
[----:B------:R-:W-:-:S07]  /*adb0*/  SHF.R.S32.HI R8, RZ, 0x2, R5 ;  /* 0x00000002ff087819 */ /* 0x000fce0000011405 */
[----:B------:R-:W4:Y:S01]  /*adc0*/  @P3 MUFU.RCP R4, R13 ;  /* 0x0000000d00043308 */ /* 0x000f220000001000 */
[C---:B--2---:R-:W-:Y:S02]  /*add0*/  FMUL.FTZ R141, R0.reuse, R141 ;  /* 0x0000008d008d7220 */ /* 0x044fe40000410000 */
        /* <DEDUP_REMOVED lines=33> */
[----:B------:R-:W2:Y:S03]  /*aff0*/  @P1 MUFU.RCP R0, R15 ;  /* 0x0000000f00001308 */ /* 0x000ea60000001000 */
[----:B------:R-:W-:Y:S01]  /*b000*/  LEA.HI R3, R3, R8, RZ, 0x3 ;  /* 0x0000000803037211 */ /* 0x000fe200078f18ff */
[----:B------:R-:W-:-:S04]  /*b010*/  IMAD.U32 R6, RZ, RZ, UR10 ;  /* 0x0000000aff067e24 */ /* 0x000fc8000f8e00ff */
[----:B------:R-:W3:Y:S01]  /*b020*/  @P1 MUFU.LG2 R15, R15 ;  /* 0x0000000f000f1308 */ /* 0x000ee20000000c00 */
[----:B------:R-:W-:Y:S01]  /*b030*/  LOP3.LUT R3, R3, 0xfffffff8, RZ, 0xc0, !PT ;  /* 0xfffffff803037812 */ /* 0x000fe200078ec0ff */
[C---:B----4-:R-:W-:Y:S02]  /*b040*/  FMUL.FTZ R143, R4.reuse, R143 ;  /* 0x0000008f048f7220 */ /* 0x050fe40000410000 */
        /* <DEDUP_REMOVED lines=20> */
[----:B------:R-:W4:Y:S01]  /*b190*/  @P3 MUFU.LG2 R13, R13 ;  /* 0x0000000d000d3308 */ /* 0x000f220000000c00 */
[C---:B--2---:R-:W-:Y:S01]  /*b1a0*/  FMUL.FTZ R139, R0.reuse, R139 ;  /* 0x0000008b008b7220 */ /* 0x044fe20000410000 */
        /* <DEDUP_REMOVED lines=17> */
[----:B------:R-:W2:Y:S01]  /*b2c0*/  @P2 MUFU.LG2 R10, R10 ;  /* 0x0000000a000a2308 */ /* 0x000ea20000000c00 */
[----:B------:R-:W-:Y:S02]  /*b2d0*/  @P2 IMAD.MOV.U32 R0, RZ, RZ, 0x3f317218 ;  /* 0x3f317218ff002424 */ /* 0x000fe400078e00ff */
[----:B------:R-:W-:Y:S02]  /*b2e0*/  IMAD.U32 R5, RZ, RZ, UR15 ;  /* 0x0000000fff057e24 */ /* 0x000fe4000f8e00ff */
[----:B------:R-:W-:Y:S02]  /*b2f0*/  @P4 FMUL.FTZ R14, R4, c[0x0][0x2d0] ;  /* 0x0000b400040e4a20 */ /* 0x000fe40000410000 */
[----:B------:R-:W-:Y:S02]  /*b300*/  @P3 FMUL.FTZ R5, R3, c[0x0][0x2d0] ;  /* 0x0000b40003053a20 */ /* 0x000fe40000410000 */
[----:B---3--:R-:W-:-:S02]  /*b310*/  @P1 FMUL.FTZ R4, R15, 0.69314718246459960938 ;  /* 0x3f3172180f041820 */ /* 0x008fc40000410000 */
[----:B------:R-:W-:Y:S01]  /*b320*/  @P2 FMUL.FTZ R3, R0, c[0x0][0x2d0] ;  /* 0x0000b40000032a20 */ /* 0x000fe20000410000 */
[----:B------:R-:W3:Y:S01]  /*b330*/  S2R R15, SR_CTAID.Z ;  /* 0x00000000000f7919 */ /* 0x000ee20000002700 */
[----:B------:R-:W-:-:S04]  /*b340*/  @P1 FMUL.FTZ R0, R11, c[0x0][0x2d0] ;  /* 0x0000b4000b001a20 */ /* 0x000fc80000410000 */
[----:B------:R-:W-:Y:S01]  /*b350*/  @P1 FFMA.FTZ R53, R0, R2, R4 ;  /* 0x0000000200351223 */ /* 0x000fe20000010004 */
[----:B------:R-:W-:Y:S01]  /*b360*/  SHF.R.S32.HI R0, RZ, 0x5, R22 ;  /* 0x00000005ff007819 */ /* 0x000fe20000011416 */
[----:B----4-:R-:W-:-:S03]  /*b370*/  @P3 FMUL.FTZ R13, R13, 0.69314718246459960938 ;  /* 0x3f3172180d0d3820 */ /* 0x010fc60000410000 */
[----:B------:R-:W-:Y:S01]  /*b380*/  SHF.R.S32.HI R2, RZ, 0x1f, R0 ;  /* 0x0000001fff027819 */ /* 0x000fe20000011400 */
[----:B--2---:R-:W-:Y:S02]  /*b390*/  @P2 FMUL.FTZ R10, R10, 0.69314718246459960938 ;  /* 0x3f3172180a0a2820 */ /* 0x004fe40000410000 */
[----:B------:R-:W-:Y:S01]  /*b3a0*/  @P3 FFMA.FTZ R51, R5, R132, R13 ;  /* 0x0000008405333223 */ /* 0x000fe2000001000d */
[----:B------:R-:W-:Y:S02]  /*b3b0*/  LEA.HI R2, R2, R0, RZ, 0x2 ;  /* 0x0000000002027211 */ /* 0x000fe400078f10ff */
[----:B------:R-:W-:Y:S01]  /*b3c0*/  LEA.HI R5, R17, R17, RZ, 0x1 ;  /* 0x0000001111057211 */ /* 0x000fe200078f08ff */
[----:B------:R-:W-:Y:S01]  /*b3d0*/  @P2 FFMA.FTZ R50, R3, R131, R10 ;  /* 0x0000008303322223 */ /* 0x000fe2000001000a */
[----:B------:R-:W-:Y:S02]  /*b3e0*/  LOP3.LUT R3, R2, 0xffffffc, RZ, 0xc0, !PT ;  /* 0x0ffffffc02037812 */ /* 0x000fe400078ec0ff */
[----:B------:R-:W-:-:S03]  /*b3f0*/  LOP3.LUT R2, R5, 0x1ffffffe, RZ, 0xc0, !PT ;  /* 0x1ffffffe05027812 */ /* 0x000fc600078ec0ff */
[----:B------:R-:W-:Y:S01]  /*b400*/  IMAD.IADD R13, R0, 0x1, -R3 ;  /* 0x00000001000d7824 */ /* 0x000fe200078e0a03 */
[----:B------:R-:W-:Y:S01]  /*b410*/  IADD3 R11, R17, -R2, RZ ;  /* 0x80000002110b7210 */ /* 0x000fe20007ffe0ff */
[----:B---3--:R-:W-:Y:S01]  /*b420*/  IMAD.WIDE.U32 R2, R15, c[0x0][0x3f0], R6 ;  /* 0x0000fc000f027a25 */ /* 0x008fe200078e0006 */
[----:B------:R-:W-:Y:S02]  /*b430*/  SHF.R.S32.HI R7, RZ, 0x2, R58 ;  /* 0x00000002ff077819 */ /* 0x000fe4000001143a */
[----:B------:R-:W2:Y:S01]  /*b440*/  LDL R58, [R1+0xc] ;  /* 0x00000c00013a7983 */ /* 0x000ea20000100800 */
[----:B------:R-:W3:Y:S01]  /*b450*/  @P4 MUFU.LG2 R16, R16 ;  /* 0x0000001000104308 */ /* 0x000ee20000000c00 */
[----:B------:R-:W-:Y:S01]  /*b460*/  IMAD.MOV.U32 R52, RZ, RZ, -0x800000 ;  /* 0xff800000ff347424 */ /* 0x000fe200078e00ff */
[----:B------:R-:W-:Y:S02]  /*b470*/  SHF.R.S32.HI R4, RZ, 0x1f, R15 ;  /* 0x0000001fff047819 */ /* 0x000fe4000001140f */
[----:B------:R-:W-:-:S03]  /*b480*/  LOP3.LUT R6, R12, 0x1, RZ, 0xc0, !PT ;  /* 0x000000010c067812 */ /* 0x000fc600078ec0ff */
[----:B------:R-:W-:Y:S02]  /*b490*/  IMAD R48, R4, c[0x0][0x498], RZ ;  /* 0x0001260004307a24 */ /* 0x000fe400078e02ff */
[----:B---3--:R-:W-:-:S04]  /*b4a0*/  @P4 FMUL.FTZ R16, R16, 0.69314718246459960938 ;  /* 0x3f31721810104820 */ /* 0x008fc80000410000 */
[----:B------:R-:W-:Y:S02]  /*b4b0*/  @P4 FFMA.FTZ R52, R14, R133, R16 ;  /* 0x000000850e344223 */ /* 0x000fe40000010010 */
[----:B------:R-:W-:Y:S02]  /*b4c0*/  IMAD R14, R0, 0x200, R17 ;  /* 0x00000200000e7824 */ /* 0x000fe400078e0211 */
[----:B------:R-:W-:Y:S02]  /*b4d0*/  IMAD.SHL.U32 R0, R5, 0x20, RZ ;  /* 0x0000002005007824 */ /* 0x000fe400078e00ff */
[----:B------:R-:W-:Y:S02]  /*b4e0*/  IMAD R10, R4, c[0x0][0x3f0], RZ ;  /* 0x0000fc00040a7a24 */ /* 0x000fe400078e02ff */
[----:B------:R-:W-:Y:S01]  /*b4f0*/  IMAD.SHL.U32 R4, R12, 0x40, RZ ;  /* 0x000000400c047824 */ /* 0x000fe200078e00ff */
[----:B------:R-:W-:Y:S02]  /*b500*/  LOP3.LUT R5, R0, 0xffffffc0, RZ, 0xc0, !PT ;  /* 0xffffffc000057812 */ /* 0x000fe400078ec0ff */
[----:B------:R-:W-:-:S02]  /*b510*/  R2P PR, R12, 0x6 ;  /* 0x000000060c007804 */ /* 0x000fc40000000000 */
        /* <DEDUP_REMOVED lines=8> */
[----:B-1----:R-:W-:Y:S01]  /*b5a0*/  IMAD R0, R56, 0x80, R0 ;  /* 0x0000008038007824 */ /* 0x002fe200078e0200 */
        /* <DEDUP_REMOVED lines=38> */
[----:B------:R-:W-:Y:S01]  /*b810*/  BAR.SYNC.DEFER_BLOCKING 0x1, 0x80 ;  /* 0x0042000000007b1d */ /* 0x000fe20000010000 */
[----:B------:R-:W-:Y:S01]  /*b820*/  IMAD.MOV.U32 R16, RZ, RZ, 0x20 ;  /* 0x00000020ff107424 */ /* 0x000fe200078e00ff */
[----:B------:R-:W-:Y:S01]  /*b830*/  F2FP.BF16.PACK_AB R19, R143, R19 ;  /* 0x000000138f13723e */ /* 0x000fe200000010ff */
[----:B------:R-:W-:Y:S01]  /*b840*/  IMAD.WIDE.U32 R2, R49, c[0x0][0x3d8], R2 ;  /* 0x0000f60031027a25 */ /* 0x000fe200078e0002 */
[----:B------:R-:W-:Y:S02]  /*b850*/  F2FP.BF16.PACK_AB R21, R149, R21 ;  /* 0x000000159515723e */ /* 0x000fe400000010ff */
[----:B------:R-:W-:-:S02]  /*b860*/  IADD3 R6, R0, R15, RZ ;  /* 0x0000000f00067210 */ /* 0x000fc40007ffe0ff */
[----:B------:R-:W-:Y:S02]  /*b870*/  F2FP.BF16.PACK_AB R20, R151, R20 ;  /* 0x000000149714723e */ /* 0x000fe400000010ff */
[----:B------:R-:W-:Y:S02]  /*b880*/  IADD3.X R9, R7, R17, R48, P0, !PT ;  /* 0x0000001107097210 */ /* 0x000fe400007fe430 */
[----:B------:R-:W-:Y:S02]  /*b890*/  F2FP.BF16.PACK_AB R23, R137, R23 ;  /* 0x000000178917723e */ /* 0x000fe400000010ff */
[----:B------:R-:W-:Y:S02]  /*b8a0*/  F2FP.BF16.PACK_AB R24, R139, R24 ;  /* 0x000000188b18723e */ /* 0x000fe400000010ff */
[----:B------:R-:W-:Y:S02]  /*b8b0*/  SHF.R.S32.HI R7, RZ, 0x1f, R4 ;  /* 0x0000001fff077819 */ /* 0x000fe40000011404 */
[----:B------:R-:W-:-:S02]  /*b8c0*/  F2FP.BF16.PACK_AB R26, R145, R26 ;  /* 0x0000001a911a723e */ /* 0x000fc400000010ff */
[----:B------:R-:W-:Y:S02]  /*b8d0*/  F2FP.BF16.PACK_AB R27, R147, R27 ;  /* 0x0000001b931b723e */ /* 0x000fe400000010ff */
[----:B------:R-:W-:Y:S01]  /*b8e0*/  SEL R16, R16, 0xffffffe0, !P1 ;  /* 0xffffffe010107807 */ /* 0x000fe20004800000 */
[----:B------:R-:W-:Y:S01]  /*b8f0*/  STS [R0+0x80], R18 ;  /* 0x0000801200007388 */ /* 0x000fe20000000800 */
[----:B------:R-:W-:-:S03]  /*b900*/  IADD3 R3, R3, R11, RZ ;  /* 0x0000000b03037210 */ /* 0x000fc60007ffe0ff */
[----:B------:R-:W-:Y:S01]  /*b910*/  STS [R0+0x480], R19 ;  /* 0x0004801300007388 */ /* 0x000fe20000000800 */
[----:B------:R-:W-:-:S03]  /*b920*/  IMAD R7, R7, c[0x0][0x488], RZ ;  /* 0x0001220007077a24 */ /* 0x000fc600078e02ff */
        /* <DEDUP_REMOVED lines=149> */
.L_x_804:
        /* <DEDUP_REMOVED lines=16> */
.L_x_1607:


//--------------------- .text._ZN7cutlass13device_kernelIN5flash19enable_sm80_to_sm89INS1_16FlashAttnFwdSm80INS1_25CollectiveMainloopFwdSm80ILi4ELi1ELb0EN4cute5tupleIJNS5_1CILi128EEENS7_ILi112EEENS7_ILi64EEEEEELi64ENS_10bfloat16_tEfNS_4arch4Sm80ELb0ELb0ELb0ELb1ELb1ELb0ELb1ELb0EEENS1_21CollectiveEpilogueFwdINS6_IJS8_SA_S9_EEENS6_IJNS7_ILi1EEESI_SI_EEESC_SE_Li128ELb1ELb1ELb0ELb0EEENS1_19SingleTileSchedulerILb1ELb0ELb1ELi128EEEEEEEEEvNT_6ParamsE --------------------------
	.section	.text._ZN7cutlass13device_kernelIN5flash19enable_sm80_to_sm89INS1_16FlashAttnFwdSm80INS1_25CollectiveMainloopFwdSm80ILi4ELi1ELb0EN4cute5tupleIJNS5_1CILi128EEENS7_ILi112EEENS7_ILi64EEEEEELi64ENS_10bfloat16_tEfNS_4arch4Sm80ELb0ELb0ELb0ELb1ELb1ELb0ELb1ELb0EEENS1_21CollectiveEpilogueFwdINS6_IJS8_SA_S9_EEENS6_IJNS7_ILi1EEESI_SI_EEESC_SE_Li128ELb1ELb1ELb0ELb0EEENS1_19SingleTileSchedulerILb1ELb0ELb1ELi128EEEEEEEEEvNT_6ParamsE,"ax",@progbits
	.sectioninfo	@"SHI_REGISTERS=255"
	.align	128
.text._ZN7cutlass13device_kernelIN5flash19enable_sm80_to_sm89INS1_16FlashAttnFwdSm80INS1_25CollectiveMainloopFwdSm80ILi4ELi1ELb0EN4cute5tupleIJNS5_1CILi128EEENS7_ILi112EEENS7_ILi64EEEEEELi64ENS_10bfloat16_tEfNS_4arch4Sm80ELb0ELb0ELb0ELb1ELb1ELb0ELb1ELb0EEENS1_21CollectiveEpilogueFwdINS6_IJS8_SA_S9_EEENS6_IJNS7_ILi1EEESI_SI_EEESC_SE_Li128ELb1ELb1ELb0ELb0EEENS1_19SingleTileSchedulerILb1ELb0ELb1ELi128EEEEEEEEEvNT_6ParamsE:
        .type           _ZN7cutlass13device_kernelIN5flash19enable_sm80_to_sm89INS1_16FlashAttnFwdSm80INS1_25CollectiveMainloopFwdSm80ILi4ELi1ELb0EN4cute5tupleIJNS5_1CILi128EEENS7_ILi112EEENS7_ILi64EEEEEELi64ENS_10bfloat16_tEfNS_4arch4Sm80ELb0ELb0ELb0ELb1ELb1ELb0ELb1ELb0EEENS1_21CollectiveEpilogueFwdINS6_IJS8_SA_S9_EEENS6_IJNS7_ILi1EEESI_SI_EEESC_SE_Li128ELb1ELb1ELb0ELb0EEENS1_19SingleTileSchedulerILb1ELb0ELb1ELi128EEEEEEEEEvNT_6ParamsE,@function
        .size           _ZN7cutlass13device_kernelIN5flash19enable_sm80_to_sm89INS1_16FlashAttnFwdSm80INS1_25CollectiveMainloopFwdSm80ILi4ELi1ELb0EN4cute5tupleIJNS5_1CILi128EEENS7_ILi112EEENS7_ILi64EEEEEELi64ENS_10bfloat16_tEfNS_4arch4Sm80ELb0ELb0ELb0ELb1ELb1ELb0ELb1ELb0EEENS1_21CollectiveEpilogueFwdINS6_IJS8_SA_S9_EEENS6_IJNS7_ILi1EEESI_SI_EEESC_SE_Li128ELb1ELb1ELb0ELb0EEENS1_19SingleTileSchedulerILb1ELb0ELb1ELi128EEEEEEEEEvNT_6ParamsE,(.L_x_1608 - _ZN7cutlass13device_kernelIN5flash19enable_sm80_to_sm89INS1_16FlashAttnFwdSm80INS1_25CollectiveMainloopFwdSm80ILi4ELi1ELb0EN4cute5tupleIJNS5_1CILi128EEENS7_ILi112EEENS7_ILi64EEEEEELi64ENS_10bfloat16_tEfNS_4arch4Sm80ELb0ELb0ELb0ELb1ELb1ELb0ELb1ELb0EEENS1_21CollectiveEpilogueFwdINS6_IJS8_SA_S9_EEENS6_IJNS7_ILi1EEESI_SI_EEESC_SE_Li128ELb1ELb1ELb0ELb0EEENS1_19SingleTileSchedulerILb1ELb0ELb1ELi128EEEEEEEEEvNT_6ParamsE)
        .other          _ZN7cutlass13device_kernelIN5flash19enable_sm80_to_sm89INS1_16FlashAttnFwdSm80INS1_25CollectiveMainloopFwdSm80ILi4ELi1ELb0EN4cute5tupleIJNS5_1CILi128EEENS7_ILi112EEENS7_ILi64EEEEEELi64ENS_10bfloat16_tEfNS_4arch4Sm80ELb0ELb0ELb0ELb1ELb1ELb0ELb1ELb0EEENS1_21CollectiveEpilogueFwdINS6_IJS8_SA_S9_EEENS6_IJNS7_ILi1EEESI_SI_EEESC_SE_Li128ELb1ELb1ELb0ELb0EEENS1_19SingleTileSchedulerILb1ELb0ELb1ELi128EEEEEEEEEvNT_6ParamsE,@"STO_CUDA_ENTRY STV_DEFAULT"
_ZN7cutlass13device_kernelIN5flash19enable_sm80_to_sm89INS1_16FlashAttnFwdSm80INS1_25CollectiveMainloopFwdSm80ILi4ELi1ELb0EN4cute5tupleIJNS5_1CILi128EEENS7_ILi112EEENS7_ILi64EEEEEELi64ENS_10bfloat16_tEfNS_4arch4Sm80ELb0ELb0ELb0ELb1ELb1ELb0ELb1ELb0EEENS1_21CollectiveEpilogueFwdINS6_IJS8_SA_S9_EEENS6_IJNS7_ILi1EEESI_SI_EEESC_SE_Li128ELb1ELb1ELb0ELb0EEENS1_19SingleTileSchedulerILb1ELb0ELb1ELi128EEEEEEEEEvNT_6ParamsE:
        /* <DEDUP_REMOVED lines=21> */
.L_x_806:
        /* <DEDUP_REMOVED lines=13> */
.L_x_808:
[----:B------:R-:W-:Y:S02]  /*0220*/  ULDC UR6, c[0x0][0x54c] ;  /* 0x0001530000067ab9 */ /* 0x000fe40000000800 */
.L_x_807:
[----:B------:R-:W-:Y:S02]  /*0230*/  ULDC UR4, c[0x0][0x548] ;  /* 0x0001520000047ab9 */ /* 0x000fe40000000800 */
[----:B------:R-:W-:-:S02]  /*0240*/  USHF.L.U32 UR5, UR5, 0x7, URZ ;  /* 0x0000000705057899 */ /* 0x000fc4000800063f */
[----:B------:R-:W-:-:S04]  /*0250*/  UIMAD UR4, UR6, UR4, URZ ;  /* 0x00000004060472a4 */ /* 0x000fc8000f8e023f */
[----:B------:R-:W-:-:S04]  /*0260*/  UISETP.GE.AND UP0, UPT, UR5, UR4, UPT ;  /* 0x000000040500728c */ /* 0x000fc8000bf06270 */
[----:B------:R-:W-:Y:S01]  /*0270*/  USEL UR11, UR11, 0xffffffff, !UP0 ;  /* 0xffffffff0b0b7887 */ /* 0x000fe2000c000000 */
[----:B------:R-:W-:Y:S05]  /*0280*/  BRA `(.L_x_809) ;  /* 0x000001b000007947 */ /* 0x000fea0003800000 */
.L_x_805:
        /* <DEDUP_REMOVED lines=8> */
.L_x_810:
        /* <DEDUP_REMOVED lines=13> */
.L_x_812:
[----:B------:R-:W-:Y:S02]  /*03e0*/  ULDC UR6, c[0x0][0x54c] ;  /* 0x0001530000067ab9 */ /* 0x000fe40000000800 */
.L_x_811:
[----:B------:R-:W-:Y:S02]  /*03f0*/  ULDC UR4, c[0x0][0x548] ;  /* 0x0001520000047ab9 */ /* 0x000fe40000000800 */
[----:B------:R-:W-:-:S02]  /*0400*/  USHF.L.U32 UR5, UR5, 0x7, URZ ;  /* 0x0000000705057899 */ /* 0x000fc4000800063f */
[----:B------:R-:W-:-:S04]  /*0410*/  UIMAD UR4, UR6, UR4, URZ ;  /* 0x00000004060472a4 */ /* 0x000fc8000f8e023f */
[----:B------:R-:W-:-:S04]  /*0420*/  UISETP.GE.AND UP0, UPT, UR5, UR4, UPT ;  /* 0x000000040500728c */ /* 0x000fc8000bf06270 */
[----:B------:R-:W-:-:S06]  /*0430*/  USEL UR11, UR11, 0xffffffff, !UP0 ;  /* 0xffffffff0b0b7887 */ /* 0x000fcc000c000000 */
.L_x_809:
        /* <DEDUP_REMOVED lines=44> */
.L_x_813:
        /* <DEDUP_REMOVED lines=10> */
.L_x_814:
        /* <DEDUP_REMOVED lines=12> */
.L_x_815:
        /* <DEDUP_REMOVED lines=151> */
.L_x_818:
[----:B--2---:R-:W-:Y:S05]  /*11d0*/  BSYNC B0 ;  /* 0x0000000000007941 */ /* 0x004fea0003800000 */
.L_x_817:
        /* <DEDUP_REMOVED lines=11> */
.L_x_820:
[----:B------:R-:W-:Y:S05]  /*1290*/  BSYNC B0 ;  /* 0x0000000000007941 */ /* 0x000fea0003800000 */
.L_x_819:
        /* <DEDUP_REMOVED lines=11> */
.L_x_822:
[----:B------:R-:W-:Y:S05]  /*1350*/  BSYNC B0 ;  /* 0x0000000000007941 */ /* 0x000fea0003800000 */
.L_x_821:
        /* <DEDUP_REMOVED lines=11> */
.L_x_824:
[----:B------:R-:W-:Y:S05]  /*1410*/  BSYNC B0 ;  /* 0x0000000000007941 */ /* 0x000fea0003800000 */
.L_x_823:
        /* <DEDUP_REMOVED lines=11> */
.L_x_826:
[----:B------:R-:W-:Y:S05]  /*14d0*/  BSYNC B0 ;  /* 0x0000000000007941 */ /* 0x000fea0003800000 */
.L_x_825:
        /* <DEDUP_REMOVED lines=11> */
.L_x_828:
[----:B------:R-:W-:Y:S05]  /*1590*/  BSYNC B0 ;  /* 0x0000000000007941 */ /* 0x000fea0003800000 */
.L_x_827:
        /* <DEDUP_REMOVED lines=11> */
.L_x_830:
[----:B------:R-:W-:Y:S05]  /*1650*/  BSYNC B0 ;  /* 0x0000000000007941 */ /* 0x000fea0003800000 */
.L_x_829:
[----:B-12---:R-:W1:Y:S01]  /*1660*/  SHFL.IDX PT, R9, R9, 0x7, 0x181f ;  /* 0x00f81f0009097f89 */ /* 0x006e6200000e0000 */
[----:B------:R-:W-:Y:S01]  /*1670*/  UMOV UR14, 0x70 ;  /* 0x00000070000e7882 */ /* 0x000fe20000000000 */
[----:B----4-:R-:W-:Y:S01]  /*1680*/  IMAD.MOV.U32 R0, RZ, RZ, c[0x0][0x2b8] ;  /* 0x0000ae00ff007624 */ /* 0x010fe200078e00ff */
[----:B------:R-:W-:Y:S01]  /*1690*/  UIMAD UR14, UR6, UR14, -0x70 ;  /* 0xffffff90060e74a4 */ /* 0x000fe2000f8e020e */
[----:B------:R2:W4:Y:S01]  /*16a0*/  SHFL.IDX PT, R11, R5, 0x7, 0x181f ;  /* 0x00f81f00050b7f89 */ /* 0x00052200000e0000 */
[----:B------:R-:W-:Y:S01]  /*16b0*/  IMAD.SHL.U32 R248, R10, 0x2, RZ ;  /* 0x000000020af87824 */ /* 0x000fe200078e00ff */
[----:B------:R-:W-:Y:S01]  /*16c0*/  USHF.R.S32.HI UR15, URZ, 0x1f, UR18 ;  /* 0x0000001f3f0f7899 */ /* 0x000fe20008011412 */
[----:B------:R-:W-:Y:S01]  /*16d0*/  ISETP.NE.AND P5, PT, R0, 0x1, PT ;  /* 0x000000010000780c */ /* 0x000fe20003fa5270 */
[----:B------:R-:W-:Y:S01]  /*16e0*/  ULDC.64 UR4, c[0x0][0x2b0] ;  /* 0x0000ac0000047ab9 */ /* 0x000fe20000000a00 */
[----:B------:R-:W-:Y:S01]  /*16f0*/  IADD3 R0, R225, UR14, RZ ;  /* 0x0000000ee1007c10 */ /* 0x000fe2000fffe0ff */
[----:B------:R-:W-:Y:S01]  /*1700*/  UIMAD UR15, UR15, UR4, URZ ;  /* 0x000000040f0f72a4 */ /* 0x000fe2000f8e023f */
[----:B------:R-:W-:Y:S01]  /*1710*/  IMAD.MOV.U32 R247, RZ, RZ, RZ ;  /* 0x000000fffff77224 */ /* 0x000fe200078e00ff */
[----:B------:R-:W-:Y:S01]  /*1720*/  UIMAD.WIDE.U32 UR16, UR18, UR4, URZ ;  /* 0x00000004121072a5 */ /* 0x000fe2000f8e003f */
[C---:B------:R-:W-:Y:S01]  /*1730*/  ISETP.GE.AND P4, PT, R0.reuse, UR7, PT ;  /* 0x0000000700007c0c */ /* 0x040fe2000bf86270 */
[----:B------:R-:W-:Y:S01]  /*1740*/  UIMAD UR15, UR18, UR5, UR15 ;  /* 0x00000005120f72a4 */ /* 0x000fe2000f8e020f */
[----:B------:R-:W-:-:S02]  /*1750*/  IADD3 R2, R0, UR10, RZ ;  /* 0x0000000a00027c10 */ /* 0x000fc4000fffe0ff */
[----:B------:R-:W-:Y:S01]  /*1760*/  ISETP.GT.OR P4, PT, R225, 0x6f, P4 ;  /* 0x0000006fe100780c */ /* 0x000fe20002784670 */
[----:B------:R-:W-:Y:S02]  /*1770*/  UIADD3 UR15, UR17, UR15, URZ ;  /* 0x0000000f110f7290 */ /* 0x000fe4000fffe03f */
[----:B------:R-:W-:Y:S01]  /*1780*/  IMAD.MOV.U32 R0, RZ, RZ, R2 ;  /* 0x000000ffff007224 */ /* 0x000fe200078e0002 */
        /* <DEDUP_REMOVED lines=16> */
[----:B------:R-:W-:Y:S01]  /*1890*/  IMAD.MOV R0, RZ, RZ, -R0 ;  /* 0x000000ffff007224 */ /* 0x000fe200078e0a00 */
[----:B------:R-:W-:Y:S01]  /*18a0*/  UIMAD UR18, UR8, UR4, URZ ;  /* 0x00000004081272a4 */ /* 0x000fe2000f8e023f */
[----:B------:R-:W-:Y:S01]  /*18b0*/  IMAD.U32 R10, RZ, RZ, UR9 ;  /* 0x00000009ff0a7e24 */ /* 0x000fe2000f8e00ff */
[----:B------:R-:W-:Y:S01]  /*18c0*/  UIMAD.WIDE.U32 UR20, UR9, UR4, URZ ;  /* 0x00000004091472a5 */ /* 0x000fe2000f8e003f */
[----:B------:R-:W-:Y:S01]  /*18d0*/  IMAD R249, R0, c[0x0][0x2b8], R2 ;  /* 0x0000ae0000f97a24 */ /* 0x000fe200078e0202 */
[----:B------:R-:W-:Y:S01]  /*18e0*/  UIMAD UR5, UR9, UR5, UR18 ;  /* 0x00000005090572a4 */ /* 0x000fe2000f8e0212 */
[C---:B------:R-:W-:Y:S01]  /*18f0*/  ISETP.GE.AND P6, PT, R24.reuse, c[0x0][0x1d4], PT ;  /* 0x0000750018007a0c */ /* 0x040fe20003fc6270 */
[----:B------:R-:W-:Y:S01]  /*1900*/  UIADD3 UR18, UR6, -0x1, URZ ;  /* 0xffffffff06127890 */ /* 0x000fe2000fffe03f */
[----:B------:R-:W-:Y:S01]  /*1910*/  IMAD R5, R249, c[0x0][0x1e0], RZ ;  /* 0x00007800f9057a24 */ /* 0x000fe200078e02ff */
[----:B------:R-:W-:Y:S01]  /*1920*/  SHF.R.S32.HI R25, RZ, 0x1f, R249 ;  /* 0x0000001fff197819 */ /* 0x000fe200000114f9 */
[----:B------:R-:W-:Y:S01]  /*1930*/  UIADD3 UR19, UR21, UR5, URZ ;  /* 0x0000000515137290 */ /* 0x000fe2000fffe03f */
[----:B------:R-:W-:Y:S01]  /*1940*/  LEA.HI R138, R21, R224, RZ, 0x5 ;  /* 0x000000e0158a7211 */ /* 0x000fe200078f28ff */
[----:B------:R-:W-:Y:S01]  /*1950*/  UIMAD UR18, UR18, -0x70, UR7 ;  /* 0xffffff90121278a4 */ /* 0x000fe2000f8e0207 */
[----:B------:R-:W-:Y:S01]  /*1960*/  IMAD.SHL.U32 R246, R24, 0x2, RZ ;  /* 0x0000000218f67824 */ /* 0x000fe200078e00ff */
[----:B------:R-:W-:Y:S01]  /*1970*/  ULDC.64 UR4, c[0x0][0x210] ;  /* 0x0000840000047ab9 */ /* 0x000fe20000000a00 */
[----:B------:R-:W-:Y:S01]  /*1980*/  IMAD R0, R25, c[0x0][0x1e0], RZ ;  /* 0x0000780019007a24 */ /* 0x000fe200078e02ff */
[----:B------:R-:W-:Y:S01]  /*1990*/  UIMAD UR8, UR8, UR4, URZ ;  /* 0x00000004080872a4 */ /* 0x000fe2000f8e023f */
[----:B------:R-:W-:Y:S01]  /*19a0*/  IADD3 R250, R248, 0x100, RZ ;  /* 0x00000100f8fa7810 */ /* 0x000fe20007ffe0ff */
[----:B------:R-:W-:Y:S01]  /*19b0*/  UIMAD.WIDE.U32 UR22, UR9, UR4, URZ ;  /* 0x00000004091672a5 */ /* 0x000fe2000f8e003f */
[----:B------:R-:W-:Y:S01]  /*19c0*/  IMAD R0, R249, c[0x0][0x1e4], R0 ;  /* 0x00007900f9007a24 */ /* 0x000fe200078e0200 */
[----:B------:R-:W-:Y:S01]  /*19d0*/  IADD3 R27, -R16, UR18, RZ ;  /* 0x00000012101b7c10 */ /* 0x000fe2000fffe1ff */
[----:B------:R-:W-:-:S02]  /*19e0*/  UIMAD UR5, UR9, UR5, UR8 ;  /* 0x00000005090572a4 */ /* 0x000fc4000f8e0208 */
[----:B------:R-:W-:Y:S01]  /*19f0*/  UISETP.GE.AND UP0, UPT, UR7, 0x71, UPT ;  /* 0x000000710700788c */ /* 0x000fe2000bf06270 */
[----:B--2---:R-:W-:Y:S01]  /*1a00*/  IMAD.WIDE.U32 R6, R249, c[0x0][0x1e0], RZ ;  /* 0x00007800f9067a25 */ /* 0x004fe200078e00ff */
[C---:B------:R-:W-:Y:S01]  /*1a10*/  ISETP.GE.AND P1, PT, R27.reuse, 0x1, PT ;  /* 0x000000011b00780c */ /* 0x040fe20003f26270 */
[----:B------:R-:W-:Y:S01]  /*1a20*/  UIADD3 UR5, UR23, UR5, URZ ;  /* 0x0000000517057290 */ /* 0x000fe2000fffe03f */
[----:B------:R-:W-:Y:S01]  /*1a30*/  ISETP.GE.AND P3, PT, R27, 0x11, PT ;  /* 0x000000111b00780c */ /* 0x000fe20003f66270 */
[----:B------:R-:W-:Y:S01]  /*1a40*/  IMAD.IADD R7, R7, 0x1, R0 ;  /* 0x0000000107077824 */ /* 0x000fe200078e0200 */
[----:B------:R-:W-:Y:S02]  /*1a50*/  ISETP.GE.AND P2, PT, R27, 0x21, PT ;  /* 0x000000211b00780c */ /* 0x000fe40003f46270 */
        /* <DEDUP_REMOVED lines=21> */
[----:B------:R-:W2:Y:S04]  /*1bb0*/  SHFL.IDX PT, R10, R2, 0x4, 0x181f ;  /* 0x00981f00020a7f89 */ /* 0x000ea800000e0000 */
[----:B------:R1:W-:Y:S01]  /*1bc0*/  @P1 LDGSTS.E.BYPASS.LTC128B.128 [R248+0x3900], [R6.64], !P6 ;  /* 0x0390000006f81fae */ /* 0x0003e2000f101d4c */
[----:B------:R-:W-:-:S03]  /*1bd0*/  ISETP.GE.AND P1, PT, R27, 0x31, PT ;  /* 0x000000311b00780c */ /* 0x000fc60003f26270 */
[----:B------:R-:W-:Y:S04]  /*1be0*/  SHFL.IDX PT, R15, R5, 0x6, 0x181f ;  /* 0x00d81f00050f7f89 */ /* 0x000fe800000e0000 */
[----:B------:R-:W2:Y:S04]  /*1bf0*/  SHFL.IDX PT, R2, R2, 0x5, 0x181f ;  /* 0x00b81f0002027f89 */ /* 0x000ea800000e0000 */
[----:B------:R-:W2:Y:S04]  /*1c00*/  SHFL.IDX PT, R5, R0, 0x4, 0x181f ;  /* 0x00981f0000057f89 */ /* 0x000ea800000e0000 */
[----:B------:R-:W-:Y:S01]  /*1c10*/  SHFL.IDX PT, R13, R0, 0x6, 0x181f ;  /* 0x00d81f00000d7f89 */ /* 0x000fe200000e0000 */
[----:B-1----:R-:W-:-:S02]  /*1c20*/  @P3 LEA R6, P4, R24, R8, 0x1 ;  /* 0x0000000818063211 */ /* 0x002fc400078808ff */
[C---:B---3--:R-:W-:Y:S02]  /*1c30*/  @P2 LEA R8, P0, R24.reuse, R9, 0x1 ;  /* 0x0000000918082211 */ /* 0x048fe400078008ff */
[C-C-:B----4-:R-:W-:Y:S02]  /*1c40*/  @P3 LEA.HI.X R7, R24.reuse, R12, R245.reuse, 0x1, P4 ;  /* 0x0000000c18073211 */ /* 0x150fe400020f0cf5 */
[----:B------:R1:W3:Y:S01]  /*1c50*/  SHFL.IDX PT, R12, R0, 0x5, 0x181f ;  /* 0x00b81f00000c7f89 */ /* 0x0002e200000e0000 */
[----:B-----5:R-:W-:Y:S02]  /*1c60*/  @P2 LEA.HI.X R9, R24, R17, R245, 0x1, P0 ;  /* 0x0000001118092211 */ /* 0x020fe400000f0cf5 */
[C---:B------:R-:W-:Y:S01]  /*1c70*/  ISETP.GE.AND P4, PT, R27.reuse, 0x41, PT ;  /* 0x000000411b00780c */ /* 0x040fe20003f86270 */
[----:B------:R4:W-:Y:S01]  /*1c80*/  @P3 LDGSTS.E.BYPASS.LTC128B.128 [R248+0x4100], [R6.64], !P6 ;  /* 0x0410000006f83fae */ /* 0x0009e2000f101d4c */
[C---:B------:R-:W-:Y:S02]  /*1c90*/  ISETP.GE.AND P3, PT, R27.reuse, 0x51, PT ;  /* 0x000000511b00780c */ /* 0x040fe40003f66270 */
[----:B------:R-:W-:Y:S01]  /*1ca0*/  SHF.R.S32.HI R17, RZ, 0x4, R20 ;  /* 0x00000004ff117819 */ /* 0x000fe20000011414 */
[----:B------:R5:W-:Y:S01]  /*1cb0*/  @P2 LDGSTS.E.BYPASS.LTC128B.128 [R248+0x4900], [R8.64], !P6 ;  /* 0x0490000008f82fae */ /* 0x000be2000f101d4c */
[----:B------:R-:W-:-:S02]  /*1cc0*/  ISETP.GE.AND P2, PT, R27, 0x61, PT ;  /* 0x000000611b00780c */ /* 0x000fc40003f46270 */
[----:B-1----:R-:W-:-:S04]  /*1cd0*/  LEA.HI R0, R20, R17, RZ, 0x1 ;  /* 0x0000001114007211 */ /* 0x002fc800078f08ff */
[----:B------:R-:W-:Y:S02]  /*1ce0*/  LOP3.LUT R0, R0, 0xfffffffe, RZ, 0xc0, !PT ;  /* 0xfffffffe00007812 */ /* 0x000fe400078ec0ff */
[----:B----4-:R-:W-:-:S04]  /*1cf0*/  @P1 LEA R6, P0, R24, R11, 0x1 ;  /* 0x0000000b18061211 */ /* 0x010fc800078008ff */
[C---:B------:R-:W-:Y:S02]  /*1d00*/  @P1 LEA.HI.X R7, R24.reuse, R14, R245, 0x1, P0 ;  /* 0x0000000e18071211 */ /* 0x040fe400000f0cf5 */
[----:B--2---:R-:W-:-:S03]  /*1d10*/  @P4 LEA R10, P0, R24, R10, 0x1 ;  /* 0x0000000a180a4211 */ /* 0x004fc600078008ff */
[----:B------:R1:W-:Y:S01]  /*1d20*/  @P1 LDGSTS.E.BYPASS.LTC128B.128 [R248+0x5100], [R6.64], !P6 ;  /* 0x0510000006f81fae */ /* 0x0003e2000f101d4c */
[----:B-----5:R-:W-:Y:S01]  /*1d30*/  @P3 LEA R8, P1, R24, R2, 0x1 ;  /* 0x0000000218083211 */ /* 0x020fe200078208ff */
[----:B------:R-:W-:Y:S01]  /*1d40*/  IMAD.SHL.U32 R2, R18, 0x40, RZ ;  /* 0x0000004012027824 */ /* 0x000fe200078e00ff */
[C-C-:B------:R-:W-:Y:S02]  /*1d50*/  @P4 LEA.HI.X R11, R24.reuse, R5, R245.reuse, 0x1, P0 ;  /* 0x00000005180b4211 */ /* 0x140fe400000f0cf5 */
[----:B---3--:R-:W-:Y:S01]  /*1d60*/  @P3 LEA.HI.X R9, R24, R12, R245, 0x1, P1 ;  /* 0x0000000c18093211 */ /* 0x008fe200008f0cf5 */
[----:B------:R-:W-:Y:S01]  /*1d70*/  IMAD.IADD R12, R17, 0x1, -R0 ;  /* 0x00000001110c7824 */ /* 0x000fe200078e0a00 */
[----:B------:R-:W-:Y:S01]  /*1d80*/  LOP3.LUT R2, R2, 0x1c0, RZ, 0xc0, !PT ;  /* 0x000001c002027812 */ /* 0x000fe200078ec0ff */
[----:B------:R2:W-:Y:S01]  /*1d90*/  @P4 LDGSTS.E.BYPASS.LTC128B.128 [R248+0x5900], [R10.64], !P6 ;  /* 0x059000000af84fae */ /* 0x0005e2000f101d4c */
[----:B------:R-:W-:Y:S02]  /*1da0*/  IMAD.SHL.U32 R0, R26, 0x40, RZ ;  /* 0x000000401a007824 */ /* 0x000fe400078e00ff */
[----:B------:R-:W-:Y:S01]  /*1db0*/  IMAD.SHL.U32 R5, R12, 0x8, RZ ;  /* 0x000000080c057824 */ /* 0x000fe200078e00ff */
[----:B------:R3:W-:Y:S02]  /*1dc0*/  @P3 LDGSTS.E.BYPASS.LTC128B.128 [R248+0x6100], [R8.64], !P6 ;  /* 0x0610000008f83fae */ /* 0x0007e4000f101d4c */
[----:B------:R-:W-:-:S02]  /*1dd0*/  LOP3.LUT R0, R0, 0x1c0, RZ, 0xc0, !PT ;  /* 0x000001c000007812 */ /* 0x000fc400078ec0ff */
[----:B-1----:R-:W-:-:S04]  /*1de0*/  @P2 LEA R6, P0, R24, R15, 0x1 ;  /* 0x0000000f18062211 */ /* 0x002fc800078008ff */
[--C-:B------:R-:W-:Y:S02]  /*1df0*/  @P2 LEA.HI.X R7, R24, R13, R245.reuse, 0x1, P0 ;  /* 0x0000000d18072211 */ /* 0x100fe400000f0cf5 */
[----:B------:R-:W-:Y:S02]  /*1e00*/  LOP3.LUT P0, RZ, R26, 0x2, RZ, 0xc0, !PT ;  /* 0x000000021aff7812 */ /* 0x000fe4000780c0ff */
[C---:B------:R-:W-:Y:S01]  /*1e10*/  SHF.L.U64.HI R245, R24.reuse, 0x1, R245 ;  /* 0x0000000118f57819 */ /* 0x040fe200000102f5 */
[----:B------:R1:W-:Y:S01]  /*1e20*/  @P2 LDGSTS.E.BYPASS.LTC128B.128 [R248+0x6900], [R6.64], !P6 ;  /* 0x0690000006f82fae */ /* 0x0003e2000f101d4c */
[----:B------:R-:W-:Y:S01]  /*1e30*/  ISETP.GE.AND P2, PT, R24, c[0x0][0x1d4], PT ;  /* 0x0000750018007a0c */ /* 0x000fe20003f46270 */
[----:B---3--:R-:W-:Y:S02]  /*1e40*/  IMAD.SHL.U32 R8, R16, 0x8, RZ ;  /* 0x0000000810087824 */ /* 0x008fe400078e00ff */
[----:B------:R-:W0:Y:S01]  /*1e50*/  LDGDEPBAR ;  /* 0x00000000000079af */ /* 0x000e220000000000 */
[----:B------:R-:W-:-:S02]  /*1e60*/  ISETP.LT.OR P4, PT, R27, 0x1, P2 ;  /* 0x000000011b00780c */ /* 0x000fc40001781670 */
[----:B------:R-:W-:Y:S02]  /*1e70*/  ISETP.LT.OR P1, PT, R27, 0x11, P2 ;  /* 0x000000111b00780c */ /* 0x000fe40001721670 */
[----:B------:R-:W-:Y:S02]  /*1e80*/  LOP3.LUT R8, R0, 0x8, R8, 0xf8, !PT ;  /* 0x0000000800087812 */ /* 0x000fe400078ef808 */
[----:B-1----:R-:W-:Y:S01]  /*1e90*/  SHF.R.U32.HI R6, RZ, 0x3, R0 ;  /* 0x00000003ff067819 */ /* 0x002fe20000011600 */
[----:B------:R-:W-:-:S04]  /*1ea0*/  DEPBAR.LE SB0, 0x1 ;  /* 0x000080400000791a */ /* 0x000fc80000000000 */
[----:B------:R-:W-:-:S04]  /*1eb0*/  DEPBAR.LE SB0, 0x0 ;  /* 0x000080000000791a */ /* 0x000fc80000000000 */
[----:B------:R-:W-:Y:S01]  /*1ec0*/  LOP3.LUT R7, R2, 0x8, R5, 0xf8, !PT ;  /* 0x0000000802077812 */ /* 0x000fe200078ef805 */
[----:B------:R-:W-:Y:S01]  /*1ed0*/  IMAD.SHL.U32 R5, R19, 0x40, RZ ;  /* 0x0000004013057824 */ /* 0x000fe200078e00ff */
[----:B------:R-:W-:Y:S01]  /*1ee0*/  SHF.R.U32.HI R2, RZ, 0x3, R2 ;  /* 0x00000003ff027819 */ /* 0x000fe20000011602 */
[----:B------:R-:W-:Y:S01]  /*1ef0*/  IMAD.SHL.U32 R0, R138, 0x20, RZ ;  /* 0x000000208a007824 */ /* 0x000fe200078e00ff */
[----:B------:R-:W-:Y:S02]  /*1f00*/  LOP3.LUT R6, R8, R6, RZ, 0x3c, !PT ;  /* 0x0000000608067212 */ /* 0x000fe400078e3cff */
[----:B------:R-:W-:Y:S02]  /*1f10*/  LOP3.LUT R137, R7, R2, RZ, 0x3c, !PT ;  /* 0x0000000207897212 */ /* 0x000fe400078e3cff */
[----:B------:R-:W-:Y:S02]  /*1f20*/  LOP3.LUT R136, R5, 0xfffffe00, RZ, 0xc0, !PT ;  /* 0xfffffe0005887812 */ /* 0x000fe400078ec0ff */
[----:B------:R-:W-:Y:S01]  /*1f30*/  LOP3.LUT R2, R0, 0x7ffffc00, RZ, 0xc0, !PT ;  /* 0x7ffffc0000027812 */ /* 0x000fe200078ec0ff */
[----:B------:R-:W-:-:S02]  /*1f40*/  IMAD R0, R12, 0x200, R6 ;  /* 0x000002000c007824 */ /* 0x000fc400078e0206 */
[----:B------:R-:W-:Y:S01]  /*1f50*/  IMAD.WIDE.U32 R6, R249, c[0x0][0x208], RZ ;  /* 0x00008200f9067a25 */ /* 0x000fe200078e00ff */
[----:B------:R-:W-:-:S03]  /*1f60*/  IADD3 R2, R137, R136, R2 ;  /* 0x0000008889027210 */ /* 0x000fc60007ffe002 */
[----:B------:R-:W-:Y:S01]  /*1f70*/  IMAD.SHL.U32 R139, R0, 0x2, RZ ;  /* 0x00000002008b7824 */ /* 0x000fe200078e00ff */
[----:B------:R-:W-:Y:S01]  /*1f80*/  BAR.SYNC.DEFER_BLOCKING 0x0 ;  /* 0x0000000000007b1d */ /* 0x000fe20000010000 */
[----:B------:R-:W-:Y:S02]  /*1f90*/  IMAD.SHL.U32 R234, R2, 0x2, RZ ;  /* 0x0000000202ea7824 */ /* 0x000fe400078e00ff */
[----:B------:R-:W-:Y:S01]  /*1fa0*/  IMAD R2, R56, c[0x0][0x218], RZ ;  /* 0x0000860038027a24 */ /* 0x000fe200078e02ff */
[----:B------:R-:W-:Y:S01]  /*1fb0*/  IADD3 R0, R139, 0x3900, RZ ;  /* 0x000039008b007810 */ /* 0x000fe20007ffe0ff */
        /* <DEDUP_REMOVED lines=8> */
[C---:B------:R-:W-:Y:S01]  /*2040*/  IADD3 R243, R238.reuse, 0x1000, RZ ;  /* 0x00001000eef37810 */ /* 0x040fe20007ffe0ff */
[----:B------:R-:W-:Y:S01]  /*2050*/  IMAD R236, R3, 0x2, R235 ;  /* 0x0000000203ec7824 */ /* 0x000fe200078e02eb */
[C---:B------:R-:W-:Y:S01]  /*2060*/  IADD3 R242, R238.reuse, 0x1800, RZ ;  /* 0x00001800eef27810 */ /* 0x040fe20007ffe0ff */
[----:B------:R-:W-:Y:S01]  /*2070*/  IMAD.IADD R7, R7, 0x1, R0 ;  /* 0x0000000107077824 */ /* 0x000fe200078e0200 */
[C---:B------:R-:W-:Y:S02]  /*2080*/  IADD3 R241, R238.reuse, 0x2000, RZ ;  /* 0x00002000eef17810 */ /* 0x040fe40007ffe0ff */
[C---:B------:R-:W-:Y:S01]  /*2090*/  IADD3 R240, R238.reuse, 0x2800, RZ ;  /* 0x00002800eef07810 */ /* 0x040fe20007ffe0ff */
[----:B------:R-:W-:Y:S01]  /*20a0*/  IMAD.WIDE.U32 R6, R247, c[0x0][0x218], R6 ;  /* 0x00008600f7067a25 */ /* 0x000fe200078e0006 */
[----:B------:R-:W-:Y:S01]  /*20b0*/  IADD3 R239, R238, 0x3000, RZ ;  /* 0x00003000eeef7810 */ /* 0x000fe20007ffe0ff */
[----:B--2---:R-:W-:Y:S03]  /*20c0*/  LDSM.16.M88.4 R8, [R234+0x9100] ;  /* 0x00910000ea08783b */ /* 0x004fe60000000200 */
[----:B------:R-:W-:Y:S01]  /*20d0*/  IADD3 R0, P0, R6, UR22, RZ ;  /* 0x0000001606007c10 */ /* 0x000fe2000ff1e0ff */
[----:B------:R-:W1:Y:S03]  /*20e0*/  LDSM.16.M88.4 R32, [R139+0x3900] ;  /* 0x003900008b20783b */ /* 0x000e660000000200 */
[----:B------:R-:W-:Y:S01]  /*20f0*/  IADD3.X R6, R7, UR5, R2, P0, !PT ;  /* 0x0000000507067c10 */ /* 0x000fe200087fe402 */
[----:B------:R-:W2:Y:S01]  /*2100*/  LDSM.16.M88.4 R28, [R139+0x4100] ;  /* 0x004100008b1c783b */ /* 0x000ea20000000200 */
[----:B------:R-:W-:-:S03]  /*2110*/  LEA R2, P0, R0, c[0x0][0x1f8], 0x1 ;  /* 0x00007e0000027a11 */ /* 0x000fc600078008ff */
[----:B------:R-:W3:Y:S01]  /*2120*/  LDSM.16.M88.4 R20, [R139+0x4900] ;  /* 0x004900008b14783b */ /* 0x000ee20000000200 */
[----:B------:R-:W-:-:S03]  /*2130*/  LEA.HI.X R0, R0, c[0x0][0x1fc], R6, 0x1, P0 ;  /* 0x00007f0000007a11 */ /* 0x000fc600000f0c06 */
[----:B------:R-:W4:Y:S04]  /*2140*/  LDSM.16.M88.4 R16, [R139+0x5100] ;  /* 0x005100008b10783b */ /* 0x000f280000000200 */
[----:B------:R-:W5:Y:S04]  /*2150*/  LDSM.16.M88.4 R36, [R139+0x5900] ;  /* 0x005900008b24783b */ /* 0x000f680000000200 */
[----:B------:R-:W4:Y:S04]  /*2160*/  LDSM.16.M88.4 R40, [R139+0x6100] ;  /* 0x006100008b28783b */ /* 0x000f280000000200 */
[----:B------:R-:W4:Y:S04]  /*2170*/  LDSM.16.M88.4 R44, [R139+0x6900] ;  /* 0x006900008b2c783b */ /* 0x000f280000000200 */
[----:B------:R-:W5:Y:S04]  /*2180*/  LDSM.16.M88.4 R12, [R234+0x7100] ;  /* 0x00710000ea0c783b */ /* 0x000f680000000200 */
[----:B------:R-:W3:Y:S04]  /*2190*/  SHFL.IDX PT, R5, R2, RZ, 0x181f ;  /* 0x00181fff02057589 */ /* 0x000ee800000e0000 */
[----:B------:R-:W-:Y:S01]  /*21a0*/  SHFL.IDX PT, R6, R2, 0x1, 0x181f ;  /* 0x00381f0002067f89 */ /* 0x000fe200000e0000 */
[C---:B-1----:R-:W-:Y:S03]  /*21b0*/  HMMA.16816.F32.BF16 R52, R8.reuse, R32, RZ ;  /* 0x000000200834723c */ /* 0x042fe600000418ff */
[----:B------:R-:W-:Y:S04]  /*21c0*/  SHFL.IDX PT, R7, R2, 0x2, 0x181f ;  /* 0x00581f0002077f89 */ /* 0x000fe800000e0000 */
[----:B------:R-:W-:Y:S01]  /*21d0*/  SHFL.IDX PT, R25, R0, 0x4, 0x181f ;  /* 0x00981f0000197f89 */ /* 0x000fe200000e0000 */
[C---:B--2---:R-:W-:Y:S03]  /*21e0*/  HMMA.16816.F32.BF16 R60, R8.reuse, R28, RZ ;  /* 0x0000001c083c723c */ /* 0x044fe600000418ff */
[----:B------:R-:W-:Y:S04]  /*21f0*/  LDSM.16.M88.4 R76, [R238+0x1000] ;  /* 0x00100000ee4c783b */ /* 0x000fe80000000200 */
[----:B------:R-:W-:Y:S01]  /*2200*/  LDSM.16.M88.4 R48, [R238+0x1800] ;  /* 0x00180000ee30783b */ /* 0x000fe20000000200 */
[C---:B---3--:R-:W-:Y:S03]  /*2210*/  HMMA.16816.F32.BF16 R64, R8.reuse, R20, RZ ;  /* 0x000000140840723c */ /* 0x048fe600000418ff */
[----:B------:R-:W-:Y:S04]  /*2220*/  LDSM.16.M88.4 R80, [R238+0x800] ;  /* 0x00080000ee50783b */ /* 0x000fe80000000200 */
[----:B------:R-:W-:Y:S01]  /*2230*/  LDSM.16.M88.4 R84, [R238] ;  /* 0x00000000ee54783b */ /* 0x000fe20000000200 */
[C---:B----4-:R-:W-:Y:S08]  /*2240*/  HMMA.16816.F32.BF16 R68, R8.reuse, R16, RZ ;  /* 0x000000100844723c */ /* 0x050ff000000418ff */
[C---:B-----5:R-:W-:Y:S08]  /*2250*/  HMMA.16816.F32.BF16 R96, R8.reuse, R36, RZ ;  /* 0x000000240860723c */ /* 0x060ff000000418ff */
        /* <DEDUP_REMOVED lines=9> */
[----:B------:R-:W1:Y:S04]  /*22f0*/  SHFL.IDX PT, R8, R0, RZ, 0x181f ;  /* 0x00181fff00087589 */ /* 0x000e6800000e0000 */
[----:B------:R-:W-:Y:S03]  /*2300*/  SHFL.IDX PT, R10, R0, 0x1, 0x181f ;  /* 0x00381f00000a7f89 */ /* 0x000fe600000e0000 */
[C---:B------:R-:W-:Y:S01]  /*2310*/  HMMA.16816.F32.BF16 R168, R12.reuse, R32, RZ ;  /* 0x000000200ca8723c */ /* 0x040fe200000418ff */
[----:B------:R-:W-:Y:S04]  /*2320*/  SHFL.IDX PT, R9, R2, 0x3, 0x181f ;  /* 0x00781f0002097f89 */ /* 0x000fe800000e0000 */
[----:B------:R-:W-:Y:S03]  /*2330*/  SHFL.IDX PT, R11, R2, 0x4, 0x181f ;  /* 0x00981f00020b7f89 */ /* 0x000fe600000e0000 */
[C---:B------:R-:W-:Y:S01]  /*2340*/  HMMA.16816.F32.BF16 R220, R12.reuse, R34, RZ ;  /* 0x000000220cdc723c */ /* 0x040fe200000418ff */
[----:B------:R-:W-:Y:S07]  /*2350*/  LDSM.16.M88.4 R32, [R238+0x2800] ;  /* 0x00280000ee20783b */ /* 0x000fee0000000200 */
[C---:B------:R-:W-:Y:S08]  /*2360*/  HMMA.16816.F32.BF16 R184, R12.reuse, R28, RZ ;  /* 0x0000001c0cb8723c */ /* 0x040ff000000418ff */
[C---:B------:R-:W-:Y:S01]  /*2370*/  HMMA.16816.F32.BF16 R216, R12.reuse, R30, RZ ;  /* 0x0000001e0cd8723c */ /* 0x040fe200000418ff */
[----:B------:R-:W-:Y:S07]  /*2380*/  LDSM.16.M88.4 R28, [R238+0x3000] ;  /* 0x00300000ee1c783b */ /* 0x000fee0000000200 */
[C---:B------:R-:W-:Y:S07]  /*2390*/  HMMA.16816.F32.BF16 R164, R12.reuse, R20, RZ ;  /* 0x000000140ca4723c */ /* 0x040fee00000418ff */
[-C--:B------:R-:W-:Y:S01]  /*23a0*/  IADD3 R20, P3, R5, R246.reuse, RZ ;  /* 0x000000f605147210 */ /* 0x080fe20007f7e0ff */
[C---:B------:R-:W-:Y:S01]  /*23b0*/  HMMA.16816.F32.BF16 R212, R12.reuse, R22, RZ ;  /* 0x000000160cd4723c */ /* 0x040fe200000418ff */
[----:B------:R-:W-:Y:S03]  /*23c0*/  SHFL.IDX PT, R23, R0, 0x3, 0x181f ;  /* 0x00781f0000177f89 */ /* 0x000fe600000e0000 */
[----:B-1----:R-:W-:Y:S01]  /*23d0*/  IMAD.X R21, R8, 0x1, R245, P3 ;  /* 0x0000000108157824 */ /* 0x002fe200018e06f5 */
[----:B------:R-:W-:Y:S03]  /*23e0*/  SHFL.IDX PT, R22, R2, 0x5, 0x181f ;  /* 0x00b81f0002167f89 */ /* 0x000fe600000e0000 */
[C---:B------:R-:W-:Y:S01]  /*23f0*/  HMMA.16816.F32.BF16 R160, R12.reuse, R16, RZ ;  /* 0x000000100ca0723c */ /* 0x040fe200000418ff */
[----:B------:R-:W-:Y:S04]  /*2400*/  SHFL.IDX PT, R2, R2, 0x6, 0x181f ;  /* 0x00d81f0002027f89 */ /* 0x000fe800000e0000 */
[----:B------:R-:W-:Y:S03]  /*2410*/  SHFL.IDX PT, R5, R0, 0x6, 0x181f ;  /* 0x00d81f0000057f89 */ /* 0x000fe600000e0000 */
[C---:B------:R-:W-:Y:S01]  /*2420*/  HMMA.16816.F32.BF16 R176, R12.reuse, R18, RZ ;  /* 0x000000120cb0723c */ /* 0x040fe200000418ff */
[----:B------:R-:W1:Y:S07]  /*2430*/  LDSM.16.M88.4 R16, [R237+0x9100] ;  /* 0x00910000ed10783b */ /* 0x000e6e0000000200 */
[C---:B------:R-:W-:Y:S08]  /*2440*/  HMMA.16816.F32.BF16 R156, R12.reuse, R36, RZ ;  /* 0x000000240c9c723c */ /* 0x040ff000000418ff */
[C---:B------:R-:W-:Y:S01]  /*2450*/  HMMA.16816.F32.BF16 R172, R12.reuse, R38, RZ ;  /* 0x000000260cac723c */ /* 0x040fe200000418ff */
[----:B------:R-:W-:Y:S07]  /*2460*/  LDSM.16.M88.4 R36, [R238+0x2000] ;  /* 0x00200000ee24783b */ /* 0x000fee0000000200 */
[C---:B------:R-:W-:Y:S01]  /*2470*/  HMMA.16816.F32.BF16 R152, R12.reuse, R40, RZ ;  /* 0x000000280c98723c */ /* 0x040fe200000418ff */
[----:B------:R-:W2:Y:S07]  /*2480*/  SHFL.IDX PT, R40, R0, 0x5, 0x181f ;  /* 0x00b81f0000287f89 */ /* 0x000eae00000e0000 */
[C---:B------:R-:W-:Y:S08]  /*2490*/  HMMA.16816.F32.BF16 R180, R12.reuse, R42, RZ ;  /* 0x0000002a0cb4723c */ /* 0x040ff000000418ff */
[C---:B------:R-:W-:Y:S08]  /*24a0*/  HMMA.16816.F32.BF16 R144, R12.reuse, R44, RZ ;  /* 0x0000002c0c90723c */ /* 0x040ff000000418ff */
[----:B------:R-:W-:Y:S01]  /*24b0*/  HMMA.16816.F32.BF16 R148, R12, R46, RZ ;  /* 0x0000002e0c94723c */ /* 0x000fe200000418ff */
[----:B------:R-:W3:Y:S06]  /*24c0*/  SHFL.IDX PT, R13, R0, 0x2, 0x181f ;  /* 0x00581f00000d7f89 */ /* 0x000eec00000e0000 */
[-C--:B------:R-:W-:Y:S01]  /*24d0*/  IADD3 R14, P0, R6, R246.reuse, RZ ;  /* 0x000000f6060e7210 */ /* 0x080fe20007f1e0ff */
[----:B-1----:R-:W-:Y:S01]  /*24e0*/  HMMA.16816.F32.BF16 R128, R16, R76, R64 ;  /* 0x0000004c1080723c */ /* 0x002fe20000041840 */
[----:B------:R-:W-:-:S03]  /*24f0*/  IADD3 R12, P3, R7, R246, RZ ;  /* 0x000000f6070c7210 */ /* 0x000fc60007f7e0ff */
[----:B------:R-:W-:Y:S01]  /*2500*/  IMAD.X R15, R10, 0x1, R245, P0 ;  /* 0x000000010a0f7824 */ /* 0x000fe200000e06f5 */
[----:B------:R-:W-:-:S03]  /*2510*/  IADD3 R6, P0, R9, R246, RZ ;  /* 0x000000f609067210 */ /* 0x000fc60007f1e0ff */
[----:B------:R-:W-:Y:S02]  /*2520*/  HMMA.16816.F32.BF16 R124, R16, R48, R68 ;  /* 0x00000030107c723c */ /* 0x000fe40000041844 */
[----:B------:R-:W-:Y:S01]  /*2530*/  IMAD.X R7, R23, 0x1, R245, P0 ;  /* 0x0000000117077824 */ /* 0x000fe200000e06f5 */
[----:B------:R-:W-:-:S05]  /*2540*/  IADD3 R22, P0, R22, R246, RZ ;  /* 0x000000f616167210 */ /* 0x000fca0007f1e0ff */
[--C-:B--2---:R-:W-:Y:S01]  /*2550*/  IMAD.X R23, R40, 0x1, R245.reuse, P0 ;  /* 0x0000000128177824 */ /* 0x104fe200000e06f5 */
[----:B------:R-:W-:Y:S01]  /*2560*/  ISETP.LT.OR P0, PT, R27, 0x31, P2 ;  /* 0x000000311b00780c */ /* 0x000fe20001701670 */
[--C-:B---3--:R-:W-:Y:S01]  /*2570*/  IMAD.X R13, R13, 0x1, R245.reuse, P3 ;  /* 0x000000010d0d7824 */ /* 0x108fe200018e06f5 */
[----:B------:R-:W-:Y:S01]  /*2580*/  IADD3 R24, P3, R11, R246, RZ ;  /* 0x000000f60b187210 */ /* 0x000fe20007f7e0ff */
[----:B------:R-:W-:Y:S01]  /*2590*/  IMAD.MOV.U32 R0, RZ, RZ, 0x40 ;  /* 0x00000040ff007424 */ /* 0x000fe200078e00ff */
[----:B------:R-:W1:Y:S01]  /*25a0*/  LDSM.16.M88.4 R8, [R237+0x7100] ;  /* 0x00710000ed08783b */ /* 0x000e620000000200 */
[----:B------:R-:W-:Y:S02]  /*25b0*/  HMMA.16816.F32.BF16 R44, R16, R28, R72 ;  /* 0x0000001c102c723c */ /* 0x000fe40000041848 */
[----:B------:R-:W-:Y:S01]  /*25c0*/  IMAD.X R25, R25, 0x1, R245, P3 ;  /* 0x0000000119197824 */ /* 0x000fe200018e06f5 */
[C---:B------:R-:W-:Y:S01]  /*25d0*/  ISETP.LT.OR P3, PT, R27.reuse, 0x21, P2 ;  /* 0x000000211b00780c */ /* 0x040fe20001761670 */
[----:B------:R-:W-:Y:S01]  /*25e0*/  @!PT LDS RZ, [RZ] ;  /* 0x00000000fffff984 */ /* 0x000fe20000000800 */
[----:B------:R-:W-:Y:S01]  /*25f0*/  @!PT LDS RZ, [RZ] ;  /* 0x00000000fffff984 */ /* 0x000fe20000000800 */
[----:B------:R-:W-:Y:S01]  /*2600*/  @!PT LDS RZ, [RZ] ;  /* 0x00000000fffff984 */ /* 0x000fe20000000800 */
[----:B------:R2:W-:Y:S01]  /*2610*/  LDGSTS.E.BYPASS.LTC128B.128 [R248+0x100], [R20.64], !P4 ;  /* 0x0010000014f87fae */ /* 0x0005e2000e101d4c */
[----:B------:R-:W-:-:S03]  /*2620*/  ISETP.LT.OR P4, PT, R27, 0x41, P2 ;  /* 0x000000411b00780c */ /* 0x000fc60001781670 */
[----:B------:R3:W-:Y:S01]  /*2630*/  LDGSTS.E.BYPASS.LTC128B.128 [R248+0x900], [R14.64], !P1 ;  /* 0x009000000ef87fae */ /* 0x0007e2000c901d4c */
[----:B------:R-:W-:Y:S01]  /*2640*/  LOP3.LUT P1, RZ, R26, 0x4, RZ, 0xc0, !PT ;  /* 0x000000041aff7812 */ /* 0x000fe2000782c0ff */
[----:B------:R-:W-:Y:S03]  /*2650*/  HMMA.16816.F32.BF16 R204, R16, R78, R100 ;  /* 0x0000004e10cc723c */ /* 0x000fe60000041864 */
[----:B------:R-:W-:-:S03]  /*2660*/  SEL R0, R0, 0xffffffc0, !P1 ;  /* 0xffffffc000007807 */ /* 0x000fc60004800000 */
[----:B------:R3:W-:Y:S01]  /*2670*/  LDGSTS.E.BYPASS.LTC128B.128 [R248+0x1100], [R12.64], !P3 ;  /* 0x011000000cf87fae */ /* 0x0007e2000d901d4c */
[----:B------:R-:W-:Y:S01]  /*2680*/  ISETP.LT.OR P3, PT, R27, 0x51, P2 ;  /* 0x000000511b00780c */ /* 0x000fe20001761670 */
[----:B------:R-:W-:Y:S01]  /*2690*/  IMAD.IADD R233, R139, 0x1, R0 ;  /* 0x000000018be97824 */ /* 0x000fe200078e0200 */
[----:B------:R-:W-:Y:S01]  /*26a0*/  ISETP.LT.OR P2, PT, R27, 0x61, P2 ;  /* 0x000000611b00780c */ /* 0x000fe20001741670 */
[----:B------:R4:W-:Y:S01]  /*26b0*/  LDGSTS.E.BYPASS.LTC128B.128 [R248+0x1900], [R6.64], !P0 ;  /* 0x0190000006f87fae */ /* 0x0009e2000c101d4c */
[----:B------:R-:W-:Y:S01]  /*26c0*/  HMMA.16816.F32.BF16 R140, R16, R84, R52 ;  /* 0x00000054108c723c */ /* 0x000fe20000041834 */
[----:B------:R-:W-:Y:S01]  /*26d0*/  IMAD.IADD R232, R0, 0x1, R238 ;  /* 0x0000000100e87824 */ /* 0x000fe200078e02ee */
[----:B------:R-:W-:Y:S01]  /*26e0*/  LOP3.LUT R0, R137, R136, RZ, 0xfc, !PT ;  /* 0x0000008889007212 */ /* 0x000fe200078efcff */
[----:B------:R5:W-:Y:S01]  /*26f0*/  LDGSTS.E.BYPASS.LTC128B.128 [R248+0x2100], [R24.64], !P4 ;  /* 0x0210000018f87fae */ /* 0x000be2000e101d4c */
[----:B------:R-:W-:-:S04]  /*2700*/  ISETP.GT.AND P4, PT, R225, 0x6f, PT ;  /* 0x0000006fe100780c */ /* 0x000fc80003f84270 */
[C---:B------:R-:W-:Y:S01]  /*2710*/  HMMA.16816.F32.BF16 R132, R16.reuse, R80, R60 ;  /* 0x000000501084723c */ /* 0x040fe2000004183c */
[----:B------:R2:W-:Y:S07]  /*2720*/  LDGSTS.E.BYPASS.LTC128B.128 [R248+0x2900], [R22.64], !P3 ;  /* 0x0290000016f87fae */ /* 0x0005ee000d901d4c */
[C---:B------:R-:W-:Y:S08]  /*2730*/  HMMA.16816.F32.BF16 R96, R16.reuse, R36, R96 ;  /* 0x000000241060723c */ /* 0x040ff00000041860 */
[----:B---3--:R-:W-:Y:S01]  /*2740*/  HMMA.16816.F32.BF16 R12, R16, R82, R88 ;  /* 0x00000052100c723c */ /* 0x008fe20000041858 */
[----:B----4-:R-:W-:-:S05]  /*2750*/  IADD3 R6, P0, R2, R246, RZ ;  /* 0x000000f602067210 */ /* 0x010fca0007f1e0ff */
[----:B------:R-:W-:Y:S02]  /*2760*/  IMAD.X R7, R5, 0x1, R245, P0 ;  /* 0x0000000105077824 */ /* 0x000fe400000e06f5 */
[C---:B------:R-:W-:Y:S01]  /*2770*/  HMMA.16816.F32.BF16 R92, R16.reuse, R32, R92 ;  /* 0x00000020105c723c */ /* 0x040fe2000004185c */
[----:B------:R-:W-:Y:S02]  /*2780*/  PLOP3.LUT P0, PT, PT, PT, UP0, 0x80, 0x0 ;  /* 0x000000000000781c */ /* 0x000fe40003f0f008 */
[----:B------:R3:W-:Y:S04]  /*2790*/  LDGSTS.E.BYPASS.LTC128B.128 [R248+0x3100], [R6.64], !P2 ;  /* 0x0310000006f87fae */ /* 0x0007e8000d101d4c */
[----:B--2---:R-:W-:Y:S01]  /*27a0*/  LDSM.16.M88.4 R20, [R235+0x9100] ;  /* 0x00910000eb14783b */ /* 0x004fe20000000200 */
[C---:B------:R-:W-:Y:S03]  /*27b0*/  HMMA.16816.F32.BF16 R104, R16.reuse, R86, R104 ;  /* 0x000000561068723c */ /* 0x040fe60000041868 */
[----:B------:R-:W2:Y:S04]  /*27c0*/  LDSM.16.M88.4 R64, [R233+0x4900] ;  /* 0x00490000e940783b */ /* 0x000ea80000000200 */
[----:B------:R-:W4:Y:S01]  /*27d0*/  LDSM.16.M88.4 R72, [R233+0x3900] ;  /* 0x00390000e948783b */ /* 0x000f220000000200 */
[C---:B------:R-:W-:Y:S03]  /*27e0*/  HMMA.16816.F32.BF16 R116, R16.reuse, R50, R116 ;  /* 0x000000321074723c */ /* 0x040fe60000041874 */
[----:B------:R-:W2:Y:S04]  /*27f0*/  LDSM.16.M88.4 R68, [R233+0x4100] ;  /* 0x00410000e944783b */ /* 0x000ea80000000200 */
[----:B------:R-:W2:Y:S01]  /*2800*/  LDSM.16.M88.4 R88, [R233+0x6900] ;  /* 0x00690000e958783b */ /* 0x000ea20000000200 */
[C---:B------:R-:W-:Y:S03]  /*2810*/  HMMA.16816.F32.BF16 R112, R16.reuse, R38, R112 ;  /* 0x000000261070723c */ /* 0x040fe60000041870 */
[----:B------:R-:W2:Y:S04]  /*2820*/  LDSM.16.M88.4 R56, [R233+0x5900] ;  /* 0x00590000e938783b */ /* 0x000ea80000000200 */
[----:B------:R-:W2:Y:S01]  /*2830*/  LDSM.16.M88.4 R52, [R233+0x6100] ;  /* 0x00610000e934783b */ /* 0x000ea20000000200 */
[C---:B------:R-:W-:Y:S03]  /*2840*/  HMMA.16816.F32.BF16 R108, R16.reuse, R34, R108 ;  /* 0x00000022106c723c */ /* 0x040fe6000004186c */
[----:B------:R-:W-:Y:S04]  /*2850*/  LDSM.16.M88.4 R60, [R233+0x5100] ;  /* 0x00510000e93c783b */ /* 0x000fe80000000200 */
[----:B------:R-:W-:Y:S01]  /*2860*/  LDSM.16.M88.4 R40, [R232+0x1000] ;  /* 0x00100000e828783b */ /* 0x000fe20000000200 */
[----:B------:R-:W-:Y:S03]  /*2870*/  HMMA.16816.F32.BF16 R100, R16, R30, R120 ;  /* 0x0000001e1064723c */ /* 0x000fe60000041878 */
[----:B------:R-:W2:Y:S04]  /*2880*/  LDSM.16.M88.4 R16, [R235+0x7100] ;  /* 0x00710000eb10783b */ /* 0x000ea80000000200 */
[----:B-----5:R-:W-:Y:S01]  /*2890*/  LDSM.16.M88.4 R24, [R232+0x3000] ;  /* 0x00300000e818783b */ /* 0x020fe20000000200 */
[C---:B-1----:R-:W-:Y:S03]  /*28a0*/  HMMA.16816.F32.BF16 R120, R8.reuse, R84, R168 ;  /* 0x000000540878723c */ /* 0x042fe600000418a8 */
        /* <DEDUP_REMOVED lines=18> */
[----:B------:R-:W5:Y:S03]  /*29d0*/  LDSM.16.M88.4 R28, [R232+0x2800] ;  /* 0x00280000e81c783b */ /* 0x000f660000000200 */
[C---:B--2---:R-:W-:Y:S08]  /*29e0*/  HMMA.16816.F32.BF16 R160, R20.reuse, R64, R128 ;  /* 0x0000004014a0723c */ /* 0x044ff00000041880 */
[C---:B----4-:R-:W-:Y:S08]  /*29f0*/  HMMA.16816.F32.BF16 R172, R20.reuse, R72, R140 ;  /* 0x0000004814ac723c */ /* 0x050ff0000004188c */
[C---:B------:R-:W-:Y:S01]  /*2a00*/  HMMA.16816.F32.BF16 R128, R20.reuse, R70, R12 ;  /* 0x000000461480723c */ /* 0x040fe2000004180c */
[----:B------:R-:W2:Y:S07]  /*2a10*/  LDSM.16.M88.4 R12, [R236+0x7100] ;  /* 0x00710000ec0c783b */ /* 0x000eae0000000200 */
[----:B------:R-:W-:Y:S01]  /*2a20*/  HMMA.16816.F32.BF16 R140, R20, R88, R44 ;  /* 0x00000058148c723c */ /* 0x000fe2000004182c */
[----:B------:R-:W4:Y:S01]  /*2a30*/  LDSM.16.M88.4 R44, [R232+0x800] ;  /* 0x00080000e82c783b */ /* 0x000f220000000200 */
[----:B------:R-:W-:-:S06]  /*2a40*/  DEPBAR.LE SB0, 0x0 ;  /* 0x000080000000791a */ /* 0x000fcc0000000000 */
[C---:B------:R-:W-:Y:S08]  /*2a50*/  HMMA.16816.F32.BF16 R164, R20.reuse, R68, R132 ;  /* 0x0000004414a4723c */ /* 0x040ff00000041884 */
[C---:B------:R-:W-:Y:S08]  /*2a60*/  HMMA.16816.F32.BF16 R148, R20.reuse, R56, R96 ;  /* 0x000000381494723c */ /* 0x040ff00000041860 */
[C---:B------:R-:W-:Y:S08]  /*2a70*/  HMMA.16816.F32.BF16 R132, R20.reuse, R74, R104 ;  /* 0x0000004a1484723c */ /* 0x040ff00000041868 */
[C---:B------:R-:W-:Y:S08]  /*2a80*/  HMMA.16816.F32.BF16 R144, R20.reuse, R52, R92 ;  /* 0x000000341490723c */ /* 0x040ff0000004185c */
[----:B------:R-:W-:Y:S08]  /*2a90*/  HMMA.16816.F32.BF16 R104, R20, R90, R100 ;  /* 0x0000005a1468723c */ /* 0x000ff00000041864 */
[----:B------:R-:W-:Y:S08]  /*2aa0*/  HMMA.16816.F32.BF16 R96, R16, R74, R84 ;  /* 0x0000004a1060723c */ /* 0x000ff00000041854 */
[----:B------:R-:W-:Y:S08]  /*2ab0*/  HMMA.16816.F32.BF16 R152, R20, R60, R124 ;  /* 0x0000003c1498723c */ /* 0x000ff0000004187c */
        /* <DEDUP_REMOVED lines=12> */
[----:B------:R-:W-:Y:S08]  /*2b80*/  HMMA.16816.F32.BF16 R108, R20, R54, R108 ;  /* 0x00000036146c723c */ /* 0x000ff0000004186c */
[C---:B------:R-:W-:Y:S08]  /*2b90*/  HMMA.16816.F32.BF16 R56, R16.reuse, R52, R200 ;  /* 0x000000341038723c */ /* 0x040ff000000418c8 */
[C---:B------:R-:W-:Y:S08]  /*2ba0*/  HMMA.16816.F32.BF16 R52, R16.reuse, R54, R180 ;  /* 0x000000361034723c */ /* 0x040ff000000418b4 */
[C---:B------:R-:W-:Y:S08]  /*2bb0*/  HMMA.16816.F32.BF16 R20, R16.reuse, R88, R208 ;  /* 0x000000581014723c */ /* 0x040ff000000418d0 */
[----:B------:R-:W-:Y:S08]  /*2bc0*/  HMMA.16816.F32.BF16 R16, R16, R90, R176 ;  /* 0x0000005a1010723c */ /* 0x000ff000000418b0 */
[C---:B-1----:R-:W-:Y:S08]  /*2bd0*/  HMMA.16816.F32.BF16 R172, R8.reuse, R48, R172 ;  /* 0x0000003008ac723c */ /* 0x042ff000000418ac */
[C---:B------:R-:W-:Y:S08]  /*2be0*/  HMMA.16816.F32.BF16 R132, R8.reuse, R50, R132 ;  /* 0x000000320884723c */ /* 0x040ff00000041884 */
[C---:B------:R-:W-:Y:S08]  /*2bf0*/  HMMA.16816.F32.BF16 R168, R8.reuse, R36, R152 ;  /* 0x0000002408a8723c */ /* 0x040ff00000041898 */
[C---:B-----5:R-:W-:Y:S08]  /*2c00*/  HMMA.16816.F32.BF16 R144, R8.reuse, R28, R144 ;  /* 0x0000001c0890723c */ /* 0x060ff00000041890 */
[----:B------:R-:W-:Y:S08]  /*2c10*/  HMMA.16816.F32.BF16 R108, R8, R30, R108 ;  /* 0x0000001e086c723c */ /* 0x000ff0000004186c */
[C---:B--2---:R-:W-:Y:S08]  /*2c20*/  HMMA.16816.F32.BF16 R100, R12.reuse, R48, R100 ;  /* 0x000000300c64723c */ /* 0x044ff00000041864 */
[C---:B------:R-:W-:Y:S08]  /*2c30*/  HMMA.16816.F32.BF16 R96, R12.reuse, R50, R96 ;  /* 0x000000320c60723c */ /* 0x040ff00000041860 */
[C---:B------:R-:W-:Y:S08]  /*2c40*/  HMMA.16816.F32.BF16 R56, R12.reuse, R28, R56 ;  /* 0x0000001c0c38723c */ /* 0x040ff00000041838 */
[----:B------:R-:W-:Y:S08]  /*2c50*/  HMMA.16816.F32.BF16 R52, R12, R30, R52 ;  /* 0x0000001e0c34723c */ /* 0x000ff00000041834 */
        /* <DEDUP_REMOVED lines=21> */
[----:B---3--:R-:W-:Y:S02]  /*2db0*/  IMAD.U32 R2, RZ, RZ, UR10 ;  /* 0x0000000aff027e24 */ /* 0x008fe4000f8e00ff */
        /* <DEDUP_REMOVED lines=37> */
[----:B------:R-:W1:Y:S01]  /*3010*/  SHFL.IDX PT, R19, R2, 0x3, 0x181f ;  /* 0x00781f0002137f89 */ /* 0x000e6200000e0000 */
        /* <DEDUP_REMOVED lines=9> */
[----:B------:R-:W-:-:S03]  /*30b0*/  IADD3 R10, P3, R13, R246, RZ ;  /* 0x000000f60d0a7210 */ /* 0x000fc60007f7e0ff */
        /* <DEDUP_REMOVED lines=13> */
.L_x_831:
[----:B---3--:R-:W-:Y:S01]  /*3190*/  LOP3.LUT R2, R138, 0xffffffe0, RZ, 0xc0, !PT ;  /* 0xffffffe08a027812 */ /* 0x008fe200078ec0ff */
[----:B-1----:R-:W-:Y:S01]  /*31a0*/  IMAD.MOV.U32 R6, RZ, RZ, -0x2 ;  /* 0xfffffffeff067424 */ /* 0x002fe200078e00ff */
[----:B------:R-:W-:Y:S01]  /*31b0*/  STL [R1+0x18], R234 ;  /* 0x000018ea01007387 */ /* 0x000fe20000100800 */
[----:B------:R-:W-:Y:S02]  /*31c0*/  IMAD.SHL.U32 R228, R0, 0x2, RZ ;  /* 0x0000000200e47824 */ /* 0x000fe400078e00ff */
[----:B------:R-:W-:Y:S01]  /*31d0*/  IMAD.IADD R2, R224, 0x1, -R2 ;  /* 0x00000001e0027824 */ /* 0x000fe200078e0a02 */
[----:B------:R-:W-:Y:S01]  /*31e0*/  STL [R1+0x14], R233 ;  /* 0x000014e901007387 */ /* 0x000fe20000100800 */
[----:B------:R-:W-:Y:S01]  /*31f0*/  IMAD R231, R3, 0x2, R228 ;  /* 0x0000000203e77824 */ /* 0x000fe200078e02e4 */
[----:B------:R-:W-:-:S02]  /*3200*/  LEA R229, R4, R228, 0x1 ;  /* 0x000000e404e57211 */ /* 0x000fc400078e08ff */
[----:B------:R-:W-:Y:S01]  /*3210*/  SHF.R.S32.HI R5, RZ, 0x1f, R2 ;  /* 0x0000001fff057819 */ /* 0x000fe20000011402 */
[----:B------:R-:W-:Y:S02]  /*3220*/  STL [R1+0x10], R232 ;  /* 0x000010e801007387 */ /* 0x000fe40000100800 */
[----:B------:R-:W-:Y:S01]  /*3230*/  IMAD R230, R3, 0x2, R229 ;  /* 0x0000000203e67824 */ /* 0x000fe200078e02e5 */
[----:B------:R-:W-:Y:S01]  /*3240*/  LEA.HI R5, R5, R2, RZ, 0x2 ;  /* 0x0000000205057211 */ /* 0x000fe200078f10ff */
[----:B------:R1:W-:Y:S03]  /*3250*/  STL [R1+0xc], R139 ;  /* 0x00000c8b01007387 */ /* 0x0003e60000100800 */
[----:B------:R-:W-:Y:S01]  /*3260*/  LOP3.LUT R5, R5, 0x7ffffffc, RZ, 0xc0, !PT ;  /* 0x7ffffffc05057812 */ /* 0x000fe200078ec0ff */
[----:B------:R-:W-:Y:S04]  /*3270*/  LDSM.16.MT88.4 R40, [R230+0x100] ;  /* 0x00010000e628783b */ /* 0x000fe80000004200 */
[----:B------:R-:W-:Y:S01]  /*3280*/  IMAD.IADD R2, R2, 0x1, -R5 ;  /* 0x0000000102027824 */ /* 0x000fe200078e0a05 */
[----:B------:R-:W0:Y:S03]  /*3290*/  LDGDEPBAR ;  /* 0x00000000000079af */ /* 0x000e260000000000 */
[----:B------:R-:W-:-:S05]  /*32a0*/  IMAD R2, R2, R6, UR18 ;  /* 0x0000001202027e24 */ /* 0x000fca000f8e0206 */
[C---:B------:R-:W-:Y:S02]  /*32b0*/  ISETP.GT.AND P1, PT, R2.reuse, RZ, PT ;  /* 0x000000ff0200720c */ /* 0x040fe40003f24270 */
[----:B------:R-:W-:Y:S02]  /*32c0*/  ISETP.GT.AND P3, PT, R2, 0x1, PT ;  /* 0x000000010200780c */ /* 0x000fe40003f64270 */
        /* <DEDUP_REMOVED lines=10> */
[----:B------:R-:W-:Y:S02]  /*3370*/  FMNMX.FTZ R5, R10, R25, !PT ;  /* 0x000000190a057209 */ /* 0x000fe40007810000 */
[----:B------:R-:W-:Y:S02]  /*3380*/  FMNMX.FTZ R6, R11, R12, !PT ;  /* 0x0000000c0b067209 */ /* 0x000fe40007810000 */
[----:B------:R-:W-:Y:S02]  /*3390*/  FSEL R16, R175, -INF , P3 ;  /* 0xff800000af107808 */ /* 0x000fe40001800000 */
[----:B------:R-:W-:Y:S02]  /*33a0*/  FSEL R33, R103, -INF , P3 ;  /* 0xff80000067217808 */ /* 0x000fe40001800000 */
[----:B------:R-:W-:Y:S02]  /*33b0*/  FSEL R17, R134, -INF , P2 ;  /* 0xff80000086117808 */ /* 0x000fe40001000000 */
[----:B------:R-:W-:-:S02]  /*33c0*/  ISETP.GT.AND P3, PT, R2, 0x10, PT ;  /* 0x000000100200780c */ /* 0x000fc40003f64270 */
        /* <DEDUP_REMOVED lines=16> */
[----:B------:R-:W-:Y:S02]  /*34d0*/  FSEL R113, R51, -INF , P2 ;  /* 0xff80000033717808 */ /* 0x000fe40001000000 */
[----:B------:R-:W-:-:S02]  /*34e0*/  FSEL R97, R49, -INF , P2 ;  /* 0xff80000031617808 */ /* 0x000fc40001000000 */
        /* <DEDUP_REMOVED lines=12> */
[----:B------:R-:W-:Y:S02]  /*35b0*/  FSEL R121, R162, -INF , P2 ;  /* 0xff800000a2797808 */ /* 0x000fe40001000000 */
[----:B------:R-:W-:Y:S02]  /*35c0*/  FSEL R117, R160, -INF , P2 ;  /* 0xff800000a0757808 */ /* 0x000fe40001000000 */
[----:B------:R-:W-:Y:S02]  /*35d0*/  ISETP.GT.AND P3, PT, R2, 0x28, PT ;  /* 0x000000280200780c */ /* 0x000fe40003f64270 */
[----:B------:R-:W-:Y:S02]  /*35e0*/  FSEL R129, R82, -INF , P2 ;  /* 0xff80000052817808 */ /* 0x000fe40001000000 */
[----:B------:R-:W-:Y:S02]  /*35f0*/  FSEL R116, R80, -INF , P2 ;  /* 0xff80000050747808 */ /* 0x000fe40001000000 */
[----:B------:R-:W-:-:S02]  /*3600*/  FMNMX.FTZ R5, R96, R5, !PT ;  /* 0x0000000560057209 */ /* 0x000fc40007810000 */
[----:B------:R-:W-:Y:S02]  /*3610*/  FMNMX.FTZ R6, R36, R6, !PT ;  /* 0x0000000624067209 */ /* 0x000fe40007810000 */
[----:B------:R-:W-:Y:S02]  /*3620*/  ISETP.GT.AND P2, PT, R2, 0x29, PT ;  /* 0x000000290200780c */ /* 0x000fe40003f44270 */
        /* <DEDUP_REMOVED lines=44> */
[----:B------:R-:W-:Y:S02]  /*38f0*/  ISETP.GT.AND P1, PT, R2, 0x48, PT ;  /* 0x000000480200780c */ /* 0x000fe40003f24270 */
[----:B------:R-:W-:-:S02]  /*3900*/  FSEL R183, R67, -INF , P2 ;  /* 0xff80000043b77808 */ /* 0x000fc40001000000 */
[----:B------:R-:W-:Y:S02]  /*3910*/  FSEL R150, R65, -INF , P2 ;  /* 0xff80000041967808 */ /* 0x000fe40001000000 */
        /* <DEDUP_REMOVED lines=13> */
[----:B------:R-:W-:Y:S02]  /*39f0*/  FMNMX.FTZ R5, R126, R5, !PT ;  /* 0x000000057e057209 */ /* 0x000fe40007810000 */
[----:B------:R-:W-:Y:S02]  /*3a00*/  FMNMX.FTZ R6, R118, R6, !PT ;  /* 0x0000000676067209 */ /* 0x000fe40007810000 */
[----:B------:R-:W-:Y:S02]  /*3a10*/  ISETP.GT.AND P2, PT, R2, 0x58, PT ;  /* 0x000000580200780c */ /* 0x000fe40003f44270 */
[----:B------:R-:W-:-:S02]  /*3a20*/  FMNMX.FTZ R7, R24, R7, !PT ;  /* 0x0000000718077209 */ /* 0x000fc40007810000 */
[----:B------:R-:W-:Y:S02]  /*3a30*/  FSEL R171, R148, -INF , P3 ;  /* 0xff80000094ab7808 */ /* 0x000fe40001800000 */
[----:B------:R-:W-:Y:S02]  /*3a40*/  FSEL R146, R145, -INF , P1 ;  /* 0xff80000091927808 */ /* 0x000fe40000800000 */
        /* <DEDUP_REMOVED lines=28> */
[----:B-1----:R-:W-:Y:S02]  /*3c10*/  FSEL R139, R22, -INF , P2 ;  /* 0xff800000168b7808 */ /* 0x002fe40001000000 */
[----:B------:R-:W-:Y:S02]  /*3c20*/  FSEL R233, R20, -INF , P2 ;  /* 0xff80000014e97808 */ /* 0x000fe40001000000 */
[C---:B------:R-:W-:Y:S02]  /*3c30*/  ISETP.GT.AND P1, PT, R2.reuse, 0x61, PT ;  /* 0x000000610200780c */ /* 0x040fe40003f24270 */
[C---:B------:R-:W-:Y:S02]  /*3c40*/  ISETP.GT.AND P3, PT, R2.reuse, 0x68, PT ;  /* 0x000000680200780c */ /* 0x040fe40003f64270 */
[----:B------:R-:W-:Y:S02]  /*3c50*/  ISETP.GT.AND P2, PT, R2, 0x69, PT ;  /* 0x000000690200780c */ /* 0x000fe40003f44270 */
        /* <DEDUP_REMOVED lines=33> */
[----:B------:R-:W-:Y:S01]  /*3e70*/  FSEL R188, R176, -INF , P3 ;  /* 0xff800000b0bc7808 */ /* 0x000fe20001800000 */
[----:B------:R-:W-:Y:S01]  /*3e80*/  IMAD.MOV.U32 R176, RZ, RZ, R8 ;  /* 0x000000ffffb07224 */ /* 0x000fe200078e0008 */
        /* <DEDUP_REMOVED lines=9> */
[----:B------:R-:W-:Y:S02]  /*3f20*/  FSEL R192, R141, -INF , P1 ;  /* 0xff8000008dc07808 */ /* 0x000fe40000800000 */
[----:B------:R-:W-:Y:S02]  /*3f30*/  FSEL R205, R21, -INF , P1 ;  /* 0xff80000015cd7808 */ /* 0x000fe40000800000 */
[----:B------:R-:W-:Y:S02]  /*3f40*/  FMNMX.FTZ R137, R233, R137, !PT ;  /* 0x00000089e9897209 */ /* 0x000fe40007810000 */
[----:B------:R-:W-:Y:S02]  /*3f50*/  FMNMX.FTZ R2, R201, R2, !PT ;  /* 0x00000002c9027209 */ /* 0x000fe40007810000 */
[----:B------:R-:W-:Y:S02]  /*3f60*/  FMNMX.FTZ R5, R180, R5, !PT ;  /* 0x00000005b4057209 */ /* 0x000fe40007810000 */
[----:B------:R-:W-:-:S02]  /*3f70*/  FMNMX.FTZ R6, R115, R6, !PT ;  /* 0x0000000673067209 */ /* 0x000fc40007810000 */
        /* <DEDUP_REMOVED lines=44> */
[----:B------:R-:W-:-:S03]  /*4240*/  FMNMX.FTZ R6, R162, R6, !PT ;  /* 0x00000006a2067209 */ /* 0x000fc60007810000 */
[----:B------:R-:W-:Y:S01]  /*4250*/  LDSM.16.MT88.4 R28, [R229+0x100] ;  /* 0x00010000e51c783b */ /* 0x000fe20000004200 */
        /* <DEDUP_REMOVED lines=21> */
[----:B------:R1:W-:Y:S01]  /*43b0*/  MUFU.EX2 R178, R2 ;  /* 0x0000000200b27308 */ /* 0x0003e20000000800 */
[----:B--2---:R-:W-:Y:S02]  /*43c0*/  FMNMX.FTZ R8, R8, R10, !PT ;  /* 0x0000000a08087209 */ /* 0x004fe40007810000 */
[----:B-1----:R-:W-:Y:S01]  /*43d0*/  FMNMX.FTZ R2, R9, R5, !PT ;  /* 0x0000000509027209 */ /* 0x002fe20007810000 */
[--C-:B------:R-:W-:Y:S02]  /*43e0*/  FFMA.FTZ R5, R12, c[0x0][0x2d0], -R6.reuse ;  /* 0x0000b4000c057a23 */ /* 0x100fe40000010806 */
[----:B------:R-:W-:Y:S01]  /*43f0*/  FFMA.FTZ R9, R13, c[0x0][0x2d0], -R6 ;  /* 0x0000b4000d097a23 */ /* 0x000fe20000010806 */
[C---:B------:R-:W-:Y:S01]  /*4400*/  FSETP.NEU.FTZ.AND P1, PT, R2.reuse, -INF , PT ;  /* 0xff8000000200780b */ /* 0x040fe20003f3d000 */
[----:B------:R1:W-:Y:S08]  /*4410*/  MUFU.EX2 R177, R5 ;  /* 0x0000000500b17308 */ /* 0x0003f00000000800 */
        /* <DEDUP_REMOVED lines=33> */
[----:B------:R-:W1:Y:S02]  /*4630*/  LDSM.16.MT88.4 R24, [R228+0x900] ;  /* 0x00090000e418783b */ /* 0x000e640000004200 */
[----:B------:R2:W3:Y:S02]  /*4640*/  MUFU.EX2 R163, R3 ;  /* 0x0000000300a37308 */ /* 0x0004e40000000800 */
[C---:B------:R-:W-:Y:S08]  /*4650*/  HMMA.16816.F32.BF16 R68, R8.reuse, R22, RZ ;  /* 0x000000160844723c */ /* 0x040ff000000418ff */
[----:B------:R-:W-:Y:S01]  /*4660*/  HMMA.16816.F32.BF16 R60, R8, R18, RZ ;  /* 0x00000012083c723c */ /* 0x000fe200000418ff */
[----:B--2---:R-:W-:Y:S01]  /*4670*/  FFMA.FTZ R3, R32, c[0x0][0x2d0], -R0 ;  /* 0x0000b40020037a23 */ /* 0x004fe20000010800 */
[----:B---3--:R-:W-:-:S06]  /*4680*/  F2FP.BF16.PACK_AB R14, R163, R196 ;  /* 0x000000c4a30e723e */ /* 0x008fcc00000010ff */
[C---:B------:R-:W-:Y:S01]  /*4690*/  HMMA.16816.F32.BF16 R52, R8.reuse, R30, RZ ;  /* 0x0000001e0834723c */ /* 0x040fe200000418ff */
[----:B------:R2:W-:Y:S07]  /*46a0*/  MUFU.EX2 R223, R3 ;  /* 0x0000000300df7308 */ /* 0x0005ee0000000800 */
[----:B------:R-:W-:Y:S01]  /*46b0*/  HMMA.16816.F32.BF16 R44, R8, R42, RZ ;  /* 0x0000002a082c723c */ /* 0x000fe200000418ff */
[----:B--2---:R-:W-:-:S04]  /*46c0*/  FFMA.FTZ R3, R33, c[0x0][0x2d0], -R0 ;  /* 0x0000b40021037a23 */ /* 0x004fc80000010800 */
[----:B------:R2:W3:Y:S02]  /*46d0*/  MUFU.EX2 R220, R3 ;  /* 0x0000000300dc7308 */ /* 0x0004e40000000800 */
[----:B--2---:R-:W-:Y:S01]  /*46e0*/  FFMA.FTZ R3, R34, c[0x0][0x2d0], -R0 ;  /* 0x0000b40022037a23 */ /* 0x004fe20000010800 */
[----:B---3--:R-:W-:-:S05]  /*46f0*/  F2FP.BF16.PACK_AB R13, R220, R223 ;  /* 0x000000dfdc0d723e */ /* 0x008fca00000010ff */
[----:B------:R2:W-:Y:S02]  /*4700*/  MUFU.EX2 R222, R3 ;  /* 0x0000000300de7308 */ /* 0x0005e40000000800 */
[----:B--2---:R-:W-:Y:S02]  /*4710*/  FFMA.FTZ R3, R35, c[0x0][0x2d0], -R0 ;  /* 0x0000b40023037a23 */ /* 0x004fe40000010800 */
[----:B------:R-:W-:Y:S04]  /*4720*/  LDSM.16.MT88.4 R32, [R230+0x900] ;  /* 0x00090000e620783b */ /* 0x000fe80000004200 */
        /* <DEDUP_REMOVED lines=11> */
[----:B--2---:R-:W-:Y:S01]  /*47e0*/  FFMA.FTZ R3, R38, c[0x0][0x2d0], -R6 ;  /* 0x0000b40026037a23 */ /* 0x004fe20000010806 */
[----:B----4-:R-:W-:-:S06]  /*47f0*/  F2FP.BF16.PACK_AB R8, R198, R4 ;  /* 0x00000004c608723e */ /* 0x010fcc00000010ff */
[C---:B------:R-:W-:Y:S01]  /*4800*/  HMMA.16816.F32.BF16 R16, R12.reuse, R40, RZ ;  /* 0x000000280c10723c */ /* 0x040fe200000418ff */
[----:B------:R2:W-:Y:S07]  /*4810*/  MUFU.EX2 R195, R3 ;  /* 0x0000000300c37308 */ /* 0x0005ee0000000800 */
[C---:B------:R-:W-:Y:S08]  /*4820*/  HMMA.16816.F32.BF16 R108, R12.reuse, R30, RZ ;  /* 0x0000001e0c6c723c */ /* 0x040ff000000418ff */
[----:B------:R-:W-:Y:S01]  /*4830*/  HMMA.16816.F32.BF16 R76, R12, R28, RZ ;  /* 0x0000001c0c4c723c */ /* 0x000fe200000418ff */
[----:B------:R-:W-:Y:S01]  /*4840*/  LDSM.16.MT88.4 R28, [R230+0x1100] ;  /* 0x00110000e61c783b */ /* 0x000fe20000004200 */
[----:B--2---:R-:W-:-:S03]  /*4850*/  FFMA.FTZ R3, R39, c[0x0][0x2d0], -R6 ;  /* 0x0000b40027037a23 */ /* 0x004fc60000010806 */
[----:B------:R-:W2:Y:S01]  /*4860*/  LDSM.16.MT88.4 R36, [R231+0x900] ;  /* 0x00090000e724783b */ /* 0x000ea20000004200 */
[----:B------:R4:W1:Y:S02]  /*4870*/  MUFU.EX2 R189, R3 ;  /* 0x0000000300bd7308 */ /* 0x0008640000000800 */
[----:B----4-:R-:W-:Y:S01]  /*4880*/  FFMA.FTZ R3, R92, c[0x0][0x2d0], -R5 ;  /* 0x0000b4005c037a23 */ /* 0x010fe20000010805 */
[----:B-1----:R-:W-:-:S05]  /*4890*/  F2FP.BF16.PACK_AB R10, R189, R195 ;  /* 0x000000c3bd0a723e */ /* 0x002fca00000010ff */
[----:B------:R1:W-:Y:S02]  /*48a0*/  MUFU.EX2 R206, R3 ;  /* 0x0000000300ce7308 */ /* 0x0003e40000000800 */
[----:B-1----:R-:W-:-:S06]  /*48b0*/  FFMA.FTZ R3, R93, c[0x0][0x2d0], -R5 ;  /* 0x0000b4005d037a23 */ /* 0x002fcc0000010805 */
        /* <DEDUP_REMOVED lines=9> */
[C---:B------:R-:W-:Y:S08]  /*4950*/  HMMA.16816.F32.BF16 R140, R8.reuse, R24, R72 ;  /* 0x00000018088c723c */ /* 0x040ff00000041848 */
[----:B---3--:R-:W-:Y:S01]  /*4960*/  HMMA.16816.F32.BF16 R92, R8, R20, R56 ;  /* 0x00000014085c723c */ /* 0x008fe20000041838 */
[----:B-1----:R-:W-:-:S04]  /*4970*/  FFMA.FTZ R3, R97, c[0x0][0x2d0], -R7 ;  /* 0x0000b40061037a23 */ /* 0x002fc80000010807 */
[----:B------:R1:W3:Y:S03]  /*4980*/  MUFU.EX2 R218, R3 ;  /* 0x0000000300da7308 */ /* 0x0002e60000000800 */
[C---:B------:R-:W-:Y:S08]  /*4990*/  HMMA.16816.F32.BF16 R72, R8.reuse, R32, R48 ;  /* 0x000000200848723c */ /* 0x040ff00000041830 */
[----:B------:R-:W-:Y:S01]  /*49a0*/  HMMA.16816.F32.BF16 R68, R8, R26, R68 ;  /* 0x0000001a0844723c */ /* 0x000fe20000041844 */
[----:B-1----:R-:W-:-:S07]  /*49b0*/  FFMA.FTZ R3, R104, c[0x0][0x2d0], -R7 ;  /* 0x0000b40068037a23 */ /* 0x002fce0000010807 */
[----:B------:R-:W-:Y:S01]  /*49c0*/  HMMA.16816.F32.BF16 R44, R8, R34, R44 ;  /* 0x00000022082c723c */ /* 0x000fe2000004182c */
[----:B------:R1:W-:Y:S07]  /*49d0*/  MUFU.EX2 R215, R3 ;  /* 0x0000000300d77308 */ /* 0x0003ee0000000800 */
[----:B------:R-:W-:Y:S01]  /*49e0*/  HMMA.16816.F32.BF16 R96, R12, R42, RZ ;  /* 0x0000002a0c60723c */ /* 0x000fe200000418ff */
[----:B------:R-:W-:Y:S01]  /*49f0*/  LDSM.16.MT88.4 R12, [R231+0x1100] ;  /* 0x00110000e70c783b */ /* 0x000fe20000004200 */
[----:B-1----:R-:W-:-:S06]  /*4a00*/  FFMA.FTZ R3, R105, c[0x0][0x2d0], -R7 ;  /* 0x0000b40069037a23 */ /* 0x002fcc0000010807 */
[C---:B--2---:R-:W-:Y:S01]  /*4a10*/  HMMA.16816.F32.BF16 R104, R8.reuse, R36, R64 ;  /* 0x000000240868723c */ /* 0x044fe20000041840 */
[----:B------:R1:W2:Y:S07]  /*4a20*/  MUFU.EX2 R217, R3 ;  /* 0x0000000300d97308 */ /* 0x0002ae0000000800 */
[C---:B------:R-:W-:Y:S08]  /*4a30*/  HMMA.16816.F32.BF16 R64, R8.reuse, R38, R60 ;  /* 0x000000260840723c */ /* 0x040ff0000004183c */
[----:B------:R-:W-:Y:S01]  /*4a40*/  HMMA.16816.F32.BF16 R60, R8, R22, R52 ;  /* 0x00000016083c723c */ /* 0x000fe20000041834 */
[----:B-1----:R-:W-:-:S02]  /*4a50*/  FFMA.FTZ R3, R112, c[0x0][0x2d0], -R0 ;  /* 0x0000b40070037a23 */ /* 0x002fc40000010800 */
[----:B------:R-:W-:Y:S02]  /*4a60*/  IMAD.MOV.U32 R112, RZ, RZ, R205 ;  /* 0x000000ffff707224 */ /* 0x000fe400078e00cd */
[----:B------:R1:W-:Y:S02]  /*4a70*/  MUFU.EX2 R205, R3 ;  /* 0x0000000300cd7308 */ /* 0x0003e40000000800 */
[----:B---3--:R-:W-:Y:S02]  /*4a80*/  F2FP.BF16.PACK_AB R8, R218, R219 ;  /* 0x000000dbda08723e */ /* 0x008fe400000010ff */
[----:B--2---:R-:W-:Y:S01]  /*4a90*/  F2FP.BF16.PACK_AB R10, R217, R215 ;  /* 0x000000d7d90a723e */ /* 0x004fe200000010ff */
[----:B-1----:R-:W-:Y:S02]  /*4aa0*/  FFMA.FTZ R3, R113, c[0x0][0x2d0], -R0 ;  /* 0x0000b40071037a23 */ /* 0x002fe40000010800 */
[----:B------:R-:W-:Y:S02]  /*4ab0*/  IMAD.MOV.U32 R113, RZ, RZ, R206 ;  /* 0x000000ffff717224 */ /* 0x000fe400078e00ce */
[----:B------:R1:W2:Y:S02]  /*4ac0*/  MUFU.EX2 R207, R3 ;  /* 0x0000000300cf7308 */ /* 0x0002a40000000800 */
[----:B-1----:R-:W-:Y:S01]  /*4ad0*/  FFMA.FTZ R3, R114, c[0x0][0x2d0], -R0 ;  /* 0x0000b40072037a23 */ /* 0x002fe20000010800 */
[----:B--2---:R-:W-:Y:S01]  /*4ae0*/  F2FP.BF16.PACK_AB R9, R207, R205 ;  /* 0x000000cdcf09723e */ /* 0x004fe200000010ff */
[----:B------:R-:W-:-:S04]  /*4af0*/  IMAD.MOV.U32 R114, RZ, RZ, R204 ;  /* 0x000000ffff727224 */ /* 0x000fc800078e00cc */
        /* <DEDUP_REMOVED lines=10> */
[----:B-1----:R-:W-:Y:S01]  /*4ba0*/  FFMA.FTZ R3, R117, c[0x0][0x2d0], -R6 ;  /* 0x0000b40075037a23 */ /* 0x002fe20000010806 */
[----:B------:R-:W-:-:S05]  /*4bb0*/  MOV R117, R201 ;  /* 0x000000c900757202 */ /* 0x000fca0000000f00 */
[----:B------:R-:W-:Y:S01]  /*4bc0*/  IMAD.MOV.U32 R102, RZ, RZ, R116 ;  /* 0x000000ffff667224 */ /* 0x000fe200078e0074 */
[----:B------:R1:W-:Y:S01]  /*4bd0*/  MUFU.EX2 R203, R3 ;  /* 0x0000000300cb7308 */ /* 0x0003e20000000800 */
[C---:B------:R-:W-:Y:S01]  /*4be0*/  HMMA.16816.F32.BF16 R48, R8.reuse, R24, R84 ;  /* 0x000000180830723c */ /* 0x040fe20000041854 */
[----:B------:R-:W-:Y:S01]  /*4bf0*/  IMAD.MOV.U32 R103, RZ, RZ, R117 ;  /* 0x000000ffff677224 */ /* 0x000fe200078e0075 */
[----:B------:R-:W-:Y:S01]  /*4c00*/  MOV R116, R252 ;  /* 0x000000fc00747202 */ /* 0x000fe20000000f00 */
[----:B------:R-:W-:Y:S02]  /*4c10*/  IMAD.MOV.U32 R117, RZ, RZ, R195 ;  /* 0x000000ffff757224 */ /* 0x000fe400078e00c3 */
[----:B------:R-:W-:Y:S01]  /*4c20*/  IMAD.MOV.U32 R101, RZ, RZ, R112 ;  /* 0x000000ffff657224 */ /* 0x000fe200078e0070 */
[----:B------:R-:W-:Y:S01]  /*4c30*/  MOV R112, R190 ;  /* 0x000000be00707202 */ /* 0x000fe20000000f00 */
[----:B------:R-:W-:Y:S01]  /*4c40*/  IMAD.MOV.U32 R100, RZ, RZ, R115 ;  /* 0x000000ffff647224 */ /* 0x000fe200078e0073 */
[----:B------:R-:W-:Y:S01]  /*4c50*/  HMMA.16816.F32.BF16 R84, R8, R32, R16 ;  /* 0x000000200854723c */ /* 0x000fe20000041810 */
[----:B------:R-:W2:Y:S01]  /*4c60*/  LDSM.16.MT88.4 R16, [R228+0x1100] ;  /* 0x00110000e410783b */ /* 0x000ea20000004200 */
[----:B-1----:R-:W-:-:S06]  /*4c70*/  FFMA.FTZ R3, R118, c[0x0][0x2d0], -R6 ;  /* 0x0000b40076037a23 */ /* 0x002fcc0000010806 */
[C---:B------:R-:W-:Y:S01]  /*4c80*/  HMMA.16816.F32.BF16 R40, R8.reuse, R26, R88 ;  /* 0x0000001a0828723c */ /* 0x040fe20000041858 */
[----:B------:R-:W-:Y:S01]  /*4c90*/  IMAD.MOV.U32 R118, RZ, RZ, R200 ;  /* 0x000000ffff767224 */ /* 0x000fe200078e00c8 */
[----:B------:R-:W1:Y:S01]  /*4ca0*/  LDSM.16.MT88.4 R24, [R229+0x1100] ;  /* 0x00110000e518783b */ /* 0x000e620000004200 */
[----:B------:R3:W4:Y:S05]  /*4cb0*/  MUFU.EX2 R204, R3 ;  /* 0x0000000300cc7308 */ /* 0x00072a0000000800 */
[C---:B------:R-:W-:Y:S07]  /*4cc0*/  HMMA.16816.F32.BF16 R56, R8.reuse, R22, R108 ;  /* 0x000000160838723c */ /* 0x040fee000004186c */
[----:B------:R-:W-:Y:S01]  /*4cd0*/  IMAD.MOV.U32 R111, RZ, RZ, R192 ;  /* 0x000000ffff6f7224 */ /* 0x000fe200078e00c0 */
[----:B------:R-:W-:Y:S01]  /*4ce0*/  HMMA.16816.F32.BF16 R76, R8, R20, R76 ;  /* 0x00000014084c723c */ /* 0x000fe2000004184c */
[----:B------:R-:W-:-:S02]  /*4cf0*/  IMAD.MOV.U32 R110, RZ, RZ, R189 ;  /* 0x000000ffff6e7224 */ /* 0x000fc400078e00bd */
[----:B---3--:R-:W-:Y:S02]  /*4d00*/  FFMA.FTZ R3, R119, c[0x0][0x2d0], -R6 ;  /* 0x0000b40077037a23 */ /* 0x008fe40000010806 */
[----:B------:R-:W-:Y:S02]  /*4d10*/  IMAD.MOV.U32 R119, RZ, RZ, R199 ;  /* 0x000000ffff777224 */ /* 0x000fe400078e00c7 */
[----:B------:R3:W-:Y:S01]  /*4d20*/  MUFU.EX2 R202, R3 ;  /* 0x0000000300ca7308 */ /* 0x0007e20000000800 */
[----:B------:R-:W-:Y:S01]  /*4d30*/  IMAD.MOV.U32 R109, RZ, RZ, R188 ;  /* 0x000000ffff6d7224 */ /* 0x000fe200078e00bc */
[----:B------:R-:W-:Y:S07]  /*4d40*/  HMMA.16816.F32.BF16 R32, R8, R34, R96 ;  /* 0x000000220820723c */ /* 0x000fee0000041860 */
[----:B----4-:R-:W-:Y:S01]  /*4d50*/  F2FP.BF16.PACK_AB R8, R204, R203 ;  /* 0x000000cbcc08723e */ /* 0x010fe200000010ff */
[----:B------:R-:W-:-:S02]  /*4d60*/  IMAD.MOV.U32 R96, RZ, RZ, R100 ;  /* 0x000000ffff607224 */ /* 0x000fc400078e0064 */
[----:B------:R-:W-:Y:S02]  /*4d70*/  IMAD.MOV.U32 R99, RZ, RZ, R161 ;  /* 0x000000ffff637224 */ /* 0x000fe400078e00a1 */
[----:B------:R-:W-:Y:S02]  /*4d80*/  IMAD.MOV.U32 R98, RZ, RZ, R103 ;  /* 0x000000ffff627224 */ /* 0x000fe400078e0067 */
[----:B---3--:R-:W-:Y:S02]  /*4d90*/  FFMA.FTZ R3, R120, c[0x0][0x2d0], -R6 ;  /* 0x0000b40078037a23 */ /* 0x008fe40000010806 */
[----:B------:R-:W-:Y:S02]  /*4da0*/  IMAD.MOV.U32 R120, RZ, RZ, R197 ;  /* 0x000000ffff787224 */ /* 0x000fe400078e00c5 */
[----:B------:R3:W4:Y:S01]  /*4db0*/  MUFU.EX2 R201, R3 ;  /* 0x0000000300c97308 */ /* 0x0007220000000800 */
[----:B------:R-:W-:Y:S02]  /*4dc0*/  IMAD.MOV.U32 R103, RZ, RZ, R167 ;  /* 0x000000ffff677224 */ /* 0x000fe400078e00a7 */
[----:B------:R-:W-:-:S02]  /*4dd0*/  IMAD.MOV.U32 R97, RZ, RZ, R176 ;  /* 0x000000ffff617224 */ /* 0x000fc400078e00b0 */
[--C-:B---3--:R-:W-:Y:S01]  /*4de0*/  FFMA.FTZ R3, R121, c[0x0][0x2d0], -R5.reuse ;  /* 0x0000b40079037a23 */ /* 0x108fe20000010805 */
[----:B----4-:R-:W-:Y:S01]  /*4df0*/  F2FP.BF16.PACK_AB R10, R201, R202 ;  /* 0x000000cac90a723e */ /* 0x010fe200000010ff */
[----:B------:R-:W-:Y:S02]  /*4e00*/  IMAD.MOV.U32 R121, RZ, RZ, R198 ;  /* 0x000000ffff797224 */ /* 0x000fe400078e00c6 */
[----:B------:R3:W-:Y:S02]  /*4e10*/  MUFU.EX2 R200, R3 ;  /* 0x0000000300c87308 */ /* 0x0007e40000000800 */
[----:B---3--:R-:W-:Y:S02]  /*4e20*/  FFMA.FTZ R3, R122, c[0x0][0x2d0], -R5 ;  /* 0x0000b4007a037a23 */ /* 0x008fe40000010805 */
[----:B------:R-:W-:-:S04]  /*4e30*/  IMAD.MOV.U32 R122, RZ, RZ, R113 ;  /* 0x000000ffff7a7224 */ /* 0x000fc800078e0071 */
[----:B------:R3:W4:Y:S01]  /*4e40*/  MUFU.EX2 R199, R3 ;  /* 0x0000000300c77308 */ /* 0x0007220000000800 */
[----:B------:R-:W-:Y:S02]  /*4e50*/  IMAD.MOV.U32 R113, RZ, RZ, R191 ;  /* 0x000000ffff717224 */ /* 0x000fe400078e00bf */
[----:B---3--:R-:W-:Y:S01]  /*4e60*/  FFMA.FTZ R3, R123, c[0x0][0x2d0], -R5 ;  /* 0x0000b4007b037a23 */ /* 0x008fe20000010805 */
[----:B------:R-:W-:Y:S01]  /*4e70*/  MOV R123, R118 ;  /* 0x00000076007b7202 */ /* 0x000fe20000000f00 */
[----:B------:R-:W-:Y:S01]  /*4e80*/  IMAD.MOV.U32 R118, RZ, RZ, R194 ;  /* 0x000000ffff767224 */ /* 0x000fe200078e00c2 */
[----:B----4-:R-:W-:Y:S02]  /*4e90*/  F2FP.BF16.PACK_AB R9, R199, R200 ;  /* 0x000000c8c709723e */ /* 0x010fe400000010ff */
[----:B------:R3:W-:Y:S01]  /*4ea0*/  MUFU.EX2 R198, R3 ;  /* 0x0000000300c67308 */ /* 0x0007e20000000800 */
[----:B------:R-:W-:Y:S02]  /*4eb0*/  IMAD.MOV.U32 R100, RZ, RZ, R123 ;  /* 0x000000ffff647224 */ /* 0x000fe400078e007b */
[----:B------:R-:W-:-:S02]  /*4ec0*/  IMAD.MOV.U32 R123, RZ, RZ, R162 ;  /* 0x000000ffff7b7224 */ /* 0x000fc400078e00a2 */
[----:B---3--:R-:W-:Y:S02]  /*4ed0*/  FFMA.FTZ R3, R124, c[0x0][0x2d0], -R5 ;  /* 0x0000b4007c037a23 */ /* 0x008fe40000010805 */
[----:B------:R-:W-:Y:S02]  /*4ee0*/  IMAD.MOV.U32 R124, RZ, RZ, R114 ;  /* 0x000000ffff7c7224 */ /* 0x000fe400078e0072 */
[----:B------:R3:W4:Y:S02]  /*4ef0*/  MUFU.EX2 R197, R3 ;  /* 0x0000000300c57308 */ /* 0x0007240000000800 */
[----:B---3--:R-:W-:Y:S01]  /*4f00*/  FFMA.FTZ R3, R126, c[0x0][0x2d0], -R7 ;  /* 0x0000b4007e037a23 */ /* 0x008fe20000010807 */
[----:B----4-:R-:W-:Y:S01]  /*4f10*/  F2FP.BF16.PACK_AB R11, R197, R198 ;  /* 0x000000c6c50b723e */ /* 0x010fe200000010ff */
[----:B------:R-:W-:-:S04]  /*4f20*/  IMAD.MOV.U32 R126, RZ, RZ, R196 ;  /* 0x000000ffff7e7224 */ /* 0x000fc800078e00c4 */
[----:B------:R3:W4:Y:S02]  /*4f30*/  MUFU.EX2 R196, R3 ;  /* 0x0000000300c47308 */ /* 0x0007240000000800 */
[C---:B--2---:R-:W-:Y:S08]  /*4f40*/  HMMA.16816.F32.BF16 R80, R8.reuse, R18, R68 ;  /* 0x000000120850723c */ /* 0x044ff00000041844 */
[----:B------:R-:W-:Y:S01]  /*4f50*/  HMMA.16816.F32.BF16 R68, R8, R14, R64 ;  /* 0x0000000e0844723c */ /* 0x000fe20000041840 */
[----:B---3--:R-:W-:-:S02]  /*4f60*/  FFMA.FTZ R3, R125, c[0x0][0x2d0], -R7 ;  /* 0x0000b4007d037a23 */ /* 0x008fc40000010807 */
[----:B------:R-:W-:Y:S02]  /*4f70*/  IMAD.MOV.U32 R125, RZ, RZ, R119 ;  /* 0x000000ffff7d7224 */ /* 0x000fe400078e0077 */
[----:B------:R2:W-:Y:S01]  /*4f80*/  MUFU.EX2 R195, R3 ;  /* 0x0000000300c37308 */ /* 0x0005e20000000800 */
[----:B------:R-:W-:Y:S02]  /*4f90*/  IMAD.MOV.U32 R119, RZ, RZ, R193 ;  /* 0x000000ffff777224 */ /* 0x000fe400078e00c1 */
[C---:B-1----:R-:W-:Y:S08]  /*4fa0*/  HMMA.16816.F32.BF16 R64, R8.reuse, R26, R60 ;  /* 0x0000001a0840723c */ /* 0x042ff0000004183c */
[----:B------:R-:W-:Y:S01]  /*4fb0*/  HMMA.16816.F32.BF16 R140, R8, R16, R140 ;  /* 0x00000010088c723c */ /* 0x000fe2000004188c */
[----:B--2---:R-:W-:-:S07]  /*4fc0*/  FFMA.FTZ R3, R127, c[0x0][0x2d0], -R7 ;  /* 0x0000b4007f037a23 */ /* 0x004fce0000010807 */
[----:B------:R-:W-:Y:S01]  /*4fd0*/  HMMA.16816.F32.BF16 R104, R8, R12, R104 ;  /* 0x0000000c0868723c */ /* 0x000fe20000041868 */
[----:B------:R-:W-:Y:S01]  /*4fe0*/  IMAD.MOV.U32 R127, RZ, RZ, R102 ;  /* 0x000000ffff7f7224 */ /* 0x000fe200078e0066 */
[----:B------:R1:W2:Y:S01]  /*4ff0*/  MUFU.EX2 R194, R3 ;  /* 0x0000000300c27308 */ /* 0x0002a20000000800 */
[----:B------:R-:W-:-:S05]  /*5000*/  MOV R102, R163 ;  /* 0x000000a300667202 */ /* 0x000fca0000000f00 */
[C---:B------:R-:W-:Y:S08]  /*5010*/  HMMA.16816.F32.BF16 R92, R8.reuse, R24, R92 ;  /* 0x00000018085c723c */ /* 0x040ff0000004185c */
[----:B------:R-:W-:Y:S01]  /*5020*/  HMMA.16816.F32.BF16 R88, R8, R28, R72 ;  /* 0x0000001c0858723c */ /* 0x000fe20000041848 */
[----:B-1----:R-:W-:Y:S02]  /*5030*/  FFMA.FTZ R3, R128, c[0x0][0x2d0], -R7 ;  /* 0x0000b40080037a23 */ /* 0x002fe40000010807 */
[----:B------:R-:W-:-:S02]  /*5040*/  IMAD.MOV.U32 R128, RZ, RZ, R110 ;  /* 0x000000ffff807224 */ /* 0x000fc400078e006e */
[----:B------:R1:W-:Y:S03]  /*5050*/  MUFU.EX2 R193, R3 ;  /* 0x0000000300c17308 */ /* 0x0003e60000000800 */
[----:B------:R-:W-:Y:S07]  /*5060*/  HMMA.16816.F32.BF16 R60, R8, R30, R44 ;  /* 0x0000001e083c723c */ /* 0x000fee000004182c */
[----:B----4-:R-:W-:-:S02]  /*5070*/  F2FP.BF16.PACK_AB R8, R196, R251 ;  /* 0x000000fbc408723e */ /* 0x010fc400000010ff */
[----:B--2---:R-:W-:Y:S01]  /*5080*/  F2FP.BF16.PACK_AB R10, R194, R195 ;  /* 0x000000c3c20a723e */ /* 0x004fe200000010ff */
[----:B-1----:R-:W-:Y:S02]  /*5090*/  FFMA.FTZ R3, R129, c[0x0][0x2d0], -R0 ;  /* 0x0000b40081037a23 */ /* 0x002fe40000010800 */
[----:B------:R-:W-:Y:S02]  /*50a0*/  IMAD.MOV.U32 R129, RZ, RZ, R112 ;  /* 0x000000ffff817224 */ /* 0x000fe400078e0070 */
[----:B------:R1:W-:Y:S02]  /*50b0*/  MUFU.EX2 R252, R3 ;  /* 0x0000000300fc7308 */ /* 0x0003e40000000800 */
[----:B-1----:R-:W-:Y:S02]  /*50c0*/  FFMA.FTZ R3, R130, c[0x0][0x2d0], -R0 ;  /* 0x0000b40082037a23 */ /* 0x002fe40000010800 */
[----:B------:R-:W-:-:S04]  /*50d0*/  IMAD.MOV.U32 R130, RZ, RZ, R102 ;  /* 0x000000ffff827224 */ /* 0x000fc800078e0066 */
[----:B------:R1:W2:Y:S01]  /*50e0*/  MUFU.EX2 R192, R3 ;  /* 0x0000000300c07308 */ /* 0x0002a20000000800 */
[----:B------:R-:W-:Y:S02]  /*50f0*/  IMAD.MOV.U32 R102, RZ, RZ, R123 ;  /* 0x000000ffff667224 */ /* 0x000fe400078e007b */
[----:B------:R-:W-:Y:S02]  /*5100*/  IMAD.MOV.U32 R123, RZ, RZ, R179 ;  /* 0x000000ffff7b7224 */ /* 0x000fe400078e00b3 */
[----:B-1----:R-:W-:Y:S01]  /*5110*/  FFMA.FTZ R3, R131, c[0x0][0x2d0], -R0 ;  /* 0x0000b40083037a23 */ /* 0x002fe20000010800 */
[----:B--2---:R-:W-:Y:S01]  /*5120*/  F2FP.BF16.PACK_AB R9, R192, R252 ;  /* 0x000000fcc009723e */ /* 0x004fe200000010ff */
[----:B------:R-:W-:Y:S01]  /*5130*/  IMAD.MOV.U32 R131, RZ, RZ, R100 ;  /* 0x000000ffff837224 */ /* 0x000fe200078e0064 */
[----:B------:R-:W-:Y:S01]  /*5140*/  MOV R100, R178 ;  /* 0x000000b200647202 */ /* 0x000fe20000000f00 */
[----:B------:R1:W-:Y:S02]  /*5150*/  MUFU.EX2 R191, R3 ;  /* 0x0000000300bf7308 */ /* 0x0003e40000000800 */
[----:B-1----:R-:W-:-:S06]  /*5160*/  FFMA.FTZ R3, R134, c[0x0][0x2d0], -R0 ;  /* 0x0000b40086037a23 */ /* 0x002fcc0000010800 */
[----:B------:R1:W2:Y:S02]  /*5170*/  MUFU.EX2 R189, R3 ;  /* 0x0000000300bd7308 */ /* 0x0002a40000000800 */
[----:B-1----:R-:W-:Y:S01]  /*5180*/  FFMA.FTZ R3, R133, c[0x0][0x2d0], -R7 ;  /* 0x0000b40085037a23 */ /* 0x002fe20000010807 */
[----:B--2---:R-:W-:-:S05]  /*5190*/  F2FP.BF16.PACK_AB R11, R189, R191 ;  /* 0x000000bfbd0b723e */ /* 0x004fca00000010ff */
[----:B------:R1:W-:Y:S02]  /*51a0*/  MUFU.EX2 R190, R3 ;  /* 0x0000000300be7308 */ /* 0x0003e40000000800 */
[C---:B------:R-:W-:Y:S07]  /*51b0*/  HMMA.16816.F32.BF16 R20, R8.reuse, R12, R52 ;  /* 0x0000000c0814723c */ /* 0x040fee0000041834 */
[----:B------:R-:W-:Y:S01]  /*51c0*/  IMAD.MOV.U32 R55, RZ, RZ, R165 ;  /* 0x000000ffff377224 */ /* 0x000fe200078e00a5 */
[----:B------:R-:W-:Y:S01]  /*51d0*/  HMMA.16816.F32.BF16 R36, R8, R14, R36 ;  /* 0x0000000e0824723c */ /* 0x000fe20000041824 */
[----:B------:R-:W-:Y:S01]  /*51e0*/  LDSM.16.MT88.4 R12, [R231+0x1900] ;  /* 0x00190000e70c783b */ /* 0x000fe20000004200 */
[----:B-1----:R-:W-:-:S04]  /*51f0*/  FFMA.FTZ R3, R132, c[0x0][0x2d0], -R7 ;  /* 0x0000b40084037a23 */ /* 0x002fc80000010807 */
[----:B------:R1:W-:Y:S02]  /*5200*/  MUFU.EX2 R188, R3 ;  /* 0x0000000300bc7308 */ /* 0x0003e40000000800 */
[C---:B------:R-:W-:Y:S08]  /*5210*/  HMMA.16816.F32.BF16 R44, R8.reuse, R18, R40 ;  /* 0x00000012082c723c */ /* 0x040ff00000041828 */
[----:B------:R-:W-:Y:S01]  /*5220*/  HMMA.16816.F32.BF16 R48, R8, R16, R48 ;  /* 0x000000100830723c */ /* 0x000fe20000041830 */
[----:B------:R-:W2:Y:S01]  /*5230*/  LDSM.16.MT88.4 R16, [R228+0x1900] ;  /* 0x00190000e410783b */ /* 0x000ea20000004200 */
[----:B-1----:R-:W-:-:S06]  /*5240*/  FFMA.FTZ R3, R138, c[0x0][0x2d0], -R6 ;  /* 0x0000b4008a037a23 */ /* 0x002fcc0000010806 */
[C---:B------:R-:W-:Y:S01]  /*5250*/  HMMA.16816.F32.BF16 R40, R8.reuse, R24, R76 ;  /* 0x000000180828723c */ /* 0x040fe2000004184c */
[----:B------:R1:W-:Y:S07]  /*5260*/  MUFU.EX2 R138, R3 ;  /* 0x00000003008a7308 */ /* 0x0003ee0000000800 */
[C---:B------:R-:W-:Y:S01]  /*5270*/  HMMA.16816.F32.BF16 R56, R8.reuse, R26, R56 ;  /* 0x0000001a0838723c */ /* 0x040fe20000041838 */
[----:B------:R-:W-:Y:S07]  /*5280*/  LDSM.16.MT88.4 R24, [R229+0x1900] ;  /* 0x00190000e518783b */ /* 0x000fee0000004200 */
[----:B------:R-:W-:Y:S01]  /*5290*/  HMMA.16816.F32.BF16 R84, R8, R28, R84 ;  /* 0x0000001c0854723c */ /* 0x000fe20000041854 */
[----:B-1----:R-:W-:-:S02]  /*52a0*/  FFMA.FTZ R3, R156, c[0x0][0x2d0], -R6 ;  /* 0x0000b4009c037a23 */ /* 0x002fc40000010806 */
[----:B------:R-:W-:Y:S02]  /*52b0*/  IMAD.MOV.U32 R156, RZ, RZ, R151 ;  /* 0x000000ffff9c7224 */ /* 0x000fe400078e0097 */
[----:B------:R1:W3:Y:S03]  /*52c0*/  MUFU.EX2 R134, R3 ;  /* 0x0000000300867308 */ /* 0x0002e60000000800 */
[----:B------:R-:W-:Y:S01]  /*52d0*/  HMMA.16816.F32.BF16 R72, R8, R30, R32 ;  /* 0x0000001e0848723c */ /* 0x000fe20000041820 */
[----:B------:R-:W4:Y:S04]  /*52e0*/  LDSM.16.MT88.4 R32, [R230+0x1900] ;  /* 0x00190000e620783b */ /* 0x000f280000004200 */
[----:B------:R-:W-:Y:S01]  /*52f0*/  LDSM.16.MT88.4 R28, [R230+0x2100] ;  /* 0x00210000e61c783b */ /* 0x000fe20000004200 */
[----:B-1----:R-:W-:Y:S01]  /*5300*/  FFMA.FTZ R3, R152, c[0x0][0x2d0], -R6 ;  /* 0x0000b40098037a23 */ /* 0x002fe20000010806 */
[----:B---3--:R-:W-:-:S02]  /*5310*/  F2FP.BF16.PACK_AB R8, R134, R138 ;  /* 0x0000008a8608723e */ /* 0x008fc400000010ff */
[----:B------:R-:W-:Y:S01]  /*5320*/  MOV R152, R166 ;  /* 0x000000a600987202 */ /* 0x000fe20000000f00 */
        /* <DEDUP_REMOVED lines=25> */
[----:B------:R1:W-:Y:S02]  /*54c0*/  MUFU.EX2 R110, R3 ;  /* 0x00000003006e7308 */ /* 0x0003e40000000800 */
[----:B-1----:R-:W-:-:S06]  /*54d0*/  FFMA.FTZ R3, R150, c[0x0][0x2d0], -R7 ;  /* 0x0000b40096037a23 */ /* 0x002fcc0000010807 */
[----:B------:R1:W-:Y:S02]  /*54e0*/  MUFU.EX2 R109, R3 ;  /* 0x00000003006d7308 */ /* 0x0003e40000000800 */
[----:B-1----:R-:W-:Y:S02]  /*54f0*/  FFMA.FTZ R3, R149, c[0x0][0x2d0], -R7 ;  /* 0x0000b40095037a23 */ /* 0x002fe40000010807 */
[C---:B------:R-:W-:Y:S04]  /*5500*/  HMMA.16816.F32.BF16 R148, R8.reuse, R18, R80 ;  /* 0x000000120894723c */ /* 0x040fe80000041850 */
[----:B------:R1:W-:Y:S04]  /*5510*/  MUFU.EX2 R108, R3 ;  /* 0x00000003006c7308 */ /* 0x0003e80000000800 */
[----:B------:R-:W-:Y:S01]  /*5520*/  HMMA.16816.F32.BF16 R80, R8, R26, R64 ;  /* 0x0000001a0850723c */ /* 0x000fe20000041840 */
[----:B-1----:R-:W-:-:S07]  /*5530*/  FFMA.FTZ R3, R160, c[0x0][0x2d0], -R0 ;  /* 0x0000b400a0037a23 */ /* 0x002fce0000010800 */
[----:B------:R-:W-:Y:S01]  /*5540*/  HMMA.16816.F32.BF16 R160, R8, R12, R104 ;  /* 0x0000000c08a0723c */ /* 0x000fe20000041868 */
[----:B------:R1:W-:Y:S02]  /*5550*/  MUFU.EX2 R106, R3 ;  /* 0x00000003006a7308 */ /* 0x0003e40000000800 */
[----:B-1----:R-:W-:-:S05]  /*5560*/  FFMA.FTZ R3, R164, c[0x0][0x2d0], -R0 ;  /* 0x0000b400a4037a23 */ /* 0x002fca0000010800 */
[C---:B------:R-:W-:Y:S01]  /*5570*/  HMMA.16816.F32.BF16 R164, R8.reuse, R14, R68 ;  /* 0x0000000e08a4723c */ /* 0x040fe20000041844 */
[----:B------:R1:W2:Y:S07]  /*5580*/  MUFU.EX2 R105, R3 ;  /* 0x0000000300697308 */ /* 0x0002ae0000000800 */
[----:B------:R-:W-:Y:S01]  /*5590*/  HMMA.16816.F32.BF16 R68, R8, R34, R60 ;  /* 0x000000220844723c */ /* 0x000fe2000004183c */
[----:B-1----:R-:W-:Y:S02]  /*55a0*/  FFMA.FTZ R3, R169, c[0x0][0x2d0], -R0 ;  /* 0x0000b400a9037a23 */ /* 0x002fe40000010800 */
[----:B------:R-:W-:-:S02]  /*55b0*/  IMAD.MOV.U32 R169, RZ, RZ, R98 ;  /* 0x000000ffffa97224 */ /* 0x000fc400078e0062 */
[----:B------:R1:W-:Y:S01]  /*55c0*/  MUFU.EX2 R104, R3 ;  /* 0x0000000300687308 */ /* 0x0003e20000000800 */
[----:B------:R-:W-:Y:S02]  /*55d0*/  IMAD.MOV.U32 R98, RZ, RZ, R177 ;  /* 0x000000ffff627224 */ /* 0x000fe400078e00b1 */
[----:B------:R-:W-:Y:S02]  /*55e0*/  HMMA.16816.F32.BF16 R176, R8, R24, R92 ;  /* 0x0000001808b0723c */ /* 0x000fe4000004185c */
[----:B------:R-:W-:-:S05]  /*55f0*/  IMAD.MOV.U32 R127, RZ, RZ, R98 ;  /* 0x000000ffff7f7224 */ /* 0x000fca00078e0062 */
[----:B------:R-:W-:Y:S02]  /*5600*/  F2FP.BF16.PACK_AB R8, R190, R193 ;  /* 0x000000c1be08723e */ /* 0x000fe400000010ff */
[----:B--2---:R-:W-:Y:S02]  /*5610*/  F2FP.BF16.PACK_AB R9, R105, R106 ;  /* 0x0000006a6909723e */ /* 0x004fe400000010ff */
[----:B------:R-:W-:Y:S01]  /*5620*/  F2FP.BF16.PACK_AB R10, R111, R188 ;  /* 0x000000bc6f0a723e */ /* 0x000fe200000010ff */
[----:B-1----:R-:W-:Y:S02]  /*5630*/  FFMA.FTZ R3, R170, c[0x0][0x2d0], -R0 ;  /* 0x0000b400aa037a23 */ /* 0x002fe40000010800 */
[----:B------:R-:W-:Y:S02]  /*5640*/  IMAD.MOV.U32 R170, RZ, RZ, R152 ;  /* 0x000000ffffaa7224 */ /* 0x000fe400078e0098 */
[----:B------:R-:W-:Y:S02]  /*5650*/  IMAD.MOV.U32 R152, RZ, RZ, R156 ;  /* 0x000000ffff987224 */ /* 0x000fe400078e009c */
[----:B------:R-:W-:Y:S01]  /*5660*/  IMAD.MOV.U32 R156, RZ, RZ, R99 ;  /* 0x000000ffff9c7224 */ /* 0x000fe200078e0063 */
[----:B------:R-:W-:-:S02]  /*5670*/  MOV R99, R103 ;  /* 0x0000006700637202 */ /* 0x000fc40000000f00 */
        /* <DEDUP_REMOVED lines=10> */
[----:B------:R-:W-:Y:S02]  /*5720*/  IMAD.MOV.U32 R124, RZ, RZ, R101 ;  /* 0x000000ffff7c7224 */ /* 0x000fe400078e0065 */
[C---:B------:R-:W-:Y:S01]  /*5730*/  HMMA.16816.F32.BF16 R52, R8.reuse, R12, R20 ;  /* 0x0000000c0834723c */ /* 0x040fe20000041814 */
[----:B------:R1:W-:Y:S01]  /*5740*/  MUFU.EX2 R101, R3 ;  /* 0x0000000300657308 */ /* 0x0003e20000000800 */
[----:B------:R-:W2:Y:S06]  /*5750*/  LDSM.16.MT88.4 R20, [R228+0x2100] ;  /* 0x00210000e414783b */ /* 0x000eac0000004200 */
[C---:B------:R-:W-:Y:S01]  /*5760*/  HMMA.16816.F32.BF16 R48, R8.reuse, R14, R36 ;  /* 0x0000000e0830723c */ /* 0x040fe20000041824 */
[----:B------:R-:W3:Y:S07]  /*5770*/  LDSM.16.MT88.4 R12, [R229+0x2100] ;  /* 0x00210000e50c783b */ /* 0x000eee0000004200 */
[----:B------:R-:W-:Y:S01]  /*5780*/  HMMA.16816.F32.BF16 R44, R8, R32, R84 ;  /* 0x00000020082c723c */ /* 0x000fe20000041854 */
[----:B-1----:R-:W-:Y:S01]  /*5790*/  FFMA.FTZ R3, R173, c[0x0][0x2d0], -R6 ;  /* 0x0000b400ad037a23 */ /* 0x002fe20000010806 */
[----:B------:R-:W-:-:S03]  /*57a0*/  MOV R173, R102 ;  /* 0x0000006600ad7202 */ /* 0x000fc60000000f00 */
[----:B------:R1:W4:Y:S03]  /*57b0*/  MUFU.EX2 R102, R3 ;  /* 0x0000000300667308 */ /* 0x0003260000000800 */
[C---:B------:R-:W-:Y:S08]  /*57c0*/  HMMA.16816.F32.BF16 R36, R8.reuse, R24, R40 ;  /* 0x000000180824723c */ /* 0x040ff00000041828 */
[----:B------:R-:W-:Y:S01]  /*57d0*/  HMMA.16816.F32.BF16 R40, R8, R26, R56 ;  /* 0x0000001a0828723c */ /* 0x000fe20000041838 */
[----:B------:R-:W2:Y:S01]  /*57e0*/  LDSM.16.MT88.4 R24, [R228+0x2900] ;  /* 0x00290000e418783b */ /* 0x000ea20000004200 */
[----:B-1----:R-:W-:-:S02]  /*57f0*/  FFMA.FTZ R3, R172, c[0x0][0x2d0], -R6 ;  /* 0x0000b400ac037a23 */ /* 0x002fc40000010806 */
[----:B------:R-:W-:-:S04]  /*5800*/  IMAD.MOV.U32 R172, RZ, RZ, R97 ;  /* 0x000000ffffac7224 */ /* 0x000fc800078e0061 */
[----:B------:R-:W-:Y:S01]  /*5810*/  HMMA.16816.F32.BF16 R32, R8, R34, R72 ;  /* 0x000000220820723c */ /* 0x000fe20000041848 */
[----:B------:R1:W-:Y:S06]  /*5820*/  MUFU.EX2 R100, R3 ;  /* 0x0000000300647308 */ /* 0x0003ec0000000800 */
[----:B----4-:R-:W-:Y:S01]  /*5830*/  F2FP.BF16.PACK_AB R8, R102, R101 ;  /* 0x000000656608723e */ /* 0x010fe200000010ff */
[----:B-1----:R-:W-:Y:S02]  /*5840*/  FFMA.FTZ R3, R174, c[0x0][0x2d0], -R6 ;  /* 0x0000b400ae037a23 */ /* 0x002fe40000010806 */
[----:B------:R-:W-:-:S02]  /*5850*/  IMAD.MOV.U32 R174, RZ, RZ, R99 ;  /* 0x000000ffffae7224 */ /* 0x000fc400078e0063 */
        /* <DEDUP_REMOVED lines=23> */
[C---:B------:R-:W-:Y:S08]  /*59d0*/  HMMA.16816.F32.BF16 R80, R8.reuse, R14, R80 ;  /* 0x0000000e0850723c */ /* 0x040ff00000041850 */
[----:B------:R-:W-:Y:S01]  /*59e0*/  HMMA.16816.F32.BF16 R76, R8, R28, R76 ;  /* 0x0000001c084c723c */ /* 0x000fe2000004184c */
[----:B-1----:R-:W-:-:S04]  /*59f0*/  FFMA.FTZ R3, R186, c[0x0][0x2d0], -R0 ;  /* 0x0000b400ba037a23 */ /* 0x002fc80000010800 */
[----:B------:R1:W3:Y:S03]  /*5a00*/  MUFU.EX2 R91, R3 ;  /* 0x00000003005b7308 */ /* 0x0002e60000000800 */
[----:B------:R-:W-:Y:S07]  /*5a10*/  HMMA.16816.F32.BF16 R68, R8, R30, R68 ;  /* 0x0000001e0844723c */ /* 0x000fee0000041844 */
[----:B------:R-:W-:-:S02]  /*5a20*/  F2FP.BF16.PACK_AB R8, R109, R110 ;  /* 0x0000006e6d08723e */ /* 0x000fc400000010ff */
[----:B--2---:R-:W-:Y:S02]  /*5a30*/  F2FP.BF16.PACK_AB R9, R93, R94 ;  /* 0x0000005e5d09723e */ /* 0x004fe400000010ff */
[----:B------:R-:W-:Y:S01]  /*5a40*/  F2FP.BF16.PACK_AB R10, R107, R108 ;  /* 0x0000006c6b0a723e */ /* 0x000fe200000010ff */
[----:B-1----:R-:W-:Y:S01]  /*5a50*/  FFMA.FTZ R3, R144, c[0x0][0x2d0], -R6 ;  /* 0x0000b40090037a23 */ /* 0x002fe20000010806 */
[----:B---3--:R-:W-:-:S03]  /*5a60*/  F2FP.BF16.PACK_AB R11, R91, R92 ;  /* 0x0000005c5b0b723e */ /* 0x008fc600000010ff */
        /* <DEDUP_REMOVED lines=34> */
[----:B-1----:R-:W-:Y:S02]  /*5c90*/  FFMA.FTZ R3, R174, c[0x0][0x2d0], -R7 ;  /* 0x0000b400ae037a23 */ /* 0x002fe40000010807 */
[----:B------:R-:W-:Y:S01]  /*5ca0*/  IMAD.MOV.U32 R174, RZ, RZ, R172 ;  /* 0x000000ffffae7224 */ /* 0x000fe200078e00ac */
[----:B------:R-:W-:-:S03]  /*5cb0*/  MOV R172, R173 ;  /* 0x000000ad00ac7202 */ /* 0x000fc60000000f00 */
[----:B------:R1:W-:Y:S01]  /*5cc0*/  MUFU.EX2 R72, R3 ;  /* 0x0000000300487308 */ /* 0x0003e20000000800 */
[----:B------:R-:W-:Y:S02]  /*5cd0*/  IMAD.MOV.U32 R173, RZ, RZ, R171 ;  /* 0x000000ffffad7224 */ /* 0x000fe400078e00ab */
[----:B------:R-:W-:Y:S02]  /*5ce0*/  IMAD.MOV.U32 R171, RZ, RZ, R168 ;  /* 0x000000ffffab7224 */ /* 0x000fe400078e00a8 */
[----:B------:R-:W-:Y:S02]  /*5cf0*/  IMAD.MOV.U32 R168, RZ, RZ, R170 ;  /* 0x000000ffffa87224 */ /* 0x000fe400078e00aa */
[----:B------:R-:W-:Y:S02]  /*5d00*/  IMAD.MOV.U32 R170, RZ, RZ, R169 ;  /* 0x000000ffffaa7224 */ /* 0x000fe400078e00a9 */
[----:B------:R-:W-:Y:S01]  /*5d10*/  IMAD.MOV.U32 R169, RZ, RZ, R159 ;  /* 0x000000ffffa97224 */ /* 0x000fe200078e009f */
[----:B------:R-:W-:Y:S01]  /*5d20*/  MOV R159, R155 ;  /* 0x0000009b009f7202 */ /* 0x000fe20000000f00 */
[----:B------:R-:W-:-:S02]  /*5d30*/  IMAD.MOV.U32 R155, RZ, RZ, R154 ;  /* 0x000000ffff9b7224 */ /* 0x000fc400078e009a */
[----:B------:R-:W-:Y:S01]  /*5d40*/  IMAD.MOV.U32 R154, RZ, RZ, R125 ;  /* 0x000000ffff9a7224 */ /* 0x000fe200078e007d */
[C---:B------:R-:W-:Y:S01]  /*5d50*/  HMMA.16816.F32.BF16 R140, R8.reuse, R24, R140 ;  /* 0x00000018088c723c */ /* 0x040fe2000004188c */
[----:B------:R-:W-:Y:S02]  /*5d60*/  IMAD.MOV.U32 R125, RZ, RZ, R234 ;  /* 0x000000ffff7d7224 */ /* 0x000fe400078e00ea */
[----:B-1----:R-:W-:Y:S01]  /*5d70*/  FFMA.FTZ R3, R174, c[0x0][0x2d0], -R7 ;  /* 0x0000b400ae037a23 */ /* 0x002fe20000010807 */
[----:B------:R1:W5:Y:S03]  /*5d80*/  LDL.LU R234, [R1+0x18] ;  /* 0x0000180001ea7983 */ /* 0x0003660000300800 */
[----:B------:R2:W-:Y:S01]  /*5d90*/  MUFU.EX2 R59, R3 ;  /* 0x00000003003b7308 */ /* 0x0005e20000000800 */
[----:B------:R-:W-:Y:S01]  /*5da0*/  HMMA.16816.F32.BF16 R148, R8, R26, R148 ;  /* 0x0000001a0894723c */ /* 0x000fe20000041894 */
[----:B--2---:R-:W-:-:S02]  /*5db0*/  FFMA.FTZ R3, R172, c[0x0][0x2d0], -R0 ;  /* 0x0000b400ac037a23 */ /* 0x004fc40000010800 */
[----:B------:R-:W-:Y:S02]  /*5dc0*/  IMAD.MOV.U32 R172, RZ, RZ, R173 ;  /* 0x000000ffffac7224 */ /* 0x000fe400078e00ad */
[----:B------:R-:W-:Y:S01]  /*5dd0*/  IMAD.MOV.U32 R173, RZ, RZ, R171 ;  /* 0x000000ffffad7224 */ /* 0x000fe200078e00ab */
[----:B------:R-:W-:Y:S01]  /*5de0*/  MOV R171, R168 ;  /* 0x000000a800ab7202 */ /* 0x000fe20000000f00 */
[----:B------:R2:W-:Y:S01]  /*5df0*/  MUFU.EX2 R58, R3 ;  /* 0x00000003003a7308 */ /* 0x0005e20000000800 */
[----:B------:R-:W-:Y:S02]  /*5e00*/  IMAD.MOV.U32 R168, RZ, RZ, R170 ;  /* 0x000000ffffa87224 */ /* 0x000fe400078e00aa */
[----:B------:R-:W-:Y:S02]  /*5e10*/  IMAD.MOV.U32 R170, RZ, RZ, R169 ;  /* 0x000000ffffaa7224 */ /* 0x000fe400078e00a9 */
[----:B------:R-:W-:Y:S02]  /*5e20*/  IMAD.MOV.U32 R169, RZ, RZ, R159 ;  /* 0x000000ffffa97224 */ /* 0x000fe400078e009f */
[----:B------:R-:W-:-:S02]  /*5e30*/  IMAD.MOV.U32 R159, RZ, RZ, R155 ;  /* 0x000000ffff9f7224 */ /* 0x000fc400078e009b */
[----:B------:R-:W-:Y:S01]  /*5e40*/  IMAD.MOV.U32 R155, RZ, RZ, R154 ;  /* 0x000000ffff9b7224 */ /* 0x000fe200078e009a */
[----:B------:R-:W-:Y:S01]  /*5e50*/  HMMA.16816.F32.BF16 R160, R8, R20, R160 ;  /* 0x0000001408a0723c */ /* 0x000fe200000418a0 */
[----:B------:R-:W-:Y:S01]  /*5e60*/  MOV R154, R123 ;  /* 0x0000007b009a7202 */ /* 0x000fe20000000f00 */
[----:B------:R-:W-:Y:S02]  /*5e70*/  IMAD.MOV.U32 R123, RZ, RZ, R4 ;  /* 0x000000ffff7b7224 */ /* 0x000fe400078e0004 */
[----:B------:R-:W-:Y:S02]  /*5e80*/  IMAD.MOV.U32 R4, RZ, RZ, R233 ;  /* 0x000000ffff047224 */ /* 0x000fe400078e00e9 */
[----:B--2---:R-:W-:Y:S01]  /*5e90*/  FFMA.FTZ R3, R172, c[0x0][0x2d0], -R0 ;  /* 0x0000b400ac037a23 */ /* 0x004fe20000010800 */
[----:B------:R1:W5:Y:S01]  /*5ea0*/  LDL.LU R233, [R1+0x14] ;  /* 0x0000140001e97983 */ /* 0x0003620000300800 */
[----:B------:R-:W-:Y:S02]  /*5eb0*/  IMAD.MOV.U32 R172, RZ, RZ, R173 ;  /* 0x000000ffffac7224 */ /* 0x000fe400078e00ad */
[----:B------:R-:W-:Y:S01]  /*5ec0*/  IMAD.MOV.U32 R173, RZ, RZ, R171 ;  /* 0x000000ffffad7224 */ /* 0x000fe200078e00ab */
[----:B------:R2:W1:Y:S01]  /*5ed0*/  MUFU.EX2 R57, R3 ;  /* 0x0000000300397308 */ /* 0x0004620000000800 */
[----:B------:R-:W-:Y:S01]  /*5ee0*/  IMAD.MOV.U32 R171, RZ, RZ, R168 ;  /* 0x000000ffffab7224 */ /* 0x000fe200078e00a8 */
[----:B------:R-:W-:Y:S01]  /*5ef0*/  MOV R168, R170 ;  /* 0x000000aa00a87202 */ /* 0x000fe20000000f00 */
[----:B------:R-:W-:-:S02]  /*5f00*/  IMAD.MOV.U32 R170, RZ, RZ, R169 ;  /* 0x000000ffffaa7224 */ /* 0x000fc400078e00a9 */
[----:B------:R-:W-:Y:S01]  /*5f10*/  IMAD.MOV.U32 R169, RZ, RZ, R159 ;  /* 0x000000ffffa97224 */ /* 0x000fe200078e009f */
[C---:B------:R-:W-:Y:S01]  /*5f20*/  HMMA.16816.F32.BF16 R164, R8.reuse, R22, R164 ;  /* 0x0000001608a4723c */ /* 0x040fe200000418a4 */
[----:B------:R-:W-:Y:S02]  /*5f30*/  IMAD.MOV.U32 R159, RZ, RZ, R155 ;  /* 0x000000ffff9f7224 */ /* 0x000fe400078e009b */
[----:B------:R-:W-:Y:S02]  /*5f40*/  IMAD.MOV.U32 R155, RZ, RZ, R154 ;  /* 0x000000ffff9b7224 */ /* 0x000fe400078e009a */
[----:B------:R-:W-:Y:S01]  /*5f50*/  IMAD.MOV.U32 R154, RZ, RZ, R124 ;  /* 0x000000ffff9a7224 */ /* 0x000fe200078e007c */
[----:B------:R-:W-:Y:S02]  /*5f60*/  MOV R124, R232 ;  /* 0x000000e8007c7202 */ /* 0x000fe40000000f00 */
[C---:B----4-:R-:W-:Y:S08]  /*5f70*/  HMMA.16816.F32.BF16 R176, R8.reuse, R16, R176 ;  /* 0x0000001008b0723c */ /* 0x050ff000000418b0 */
[----:B------:R-:W-:Y:S01]  /*5f80*/  HMMA.16816.F32.BF16 R180, R8, R18, R80 ;  /* 0x0000001208b4723c */ /* 0x000fe20000041850 */
[----:B--2---:R-:W-:Y:S01]  /*5f90*/  FFMA.FTZ R3, R172, c[0x0][0x2d0], -R0 ;  /* 0x0000b400ac037a23 */ /* 0x004fe20000010800 */
[----:B------:R2:W5:Y:S01]  /*5fa0*/  LDL.LU R232, [R1+0x10] ;  /* 0x0000100001e87983 */ /* 0x0005620000300800 */
[----:B------:R-:W-:-:S02]  /*5fb0*/  IMAD.MOV.U32 R172, RZ, RZ, R173 ;  /* 0x000000ffffac7224 */ /* 0x000fc400078e00ad */
[----:B------:R4:W-:Y:S01]  /*5fc0*/  MUFU.EX2 R56, R3 ;  /* 0x0000000300387308 */ /* 0x0009e20000000800 */
[----:B------:R-:W-:Y:S02]  /*5fd0*/  IMAD.MOV.U32 R173, RZ, RZ, R171 ;  /* 0x000000ffffad7224 */ /* 0x000fe400078e00ab */
[----:B------:R-:W-:Y:S02]  /*5fe0*/  IMAD.MOV.U32 R171, RZ, RZ, R168 ;  /* 0x000000ffffab7224 */ /* 0x000fe400078e00a8 */
[----:B------:R-:W-:Y:S01]  /*5ff0*/  IMAD.MOV.U32 R168, RZ, RZ, R169 ;  /* 0x000000ffffa87224 */ /* 0x000fe200078e00a9 */
[----:B------:R-:W-:Y:S01]  /*6000*/  HMMA.16816.F32.BF16 R76, R8, R12, R76 ;  /* 0x0000000c084c723c */ /* 0x000fe2000004184c */
[----:B------:R-:W-:Y:S01]  /*6010*/  IMAD.MOV.U32 R169, RZ, RZ, R159 ;  /* 0x000000ffffa97224 */ /* 0x000fe200078e009f */
[----:B------:R-:W-:Y:S01]  /*6020*/  MOV R159, R155 ;  /* 0x0000009b009f7202 */ /* 0x000fe20000000f00 */
[----:B------:R-:W-:Y:S02]  /*6030*/  IMAD.MOV.U32 R155, RZ, RZ, R154 ;  /* 0x000000ffff9b7224 */ /* 0x000fe400078e009a */
[----:B------:R-:W-:-:S02]  /*6040*/  IMAD.MOV.U32 R154, RZ, RZ, R157 ;  /* 0x000000ffff9a7224 */ /* 0x000fc400078e009d */
[----:B------:R-:W-:Y:S01]  /*6050*/  IMAD.MOV.U32 R157, RZ, RZ, R153 ;  /* 0x000000ffff9d7224 */ /* 0x000fe200078e0099 */
[----:B------:R-:W-:Y:S01]  /*6060*/  HMMA.16816.F32.BF16 R68, R8, R14, R68 ;  /* 0x0000000e0844723c */ /* 0x000fe20000041844 */
[----:B------:R-:W-:Y:S02]  /*6070*/  IMAD.MOV.U32 R153, RZ, RZ, R139 ;  /* 0x000000ffff997224 */ /* 0x000fe400078e008b */
[----:B----4-:R-:W-:Y:S01]  /*6080*/  FFMA.FTZ R3, R172, c[0x0][0x2d0], -R0 ;  /* 0x0000b400ac037a23 */ /* 0x010fe20000010800 */
[----:B------:R-:W-:Y:S01]  /*6090*/  MOV R186, R154 ;  /* 0x0000009a00ba7202 */ /* 0x000fe20000000f00 */
[----:B------:R-:W-:Y:S01]  /*60a0*/  FFMA.FTZ R4, R4, c[0x0][0x2d0], -R7 ;  /* 0x0000b40004047a23 */ /* 0x000fe20000010807 */
[----:B------:R2:W5:Y:S01]  /*60b0*/  LDL.LU R139, [R1+0xc] ;  /* 0x00000c00018b7983 */ /* 0x0005620000300800 */
[----:B------:R4:W4:Y:S01]  /*60c0*/  MUFU.EX2 R31, R3 ;  /* 0x00000003001f7308 */ /* 0x0009220000000800 */
[----:B---3--:R-:W-:Y:S01]  /*60d0*/  F2FP.BF16.PACK_AB R8, R73, R74 ;  /* 0x0000004a4908723e */ /* 0x008fe200000010ff */
[----:B------:R-:W-:Y:S01]  /*60e0*/  IMAD.MOV.U32 R184, RZ, RZ, R153 ;  /* 0x000000ffffb87224 */ /* 0x000fe200078e0099 */
[----:B-1----:R-:W-:Y:S01]  /*60f0*/  F2FP.BF16.PACK_AB R9, R57, R58 ;  /* 0x0000003a3909723e */ /* 0x002fe200000010ff */
[----:B------:R-:W-:Y:S01]  /*6100*/  IMAD.MOV.U32 R174, RZ, RZ, R156 ;  /* 0x000000ffffae7224 */ /* 0x000fe200078e009c */
[----:B------:R-:W-:Y:S01]  /*6110*/  F2FP.BF16.PACK_AB R10, R59, R72 ;  /* 0x000000483b0a723e */ /* 0x000fe200000010ff */
[----:B------:R-:W-:-:S02]  /*6120*/  IMAD.MOV.U32 R144, RZ, RZ, R155 ;  /* 0x000000ffff907224 */ /* 0x000fc400078e009b */
[----:B------:R-:W-:Y:S01]  /*6130*/  IMAD.MOV.U32 R172, RZ, RZ, R131 ;  /* 0x000000ffffac7224 */ /* 0x000fe200078e0083 */
[----:B------:R-:W-:Y:S01]  /*6140*/  MOV R83, R174 ;  /* 0x000000ae00537202 */ /* 0x000fe20000000f00 */
[----:B------:R-:W-:Y:S02]  /*6150*/  IMAD.MOV.U32 R185, RZ, RZ, R157 ;  /* 0x000000ffffb97224 */ /* 0x000fe400078e009d */
[----:B------:R-:W-:Y:S02]  /*6160*/  IMAD.MOV.U32 R82, RZ, RZ, R172 ;  /* 0x000000ffff527224 */ /* 0x000fe400078e00ac */
[----:B------:R-:W-:Y:S01]  /*6170*/  IMAD.MOV.U32 R172, RZ, RZ, R158 ;  /* 0x000000ffffac7224 */ /* 0x000fe200078e009e */
[----:B------:R-:W-:Y:S01]  /*6180*/  MOV R158, R126 ;  /* 0x0000007e009e7202 */ /* 0x000fe20000000f00 */
[----:B----4-:R-:W-:Y:S01]  /*6190*/  FFMA.FTZ R3, R173, c[0x0][0x2d0], -R6 ;  /* 0x0000b400ad037a23 */ /* 0x010fe20000010806 */
[----:B------:R-:W-:Y:S01]  /*61a0*/  F2FP.BF16.PACK_AB R11, R31, R56 ;  /* 0x000000381f0b723e */ /* 0x000fe200000010ff */
[----:B------:R-:W-:Y:S01]  /*61b0*/  IMAD.MOV.U32 R174, RZ, RZ, R127 ;  /* 0x000000ffffae7224 */ /* 0x000fe200078e007f */
[----:B------:R-:W-:Y:S01]  /*61c0*/  MOV R173, R130 ;  /* 0x0000008200ad7202 */ /* 0x000fe20000000f00 */
[----:B------:R1:W-:Y:S01]  /*61d0*/  MUFU.EX2 R29, R3 ;  /* 0x00000003001d7308 */ /* 0x0003e20000000800 */
[----:B------:R-:W-:-:S02]  /*61e0*/  IMAD.MOV.U32 R157, RZ, RZ, R116 ;  /* 0x000000ffff9d7224 */ /* 0x000fc400078e0074 */
[----:B------:R-:W-:Y:S01]  /*61f0*/  IMAD.MOV.U32 R175, RZ, RZ, R152 ;  /* 0x000000ffffaf7224 */ /* 0x000fe200078e0098 */
[C---:B------:R-:W-:Y:S01]  /*6200*/  HMMA.16816.F32.BF16 R64, R8.reuse, R24, R64 ;  /* 0x000000180840723c */ /* 0x040fe20000041840 */
[----:B------:R-:W-:Y:S01]  /*6210*/  IMAD.MOV.U32 R81, RZ, RZ, R173 ;  /* 0x000000ffff517224 */ /* 0x000fe200078e00ad */
[----:B------:R-:W3:Y:S01]  /*6220*/  LDSM.16.MT88.4 R152, [R228+0x3100] ;  /* 0x00310000e498783b */ /* 0x000ee20000004200 */
[----:B------:R-:W-:Y:S02]  /*6230*/  IMAD.MOV.U32 R173, RZ, RZ, R125 ;  /* 0x000000ffffad7224 */ /* 0x000fe400078e007d */
[----:B------:R-:W-:Y:S02]  /*6240*/  IMAD.MOV.U32 R130, RZ, RZ, R119 ;  /* 0x000000ffff827224 */ /* 0x000fe400078e0077 */
[----:B------:R-:W-:Y:S01]  /*6250*/  IMAD.MOV.U32 R225, RZ, RZ, R175 ;  /* 0x000000ffffe17224 */ /* 0x000fe200078e00af */
[----:B------:R-:W-:Y:S01]  /*6260*/  HMMA.16816.F32.BF16 R48, R8, R22, R48 ;  /* 0x000000160830723c */ /* 0x000fe20000041830 */
[----:B------:R-:W-:-:S02]  /*6270*/  IMAD.MOV.U32 R156, RZ, RZ, R117 ;  /* 0x000000ffff9c7224 */ /* 0x000fc400078e0075 */
[----:B------:R-:W-:Y:S02]  /*6280*/  IMAD.MOV.U32 R131, RZ, RZ, R118 ;  /* 0x000000ffff837224 */ /* 0x000fe400078e0076 */
[----:B-1----:R-:W-:Y:S01]  /*6290*/  FFMA.FTZ R3, R171, c[0x0][0x2d0], -R6 ;  /* 0x0000b400ab037a23 */ /* 0x002fe20000010806 */
[----:B------:R-:W-:Y:S01]  /*62a0*/  LDSM.16.MT88.4 R116, [R229+0x3100] ;  /* 0x00310000e574783b */ /* 0x000fe20000004200 */
[----:B------:R-:W-:Y:S01]  /*62b0*/  IMAD.MOV.U32 R226, RZ, RZ, R156 ;  /* 0x000000ffffe27224 */ /* 0x000fe200078e009c */
[----:B------:R-:W-:Y:S01]  /*62c0*/  HMMA.16816.F32.BF16 R52, R8, R20, R52 ;  /* 0x000000140834723c */ /* 0x000fe20000041834 */
[----:B------:R1:W-:Y:S01]  /*62d0*/  MUFU.EX2 R30, R3 ;  /* 0x00000003001e7308 */ /* 0x0003e20000000800 */
[----:B------:R-:W-:Y:S02]  /*62e0*/  IMAD.MOV.U32 R212, RZ, RZ, R131 ;  /* 0x000000ffffd47224 */ /* 0x000fe400078e0083 */
[----:B------:R-:W-:Y:S02]  /*62f0*/  IMAD.MOV.U32 R209, RZ, RZ, R128 ;  /* 0x000000ffffd17224 */ /* 0x000fe400078e0080 */
[----:B------:R-:W-:-:S02]  /*6300*/  IMAD.MOV.U32 R211, RZ, RZ, R129 ;  /* 0x000000ffffd37224 */ /* 0x000fc400078e0081 */
[C---:B------:R-:W-:Y:S01]  /*6310*/  HMMA.16816.F32.BF16 R44, R8.reuse, R12, R44 ;  /* 0x0000000c082c723c */ /* 0x040fe2000004182c */
[----:B------:R4:W-:Y:S06]  /*6320*/  MUFU.EX2 R20, R4 ;  /* 0x0000000400147308 */ /* 0x0009ec0000000800 */
[----:B------:R-:W-:Y:S01]  /*6330*/  FFMA.FTZ R12, R216, c[0x0][0x2d0], -R0 ;  /* 0x0000b400d80c7a23 */ /* 0x000fe20000010800 */
[----:B------:R-:W-:Y:S01]  /*6340*/  HMMA.16816.F32.BF16 R60, R8, R26, R60 ;  /* 0x0000001a083c723c */ /* 0x000fe2000004183c */
[----:B-1----:R-:W-:-:S04]  /*6350*/  FFMA.FTZ R3, R168, c[0x0][0x2d0], -R6 ;  /* 0x0000b400a8037a23 */ /* 0x002fc80000010806 */
[----:B------:R1:W-:Y:S03]  /*6360*/  MUFU.EX2 R28, R3 ;  /* 0x00000003001c7308 */ /* 0x0003e60000000800 */
[----:B------:R-:W-:Y:S01]  /*6370*/  HMMA.16816.F32.BF16 R36, R8, R16, R36 ;  /* 0x000000100824723c */ /* 0x000fe20000041824 */
[----:B----4-:R-:W-:-:S07]  /*6380*/  FFMA.FTZ R4, R186, c[0x0][0x2d0], -R7 ;  /* 0x0000b400ba047a23 */ /* 0x010fce0000010807 */
[----:B------:R-:W-:Y:S01]  /*6390*/  HMMA.16816.F32.BF16 R40, R8, R18, R40 ;  /* 0x000000120828723c */ /* 0x000fe20000041828 */
[----:B------:R-:W-:Y:S01]  /*63a0*/  LDSM.16.MT88.4 R16, [R230+0x3100] ;  /* 0x00310000e610783b */ /* 0x000fe20000004200 */
[----:B-1----:R-:W-:Y:S02]  /*63b0*/  FFMA.FTZ R3, R170, c[0x0][0x2d0], -R6 ;  /* 0x0000b400aa037a23 */ /* 0x002fe40000010806 */
[----:B------:R-:W-:-:S04]  /*63c0*/  FFMA.FTZ R6, R221, c[0x0][0x2d0], -R0 ;  /* 0x0000b400dd067a23 */ /* 0x000fc80000010800 */
[----:B------:R-:W-:Y:S01]  /*63d0*/  HMMA.16816.F32.BF16 R32, R8, R14, R32 ;  /* 0x0000000e0820723c */ /* 0x000fe20000041820 */
[----:B------:R1:W4:Y:S08]  /*63e0*/  MUFU.EX2 R25, R3 ;  /* 0x0000000300197308 */ /* 0x0003300000000800 */
[----:B------:R2:W-:Y:S01]  /*63f0*/  MUFU.EX2 R14, R4 ;  /* 0x00000004000e7308 */ /* 0x0005e20000000800 */
[----:B-1----:R-:W-:-:S07]  /*6400*/  FFMA.FTZ R3, R169, c[0x0][0x2d0], -R5 ;  /* 0x0000b400a9037a23 */ /* 0x002fce0000010805 */
[----:B------:R-:W-:Y:S01]  /*6410*/  MUFU.EX2 R11, R12 ;  /* 0x0000000c000b7308 */ /* 0x000fe20000000800 */
[----:B------:R-:W1:Y:S01]  /*6420*/  LDSM.16.MT88.4 R168, [R231+0x3100] ;  /* 0x00310000e7a8783b */ /* 0x000e620000004200 */
[----:B----4-:R-:W-:Y:S01]  /*6430*/  F2FP.BF16.PACK_AB R186, R25, R28 ;  /* 0x0000001c19ba723e */ /* 0x010fe200000010ff */
[----:B--2---:R-:W-:-:S05]  /*6440*/  FADD.FTZ R4, R223, R220 ;  /* 0x000000dcdf047221 */ /* 0x004fca0000010000 */
[----:B------:R2:W-:Y:S08]  /*6450*/  MUFU.EX2 R24, R3 ;  /* 0x0000000300187308 */ /* 0x0005f00000000800 */
[----:B------:R-:W-:Y:S01]  /*6460*/  MUFU.EX2 R10, R6 ;  /* 0x00000006000a7308 */ /* 0x000fe20000000800 */
[----:B--2---:R-:W-:-:S07]  /*6470*/  FFMA.FTZ R3, R210, c[0x0][0x2d0], -R5 ;  /* 0x0000b400d2037a23 */ /* 0x004fce0000010805 */
[----:B------:R2:W4:Y:S02]  /*6480*/  MUFU.EX2 R23, R3 ;  /* 0x0000000300177308 */ /* 0x0005240000000800 */
[----:B--2---:R-:W-:-:S06]  /*6490*/  FFMA.FTZ R3, R213, c[0x0][0x2d0], -R5 ;  /* 0x0000b400d5037a23 */ /* 0x004fcc0000010805 */
[----:B------:R2:W-:Y:S02]  /*64a0*/  MUFU.EX2 R22, R3 ;  /* 0x0000000300167308 */ /* 0x0005e40000000800 */
[----:B--2---:R-:W-:Y:S02]  /*64b0*/  FFMA.FTZ R3, R224, c[0x0][0x2d0], -R5 ;  /* 0x0000b400e0037a23 */ /* 0x004fe40000010805 */
[----:B------:R-:W-:Y:S01]  /*64c0*/  FFMA.FTZ R5, R184, c[0x0][0x2d0], -R0 ;  /* 0x0000b400b8057a23 */ /* 0x000fe20000010800 */
[----:B------:R-:W-:-:S03]  /*64d0*/  F2FP.BF16.PACK_AB R184, R30, R29 ;  /* 0x0000001d1eb8723e */ /* 0x000fc600000010ff */
[----:B------:R2:W1:Y:S01]  /*64e0*/  MUFU.EX2 R21, R3 ;  /* 0x0000000300157308 */ /* 0x0004620000000800 */
[----:B------:R-:W-:-:S07]  /*64f0*/  FFMA.FTZ R0, R214, c[0x0][0x2d0], -R0 ;  /* 0x0000b400d6007a23 */ /* 0x000fce0000010800 */
[----:B------:R3:W3:Y:S01]  /*6500*/  MUFU.EX2 R9, R5 ;  /* 0x0000000500097308 */ /* 0x0006e20000000800 */
[----:B--2---:R-:W-:-:S07]  /*6510*/  FFMA.FTZ R3, R144, c[0x0][0x2d0], -R7 ;  /* 0x0000b40090037a23 */ /* 0x004fce0000010807 */
[----:B------:R2:W2:Y:S01]  /*6520*/  MUFU.EX2 R12, R0 ;  /* 0x00000000000c7308 */ /* 0x0004a20000000800 */
[----:B------:R-:W-:Y:S01]  /*6530*/  FFMA.FTZ R7, R185, c[0x0][0x2d0], -R7 ;  /* 0x0000b400b9077a23 */ /* 0x000fe20000010807 */
[----:B----4-:R-:W-:Y:S02]  /*6540*/  F2FP.BF16.PACK_AB R185, R23, R24 ;  /* 0x0000001817b9723e */ /* 0x010fe400000010ff */
[----:B-1----:R-:W-:Y:S01]  /*6550*/  F2FP.BF16.PACK_AB R187, R21, R22 ;  /* 0x0000001615bb723e */ /* 0x002fe200000010ff */
[----:B---3--:R-:W-:-:S03]  /*6560*/  FADD.FTZ R5, R124, R227 ;  /* 0x000000e37c057221 */ /* 0x008fc60000010000 */
[----:B------:R1:W3:Y:S01]  /*6570*/  MUFU.EX2 R15, R3 ;  /* 0x00000003000f7308 */ /* 0x0002e20000000800 */
[----:B------:R-:W-:Y:S01]  /*6580*/  F2FP.BF16.PACK_AB R129, R10, R9 ;  /* 0x000000090a81723e */ /* 0x000fe200000010ff */
[----:B------:R-:W-:Y:S01]  /*6590*/  FADD.FTZ R6, R158, R5 ;  /* 0x000000059e067221 */ /* 0x000fe20000010000 */
[C---:B------:R-:W-:Y:S01]  /*65a0*/  HMMA.16816.F32.BF16 R140, R184.reuse, R152, R140 ;  /* 0x00000098b88c723c */ /* 0x040fe2000004188c */
[----:B------:R-:W-:Y:S02]  /*65b0*/  FADD.FTZ R5, R222, R4 ;  /* 0x00000004de057221 */ /* 0x000fe40000010000 */
[----:B--2---:R-:W-:Y:S02]  /*65c0*/  FADD.FTZ R0, R159, R173 ;  /* 0x000000ad9f007221 */ /* 0x004fe40000010000 */
[----:B------:R2:W4:Y:S01]  /*65d0*/  MUFU.EX2 R13, R7 ;  /* 0x00000007000d7308 */ /* 0x0005220000000800 */
[----:B------:R-:W-:Y:S02]  /*65e0*/  F2FP.BF16.PACK_AB R131, R12, R11 ;  /* 0x0000000b0c83723e */ /* 0x000fe400000010ff */
[----:B------:R-:W-:Y:S01]  /*65f0*/  HMMA.16816.F32.BF16 R148, R184, R154, R148 ;  /* 0x0000009ab894723c */ /* 0x000fe20000041894 */
[----:B-1----:R-:W-:Y:S01]  /*6600*/  FADD.FTZ R3, R172, R174 ;  /* 0x000000aeac037221 */ /* 0x002fe20000010000 */
[----:B---3--:R-:W-:-:S03]  /*6610*/  F2FP.BF16.PACK_AB R128, R15, R20 ;  /* 0x000000140f80723e */ /* 0x008fc600000010ff */
[----:B------:R-:W-:-:S03]  /*6620*/  FADD.FTZ R4, R157, R3 ;  /* 0x000000039d047221 */ /* 0x000fc60000010000 */
[C---:B------:R-:W-:Y:S01]  /*6630*/  HMMA.16816.F32.BF16 R160, R184.reuse, R168, R160 ;  /* 0x000000a8b8a0723c */ /* 0x040fe200000418a0 */
[----:B------:R-:W-:Y:S02]  /*6640*/  FADD.FTZ R3, R81, R6 ;  /* 0x0000000651037221 */ /* 0x000fe40000010000 */
[----:B------:R-:W-:Y:S02]  /*6650*/  FADD.FTZ R4, R83, R4 ;  /* 0x0000000453047221 */ /* 0x000fe40000010000 */
[----:B--2---:R-:W-:Y:S01]  /*6660*/  FADD.FTZ R7, R130, R0 ;  /* 0x0000000082077221 */ /* 0x004fe20000010000 */
[----:B----4-:R-:W-:Y:S01]  /*6670*/  F2FP.BF16.PACK_AB R130, R13, R14 ;  /* 0x0000000e0d82723e */ /* 0x010fe200000010ff */
        /* <DEDUP_REMOVED lines=99> */
[----:B------:R1:W-:Y:S01]  /*6cb0*/  STL [R1+0x4], R0 ;  /* 0x0000040001007387 */ /* 0x0003e20000100800 */
[----:B------:R-:W-:Y:S02]  /*6cc0*/  FADD.FTZ R251, R72, R251 ;  /* 0x000000fb48fb7221 */ /* 0x000fe40000010000 */
[----:B------:R-:W-:Y:S01]  /*6cd0*/  FADD.FTZ R252, R56, R252 ;  /* 0x000000fc38fc7221 */ /* 0x000fe20000010000 */
[----:B------:R1:W-:Y:S01]  /*6ce0*/  STL [R1], R4 ;  /* 0x0000000401007387 */ /* 0x0003e20000100800 */
        /* <DEDUP_REMOVED lines=10> */
[----:B------:R-:W-:Y:S05]  /*6d90*/  @!P0 BRA `(.L_x_832) ;  /* 0x0000428000008947 */ /* 0x000fea0003800000 */
[----:B------:R-:W-:Y:S01]  /*6da0*/  IMAD.MOV.U32 R3, RZ, RZ, R136 ;  /* 0x000000ffff037224 */ /* 0x000fe200078e0088 */
[----:B------:R-:W-:Y:S01]  /*6db0*/  MOV R138, R2 ;  /* 0x00000002008a7202 */ /* 0x000fe20000000f00 */
[----:B-1----:R-:W-:Y:S01]  /*6dc0*/  IMAD.MOV.U32 R0, RZ, RZ, R137 ;  /* 0x000000ffff007224 */ /* 0x002fe200078e0089 */
[----:B------:R-:W-:Y:S01]  /*6dd0*/  MOV R133, R135 ;  /* 0x0000008700857202 */ /* 0x000fe20000000f00 */
[----:B------:R-:W-:Y:S01]  /*6de0*/  UIADD3 UR6, UR6, -0x2, URZ ;  /* 0xfffffffe06067890 */ /* 0x000fe2000fffe03f */
[----:B------:R-:W-:Y:S05]  /*6df0*/  BRA `(.L_x_833) ;  /* 0x0000040000007947 */ /* 0x000fea0003800000 */
.L_x_835:
        /* <DEDUP_REMOVED lines=64> */
.L_x_833:
[----:B------:R-:W-:Y:S04]  /*7200*/  DEPBAR.LE SB0, 0x0 ;  /* 0x000080000000791a */ /* 0x000fe80000000000 */
[----:B------:R-:W-:Y:S01]  /*7210*/  BAR.SYNC.DEFER_BLOCKING 0x0 ;  /* 0x0000000000007b1d */ /* 0x000fe20000010000 */
[C---:B------:R-:W-:Y:S01]  /*7220*/  IMAD.WIDE.U32 R68, R249.reuse, c[0x0][0x208], RZ ;  /* 0x00008200f9447a25 */ /* 0x040fe200078e00ff */
[----:B------:R-:W-:Y:S01]  /*7230*/  SHF.R.S32.HI R2, RZ, 0x1f, R249 ;  /* 0x0000001fff027819 */ /* 0x000fe200000114f9 */
[----:B------:R-:W-:Y:S04]  /*7240*/  UISETP.GE.AND UP0, UPT, UR6, 0x1, UPT ;  /* 0x000000010600788c */ /* 0x000fe8000bf06270 */
[----:B------:R-:W-:Y:S04]  /*7250*/  IMAD R2, R2, c[0x0][0x208], RZ ;  /* 0x0000820002027a24 */ /* 0x000fe800078e02ff */
[----:B------:R-:W-:Y:S01]  /*7260*/  IMAD R2, R249, c[0x0][0x20c], R2 ;  /* 0x00008300f9027a24 */ /* 0x000fe200078e0202 */
[----:B-----5:R-:W-:Y:S06]  /*7270*/  LDSM.16.M88.4 R112, [R234+0x7100] ;  /* 0x00710000ea70783b */ /* 0x020fec0000000200 */
[----:B------:R-:W1:Y:S06]  /*7280*/  LDSM.16.M88.4 R16, [R139+0x3900] ;  /* 0x003900008b10783b */ /* 0x000e6c0000000200 */
[----:B------:R-:W2:Y:S06]  /*7290*/  LDSM.16.M88.4 R108, [R234+0x9100] ;  /* 0x00910000ea6c783b */ /* 0x000eac0000000200 */
[----:B------:R-:W3:Y:S06]  /*72a0*/  LDSM.16.M88.4 R32, [R139+0x4100] ;  /* 0x004100008b20783b */ /* 0x000eec0000000200 */
[----:B------:R-:W4:Y:S06]  /*72b0*/  LDSM.16.M88.4 R48, [R139+0x4900] ;  /* 0x004900008b30783b */ /* 0x000f2c0000000200 */
[----:B------:R-:W3:Y:S06]  /*72c0*/  LDSM.16.M88.4 R64, [R139+0x5100] ;  /* 0x005100008b40783b */ /* 0x000eec0000000200 */
        /* <DEDUP_REMOVED lines=24> */
[-C--:B------:R-:W-:Y:S08]  /*7450*/  HMMA.16816.F32.BF16 R52, R112, R64.reuse, RZ ;  /* 0x000000407034723c */ /* 0x080ff000000418ff */
[C---:B------:R-:W-:Y:S07]  /*7460*/  HMMA.16816.F32.BF16 R56, R108.reuse, R64, RZ ;  /* 0x000000406c38723c */ /* 0x040fee00000418ff */
[----:B------:R-:W-:Y:S01]  /*7470*/  IMAD.IADD R65, R69, 0x1, R2 ;  /* 0x0000000145417824 */ /* 0x000fe200078e0202 */
[-C--:B------:R-:W-:Y:S01]  /*7480*/  HMMA.16816.F32.BF16 R60, R108, R66.reuse, RZ ;  /* 0x000000426c3c723c */ /* 0x080fe200000418ff */
[----:B------:R-:W-:Y:S03]  /*7490*/  IMAD.MOV.U32 R64, RZ, RZ, R68 ;  /* 0x000000ffff407224 */ /* 0x000fe600078e0044 */
[----:B------:R-:W-:Y:S01]  /*74a0*/  SHF.R.S32.HI R2, RZ, 0x1f, R247 ;  /* 0x0000001fff027819 */ /* 0x000fe200000114f7 */
[C---:B------:R-:W-:Y:S03]  /*74b0*/  IMAD.WIDE.U32 R72, R247.reuse, c[0x0][0x218], R64 ;  /* 0x00008600f7487a25 */ /* 0x040fe600078e0040 */
[C---:B------:R-:W-:Y:S04]  /*74c0*/  HMMA.16816.F32.BF16 R64, R112.reuse, R66, RZ ;  /* 0x000000427040723c */ /* 0x040fe800000418ff */
[----:B------:R-:W-:Y:S01]  /*74d0*/  IMAD R2, R2, c[0x0][0x218], RZ ;  /* 0x0000860002027a24 */ /* 0x000fe200078e02ff */
[----:B------:R-:W-:Y:S03]  /*74e0*/  IADD3 R132, P1, R72, UR22, RZ ;  /* 0x0000001648847c10 */ /* 0x000fe6000ff3e0ff */
[-C--:B------:R-:W-:Y:S01]  /*74f0*/  HMMA.16816.F32.BF16 R68, R112, R80.reuse, RZ ;  /* 0x000000507044723c */ /* 0x080fe200000418ff */
[----:B------:R-:W-:Y:S03]  /*7500*/  IMAD R72, R247, c[0x0][0x21c], R2 ;  /* 0x00008700f7487a24 */ /* 0x000fe600078e0202 */
[C---:B------:R-:W-:Y:S02]  /*7510*/  LEA R2, P0, R132.reuse, c[0x0][0x1f8], 0x1 ;  /* 0x00007e0084027a11 */ /* 0x040fe400078008ff */
[----:B------:R-:W-:Y:S03]  /*7520*/  IADD3.X R72, R73, UR5, R72, P1, !PT ;  /* 0x0000000549487c10 */ /* 0x000fe60008ffe448 */
[----:B------:R-:W1:Y:S03]  /*7530*/  SHFL.IDX PT, R94, R2, RZ, 0x181f ;  /* 0x00181fff025e7589 */ /* 0x000e6600000e0000 */
[----:B------:R-:W-:Y:S02]  /*7540*/  LEA.HI.X R132, R132, c[0x0][0x1fc], R72, 0x1, P0 ;  /* 0x00007f0084847a11 */ /* 0x000fe400000f0c48 */
[C---:B------:R-:W-:Y:S01]  /*7550*/  HMMA.16816.F32.BF16 R72, R108.reuse, R80, RZ ;  /* 0x000000506c48723c */ /* 0x040fe200000418ff */
[----:B------:R-:W2:Y:S06]  /*7560*/  SHFL.IDX PT, R92, R2, 0x1, 0x181f ;  /* 0x00381f00025c7f89 */ /* 0x000eac00000e0000 */
[----:B------:R-:W3:Y:S01]  /*7570*/  SHFL.IDX PT, R88, R132, RZ, 0x181f ;  /* 0x00181fff84587589 */ /* 0x000ee200000e0000 */
[-C--:B------:R-:W-:Y:S05]  /*7580*/  HMMA.16816.F32.BF16 R76, R108, R82.reuse, RZ ;  /* 0x000000526c4c723c */ /* 0x080fea00000418ff */
[----:B------:R-:W4:Y:S03]  /*7590*/  SHFL.IDX PT, R89, R132, 0x1, 0x181f ;  /* 0x00381f0084597f89 */ /* 0x000f2600000e0000 */
[C---:B------:R-:W-:Y:S03]  /*75a0*/  HMMA.16816.F32.BF16 R80, R112.reuse, R82, RZ ;  /* 0x000000527050723c */ /* 0x040fe600000418ff */
[----:B------:R-:W4:Y:S01]  /*75b0*/  SHFL.IDX PT, R100, R2, 0x2, 0x181f ;  /* 0x00581f0002647f89 */ /* 0x000f2200000e0000 */
[-C--:B-1----:R-:W-:Y:S04]  /*75c0*/  IADD3 R94, P1, R94, R246.reuse, RZ ;  /* 0x000000f65e5e7210 */ /* 0x082fe80007f3e0ff */
[-C--:B------:R-:W-:Y:S01]  /*75d0*/  HMMA.16816.F32.BF16 R84, R112, R96.reuse, RZ ;  /* 0x000000607054723c */ /* 0x080fe200000418ff */
[----:B------:R-:W1:Y:S03]  /*75e0*/  SHFL.IDX PT, R103, R132, 0x2, 0x181f ;  /* 0x00581f0084677f89 */ /* 0x000e6600000e0000 */
[-C--:B--2---:R-:W-:Y:S03]  /*75f0*/  IADD3 R92, P0, R92, R246.reuse, RZ ;  /* 0x000000f65c5c7210 */ /* 0x084fe60007f1e0ff */
[----:B------:R-:W2:Y:S01]  /*7600*/  SHFL.IDX PT, R101, R2, 0x3, 0x181f ;  /* 0x00781f0002657f89 */ /* 0x000ea200000e0000 */
[--C-:B---3--:R-:W-:Y:S05]  /*7610*/  IMAD.X R95, R88, 0x1, R245.reuse, P1 ;  /* 0x00000001585f7824 */ /* 0x108fea00008e06f5 */
[----:B------:R-:W3:Y:S01]  /*7620*/  SHFL.IDX PT, R104, R132, 0x3, 0x181f ;  /* 0x00781f0084687f89 */ /* 0x000ee200000e0000 */
[--C-:B----4-:R-:W-:Y:S02]  /*7630*/  IMAD.X R93, R89, 0x1, R245.reuse, P0 ;  /* 0x00000001595d7824 */ /* 0x110fe400000e06f5 */
[C---:B------:R-:W-:Y:S03]  /*7640*/  HMMA.16816.F32.BF16 R88, R108.reuse, R96, RZ ;  /* 0x000000606c58723c */ /* 0x040fe600000418ff */
[----:B------:R-:W4:Y:S04]  /*7650*/  SHFL.IDX PT, R102, R2, 0x4, 0x181f ;  /* 0x00981f0002667f89 */ /* 0x000f2800000e0000 */
[-C--:B------:R-:W-:Y:S02]  /*7660*/  IADD3 R96, P0, R100, R246.reuse, RZ ;  /* 0x000000f664607210 */ /* 0x080fe40007f1e0ff */
[----:B------:R-:W4:Y:S03]  /*7670*/  SHFL.IDX PT, R106, R132, 0x4, 0x181f ;  /* 0x00981f00846a7f89 */ /* 0x000f2600000e0000 */
[-C--:B-1----:R-:W-:Y:S03]  /*7680*/  IADD3.X R97, R103, R245.reuse, RZ, P0, !PT ;  /* 0x000000f567617210 */ /* 0x082fe600007fe4ff */
[----:B------:R-:W1:Y:S01]  /*7690*/  SHFL.IDX PT, R105, R2, 0x5, 0x181f ;  /* 0x00b81f0002697f89 */ /* 0x000e6200000e0000 */
[-C--:B--2---:R-:W-:Y:S05]  /*76a0*/  IADD3 R100, P1, R101, R246.reuse, RZ ;  /* 0x000000f665647210 */ /* 0x084fea0007f3e0ff */
[----:B------:R2:W-:Y:S01]  /*76b0*/  LDGSTS.E.BYPASS.LTC128B.128 [R250], [R94.64], !P6 ;  /* 0x000000005efa7fae */ /* 0x0005e2000f101d4c */
[--C-:B---3--:R-:W-:Y:S05]  /*76c0*/  IMAD.X R101, R104, 0x1, R245.reuse, P1 ;  /* 0x0000000168657824 */ /* 0x108fea00008e06f5 */
[----:B------:R-:W3:Y:S01]  /*76d0*/  SHFL.IDX PT, R107, R132, 0x5, 0x181f ;  /* 0x00b81f00846b7f89 */ /* 0x000ee200000e0000 */
[-C--:B----4-:R-:W-:Y:S05]  /*76e0*/  IADD3 R102, P0, R102, R246.reuse, RZ ;  /* 0x000000f666667210 */ /* 0x090fea0007f1e0ff */
[----:B------:R2:W-:Y:S01]  /*76f0*/  LDGSTS.E.BYPASS.LTC128B.128 [R250+0x800], [R92.64], !P6 ;  /* 0x008000005cfa7fae */ /* 0x0005e2000f101d4c */
[--C-:B------:R-:W-:Y:S05]  /*7700*/  IMAD.X R103, R106, 0x1, R245.reuse, P0 ;  /* 0x000000016a677824 */ /* 0x100fea00000e06f5 */
[----:B------:R4:W-:Y:S01]  /*7710*/  LDGSTS.E.BYPASS.LTC128B.128 [R250+0x1000], [R96.64], !P6 ;  /* 0x0100000060fa7fae */ /* 0x0009e2000f101d4c */
[-C--:B-1----:R-:W-:Y:S05]  /*7720*/  IADD3 R104, P0, R105, R246.reuse, RZ ;  /* 0x000000f669687210 */ /* 0x082fea0007f1e0ff */
[----:B------:R1:W-:Y:S06]  /*7730*/  LDGSTS.E.BYPASS.LTC128B.128 [R250+0x1800], [R100.64], !P6 ;  /* 0x0180000064fa7fae */ /* 0x0003ec000f101d4c */
[----:B------:R1:W-:Y:S01]  /*7740*/  LDGSTS.E.BYPASS.LTC128B.128 [R250+0x2000], [R102.64], !P6 ;  /* 0x0200000066fa7fae */ /* 0x0003e2000f101d4c */
[----:B---3--:R-:W-:Y:S05]  /*7750*/  IADD3.X R105, R107, R245, RZ, P0, !PT ;  /* 0x000000f56b697210 */ /* 0x008fea00007fe4ff */
[----:B------:R3:W-:Y:S01]  /*7760*/  LDGSTS.E.BYPASS.LTC128B.128 [R250+0x2800], [R104.64], !P6 ;  /* 0x0280000068fa7fae */ /* 0x0007e2000f101d4c */
[-C--:B--2---:R-:W-:Y:S05]  /*7770*/  HMMA.16816.F32.BF16 R92, R108, R98.reuse, RZ ;  /* 0x000000626c5c723c */ /* 0x084fea00000418ff */
[----:B------:R-:W2:Y:S03]  /*7780*/  SHFL.IDX PT, R2, R2, 0x6, 0x181f ;  /* 0x00d81f0002027f89 */ /* 0x000ea600000e0000 */
[C---:B----4-:R-:W-:Y:S03]  /*7790*/  HMMA.16816.F32.BF16 R96, R112.reuse, R98, RZ ;  /* 0x000000627060723c */ /* 0x050fe600000418ff */
[----:B------:R-:W4:Y:S05]  /*77a0*/  SHFL.IDX PT, R132, R132, 0x6, 0x181f ;  /* 0x00d81f0084847f89 */ /* 0x000f2a00000e0000 */
[-C--:B-1----:R-:W-:Y:S08]  /*77b0*/  HMMA.16816.F32.BF16 R100, R112, R188.reuse, RZ ;  /* 0x000000bc7064723c */ /* 0x082ff000000418ff */
[C---:B---3--:R-:W-:Y:S04]  /*77c0*/  HMMA.16816.F32.BF16 R104, R108.reuse, R188, RZ ;  /* 0x000000bc6c68723c */ /* 0x048fe800000418ff */
[----:B--2---:R-:W-:Y:S04]  /*77d0*/  IADD3 R134, P0, R2, R246, RZ ;  /* 0x000000f602867210 */ /* 0x004fe80007f1e0ff */
[-C--:B------:R-:W-:Y:S01]  /*77e0*/  HMMA.16816.F32.BF16 R108, R108, R190.reuse, RZ ;  /* 0x000000be6c6c723c */ /* 0x080fe200000418ff */
[----:B----4-:R-:W-:Y:S01]  /*77f0*/  IMAD.X R135, R132, 0x1, R245, P0 ;  /* 0x0000000184877824 */ /* 0x010fe200000e06f5 */
[----:B------:R-:W-:Y:S04]  /*7800*/  PLOP3.LUT P0, PT, PT, PT, UP0, 0x80, 0x0 ;  /* 0x000000000000781c */ /* 0x000fe80003f0f008 */
[----:B------:R1:W-:Y:S02]  /*7810*/  LDGSTS.E.BYPASS.LTC128B.128 [R250+0x3000], [R134.64], !P6 ;  /* 0x0300000086fa7fae */ /* 0x0003e4000f101d4c */
[----:B------:R-:W-:Y:S04]  /*7820*/  HMMA.16816.F32.BF16 R112, R112, R190, RZ ;  /* 0x000000be7070723c */ /* 0x000fe800000418ff */
[----:B------:R-:W-:Y:S04]  /*7830*/  LDSM.16.M88.4 R188, [R235+0x7100] ;  /* 0x00710000ebbc783b */ /* 0x000fe80000000200 */
[-C--:B------:R-:W-:Y:S02]  /*7840*/  HMMA.16816.F32.BF16 R4, R192, R196.reuse, R4 ;  /* 0x000000c4c004723c */ /* 0x080fe40000041804 */
[----:B------:R-:W0:Y:S06]  /*7850*/  LDGDEPBAR ;  /* 0x00000000000079af */ /* 0x000e2c0000000000 */
        /* <DEDUP_REMOVED lines=32> */
[----:B------:R-:W1:Y:S07]  /*7a60*/  LDSM.16.M88.4 R200, [R233+0x5900] ;  /* 0x00590000e9c8783b */ /* 0x000e6e0000000200 */
[----:B------:R-:W-:Y:S01]  /*7a70*/  HMMA.16816.F32.BF16 R112, R192, R226, R112 ;  /* 0x000000e2c070723c */ /* 0x000fe20000041870 */
[----:B------:R-:W1:Y:S06]  /*7a80*/  LDSM.16.M88.4 R192, [R233+0x6100] ;  /* 0x00610000e9c0783b */ /* 0x000e6c0000000200 */
[----:B------:R-:W-:Y:S01]  /*7a90*/  LDSM.16.M88.4 R224, [R232+0x1800] ;  /* 0x00180000e8e0783b */ /* 0x000fe20000000200 */
        /* <DEDUP_REMOVED lines=9> */
[----:B------:R-:W-:Y:S07]  /*7b30*/  LDSM.16.M88.4 R208, [R232] ;  /* 0x00000000e8d0783b */ /* 0x000fee0000000200 */
[-C--:B-1----:R-:W-:Y:S08]  /*7b40*/  HMMA.16816.F32.BF16 R36, R188, R212.reuse, R36 ;  /* 0x000000d4bc24723c */ /* 0x082ff00000041824 */
        /* <DEDUP_REMOVED lines=18> */
[----:B------:R-:W3:Y:S07]  /*7c70*/  LDSM.16.M88.4 R192, [R232+0x2000] ;  /* 0x00200000e8c0783b */ /* 0x000eee0000000200 */
[-C--:B--2---:R-:W-:Y:S08]  /*7c80*/  HMMA.16816.F32.BF16 R100, R188, R196.reuse, R100 ;  /* 0x000000c4bc64723c */ /* 0x084ff00000041864 */
[C---:B------:R-:W-:Y:S08]  /*7c90*/  HMMA.16816.F32.BF16 R104, R204.reuse, R196, R104 ;  /* 0x000000c4cc68723c */ /* 0x040ff00000041868 */
[-C--:B------:R-:W-:Y:S01]  /*7ca0*/  HMMA.16816.F32.BF16 R108, R204, R198.reuse, R108 ;  /* 0x000000c6cc6c723c */ /* 0x080fe2000004186c */
[----:B------:R-:W2:Y:S07]  /*7cb0*/  LDSM.16.M88.4 R204, [R232+0x2800] ;  /* 0x00280000e8cc783b */ /* 0x000eae0000000200 */
[----:B------:R-:W-:Y:S01]  /*7cc0*/  HMMA.16816.F32.BF16 R112, R188, R198, R112 ;  /* 0x000000c6bc70723c */ /* 0x000fe20000041870 */
[----:B------:R-:W4:Y:S01]  /*7cd0*/  LDSM.16.M88.4 R188, [R232+0x3000] ;  /* 0x00300000e8bc783b */ /* 0x000f220000000200 */
[----:B------:R-:W-:Y:S05]  /*7ce0*/  DEPBAR.LE SB0, 0x0 ;  /* 0x000080000000791a */ /* 0x000fea0000000000 */
[----:B------:R-:W-:Y:S01]  /*7cf0*/  BAR.SYNC.DEFER_BLOCKING 0x0 ;  /* 0x0000000000007b1d */ /* 0x000fe20000010000 */
        /* <DEDUP_REMOVED lines=19> */
[C---:B------:R-:W-:Y:S08]  /*7e30*/  HMMA.16816.F32.BF16 R80, R200.reuse, R194, R80 ;  /* 0x000000c2c850723c */ /* 0x040ff00000041850 */
[-C--:B--2---:R-:W-:Y:S08]  /*7e40*/  HMMA.16816.F32.BF16 R84, R200, R204.reuse, R84 ;  /* 0x000000ccc854723c */ /* 0x084ff00000041854 */
[C---:B------:R-:W-:Y:S08]  /*7e50*/  HMMA.16816.F32.BF16 R88, R212.reuse, R204, R88 ;  /* 0x000000ccd458723c */ /* 0x040ff00000041858 */
[-C--:B------:R-:W-:Y:S08]  /*7e60*/  HMMA.16816.F32.BF16 R92, R212, R206.reuse, R92 ;  /* 0x000000ced45c723c */ /* 0x080ff0000004185c */
[C---:B------:R-:W-:Y:S08]  /*7e70*/  HMMA.16816.F32.BF16 R96, R200.reuse, R206, R96 ;  /* 0x000000cec860723c */ /* 0x040ff00000041860 */
[-C--:B----4-:R-:W-:Y:S08]  /*7e80*/  HMMA.16816.F32.BF16 R100, R200, R188.reuse, R100 ;  /* 0x000000bcc864723c */ /* 0x090ff00000041864 */
[C---:B------:R-:W-:Y:S08]  /*7e90*/  HMMA.16816.F32.BF16 R104, R212.reuse, R188, R104 ;  /* 0x000000bcd468723c */ /* 0x040ff00000041868 */
[-C--:B------:R-:W-:Y:S08]  /*7ea0*/  HMMA.16816.F32.BF16 R108, R212, R190.reuse, R108 ;  /* 0x000000bed46c723c */ /* 0x080ff0000004186c */
[----:B------:R-:W-:Y:S01]  /*7eb0*/  HMMA.16816.F32.BF16 R112, R200, R190, R112 ;  /* 0x000000bec870723c */ /* 0x000fe20000041870 */
[----:B------:R-:W-:-:S07]  /*7ec0*/  @P0 BRA `(.L_x_835) ;  /* 0xffffef3000000947 */ /* 0x000fce000383ffff */
.L_x_834:
[----:B------:R-:W-:Y:S01]  /*7ed0*/  FMNMX.FTZ R2, R4, R0, !PT ;  /* 0x0000000004027209 */ /* 0x000fe20007810000 */
[----:B------:R-:W0:Y:S01]  /*7ee0*/  LDGDEPBAR ;  /* 0x00000000000079af */ /* 0x000e220000000000 */
        /* <DEDUP_REMOVED lines=107> */
[----:B------:R-:W-:Y:S01]  /*85a0*/  ISETP.LT.AND P0, PT, RZ, UR6, PT ;  /* 0x00000006ff007c0c */ /* 0x000fe2000bf01270 */
[----:B------:R-:W-:Y:S01]  /*85b0*/  UIADD3 UR6, UR6, -0x1, URZ ;  /* 0xffffffff06067890 */ /* 0x000fe2000fffe03f */
[----:B------:R-:W-:Y:S01]  /*85c0*/  FMNMX.FTZ R135, R79, R135, !PT ;  /* 0x000000874f877209 */ /* 0x000fe20007810000 */
[----:B------:R-:W-:Y:S03]  /*85d0*/  SHFL.BFLY PT, R188, R134, 0x1, 0x1f ;  /* 0x0c201f0086bc7f89 */ /* 0x000fe600000e0000 */
[----:B------:R-:W-:Y:S04]  /*85e0*/  FMNMX.FTZ R135, R90, R135, !PT ;  /* 0x000000875a877209 */ /* 0x000fe80007810000 */
[----:B------:R-:W-:Y:S01]  /*85f0*/  FMNMX.FTZ R135, R91, R135, !PT ;  /* 0x000000875b877209 */ /* 0x000fe20007810000 */
[----:B------:R-:W2:Y:S03]  /*8600*/  SHFL.BFLY PT, R136, R132, 0x2, 0x1f ;  /* 0x0c401f0084887f89 */ /* 0x000ea600000e0000 */
[----:B------:R-:W-:Y:S02]  /*8610*/  FMNMX.FTZ R135, R94, R135, !PT ;  /* 0x000000875e877209 */ /* 0x000fe40007810000 */
[----:B-1----:R-:W-:Y:S02]  /*8620*/  FMNMX.FTZ R137, R2, R189, !PT ;  /* 0x000000bd02897209 */ /* 0x002fe40007810000 */
[----:B------:R-:W-:Y:S03]  /*8630*/  FMNMX.FTZ R2, R95, R135, !PT ;  /* 0x000000875f027209 */ /* 0x000fe60007810000 */
[C---:B------:R-:W-:Y:S01]  /*8640*/  FMUL.FTZ R193, R137.reuse, c[0x0][0x2d0] ;  /* 0x0000b40089c17a20 */ /* 0x040fe20000410000 */
[----:B------:R-:W-:Y:S01]  /*8650*/  FMNMX.FTZ R135, R106, R2, !PT ;  /* 0x000000026a877209 */ /* 0x000fe20007810000 */
[----:B------:R-:W-:Y:S02]  /*8660*/  FADD.FTZ R0, -R137, R0 ;  /* 0x0000000089007221 */ /* 0x000fe40000010100 */
[--C-:B------:R-:W-:Y:S02]  /*8670*/  FFMA.FTZ R20, R20, c[0x0][0x2d0], -R193.reuse ;  /* 0x0000b40014147a23 */ /* 0x100fe400000108c1 */
[--C-:B------:R-:W-:Y:S02]  /*8680*/  FFMA.FTZ R21, R21, c[0x0][0x2d0], -R193.reuse ;  /* 0x0000b40015157a23 */ /* 0x100fe400000108c1 */
[----:B------:R-:W-:Y:S01]  /*8690*/  MUFU.EX2 R195, R20 ;  /* 0x0000001400c37308 */ /* 0x000fe20000000800 */
[--C-:B------:R-:W-:Y:S02]  /*86a0*/  FFMA.FTZ R52, R52, c[0x0][0x2d0], -R193.reuse ;  /* 0x0000b40034347a23 */ /* 0x100fe400000108c1 */
[--C-:B------:R-:W-:Y:S01]  /*86b0*/  FFMA.FTZ R53, R53, c[0x0][0x2d0], -R193.reuse ;  /* 0x0000b40035357a23 */ /* 0x100fe200000108c1 */
[----:B--2---:R-:W-:Y:S01]  /*86c0*/  FMNMX.FTZ R132, R132, R136, !PT ;  /* 0x0000008884847209 */ /* 0x004fe20007810000 */
[--C-:B------:R-:W-:Y:S01]  /*86d0*/  FFMA.FTZ R64, R64, c[0x0][0x2d0], -R193.reuse ;  /* 0x0000b40040407a23 */ /* 0x100fe200000108c1 */
[----:B------:R-:W-:Y:S01]  /*86e0*/  FMNMX.FTZ R136, R134, R188, !PT ;  /* 0x000000bc86887209 */ /* 0x000fe20007810000 */
[--C-:B------:R-:W-:Y:S02]  /*86f0*/  FFMA.FTZ R65, R65, c[0x0][0x2d0], -R193.reuse ;  /* 0x0000b40041417a23 */ /* 0x100fe400000108c1 */
[----:B------:R-:W1:Y:S01]  /*8700*/  SHFL.BFLY PT, R190, R132, 0x1, 0x1f ;  /* 0x0c201f0084be7f89 */ /* 0x000e6200000e0000 */
[----:B------:R-:W-:Y:S01]  /*8710*/  MUFU.EX2 R194, R21 ;  /* 0x0000001500c27308 */ /* 0x000fe20000000800 */
[--C-:B------:R-:W-:Y:S02]  /*8720*/  FFMA.FTZ R68, R68, c[0x0][0x2d0], -R193.reuse ;  /* 0x0000b40044447a23 */ /* 0x100fe400000108c1 */
[--C-:B------:R-:W-:Y:S02]  /*8730*/  FFMA.FTZ R69, R69, c[0x0][0x2d0], -R193.reuse ;  /* 0x0000b40045457a23 */ /* 0x100fe400000108c1 */
[----:B------:R-:W-:Y:S02]  /*8740*/  FMUL.FTZ R192, R136, c[0x0][0x2d0] ;  /* 0x0000b40088c07a20 */ /* 0x000fe40000410000 */
        /* <DEDUP_REMOVED lines=9> */
[----:B------:R-:W-:Y:S01]  /*87e0*/  FMUL.FTZ R2, R0, c[0x0][0x2d0] ;  /* 0x0000b40000027a20 */ /* 0x000fe20000410000 */
[----:B------:R-:W-:Y:S01]  /*87f0*/  FMNMX.FTZ R0, R107, R135, !PT ;  /* 0x000000876b007209 */ /* 0x000fe20007810000 */
[--C-:B------:R-:W-:Y:S01]  /*8800*/  FFMA.FTZ R70, R70, c[0x0][0x2d0], -R192.reuse ;  /* 0x0000b40046467a23 */ /* 0x100fe200000108c0 */
[----:B-1----:R-:W-:Y:S01]  /*8810*/  FMNMX.FTZ R135, R132, R190, !PT ;  /* 0x000000be84877209 */ /* 0x002fe20007810000 */
[--C-:B------:R-:W-:Y:S01]  /*8820*/  FFMA.FTZ R71, R71, c[0x0][0x2d0], -R192.reuse ;  /* 0x0000b40047477a23 */ /* 0x100fe200000108c0 */
[----:B------:R-:W-:Y:S01]  /*8830*/  FMNMX.FTZ R0, R110, R0, !PT ;  /* 0x000000006e007209 */ /* 0x000fe20007810000 */
[--C-:B------:R-:W-:Y:S02]  /*8840*/  FFMA.FTZ R17, R17, c[0x0][0x2d0], -R193.reuse ;  /* 0x0000b40011117a23 */ /* 0x100fe400000108c1 */
[--C-:B------:R-:W-:Y:S01]  /*8850*/  FFMA.FTZ R18, R18, c[0x0][0x2d0], -R192.reuse ;  /* 0x0000b40012127a23 */ /* 0x100fe200000108c0 */
[----:B------:R1:W2:Y:S01]  /*8860*/  MUFU.EX2 R134, R2 ;  /* 0x0000000200867308 */ /* 0x0002a20000000800 */
[--C-:B------:R-:W-:Y:S01]  /*8870*/  FFMA.FTZ R19, R19, c[0x0][0x2d0], -R192.reuse ;  /* 0x0000b40013137a23 */ /* 0x100fe200000108c0 */
[----:B------:R-:W-:Y:S01]  /*8880*/  FMNMX.FTZ R0, R111, R0, !PT ;  /* 0x000000006f007209 */ /* 0x000fe20007810000 */
        /* <DEDUP_REMOVED lines=10> */
[----:B------:R4:W-:Y:S01]  /*8930*/  MUFU.EX2 R203, R4 ;  /* 0x0000000400cb7308 */ /* 0x0009e20000000800 */
[--C-:B------:R-:W-:Y:S02]  /*8940*/  FFMA.FTZ R39, R39, c[0x0][0x2d0], -R192.reuse ;  /* 0x0000b40027277a23 */ /* 0x100fe400000108c0 */
[----:B------:R-:W-:Y:S02]  /*8950*/  FFMA.FTZ R48, R48, c[0x0][0x2d0], -R193 ;  /* 0x0000b40030307a23 */ /* 0x000fe400000108c1 */
[----:B-1----:R-:W-:Y:S02]  /*8960*/  FADD.FTZ R2, -R136, R3 ;  /* 0x0000000388027221 */ /* 0x002fe40000010100 */
[----:B--2---:R-:W-:Y:S01]  /*8970*/  FMUL.FTZ R16, R134, R152 ;  /* 0x0000009886107220 */ /* 0x004fe20000410000 */
[----:B------:R-:W1:Y:S01]  /*8980*/  SHFL.BFLY PT, R3, R0, 0x2, 0x1f ;  /* 0x0c401f0000037f89 */ /* 0x000e6200000e0000 */
[----:B------:R-:W-:Y:S01]  /*8990*/  FMUL.FTZ R2, R2, c[0x0][0x2d0] ;  /* 0x0000b40002027a20 */ /* 0x000fe20000410000 */
[----:B------:R-:W2:Y:S01]  /*89a0*/  MUFU.EX2 R218, R5 ;  /* 0x0000000500da7308 */ /* 0x000ea20000000800 */
[C---:B------:R-:W-:Y:S02]  /*89b0*/  FMUL.FTZ R116, R134.reuse, R116 ;  /* 0x0000007486747220 */ /* 0x040fe40000410000 */
[C---:B------:R-:W-:Y:S02]  /*89c0*/  FMUL.FTZ R117, R134.reuse, R117 ;  /* 0x0000007586757220 */ /* 0x040fe40000410000 */
[C---:B------:R-:W-:Y:S01]  /*89d0*/  FMUL.FTZ R120, R134.reuse, R120 ;  /* 0x0000007886787220 */ /* 0x040fe20000410000 */
[----:B---3--:R-:W-:Y:S01]  /*89e0*/  LDSM.16.MT88.4 R20, [R228+0x100] ;  /* 0x00010000e414783b */ /* 0x008fe20000004200 */
[C---:B------:R-:W-:Y:S02]  /*89f0*/  FMUL.FTZ R121, R134.reuse, R121 ;  /* 0x0000007986797220 */ /* 0x040fe40000410000 */
[C---:B------:R-:W-:Y:S01]  /*8a00*/  FMUL.FTZ R128, R134.reuse, R128 ;  /* 0x0000008086807220 */ /* 0x040fe20000410000 */
[----:B------:R3:W5:Y:S01]  /*8a10*/  MUFU.EX2 R132, R2 ;  /* 0x0000000200847308 */ /* 0x0007620000000800 */
[C---:B------:R-:W-:Y:S02]  /*8a20*/  FMUL.FTZ R129, R134.reuse, R129 ;  /* 0x0000008186817220 */ /* 0x040fe40000410000 */
[--C-:B------:R-:W-:Y:S02]  /*8a30*/  FFMA.FTZ R49, R49, c[0x0][0x2d0], -R193.reuse ;  /* 0x0000b40031317a23 */ /* 0x100fe400000108c1 */
[----:B----4-:R-:W-:Y:S02]  /*8a40*/  FMUL.FTZ R4, R134, R144 ;  /* 0x0000009086047220 */ /* 0x010fe40000410000 */
[--C-:B------:R-:W-:Y:S02]  /*8a50*/  FFMA.FTZ R50, R50, c[0x0][0x2d0], -R192.reuse ;  /* 0x0000b40032327a23 */ /* 0x100fe400000108c0 */
[--C-:B------:R-:W-:Y:S01]  /*8a60*/  FFMA.FTZ R51, R51, c[0x0][0x2d0], -R192.reuse ;  /* 0x0000b40033337a23 */ /* 0x100fe200000108c0 */
[----:B------:R4:W4:Y:S01]  /*8a70*/  MUFU.EX2 R205, R17 ;  /* 0x0000001100cd7308 */ /* 0x0009220000000800 */
[--C-:B------:R-:W-:Y:S01]  /*8a80*/  FFMA.FTZ R80, R80, c[0x0][0x2d0], -R193.reuse ;  /* 0x0000b40050507a23 */ /* 0x100fe200000108c1 */
[----:B-1----:R-:W-:Y:S01]  /*8a90*/  FMNMX.FTZ R0, R0, R3, !PT ;  /* 0x0000000300007209 */ /* 0x002fe20007810000 */
[--C-:B------:R-:W-:Y:S01]  /*8aa0*/  FFMA.FTZ R81, R81, c[0x0][0x2d0], -R193.reuse ;  /* 0x0000b40051517a23 */ /* 0x100fe200000108c1 */
[----:B--2---:R-:W-:Y:S01]  /*8ab0*/  F2FP.BF16.PACK_AB R144, R218, R203 ;  /* 0x000000cbda90723e */ /* 0x004fe200000010ff */
[----:B------:R-:W-:Y:S02]  /*8ac0*/  FMUL.FTZ R5, R134, R145 ;  /* 0x0000009186057220 */ /* 0x000fe40000410000 */
[--C-:B------:R-:W-:Y:S02]  /*8ad0*/  FFMA.FTZ R84, R84, c[0x0][0x2d0], -R193.reuse ;  /* 0x0000b40054547a23 */ /* 0x100fe400000108c1 */
[--C-:B------:R-:W-:Y:S01]  /*8ae0*/  FFMA.FTZ R85, R85, c[0x0][0x2d0], -R193.reuse ;  /* 0x0000b40055557a23 */ /* 0x100fe200000108c1 */
[----:B------:R1:W-:Y:S01]  /*8af0*/  MUFU.EX2 R202, R6 ;  /* 0x0000000600ca7308 */ /* 0x0003e20000000800 */
[--C-:B------:R-:W-:Y:S02]  /*8b00*/  FFMA.FTZ R96, R96, c[0x0][0x2d0], -R193.reuse ;  /* 0x0000b40060607a23 */ /* 0x100fe400000108c1 */
[----:B------:R-:W-:Y:S02]  /*8b10*/  FFMA.FTZ R97, R97, c[0x0][0x2d0], -R193 ;  /* 0x0000b40061617a23 */ /* 0x000fe400000108c1 */
[----:B---3--:R-:W-:Y:S02]  /*8b20*/  FADD.FTZ R2, -R135, R133 ;  /* 0x0000008587027221 */ /* 0x008fe40000010100 */
[----:B-----5:R-:W-:Y:S02]  /*8b30*/  FMUL.FTZ R118, R132, R118 ;  /* 0x0000007684767220 */ /* 0x020fe40000410000 */
[----:B------:R-:W-:Y:S01]  /*8b40*/  FMUL.FTZ R2, R2, c[0x0][0x2d0] ;  /* 0x0000b40002027a20 */ /* 0x000fe20000410000 */
[----:B------:R2:W-:Y:S01]  /*8b50*/  MUFU.EX2 R220, R18 ;  /* 0x0000001200dc7308 */ /* 0x0005e20000000800 */
[C---:B------:R-:W-:Y:S02]  /*8b60*/  FMUL.FTZ R119, R132.reuse, R119 ;  /* 0x0000007784777220 */ /* 0x040fe40000410000 */
[----:B------:R-:W-:Y:S02]  /*8b70*/  FMUL.FTZ R122, R132, R122 ;  /* 0x0000007a847a7220 */ /* 0x000fe40000410000 */
[----:B----4-:R-:W-:Y:S02]  /*8b80*/  FMUL.FTZ R17, R134, R153 ;  /* 0x0000009986117220 */ /* 0x010fe40000410000 */
[C---:B------:R-:W-:Y:S02]  /*8b90*/  FMUL.FTZ R123, R132.reuse, R123 ;  /* 0x0000007b847b7220 */ /* 0x040fe40000410000 */
[C---:B------:R-:W-:Y:S01]  /*8ba0*/  FMUL.FTZ R130, R132.reuse, R130 ;  /* 0x0000008284827220 */ /* 0x040fe20000410000 */
[----:B------:R3:W4:Y:S01]  /*8bb0*/  MUFU.EX2 R133, R2 ;  /* 0x0000000200857308 */ /* 0x0007220000000800 */
[----:B------:R-:W-:Y:S02]  /*8bc0*/  FMUL.FTZ R131, R132, R131 ;  /* 0x0000008384837220 */ /* 0x000fe40000410000 */
[--C-:B------:R-:W-:Y:S02]  /*8bd0*/  FFMA.FTZ R100, R100, c[0x0][0x2d0], -R193.reuse ;  /* 0x0000b40064647a23 */ /* 0x100fe400000108c1 */
[----:B-1----:R-:W-:Y:S01]  /*8be0*/  FMUL.FTZ R6, R132, R146 ;  /* 0x0000009284067220 */ /* 0x002fe20000410000 */
[----:B------:R-:W-:Y:S01]  /*8bf0*/  F2FP.BF16.PACK_AB R146, R205, R221 ;  /* 0x000000ddcd92723e */ /* 0x000fe200000010ff */
[--C-:B------:R-:W-:Y:S02]  /*8c00*/  FFMA.FTZ R101, R101, c[0x0][0x2d0], -R193.reuse ;  /* 0x0000b40065657a23 */ /* 0x100fe400000108c1 */
[--C-:B------:R-:W-:Y:S01]  /*8c10*/  FFMA.FTZ R112, R112, c[0x0][0x2d0], -R193.reuse ;  /* 0x0000b40070707a23 */ /* 0x100fe200000108c1 */
[----:B------:R1:W-:Y:S01]  /*8c20*/  MUFU.EX2 R204, R19 ;  /* 0x0000001300cc7308 */ /* 0x0003e20000000800 */
[----:B------:R-:W-:Y:S02]  /*8c30*/  FFMA.FTZ R113, R113, c[0x0][0x2d0], -R193 ;  /* 0x0000b40071717a23 */ /* 0x000fe400000108c1 */
[--C-:B------:R-:W-:Y:S02]  /*8c40*/  FFMA.FTZ R7, R7, c[0x0][0x2d0], -R192.reuse ;  /* 0x0000b40007077a23 */ /* 0x100fe400000108c0 */
[----:B--2---:R-:W-:Y:S02]  /*8c50*/  FMUL.FTZ R18, R132, R154 ;  /* 0x0000009a84127220 */ /* 0x004fe40000410000 */
[--C-:B------:R-:W-:Y:S02]  /*8c60*/  FFMA.FTZ R35, R35, c[0x0][0x2d0], -R192.reuse ;  /* 0x0000b40023237a23 */ /* 0x100fe400000108c0 */
[--C-:B------:R-:W-:Y:S01]  /*8c70*/  FFMA.FTZ R82, R82, c[0x0][0x2d0], -R192.reuse ;  /* 0x0000b40052527a23 */ /* 0x100fe200000108c0 */
[----:B------:R-:W2:Y:S01]  /*8c80*/  MUFU.EX2 R215, R7 ;  /* 0x0000000700d77308 */ /* 0x000ea20000000800 */
[--C-:B------:R-:W-:Y:S02]  /*8c90*/  FFMA.FTZ R83, R83, c[0x0][0x2d0], -R192.reuse ;  /* 0x0000b40053537a23 */ /* 0x100fe400000108c0 */
[--C-:B------:R-:W-:Y:S01]  /*8ca0*/  FFMA.FTZ R86, R86, c[0x0][0x2d0], -R192.reuse ;  /* 0x0000b40056567a23 */ /* 0x100fe200000108c0 */
[----:B---3--:R-:W3:Y:S01]  /*8cb0*/  SHFL.BFLY PT, R2, R0, 0x1, 0x1f ;  /* 0x0c201f0000027f89 */ /* 0x008ee200000e0000 */
[C---:B----4-:R-:W-:Y:S02]  /*8cc0*/  FMUL.FTZ R124, R133.reuse, R124 ;  /* 0x0000007c857c7220 */ /* 0x050fe40000410000 */
[----:B------:R-:W-:Y:S02]  /*8cd0*/  FMUL.FTZ R125, R133, R125 ;  /* 0x0000007d857d7220 */ /* 0x000fe40000410000 */
[--C-:B------:R-:W-:Y:S01]  /*8ce0*/  FFMA.FTZ R87, R87, c[0x0][0x2d0], -R192.reuse ;  /* 0x0000b40057577a23 */ /* 0x100fe200000108c0 */
[----:B------:R-:W-:Y:S01]  /*8cf0*/  MUFU.EX2 R208, R36 ;  /* 0x0000002400d07308 */ /* 0x000fe20000000800 */
[--C-:B------:R-:W-:Y:S02]  /*8d00*/  FFMA.FTZ R98, R98, c[0x0][0x2d0], -R192.reuse ;  /* 0x0000b40062627a23 */ /* 0x100fe400000108c0 */
[--C-:B------:R-:W-:Y:S02]  /*8d10*/  FFMA.FTZ R99, R99, c[0x0][0x2d0], -R192.reuse ;  /* 0x0000b40063637a23 */ /* 0x100fe400000108c0 */
[----:B-1----:R-:W-:Y:S02]  /*8d20*/  FMUL.FTZ R19, R132, R155 ;  /* 0x0000009b84137220 */ /* 0x002fe40000410000 */
[----:B------:R-:W-:Y:S01]  /*8d30*/  LDSM.16.MT88.4 R152, [R230+0x100] ;  /* 0x00010000e698783b */ /* 0x000fe20000004200 */
[--C-:B------:R-:W-:Y:S02]  /*8d40*/  FFMA.FTZ R102, R102, c[0x0][0x2d0], -R192.reuse ;  /* 0x0000b40066667a23 */ /* 0x100fe400000108c0 */
[----:B------:R-:W-:Y:S01]  /*8d50*/  MUFU.EX2 R211, R34 ;  /* 0x0000002200d37308 */ /* 0x000fe20000000800 */
[--C-:B------:R-:W-:Y:S02]  /*8d60*/  FFMA.FTZ R103, R103, c[0x0][0x2d0], -R192.reuse ;  /* 0x0000b40067677a23 */ /* 0x100fe400000108c0 */
[--C-:B------:R-:W-:Y:S01]  /*8d70*/  FFMA.FTZ R114, R114, c[0x0][0x2d0], -R192.reuse ;  /* 0x0000b40072727a23 */ /* 0x100fe200000108c0 */
[----:B--2---:R-:W-:Y:S01]  /*8d80*/  F2FP.BF16.PACK_AB R145, R215, R202 ;  /* 0x000000cad791723e */ /* 0x004fe200000010ff */
[----:B------:R-:W-:Y:S01]  /*8d90*/  FMUL.FTZ R7, R132, R147 ;  /* 0x0000009384077220 */ /* 0x000fe20000410000 */
[----:B------:R-:W-:Y:S01]  /*8da0*/  F2FP.BF16.PACK_AB R147, R204, R220 ;  /* 0x000000dccc93723e */ /* 0x000fe200000010ff */
[----:B------:R-:W-:Y:S01]  /*8db0*/  FFMA.FTZ R115, R115, c[0x0][0x2d0], -R192 ;  /* 0x0000b40073737a23 */ /* 0x000fe200000108c0 */
[----:B---3--:R-:W-:Y:S02]  /*8dc0*/  FMNMX.FTZ R2, R2, R0, !PT ;  /* 0x0000000002027209 */ /* 0x008fe40007810000 */
[----:B------:R-:W-:Y:S03]  /*8dd0*/  MUFU.EX2 R34, R35 ;  /* 0x0000002300227308 */ /* 0x000fe60000000800 */
[C---:B------:R-:W-:Y:S01]  /*8de0*/  FMUL.FTZ R3, R2.reuse, c[0x0][0x2d0] ;  /* 0x0000b40002037a20 */ /* 0x040fe20000410000 */
[-C--:B------:R-:W-:Y:S05]  /*8df0*/  HMMA.16816.F32.BF16 R4, R144, R20.reuse, R4 ;  /* 0x000000149004723c */ /* 0x080fea0000041804 */
[----:B------:R-:W-:Y:S01]  /*8e00*/  FADD.FTZ R0, -R2, R138 ;  /* 0x0000008a02007221 */ /* 0x000fe20000010100 */
[----:B------:R-:W-:Y:S01]  /*8e10*/  MUFU.EX2 R32, R32 ;  /* 0x0000002000207308 */ /* 0x000fe20000000800 */
[--C-:B------:R-:W-:Y:S02]  /*8e20*/  FFMA.FTZ R31, R31, c[0x0][0x2d0], -R3.reuse ;  /* 0x0000b4001f1f7a23 */ /* 0x100fe40000010803 */
[----:B------:R-:W-:Y:S03]  /*8e30*/  FMUL.FTZ R138, R135, c[0x0][0x2d0] ;  /* 0x0000b400878a7a20 */ /* 0x000fe60000410000 */
[----:B------:R-:W-:Y:S02]  /*8e40*/  FMUL.FTZ R0, R0, c[0x0][0x2d0] ;  /* 0x0000b40000007a20 */ /* 0x000fe40000410000 */
[--C-:B------:R-:W-:Y:S02]  /*8e50*/  FFMA.FTZ R56, R56, c[0x0][0x2d0], -R138.reuse ;  /* 0x0000b40038387a23 */ /* 0x100fe4000001088a */
[----:B------:R-:W1:Y:S01]  /*8e60*/  MUFU.EX2 R191, R31 ;  /* 0x0000001f00bf7308 */ /* 0x000e620000000800 */
        /* <DEDUP_REMOVED lines=14> */
[----:B-1----:R-:W-:Y:S01]  /*8f50*/  MOV R36, R191 ;  /* 0x000000bf00247202 */ /* 0x002fe20000000f00 */
[--C-:B------:R-:W-:Y:S01]  /*8f60*/  FFMA.FTZ R73, R73, c[0x0][0x2d0], -R138.reuse ;  /* 0x0000b40049497a23 */ /* 0x100fe2000001088a */
[----:B------:R-:W1:Y:S01]  /*8f70*/  LDSM.16.MT88.4 R188, [R231+0x100] ;  /* 0x00010000e7bc783b */ /* 0x000e620000004200 */
[--C-:B------:R-:W-:Y:S02]  /*8f80*/  FFMA.FTZ R74, R74, c[0x0][0x2d0], -R3.reuse ;  /* 0x0000b4004a4a7a23 */ /* 0x100fe40000010803 */
[--C-:B------:R-:W-:Y:S01]  /*8f90*/  FFMA.FTZ R75, R75, c[0x0][0x2d0], -R3.reuse ;  /* 0x0000b4004b4b7a23 */ /* 0x100fe20000010803 */
[----:B------:R-:W4:Y:S01]  /*8fa0*/  MUFU.EX2 R213, R9 ;  /* 0x0000000900d57308 */ /* 0x000f220000000800 */
[--C-:B------:R-:W-:Y:S02]  /*8fb0*/  FFMA.FTZ R60, R60, c[0x0][0x2d0], -R138.reuse ;  /* 0x0000b4003c3c7a23 */ /* 0x100fe4000001088a */
[--C-:B------:R-:W-:Y:S02]  /*8fc0*/  FFMA.FTZ R61, R61, c[0x0][0x2d0], -R138.reuse ;  /* 0x0000b4003d3d7a23 */ /* 0x100fe4000001088a */
[C---:B--2---:R-:W-:Y:S02]  /*8fd0*/  FMUL.FTZ R31, R0.reuse, R167 ;  /* 0x000000a7001f7220 */ /* 0x044fe40000410000 */
[C---:B------:R-:W-:Y:S02]  /*8fe0*/  FMUL.FTZ R126, R0.reuse, R126 ;  /* 0x0000007e007e7220 */ /* 0x040fe40000410000 */
[----:B------:R-:W-:Y:S01]  /*8ff0*/  FMUL.FTZ R127, R0, R127 ;  /* 0x0000007f007f7220 */ /* 0x000fe20000410000 */
[----:B------:R2:W-:Y:S01]  /*9000*/  MUFU.EX2 R219, R12 ;  /* 0x0000000c00db7308 */ /* 0x0005e20000000800 */
[--C-:B------:R-:W-:Y:S02]  /*9010*/  FFMA.FTZ R62, R62, c[0x0][0x2d0], -R3.reuse ;  /* 0x0000b4003e3e7a23 */ /* 0x100fe40000010803 */
[--C-:B------:R-:W-:Y:S02]  /*9020*/  FFMA.FTZ R63, R63, c[0x0][0x2d0], -R3.reuse ;  /* 0x0000b4003f3f7a23 */ /* 0x100fe40000010803 */
[----:B---3--:R-:W-:Y:S02]  /*9030*/  FMUL.FTZ R8, R133, R140 ;  /* 0x0000008c85087220 */ /* 0x008fe40000410000 */
[--C-:B------:R-:W-:Y:S02]  /*9040*/  FFMA.FTZ R79, R79, c[0x0][0x2d0], -R3.reuse ;  /* 0x0000b4004f4f7a23 */ /* 0x100fe40000010803 */
[--C-:B------:R-:W-:Y:S01]  /*9050*/  FFMA.FTZ R24, R24, c[0x0][0x2d0], -R138.reuse ;  /* 0x0000b40018187a23 */ /* 0x100fe2000001088a */
[----:B------:R3:W5:Y:S01]  /*9060*/  MUFU.EX2 R199, R13 ;  /* 0x0000000d00c77308 */ /* 0x0007620000000800 */
        /* <DEDUP_REMOVED lines=12> */
[----:B------:R-:W2:Y:S01]  /*9130*/  MUFU.EX2 R212, R11 ;  /* 0x0000000b00d47308 */ /* 0x000ea20000000800 */
[--C-:B------:R-:W-:Y:S02]  /*9140*/  FFMA.FTZ R42, R42, c[0x0][0x2d0], -R3.reuse ;  /* 0x0000b4002a2a7a23 */ /* 0x100fe40000010803 */
[--C-:B------:R-:W-:Y:S02]  /*9150*/  FFMA.FTZ R43, R43, c[0x0][0x2d0], -R3.reuse ;  /* 0x0000b4002b2b7a23 */ /* 0x100fe40000010803 */
[----:B---3--:R-:W-:Y:S02]  /*9160*/  FMUL.FTZ R13, R133, R149 ;  /* 0x00000095850d7220 */ /* 0x008fe40000410000 */
[--C-:B------:R-:W-:Y:S02]  /*9170*/  FFMA.FTZ R44, R44, c[0x0][0x2d0], -R138.reuse ;  /* 0x0000b4002c2c7a23 */ /* 0x100fe4000001088a */
[--C-:B------:R-:W-:Y:S01]  /*9180*/  FFMA.FTZ R45, R45, c[0x0][0x2d0], -R138.reuse ;  /* 0x0000b4002d2d7a23 */ /* 0x100fe2000001088a */
[----:B------:R3:W-:Y:S01]  /*9190*/  MUFU.EX2 R214, R14 ;  /* 0x0000000e00d67308 */ /* 0x0007e20000000800 */
[--C-:B------:R-:W-:Y:S02]  /*91a0*/  FFMA.FTZ R46, R46, c[0x0][0x2d0], -R3.reuse ;  /* 0x0000b4002e2e7a23 */ /* 0x100fe40000010803 */
[--C-:B------:R-:W-:Y:S02]  /*91b0*/  FFMA.FTZ R47, R47, c[0x0][0x2d0], -R3.reuse ;  /* 0x0000b4002f2f7a23 */ /* 0x100fe40000010803 */
[----:B----4-:R-:W-:Y:S01]  /*91c0*/  FMUL.FTZ R10, R0, R142 ;  /* 0x0000008e000a7220 */ /* 0x010fe20000410000 */
[----:B-----5:R-:W-:Y:S01]  /*91d0*/  F2FP.BF16.PACK_AB R142, R199, R219 ;  /* 0x000000dbc78e723e */ /* 0x020fe200000010ff */
[--C-:B------:R-:W-:Y:S02]  /*91e0*/  FFMA.FTZ R76, R76, c[0x0][0x2d0], -R138.reuse ;  /* 0x0000b4004c4c7a23 */ /* 0x100fe4000001088a */
[--C-:B------:R-:W-:Y:S01]  /*91f0*/  FFMA.FTZ R77, R77, c[0x0][0x2d0], -R138.reuse ;  /* 0x0000b4004d4d7a23 */ /* 0x100fe2000001088a */
[----:B------:R-:W4:Y:S01]  /*9200*/  MUFU.EX2 R196, R15 ;  /* 0x0000000f00c47308 */ /* 0x000f220000000800 */
[--C-:B------:R-:W-:Y:S02]  /*9210*/  FFMA.FTZ R78, R78, c[0x0][0x2d0], -R3.reuse ;  /* 0x0000b4004e4e7a23 */ /* 0x100fe40000010803 */
[--C-:B------:R-:W-:Y:S01]  /*9220*/  FFMA.FTZ R88, R88, c[0x0][0x2d0], -R138.reuse ;  /* 0x0000b40058587a23 */ /* 0x100fe2000001088a */
[----:B--2---:R-:W-:Y:S01]  /*9230*/  F2FP.BF16.PACK_AB R141, R212, R200 ;  /* 0x000000c8d48d723e */ /* 0x004fe200000010ff */
[----:B------:R-:W-:Y:S02]  /*9240*/  FMUL.FTZ R11, R0, R143 ;  /* 0x0000008f000b7220 */ /* 0x000fe40000410000 */
[--C-:B------:R-:W-:Y:S02]  /*9250*/  FFMA.FTZ R89, R89, c[0x0][0x2d0], -R138.reuse ;  /* 0x0000b40059597a23 */ /* 0x100fe4000001088a */
[--C-:B------:R-:W-:Y:S01]  /*9260*/  FFMA.FTZ R90, R90, c[0x0][0x2d0], -R3.reuse ;  /* 0x0000b4005a5a7a23 */ /* 0x100fe20000010803 */
        /* <DEDUP_REMOVED lines=11> */
[----:B------:R-:W4:Y:S01]  /*9320*/  LDSM.16.MT88.4 R148, [R229+0x100] ;  /* 0x00010000e594783b */ /* 0x000f220000004200 */
[--C-:B------:R-:W-:Y:S02]  /*9330*/  FFMA.FTZ R105, R105, c[0x0][0x2d0], -R138.reuse ;  /* 0x0000b40069697a23 */ /* 0x100fe4000001088a */
[----:B------:R1:W-:Y:S01]  /*9340*/  MUFU.EX2 R198, R28 ;  /* 0x0000001c00c67308 */ /* 0x0003e20000000800 */
[C---:B------:R-:W-:Y:S04]  /*9350*/  HMMA.16816.F32.BF16 R8, R140.reuse, R20, R8 ;  /* 0x000000148c08723c */ /* 0x040fe80000041808 */
[C---:B--2---:R-:W-:Y:S01]  /*9360*/  FMUL.FTZ R24, R133.reuse, R160 ;  /* 0x000000a085187220 */ /* 0x044fe20000410000 */
[----:B------:R-:W-:Y:S01]  /*9370*/  MOV R160, R36 ;  /* 0x0000002400a07202 */ /* 0x000fe20000000f00 */
[C---:B------:R-:W-:Y:S02]  /*9380*/  FMUL.FTZ R36, R134.reuse, R172 ;  /* 0x000000ac86247220 */ /* 0x040fe40000410000 */
[-C--:B------:R-:W-:Y:S01]  /*9390*/  HMMA.16816.F32.BF16 R12, R140, R22.reuse, R12 ;  /* 0x000000168c0c723c */ /* 0x080fe2000004180c */
[----:B------:R2:W-:Y:S03]  /*93a0*/  MUFU.EX2 R227, R26 ;  /* 0x0000001a00e37308 */ /* 0x0005e60000000800 */
[C---:B------:R-:W-:Y:S01]  /*93b0*/  FMUL.FTZ R20, R134.reuse, R156 ;  /* 0x0000009c86147220 */ /* 0x040fe20000410000 */
[----:B------:R-:W-:Y:S01]  /*93c0*/  MOV R156, R32 ;  /* 0x00000020009c7202 */ /* 0x000fe20000000f00 */
[C---:B---3--:R-:W-:Y:S02]  /*93d0*/  FMUL.FTZ R25, R133.reuse, R161 ;  /* 0x000000a185197220 */ /* 0x048fe40000410000 */
[C---:B------:R-:W-:Y:S03]  /*93e0*/  HMMA.16816.F32.BF16 R16, R144.reuse, R22, R16 ;  /* 0x000000169010723c */ /* 0x040fe60000041810 */
[----:B------:R-:W3:Y:S01]  /*93f0*/  MUFU.EX2 R222, R27 ;  /* 0x0000001b00de7308 */ /* 0x000ee20000000800 */
[C---:B------:R-:W-:Y:S02]  /*9400*/  FMUL.FTZ R21, R134.reuse, R157 ;  /* 0x0000009d86157220 */ /* 0x040fe40000410000 */
[----:B------:R-:W-:Y:S01]  /*9410*/  FMUL.FTZ R32, R134, R168 ;  /* 0x000000a886207220 */ /* 0x000fe20000410000 */
[----:B------:R-:W-:Y:S01]  /*9420*/  MOV R168, R205 ;  /* 0x000000cd00a87202 */ /* 0x000fe20000000f00 */
[C---:B------:R-:W-:Y:S01]  /*9430*/  FMUL.FTZ R22, R132.reuse, R158 ;  /* 0x0000009e84167220 */ /* 0x040fe20000410000 */
[----:B-----5:R-:W-:Y:S03]  /*9440*/  MOV R158, R217 ;  /* 0x000000d9009e7202 */ /* 0x020fe60000000f00 */
[----:B------:R-:W-:Y:S01]  /*9450*/  FMUL.FTZ R23, R132, R159 ;  /* 0x0000009f84177220 */ /* 0x000fe20000410000 */
[----:B------:R5:W-:Y:S01]  /*9460*/  MUFU.EX2 R197, R30 ;  /* 0x0000001e00c57308 */ /* 0x000be20000000800 */
[----:B-1----:R-:W-:Y:S01]  /*9470*/  FMUL.FTZ R28, R133, R164 ;  /* 0x000000a4851c7220 */ /* 0x002fe20000410000 */
[----:B------:R-:W-:Y:S01]  /*9480*/  MOV R159, R216 ;  /* 0x000000d8009f7202 */ /* 0x000fe20000000f00 */
[--C-:B------:R-:W-:Y:S02]  /*9490*/  FFMA.FTZ R108, R108, c[0x0][0x2d0], -R138.reuse ;  /* 0x0000b4006c6c7a23 */ /* 0x100fe4000001088a */
[----:B--2---:R-:W-:Y:S01]  /*94a0*/  FMUL.FTZ R26, R0, R162 ;  /* 0x000000a2001a7220 */ /* 0x004fe20000410000 */
[-C--:B------:R-:W-:Y:S03]  /*94b0*/  HMMA.16816.F32.BF16 R20, R144, R188.reuse, R20 ;  /* 0x000000bc9014723c */ /* 0x080fe60000041814 */
[----:B------:R-:W-:Y:S01]  /*94c0*/  MOV R162, R34 ;  /* 0x0000002200a27202 */ /* 0x000fe20000000f00 */
[----:B------:R1:W2:Y:S01]  /*94d0*/  MUFU.EX2 R35, R29 ;  /* 0x0000001d00237308 */ /* 0x0002a20000000800 */
[----:B------:R-:W-:Y:S01]  /*94e0*/  FMUL.FTZ R34, R132, R170 ;  /* 0x000000aa84227220 */ /* 0x000fe20000410000 */
[----:B------:R-:W-:Y:S01]  /*94f0*/  MOV R170, R199 ;  /* 0x000000c700aa7202 */ /* 0x000fe20000000f00 */
[----:B------:R-:W-:Y:S01]  /*9500*/  FFMA.FTZ R138, R109, c[0x0][0x2d0], -R138 ;  /* 0x0000b4006d8a7a23 */ /* 0x000fe2000001088a */
[----:B---3--:R-:W-:Y:S01]  /*9510*/  MOV R157, R222 ;  /* 0x000000de009d7202 */ /* 0x008fe20000000f00 */
[----:B------:R-:W-:Y:S03]  /*9520*/  FMUL.FTZ R27, R0, R163 ;  /* 0x000000a3001b7220 */ /* 0x000fe60000410000 */
[--C-:B------:R-:W-:Y:S02]  /*9530*/  FFMA.FTZ R106, R106, c[0x0][0x2d0], -R3.reuse ;  /* 0x0000b4006a6a7a23 */ /* 0x100fe40000010803 */
[----:B------:R-:W3:Y:S01]  /*9540*/  MUFU.EX2 R33, R33 ;  /* 0x0000002100217308 */ /* 0x000ee20000000800 */
[--C-:B------:R-:W-:Y:S01]  /*9550*/  FFMA.FTZ R107, R107, c[0x0][0x2d0], -R3.reuse ;  /* 0x0000b4006b6b7a23 */ /* 0x100fe20000010803 */
[C---:B------:R-:W-:Y:S04]  /*9560*/  HMMA.16816.F32.BF16 R24, R140.reuse, R188, R24 ;  /* 0x000000bc8c18723c */ /* 0x040fe80000041818 */
[----:B-----5:R-:W-:Y:S02]  /*9570*/  FMUL.FTZ R30, R0, R166 ;  /* 0x000000a6001e7220 */ /* 0x020fe40000410000 */
[--C-:B------:R-:W-:Y:S01]  /*9580*/  FFMA.FTZ R110, R110, c[0x0][0x2d0], -R3.reuse ;  /* 0x0000b4006e6e7a23 */ /* 0x100fe20000010803 */
[----:B------:R-:W-:Y:S01]  /*9590*/  MOV R189, R210 ;  /* 0x000000d200bd7202 */ /* 0x000fe20000000f00 */
[----:B------:R-:W-:Y:S01]  /*95a0*/  MUFU.EX2 R206, R37 ;  /* 0x0000002500ce7308 */ /* 0x000fe20000000800 */
[----:B------:R-:W-:Y:S03]  /*95b0*/  FFMA.FTZ R3, R111, c[0x0][0x2d0], -R3 ;  /* 0x0000b4006f037a23 */ /* 0x000fe60000010803 */
[C---:B-1----:R-:W-:Y:S01]  /*95c0*/  FMUL.FTZ R29, R133.reuse, R165 ;  /* 0x000000a5851d7220 */ /* 0x042fe20000410000 */
[----:B--2---:R-:W-:Y:S01]  /*95d0*/  MOV R161, R35 ;  /* 0x0000002300a17202 */ /* 0x004fe20000000f00 */
[----:B------:R-:W-:Y:S01]  /*95e0*/  FMUL.FTZ R35, R132, R171 ;  /* 0x000000ab84237220 */ /* 0x000fe20000410000 */
[----:B------:R-:W-:Y:S03]  /*95f0*/  MOV R171, R211 ;  /* 0x000000d300ab7202 */ /* 0x000fe60000000f00 */
[----:B------:R1:W-:Y:S01]  /*9600*/  MUFU.EX2 R207, R38 ;  /* 0x0000002600cf7308 */ /* 0x0003e20000000800 */
[-C--:B------:R-:W-:Y:S03]  /*9610*/  HMMA.16816.F32.BF16 R28, R140, R190.reuse, R28 ;  /* 0x000000be8c1c723c */ /* 0x080fe6000004181c */
[----:B---3--:R-:W-:Y:S01]  /*9620*/  MOV R163, R33 ;  /* 0x0000002100a37202 */ /* 0x008fe20000000f00 */
[----:B------:R-:W-:Y:S01]  /*9630*/  FMUL.FTZ R33, R134, R169 ;  /* 0x000000a986217220 */ /* 0x000fe20000410000 */
[----:B------:R-:W-:Y:S04]  /*9640*/  MOV R169, R204 ;  /* 0x000000cc00a97202 */ /* 0x000fe80000000f00 */
[----:B------:R-:W2:Y:S02]  /*9650*/  MUFU.EX2 R37, R39 ;  /* 0x0000002700257308 */ /* 0x000ea40000000800 */
[C---:B------:R-:W-:Y:S08]  /*9660*/  HMMA.16816.F32.BF16 R32, R144.reuse, R190, R32 ;  /* 0x000000be9020723c */ /* 0x040ff00000041820 */
[----:B------:R3:W-:Y:S01]  /*9670*/  MUFU.EX2 R226, R48 ;  /* 0x0000003000e27308 */ /* 0x0007e20000000800 */
[----:B-1----:R-:W-:Y:S09]  /*9680*/  FMUL.FTZ R38, R132, R174 ;  /* 0x000000ae84267220 */ /* 0x002ff20000410000 */
[----:B------:R1:W-:Y:S01]  /*9690*/  MUFU.EX2 R224, R50 ;  /* 0x0000003200e07308 */ /* 0x0003e20000000800 */
[----:B--2---:R-:W-:Y:S01]  /*96a0*/  MOV R167, R37 ;  /* 0x0000002500a77202 */ /* 0x004fe20000000f00 */
[----:B------:R-:W-:Y:S02]  /*96b0*/  FMUL.FTZ R37, R134, R173 ;  /* 0x000000ad86257220 */ /* 0x000fe40000410000 */
[C---:B------:R-:W-:Y:S02]  /*96c0*/  FMUL.FTZ R39, R132.reuse, R175 ;  /* 0x000000af84277220 */ /* 0x040fe40000410000 */
[----:B------:R-:W-:Y:S04]  /*96d0*/  FFMA.FTZ R132, R132, R252, R202 ;  /* 0x000000fc84847223 */ /* 0x000fe800000100ca */
[----:B------:R2:W5:Y:S01]  /*96e0*/  MUFU.EX2 R225, R49 ;  /* 0x0000003100e17308 */ /* 0x0005620000000800 */
[----:B------:R-:W-:Y:S01]  /*96f0*/  FFMA.FTZ R134, R134, R251, R203 ;  /* 0x000000fb86867223 */ /* 0x000fe200000100cb */
[-C--:B----4-:R-:W-:Y:S03]  /*9700*/  HMMA.16816.F32.BF16 R36, R144, R148.reuse, R36 ;  /* 0x000000949024723c */ /* 0x090fe60000041824 */
[C---:B---3--:R-:W-:Y:S05]  /*9710*/  FMUL.FTZ R48, R133.reuse, R176 ;  /* 0x000000b085307220 */ /* 0x048fea0000410000 */
[----:B------:R3:W2:Y:S01]  /*9720*/  MUFU.EX2 R223, R51 ;  /* 0x0000003300df7308 */ /* 0x0006a20000000800 */
[C---:B-1----:R-:W-:Y:S09]  /*9730*/  FMUL.FTZ R50, R0.reuse, R178 ;  /* 0x000000b200327220 */ /* 0x042ff20000410000 */
[----:B------:R1:W-:Y:S01]  /*9740*/  MUFU.EX2 R166, R40 ;  /* 0x0000002800a67308 */ /* 0x0003e20000000800 */
[C---:B--2---:R-:W-:Y:S09]  /*9750*/  FMUL.FTZ R49, R133.reuse, R177 ;  /* 0x000000b185317220 */ /* 0x044ff20000410000 */
[----:B------:R2:W2:Y:S01]  /*9760*/  MUFU.EX2 R165, R41 ;  /* 0x0000002900a57308 */ /* 0x0004a20000000800 */
[C---:B---3--:R-:W-:Y:S09]  /*9770*/  FMUL.FTZ R51, R0.reuse, R179 ;  /* 0x000000b300337220 */ /* 0x048ff20000410000 */
[----:B------:R3:W-:Y:S01]  /*9780*/  MUFU.EX2 R164, R42 ;  /* 0x0000002a00a47308 */ /* 0x0007e20000000800 */
[C---:B------:R-:W-:Y:S04]  /*9790*/  HMMA.16816.F32.BF16 R48, R140.reuse, R148, R48 ;  /* 0x000000948c30723c */ /* 0x040fe80000041830 */
[C---:B-1----:R-:W-:Y:S05]  /*97a0*/  FMUL.FTZ R40, R133.reuse, R180 ;  /* 0x000000b485287220 */ /* 0x042fea0000410000 */
[----:B------:R1:W1:Y:S03]  /*97b0*/  MUFU.EX2 R222, R43 ;  /* 0x0000002b00de7308 */ /* 0x0002660000000800 */
[C---:B--2---:R-:W-:Y:S07]  /*97c0*/  FMUL.FTZ R41, R133.reuse, R181 ;  /* 0x000000b585297220 */ /* 0x044fee0000410000 */
[----:B------:R2:W-:Y:S01]  /*97d0*/  MUFU.EX2 R216, R44 ;  /* 0x0000002c00d87308 */ /* 0x0005e20000000800 */
[C---:B---3--:R-:W-:Y:S09]  /*97e0*/  FMUL.FTZ R42, R0.reuse, R182 ;  /* 0x000000b6002a7220 */ /* 0x048ff20000410000 */
[----:B------:R3:W3:Y:S01]  /*97f0*/  MUFU.EX2 R217, R45 ;  /* 0x0000002d00d97308 */ /* 0x0006e20000000800 */
[C---:B-1----:R-:W-:Y:S09]  /*9800*/  FMUL.FTZ R43, R0.reuse, R183 ;  /* 0x000000b7002b7220 */ /* 0x042ff20000410000 */
[----:B------:R-:W-:Y:S01]  /*9810*/  MUFU.EX2 R175, R53 ;  /* 0x0000003500af7308 */ /* 0x000fe20000000800 */
[-C--:B------:R-:W-:Y:S03]  /*9820*/  HMMA.16816.F32.BF16 R40, R140, R150.reuse, R40 ;  /* 0x000000968c28723c */ /* 0x080fe60000041828 */
[C---:B--2---:R-:W-:Y:S01]  /*9830*/  FMUL.FTZ R44, R133.reuse, R184 ;  /* 0x000000b8852c7220 */ /* 0x044fe20000410000 */
[----:B------:R-:W-:Y:S04]  /*9840*/  MOV R184, R189 ;  /* 0x000000bd00b87202 */ /* 0x000fe80000000f00 */
[C---:B------:R-:W-:Y:S01]  /*9850*/  HMMA.16816.F32.BF16 R116, R144.reuse, R150, R116 ;  /* 0x000000969074723c */ /* 0x040fe20000041874 */
[----:B------:R1:W-:Y:S01]  /*9860*/  MUFU.EX2 R211, R46 ;  /* 0x0000002e00d37308 */ /* 0x0003e20000000800 */
[----:B------:R-:W2:Y:S02]  /*9870*/  LDSM.16.MT88.4 R148, [R228+0x900] ;  /* 0x00090000e494783b */ /* 0x000ea40000004200 */
[----:B---3--:R-:W-:Y:S01]  /*9880*/  FMUL.FTZ R45, R133, R185 ;  /* 0x000000b9852d7220 */ /* 0x008fe20000410000 */
[----:B------:R-:W-:Y:S03]  /*9890*/  MOV R185, R209 ;  /* 0x000000d100b97202 */ /* 0x000fe60000000f00 */
[-C--:B------:R-:W-:Y:S03]  /*98a0*/  HMMA.16816.F32.BF16 R120, R144, R152.reuse, R120 ;  /* 0x000000989078723c */ /* 0x080fe60000041878 */
[----:B------:R3:W2:Y:S05]  /*98b0*/  MUFU.EX2 R210, R47 ;  /* 0x0000002f00d27308 */ /* 0x0006aa0000000800 */
[C---:B------:R-:W-:Y:S05]  /*98c0*/  HMMA.16816.F32.BF16 R124, R140.reuse, R152, R124 ;  /* 0x000000988c7c723c */ /* 0x040fea000004187c */
[----:B------:R-:W-:Y:S01]  /*98d0*/  MUFU.EX2 R209, R52 ;  /* 0x0000003400d17308 */ /* 0x000fe20000000800 */
[C---:B-1----:R-:W-:Y:S01]  /*98e0*/  FMUL.FTZ R46, R0.reuse, R186 ;  /* 0x000000ba002e7220 */ /* 0x042fe20000410000 */
[----:B------:R-:W-:Y:S08]  /*98f0*/  MOV R186, R208 ;  /* 0x000000d000ba7202 */ /* 0x000ff00000000f00 */
[----:B------:R-:W-:Y:S01]  /*9900*/  MUFU.EX2 R174, R54 ;  /* 0x0000003600ae7308 */ /* 0x000fe20000000800 */
[----:B------:R-:W-:Y:S01]  /*9910*/  MOV R109, R186 ;  /* 0x000000ba006d7202 */ /* 0x000fe20000000f00 */
[----:B---3--:R-:W-:Y:S01]  /*9920*/  FMUL.FTZ R47, R0, R187 ;  /* 0x000000bb002f7220 */ /* 0x008fe20000410000 */
[----:B------:R-:W-:Y:S04]  /*9930*/  MOV R187, R207 ;  /* 0x000000cf00bb7202 */ /* 0x000fe80000000f00 */
[----:B------:R-:W-:Y:S03]  /*9940*/  MOV R192, R187 ;  /* 0x000000bb00c07202 */ /* 0x000fe60000000f00 */
[----:B------:R1:W-:Y:S01]  /*9950*/  MUFU.EX2 R208, R55 ;  /* 0x0000003700d07308 */ /* 0x0003e20000000800 */
        /* <DEDUP_REMOVED lines=8> */
[----:B------:R-:W-:Y:S01]  /*99e0*/  MUFU.EX2 R204, R66 ;  /* 0x0000004200cc7308 */ /* 0x000fe20000000800 */
[----:B------:R-:W-:Y:S02]  /*99f0*/  F2FP.BF16.PACK_AB R144, R158, R184 ;  /* 0x000000b89e90723e */ /* 0x000fe400000010ff */
[-C--:B--2---:R-:W-:Y:S01]  /*9a00*/  HMMA.16816.F32.BF16 R4, R140, R148.reuse, R4 ;  /* 0x000000948c04723c */ /* 0x084fe20000041804 */
[----:B-1----:R-:W1:Y:S04]  /*9a10*/  LDSM.16.MT88.4 R52, [R229+0x900] ;  /* 0x00090000e534783b */ /* 0x002e680000004200 */
[----:B------:R-:W-:Y:S02]  /*9a20*/  F2FP.BF16.PACK_AB R145, R157, R227 ;  /* 0x000000e39d91723e */ /* 0x000fe400000010ff */
[----:B------:R-:W-:Y:S01]  /*9a30*/  F2FP.BF16.PACK_AB R146, R161, R198 ;  /* 0x000000c6a192723e */ /* 0x000fe200000010ff */
[----:B------:R-:W-:Y:S01]  /*9a40*/  MUFU.EX2 R205, R67 ;  /* 0x0000004300cd7308 */ /* 0x000fe20000000800 */
[----:B------:R-:W-:Y:S07]  /*9a50*/  F2FP.BF16.PACK_AB R147, R160, R197 ;  /* 0x000000c5a093723e */ /* 0x000fee00000010ff */
[C---:B------:R-:W-:Y:S02]  /*9a60*/  HMMA.16816.F32.BF16 R8, R144.reuse, R148, R8 ;  /* 0x000000949008723c */ /* 0x040fe40000041808 */
[----:B------:R-:W-:Y:S05]  /*9a70*/  MUFU.EX2 R173, R56 ;  /* 0x0000003800ad7308 */ /* 0x000fea0000000800 */
[----:B------:R-:W-:Y:S01]  /*9a80*/  MOV R149, R206 ;  /* 0x000000ce00957202 */ /* 0x000fe20000000f00 */
[-C--:B------:R-:W-:Y:S04]  /*9a90*/  HMMA.16816.F32.BF16 R12, R144, R150.reuse, R12 ;  /* 0x00000096900c723c */ /* 0x080fe8000004180c */
[----:B------:R2:W-:Y:S01]  /*9aa0*/  MUFU.EX2 R206, R64 ;  /* 0x0000004000ce7308 */ /* 0x0005e20000000800 */
[----:B------:R-:W-:Y:S02]  /*9ab0*/  MOV R193, R149 ;  /* 0x0000009500c17202 */ /* 0x000fe40000000f00 */
[----:B------:R-:W-:Y:S01]  /*9ac0*/  MOV R148, R195 ;  /* 0x000000c300947202 */ /* 0x000fe20000000f00 */
[C---:B------:R-:W-:Y:S06]  /*9ad0*/  HMMA.16816.F32.BF16 R16, R140.reuse, R150, R16 ;  /* 0x000000968c10723c */ /* 0x040fec0000041810 */
[----:B------:R-:W1:Y:S01]  /*9ae0*/  MUFU.EX2 R179, R57 ;  /* 0x0000003900b37308 */ /* 0x000e620000000800 */
[----:B------:R-:W-:Y:S01]  /*9af0*/  MOV R150, R197 ;  /* 0x000000c500967202 */ /* 0x000fe20000000f00 */
[-C--:B---3--:R-:W-:Y:S04]  /*9b00*/  HMMA.16816.F32.BF16 R20, R140, R152.reuse, R20 ;  /* 0x000000988c14723c */ /* 0x088fe80000041814 */
[----:B------:R-:W-:Y:S02]  /*9b10*/  MOV R151, R196 ;  /* 0x000000c400977202 */ /* 0x000fe40000000f00 */
[----:B------:R-:W-:Y:S02]  /*9b20*/  MOV R111, R150 ;  /* 0x00000096006f7202 */ /* 0x000fe40000000f00 */
[C---:B------:R-:W-:Y:S01]  /*9b30*/  HMMA.16816.F32.BF16 R24, R144.reuse, R152, R24 ;  /* 0x000000989018723c */ /* 0x040fe20000041818 */
[----:B------:R-:W-:Y:S01]  /*9b40*/  MUFU.EX2 R172, R58 ;  /* 0x0000003a00ac7308 */ /* 0x000fe20000000800 */
[----:B--2---:R-:W2:Y:S05]  /*9b50*/  LDSM.16.MT88.4 R64, [R230+0x900] ;  /* 0x00090000e640783b */ /* 0x004eaa0000004200 */
[----:B------:R-:W-:Y:S01]  /*9b60*/  MOV R153, R198 ;  /* 0x000000c600997202 */ /* 0x000fe20000000f00 */
[-C--:B------:R-:W-:Y:S03]  /*9b70*/  HMMA.16816.F32.BF16 R28, R144, R154.reuse, R28 ;  /* 0x0000009a901c723c */ /* 0x080fe6000004181c */
[----:B------:R3:W2:Y:S01]  /*9b80*/  MUFU.EX2 R178, R59 ;  /* 0x0000003b00b27308 */ /* 0x0006a20000000800 */
[----:B------:R-:W-:Y:S04]  /*9b90*/  MOV R152, R194 ;  /* 0x000000c200987202 */ /* 0x000fe80000000f00 */
[C---:B------:R-:W-:Y:S01]  /*9ba0*/  HMMA.16816.F32.BF16 R32, R140.reuse, R154, R32 ;  /* 0x0000009a8c20723c */ /* 0x040fe20000041820 */
[----:B------:R-:W4:Y:S03]  /*9bb0*/  LDL.LU R154, [R1] ;  /* 0x00000000019a7983 */ /* 0x000f260000300800 */
[----:B------:R-:W-:Y:S01]  /*9bc0*/  MOV R202, R152 ;  /* 0x0000009800ca7202 */ /* 0x000fe20000000f00 */
[----:B------:R-:W4:Y:S01]  /*9bd0*/  LDL.LU R155, [R1+0x4] ;  /* 0x00000400019b7983 */ /* 0x000f220000300800 */
[----:B------:R-:W-:Y:S02]  /*9be0*/  MUFU.EX2 R182, R68 ;  /* 0x0000004400b67308 */ /* 0x000fe40000000800 */
[-C--:B-1----:R-:W-:Y:S08]  /*9bf0*/  HMMA.16816.F32.BF16 R36, R140, R52.reuse, R36 ;  /* 0x000000348c24723c */ /* 0x082ff00000041824 */
[C---:B------:R-:W-:Y:S01]  /*9c00*/  HMMA.16816.F32.BF16 R48, R144.reuse, R52, R48 ;  /* 0x000000349030723c */ /* 0x040fe20000041830 */
[----:B------:R-:W-:Y:S01]  /*9c10*/  MUFU.EX2 R198, R69 ;  /* 0x0000004500c67308 */ /* 0x000fe20000000800 */
[----:B---3--:R-:W1:Y:S05]  /*9c20*/  LDSM.16.MT88.4 R56, [R228+0x1100] ;  /* 0x00110000e438783b */ /* 0x008e6a0000004200 */
[----:B------:R-:W-:Y:S01]  /*9c30*/  F2FP.BF16.PACK_AB R52, R149, R186 ;  /* 0x000000ba9534723e */ /* 0x000fe200000010ff */
[-C--:B------:R-:W-:Y:S03]  /*9c40*/  HMMA.16816.F32.BF16 R40, R144, R54.reuse, R40 ;  /* 0x000000369028723c */ /* 0x080fe60000041828 */
[----:B------:R-:W-:Y:S01]  /*9c50*/  MUFU.EX2 R181, R70 ;  /* 0x0000004600b57308 */ /* 0x000fe20000000800 */
[----:B------:R-:W-:Y:S04]  /*9c60*/  F2FP.BF16.PACK_AB R53, R167, R187 ;  /* 0x000000bba735723e */ /* 0x000fe800000010ff */
[C---:B------:R-:W-:Y:S05]  /*9c70*/  HMMA.16816.F32.BF16 R116, R140.reuse, R54, R116 ;  /* 0x000000368c74723c */ /* 0x040fea0000041874 */
[----:B------:R3:W-:Y:S02]  /*9c80*/  MUFU.EX2 R197, R71 ;  /* 0x0000004700c57308 */ /* 0x0007e40000000800 */
[----:B-----5:R-:W-:Y:S01]  /*9c90*/  F2FP.BF16.PACK_AB R54, R225, R226 ;  /* 0x000000e2e136723e */ /* 0x020fe200000010ff */
[-C--:B--2---:R-:W-:Y:S04]  /*9ca0*/  HMMA.16816.F32.BF16 R120, R140, R64.reuse, R120 ;  /* 0x000000408c78723c */ /* 0x084fe80000041878 */
[----:B------:R-:W-:Y:S03]  /*9cb0*/  F2FP.BF16.PACK_AB R55, R223, R224 ;  /* 0x000000e0df37723e */ /* 0x000fe600000010ff */
[----:B------:R-:W-:Y:S01]  /*9cc0*/  MUFU.EX2 R180, R72 ;  /* 0x0000004800b47308 */ /* 0x000fe20000000800 */
[C---:B------:R-:W-:Y:S08]  /*9cd0*/  HMMA.16816.F32.BF16 R124, R144.reuse, R64, R124 ;  /* 0x00000040907c723c */ /* 0x040ff0000004187c */
[-C--:B------:R-:W-:Y:S01]  /*9ce0*/  HMMA.16816.F32.BF16 R44, R144, R66.reuse, R44 ;  /* 0x00000042902c723c */ /* 0x080fe2000004182c */
[----:B------:R2:W-:Y:S01]  /*9cf0*/  MUFU.EX2 R177, R60 ;  /* 0x0000003c00b17308 */ /* 0x0005e20000000800 */
[----:B---3--:R-:W-:Y:S05]  /*9d00*/  LDSM.16.MT88.4 R68, [R229+0x1100] ;  /* 0x00110000e544783b */ /* 0x008fea0000004200 */
[----:B------:R-:W-:Y:S01]  /*9d10*/  MOV R147, R153 ;  /* 0x0000009900937202 */ /* 0x000fe20000000f00 */
[----:B------:R-:W-:Y:S03]  /*9d20*/  HMMA.16816.F32.BF16 R128, R140, R66, R128 ;  /* 0x000000428c80723c */ /* 0x000fe60000041880 */
[----:B------:R3:W5:Y:S01]  /*9d30*/  MUFU.EX2 R199, R61 ;  /* 0x0000003d00c77308 */ /* 0x0007620000000800 */
[----:B------:R-:W-:Y:S01]  /*9d40*/  MOV R146, R171 ;  /* 0x000000ab00927202 */ /* 0x000fe20000000f00 */
[----:B------:R-:W5:Y:S01]  /*9d50*/  LDSM.16.MT88.4 R64, [R231+0x1100] ;  /* 0x00110000e740783b */ /* 0x000f620000004200 */
[----:B------:R-:W-:Y:S02]  /*9d60*/  MOV R145, R170 ;  /* 0x000000aa00917202 */ /* 0x000fe40000000f00 */
[-C--:B-1----:R-:W-:Y:S05]  /*9d70*/  HMMA.16816.F32.BF16 R4, R52, R56.reuse, R4 ;  /* 0x000000383404723c */ /* 0x082fea0000041804 */
[----:B------:R1:W-:Y:S01]  /*9d80*/  MUFU.EX2 R176, R62 ;  /* 0x0000003e00b07308 */ /* 0x0003e20000000800 */
[----:B------:R-:W-:Y:S02]  /*9d90*/  MOV R144, R169 ;  /* 0x000000a900907202 */ /* 0x000fe40000000f00 */
[----:B------:R-:W-:Y:S02]  /*9da0*/  MOV R143, R168 ;  /* 0x000000a8008f7202 */ /* 0x000fe40000000f00 */
[----:B------:R-:W-:Y:S02]  /*9db0*/  LDSM.16.MT88.4 R168, [R231+0x3100] ;  /* 0x00310000e7a8783b */ /* 0x000fe40000004200 */
[----:B--2---:R-:W-:Y:S02]  /*9dc0*/  F2FP.BF16.PACK_AB R60, R165, R166 ;  /* 0x000000a6a53c723e */ /* 0x004fe400000010ff */
[----:B------:R-:W-:Y:S01]  /*9dd0*/  MOV R251, R146 ;  /* 0x0000009200fb7202 */ /* 0x000fe20000000f00 */
[----:B------:R2:W2:Y:S01]  /*9de0*/  MUFU.EX2 R183, R63 ;  /* 0x0000003f00b77308 */ /* 0x0004a20000000800 */
[----:B------:R-:W-:Y:S02]  /*9df0*/  MOV R203, R147 ;  /* 0x0000009300cb7202 */ /* 0x000fe40000000f00 */
[----:B---3--:R-:W-:Y:S07]  /*9e00*/  F2FP.BF16.PACK_AB R61, R222, R164 ;  /* 0x000000a4de3d723e */ /* 0x008fee00000010ff */
[----:B------:R-:W3:Y:S01]  /*9e10*/  MUFU.EX2 R190, R73 ;  /* 0x0000004900be7308 */ /* 0x000ee20000000800 */
[----:B-1----:R-:W-:Y:S09]  /*9e20*/  F2FP.BF16.PACK_AB R62, R217, R216 ;  /* 0x000000d8d93e723e */ /* 0x002ff200000010ff */
[----:B------:R-:W-:Y:S01]  /*9e30*/  MUFU.EX2 R189, R74 ;  /* 0x0000004a00bd7308 */ /* 0x000fe20000000800 */
[----:B--2---:R-:W-:Y:S09]  /*9e40*/  F2FP.BF16.PACK_AB R63, R210, R211 ;  /* 0x000000d3d23f723e */ /* 0x004ff200000010ff */
[----:B------:R1:W2:Y:S01]  /*9e50*/  MUFU.EX2 R188, R75 ;  /* 0x0000004b00bc7308 */ /* 0x0002a20000000800 */
[C---:B------:R-:W-:Y:S08]  /*9e60*/  HMMA.16816.F32.BF16 R8, R60.reuse, R56, R8 ;  /* 0x000000383c08723c */ /* 0x040ff00000041808 */
[-C--:B------:R-:W-:Y:S01]  /*9e70*/  HMMA.16816.F32.BF16 R12, R60, R58.reuse, R12 ;  /* 0x0000003a3c0c723c */ /* 0x080fe2000004180c */
[----:B------:R-:W-:Y:S07]  /*9e80*/  MUFU.EX2 R138, R138 ;  /* 0x0000008a008a7308 */ /* 0x000fee0000000800 */
[C---:B------:R-:W-:Y:S01]  /*9e90*/  HMMA.16816.F32.BF16 R16, R52.reuse, R58, R16 ;  /* 0x0000003a3410723c */ /* 0x040fe20000041810 */
[----:B------:R-:W2:Y:S02]  /*9ea0*/  LDSM.16.MT88.4 R56, [R230+0x1100] ;  /* 0x00110000e638783b */ /* 0x000ea40000004200 */
[----:B------:R-:W-:Y:S05]  /*9eb0*/  MUFU.EX2 R196, R80 ;  /* 0x0000005000c47308 */ /* 0x000fea0000000800 */
[-C--:B-----5:R-:W-:Y:S01]  /*9ec0*/  HMMA.16816.F32.BF16 R20, R52, R64.reuse, R20 ;  /* 0x000000403414723c */ /* 0x0a0fe20000041814 */
[----:B-1----:R-:W-:Y:S04]  /*9ed0*/  LDSM.16.MT88.4 R72, [R229+0x2100] ;  /* 0x00210000e548783b */ /* 0x002fe80000004200 */
[----:B------:R-:W-:Y:S03]  /*9ee0*/  MUFU.EX2 R80, R79 ;  /* 0x0000004f00507308 */ /* 0x000fe60000000800 */
[C---:B------:R-:W-:Y:S07]  /*9ef0*/  HMMA.16816.F32.BF16 R24, R60.reuse, R64, R24 ;  /* 0x000000403c18723c */ /* 0x040fee0000041818 */
[----:B------:R-:W-:Y:S01]  /*9f00*/  MUFU.EX2 R195, R81 ;  /* 0x0000005100c37308 */ /* 0x000fe20000000800 */
[-C--:B------:R-:W-:Y:S08]  /*9f10*/  HMMA.16816.F32.BF16 R28, R60, R66.reuse, R28 ;  /* 0x000000423c1c723c */ /* 0x080ff0000004181c */
[C---:B------:R-:W-:Y:S01]  /*9f20*/  HMMA.16816.F32.BF16 R32, R52.reuse, R66, R32 ;  /* 0x000000423420723c */ /* 0x040fe20000041820 */
[----:B------:R-:W1:Y:S01]  /*9f30*/  LDSM.16.MT88.4 R64, [R228+0x1900] ;  /* 0x00190000e440783b */ /* 0x000e620000004200 */
[----:B------:R-:W-:Y:S06]  /*9f40*/  MUFU.EX2 R194, R82 ;  /* 0x0000005200c27308 */ /* 0x000fec0000000800 */
[-C--:B------:R-:W-:Y:S04]  /*9f50*/  HMMA.16816.F32.BF16 R36, R52, R68.reuse, R36 ;  /* 0x000000443424723c */ /* 0x080fe80000041824 */
[----:B------:R-:W-:Y:S04]  /*9f60*/  MUFU.EX2 R191, R83 ;  /* 0x0000005300bf7308 */ /* 0x000fe80000000800 */
[C---:B------:R-:W-:Y:S06]  /*9f70*/  HMMA.16816.F32.BF16 R48, R60.reuse, R68, R48 ;  /* 0x000000443c30723c */ /* 0x040fec0000041830 */
[----:B------:R5:W-:Y:S02]  /*9f80*/  MUFU.EX2 R83, R76 ;  /* 0x0000004c00537308 */ /* 0x000be40000000800 */
[-C--:B------:R-:W-:Y:S08]  /*9f90*/  HMMA.16816.F32.BF16 R40, R60, R70.reuse, R40 ;  /* 0x000000463c28723c */ /* 0x080ff00000041828 */
[C---:B------:R-:W-:Y:S01]  /*9fa0*/  HMMA.16816.F32.BF16 R116, R52.reuse, R70, R116 ;  /* 0x000000463474723c */ /* 0x040fe20000041874 */
[----:B------:R-:W-:Y:S01]  /*9fb0*/  LDSM.16.MT88.4 R68, [R229+0x1900] ;  /* 0x00190000e544783b */ /* 0x000fe20000004200 */
[----:B------:R-:W1:Y:S06]  /*9fc0*/  MUFU.EX2 R82, R77 ;  /* 0x0000004d00527308 */ /* 0x000e6c0000000800 */
[-C--:B--2---:R-:W-:Y:S04]  /*9fd0*/  HMMA.16816.F32.BF16 R120, R52, R56.reuse, R120 ;  /* 0x000000383478723c */ /* 0x084fe80000041878 */
[----:B------:R-:W2:Y:S04]  /*9fe0*/  MUFU.EX2 R81, R78 ;  /* 0x0000004e00517308 */ /* 0x000ea80000000800 */
[C---:B------:R-:W-:Y:S06]  /*9ff0*/  HMMA.16816.F32.BF16 R124, R60.reuse, R56, R124 ;  /* 0x000000383c7c723c */ /* 0x040fec000004187c */
[----:B------:R-:W-:Y:S01]  /*a000*/  MUFU.EX2 R84, R84 ;  /* 0x0000005400547308 */ /* 0x000fe20000000800 */
[----:B------:R-:W-:Y:S01]  /*a010*/  F2FP.BF16.PACK_AB R56, R179, R173 ;  /* 0x000000adb338723e */ /* 0x000fe200000010ff */
[-C--:B------:R-:W-:Y:S01]  /*a020*/  HMMA.16816.F32.BF16 R44, R60, R58.reuse, R44 ;  /* 0x0000003a3c2c723c */ /* 0x080fe2000004182c */
[----:B------:R-:W2:Y:S03]  /*a030*/  LDSM.16.MT88.4 R60, [R231+0x1900] ;  /* 0x00190000e73c783b */ /* 0x000ea60000004200 */
[----:B------:R-:W-:Y:S04]  /*a040*/  F2FP.BF16.PACK_AB R57, R178, R172 ;  /* 0x000000acb239723e */ /* 0x000fe800000010ff */
[----:B------:R-:W-:Y:S01]  /*a050*/  HMMA.16816.F32.BF16 R128, R52, R58, R128 ;  /* 0x0000003a3480723c */ /* 0x000fe20000041880 */
[----:B------:R-:W-:Y:S06]  /*a060*/  MUFU.EX2 R85, R85 ;  /* 0x0000005500557308 */ /* 0x000fec0000000800 */
[----:B------:R-:W-:Y:S02]  /*a070*/  F2FP.BF16.PACK_AB R52, R175, R209 ;  /* 0x000000d1af34723e */ /* 0x000fe400000010ff */
[----:B------:R-:W-:Y:S02]  /*a080*/  F2FP.BF16.PACK_AB R53, R208, R174 ;  /* 0x000000aed035723e */ /* 0x000fe400000010ff */
[----:B------:R-:W-:Y:S01]  /*a090*/  MUFU.EX2 R86, R86 ;  /* 0x0000005600567308 */ /* 0x000fe20000000800 */
[----:B------:R-:W-:Y:S02]  /*a0a0*/  F2FP.BF16.PACK_AB R54, R207, R206 ;  /* 0x000000cecf36723e */ /* 0x000fe400000010ff */
[----:B------:R-:W-:Y:S02]  /*a0b0*/  F2FP.BF16.PACK_AB R55, R205, R204 ;  /* 0x000000cccd37723e */ /* 0x000fe400000010ff */
[----:B------:R-:W-:Y:S02]  /*a0c0*/  F2FP.BF16.PACK_AB R58, R199, R177 ;  /* 0x000000b1c73a723e */ /* 0x000fe400000010ff */
[----:B------:R-:W-:Y:S03]  /*a0d0*/  F2FP.BF16.PACK_AB R59, R183, R176 ;  /* 0x000000b0b73b723e */ /* 0x000fe600000010ff */
[-C--:B-1----:R-:W-:Y:S01]  /*a0e0*/  HMMA.16816.F32.BF16 R4, R52, R64.reuse, R4 ;  /* 0x000000403404723c */ /* 0x082fe20000041804 */
[----:B------:R-:W-:Y:S07]  /*a0f0*/  MUFU.EX2 R87, R87 ;  /* 0x0000005700577308 */ /* 0x000fee0000000800 */
[C---:B------:R-:W-:Y:S03]  /*a100*/  HMMA.16816.F32.BF16 R8, R56.reuse, R64, R8 ;  /* 0x000000403808723c */ /* 0x040fe60000041808 */
[----:B------:R-:W-:Y:S05]  /*a110*/  MUFU.EX2 R96, R96 ;  /* 0x0000006000607308 */ /* 0x000fea0000000800 */
[-C--:B------:R-:W-:Y:S05]  /*a120*/  HMMA.16816.F32.BF16 R12, R56, R66.reuse, R12 ;  /* 0x00000042380c723c */ /* 0x080fea000004180c */
[----:B------:R-:W-:Y:S03]  /*a130*/  MUFU.EX2 R97, R97 ;  /* 0x0000006100617308 */ /* 0x000fe60000000800 */
[C---:B------:R-:W-:Y:S01]  /*a140*/  HMMA.16816.F32.BF16 R16, R52.reuse, R66, R16 ;  /* 0x000000423410723c */ /* 0x040fe20000041810 */
[----:B------:R-:W1:Y:S06]  /*a150*/  LDSM.16.MT88.4 R64, [R230+0x1900] ;  /* 0x00190000e640783b */ /* 0x000e6c0000004200 */
[----:B------:R-:W-:Y:S01]  /*a160*/  MUFU.EX2 R98, R98 ;  /* 0x0000006200627308 */ /* 0x000fe20000000800 */
[-C--:B--2---:R-:W-:Y:S08]  /*a170*/  HMMA.16816.F32.BF16 R20, R52, R60.reuse, R20 ;  /* 0x0000003c3414723c */ /* 0x084ff00000041814 */
[C---:B------:R-:W-:Y:S01]  /*a180*/  HMMA.16816.F32.BF16 R24, R56.reuse, R60, R24 ;  /* 0x0000003c3818723c */ /* 0x040fe20000041818 */
[----:B------:R-:W-:Y:S07]  /*a190*/  MUFU.EX2 R99, R99 ;  /* 0x0000006300637308 */ /* 0x000fee0000000800 */
[-C--:B------:R-:W-:Y:S03]  /*a1a0*/  HMMA.16816.F32.BF16 R28, R56, R62.reuse, R28 ;  /* 0x0000003e381c723c */ /* 0x080fe6000004181c */
[----:B------:R-:W-:Y:S01]  /*a1b0*/  MUFU.EX2 R100, R100 ;  /* 0x0000006400647308 */ /* 0x000fe20000000800 */
[----:B----4-:R-:W-:Y:S02]  /*a1c0*/  FFMA.FTZ R133, R133, R154, R201 ;  /* 0x0000009a85857223 */ /* 0x010fe400000100c9 */
[----:B------:R-:W-:Y:S02]  /*a1d0*/  FFMA.FTZ R0, R0, R155, R200 ;  /* 0x0000009b00007223 */ /* 0x000fe400000100c8 */
[C---:B------:R-:W-:Y:S01]  /*a1e0*/  HMMA.16816.F32.BF16 R32, R52.reuse, R62, R32 ;  /* 0x0000003e3420723c */ /* 0x040fe20000041820 */
[----:B------:R-:W2:Y:S03]  /*a1f0*/  LDSM.16.MT88.4 R60, [R228+0x2100] ;  /* 0x00210000e43c783b */ /* 0x000ea60000004200 */
[----:B------:R-:W-:Y:S01]  /*a200*/  FADD.FTZ R0, R212, R0 ;  /* 0x00000000d4007221 */ /* 0x000fe20000010000 */
[----:B------:R-:W-:Y:S03]  /*a210*/  MUFU.EX2 R101, R101 ;  /* 0x0000006500657308 */ /* 0x000fe60000000800 */
[-C--:B------:R-:W-:Y:S01]  /*a220*/  HMMA.16816.F32.BF16 R36, R52, R68.reuse, R36 ;  /* 0x000000443424723c */ /* 0x080fe20000041824 */
[----:B------:R-:W-:Y:S03]  /*a230*/  LDSM.16.MT88.4 R152, [R228+0x3100] ;  /* 0x00310000e498783b */ /* 0x000fe60000004200 */
[----:B-----5:R-:W-:Y:S03]  /*a240*/  FADD.FTZ R76, R214, R0 ;  /* 0x00000000d64c7221 */ /* 0x020fe60000010000 */
[----:B------:R-:W-:Y:S01]  /*a250*/  MUFU.EX2 R102, R102 ;  /* 0x0000006600667308 */ /* 0x000fe20000000800 */
[C---:B------:R-:W-:Y:S08]  /*a260*/  HMMA.16816.F32.BF16 R48, R56.reuse, R68, R48 ;  /* 0x000000443830723c */ /* 0x040ff00000041830 */
[-C--:B------:R-:W-:Y:S01]  /*a270*/  HMMA.16816.F32.BF16 R40, R56, R70.reuse, R40 ;  /* 0x000000463828723c */ /* 0x080fe20000041828 */
[----:B------:R-:W-:Y:S07]  /*a280*/  MUFU.EX2 R103, R103 ;  /* 0x0000006700677308 */ /* 0x000fee0000000800 */
[C---:B------:R-:W-:Y:S01]  /*a290*/  HMMA.16816.F32.BF16 R116, R52.reuse, R70, R116 ;  /* 0x000000463474723c */ /* 0x040fe20000041874 */
[----:B------:R-:W4:Y:S02]  /*a2a0*/  LDSM.16.MT88.4 R68, [R231+0x2100] ;  /* 0x00210000e744783b */ /* 0x000f240000004200 */
[----:B------:R-:W-:Y:S05]  /*a2b0*/  MUFU.EX2 R112, R112 ;  /* 0x0000007000707308 */ /* 0x000fea0000000800 */
[-C--:B-1----:R-:W-:Y:S05]  /*a2c0*/  HMMA.16816.F32.BF16 R120, R52, R64.reuse, R120 ;  /* 0x000000403478723c */ /* 0x082fea0000041878 */
[----:B------:R-:W-:Y:S03]  /*a2d0*/  MUFU.EX2 R113, R113 ;  /* 0x0000007100717308 */ /* 0x000fe60000000800 */
[C---:B------:R-:W-:Y:S07]  /*a2e0*/  HMMA.16816.F32.BF16 R124, R56.reuse, R64, R124 ;  /* 0x00000040387c723c */ /* 0x040fee000004187c */
[----:B------:R-:W-:Y:S01]  /*a2f0*/  MUFU.EX2 R114, R114 ;  /* 0x0000007200727308 */ /* 0x000fe20000000800 */
[-C--:B------:R-:W-:Y:S07]  /*a300*/  HMMA.16816.F32.BF16 R44, R56, R66.reuse, R44 ;  /* 0x00000042382c723c */ /* 0x080fee000004182c */
[----:B---3--:R-:W-:Y:S01]  /*a310*/  F2FP.BF16.PACK_AB R56, R190, R180 ;  /* 0x000000b4be38723e */ /* 0x008fe200000010ff */
[----:B------:R-:W-:Y:S01]  /*a320*/  HMMA.16816.F32.BF16 R128, R52, R66, R128 ;  /* 0x000000423480723c */ /* 0x000fe20000041880 */
[----:B------:R-:W1:Y:S01]  /*a330*/  LDSM.16.MT88.4 R64, [R230+0x2100] ;  /* 0x00210000e640783b */ /* 0x000e620000004200 */
[----:B------:R-:W-:Y:S02]  /*a340*/  MUFU.EX2 R115, R115 ;  /* 0x0000007300737308 */ /* 0x000fe40000000800 */
[----:B------:R-:W-:Y:S02]  /*a350*/  F2FP.BF16.PACK_AB R57, R188, R189 ;  /* 0x000000bdbc39723e */ /* 0x000fe400000010ff */
[----:B------:R-:W-:Y:S02]  /*a360*/  F2FP.BF16.PACK_AB R58, R82, R83 ;  /* 0x00000053523a723e */ /* 0x000fe400000010ff */
[----:B------:R-:W-:Y:S04]  /*a370*/  F2FP.BF16.PACK_AB R52, R198, R182 ;  /* 0x000000b6c634723e */ /* 0x000fe800000010ff */
[----:B------:R-:W-:Y:S01]  /*a380*/  F2FP.BF16.PACK_AB R53, R197, R181 ;  /* 0x000000b5c535723e */ /* 0x000fe200000010ff */
[----:B------:R-:W3:Y:S01]  /*a390*/  MUFU.EX2 R108, R108 ;  /* 0x0000006c006c7308 */ /* 0x000ee20000000800 */
[----:B------:R-:W-:Y:S02]  /*a3a0*/  F2FP.BF16.PACK_AB R54, R195, R196 ;  /* 0x000000c4c336723e */ /* 0x000fe400000010ff */
[----:B------:R-:W-:Y:S02]  /*a3b0*/  F2FP.BF16.PACK_AB R55, R191, R194 ;  /* 0x000000c2bf37723e */ /* 0x000fe400000010ff */
[----:B------:R-:W-:Y:S05]  /*a3c0*/  F2FP.BF16.PACK_AB R59, R80, R81 ;  /* 0x00000051503b723e */ /* 0x000fea00000010ff */
[-C--:B--2---:R-:W-:Y:S01]  /*a3d0*/  HMMA.16816.F32.BF16 R4, R52, R60.reuse, R4 ;  /* 0x0000003c3404723c */ /* 0x084fe20000041804 */
[----:B------:R-:W-:Y:S07]  /*a3e0*/  MUFU.EX2 R110, R110 ;  /* 0x0000006e006e7308 */ /* 0x000fee0000000800 */
[C---:B------:R-:W-:Y:S03]  /*a3f0*/  HMMA.16816.F32.BF16 R8, R56.reuse, R60, R8 ;  /* 0x0000003c3808723c */ /* 0x040fe60000041808 */
[----:B------:R-:W-:Y:S01]  /*a400*/  MUFU.EX2 R88, R88 ;  /* 0x0000005800587308 */ /* 0x000fe20000000800 */
[----:B---3--:R-:W-:Y:S04]  /*a410*/  F2FP.BF16.PACK_AB R186, R138, R108 ;  /* 0x0000006c8aba723e */ /* 0x008fe800000010ff */
[-C--:B------:R-:W-:Y:S05]  /*a420*/  HMMA.16816.F32.BF16 R12, R56, R62.reuse, R12 ;  /* 0x0000003e380c723c */ /* 0x080fea000004180c */
[----:B------:R-:W-:Y:S03]  /*a430*/  MUFU.EX2 R89, R89 ;  /* 0x0000005900597308 */ /* 0x000fe60000000800 */
[C---:B------:R-:W-:Y:S01]  /*a440*/  HMMA.16816.F32.BF16 R16, R52.reuse, R62, R16 ;  /* 0x0000003e3410723c */ /* 0x040fe20000041810 */
[----:B------:R-:W2:Y:S06]  /*a450*/  LDSM.16.MT88.4 R60, [R228+0x2900] ;  /* 0x00290000e43c783b */ /* 0x000eac0000004200 */
[----:B------:R-:W-:Y:S01]  /*a460*/  MUFU.EX2 R90, R90 ;  /* 0x0000005a005a7308 */ /* 0x000fe20000000800 */
[-C--:B----4-:R-:W-:Y:S08]  /*a470*/  HMMA.16816.F32.BF16 R20, R52, R68.reuse, R20 ;  /* 0x000000443414723c */ /* 0x090ff00000041814 */
[C---:B------:R-:W-:Y:S01]  /*a480*/  HMMA.16816.F32.BF16 R24, R56.reuse, R68, R24 ;  /* 0x000000443818723c */ /* 0x040fe20000041818 */
[----:B------:R-:W-:Y:S07]  /*a490*/  MUFU.EX2 R91, R91 ;  /* 0x0000005b005b7308 */ /* 0x000fee0000000800 */
[-C--:B------:R-:W-:Y:S03]  /*a4a0*/  HMMA.16816.F32.BF16 R28, R56, R70.reuse, R28 ;  /* 0x00000046381c723c */ /* 0x080fe6000004181c */
[----:B------:R-:W-:Y:S05]  /*a4b0*/  MUFU.EX2 R92, R92 ;  /* 0x0000005c005c7308 */ /* 0x000fea0000000800 */
[C---:B------:R-:W-:Y:S01]  /*a4c0*/  HMMA.16816.F32.BF16 R32, R52.reuse, R70, R32 ;  /* 0x000000463420723c */ /* 0x040fe20000041820 */
[----:B------:R-:W3:Y:S04]  /*a4d0*/  LDSM.16.MT88.4 R68, [R231+0x2900] ;  /* 0x00290000e744783b */ /* 0x000ee80000004200 */
[----:B------:R-:W4:Y:S03]  /*a4e0*/  MUFU.EX2 R93, R93 ;  /* 0x0000005d005d7308 */ /* 0x000f260000000800 */
[-C--:B------:R-:W-:Y:S07]  /*a4f0*/  HMMA.16816.F32.BF16 R36, R52, R72.reuse, R36 ;  /* 0x000000483424723c */ /* 0x080fee0000041824 */
[----:B------:R-:W-:Y:S01]  /*a500*/  MUFU.EX2 R94, R94 ;  /* 0x0000005e005e7308 */ /* 0x000fe20000000800 */
[C---:B------:R-:W-:Y:S08]  /*a510*/  HMMA.16816.F32.BF16 R48, R56.reuse, R72, R48 ;  /* 0x000000483830723c */ /* 0x040ff00000041830 */
[-C--:B------:R-:W-:Y:S01]  /*a520*/  HMMA.16816.F32.BF16 R40, R56, R74.reuse, R40 ;  /* 0x0000004a3828723c */ /* 0x080fe20000041828 */
[----:B------:R-:W5:Y:S07]  /*a530*/  MUFU.EX2 R95, R95 ;  /* 0x0000005f005f7308 */ /* 0x000f6e0000000800 */
[C---:B------:R-:W-:Y:S01]  /*a540*/  HMMA.16816.F32.BF16 R116, R52.reuse, R74, R116 ;  /* 0x0000004a3474723c */ /* 0x040fe20000041874 */
[----:B------:R-:W2:Y:S02]  /*a550*/  LDSM.16.MT88.4 R72, [R229+0x2900] ;  /* 0x00290000e548783b */ /* 0x000ea40000004200 */
[----:B------:R-:W-:Y:S05]  /*a560*/  MUFU.EX2 R104, R104 ;  /* 0x0000006800687308 */ /* 0x000fea0000000800 */
[-C--:B-1----:R-:W-:Y:S05]  /*a570*/  HMMA.16816.F32.BF16 R120, R52, R64.reuse, R120 ;  /* 0x000000403478723c */ /* 0x082fea0000041878 */
[----:B------:R-:W-:Y:S03]  /*a580*/  MUFU.EX2 R105, R105 ;  /* 0x0000006900697308 */ /* 0x000fe60000000800 */
[C---:B------:R-:W-:Y:S07]  /*a590*/  HMMA.16816.F32.BF16 R124, R56.reuse, R64, R124 ;  /* 0x00000040387c723c */ /* 0x040fee000004187c */
[----:B------:R-:W-:Y:S01]  /*a5a0*/  FADD.FTZ R64, R218, R134 ;  /* 0x00000086da407221 */ /* 0x000fe20000010000 */
[-C--:B------:R-:W-:Y:S01]  /*a5b0*/  HMMA.16816.F32.BF16 R44, R56, R66.reuse, R44 ;  /* 0x00000042382c723c */ /* 0x080fe2000004182c */
[----:B------:R-:W-:Y:S03]  /*a5c0*/  MUFU.EX2 R106, R106 ;  /* 0x0000006a006a7308 */ /* 0x000fe60000000800 */
[----:B------:R-:W-:Y:S03]  /*a5d0*/  FADD.FTZ R79, R221, R64 ;  /* 0x00000040dd4f7221 */ /* 0x000fe60000010000 */
[----:B----4-:R-:W-:Y:S01]  /*a5e0*/  F2FP.BF16.PACK_AB R58, R93, R92 ;  /* 0x0000005c5d3a723e */ /* 0x010fe200000010ff */
[----:B------:R-:W-:Y:S01]  /*a5f0*/  HMMA.16816.F32.BF16 R128, R52, R66, R128 ;  /* 0x000000423480723c */ /* 0x000fe20000041880 */
[----:B------:R-:W1:Y:S02]  /*a600*/  LDSM.16.MT88.4 R64, [R230+0x2900] ;  /* 0x00290000e640783b */ /* 0x000e640000004200 */
[----:B------:R-:W-:Y:S01]  /*a610*/  MUFU.EX2 R107, R107 ;  /* 0x0000006b006b7308 */ /* 0x000fe20000000800 */
[----:B------:R-:W-:Y:S01]  /*a620*/  FADD.FTZ R56, R215, R132 ;  /* 0x00000084d7387221 */ /* 0x000fe20000010000 */
[----:B-----5:R-:W-:Y:S01]  /*a630*/  F2FP.BF16.PACK_AB R59, R95, R94 ;  /* 0x0000005e5f3b723e */ /* 0x020fe200000010ff */
[----:B------:R-:W-:Y:S01]  /*a640*/  FADD.FTZ R57, R213, R133 ;  /* 0x00000085d5397221 */ /* 0x000fe20000010000 */
[----:B------:R-:W-:Y:S01]  /*a650*/  F2FP.BF16.PACK_AB R52, R85, R84 ;  /* 0x000000545534723e */ /* 0x000fe200000010ff */
[----:B------:R-:W-:Y:S01]  /*a660*/  FADD.FTZ R78, R220, R56 ;  /* 0x00000038dc4e7221 */ /* 0x000fe20000010000 */
[----:B------:R-:W-:Y:S03]  /*a670*/  F2FP.BF16.PACK_AB R53, R87, R86 ;  /* 0x000000565735723e */ /* 0x000fe600000010ff */
[----:B------:R-:W-:Y:S01]  /*a680*/  F2FP.BF16.PACK_AB R54, R97, R96 ;  /* 0x000000606136723e */ /* 0x000fe200000010ff */
[----:B------:R-:W-:Y:S01]  /*a690*/  FADD.FTZ R77, R219, R57 ;  /* 0x00000039db4d7221 */ /* 0x000fe20000010000 */
[----:B------:R-:W-:Y:S01]  /*a6a0*/  F2FP.BF16.PACK_AB R55, R99, R98 ;  /* 0x000000626337723e */ /* 0x000fe200000010ff */
[----:B------:R-:W-:Y:S01]  /*a6b0*/  FADD.FTZ R0, R143, R79 ;  /* 0x0000004f8f007221 */ /* 0x000fe20000010000 */
[----:B------:R-:W-:Y:S02]  /*a6c0*/  F2FP.BF16.PACK_AB R56, R89, R88 ;  /* 0x000000585938723e */ /* 0x000fe400000010ff */
[----:B------:R-:W-:Y:S01]  /*a6d0*/  F2FP.BF16.PACK_AB R57, R91, R90 ;  /* 0x0000005a5b39723e */ /* 0x000fe200000010ff */
[----:B------:R-:W-:Y:S01]  /*a6e0*/  FADD.FTZ R0, R148, R0 ;  /* 0x0000000094007221 */ /* 0x000fe20000010000 */
[----:B------:R-:W-:Y:S01]  /*a6f0*/  MOV R133, R135 ;  /* 0x0000008700857202 */ /* 0x000fe20000000f00 */
[-C--:B--2---:R-:W-:Y:S03]  /*a700*/  HMMA.16816.F32.BF16 R4, R52, R60.reuse, R4 ;  /* 0x0000003c3404723c */ /* 0x084fe60000041804 */
[----:B------:R-:W-:Y:S05]  /*a710*/  FADD.FTZ R0, R202, R0 ;  /* 0x00000000ca007221 */ /* 0x000fea0000010000 */
[C---:B------:R-:W-:Y:S01]  /*a720*/  HMMA.16816.F32.BF16 R8, R56.reuse, R60, R8 ;  /* 0x0000003c3808723c */ /* 0x040fe20000041808 */
[----:B------:R-:W2:Y:S07]  /*a730*/  MUFU.EX2 R60, R3 ;  /* 0x00000003003c7308 */ /* 0x000eae0000000800 */
[-C--:B------:R-:W-:Y:S08]  /*a740*/  HMMA.16816.F32.BF16 R12, R56, R62.reuse, R12 ;  /* 0x0000003e380c723c */ /* 0x080ff0000004180c */
[C---:B------:R-:W-:Y:S08]  /*a750*/  HMMA.16816.F32.BF16 R16, R52.reuse, R62, R16 ;  /* 0x0000003e3410723c */ /* 0x040ff00000041810 */
[-C--:B---3--:R-:W-:Y:S04]  /*a760*/  HMMA.16816.F32.BF16 R20, R52, R68.reuse, R20 ;  /* 0x000000443414723c */ /* 0x088fe80000041814 */
[----:B--2---:R-:W-:Y:S01]  /*a770*/  F2FP.BF16.PACK_AB R187, R60, R110 ;  /* 0x0000006e3cbb723e */ /* 0x004fe200000010ff */
[----:B------:R-:W-:Y:S03]  /*a780*/  FADD.FTZ R3, R151, R76 ;  /* 0x0000004c97037221 */ /* 0x000fe60000010000 */
[C---:B------:R-:W-:Y:S08]  /*a790*/  HMMA.16816.F32.BF16 R24, R56.reuse, R68, R24 ;  /* 0x000000443818723c */ /* 0x040ff00000041818 */
[-C--:B------:R-:W-:Y:S08]  /*a7a0*/  HMMA.16816.F32.BF16 R28, R56, R70.reuse, R28 ;  /* 0x00000046381c723c */ /* 0x080ff0000004181c */
[C---:B------:R-:W-:Y:S08]  /*a7b0*/  HMMA.16816.F32.BF16 R32, R52.reuse, R70, R32 ;  /* 0x000000463420723c */ /* 0x040ff00000041820 */
[-C--:B------:R-:W-:Y:S08]  /*a7c0*/  HMMA.16816.F32.BF16 R36, R52, R72.reuse, R36 ;  /* 0x000000483424723c */ /* 0x080ff00000041824 */
[C---:B------:R-:W-:Y:S08]  /*a7d0*/  HMMA.16816.F32.BF16 R48, R56.reuse, R72, R48 ;  /* 0x000000483830723c */ /* 0x040ff00000041830 */
[-C--:B------:R-:W-:Y:S08]  /*a7e0*/  HMMA.16816.F32.BF16 R40, R56, R74.reuse, R40 ;  /* 0x0000004a3828723c */ /* 0x080ff00000041828 */
[C---:B------:R-:W-:Y:S08]  /*a7f0*/  HMMA.16816.F32.BF16 R116, R52.reuse, R74, R116 ;  /* 0x0000004a3474723c */ /* 0x040ff00000041874 */
[-C--:B-1----:R-:W-:Y:S08]  /*a800*/  HMMA.16816.F32.BF16 R120, R52, R64.reuse, R120 ;  /* 0x000000403478723c */ /* 0x082ff00000041878 */
        /* <DEDUP_REMOVED lines=9> */
[----:B------:R-:W-:Y:S01]  /*a8a0*/  FADD.FTZ R56, R227, R3 ;  /* 0x00000003e3387221 */ /* 0x000fe20000010000 */
[----:B------:R-:W-:Y:S01]  /*a8b0*/  F2FP.BF16.PACK_AB R54, R113, R112 ;  /* 0x000000707136723e */ /* 0x000fe200000010ff */
[----:B------:R-:W-:Y:S01]  /*a8c0*/  FADD.FTZ R3, R158, R57 ;  /* 0x000000399e037221 */ /* 0x000fe20000010000 */
[----:B------:R-:W-:Y:S02]  /*a8d0*/  F2FP.BF16.PACK_AB R55, R115, R114 ;  /* 0x000000727337723e */ /* 0x000fe400000010ff */
[----:B------:R-:W-:Y:S01]  /*a8e0*/  F2FP.BF16.PACK_AB R184, R105, R104 ;  /* 0x0000006869b8723e */ /* 0x000fe200000010ff */
[----:B------:R-:W-:Y:S01]  /*a8f0*/  FADD.FTZ R3, R203, R3 ;  /* 0x00000003cb037221 */ /* 0x000fe20000010000 */
[----:B------:R-:W-:Y:S03]  /*a900*/  F2FP.BF16.PACK_AB R185, R107, R106 ;  /* 0x0000006a6bb9723e */ /* 0x000fe600000010ff */
[-C--:B------:R-:W-:Y:S01]  /*a910*/  HMMA.16816.F32.BF16 R144, R52, R152.reuse, R4 ;  /* 0x000000983490723c */ /* 0x080fe20000041804 */
[----:B------:R-:W1:Y:S07]  /*a920*/  LDSM.16.MT88.4 R4, [R229+0x3100] ;  /* 0x00310000e504783b */ /* 0x000e6e0000004200 */
[C---:B------:R-:W-:Y:S07]  /*a930*/  HMMA.16816.F32.BF16 R140, R184.reuse, R152, R8 ;  /* 0x00000098b88c723c */ /* 0x040fee0000041808 */
        /* <DEDUP_REMOVED lines=27> */
[----:B------:R-:W-:Y:S01]  /*aaf0*/  FADD.FTZ R14, R225, R3 ;  /* 0x00000003e10e7221 */ /* 0x000fe20000010000 */
[----:B------:R-:W2:Y:S01]  /*ab00*/  LDSM.16.MT88.4 R8, [R230+0x3100] ;  /* 0x00310000e608783b */ /* 0x000ea20000004200 */
        /* <DEDUP_REMOVED lines=72> */
[----:B------:R-:W-:Y:S02]  /*af90*/  FADD.FTZ R0, R60, R0 ;  /* 0x000000003c007221 */ /* 0x000fe40000010000 */
[----:B------:R-:W-:Y:S01]  /*afa0*/  FADD.FTZ R5, R114, R5 ;  /* 0x0000000572057221 */ /* 0x000fe20000010000 */
[----:B------:R1:W-:Y:S01]  /*afb0*/  STL [R1], R3 ;  /* 0x0000000301007387 */ /* 0x0003e20000100800 */
[----:B------:R-:W-:Y:S02]  /*afc0*/  FADD.FTZ R251, R113, R6 ;  /* 0x0000000671fb7221 */ /* 0x000fe40000010000 */
[----:B------:R-:W-:Y:S01]  /*afd0*/  FADD.FTZ R252, R115, R5 ;  /* 0x0000000573fc7221 */ /* 0x000fe20000010000 */
[----:B------:R2:W-:Y:S01]  /*afe0*/  STL [R1+0x4], R0 ;  /* 0x0000040001007387 */ /* 0x0005e20000100800 */
[----:B-1----:R-:W-:Y:S02]  /*aff0*/  MOV R3, R136 ;  /* 0x0000008800037202 */ /* 0x002fe40000000f00 */
[----:B--2---:R-:W-:Y:S01]  /*b000*/  MOV R0, R137 ;  /* 0x0000008900007202 */ /* 0x004fe20000000f00 */
[----:B------:R-:W-:-:S05]  /*b010*/  @P0 BRA `(.L_x_833) ;  /* 0xffffc1e000000947 */ /* 0x000fca000383ffff */
.L_x_832:
[----:B------:R-:W2:Y:S04]  /*b020*/  LDL.LU R10, [R1] ;  /* 0x00000000010a7983 */ /* 0x000ea80000300800 */
[----:B------:R-:W3:Y:S01]  /*b030*/  LDL.LU R9, [R1+0x4] ;  /* 0x0000040001097983 */ /* 0x000ee20000300800 */
[----:B------:R-:W-:-:S02]  /*b040*/  MOV R36, 0xff800000 ;  /* 0xff80000000247802 */ /* 0x000fc40000000f00 */
[----:B------:R-:W-:Y:S01]  /*b050*/  MOV R37, 0xff800000 ;  /* 0xff80000000257802 */ /* 0x000fe20000000f00 */
[----:B------:R-:W4:Y:S01]  /*b060*/  SHFL.BFLY PT, R5, R251, 0x2, 0x1f ;  /* 0x0c401f00fb057f89 */ /* 0x000f2200000e0000 */
[----:B------:R-:W-:Y:S02]  /*b070*/  MOV R38, 0xff800000 ;  /* 0xff80000000267802 */ /* 0x000fe40000000f00 */
[----:B------:R-:W-:Y:S01]  /*b080*/  MOV R39, 0xff800000 ;  /* 0xff80000000277802 */ /* 0x000fe20000000f00 */
[----:B------:R-:W1:Y:S01]  /*b090*/  SHFL.BFLY PT, R6, R252, 0x2, 0x1f ;  /* 0x0c401f00fc067f89 */ /* 0x000e6200000e0000 */
[----:B------:R-:W-:Y:S01]  /*b0a0*/  PLOP3.LUT P4, PT, PT, PT, PT, 0x8, 0x0 ;  /* 0x000000000000781c */ /* 0x000fe20003f8e170 */
[----:B----4-:R-:W-:Y:S02]  /*b0b0*/  FADD.FTZ R5, R5, R251 ;  /* 0x000000fb05057221 */ /* 0x010fe40000010000 */
[----:B-1----:R-:W-:-:S03]  /*b0c0*/  FADD.FTZ R6, R6, R252 ;  /* 0x000000fc06067221 */ /* 0x002fc60000010000 */
[----:B------:R-:W1:Y:S04]  /*b0d0*/  SHFL.BFLY PT, R0, R5, 0x1, 0x1f ;  /* 0x0c201f0005007f89 */ /* 0x000e6800000e0000 */
[----:B------:R-:W4:Y:S01]  /*b0e0*/  SHFL.BFLY PT, R4, R6, 0x1, 0x1f ;  /* 0x0c201f0006047f89 */ /* 0x000f2200000e0000 */
[----:B-1----:R-:W-:Y:S01]  /*b0f0*/  FADD.FTZ R5, R5, R0 ;  /* 0x0000000005057221 */ /* 0x002fe20000010000 */
[----:B------:R-:W-:Y:S01]  /*b100*/  MOV R0, RZ ;  /* 0x000000ff00007202 */ /* 0x000fe20000000f00 */
[----:B----4-:R-:W-:-:S03]  /*b110*/  FADD.FTZ R6, R6, R4 ;  /* 0x0000000406067221 */ /* 0x010fc60000010000 */
[----:B------:R-:W-:Y:S02]  /*b120*/  FSETP.NE.FTZ.AND P3, PT, R5, RZ, PT ;  /* 0x000000ff0500720b */ /* 0x000fe40003f75000 */
[----:B------:R-:W-:Y:S02]  /*b130*/  MOV R4, RZ ;  /* 0x000000ff00047202 */ /* 0x000fe40000000f00 */
[----:B------:R-:W-:-:S09]  /*b140*/  FSETP.NE.FTZ.AND P2, PT, R6, RZ, PT ;  /* 0x000000ff0600720b */ /* 0x000fd20003f55000 */
[----:B------:R-:W1:Y:S08]  /*b150*/  @P3 MUFU.RCP R0, R5 ;  /* 0x0000000500003308 */ /* 0x000e700000001000 */
[----:B------:R-:W4:Y:S01]  /*b160*/  @P2 MUFU.RCP R4, R6 ;  /* 0x0000000600042308 */ /* 0x000f220000001000 */
[----:B-1----:R-:W-:-:S07]  /*b170*/  FMUL.FTZ R144, R0, R144 ;  /* 0x0000009000907220 */ /* 0x002fce0000410000 */
[----:B------:R-:W1:Y:S01]  /*b180*/  @P3 MUFU.LG2 R11, R5 ;  /* 0x00000005000b3308 */ /* 0x000e620000000c00 */
        /* <DEDUP_REMOVED lines=15> */
[----:B------:R-:W-:Y:S01]  /*b280*/  MOV R0, RZ ;  /* 0x000000ff00007202 */ /* 0x000fe20000000f00 */
[C---:B----4-:R-:W-:Y:S02]  /*b290*/  FMUL.FTZ R146, R4.reuse, R146 ;  /* 0x0000009204927220 */ /* 0x050fe40000410000 */
        /* <DEDUP_REMOVED lines=16> */
[----:B-1----:R-:W-:Y:S01]  /*b3a0*/  @P3 FMUL.FTZ R11, R11, 0.69314718246459960938 ;  /* 0x3f3172180b0b3820 */ /* 0x002fe20000410000 */
[----:B--2---:R-:W1:Y:S04]  /*b3b0*/  SHFL.BFLY PT, R7, R10, 0x2, 0x1f ;  /* 0x0c401f000a077f89 */ /* 0x004e6800000e0000 */
[----:B---3--:R-:W2:Y:S01]  /*b3c0*/  SHFL.BFLY PT, R8, R9, 0x2, 0x1f ;  /* 0x0c401f0009087f89 */ /* 0x008ea200000e0000 */
[----:B-1----:R-:W-:Y:S02]  /*b3d0*/  FADD.FTZ R7, R7, R10 ;  /* 0x0000000a07077221 */ /* 0x002fe40000010000 */
[----:B------:R-:W-:-:S02]  /*b3e0*/  @P3 FMUL.FTZ R10, R4, c[0x0][0x2d0] ;  /* 0x0000b400040a3a20 */ /* 0x000fc40000410000 */
[----:B--2---:R-:W-:Y:S01]  /*b3f0*/  FADD.FTZ R8, R8, R9 ;  /* 0x0000000908087221 */ /* 0x004fe20000010000 */
[----:B------:R-:W1:Y:S01]  /*b400*/  SHFL.BFLY PT, R3, R7, 0x1, 0x1f ;  /* 0x0c201f0007037f89 */ /* 0x000e6200000e0000 */
[----:B------:R-:W-:-:S03]  /*b410*/  @P3 FFMA.FTZ R36, R10, R137, R11 ;  /* 0x000000890a243223 */ /* 0x000fc6000001000b */
[----:B------:R-:W2:Y:S01]  /*b420*/  SHFL.BFLY PT, R9, R8, 0x1, 0x1f ;  /* 0x0c201f0008097f89 */ /* 0x000ea200000e0000 */
[----:B-1----:R-:W-:Y:S01]  /*b430*/  FADD.FTZ R7, R7, R3 ;  /* 0x0000000307077221 */ /* 0x002fe20000010000 */
[----:B------:R-:W-:Y:S01]  /*b440*/  MOV R3, RZ ;  /* 0x000000ff00037202 */ /* 0x000fe20000000f00 */
[----:B--2---:R-:W-:-:S03]  /*b450*/  FADD.FTZ R8, R9, R8 ;  /* 0x0000000809087221 */ /* 0x004fc60000010000 */
[----:B------:R-:W-:Y:S01]  /*b460*/  FSETP.NE.FTZ.AND P1, PT, R7, RZ, PT ;  /* 0x000000ff0700720b */ /* 0x000fe20003f35000 */
[----:B------:R-:W1:Y:S01]  /*b470*/  @P2 MUFU.LG2 R9, R6 ;  /* 0x0000000600092308 */ /* 0x000e620000000c00 */
[----:B------:R-:W-:-:S11]  /*b480*/  FSETP.NE.FTZ.AND P0, PT, R8, RZ, PT ;  /* 0x000000ff0800720b */ /* 0x000fd60003f15000 */
[----:B------:R-:W2:Y:S01]  /*b490*/  @P1 MUFU.RCP R3, R7 ;  /* 0x0000000700031308 */ /* 0x000ea20000001000 */
[----:B-1----:R-:W-:-:S07]  /*b4a0*/  @P2 FMUL.FTZ R9, R9, 0.69314718246459960938 ;  /* 0x3f31721809092820 */ /* 0x002fce0000410000 */
[----:B------:R-:W1:Y:S08]  /*b4b0*/  @P0 MUFU.RCP R0, R8 ;  /* 0x0000000800000308 */ /* 0x000e700000001000 */
[----:B------:R-:W3:Y:S01]  /*b4c0*/  @P1 MUFU.LG2 R7, R7 ;  /* 0x0000000700071308 */ /* 0x000ee20000000c00 */
[C---:B--2---:R-:W-:Y:S02]  /*b4d0*/  FMUL.FTZ R140, R3.reuse, R140 ;  /* 0x0000008c038c7220 */ /* 0x044fe40000410000 */
[----:B------:R-:W-:-:S02]  /*b4e0*/  FMUL.FTZ R33, R3, R141 ;  /* 0x0000008d03217220 */ /* 0x000fc40000410000 */
[C---:B------:R-:W-:Y:S02]  /*b4f0*/  FMUL.FTZ R148, R3.reuse, R148 ;  /* 0x0000009403947220 */ /* 0x040fe40000410000 */
[C---:B------:R-:W-:Y:S01]  /*b500*/  FMUL.FTZ R32, R3.reuse, R149 ;  /* 0x0000009503207220 */ /* 0x040fe20000410000 */
[----:B------:R2:W4:Y:S01]  /*b510*/  @P0 MUFU.LG2 R6, R8 ;  /* 0x0000000800060308 */ /* 0x0005220000000c00 */
[C---:B------:R-:W-:Y:S02]  /*b520*/  FMUL.FTZ R160, R3.reuse, R160 ;  /* 0x000000a003a07220 */ /* 0x040fe40000410000 */
[C---:B------:R-:W-:Y:S02]  /*b530*/  FMUL.FTZ R28, R3.reuse, R161 ;  /* 0x000000a1031c7220 */ /* 0x040fe40000410000 */
[C---:B------:R-:W-:Y:S02]  /*b540*/  FMUL.FTZ R164, R3.reuse, R164 ;  /* 0x000000a403a47220 */ /* 0x040fe40000410000 */
[----:B------:R-:W-:-:S02]  /*b550*/  FMUL.FTZ R25, R3, R165 ;  /* 0x000000a503197220 */ /* 0x000fc40000410000 */
[C---:B------:R-:W-:Y:S02]  /*b560*/  FMUL.FTZ R176, R3.reuse, R176 ;  /* 0x000000b003b07220 */ /* 0x040fe40000410000 */
[C---:B------:R-:W-:Y:S02]  /*b570*/  FMUL.FTZ R22, R3.reuse, R177 ;  /* 0x000000b103167220 */ /* 0x040fe40000410000 */
[C---:B------:R-:W-:Y:S02]  /*b580*/  FMUL.FTZ R180, R3.reuse, R180 ;  /* 0x000000b403b47220 */ /* 0x040fe40000410000 */
[C---:B------:R-:W-:Y:S01]  /*b590*/  FMUL.FTZ R12, R3.reuse, R181 ;  /* 0x000000b5030c7220 */ /* 0x040fe20000410000 */
[----:B--2---:R-:W-:Y:S01]  /*b5a0*/  @P0 MOV R8, 0x3f317218 ;  /* 0x3f31721800080802 */ /* 0x004fe20000000f00 */
[C---:B------:R-:W-:Y:S02]  /*b5b0*/  FMUL.FTZ R124, R3.reuse, R124 ;  /* 0x0000007c037c7220 */ /* 0x040fe40000410000 */
[----:B------:R-:W-:-:S02]  /*b5c0*/  FMUL.FTZ R125, R3, R125 ;  /* 0x0000007d037d7220 */ /* 0x000fc40000410000 */
[C---:B------:R-:W-:Y:S02]  /*b5d0*/  FMUL.FTZ R184, R3.reuse, R184 ;  /* 0x000000b803b87220 */ /* 0x040fe40000410000 */
[----:B------:R-:W-:Y:S01]  /*b5e0*/  FMUL.FTZ R185, R3, R185 ;  /* 0x000000b903b97220 */ /* 0x000fe20000410000 */
[----:B------:R-:W-:Y:S01]  /*b5f0*/  @P2 MOV R3, 0x3f317218 ;  /* 0x3f31721800032802 */ /* 0x000fe20000000f00 */
[C---:B-1----:R-:W-:Y:S02]  /*b600*/  FMUL.FTZ R142, R0.reuse, R142 ;  /* 0x0000008e008e7220 */ /* 0x042fe40000410000 */
        /* <DEDUP_REMOVED lines=15> */
[----:B------:R-:W-:Y:S01]  /*b700*/  @P1 MOV R0, 0x3f317218 ;  /* 0x3f31721800001802 */ /* 0x000fe20000000f00 */
[----:B------:R-:W-:-:S02]  /*b710*/  @P2 FMUL.FTZ R5, R3, c[0x0][0x2d0] ;  /* 0x0000b40003052a20 */ /* 0x000fc40000410000 */
[----:B---3--:R-:W-:Y:S02]  /*b720*/  @P1 FMUL.FTZ R7, R7, 0.69314718246459960938 ;  /* 0x3f31721807071820 */ /* 0x008fe40000410000 */
[----:B------:R-:W-:Y:S02]  /*b730*/  @P1 FMUL.FTZ R3, R0, c[0x0][0x2d0] ;  /* 0x0000b40000031a20 */ /* 0x000fe40000410000 */
[----:B----4-:R-:W-:Y:S02]  /*b740*/  @P0 FMUL.FTZ R4, R6, 0.69314718246459960938 ;  /* 0x3f31721806040820 */ /* 0x010fe40000410000 */
[----:B------:R-:W-:Y:S02]  /*b750*/  @P0 FMUL.FTZ R0, R8, c[0x0][0x2d0] ;  /* 0x0000b40008000a20 */ /* 0x000fe40000410000 */
[----:B------:R-:W-:Y:S02]  /*b760*/  @P2 FFMA.FTZ R37, R5, R136, R9 ;  /* 0x0000008805252223 */ /* 0x000fe40000010009 */
[----:B------:R-:W-:-:S02]  /*b770*/  @P1 FFMA.FTZ R38, R3, R135, R7 ;  /* 0x0000008703261223 */ /* 0x000fc40000010007 */
[----:B------:R-:W-:Y:S02]  /*b780*/  @P0 FFMA.FTZ R39, R0, R2, R4 ;  /* 0x0000000200270223 */ /* 0x000fe40000010004 */
.L_x_816:
        /* <DEDUP_REMOVED lines=135> */
.L_x_837:
        /* <DEDUP_REMOVED lines=194> */
.L_x_836:
        /* <DEDUP_REMOVED lines=31> */
.L_x_838:
        /* <DEDUP_REMOVED lines=43> */
.L_x_840:
[----:B------:R-:W-:Y:S05]  /*d0c0*/  BSYNC B0 ;  /* 0x0000000000007941 */ /* 0x000fea0003800000 */
.L_x_839:
        /* <DEDUP_REMOVED lines=107> */
.L_x_841:
        /* <DEDUP_REMOVED lines=16> */
.L_x_1608:


//--------------------- .text._ZN7cutlass13device_kernelIN5flash19enable_sm80_to_sm89INS1_16FlashAttnFwdSm80INS1_25CollectiveMainloopFwdSm80ILi4ELi1ELb0EN4cute5tupleIJNS5_1CILi128EEENS7_ILi112EEENS7_ILi64EEEEEELi64ENS_10bfloat16_tEfNS_4arch4Sm80ELb0ELb0ELb0ELb1ELb1ELb1ELb1ELb0EEENS1_21CollectiveEpilogueFwdINS6_IJS8_SA_S9_EEENS6_IJNS7_ILi1EEESI_SI_EEESC_SE_Li128ELb1ELb1ELb0ELb0EEENS1_19SingleTileSchedulerILb1ELb0ELb1ELi128EEEEEEEEEvNT_6ParamsE --------------------------
	.section	.text._ZN7cutlass13device_kernelIN5flash19enable_sm80_to_sm89INS1_16FlashAttnFwdSm80INS1_25CollectiveMainloopFwdSm80ILi4ELi1ELb0EN4cute5tupleIJNS5_1CILi128EEENS7_ILi112EEENS7_ILi64EEEEEELi64ENS_10bfloat16_tEfNS_4arch4Sm80ELb0ELb0ELb0ELb1ELb1ELb1ELb1ELb0EEENS1_21CollectiveEpilogueFwdINS6_IJS8_SA_S9_EEENS6_IJNS7_ILi1EEESI_SI_EEESC_SE_Li128ELb1ELb1ELb0ELb0EEENS1_19SingleTileSchedulerILb1ELb0ELb1ELi128EEEEEEEEEvNT_6ParamsE,"ax",@progbits
	.sectioninfo	@"SHI_REGISTERS=255"
	.align	128
.text._ZN7cutlass13device_kernelIN5flash19enable_sm80_to_sm89INS1_16FlashAttnFwdSm80INS1_25CollectiveMainloopFwdSm80ILi4ELi1ELb0EN4cute5tupleIJNS5_1CILi128EEENS7_ILi112EEENS7_ILi64EEEEEELi64ENS_10bfloat16_tEfNS_4arch4Sm80ELb0ELb0ELb0ELb1ELb1ELb1ELb1ELb0EEENS1_21CollectiveEpilogueFwdINS6_IJS8_SA_S9_EEENS6_IJNS7_ILi1EEESI_SI_EEESC_SE_Li128ELb1ELb1ELb0ELb0EEENS1_19SingleTileSchedulerILb1ELb0ELb1ELi128EEEEEEEEEvNT_6ParamsE:
        .type           _ZN7cutlass13device_kernelIN5flash19enable_sm80_to_sm89INS1_16FlashAttnFwdSm80INS1_25CollectiveMainloopFwdSm80ILi4ELi1ELb0EN4cute5tupleIJNS5_1CILi128EEENS7_ILi112EEENS7_ILi64EEEEEELi64ENS_10bfloat16_tEfNS_4arch4Sm80ELb0ELb0ELb0ELb1ELb1ELb1ELb1ELb0EEENS1_21CollectiveEpilogueFwdINS6_IJS8_SA_S9_EEENS6_IJNS7_ILi1EEESI_SI_EEESC_SE_Li128ELb1ELb1ELb0ELb0EEENS1_19SingleTileSchedulerILb1ELb0ELb1ELi128EEEEEEEEEvNT_6ParamsE,@function
        .size           _ZN7cutlass13device_kernelIN5flash19enable_sm80_to_sm89INS1_16FlashAttnFwdSm80INS1_25CollectiveMainloopFwdSm80ILi4ELi1ELb0EN4cute5tupleIJNS5_1CILi128EEENS7_ILi112EEENS7_ILi64EEEEEELi64ENS_10bfloat16_tEfNS_4arch4Sm80ELb0ELb0ELb0ELb1ELb1ELb1ELb1ELb0EEENS1_21CollectiveEpilogueFwdINS6_IJS8_SA_S9_EEENS6_IJNS7_ILi1EEESI_SI_EEESC_SE_Li128ELb1ELb1ELb0ELb0EEENS1_19SingleTileSchedulerILb1ELb0ELb1ELi128EEEEEEEEEvNT_6ParamsE,(.L_x_1609 - _ZN7cutlass13device_kernelIN5flash19enable_sm80_to_sm89INS1_16FlashAttnFwdSm80INS1_25CollectiveMainloopFwdSm80ILi4ELi1ELb0EN4cute5tupleIJNS5_1CILi128EEENS7_ILi112EEENS7_ILi64EEEEEELi64ENS_10bfloat16_tEfNS_4arch4Sm80ELb0ELb0ELb0ELb1ELb1ELb1ELb1ELb0EEENS1_21CollectiveEpilogueFwdINS6_IJS8_SA_S9_EEENS6_IJNS7_ILi1EEESI_SI_EEESC_SE_Li128ELb1ELb1ELb0ELb0EEENS1_19SingleTileSchedulerILb1ELb0ELb1ELi128EEEEEEEEEvNT_6ParamsE)
        .other          _ZN7cutlass13device_kernelIN5flash19enable_sm80_to_sm89INS1_16FlashAttnFwdSm80INS1_25CollectiveMainloopFwdSm80ILi4ELi1ELb0EN4cute5tupleIJNS5_1CILi128EEENS7_ILi112EEENS7_ILi64EEEEEELi64ENS_10bfloat16_tEfNS_4arch4Sm80ELb0ELb0ELb0ELb1ELb1ELb1ELb1ELb0EEENS1_21CollectiveEpilogueFwdINS6_IJS8_SA_S9_EEENS6_IJNS7_ILi1EEESI_SI_EEESC_SE_Li128ELb1ELb1ELb0ELb0EEENS1_19SingleTileSchedulerILb1ELb0ELb1ELi128EEEEEEEEEvNT_6ParamsE,@"STO_CUDA_ENTRY STV_DEFAULT"
_ZN7cutlass13device_kernelIN5flash19enable_sm80_to_sm89INS1_16FlashAttnFwdSm80INS1_25CollectiveMainloopFwdSm80ILi4ELi1ELb0EN4cute5tupleIJNS5_1CILi128EEENS7_ILi112EEENS7_ILi64EEEEEELi64ENS_10bfloat16_tEfNS_4arch4Sm80ELb0ELb0ELb0ELb1ELb1ELb1ELb1ELb0EEENS1_21CollectiveEpilogueFwdINS6_IJS8_SA_S9_EEENS6_IJNS7_ILi1EEESI_SI_EEESC_SE_Li128ELb1ELb1ELb0ELb0EEENS1_19SingleTileSchedulerILb1ELb0ELb1ELi128EEEEEEEEEvNT_6ParamsE:
        /* <DEDUP_REMOVED lines=21> */
.L_x_843:
        /* <DEDUP_REMOVED lines=13> */
.L_x_845:
[----:B------:R-:W-:Y:S02]  /*0220*/  ULDC UR6, c[0x0][0x54c] ;  /* 0x0001530000067ab9 */ /* 0x000fe40000000800 */
.L_x_844:
[----:B------:R-:W-:Y:S02]  /*0230*/  ULDC UR4, c[0x0][0x548] ;  /* 0x0001520000047ab9 */ /* 0x000fe40000000800 */
[----:B------:R-:W-:-:S02]  /*0240*/  USHF.L.U32 UR5, UR16, 0x7, URZ ;  /* 0x0000000710057899 */ /* 0x000fc4000800063f */
[----:B------:R-:W-:-:S04]  /*0250*/  UIMAD UR4, UR6, UR4, URZ ;  /* 0x00000004060472a4 */ /* 0x000fc8000f8e023f */
[----:B------:R-:W-:-:S04]  /*0260*/  UISETP.GE.AND UP0, UPT, UR5, UR4, UPT ;  /* 0x000000040500728c */ /* 0x000fc8000bf06270 */
[----:B------:R-:W-:Y:S01]  /*0270*/  USEL UR20, UR20, 0xffffffff, !UP0 ;  /* 0xffffffff14147887 */ /* 0x000fe2000c000000 */
[----:B------:R-:W-:Y:S05]  /*0280*/  BRA `(.L_x_846) ;  /* 0x000001b000007947 */ /* 0x000fea0003800000 */
.L_x_842:
        /* <DEDUP_REMOVED lines=8> */
.L_x_847:
        /* <DEDUP_REMOVED lines=13> */
.L_x_849:
[----:B------:R-:W-:Y:S02]  /*03e0*/  ULDC UR6, c[0x0][0x54c] ;  /* 0x0001530000067ab9 */ /* 0x000fe40000000800 */
.L_x_848:
[----:B------:R-:W-:Y:S02]  /*03f0*/  ULDC UR4, c[0x0][0x548] ;  /* 0x0001520000047ab9 */ /* 0x000fe40000000800 */
[----:B------:R-:W-:-:S02]  /*0400*/  USHF.L.U32 UR5, UR16, 0x7, URZ ;  /* 0x0000000710057899 */ /* 0x000fc4000800063f */
[----:B------:R-:W-:-:S04]  /*0410*/  UIMAD UR4, UR6, UR4, URZ ;  /* 0x00000004060472a4 */ /* 0x000fc8000f8e023f */
[----:B------:R-:W-:-:S04]  /*0420*/  UISETP.GE.AND UP0, UPT, UR5, UR4, UPT ;  /* 0x000000040500728c */ /* 0x000fc8000bf06270 */
[----:B------:R-:W-:-:S06]  /*0430*/  USEL UR20, UR20, 0xffffffff, !UP0 ;  /* 0xffffffff14147887 */ /* 0x000fcc000c000000 */
.L_x_846:
        /* <DEDUP_REMOVED lines=64> */
.L_x_850:
        /* <DEDUP_REMOVED lines=10> */
.L_x_851:
[----:B------:R-:W-:Y:S05]  /*08e0*/  @!P4 BRA `(.L_x_852) ;  /* 0x000000500000c947 */ /* 0x000fea0003800000 */
[----:B-1--4-:R1:W4:Y:S04]  /*08f0*/  LDG.E R0, [R4.64] ;  /* 0x0000001604007981 */ /* 0x012328000c1e1900 */
[----:B-1-3--:R-:W3:Y:S01]  /*0900*/  LDG.E R4, [R4.64+0x4] ;  /* 0x0000041604047981 */ /* 0x00aee2000c1e1900 */
[----:B----4-:R-:W1:Y:S08]  /*0910*/  R2UR UR21, R0 ;  /* 0x00000000001573c2 */ /* 0x010e7000000e0000 */
[----:B---3--:R-:W1:Y:S02]  /*0920*/  R2UR UR5, R4 ;  /* 0x00000000040573c2 */ /* 0x008e6400000e0000 */
[----:B-1----:R-:W-:-:S06]  /*0930*/  UIADD3 UR21, -UR21, UR5, URZ ;  /* 0x0000000515157290 */ /* 0x002fcc000fffe13f */
.L_x_852:
        /* <DEDUP_REMOVED lines=77> */
[-C--:B------:R-:W-:Y:S01]  /*0e10*/  LEA.HI R91, R28, R247.reuse, RZ, 0x6 ;  /* 0x000000f71c5b7211 */ /* 0x080fe200078f30ff */
        /* <DEDUP_REMOVED lines=269> */
.L_x_900:
        /* <DEDUP_REMOVED lines=9> */
[--C-:B------:R-:W-:Y:S01]  /*1f80*/  IMAD.MOV.U32 R2, RZ, RZ, R3.reuse ;  /* 0x000000ffff027224 */ /* 0x100fe200078e0003 */
[----:B------:R-:W-:Y:S05]  /*1f90*/  ISETP.GT.OR P0, PT, R0, 0x6f, P0 ;  /* 0x0000006f0000780c */ /* 0x000fea0000704670 */
[----:B------:R-:W-:Y:S05]  /*1fa0*/  @P1 IMAD.HI.U32 R4, R3, c[0x0][0x2bc], RZ ;  /* 0x0000af0003041a27 */ /* 0x000fea00078e00ff */
        /* <DEDUP_REMOVED lines=8> */
[----:B------:R-:W-:Y:S01]  /*2030*/  SHF.R.S32.HI R118, RZ, 0x1f, R101 ;  /* 0x0000001fff767819 */ /* 0x000fe20000011465 */
[----:B------:R1:W2:Y:S04]  /*2040*/  @!P0 LDG.E R100, [R4.64] ;  /* 0x0000001604648981 */ /* 0x0002a8000c1e1900 */
[----:B------:R-:W-:Y:S01]  /*2050*/  BAR.SYNC.DEFER_BLOCKING 0x0 ;  /* 0x0000000000007b1d */ /* 0x000fe20000010000 */
[----:B-1----:R-:W-:Y:S04]  /*2060*/  IMAD R4, R118, c[0x0][0x1e0], RZ ;  /* 0x0000780076047a24 */ /* 0x002fe800078e02ff */
        /* <DEDUP_REMOVED lines=53> */
.L_x_858:
[----:B------:R-:W-:Y:S05]  /*23c0*/  BSYNC B0 ;  /* 0x0000000000007941 */ /* 0x000fea0003800000 */
.L_x_857:
        /* <DEDUP_REMOVED lines=38> */
.L_x_860:
[----:B------:R-:W-:Y:S05]  /*2630*/  BSYNC B0 ;  /* 0x0000000000007941 */ /* 0x000fea0003800000 */
.L_x_859:
        /* <DEDUP_REMOVED lines=40> */
.L_x_862:
[----:B------:R-:W-:Y:S05]  /*28c0*/  BSYNC B0 ;  /* 0x0000000000007941 */ /* 0x000fea0003800000 */
.L_x_861:
        /* <DEDUP_REMOVED lines=38> */
.L_x_864:
[----:B------:R-:W-:Y:S05]  /*2b30*/  BSYNC B0 ;  /* 0x0000000000007941 */ /* 0x000fea0003800000 */
.L_x_863:
        /* <DEDUP_REMOVED lines=74> */
.L_x_868:
[----:B------:R-:W-:Y:S05]  /*2fe0*/  BSYNC B0 ;  /* 0x0000000000007941 */ /* 0x000fea0003800000 */
.L_x_867:
        /* <DEDUP_REMOVED lines=57> */
.L_x_866:
[----:B------:R-:W-:Y:S05]  /*3380*/  BSYNC B1 ;  /* 0x0000000000017941 */ /* 0x000fea0003800000 */
.L_x_865:
        /* <DEDUP_REMOVED lines=62> */
.L_x_872:
[----:B------:R-:W-:Y:S05]  /*3770*/  BSYNC B0 ;  /* 0x0000000000007941 */ /* 0x000fea0003800000 */
.L_x_871:
        /* <DEDUP_REMOVED lines=57> */
.L_x_870:
[----:B------:R-:W-:Y:S05]  /*3b10*/  BSYNC B1 ;  /* 0x0000000000017941 */ /* 0x000fea0003800000 */
.L_x_869:
        /* <DEDUP_REMOVED lines=62> */
.L_x_876:
[----:B------:R-:W-:Y:S05]  /*3f00*/  BSYNC B0 ;  /* 0x0000000000007941 */ /* 0x000fea0003800000 */
.L_x_875:
        /* <DEDUP_REMOVED lines=57> */
.L_x_874:
[----:B------:R-:W-:Y:S05]  /*42a0*/  BSYNC B1 ;  /* 0x0000000000017941 */ /* 0x000fea0003800000 */
.L_x_873:
        /* <DEDUP_REMOVED lines=61> */
.L_x_879:
[----:B------:R-:W-:Y:S05]  /*4680*/  BSYNC B0 ;  /* 0x0000000000007941 */ /* 0x000fea0003800000 */
.L_x_878:
        /* <DEDUP_REMOVED lines=58> */
.L_x_856:
        /* <DEDUP_REMOVED lines=232> */
.L_x_881:
[----:B------:R-:W-:Y:S05]  /*58b0*/  BSYNC B0 ;  /* 0x0000000000007941 */ /* 0x000fea0003800000 */
.L_x_880:
        /* <DEDUP_REMOVED lines=118> */
.L_x_883:
[----:B------:R-:W-:Y:S05]  /*6020*/  BSYNC B0 ;  /* 0x0000000000007941 */ /* 0x000fea0003800000 */
.L_x_882:
        /* <DEDUP_REMOVED lines=118> */
.L_x_885:
[----:B------:R-:W-:Y:S05]  /*6790*/  BSYNC B0 ;  /* 0x0000000000007941 */ /* 0x000fea0003800000 */
.L_x_884:
        /* <DEDUP_REMOVED lines=120> */
.L_x_855:
        /* <DEDUP_REMOVED lines=22> */
.L_x_887:
[----:B-123--:R-:W-:Y:S05]  /*7080*/  BSYNC B0 ;  /* 0x0000000000007941 */ /* 0x00efea0003800000 */
.L_x_886:
        /* <DEDUP_REMOVED lines=17> */
.L_x_889:
[----:B------:R-:W-:Y:S05]  /*71a0*/  BSYNC B0 ;  /* 0x0000000000007941 */ /* 0x000fea0003800000 */
.L_x_888:
        /* <DEDUP_REMOVED lines=17> */
.L_x_891:
[----:B------:R-:W-:Y:S05]  /*72c0*/  BSYNC B0 ;  /* 0x0000000000007941 */ /* 0x000fea0003800000 */
.L_x_890:
        /* <DEDUP_REMOVED lines=16> */
.L_x_877:
[----:B------:R-:W-:Y:S05]  /*73d0*/  BSYNC B2 ;  /* 0x0000000000027941 */ /* 0x000fea0003800000 */
.L_x_854:
        /* <DEDUP_REMOVED lines=135> */
.L_x_893:
[----:B------:R-:W-:Y:S05]  /*7c50*/  BSYNC B0 ;  /* 0x0000000000007941 */ /* 0x000fea0003800000 */
.L_x_892:
        /* <DEDUP_REMOVED lines=17> */
.L_x_895:
[----:B------:R-:W-:Y:S05]  /*7d70*/  BSYNC B0 ;  /* 0x0000000000007941 */ /* 0x000fea0003800000 */
.L_x_894:
        /* <DEDUP_REMOVED lines=17> */
.L_x_897:
[----:B------:R-:W-:Y:S05]  /*7e90*/  BSYNC B0 ;  /* 0x0000000000007941 */ /* 0x000fea0003800000 */
.L_x_896:
        /* <DEDUP_REMOVED lines=17> */
.L_x_899:
[----:B------:R-:W-:Y:S05]  /*7fb0*/  BSYNC B0 ;  /* 0x0000000000007941 */ /* 0x000fea0003800000 */
.L_x_898:
        /* <DEDUP_REMOVED lines=37> */
.L_x_853:
        /* <DEDUP_REMOVED lines=159> */
[----:B-----5:R-:W-:Y:S01]  /*8c00*/  @!P0 LEA R2, P5, R44, R12, 0x1 ;  /* 0x0000000c2c028211 */ /* 0x020fe200078a08ff */
        /* <DEDUP_REMOVED lines=71> */
[----:B------:R-:W-:Y:S01]  /*9080*/  SHF.R.S32.HI R52, RZ, 0x5, R138 ;  /* 0x00000005ff347819 */ /* 0x000fe2000001148a */
[----:B------:R-:W-:-:S02]  /*9090*/  ULDC.64 UR4, c[0x0][0x210] ;  /* 0x0000840000047ab9 */ /* 0x000fc40000000a00 */
[----:B------:R-:W-:Y:S01]  /*90a0*/  IMAD R0, R49, c[0x0][0x1e0], RZ ;  /* 0x0000780031007a24 */ /* 0x000fe200078e02ff */
[----:B------:R-:W-:Y:S01]  /*90b0*/  UIMAD UR14, UR14, UR4, URZ ;  /* 0x000000040e0e72a4 */ /* 0x000fe2000f8e023f */
[----:B------:R-:W-:Y:S01]  /*90c0*/  IADD3 R68, -R46, UR11, RZ ;  /* 0x0000000b2e447c10 */ /* 0x000fe2000fffe1ff */
[----:B------:R-:W-:Y:S01]  /*90d0*/  UIMAD.WIDE.U32 UR26, UR15, UR4, URZ ;  /* 0x000000040f1a72a5 */ /* 0x000fe2000f8e003f */
[----:B------:R-:W-:Y:S01]  /*90e0*/  IMAD R0, R250, c[0x0][0x1e4], R0 ;  /* 0x00007900fa007a24 */ /* 0x000fe200078e0200 */
[----:B------:R-:W-:Y:S01]  /*90f0*/  UIMAD UR5, UR15, UR5, UR14 ;  /* 0x000000050f0572a4 */ /* 0x000fe2000f8e020e */
[C---:B------:R-:W-:Y:S02]  /*9100*/  ISETP.GE.AND P4, PT, R68.reuse, 0x11, PT ;  /* 0x000000114400780c */ /* 0x040fe40003f86270 */
[----:B------:R-:W-:Y:S01]  /*9110*/  ISETP.GE.AND P2, PT, R68, 0x21, PT ;  /* 0x000000214400780c */ /* 0x000fe20003f46270 */
[----:B----4-:R-:W-:Y:S01]  /*9120*/  IMAD.WIDE.U32 R2, R250, c[0x0][0x1e0], RZ ;  /* 0x00007800fa027a25 */ /* 0x010fe200078e00ff */
[C---:B------:R-:W-:Y:S01]  /*9130*/  ISETP.GE.AND P5, PT, R68.reuse, 0x31, PT ;  /* 0x000000314400780c */ /* 0x040fe20003fa6270 */
[----:B------:R-:W-:Y:S01]  /*9140*/  UIADD3 UR5, UR27, UR5, URZ ;  /* 0x000000051b057290 */ /* 0x000fe2000fffe03f */
[----:B------:R-:W-:Y:S01]  /*9150*/  ISETP.GE.AND P6, PT, R68, 0x41, PT ;  /* 0x000000414400780c */ /* 0x000fe20003fc6270 */
[----:B------:R-:W-:Y:S01]  /*9160*/  IMAD.IADD R3, R3, 0x1, R0 ;  /* 0x0000000103037824 */ /* 0x000fe200078e0200 */
[----:B-----5:R-:W-:-:S03]  /*9170*/  SHF.R.S32.HI R50, RZ, 0x1f, R249 ;  /* 0x0000001fff327819 */ /* 0x020fc600000114f9 */
[----:B------:R-:W-:-:S04]  /*9180*/  IMAD.WIDE.U32 R2, R249, c[0x0][0x1f0], R2 ;  /* 0x00007c00f9027a25 */ /* 0x000fc800078e0002 */
        /* <DEDUP_REMOVED lines=51> */
[C-C-:B--2---:R-:W-:Y:S01]  /*94c0*/  @P1 LEA.HI.X R5, R44.reuse, R16, R245.reuse, 0x1, P4 ;  /* 0x000000102c051211 */ /* 0x144fe200020f0cf5 */
        /* <DEDUP_REMOVED lines=20> */
.L_x_902:
        /* <DEDUP_REMOVED lines=47> */
.L_x_906:
[----:B------:R-:W-:Y:S05]  /*9900*/  BSYNC B0 ;  /* 0x0000000000007941 */ /* 0x000fea0003800000 */
.L_x_905:
        /* <DEDUP_REMOVED lines=88> */
.L_x_910:
[----:B------:R-:W-:Y:S05]  /*9e90*/  BSYNC B0 ;  /* 0x0000000000007941 */ /* 0x000fea0003800000 */
.L_x_909:
        /* <DEDUP_REMOVED lines=41> */
.L_x_908:
[----:B------:R-:W-:Y:S05]  /*a130*/  BSYNC B1 ;  /* 0x0000000000017941 */ /* 0x000fea0003800000 */
.L_x_907:
        /* <DEDUP_REMOVED lines=45> */
.L_x_914:
[----:B------:R-:W-:Y:S05]  /*a410*/  BSYNC B0 ;  /* 0x0000000000007941 */ /* 0x000fea0003800000 */
.L_x_913:
        /* <DEDUP_REMOVED lines=41> */
.L_x_912:
[----:B------:R-:W-:Y:S05]  /*a6b0*/  BSYNC B1 ;  /* 0x0000000000017941 */ /* 0x000fea0003800000 */
.L_x_911:
        /* <DEDUP_REMOVED lines=45> */
.L_x_918:
[----:B------:R-:W-:Y:S05]  /*a990*/  BSYNC B0 ;  /* 0x0000000000007941 */ /* 0x000fea0003800000 */
.L_x_917:
        /* <DEDUP_REMOVED lines=41> */
.L_x_916:
[----:B------:R-:W-:Y:S05]  /*ac30*/  BSYNC B1 ;  /* 0x0000000000017941 */ /* 0x000fea0003800000 */
.L_x_915:
        /* <DEDUP_REMOVED lines=44> */
.L_x_921:
[----:B------:R-:W-:Y:S05]  /*af00*/  BSYNC B0 ;  /* 0x0000000000007941 */ /* 0x000fea0003800000 */
.L_x_920:
        /* <DEDUP_REMOVED lines=42> */
.L_x_904:
        /* <DEDUP_REMOVED lines=14> */
.L_x_923:
[----:B------:R-:W-:Y:S05]  /*b290*/  BSYNC B0 ;  /* 0x0000000000007941 */ /* 0x000fea0003800000 */
.L_x_922:
        /* <DEDUP_REMOVED lines=120> */
.L_x_925:
[----:B------:R-:W-:Y:S05]  /*ba20*/  BSYNC B0 ;  /* 0x0000000000007941 */ /* 0x000fea0003800000 */
.L_x_924:
        /* <DEDUP_REMOVED lines=73> */
[C---:B------:R-:W-:Y:S01]  /*bec0*/  FMUL.FTZ R8, R0.reuse, R18 ;  /* 0x0000001200087220 */ /* 0x040fe20000410000 */
        /* <DEDUP_REMOVED lines=20> */
.L_x_927:
[----:B------:R-:W-:Y:S05]  /*c010*/  BSYNC B0 ;  /* 0x0000000000007941 */ /* 0x000fea0003800000 */
.L_x_926:
        /* <DEDUP_REMOVED lines=94> */
.L_x_929:
[----:B------:R-:W-:Y:S05]  /*c600*/  BSYNC B0 ;  /* 0x0000000000007941 */ /* 0x000fea0003800000 */
.L_x_928:
        /* <DEDUP_REMOVED lines=93> */
.L_x_919:
[----:B------:R-:W-:Y:S05]  /*cbe0*/  BSYNC B2 ;  /* 0x0000000000027941 */ /* 0x000fea0003800000 */
.L_x_903:
[----:B------:R-:W-:Y:S01]  /*cbf0*/  SHF.R.S32.HI R7, RZ, 0x4, R51 ;  /* 0x00000004ff077819 */ /* 0x000fe20000011433 */
        /* <DEDUP_REMOVED lines=18> */
[----:B------:R-:W-:-:S02]  /*cd20*/  SHF.R.U32.HI R0, RZ, 0x3, R0 ;  /* 0x00000003ff007819 */ /* 0x000fc40000011600 */
[----:B------:R-:W-:Y:S02]  /*cd30*/  LOP3.LUT R8, R2, 0x8, R6, 0xf8, !PT ;  /* 0x0000000802087812 */ /* 0x000fe400078ef806 */
        /* <DEDUP_REMOVED lines=16> */
[----:B------:R-:W-:Y:S01]  /*ce40*/  IADD3 R244, R238, 0x800, RZ ;  /* 0x00000800eef47810 */ /* 0x000fe20007ffe0ff */
[----:B------:R-:W-:Y:S01]  /*ce50*/  IMAD R0, R250, c[0x0][0x20c], R0 ;  /* 0x00008300fa007a24 */ /* 0x000fe200078e0200 */
[C---:B------:R-:W-:Y:S01]  /*ce60*/  IADD3 R243, R238.reuse, 0x1000, RZ ;  /* 0x00001000eef37810 */ /* 0x040fe20007ffe0ff */
[----:B------:R-:W-:Y:S01]  /*ce70*/  IMAD R237, R3, 0x2, R234 ;  /* 0x0000000203ed7824 */ /* 0x000fe200078e02ea */
[C---:B------:R-:W-:Y:S01]  /*ce80*/  IADD3 R242, R238.reuse, 0x1800, RZ ;  /* 0x00001800eef27810 */ /* 0x040fe20007ffe0ff */
[----:B------:R-:W-:Y:S01]  /*ce90*/  IMAD.IADD R7, R7, 0x1, R0 ;  /* 0x0000000107077824 */ /* 0x000fe200078e0200 */
[----:B------:R-:W-:Y:S01]  /*cea0*/  IADD3 R241, R238, 0x2000, RZ ;  /* 0x00002000eef17810 */ /* 0x000fe20007ffe0ff */
[----:B------:R-:W-:Y:S01]  /*ceb0*/  IMAD R235, R4, 0x2, R234 ;  /* 0x0000000204eb7824 */ /* 0x000fe200078e02ea */
[C---:B------:R-:W-:Y:S01]  /*cec0*/  IADD3 R240, R238.reuse, 0x2800, RZ ;  /* 0x00002800eef07810 */ /* 0x040fe20007ffe0ff */
[----:B------:R-:W-:Y:S01]  /*ced0*/  IMAD.WIDE.U32 R6, R249, c[0x0][0x218], R6 ;  /* 0x00008600f9067a25 */ /* 0x000fe200078e0006 */
[----:B------:R-:W-:Y:S01]  /*cee0*/  IADD3 R239, R238, 0x3000, RZ ;  /* 0x00003000eeef7810 */ /* 0x000fe20007ffe0ff */
[----:B------:R-:W-:Y:S02]  /*cef0*/  LDSM.16.M88.4 R24, [R139+0x3900] ;  /* 0x003900008b18783b */ /* 0x000fe40000000200 */
        /* <DEDUP_REMOVED lines=20> */
[----:B------:R-:W-:Y:S01]  /*d040*/  LDSM.16.M88.4 R80, [R238+0x800] ;  /* 0x00080000ee50783b */ /* 0x000fe20000000200 */
[C---:B--2---:R-:W-:Y:S03]  /*d050*/  HMMA.16816.F32.BF16 R56, R8.reuse, R20, RZ ;  /* 0x000000140838723c */ /* 0x044fe600000418ff */
[----:B------:R-:W-:Y:S04]  /*d060*/  LDSM.16.M88.4 R84, [R238] ;  /* 0x00000000ee54783b */ /* 0x000fe80000000200 */
        /* <DEDUP_REMOVED lines=36> */
[----:B------:R-:W2:Y:S07]  /*d2b0*/  LDSM.16.M88.4 R32, [R238+0x2000] ;  /* 0x00200000ee20783b */ /* 0x000eae0000000200 */
[C---:B------:R-:W-:Y:S01]  /*d2c0*/  HMMA.16816.F32.BF16 R140, R12.reuse, R36, RZ ;  /* 0x000000240c8c723c */ /* 0x040fe200000418ff */
[----:B------:R-:W-:Y:S04]  /*d2d0*/  SHFL.IDX PT, R36, R2, 0x4, 0x181f ;  /* 0x00981f0002247f89 */ /* 0x000fe800000e0000 */
[----:B------:R-:W-:Y:S03]  /*d2e0*/  SHFL.IDX PT, R37, R0, 0x4, 0x181f ;  /* 0x00981f0000257f89 */ /* 0x000fe600000e0000 */
[C---:B------:R-:W-:Y:S08]  /*d2f0*/  HMMA.16816.F32.BF16 R180, R12.reuse, R38, RZ ;  /* 0x000000260cb4723c */ /* 0x040ff000000418ff */
[C---:B------:R-:W-:Y:S08]  /*d300*/  HMMA.16816.F32.BF16 R120, R12.reuse, R40, RZ ;  /* 0x000000280c78723c */ /* 0x040ff000000418ff */
[----:B------:R-:W-:Y:S01]  /*d310*/  HMMA.16816.F32.BF16 R116, R12, R42, RZ ;  /* 0x0000002a0c74723c */ /* 0x000fe200000418ff */
[----:B------:R-:W3:Y:S04]  /*d320*/  SHFL.IDX PT, R14, R2, 0x3, 0x181f ;  /* 0x00781f00020e7f89 */ /* 0x000ee800000e0000 */
[----:B------:R-:W4:Y:S02]  /*d330*/  SHFL.IDX PT, R15, R0, 0x3, 0x181f ;  /* 0x00781f00000f7f89 */ /* 0x000f2400000e0000 */
[----:B------:R-:W-:Y:S01]  /*d340*/  IADD3 R12, P2, R5, R246, RZ ;  /* 0x000000f6050c7210 */ /* 0x000fe20007f5e0ff */
[C---:B-1----:R-:W-:Y:S01]  /*d350*/  HMMA.16816.F32.BF16 R104, R16.reuse, R80, R56 ;  /* 0x000000501068723c */ /* 0x042fe20000041838 */
[----:B------:R-:W1:Y:S03]  /*d360*/  SHFL.IDX PT, R2, R2, 0x6, 0x181f ;  /* 0x00d81f0002027f89 */ /* 0x000e6600000e0000 */
[----:B------:R-:W-:Y:S01]  /*d370*/  IMAD.X R13, R9, 0x1, R245, P2 ;  /* 0x00000001090d7824 */ /* 0x000fe200010e06f5 */
[C---:B------:R-:W-:Y:S01]  /*d380*/  ISETP.LT.OR P2, PT, R68.reuse, 0x11, P0 ;  /* 0x000000114400780c */ /* 0x040fe20000741670 */
[----:B------:R-:W-:Y:S02]  /*d390*/  LDSM.16.M88.4 R8, [R237+0x7100] ;  /* 0x00710000ed08783b */ /* 0x000fe40000000200 */
[----:B--2---:R-:W-:Y:S02]  /*d3a0*/  HMMA.16816.F32.BF16 R44, R16, R32, R72 ;  /* 0x00000020102c723c */ /* 0x004fe40000041848 */
[----:B------:R-:W-:Y:S01]  /*d3b0*/  @!PT LDS RZ, [RZ] ;  /* 0x00000000fffff984 */ /* 0x000fe20000000800 */
[----:B------:R-:W-:Y:S01]  /*d3c0*/  @!PT LDS RZ, [RZ] ;  /* 0x00000000fffff984 */ /* 0x000fe20000000800 */
[----:B------:R-:W-:Y:S01]  /*d3d0*/  @!PT LDS RZ, [RZ] ;  /* 0x00000000fffff984 */ /* 0x000fe20000000800 */
[----:B------:R2:W-:Y:S01]  /*d3e0*/  LDGSTS.E.BYPASS.LTC128B.128 [R248+0x100], [R12.64], !P6 ;  /* 0x001000000cf87fae */ /* 0x0005e2000f101d56 */
[----:B------:R-:W-:-:S03]  /*d3f0*/  ISETP.LT.OR P6, PT, R68, 0x41, P0 ;  /* 0x000000414400780c */ /* 0x000fc600007c1670 */
[----:B------:R5:W1:Y:S02]  /*d400*/  SHFL.IDX PT, R5, R0, 0x6, 0x181f ;  /* 0x00d81f0000057f89 */ /* 0x000a6400000e0000 */
[----:B------:R-:W-:Y:S01]  /*d410*/  HMMA.16816.F32.BF16 R40, R16, R24, R88 ;  /* 0x000000181028723c */ /* 0x000fe20000041858 */
[----:B---3--:R-:W-:Y:S01]  /*d420*/  IADD3 R14, P1, R14, R246, RZ ;  /* 0x000000f60e0e7210 */ /* 0x008fe20007f3e0ff */
[----:B------:R3:W-:Y:S01]  /*d430*/  LDGSTS.E.BYPASS.LTC128B.128 [R248+0x900], [R6.64], !P2 ;  /* 0x0090000006f87fae */ /* 0x0007e2000d101d56 */
[----:B------:R-:W-:-:S03]  /*d440*/  ISETP.LT.OR P2, PT, R68, 0x31, P0 ;  /* 0x000000314400780c */ /* 0x000fc60000741670 */
[----:B----4-:R-:W-:Y:S01]  /*d450*/  IMAD.X R15, R15, 0x1, R245, P1 ;  /* 0x000000010f0f7824 */ /* 0x010fe200008e06f5 */
        /* <DEDUP_REMOVED lines=9> */
[-C--:B---3--:R-:W-:Y:S02]  /*d4f0*/  IADD3 R6, P1, R36, R246.reuse, RZ ;  /* 0x000000f624067210 */ /* 0x088fe40007f3e0ff */
[----:B------:R-:W-:Y:S02]  /*d500*/  IMAD.IADD R233, R139, 0x1, R0 ;  /* 0x000000018be97824 */ /* 0x000fe400078e0200 */
[----:B------:R-:W-:Y:S01]  /*d510*/  IMAD.IADD R232, R0, 0x1, R238 ;  /* 0x0000000100e87824 */ /* 0x000fe200078e02ee */
[----:B------:R-:W-:Y:S01]  /*d520*/  LOP3.LUT R0, R136, R137, RZ, 0xfc, !PT ;  /* 0x0000008988007212 */ /* 0x000fe200078efcff */
[--C-:B------:R-:W-:Y:S01]  /*d530*/  IMAD.X R7, R37, 0x1, R245.reuse, P1 ;  /* 0x0000000125077824 */ /* 0x100fe200008e06f5 */
[----:B--2---:R-:W-:Y:S01]  /*d540*/  IADD3 R12, P1, R22, R246, RZ ;  /* 0x000000f6160c7210 */ /* 0x004fe20007f3e0ff */
[----:B------:R-:W-:Y:S03]  /*d550*/  HMMA.16816.F32.BF16 R36, R16, R86, R112 ;  /* 0x000000561024723c */ /* 0x000fe60000041870 */
[----:B------:R1:W-:Y:S01]  /*d560*/  LDGSTS.E.BYPASS.LTC128B.128 [R248+0x2100], [R6.64], !P6 ;  /* 0x0210000006f87fae */ /* 0x0003e2000f101d56 */
[----:B------:R-:W-:Y:S01]  /*d570*/  IMAD.X R13, R23, 0x1, R245, P1 ;  /* 0x00000001170d7824 */ /* 0x000fe200008e06f5 */
[----:B------:R-:W-:-:S02]  /*d580*/  ISETP.LT.OR P1, PT, R68, 0x61, P0 ;  /* 0x000000614400780c */ /* 0x000fc40000721670 */
[----:B------:R-:W-:Y:S01]  /*d590*/  PLOP3.LUT P6, PT, PT, PT, UP0, 0x80, 0x0 ;  /* 0x000000000000781c */ /* 0x000fe20003fcf008 */
[C---:B------:R-:W-:Y:S01]  /*d5a0*/  HMMA.16816.F32.BF16 R92, R16.reuse, R28, R92 ;  /* 0x0000001c105c723c */ /* 0x040fe2000004185c */
[----:B------:R2:W-:Y:S07]  /*d5b0*/  LDGSTS.E.BYPASS.LTC128B.128 [R248+0x2900], [R12.64], !P4 ;  /* 0x029000000cf87fae */ /* 0x0005ee000e101d56 */
[C---:B------:R-:W-:Y:S08]  /*d5c0*/  HMMA.16816.F32.BF16 R124, R16.reuse, R82, R124 ;  /* 0x00000052107c723c */ /* 0x040ff0000004187c */
[----:B------:R-:W-:Y:S01]  /*d5d0*/  HMMA.16816.F32.BF16 R216, R16, R78, R128 ;  /* 0x0000004e10d8723c */ /* 0x000fe20000041880 */
[----:B-1----:R-:W-:-:S07]  /*d5e0*/  IADD3 R6, P0, R2, R246, RZ ;  /* 0x000000f602067210 */ /* 0x002fce0007f1e0ff */
[----:B------:R-:W-:Y:S01]  /*d5f0*/  HMMA.16816.F32.BF16 R200, R16, R50, R132 ;  /* 0x0000003210c8723c */ /* 0x000fe20000041884 */
[----:B------:R-:W-:-:S05]  /*d600*/  IMAD.X R7, R5, 0x1, R245, P0 ;  /* 0x0000000105077824 */ /* 0x000fca00000e06f5 */
[----:B------:R1:W-:Y:S02]  /*d610*/  LDGSTS.E.BYPASS.LTC128B.128 [R248+0x3100], [R6.64], !P1 ;  /* 0x0310000006f87fae */ /* 0x0003e4000c901d56 */
[C---:B------:R-:W-:Y:S02]  /*d620*/  HMMA.16816.F32.BF16 R112, R16.reuse, R34, R156 ;  /* 0x000000221070723c */ /* 0x040fe4000004189c */
[----:B----4-:R-:W-:Y:S04]  /*d630*/  LDSM.16.M88.4 R20, [R235+0x9100] ;  /* 0x00910000eb14783b */ /* 0x010fe80000000200 */
[----:B------:R-:W3:Y:S02]  /*d640*/  LDSM.16.M88.4 R72, [R233+0x3900] ;  /* 0x00390000e948783b */ /* 0x000ee40000000200 */
[C---:B------:R-:W-:Y:S02]  /*d650*/  HMMA.16816.F32.BF16 R196, R16.reuse, R30, R160 ;  /* 0x0000001e10c4723c */ /* 0x040fe400000418a0 */
[----:B------:R-:W4:Y:S04]  /*d660*/  LDSM.16.M88.4 R56, [R233+0x5900] ;  /* 0x00590000e938783b */ /* 0x000f280000000200 */
[----:B------:R-:W5:Y:S02]  /*d670*/  LDSM.16.M88.4 R88, [R233+0x6900] ;  /* 0x00690000e958783b */ /* 0x000f640000000200 */
[----:B------:R-:W-:Y:S02]  /*d680*/  HMMA.16816.F32.BF16 R176, R16, R26, R176 ;  /* 0x0000001a10b0723c */ /* 0x000fe400000418b0 */
[----:B------:R-:W1:Y:S04]  /*d690*/  LDSM.16.M88.4 R60, [R233+0x5100] ;  /* 0x00510000e93c783b */ /* 0x000e680000000200 */
        /* <DEDUP_REMOVED lines=26> */
[----:B------:R-:W2:Y:S07]  /*d840*/  LDSM.16.M88.4 R36, [R232+0x1800] ;  /* 0x00180000e824783b */ /* 0x000eae0000000200 */
[C---:B----4-:R-:W-:Y:S01]  /*d850*/  HMMA.16816.F32.BF16 R144, R20.reuse, R56, R44 ;  /* 0x000000381490723c */ /* 0x050fe2000004182c */
[----:B------:R-:W3:Y:S07]  /*d860*/  LDSM.16.M88.4 R44, [R232+0x800] ;  /* 0x00080000e82c783b */ /* 0x000eee0000000200 */
[----:B-----5:R-:W-:Y:S01]  /*d870*/  HMMA.16816.F32.BF16 R132, R20, R88, R40 ;  /* 0x000000581484723c */ /* 0x020fe20000041828 */
[----:B------:R-:W4:Y:S01]  /*d880*/  LDSM.16.M88.4 R40, [R232+0x1000] ;  /* 0x00100000e828783b */ /* 0x000f220000000200 */
[----:B------:R-:W-:-:S06]  /*d890*/  DEPBAR.LE SB0, 0x0 ;  /* 0x000080000000791a */ /* 0x000fcc0000000000 */
[C---:B-1----:R-:W-:Y:S08]  /*d8a0*/  HMMA.16816.F32.BF16 R148, R20.reuse, R60, R96 ;  /* 0x0000003c1494723c */ /* 0x042ff00000041860 */
[C---:B------:R-:W-:Y:S08]  /*d8b0*/  HMMA.16816.F32.BF16 R156, R20.reuse, R64, R100 ;  /* 0x00000040149c723c */ /* 0x040ff00000041864 */
[----:B------:R-:W-:Y:S08]  /*d8c0*/  HMMA.16816.F32.BF16 R140, R20, R52, R92 ;  /* 0x00000034148c723c */ /* 0x000ff0000004185c */
        /* <DEDUP_REMOVED lines=22> */
[C---:B--2---:R-:W-:Y:S08]  /*da30*/  HMMA.16816.F32.BF16 R164, R8.reuse, R36, R148 ;  /* 0x0000002408a4723c */ /* 0x044ff00000041894 */
[C---:B------:R-:W-:Y:S08]  /*da40*/  HMMA.16816.F32.BF16 R168, R8.reuse, R48, R168 ;  /* 0x0000003008a8723c */ /* 0x040ff000000418a8 */
[C---:B------:R-:W-:Y:S08]  /*da50*/  HMMA.16816.F32.BF16 R128, R8.reuse, R50, R128 ;  /* 0x000000320880723c */ /* 0x040ff00000041880 */
[----:B------:R-:W-:Y:S08]  /*da60*/  HMMA.16816.F32.BF16 R148, R8, R38, R116 ;  /* 0x000000260894723c */ /* 0x000ff00000041874 */
[C---:B------:R-:W-:Y:S08]  /*da70*/  HMMA.16816.F32.BF16 R100, R12.reuse, R48, R100 ;  /* 0x000000300c64723c */ /* 0x040ff00000041864 */
[C---:B------:R-:W-:Y:S08]  /*da80*/  HMMA.16816.F32.BF16 R96, R12.reuse, R50, R96 ;  /* 0x000000320c60723c */ /* 0x040ff00000041860 */
[C---:B------:R-:W-:Y:S08]  /*da90*/  HMMA.16816.F32.BF16 R72, R12.reuse, R36, R72 ;  /* 0x000000240c48723c */ /* 0x040ff00000041848 */
[----:B------:R-:W-:Y:S08]  /*daa0*/  HMMA.16816.F32.BF16 R68, R12, R38, R68 ;  /* 0x000000260c44723c */ /* 0x000ff00000041844 */
[C---:B---3--:R-:W-:Y:S08]  /*dab0*/  HMMA.16816.F32.BF16 R160, R8.reuse, R44, R160 ;  /* 0x0000002c08a0723c */ /* 0x048ff000000418a0 */
[C---:B------:R-:W-:Y:S08]  /*dac0*/  HMMA.16816.F32.BF16 R124, R8.reuse, R46, R124 ;  /* 0x0000002e087c723c */ /* 0x040ff0000004187c */
[C---:B------:R-:W-:Y:S08]  /*dad0*/  HMMA.16816.F32.BF16 R172, R8.reuse, R24, R132 ;  /* 0x0000001808ac723c */ /* 0x040ff00000041884 */
[----:B------:R-:W-:Y:S08]  /*dae0*/  HMMA.16816.F32.BF16 R104, R8, R26, R104 ;  /* 0x0000001a0868723c */ /* 0x000ff00000041868 */
[C---:B------:R-:W-:Y:S08]  /*daf0*/  HMMA.16816.F32.BF16 R92, R12.reuse, R44, R92 ;  /* 0x0000002c0c5c723c */ /* 0x040ff0000004185c */
[C---:B------:R-:W-:Y:S08]  /*db00*/  HMMA.16816.F32.BF16 R48, R12.reuse, R46, R84 ;  /* 0x0000002e0c30723c */ /* 0x040ff00000041854 */
[----:B------:R-:W-:Y:S07]  /*db10*/  HMMA.16816.F32.BF16 R36, R12, R24, R20 ;  /* 0x000000180c24723c */ /* 0x000fee0000041814 */
[----:B------:R-:W-:Y:S01]  /*db20*/  P2R R20, PR, RZ, 0x40 ;  /* 0x00000040ff147803 */ /* 0x000fe20000000000 */
[C---:B----4-:R-:W-:Y:S08]  /*db30*/  HMMA.16816.F32.BF16 R156, R8.reuse, R40, R156 ;  /* 0x00000028089c723c */ /* 0x050ff0000004189c */
        /* <DEDUP_REMOVED lines=77> */
.L_x_930:
[----:B------:R-:W-:Y:S01]  /*e010*/  LOP3.LUT R2, R138, 0xffffffe0, RZ, 0xc0, !PT ;  /* 0xffffffe08a027812 */ /* 0x000fe200078ec0ff */
[----:B-1----:R-:W-:Y:S01]  /*e020*/  IMAD.MOV.U32 R6, RZ, RZ, -0x2 ;  /* 0xfffffffeff067424 */ /* 0x002fe200078e00ff */
[----:B------:R-:W-:Y:S01]  /*e030*/  STL [R1+0x34], R241 ;  /* 0x000034f101007387 */ /* 0x000fe20000100800 */
[----:B------:R-:W-:Y:S02]  /*e040*/  SHF.L.U32 R228, R0, 0x1, RZ ;  /* 0x0000000100e47819 */ /* 0x000fe400000006ff */
[----:B------:R-:W-:Y:S01]  /*e050*/  IMAD.IADD R2, R247, 0x1, -R2 ;  /* 0x00000001f7027824 */ /* 0x000fe200078e0a02 */
[----:B------:R-:W-:Y:S02]  /*e060*/  STL [R1+0x30], R240 ;  /* 0x000030f001007387 */ /* 0x000fe40000100800 */
[----:B------:R-:W-:-:S02]  /*e070*/  IMAD R229, R4, 0x2, R228 ;  /* 0x0000000204e57824 */ /* 0x000fc400078e02e4 */
[----:B------:R-:W-:Y:S01]  /*e080*/  SHF.R.S32.HI R5, RZ, 0x1f, R2 ;  /* 0x0000001fff057819 */ /* 0x000fe20000011402 */
[----:B------:R-:W-:Y:S01]  /*e090*/  STL [R1+0x2c], R239 ;  /* 0x00002cef01007387 */ /* 0x000fe20000100800 */
[----:B------:R-:W-:Y:S02]  /*e0a0*/  IMAD R231, R3, 0x2, R228 ;  /* 0x0000000203e77824 */ /* 0x000fe400078e02e4 */
[----:B------:R-:W-:Y:S01]  /*e0b0*/  LEA.HI R5, R5, R2, RZ, 0x2 ;  /* 0x0000000205057211 */ /* 0x000fe200078f10ff */
[----:B------:R1:W-:Y:S01]  /*e0c0*/  STL [R1+0x28], R238 ;  /* 0x000028ee01007387 */ /* 0x0003e20000100800 */
[----:B------:R-:W-:Y:S02]  /*e0d0*/  IMAD R230, R3, 0x2, R229 ;  /* 0x0000000203e67824 */ /* 0x000fe400078e02e5 */
[----:B------:R-:W-:Y:S01]  /*e0e0*/  LOP3.LUT R5, R5, 0x7ffffffc, RZ, 0xc0, !PT ;  /* 0x7ffffffc05057812 */ /* 0x000fe200078ec0ff */
[----:B------:R-:W-:Y:S04]  /*e0f0*/  STL [R1+0x24], R237 ;  /* 0x000024ed01007387 */ /* 0x000fe80000100800 */
[----:B------:R-:W-:Y:S01]  /*e100*/  IMAD.IADD R2, R2, 0x1, -R5 ;  /* 0x0000000102027824 */ /* 0x000fe200078e0a05 */
[----:B------:R-:W-:Y:S03]  /*e110*/  STL [R1+0x20], R236 ;  /* 0x000020ec01007387 */ /* 0x000fe60000100800 */
[----:B------:R-:W-:Y:S01]  /*e120*/  IMAD R2, R2, R6, UR11 ;  /* 0x0000000b02027e24 */ /* 0x000fe2000f8e0206 */
[----:B------:R-:W-:Y:S04]  /*e130*/  STL [R1+0x1c], R235 ;  /* 0x00001ceb01007387 */ /* 0x000fe80000100800 */
[C---:B------:R-:W-:Y:S01]  /*e140*/  ISETP.GT.AND P0, PT, R2.reuse, RZ, PT ;  /* 0x000000ff0200720c */ /* 0x040fe20003f04270 */
[----:B------:R-:W-:Y:S01]  /*e150*/  STL [R1+0x18], R234 ;  /* 0x000018ea01007387 */ /* 0x000fe20000100800 */
[----:B------:R-:W-:-:S02]  /*e160*/  ISETP.GT.AND P1, PT, R2, 0x1, PT ;  /* 0x000000010200780c */ /* 0x000fc40003f24270 */
[----:B------:R-:W-:Y:S01]  /*e170*/  ISETP.GT.AND P2, PT, R2, 0x8, PT ;  /* 0x000000080200780c */ /* 0x000fe20003f44270 */
[----:B------:R-:W-:Y:S01]  /*e180*/  STL [R1+0x14], R233 ;  /* 0x000014e901007387 */ /* 0x000fe20000100800 */
[----:B------:R-:W-:Y:S02]  /*e190*/  FSEL R10, R100, -INF , P0 ;  /* 0xff800000640a7808 */ /* 0x000fe40000000000 */
[----:B------:R-:W-:Y:S01]  /*e1a0*/  FSEL R29, R101, -INF , P1 ;  /* 0xff800000651d7808 */ /* 0x000fe20000800000 */
[----:B------:R2:W-:Y:S01]  /*e1b0*/  STL [R1+0x10], R232 ;  /* 0x000010e801007387 */ /* 0x0005e20000100800 */
[----:B------:R-:W-:Y:S02]  /*e1c0*/  FSEL R16, R170, -INF , P0 ;  /* 0xff800000aa107808 */ /* 0x000fe40000000000 */
[----:B------:R-:W-:Y:S01]  /*e1d0*/  FSEL R12, R168, -INF , P0 ;  /* 0xff800000a80c7808 */ /* 0x000fe20000000000 */
[----:B------:R-:W-:Y:S01]  /*e1e0*/  STL [R1+0xc], R139 ;  /* 0x00000c8b01007387 */ /* 0x000fe20000100800 */
[----:B------:R-:W-:-:S02]  /*e1f0*/  FSEL R32, R102, -INF , P0 ;  /* 0xff80000066207808 */ /* 0x000fc40000000000 */
[----:B------:R-:W-:Y:S01]  /*e200*/  FSEL R13, R169, -INF , P1 ;  /* 0xff800000a90d7808 */ /* 0x000fe20000800000 */
[----:B------:R-:W0:Y:S01]  /*e210*/  LDGDEPBAR ;  /* 0x00000000000079af */ /* 0x000e220000000000 */
[----:B------:R-:W-:Y:S02]  /*e220*/  ISETP.GT.AND P0, PT, R2, 0x9, PT ;  /* 0x000000090200780c */ /* 0x000fe40003f04270 */
[----:B------:R-:W-:Y:S02]  /*e230*/  FSEL R30, R96, -INF , P2 ;  /* 0xff800000601e7808 */ /* 0x000fe40001000000 */
[----:B------:R-:W-:Y:S02]  /*e240*/  FMNMX.FTZ R5, R10, R29, !PT ;  /* 0x0000001d0a057209 */ /* 0x000fe40007810000 */
[----:B------:R-:W-:Y:S02]  /*e250*/  FSEL R17, R171, -INF , P1 ;  /* 0xff800000ab117808 */ /* 0x000fe40000800000 */
[----:B------:R-:W-:-:S02]  /*e260*/  FSEL R33, R103, -INF , P1 ;  /* 0xff80000067217808 */ /* 0x000fc40000800000 */
[----:B------:R-:W-:Y:S02]  /*e270*/  FSEL R14, R128, -INF , P2 ;  /* 0xff800000800e7808 */ /* 0x000fe40001000000 */
[----:B------:R-:W-:Y:S02]  /*e280*/  ISETP.GT.AND P1, PT, R2, 0x10, PT ;  /* 0x000000100200780c */ /* 0x000fe40003f24270 */
[----:B------:R-:W-:Y:S02]  /*e290*/  FSEL R31, R97, -INF , P0 ;  /* 0xff800000611f7808 */ /* 0x000fe40000000000 */
[----:B------:R-:W-:Y:S02]  /*e2a0*/  FMNMX.FTZ R6, R12, R13, !PT ;  /* 0x0000000d0c067209 */ /* 0x000fe40007810000 */
[----:B------:R-:W-:Y:S02]  /*e2b0*/  FMNMX.FTZ R5, R30, R5, !PT ;  /* 0x000000051e057209 */ /* 0x000fe40007810000 */
[----:B------:R-:W-:-:S02]  /*e2c0*/  FSEL R18, R130, -INF , P2 ;  /* 0xff80000082127808 */ /* 0x000fc40001000000 */
[----:B------:R-:W-:Y:S02]  /*e2d0*/  FSEL R34, R98, -INF , P2 ;  /* 0xff80000062227808 */ /* 0x000fe40001000000 */
[----:B------:R-:W-:Y:S02]  /*e2e0*/  FSEL R15, R129, -INF , P0 ;  /* 0xff800000810f7808 */ /* 0x000fe40000000000 */
[----:B------:R-:W-:Y:S02]  /*e2f0*/  ISETP.GT.AND P2, PT, R2, 0x11, PT ;  /* 0x000000110200780c */ /* 0x000fe40003f44270 */
        /* <DEDUP_REMOVED lines=12> */
[----:B------:R-:W-:Y:S02]  /*e3c0*/  ISETP.GT.AND P1, PT, R2, 0x19, PT ;  /* 0x000000190200780c */ /* 0x000fe40003f24270 */
[----:B------:R-:W-:Y:S02]  /*e3d0*/  FSEL R87, R126, -INF , P0 ;  /* 0xff8000007e577808 */ /* 0x000fe40000000000 */
[----:B------:R-:W-:-:S02]  /*e3e0*/  FSEL R80, R124, -INF , P0 ;  /* 0xff8000007c507808 */ /* 0x000fc40000000000 */
[----:B------:R-:W-:Y:S02]  /*e3f0*/  FSEL R117, R50, -INF , P0 ;  /* 0xff80000032757808 */ /* 0x000fe40000000000 */
[----:B------:R-:W-:Y:S02]  /*e400*/  FSEL R91, R48, -INF , P0 ;  /* 0xff800000305b7808 */ /* 0x000fe40000000000 */
[----:B------:R-:W-:Y:S02]  /*e410*/  FSEL R41, R161, -INF , P2 ;  /* 0xff800000a1297808 */ /* 0x000fe40001000000 */
[----:B------:R-:W-:Y:S02]  /*e420*/  ISETP.GT.AND P0, PT, R2, 0x21, PT ;  /* 0x000000210200780c */ /* 0x000fe40003f04270 */
        /* <DEDUP_REMOVED lines=11> */
[----:B------:R-:W-:Y:S02]  /*e4e0*/  ISETP.GT.AND P1, PT, R2, 0x28, PT ;  /* 0x000000280200780c */ /* 0x000fe40003f24270 */
[----:B------:R-:W-:Y:S02]  /*e4f0*/  FSEL R133, R47, -INF , P0 ;  /* 0xff8000002f857808 */ /* 0x000fe40000000000 */
[----:B------:R-:W-:-:S02]  /*e500*/  FSEL R129, R45, -INF , P0 ;  /* 0xff8000002d817808 */ /* 0x000fc40000000000 */
[----:B------:R-:W-:Y:S02]  /*e510*/  FMNMX.FTZ R6, R41, R6, !PT ;  /* 0x0000000629067209 */ /* 0x000fe40007810000 */
[----:B------:R-:W-:Y:S02]  /*e520*/  FMNMX.FTZ R5, R91, R5, !PT ;  /* 0x000000055b057209 */ /* 0x000fe40007810000 */
        /* <DEDUP_REMOVED lines=8> */
[----:B------:R-:W-:Y:S02]  /*e5b0*/  FSEL R159, R74, -INF , P0 ;  /* 0xff8000004a9f7808 */ /* 0x000fe40000000000 */
[----:B------:R-:W-:-:S02]  /*e5c0*/  FSEL R131, R72, -INF , P0 ;  /* 0xff80000048837808 */ /* 0x000fc40000000000 */
[----:B------:R-:W-:Y:S02]  /*e5d0*/  ISETP.GT.AND P0, PT, R2, 0x40, PT ;  /* 0x000000400200780c */ /* 0x000fe40003f04270 */
[----:B------:R-:W-:Y:S02]  /*e5e0*/  FMNMX.FTZ R6, R84, R6, !PT ;  /* 0x0000000654067209 */ /* 0x000fe40007810000 */
        /* <DEDUP_REMOVED lines=29> */
[C---:B------:R-:W-:Y:S02]  /*e7c0*/  ISETP.GT.AND P1, PT, R2.reuse, 0x50, PT ;  /* 0x000000500200780c */ /* 0x040fe40003f24270 */
[----:B------:R-:W-:Y:S02]  /*e7d0*/  ISETP.GT.AND P0, PT, R2, 0x59, PT ;  /* 0x000000590200780c */ /* 0x000fe40003f04270 */
[----:B------:R-:W-:Y:S02]  /*e7e0*/  FMNMX.FTZ R7, R28, R7, !PT ;  /* 0x000000071c077209 */ /* 0x000fe40007810000 */
        /* <DEDUP_REMOVED lines=40> */
[----:B--2---:R-:W-:Y:S02]  /*ea70*/  FSEL R232, R38, -INF , P0 ;  /* 0xff80000026e87808 */ /* 0x004fe40000000000 */
[----:B------:R-:W-:Y:S02]  /*ea80*/  FSEL R234, R36, -INF , P0 ;  /* 0xff80000024ea7808 */ /* 0x000fe40000000000 */
[----:B------:R-:W-:Y:S02]  /*ea90*/  FMNMX.FTZ R7, R86, R7, !PT ;  /* 0x0000000756077209 */ /* 0x000fe40007810000 */
[----:B------:R-:W-:-:S02]  /*eaa0*/  ISETP.GT.AND P4, PT, R2, 0x48, PT ;  /* 0x000000480200780c */ /* 0x000fc40003f84270 */
[C---:B------:R-:W-:Y:S02]  /*eab0*/  ISETP.GT.AND P2, PT, R2.reuse, 0x61, PT ;  /* 0x000000610200780c */ /* 0x040fe40003f44270 */
[C---:B------:R-:W-:Y:S02]  /*eac0*/  ISETP.GT.AND P1, PT, R2.reuse, 0x68, PT ;  /* 0x000000680200780c */ /* 0x040fe40003f24270 */
[----:B------:R-:W-:Y:S02]  /*ead0*/  ISETP.GT.AND P0, PT, R2, 0x69, PT ;  /* 0x000000690200780c */ /* 0x000fe40003f04270 */
        /* <DEDUP_REMOVED lines=13> */
[----:B------:R-:W-:Y:S02]  /*ebb0*/  FSEL R180, R145, -INF , P6 ;  /* 0xff80000091b47808 */ /* 0x000fe40003000000 */
[----:B------:R-:W-:-:S02]  /*ebc0*/  FSEL R145, R60, -INF , P4 ;  /* 0xff8000003c917808 */ /* 0x000fc40002000000 */
        /* <DEDUP_REMOVED lines=27> */
[----:B------:R-:W-:Y:S02]  /*ed80*/  FSEL R192, R37, -INF , P2 ;  /* 0xff80000025c07808 */ /* 0x000fe40001000000 */
[----:B------:R-:W-:Y:S02]  /*ed90*/  FMNMX.FTZ R2, R210, R2, !PT ;  /* 0x00000002d2027209 */ /* 0x000fe40007810000 */
[----:B------:R-:W-:-:S02]  /*eda0*/  FMNMX.FTZ R5, R234, R5, !PT ;  /* 0x00000005ea057209 */ /* 0x000fc40007810000 */
[----:B------:R-:W-:Y:S02]  /*edb0*/  FSEL R183, R114, -INF , P4 ;  /* 0xff80000072b77808 */ /* 0x000fe40002000000 */
        /* <DEDUP_REMOVED lines=35> */
[----:B------:R-:W-:Y:S02]  /*eff0*/  FMNMX.FTZ R6, R173, R6, !PT ;  /* 0x00000006ad067209 */ /* 0x000fe40007810000 */
[----:B------:R-:W-:-:S02]  /*f000*/  FMNMX.FTZ R7, R169, R7, !PT ;  /* 0x00000007a9077209 */ /* 0x000fc40007810000 */
[----:B-1----:R-:W-:Y:S02]  /*f010*/  FMNMX.FTZ R5, R5, R9, !PT ;  /* 0x0000000905057209 */ /* 0x002fe40007810000 */
[----:B------:R-:W-:Y:S02]  /*f020*/  FMNMX.FTZ R6, R172, R6, !PT ;  /* 0x00000006ac067209 */ /* 0x000fe40007810000 */
[----:B------:R-:W-:Y:S01]  /*f030*/  FSEL R186, R67, -INF , P6 ;  /* 0xff80000043ba7808 */ /* 0x000fe20003000000 */
[----:B------:R-:W1:Y:S01]  /*f040*/  SHFL.BFLY PT, R137, R5, 0x1, 0x1f ;  /* 0x0c201f0005897f89 */ /* 0x000e6200000e0000 */
[----:B------:R-:W-:Y:S02]  /*f050*/  FMNMX.FTZ R7, R187, R7, !PT ;  /* 0x00000007bb077209 */ /* 0x000fe40007810000 */
[----:B--2---:R-:W-:Y:S01]  /*f060*/  FMNMX.FTZ R2, R2, R8, !PT ;  /* 0x0000000802027209 */ /* 0x004fe20007810000 */
[----:B------:R-:W2:Y:S01]  /*f070*/  SHFL.BFLY PT, R9, R6, 0x2, 0x1f ;  /* 0x0c401f0006097f89 */ /* 0x000ea200000e0000 */
[----:B------:R-:W-:-:S02]  /*f080*/  FSEL R201, R62, -INF , P4 ;  /* 0xff8000003ec97808 */ /* 0x000fc40002000000 */
[----:B------:R-:W-:Y:S01]  /*f090*/  FMNMX.FTZ R7, R186, R7, !PT ;  /* 0x00000007ba077209 */ /* 0x000fe20007810000 */
[----:B------:R-:W3:Y:S01]  /*f0a0*/  SHFL.BFLY PT, R135, R2, 0x1, 0x1f ;  /* 0x0c201f0002877f89 */ /* 0x000ee200000e0000 */
[----:B------:R-:W-:Y:S02]  /*f0b0*/  FSEL R203, R39, -INF , P2 ;  /* 0xff80000027cb7808 */ /* 0x000fe40001000000 */
[----:B------:R-:W-:Y:S01]  /*f0c0*/  FMNMX.FTZ R7, R201, R7, !PT ;  /* 0x00000007c9077209 */ /* 0x000fe20007810000 */
[----:B------:R-:W-:Y:S01]  /*f0d0*/  LDSM.16.MT88.4 R36, [R230+0x100] ;  /* 0x00010000e624783b */ /* 0x000fe20000004200 */
[----:B------:R-:W-:Y:S02]  /*f0e0*/  FSEL R161, R26, -INF , P1 ;  /* 0xff8000001aa17808 */ /* 0x000fe40000800000 */
[----:B------:R-:W-:Y:S02]  /*f0f0*/  FMNMX.FTZ R7, R202, R7, !PT ;  /* 0x00000007ca077209 */ /* 0x000fe40007810000 */
[----:B------:R-:W-:-:S02]  /*f100*/  FSEL R237, R27, -INF , P0 ;  /* 0xff8000001bed7808 */ /* 0x000fc40000000000 */
[----:B------:R-:W-:Y:S01]  /*f110*/  FMNMX.FTZ R7, R252, R7, !PT ;  /* 0x00000007fc077209 */ /* 0x000fe20007810000 */
[----:B------:R-:W-:Y:S01]  /*f120*/  LDSM.16.MT88.4 R24, [R229+0x100] ;  /* 0x00010000e518783b */ /* 0x000fe20000004200 */
[----:B------:R-:W-:Y:S02]  /*f130*/  ISETP.NE.AND P6, PT, R20, RZ, PT ;  /* 0x000000ff1400720c */ /* 0x000fe40003fc5270 */
[----:B------:R-:W-:Y:S01]  /*f140*/  FMNMX.FTZ R7, R191, R7, !PT ;  /* 0x00000007bf077209 */ /* 0x000fe20007810000 */
[----:B------:R-:W-:Y:S01]  /*f150*/  LDSM.16.MT88.4 R20, [R228+0x100] ;  /* 0x00010000e414783b */ /* 0x000fe20000004200 */
[----:B-1----:R-:W-:Y:S02]  /*f160*/  FMNMX.FTZ R137, R5, R137, !PT ;  /* 0x0000008905897209 */ /* 0x002fe40007810000 */
[----:B------:R-:W-:Y:S02]  /*f170*/  FMNMX.FTZ R7, R190, R7, !PT ;  /* 0x00000007be077209 */ /* 0x000fe40007810000 */
[----:B--2---:R-:W-:-:S02]  /*f180*/  FMNMX.FTZ R9, R6, R9, !PT ;  /* 0x0000000906097209 */ /* 0x004fc40007810000 */
[----:B------:R-:W-:Y:S01]  /*f190*/  FMNMX.FTZ R5, R193, R7, !PT ;  /* 0x00000007c1057209 */ /* 0x000fe20007810000 */
[C---:B------:R-:W-:Y:S01]  /*f1a0*/  FMUL.FTZ R7, R137.reuse, c[0x0][0x2d0] ;  /* 0x0000b40089077a20 */ /* 0x040fe20000410000 */
[----:B---3--:R-:W-:Y:S01]  /*f1b0*/  FMNMX.FTZ R135, R2, R135, !PT ;  /* 0x0000008702877209 */ /* 0x008fe20007810000 */
[----:B------:R-:W-:Y:S01]  /*f1c0*/  SHFL.BFLY PT, R11, R9, 0x1, 0x1f ;  /* 0x0c201f00090b7f89 */ /* 0x000fe200000e0000 */
[----:B------:R-:W-:Y:S02]  /*f1d0*/  FMNMX.FTZ R2, R232, R5, !PT ;  /* 0x00000005e8027209 */ /* 0x000fe40007810000 */
[----:B------:R-:W-:Y:S01]  /*f1e0*/  FSETP.NEU.FTZ.AND P2, PT, R137, -INF , PT ;  /* 0xff8000008900780b */ /* 0x000fe20003f5d000 */
[----:B------:R-:W-:Y:S01]  /*f1f0*/  FMUL.FTZ R6, R135, c[0x0][0x2d0] ;  /* 0x0000b40087067a20 */ /* 0x000fe20000410000 */
[----:B------:R-:W-:Y:S02]  /*f200*/  FMNMX.FTZ R2, R203, R2, !PT ;  /* 0x00000002cb027209 */ /* 0x000fe40007810000 */
[----:B------:R-:W-:-:S02]  /*f210*/  FSEL R7, R7, RZ, P2 ;  /* 0x000000ff07077208 */ /* 0x000fc40001000000 */
[----:B------:R-:W-:Y:S02]  /*f220*/  FMNMX.FTZ R8, R161, R2, !PT ;  /* 0x00000002a1087209 */ /* 0x000fe40007810000 */
[----:B------:R-:W-:Y:S01]  /*f230*/  FSETP.NEU.FTZ.AND P1, PT, R135, -INF , PT ;  /* 0xff8000008700780b */ /* 0x000fe20003f3d000 */
[----:B------:R-:W-:Y:S01]  /*f240*/  FFMA.FTZ R2, R10, c[0x0][0x2d0], -R7 ;  /* 0x0000b4000a027a23 */ /* 0x000fe20000010807 */
[----:B------:R-:W-:Y:S02]  /*f250*/  FMNMX.FTZ R8, R237, R8, !PT ;  /* 0x00000008ed087209 */ /* 0x000fe40007810000 */
[----:B------:R-:W-:Y:S01]  /*f260*/  FSEL R6, R6, RZ, P1 ;  /* 0x000000ff06067208 */ /* 0x000fe20000800000 */
[----:B------:R1:W-:Y:S02]  /*f270*/  MUFU.EX2 R165, R2 ;  /* 0x0000000200a57308 */ /* 0x0003e40000000800 */
[----:B------:R-:W2:Y:S02]  /*f280*/  SHFL.BFLY PT, R10, R8, 0x2, 0x1f ;  /* 0x0c401f00080a7f89 */ /* 0x000ea400000e0000 */
[----:B------:R-:W-:-:S04]  /*f290*/  FFMA.FTZ R5, R13, c[0x0][0x2d0], -R6 ;  /* 0x0000b4000d057a23 */ /* 0x000fc80000010806 */
        /* <DEDUP_REMOVED lines=61> */
[----:B-1----:R-:W-:-:S04]  /*f670*/  FFMA.FTZ R3, R41, c[0x0][0x2d0], -R6 ;  /* 0x0000b40029037a23 */ /* 0x002fc80000010806 */
[----:B------:R1:W2:Y:S03]  /*f680*/  MUFU.EX2 R196, R3 ;  /* 0x0000000300c47308 */ /* 0x0002a60000000800 */
[----:B------:R-:W-:Y:S01]  /*f690*/  HMMA.16816.F32.BF16 R104, R12, R18, RZ ;  /* 0x000000120c68723c */ /* 0x000fe200000418ff */
[----:B------:R-:W-:Y:S07]  /*f6a0*/  LDSM.16.MT88.4 R16, [R229+0x900] ;  /* 0x00090000e510783b */ /* 0x000fee0000004200 */
[----:B------:R-:W-:Y:S01]  /*f6b0*/  HMMA.16816.F32.BF16 R40, R8, R38, RZ ;  /* 0x000000260828723c */ /* 0x000fe200000418ff */
[----:B-1----:R-:W-:-:S07]  /*f6c0*/  FFMA.FTZ R3, R80, c[0x0][0x2d0], -R6 ;  /* 0x0000b40050037a23 */ /* 0x002fce0000010806 */
[C---:B------:R-:W-:Y:S01]  /*f6d0*/  HMMA.16816.F32.BF16 R72, R12.reuse, R24, RZ ;  /* 0x000000180c48723c */ /* 0x040fe200000418ff */
[----:B--2---:R-:W-:Y:S01]  /*f6e0*/  F2FP.BF16.PACK_AB R8, R196, R179 ;  /* 0x000000b3c408723e */ /* 0x004fe200000010ff */
[----:B------:R1:W-:Y:S06]  /*f6f0*/  MUFU.EX2 R236, R3 ;  /* 0x0000000300ec7308 */ /* 0x0003ec0000000800 */
[C---:B------:R-:W-:Y:S01]  /*f700*/  HMMA.16816.F32.BF16 R80, R12.reuse, R20, RZ ;  /* 0x000000140c50723c */ /* 0x040fe200000418ff */
[----:B------:R-:W2:Y:S07]  /*f710*/  LDSM.16.MT88.4 R20, [R228+0x900] ;  /* 0x00090000e414783b */ /* 0x000eae0000004200 */
[----:B------:R-:W-:Y:S01]  /*f720*/  HMMA.16816.F32.BF16 R112, R12, R26, RZ ;  /* 0x0000001a0c70723c */ /* 0x000fe200000418ff */
[----:B-1----:R-:W-:-:S04]  /*f730*/  FFMA.FTZ R3, R84, c[0x0][0x2d0], -R6 ;  /* 0x0000b40054037a23 */ /* 0x002fc80000010806 */
[----:B------:R1:W3:Y:S03]  /*f740*/  MUFU.EX2 R188, R3 ;  /* 0x0000000300bc7308 */ /* 0x0002e60000000800 */
[C---:B------:R-:W-:Y:S08]  /*f750*/  HMMA.16816.F32.BF16 R24, R12.reuse, R36, RZ ;  /* 0x000000240c18723c */ /* 0x040ff000000418ff */
[----:B------:R-:W-:Y:S01]  /*f760*/  HMMA.16816.F32.BF16 R100, R12, R38, RZ ;  /* 0x000000260c64723c */ /* 0x000fe200000418ff */
[----:B------:R-:W-:Y:S01]  /*f770*/  LDSM.16.MT88.4 R12, [R228+0x1100] ;  /* 0x00110000e40c783b */ /* 0x000fe20000004200 */
[----:B-1----:R-:W-:Y:S01]  /*f780*/  FFMA.FTZ R3, R85, c[0x0][0x2d0], -R5 ;  /* 0x0000b40055037a23 */ /* 0x002fe20000010805 */
[----:B---3--:R-:W-:-:S03]  /*f790*/  F2FP.BF16.PACK_AB R10, R188, R236 ;  /* 0x000000ecbc0a723e */ /* 0x008fc600000010ff */
        /* <DEDUP_REMOVED lines=23> */
[----:B------:R1:W3:Y:S02]  /*f910*/  MUFU.EX2 R224, R3 ;  /* 0x0000000300e07308 */ /* 0x0002e40000000800 */
[----:B-1----:R-:W-:Y:S02]  /*f920*/  FFMA.FTZ R3, R97, c[0x0][0x2d0], -R0 ;  /* 0x0000b40061037a23 */ /* 0x002fe40000010800 */
[----:B------:R-:W-:Y:S04]  /*f930*/  HMMA.16816.F32.BF16 R96, R8, R16, R52 ;  /* 0x000000100860723c */ /* 0x000fe80000041834 */
[----:B------:R1:W-:Y:S03]  /*f940*/  MUFU.EX2 R215, R3 ;  /* 0x0000000300d77308 */ /* 0x0003e60000000800 */
[----:B--2---:R-:W-:-:S02]  /*f950*/  F2FP.BF16.PACK_AB R8, R225, R226 ;  /* 0x000000e2e108723e */ /* 0x004fc400000010ff */
[----:B---3--:R-:W-:Y:S01]  /*f960*/  F2FP.BF16.PACK_AB R10, R224, R223 ;  /* 0x000000dfe00a723e */ /* 0x008fe200000010ff */
[----:B-1----:R-:W-:Y:S01]  /*f970*/  FFMA.FTZ R3, R116, c[0x0][0x2d0], -R0 ;  /* 0x0000b40074037a23 */ /* 0x002fe20000010800 */
[----:B------:R-:W-:-:S03]  /*f980*/  MOV R116, R211 ;  /* 0x000000d300747202 */ /* 0x000fc60000000f00 */
        /* <DEDUP_REMOVED lines=12> */
[C---:B------:R-:W-:Y:S07]  /*fa50*/  HMMA.16816.F32.BF16 R72, R8.reuse, R16, R72 ;  /* 0x000000100848723c */ /* 0x040fee0000041848 */
[----:B------:R-:W-:Y:S01]  /*fa60*/  IMAD.MOV.U32 R17, RZ, RZ, R116 ;  /* 0x000000ffff117224 */ /* 0x000fe200078e0074 */
[----:B------:R-:W-:Y:S01]  /*fa70*/  MOV R116, R203 ;  /* 0x000000cb00747202 */ /* 0x000fe20000000f00 */
[----:B------:R-:W-:Y:S01]  /*fa80*/  HMMA.16816.F32.BF16 R48, R8, R20, R80 ;  /* 0x000000140830723c */ /* 0x000fe20000041850 */
[----:B------:R-:W-:-:S02]  /*fa90*/  IMAD.MOV.U32 R16, RZ, RZ, R4 ;  /* 0x000000ffff107224 */ /* 0x000fc400078e0004 */
[----:B-1----:R-:W-:Y:S02]  /*faa0*/  FFMA.FTZ R3, R120, c[0x0][0x2d0], -R6 ;  /* 0x0000b40078037a23 */ /* 0x002fe40000010806 */
[----:B------:R-:W-:Y:S02]  /*fab0*/  IMAD.MOV.U32 R120, RZ, RZ, R195 ;  /* 0x000000ffff787224 */ /* 0x000fe400078e00c3 */
[----:B------:R1:W-:Y:S01]  /*fac0*/  MUFU.EX2 R213, R3 ;  /* 0x0000000300d57308 */ /* 0x0003e20000000800 */
[C---:B------:R-:W-:Y:S01]  /*fad0*/  HMMA.16816.F32.BF16 R80, R8.reuse, R28, R24 ;  /* 0x0000001c0850723c */ /* 0x040fe20000041818 */
[----:B------:R-:W-:Y:S01]  /*fae0*/  IMAD.MOV.U32 R4, RZ, RZ, R192 ;  /* 0x000000ffff047224 */ /* 0x000fe200078e00c0 */
[----:B------:R-:W-:Y:S05]  /*faf0*/  LDSM.16.MT88.4 R24, [R229+0x1100] ;  /* 0x00110000e518783b */ /* 0x000fea0000004200 */
[----:B------:R-:W-:Y:S01]  /*fb00*/  IMAD.MOV.U32 R29, RZ, RZ, R193 ;  /* 0x000000ffff1d7224 */ /* 0x000fe200078e00c1 */
[----:B------:R-:W-:Y:S01]  /*fb10*/  HMMA.16816.F32.BF16 R36, R8, R34, R104 ;  /* 0x000000220824723c */ /* 0x000fe20000041868 */
[----:B-1----:R-:W-:-:S07]  /*fb20*/  FFMA.FTZ R3, R121, c[0x0][0x2d0], -R6 ;  /* 0x0000b40079037a23 */ /* 0x002fce0000010806 */
[C---:B------:R-:W-:Y:S01]  /*fb30*/  HMMA.16816.F32.BF16 R56, R8.reuse, R18, R112 ;  /* 0x000000120838723c */ /* 0x040fe20000041870 */
[----:B------:R-:W-:Y:S01]  /*fb40*/  IMAD.MOV.U32 R121, RZ, RZ, R196 ;  /* 0x000000ffff797224 */ /* 0x000fe200078e00c4 */
[----:B------:R-:W-:Y:S01]  /*fb50*/  MOV R105, R188 ;  /* 0x000000bc00697202 */ /* 0x000fe20000000f00 */
[----:B------:R1:W2:Y:S01]  /*fb60*/  MUFU.EX2 R214, R3 ;  /* 0x0000000300d67308 */ /* 0x0002a20000000800 */
[----:B------:R-:W-:Y:S01]  /*fb70*/  IMAD.MOV.U32 R106, RZ, RZ, R191 ;  /* 0x000000ffff6a7224 */ /* 0x000fe200078e00bf */
[----:B------:R-:W-:Y:S01]  /*fb80*/  MOV R107, R17 ;  /* 0x00000011006b7202 */ /* 0x000fe20000000f00 */
[----:B------:R-:W-:Y:S02]  /*fb90*/  IMAD.MOV.U32 R104, RZ, RZ, R189 ;  /* 0x000000ffff687224 */ /* 0x000fe400078e00bd */
[----:B------:R-:W-:Y:S01]  /*fba0*/  IMAD.MOV.U32 R114, RZ, RZ, R190 ;  /* 0x000000ffff727224 */ /* 0x000fe200078e00be */
[C---:B------:R-:W-:Y:S01]  /*fbb0*/  HMMA.16816.F32.BF16 R40, R8.reuse, R22, R92 ;  /* 0x000000160828723c */ /* 0x040fe2000004185c */
[----:B------:R-:W3:Y:S07]  /*fbc0*/  LDSM.16.MT88.4 R20, [R231+0x1100] ;  /* 0x00110000e714783b */ /* 0x000eee0000004200 */
[----:B------:R-:W-:Y:S01]  /*fbd0*/  HMMA.16816.F32.BF16 R52, R8, R32, R76 ;  /* 0x000000200834723c */ /* 0x000fe2000004184c */
[----:B------:R-:W4:Y:S01]  /*fbe0*/  LDSM.16.MT88.4 R32, [R230+0x1100] ;  /* 0x00110000e620783b */ /* 0x000f220000004200 */
[----:B-1----:R-:W-:-:S02]  /*fbf0*/  FFMA.FTZ R3, R122, c[0x0][0x2d0], -R6 ;  /* 0x0000b4007a037a23 */ /* 0x002fc40000010806 */
[----:B------:R-:W-:Y:S02]  /*fc00*/  IMAD.MOV.U32 R122, RZ, RZ, R200 ;  /* 0x000000ffff7a7224 */ /* 0x000fe400078e00c8 */
[----:B------:R1:W-:Y:S02]  /*fc10*/  MUFU.EX2 R212, R3 ;  /* 0x0000000300d47308 */ /* 0x0003e40000000800 */
[----:B------:R-:W-:Y:S07]  /*fc20*/  HMMA.16816.F32.BF16 R64, R8, R30, R100 ;  /* 0x0000001e0840723c */ /* 0x000fee0000041864 */
[----:B--2---:R-:W-:Y:S01]  /*fc30*/  F2FP.BF16.PACK_AB R8, R214, R213 ;  /* 0x000000d5d608723e */ /* 0x004fe200000010ff */
[----:B-1----:R-:W-:-:S02]  /*fc40*/  FFMA.FTZ R3, R123, c[0x0][0x2d0], -R6 ;  /* 0x0000b4007b037a23 */ /* 0x002fc40000010806 */
        /* <DEDUP_REMOVED lines=8> */
[----:B------:R1:W2:Y:S01]  /*fcd0*/  MUFU.EX2 R205, R3 ;  /* 0x0000000300cd7308 */ /* 0x0002a20000000800 */
[----:B------:R-:W-:Y:S01]  /*fce0*/  LDSM.16.MT88.4 R16, [R228+0x1900] ;  /* 0x00190000e410783b */ /* 0x000fe20000004200 */
[----:B-1----:R-:W-:Y:S01]  /*fcf0*/  FFMA.FTZ R3, R126, c[0x0][0x2d0], -R5 ;  /* 0x0000b4007e037a23 */ /* 0x002fe20000010805 */
[----:B--2---:R-:W-:Y:S01]  /*fd00*/  F2FP.BF16.PACK_AB R9, R205, R206 ;  /* 0x000000cecd09723e */ /* 0x004fe200000010ff */
[----:B------:R-:W-:-:S04]  /*fd10*/  IMAD.MOV.U32 R126, RZ, RZ, R204 ;  /* 0x000000ffff7e7224 */ /* 0x000fc800078e00cc */
[----:B------:R1:W-:Y:S02]  /*fd20*/  MUFU.EX2 R204, R3 ;  /* 0x0000000300cc7308 */ /* 0x0003e40000000800 */
[----:B-1----:R-:W-:Y:S01]  /*fd30*/  FFMA.FTZ R3, R127, c[0x0][0x2d0], -R5 ;  /* 0x0000b4007f037a23 */ /* 0x002fe20000010805 */
[----:B------:R-:W-:Y:S02]  /*fd40*/  MOV R127, R117 ;  /* 0x00000075007f7202 */ /* 0x000fe40000000f00 */
[----:B------:R-:W-:-:S03]  /*fd50*/  MOV R117, R197 ;  /* 0x000000c500757202 */ /* 0x000fc60000000f00 */
[----:B------:R1:W2:Y:S02]  /*fd60*/  MUFU.EX2 R203, R3 ;  /* 0x0000000300cb7308 */ /* 0x0002a40000000800 */
[----:B-1----:R-:W-:Y:S01]  /*fd70*/  FFMA.FTZ R3, R129, c[0x0][0x2d0], -R7 ;  /* 0x0000b40081037a23 */ /* 0x002fe20000010807 */
[----:B--2---:R-:W-:Y:S01]  /*fd80*/  F2FP.BF16.PACK_AB R11, R203, R204 ;  /* 0x000000cccb0b723e */ /* 0x004fe200000010ff */
[----:B------:R-:W-:-:S04]  /*fd90*/  IMAD.MOV.U32 R129, RZ, RZ, R105 ;  /* 0x000000ffff817224 */ /* 0x000fc800078e0069 */
[----:B------:R1:W2:Y:S02]  /*fda0*/  MUFU.EX2 R200, R3 ;  /* 0x0000000300c87308 */ /* 0x0002a40000000800 */
        /* <DEDUP_REMOVED lines=10> */
[----:B------:R1:W3:Y:S01]  /*fe50*/  MUFU.EX2 R198, R3 ;  /* 0x0000000300c67308 */ /* 0x0002e20000000800 */
[----:B------:R-:W-:-:S05]  /*fe60*/  IMAD.MOV.U32 R125, RZ, RZ, R177 ;  /* 0x000000ffff7d7224 */ /* 0x000fca00078e00b1 */
[C---:B----4-:R-:W-:Y:S08]  /*fe70*/  HMMA.16816.F32.BF16 R92, R8.reuse, R32, R88 ;  /* 0x00000020085c723c */ /* 0x050ff00000041858 */
[----:B------:R-:W-:Y:S01]  /*fe80*/  HMMA.16816.F32.BF16 R84, R8, R14, R84 ;  /* 0x0000000e0854723c */ /* 0x000fe20000041854 */
[----:B-1----:R-:W-:Y:S02]  /*fe90*/  FFMA.FTZ R3, R131, c[0x0][0x2d0], -R7 ;  /* 0x0000b40083037a23 */ /* 0x002fe40000010807 */
[----:B------:R-:W-:-:S02]  /*fea0*/  IMAD.MOV.U32 R131, RZ, RZ, R161 ;  /* 0x000000ffff837224 */ /* 0x000fc400078e00a1 */
[----:B------:R1:W-:Y:S03]  /*feb0*/  MUFU.EX2 R197, R3 ;  /* 0x0000000300c57308 */ /* 0x0003e60000000800 */
[----:B------:R-:W-:Y:S07]  /*fec0*/  HMMA.16816.F32.BF16 R60, R8, R34, R44 ;  /* 0x00000022083c723c */ /* 0x000fee000004182c */
[----:B--2---:R-:W-:-:S02]  /*fed0*/  F2FP.BF16.PACK_AB R8, R200, R251 ;  /* 0x000000fbc808723e */ /* 0x004fc400000010ff */
[----:B---3--:R-:W-:Y:S01]  /*fee0*/  F2FP.BF16.PACK_AB R10, R198, R199 ;  /* 0x000000c7c60a723e */ /* 0x008fe200000010ff */
        /* <DEDUP_REMOVED lines=8> */
[----:B------:R-:W-:-:S04]  /*ff70*/  IMAD.MOV.U32 R153, RZ, RZ, R118 ;  /* 0x000000ffff997224 */ /* 0x000fc800078e0076 */
[----:B------:R1:W2:Y:S01]  /*ff80*/  MUFU.EX2 R193, R3 ;  /* 0x0000000300c17308 */ /* 0x0002a20000000800 */
[----:B------:R-:W-:Y:S02]  /*ff90*/  IMAD.MOV.U32 R118, RZ, RZ, R166 ;  /* 0x000000ffff767224 */ /* 0x000fe400078e00a6 */
[--C-:B-1----:R-:W-:Y:S01]  /*ffa0*/  FFMA.FTZ R3, R152, c[0x0][0x2d0], -R7.reuse ;  /* 0x0000b40098037a23 */ /* 0x102fe20000010807 */
[----:B------:R-:W-:Y:S02]  /*ffb0*/  MOV R152, R194 ;  /* 0x000000c200987202 */ /* 0x000fe40000000f00 */
[----:B--2---:R-:W-:Y:S02]  /*ffc0*/  F2FP.BF16.PACK_AB R11, R193, R195 ;  /* 0x000000c3c10b723e */ /* 0x004fe400000010ff */
[----:B------:R1:W-:Y:S05]  /*ffd0*/  MUFU.EX2 R194, R3 ;  /* 0x0000000300c27308 */ /* 0x0003ea0000000800 */
[C---:B------:R-:W-:Y:S08]  /*ffe0*/  HMMA.16816.F32.BF16 R48, R8.reuse, R12, R48 ;  /* 0x0000000c0830723c */ /* 0x040ff00000041830 */
[----:B------:R-:W-:Y:S01]  /*fff0*/  HMMA.16816.F32.BF16 R44, R8, R14, R40 ;  /* 0x0000000e082c723c */ /* 0x000fe20000041828 */
[----:B------:R-:W-:Y:S01]  /*10000*/  LDSM.16.MT88.4 R12, [R231+0x1900] ;  /* 0x00190000e70c783b */ /* 0x000fe20000004200 */
[----:B-1----:R-:W-:-:S04]  /*10010*/  FFMA.FTZ R3, R138, c[0x0][0x2d0], -R7 ;  /* 0x0000b4008a037a23 */ /* 0x002fc80000010807 */
[----:B------:R1:W-:Y:S02]  /*10020*/  MUFU.EX2 R192, R3 ;  /* 0x0000000300c07308 */ /* 0x0003e40000000800 */
[C---:B------:R-:W-:Y:S08]  /*10030*/  HMMA.16816.F32.BF16 R56, R8.reuse, R26, R56 ;  /* 0x0000001a0838723c */ /* 0x040ff00000041838 */
[----:B------:R-:W-:Y:S01]  /*10040*/  HMMA.16816.F32.BF16 R88, R8, R32, R80 ;  /* 0x000000200858723c */ /* 0x000fe20000041850 */
[----:B-1----:R-:W-:-:S02]  /*10050*/  FFMA.FTZ R3, R154, c[0x0][0x2d0], -R6 ;  /* 0x0000b4009a037a23 */ /* 0x002fc40000010806 */
[----:B------:R-:W-:-:S05]  /*10060*/  IMAD.MOV.U32 R154, RZ, RZ, R29 ;  /* 0x000000ffff9a7224 */ /* 0x000fca00078e001d */
[C---:B------:R-:W-:Y:S01]  /*10070*/  HMMA.16816.F32.BF16 R40, R8.reuse, R20, R52 ;  /* 0x000000140828723c */ /* 0x040fe20000041834 */
[----:B------:R1:W-:Y:S07]  /*10080*/  MUFU.EX2 R191, R3 ;  /* 0x0000000300bf7308 */ /* 0x0003ee0000000800 */
[C---:B------:R-:W-:Y:S01]  /*10090*/  HMMA.16816.F32.BF16 R28, R8.reuse, R24, R72 ;  /* 0x00000018081c723c */ /* 0x040fe20000041848 */
[----:B------:R-:W2:Y:S07]  /*100a0*/  LDSM.16.MT88.4 R24, [R229+0x1900] ;  /* 0x00190000e518783b */ /* 0x000eae0000004200 */
[----:B------:R-:W-:Y:S01]  /*100b0*/  HMMA.16816.F32.BF16 R72, R8, R34, R64 ;  /* 0x000000220848723c */ /* 0x000fe20000041840 */
[----:B-1----:R-:W-:Y:S01]  /*100c0*/  FFMA.FTZ R3, R155, c[0x0][0x2d0], -R6 ;  /* 0x0000b4009b037a23 */ /* 0x002fe20000010806 */
[----:B------:R-:W1:Y:S01]  /*100d0*/  LDSM.16.MT88.4 R32, [R230+0x1900] ;  /* 0x00190000e620783b */ /* 0x000e620000004200 */
[----:B------:R-:W-:-:S02]  /*100e0*/  IMAD.MOV.U32 R155, RZ, RZ, R104 ;  /* 0x000000ffff9b7224 */ /* 0x000fc400078e0068 */
[----:B------:R3:W4:Y:S03]  /*100f0*/  MUFU.EX2 R190, R3 ;  /* 0x0000000300be7308 */ /* 0x0007260000000800 */
[----:B------:R-:W-:Y:S01]  /*10100*/  HMMA.16816.F32.BF16 R36, R8, R22, R36 ;  /* 0x000000160824723c */ /* 0x000fe20000041824 */
[----:B------:R-:W1:Y:S01]  /*10110*/  LDSM.16.MT88.4 R20, [R228+0x2100] ;  /* 0x00210000e414783b */ /* 0x000e620000004200 */
[----:B---3--:R-:W-:-:S05]  /*10120*/  FFMA.FTZ R3, R148, c[0x0][0x2d0], -R6 ;  /* 0x0000b40094037a23 */ /* 0x008fca0000010806 */
[----:B----4-:R-:W-:Y:S01]  /*10130*/  F2FP.BF16.PACK_AB R8, R190, R191 ;  /* 0x000000bfbe08723e */ /* 0x010fe200000010ff */
[----:B------:R3:W-:Y:S02]  /*10140*/  MUFU.EX2 R189, R3 ;  /* 0x0000000300bd7308 */ /* 0x0007e40000000800 */
[----:B---3--:R-:W-:-:S06]  /*10150*/  FFMA.FTZ R3, R149, c[0x0][0x2d0], -R6 ;  /* 0x0000b40095037a23 */ /* 0x008fcc0000010806 */
[----:B------:R3:W4:Y:S02]  /*10160*/  MUFU.EX2 R188, R3 ;  /* 0x0000000300bc7308 */ /* 0x0007240000000800 */
[----:B---3--:R-:W-:Y:S01]  /*10170*/  FFMA.FTZ R3, R156, c[0x0][0x2d0], -R5 ;  /* 0x0000b4009c037a23 */ /* 0x008fe20000010805 */
[----:B----4-:R-:W-:Y:S02]  /*10180*/  F2FP.BF16.PACK_AB R10, R188, R189 ;  /* 0x000000bdbc0a723e */ /* 0x010fe400000010ff */
[----:B------:R-:W-:-:S03]  /*10190*/  MOV R156, R116 ;  /* 0x00000074009c7202 */ /* 0x000fc60000000f00 */
[----:B------:R3:W-:Y:S01]  /*101a0*/  MUFU.EX2 R138, R3 ;  /* 0x00000003008a7308 */ /* 0x0007e20000000800 */
[----:B------:R-:W-:Y:S01]  /*101b0*/  MOV R116, R162 ;  /* 0x000000a200747202 */ /* 0x000fe20000000f00 */
[----:B---3--:R-:W-:Y:S02]  /*101c0*/  FFMA.FTZ R3, R157, c[0x0][0x2d0], -R5 ;  /* 0x0000b4009d037a23 */ /* 0x008fe40000010805 */
[----:B------:R-:W-:-:S04]  /*101d0*/  IMAD.MOV.U32 R157, RZ, RZ, R160 ;  /* 0x000000ffff9d7224 */ /* 0x000fc800078e00a0 */
[----:B------:R3:W4:Y:S02]  /*101e0*/  MUFU.EX2 R134, R3 ;  /* 0x0000000300867308 */ /* 0x0007240000000800 */
[----:B---3--:R-:W-:Y:S01]  /*101f0*/  FFMA.FTZ R3, R150, c[0x0][0x2d0], -R5 ;  /* 0x0000b40096037a23 */ /* 0x008fe20000010805 */
[----:B----4-:R-:W-:-:S05]  /*10200*/  F2FP.BF16.PACK_AB R9, R134, R138 ;  /* 0x0000008a8609723e */ /* 0x010fca00000010ff */
        /* <DEDUP_REMOVED lines=8> */
[C---:B--2---:R-:W-:Y:S08]  /*10290*/  HMMA.16816.F32.BF16 R80, R8.reuse, R26, R68 ;  /* 0x0000001a0850723c */ /* 0x044ff00000041844 */
[----:B------:R-:W-:Y:S01]  /*102a0*/  HMMA.16816.F32.BF16 R140, R8, R16, R140 ;  /* 0x00000010088c723c */ /* 0x000fe2000004188c */
[----:B---3--:R-:W-:-:S02]  /*102b0*/  FFMA.FTZ R3, R144, c[0x0][0x2d0], -R7 ;  /* 0x0000b40090037a23 */ /* 0x008fc40000010807 */
[----:B------:R-:W-:Y:S02]  /*102c0*/  IMAD.MOV.U32 R144, RZ, RZ, R114 ;  /* 0x000000ffff907224 */ /* 0x000fe400078e0072 */
[----:B------:R2:W-:Y:S03]  /*102d0*/  MUFU.EX2 R114, R3 ;  /* 0x0000000300727308 */ /* 0x0005e60000000800 */
[C---:B------:R-:W-:Y:S08]  /*102e0*/  HMMA.16816.F32.BF16 R84, R8.reuse, R18, R84 ;  /* 0x000000120854723c */ /* 0x040ff00000041854 */
[----:B-1----:R-:W-:Y:S01]  /*102f0*/  HMMA.16816.F32.BF16 R68, R8, R34, R60 ;  /* 0x000000220844723c */ /* 0x002fe2000004183c */
[----:B--2---:R-:W-:Y:S01]  /*10300*/  FFMA.FTZ R3, R146, c[0x0][0x2d0], -R7 ;  /* 0x0000b40092037a23 */ /* 0x004fe20000010807 */
[----:B------:R-:W-:-:S03]  /*10310*/  MOV R146, R106 ;  /* 0x0000006a00927202 */ /* 0x000fc60000000f00 */
[----:B------:R1:W-:Y:S02]  /*10320*/  MUFU.EX2 R113, R3 ;  /* 0x0000000300717308 */ /* 0x0003e40000000800 */
[----:B-1----:R-:W-:Y:S02]  /*10330*/  FFMA.FTZ R3, R145, c[0x0][0x2d0], -R7 ;  /* 0x0000b40091037a23 */ /* 0x002fe40000010807 */
[----:B------:R-:W-:-:S04]  /*10340*/  IMAD.MOV.U32 R145, RZ, RZ, R124 ;  /* 0x000000ffff917224 */ /* 0x000fc800078e007c */
[----:B------:R1:W-:Y:S01]  /*10350*/  MUFU.EX2 R112, R3 ;  /* 0x0000000300707308 */ /* 0x0003e20000000800 */
[----:B------:R-:W-:Y:S02]  /*10360*/  IMAD.MOV.U32 R124, RZ, RZ, R119 ;  /* 0x000000ffff7c7224 */ /* 0x000fe400078e0077 */
[----:B------:R-:W-:Y:S02]  /*10370*/  IMAD.MOV.U32 R119, RZ, RZ, R165 ;  /* 0x000000ffff777224 */ /* 0x000fe400078e00a5 */
[----:B-1----:R-:W-:Y:S02]  /*10380*/  FFMA.FTZ R3, R159, c[0x0][0x2d0], -R0 ;  /* 0x0000b4009f037a23 */ /* 0x002fe40000010800 */
[----:B------:R-:W-:Y:S02]  /*10390*/  IMAD.MOV.U32 R159, RZ, RZ, R163 ;  /* 0x000000ffff9f7224 */ /* 0x000fe400078e00a3 */
[----:B------:R1:W-:Y:S01]  /*103a0*/  MUFU.EX2 R106, R3 ;  /* 0x00000003006a7308 */ /* 0x0003e20000000800 */
[----:B------:R-:W-:Y:S07]  /*103b0*/  HMMA.16816.F32.BF16 R160, R8, R12, R108 ;  /* 0x0000000c08a0723c */ /* 0x000fee000004186c */
[----:B------:R-:W-:-:S02]  /*103c0*/  IMAD.MOV.U32 R110, RZ, RZ, R178 ;  /* 0x000000ffff6e7224 */ /* 0x000fc400078e00b2 */
[----:B------:R-:W-:Y:S02]  /*103d0*/  IMAD.MOV.U32 R109, RZ, RZ, R176 ;  /* 0x000000ffff6d7224 */ /* 0x000fe400078e00b0 */
[----:B------:R-:W-:Y:S01]  /*103e0*/  HMMA.16816.F32.BF16 R176, R8, R24, R96 ;  /* 0x0000001808b0723c */ /* 0x000fe20000041860 */
[----:B------:R-:W-:Y:S02]  /*103f0*/  IMAD.MOV.U32 R111, RZ, RZ, R122 ;  /* 0x000000ffff6f7224 */ /* 0x000fe400078e007a */
[----:B------:R-:W-:Y:S02]  /*10400*/  IMAD.MOV.U32 R122, RZ, RZ, R167 ;  /* 0x000000ffff7a7224 */ /* 0x000fe400078e00a7 */
[----:B-1----:R-:W-:-:S03]  /*10410*/  FFMA.FTZ R3, R164, c[0x0][0x2d0], -R0 ;  /* 0x0000b400a4037a23 */ /* 0x002fc60000010800 */
[C---:B------:R-:W-:Y:S01]  /*10420*/  HMMA.16816.F32.BF16 R164, R8.reuse, R14, R76 ;  /* 0x0000000e08a4723c */ /* 0x040fe2000004184c */
[----:B------:R1:W2:Y:S07]  /*10430*/  MUFU.EX2 R105, R3 ;  /* 0x0000000300697308 */ /* 0x0002ae0000000800 */
[----:B------:R-:W-:Y:S07]  /*10440*/  HMMA.16816.F32.BF16 R76, R8, R32, R92 ;  /* 0x00000020084c723c */ /* 0x000fee000004185c */
[----:B------:R-:W-:Y:S01]  /*10450*/  F2FP.BF16.PACK_AB R8, R194, R197 ;  /* 0x000000c5c208723e */ /* 0x000fe200000010ff */
[----:B-1----:R-:W-:Y:S01]  /*10460*/  FFMA.FTZ R3, R168, c[0x0][0x2d0], -R0 ;  /* 0x0000b400a8037a23 */ /* 0x002fe20000010800 */
[----:B--2---:R-:W-:-:S02]  /*10470*/  F2FP.BF16.PACK_AB R9, R105, R106 ;  /* 0x0000006a6909723e */ /* 0x004fc400000010ff */
[----:B------:R-:W-:Y:S01]  /*10480*/  F2FP.BF16.PACK_AB R10, R115, R192 ;  /* 0x000000c0730a723e */ /* 0x000fe200000010ff */
        /* <DEDUP_REMOVED lines=11> */
[----:B------:R-:W2:Y:S07]  /*10540*/  LDSM.16.MT88.4 R16, [R231+0x2100] ;  /* 0x00210000e710783b */ /* 0x000eae0000004200 */
[----:B------:R-:W-:Y:S01]  /*10550*/  HMMA.16816.F32.BF16 R52, R8, R12, R40 ;  /* 0x0000000c0834723c */ /* 0x000fe20000041828 */
[----:B-1----:R-:W-:-:S07]  /*10560*/  FFMA.FTZ R3, R180, c[0x0][0x2d0], -R6 ;  /* 0x0000b400b4037a23 */ /* 0x002fce0000010806 */
[C---:B------:R-:W-:Y:S01]  /*10570*/  HMMA.16816.F32.BF16 R48, R8.reuse, R14, R36 ;  /* 0x0000000e0830723c */ /* 0x040fe20000041824 */
[----:B------:R-:W1:Y:S01]  /*10580*/  LDSM.16.MT88.4 R12, [R229+0x2100] ;  /* 0x00210000e50c783b */ /* 0x000e620000004200 */
[----:B------:R3:W4:Y:S06]  /*10590*/  MUFU.EX2 R102, R3 ;  /* 0x0000000300667308 */ /* 0x00072c0000000800 */
[C---:B------:R-:W-:Y:S01]  /*105a0*/  HMMA.16816.F32.BF16 R36, R8.reuse, R24, R28 ;  /* 0x000000180824723c */ /* 0x040fe2000004181c */
[----:B------:R-:W1:Y:S07]  /*105b0*/  LDSM.16.MT88.4 R28, [R230+0x2100] ;  /* 0x00210000e61c783b */ /* 0x000e6e0000004200 */
[----:B------:R-:W-:Y:S01]  /*105c0*/  HMMA.16816.F32.BF16 R40, R8, R26, R56 ;  /* 0x0000001a0828723c */ /* 0x000fe20000041838 */
[----:B------:R-:W1:Y:S01]  /*105d0*/  LDSM.16.MT88.4 R24, [R228+0x2900] ;  /* 0x00290000e418783b */ /* 0x000e620000004200 */
[----:B---3--:R-:W-:-:S03]  /*105e0*/  FFMA.FTZ R3, R171, c[0x0][0x2d0], -R6 ;  /* 0x0000b400ab037a23 */ /* 0x008fc60000010806 */
[----:B------:R-:W-:Y:S01]  /*105f0*/  LDSM.16.MT88.4 R168, [R231+0x3100] ;  /* 0x00310000e7a8783b */ /* 0x000fe20000004200 */
[----:B------:R3:W-:Y:S02]  /*10600*/  MUFU.EX2 R100, R3 ;  /* 0x0000000300647308 */ /* 0x0007e40000000800 */
[----:B------:R-:W-:Y:S07]  /*10610*/  HMMA.16816.F32.BF16 R32, R8, R34, R72 ;  /* 0x000000220820723c */ /* 0x000fee0000041848 */
        /* <DEDUP_REMOVED lines=16> */
[C---:B------:R-:W-:Y:S08]  /*10720*/  HMMA.16816.F32.BF16 R148, R8.reuse, R22, R84 ;  /* 0x000000160894723c */ /* 0x040ff00000041854 */
[----:B------:R-:W-:Y:S01]  /*10730*/  HMMA.16816.F32.BF16 R140, R8, R20, R140 ;  /* 0x00000014088c723c */ /* 0x000fe2000004188c */
[----:B---3--:R-:W-:-:S04]  /*10740*/  FFMA.FTZ R3, R186, c[0x0][0x2d0], -R0 ;  /* 0x0000b400ba037a23 */ /* 0x008fc80000010800 */
[----:B------:R3:W4:Y:S03]  /*10750*/  MUFU.EX2 R93, R3 ;  /* 0x00000003005d7308 */ /* 0x0007260000000800 */
[C---:B--2---:R-:W-:Y:S08]  /*10760*/  HMMA.16816.F32.BF16 R160, R8.reuse, R16, R160 ;  /* 0x0000001008a0723c */ /* 0x044ff000000418a0 */
[----:B------:R-:W-:Y:S01]  /*10770*/  HMMA.16816.F32.BF16 R164, R8, R18, R164 ;  /* 0x0000001208a4723c */ /* 0x000fe200000418a4 */
[----:B---3--:R-:W-:-:S07]  /*10780*/  FFMA.FTZ R3, R201, c[0x0][0x2d0], -R0 ;  /* 0x0000b400c9037a23 */ /* 0x008fce0000010800 */
        /* <DEDUP_REMOVED lines=40> */
[----:B------:R-:W-:Y:S02]  /*10a10*/  IMAD.MOV.U32 R110, RZ, RZ, R111 ;  /* 0x000000ffff6e7224 */ /* 0x000fe400078e006f */
[----:B------:R-:W-:Y:S02]  /*10a20*/  IMAD.MOV.U32 R111, RZ, RZ, R159 ;  /* 0x000000ffff6f7224 */ /* 0x000fe400078e009f */
[----:B------:R1:W-:Y:S01]  /*10a30*/  MUFU.EX2 R74, R3 ;  /* 0x00000003004a7308 */ /* 0x0003e20000000800 */
[----:B------:R-:W-:Y:S01]  /*10a40*/  IMAD.MOV.U32 R159, RZ, RZ, R145 ;  /* 0x000000ffff9f7224 */ /* 0x000fe200078e0091 */
[----:B------:R-:W-:Y:S01]  /*10a50*/  MOV R145, R146 ;  /* 0x0000009200917202 */ /* 0x000fe20000000f00 */
[----:B------:R-:W-:-:S02]  /*10a60*/  IMAD.MOV.U32 R146, RZ, RZ, R144 ;  /* 0x000000ffff927224 */ /* 0x000fc400078e0090 */
[----:B------:R-:W-:Y:S02]  /*10a70*/  IMAD.MOV.U32 R144, RZ, RZ, R154 ;  /* 0x000000ffff907224 */ /* 0x000fe400078e009a */
[----:B------:R-:W-:Y:S01]  /*10a80*/  IMAD.MOV.U32 R154, RZ, RZ, R127 ;  /* 0x000000ffff9a7224 */ /* 0x000fe200078e007f */
[----:B------:R-:W-:Y:S01]  /*10a90*/  MOV R127, R126 ;  /* 0x0000007e007f7202 */ /* 0x000fe20000000f00 */
[----:B------:R-:W-:Y:S01]  /*10aa0*/  IMAD.MOV.U32 R126, RZ, RZ, R241 ;  /* 0x000000ffff7e7224 */ /* 0x000fe200078e00f1 */
[----:B---3--:R-:W-:Y:S01]  /*10ab0*/  F2FP.BF16.PACK_AB R8, R89, R90 ;  /* 0x0000005a5908723e */ /* 0x008fe200000010ff */
[----:B------:R3:W5:Y:S01]  /*10ac0*/  LDL.LU R241, [R1+0x34] ;  /* 0x0000340001f17983 */ /* 0x0007620000300800 */
[----:B-1----:R-:W-:Y:S02]  /*10ad0*/  FFMA.FTZ R3, R109, c[0x0][0x2d0], -R7 ;  /* 0x0000b4006d037a23 */ /* 0x002fe40000010807 */
[----:B------:R-:W-:Y:S02]  /*10ae0*/  IMAD.MOV.U32 R109, RZ, RZ, R110 ;  /* 0x000000ffff6d7224 */ /* 0x000fe400078e006e */
[----:B------:R-:W-:Y:S01]  /*10af0*/  IMAD.MOV.U32 R110, RZ, RZ, R111 ;  /* 0x000000ffff6e7224 */ /* 0x000fe200078e006f */
[----:B------:R-:W-:Y:S01]  /*10b00*/  MOV R111, R159 ;  /* 0x0000009f006f7202 */ /* 0x000fe20000000f00 */
[----:B------:R-:W-:Y:S01]  /*10b10*/  IMAD.MOV.U32 R159, RZ, RZ, R145 ;  /* 0x000000ffff9f7224 */ /* 0x000fe200078e0091 */
[----:B------:R1:W1:Y:S01]  /*10b20*/  MUFU.EX2 R73, R3 ;  /* 0x0000000300497308 */ /* 0x0002620000000800 */
[----:B------:R-:W-:-:S02]  /*10b30*/  IMAD.MOV.U32 R145, RZ, RZ, R146 ;  /* 0x000000ffff917224 */ /* 0x000fc400078e0092 */
[----:B------:R-:W-:Y:S01]  /*10b40*/  IMAD.MOV.U32 R146, RZ, RZ, R144 ;  /* 0x000000ffff927224 */ /* 0x000fe200078e0090 */
[----:B------:R-:W-:Y:S01]  /*10b50*/  MOV R144, R127 ;  /* 0x0000007f00907202 */ /* 0x000fe20000000f00 */
[----:B------:R-:W-:Y:S01]  /*10b60*/  IMAD.MOV.U32 R127, RZ, RZ, R126 ;  /* 0x000000ffff7f7224 */ /* 0x000fe200078e007e */
[----:B------:R-:W-:Y:S01]  /*10b70*/  F2FP.BF16.PACK_AB R9, R85, R86 ;  /* 0x000000565509723e */ /* 0x000fe200000010ff */
[----:B------:R-:W-:Y:S01]  /*10b80*/  IMAD.MOV.U32 R126, RZ, RZ, R125 ;  /* 0x000000ffff7e7224 */ /* 0x000fe200078e007d */
[----:B------:R-:W-:Y:S01]  /*10b90*/  F2FP.BF16.PACK_AB R10, R87, R88 ;  /* 0x00000058570a723e */ /* 0x000fe200000010ff */
[----:B------:R-:W-:Y:S02]  /*10ba0*/  IMAD.MOV.U32 R125, RZ, RZ, R240 ;  /* 0x000000ffff7d7224 */ /* 0x000fe400078e00f0 */
[----:B-1----:R-:W-:Y:S01]  /*10bb0*/  FFMA.FTZ R3, R109, c[0x0][0x2d0], -R7 ;  /* 0x0000b4006d037a23 */ /* 0x002fe20000010807 */
[----:B------:R-:W-:Y:S01]  /*10bc0*/  MOV R109, R110 ;  /* 0x0000006e006d7202 */ /* 0x000fe20000000f00 */
[----:B------:R-:W-:Y:S01]  /*10bd0*/  IMAD.MOV.U32 R110, RZ, RZ, R111 ;  /* 0x000000ffff6e7224 */ /* 0x000fe200078e006f */
[----:B------:R-:W-:Y:S01]  /*10be0*/  F2FP.BF16.PACK_AB R11, R84, R75 ;  /* 0x0000004b540b723e */ /* 0x000fe200000010ff */
[----:B------:R-:W-:Y:S01]  /*10bf0*/  IMAD.MOV.U32 R111, RZ, RZ, R159 ;  /* 0x000000ffff6f7224 */ /* 0x000fe200078e009f */
[----:B------:R1:W-:Y:S01]  /*10c00*/  MUFU.EX2 R72, R3 ;  /* 0x0000000300487308 */ /* 0x0003e20000000800 */
[----:B------:R-:W-:Y:S01]  /*10c10*/  IMAD.MOV.U32 R159, RZ, RZ, R145 ;  /* 0x000000ffff9f7224 */ /* 0x000fe200078e0091 */
[----:B------:R-:W-:Y:S01]  /*10c20*/  MOV R145, R146 ;  /* 0x0000009200917202 */ /* 0x000fe20000000f00 */
[----:B------:R-:W-:Y:S01]  /*10c30*/  IMAD.MOV.U32 R146, RZ, RZ, R144 ;  /* 0x000000ffff927224 */ /* 0x000fe200078e0090 */
[----:B------:R-:W-:Y:S01]  /*10c40*/  MOV R207, R124 ;  /* 0x0000007c00cf7202 */ /* 0x000fe20000000f00 */
[----:B------:R-:W-:Y:S01]  /*10c50*/  IMAD.MOV.U32 R144, RZ, RZ, R158 ;  /* 0x000000ffff907224 */ /* 0x000fe200078e009e */
[----:B------:R-:W-:Y:S01]  /*10c60*/  MOV R202, R127 ;  /* 0x0000007f00ca7202 */ /* 0x000fe20000000f00 */
[----:B------:R-:W-:Y:S01]  /*10c70*/  IMAD.MOV.U32 R158, RZ, RZ, R118 ;  /* 0x000000ffff9e7224 */ /* 0x000fe200078e0076 */
[----:B------:R3:W5:Y:S01]  /*10c80*/  LDL.LU R240, [R1+0x30] ;  /* 0x0000300001f07983 */ /* 0x0007620000300800 */
[----:B------:R-:W-:Y:S01]  /*10c90*/  HMMA.16816.F32.BF16 R140, R8, R24, R140 ;  /* 0x00000018088c723c */ /* 0x000fe2000004188c */
[----:B------:R-:W-:Y:S01]  /*10ca0*/  IMAD.MOV.U32 R208, RZ, RZ, R126 ;  /* 0x000000ffffd07224 */ /* 0x000fe200078e007e */
[----:B------:R-:W-:Y:S01]  /*10cb0*/  MOV R118, R239 ;  /* 0x000000ef00767202 */ /* 0x000fe20000000f00 */
[----:B------:R-:W-:Y:S01]  /*10cc0*/  IMAD.MOV.U32 R209, RZ, RZ, R125 ;  /* 0x000000ffffd17224 */ /* 0x000fe200078e007d */
[----:B------:R3:W5:Y:S01]  /*10cd0*/  LDL.LU R239, [R1+0x2c] ;  /* 0x00002c0001ef7983 */ /* 0x0007620000300800 */
[----:B-1----:R-:W-:-:S02]  /*10ce0*/  FFMA.FTZ R3, R109, c[0x0][0x2d0], -R7 ;  /* 0x0000b4006d037a23 */ /* 0x002fc40000010807 */
[----:B------:R-:W-:Y:S02]  /*10cf0*/  IMAD.MOV.U32 R109, RZ, RZ, R110 ;  /* 0x000000ffff6d7224 */ /* 0x000fe400078e006e */
[----:B------:R-:W-:Y:S01]  /*10d00*/  IMAD.MOV.U32 R110, RZ, RZ, R111 ;  /* 0x000000ffff6e7224 */ /* 0x000fe200078e006f */
[----:B------:R1:W-:Y:S01]  /*10d10*/  MUFU.EX2 R59, R3 ;  /* 0x00000003003b7308 */ /* 0x0003e20000000800 */
[----:B------:R-:W-:Y:S01]  /*10d20*/  IMAD.MOV.U32 R111, RZ, RZ, R159 ;  /* 0x000000ffff6f7224 */ /* 0x000fe200078e009f */
[----:B------:R-:W-:Y:S01]  /*10d30*/  MOV R159, R145 ;  /* 0x00000091009f7202 */ /* 0x000fe20000000f00 */
[----:B------:R-:W-:Y:S02]  /*10d40*/  IMAD.MOV.U32 R145, RZ, RZ, R146 ;  /* 0x000000ffff917224 */ /* 0x000fe400078e0092 */
[----:B------:R-:W-:Y:S02]  /*10d50*/  IMAD.MOV.U32 R146, RZ, RZ, R144 ;  /* 0x000000ffff927224 */ /* 0x000fe400078e0090 */
[----:B------:R-:W-:Y:S01]  /*10d60*/  IMAD.MOV.U32 R144, RZ, RZ, R158 ;  /* 0x000000ffff907224 */ /* 0x000fe200078e009e */
[----:B------:R-:W-:Y:S01]  /*10d70*/  MOV R158, R157 ;  /* 0x0000009d009e7202 */ /* 0x000fe20000000f00 */
[----:B------:R-:W-:Y:S01]  /*10d80*/  IMAD.MOV.U32 R157, RZ, RZ, R238 ;  /* 0x000000ffff9d7224 */ /* 0x000fe200078e00ee */
[----:B------:R-:W-:Y:S01]  /*10d90*/  HMMA.16816.F32.BF16 R148, R8, R26, R148 ;  /* 0x0000001a0894723c */ /* 0x000fe20000041894 */
[----:B------:R3:W5:Y:S01]  /*10da0*/  LDL.LU R238, [R1+0x28] ;  /* 0x0000280001ee7983 */ /* 0x0007620000300800 */
[----:B-1----:R-:W-:-:S02]  /*10db0*/  FFMA.FTZ R3, R109, c[0x0][0x2d0], -R0 ;  /* 0x0000b4006d037a23 */ /* 0x002fc40000010800 */
        /* <DEDUP_REMOVED lines=8> */
[----:B------:R-:W-:-:S02]  /*10e40*/  IMAD.MOV.U32 R158, RZ, RZ, R157 ;  /* 0x000000ffff9e7224 */ /* 0x000fc400078e009d */
[----:B------:R-:W-:Y:S02]  /*10e50*/  IMAD.MOV.U32 R157, RZ, RZ, R156 ;  /* 0x000000ffff9d7224 */ /* 0x000fe400078e009c */
[----:B------:R-:W-:Y:S01]  /*10e60*/  IMAD.MOV.U32 R156, RZ, RZ, R131 ;  /* 0x000000ffff9c7224 */ /* 0x000fe200078e0083 */
[----:B------:R-:W-:Y:S01]  /*10e70*/  MOV R131, R237 ;  /* 0x000000ed00837202 */ /* 0x000fe20000000f00 */
[----:B--2---:R-:W-:Y:S01]  /*10e80*/  HMMA.16816.F32.BF16 R160, R8, R20, R160 ;  /* 0x0000001408a0723c */ /* 0x004fe200000418a0 */
[----:B------:R3:W5:Y:S01]  /*10e90*/  LDL.LU R237, [R1+0x24] ;  /* 0x0000240001ed7983 */ /* 0x0007620000300800 */
[----:B-1----:R-:W-:Y:S02]  /*10ea0*/  FFMA.FTZ R3, R109, c[0x0][0x2d0], -R0 ;  /* 0x0000b4006d037a23 */ /* 0x002fe40000010800 */
[----:B------:R-:W-:Y:S02]  /*10eb0*/  IMAD.MOV.U32 R109, RZ, RZ, R110 ;  /* 0x000000ffff6d7224 */ /* 0x000fe400078e006e */
[----:B------:R-:W-:Y:S01]  /*10ec0*/  IMAD.MOV.U32 R110, RZ, RZ, R111 ;  /* 0x000000ffff6e7224 */ /* 0x000fe200078e006f */
[----:B------:R1:W2:Y:S01]  /*10ed0*/  MUFU.EX2 R57, R3 ;  /* 0x0000000300397308 */ /* 0x0002a20000000800 */
[----:B------:R-:W-:Y:S01]  /*10ee0*/  IMAD.MOV.U32 R111, RZ, RZ, R159 ;  /* 0x000000ffff6f7224 */ /* 0x000fe200078e009f */
[----:B------:R-:W-:Y:S01]  /*10ef0*/  MOV R159, R145 ;  /* 0x00000091009f7202 */ /* 0x000fe20000000f00 */
[----:B------:R-:W-:-:S02]  /*10f00*/  IMAD.MOV.U32 R145, RZ, RZ, R146 ;  /* 0x000000ffff917224 */ /* 0x000fc400078e0092 */
[----:B------:R-:W-:Y:S02]  /*10f10*/  IMAD.MOV.U32 R146, RZ, RZ, R144 ;  /* 0x000000ffff927224 */ /* 0x000fe400078e0090 */
[----:B------:R-:W-:Y:S01]  /*10f20*/  IMAD.MOV.U32 R144, RZ, RZ, R158 ;  /* 0x000000ffff907224 */ /* 0x000fe200078e009e */
[----:B------:R-:W-:Y:S01]  /*10f30*/  MOV R158, R157 ;  /* 0x0000009d009e7202 */ /* 0x000fe20000000f00 */
[----:B------:R-:W-:Y:S02]  /*10f40*/  IMAD.MOV.U32 R157, RZ, RZ, R156 ;  /* 0x000000ffff9d7224 */ /* 0x000fe400078e009c */
[----:B------:R-:W-:Y:S01]  /*10f50*/  IMAD.MOV.U32 R156, RZ, RZ, R131 ;  /* 0x000000ffff9c7224 */ /* 0x000fe200078e0083 */
[----:B------:R-:W-:Y:S01]  /*10f60*/  HMMA.16816.F32.BF16 R164, R8, R22, R164 ;  /* 0x0000001608a4723c */ /* 0x000fe200000418a4 */
[----:B------:R-:W-:Y:S02]  /*10f70*/  IMAD.MOV.U32 R131, RZ, RZ, R236 ;  /* 0x000000ffff837224 */ /* 0x000fe400078e00ec */
[----:B------:R3:W5:Y:S01]  /*10f80*/  LDL.LU R236, [R1+0x20] ;  /* 0x0000200001ec7983 */ /* 0x0007620000300800 */
[----:B-1----:R-:W-:Y:S01]  /*10f90*/  FFMA.FTZ R3, R109, c[0x0][0x2d0], -R0 ;  /* 0x0000b4006d037a23 */ /* 0x002fe20000010800 */
[----:B------:R-:W-:Y:S01]  /*10fa0*/  MOV R109, R110 ;  /* 0x0000006e006d7202 */ /* 0x000fe20000000f00 */
[----:B------:R-:W-:-:S02]  /*10fb0*/  IMAD.MOV.U32 R110, RZ, RZ, R111 ;  /* 0x000000ffff6e7224 */ /* 0x000fc400078e006f */
[----:B------:R1:W-:Y:S01]  /*10fc0*/  MUFU.EX2 R56, R3 ;  /* 0x0000000300387308 */ /* 0x0003e20000000800 */
[----:B------:R-:W-:Y:S02]  /*10fd0*/  IMAD.MOV.U32 R111, RZ, RZ, R159 ;  /* 0x000000ffff6f7224 */ /* 0x000fe400078e009f */
[----:B------:R-:W-:Y:S01]  /*10fe0*/  IMAD.MOV.U32 R159, RZ, RZ, R145 ;  /* 0x000000ffff9f7224 */ /* 0x000fe200078e0091 */
[----:B------:R-:W-:Y:S01]  /*10ff0*/  MOV R145, R146 ;  /* 0x0000009200917202 */ /* 0x000fe20000000f00 */
[----:B------:R-:W-:Y:S02]  /*11000*/  IMAD.MOV.U32 R146, RZ, RZ, R144 ;  /* 0x000000ffff927224 */ /* 0x000fe400078e0090 */
[----:B------:R-:W-:Y:S01]  /*11010*/  IMAD.MOV.U32 R144, RZ, RZ, R158 ;  /* 0x000000ffff907224 */ /* 0x000fe200078e009e */
[----:B----4-:R-:W-:Y:S01]  /*11020*/  HMMA.16816.F32.BF16 R176, R8, R16, R176 ;  /* 0x0000001008b0723c */ /* 0x010fe200000418b0 */
[----:B------:R-:W-:Y:S01]  /*11030*/  IMAD.MOV.U32 R158, RZ, RZ, R157 ;  /* 0x000000ffff9e7224 */ /* 0x000fe200078e009d */
[----:B------:R-:W-:Y:S01]  /*11040*/  MOV R157, R156 ;  /* 0x0000009c009d7202 */ /* 0x000fe20000000f00 */
[----:B------:R-:W-:-:S02]  /*11050*/  IMAD.MOV.U32 R156, RZ, RZ, R155 ;  /* 0x000000ffff9c7224 */ /* 0x000fc400078e009b */
[----:B------:R-:W-:Y:S02]  /*11060*/  IMAD.MOV.U32 R155, RZ, RZ, R235 ;  /* 0x000000ffff9b7224 */ /* 0x000fe400078e00eb */
[----:B------:R3:W5:Y:S01]  /*11070*/  LDL.LU R235, [R1+0x1c] ;  /* 0x00001c0001eb7983 */ /* 0x0007620000300800 */
[----:B-1----:R-:W-:Y:S02]  /*11080*/  FFMA.FTZ R3, R109, c[0x0][0x2d0], -R0 ;  /* 0x0000b4006d037a23 */ /* 0x002fe40000010800 */
[----:B------:R-:W-:Y:S01]  /*11090*/  IMAD.MOV.U32 R109, RZ, RZ, R110 ;  /* 0x000000ffff6d7224 */ /* 0x000fe200078e006e */
[----:B------:R-:W-:Y:S01]  /*110a0*/  MOV R110, R111 ;  /* 0x0000006f006e7202 */ /* 0x000fe20000000f00 */
[----:B------:R1:W4:Y:S01]  /*110b0*/  MUFU.EX2 R31, R3 ;  /* 0x00000003001f7308 */ /* 0x0003220000000800 */
[----:B------:R-:W-:Y:S02]  /*110c0*/  IMAD.MOV.U32 R111, RZ, RZ, R159 ;  /* 0x000000ffff6f7224 */ /* 0x000fe400078e009f */
[----:B------:R-:W-:-:S02]  /*110d0*/  IMAD.MOV.U32 R159, RZ, RZ, R145 ;  /* 0x000000ffff9f7224 */ /* 0x000fc400078e0091 */
[----:B------:R-:W-:Y:S01]  /*110e0*/  IMAD.MOV.U32 R145, RZ, RZ, R146 ;  /* 0x000000ffff917224 */ /* 0x000fe200078e0092 */
[C---:B------:R-:W-:Y:S01]  /*110f0*/  HMMA.16816.F32.BF16 R180, R8.reuse, R18, R80 ;  /* 0x0000001208b4723c */ /* 0x040fe20000041850 */
[----:B------:R-:W-:Y:S01]  /*11100*/  MOV R146, R144 ;  /* 0x0000009000927202 */ /* 0x000fe20000000f00 */
[----:B------:R-:W-:Y:S02]  /*11110*/  IMAD.MOV.U32 R144, RZ, RZ, R158 ;  /* 0x000000ffff907224 */ /* 0x000fe400078e009e */
[----:B------:R-:W-:Y:S02]  /*11120*/  IMAD.MOV.U32 R158, RZ, RZ, R157 ;  /* 0x000000ffff9e7224 */ /* 0x000fe400078e009d */
[----:B------:R-:W-:Y:S01]  /*11130*/  IMAD.MOV.U32 R157, RZ, RZ, R155 ;  /* 0x000000ffff9d7224 */ /* 0x000fe200078e009b */
[----:B------:R-:W-:Y:S01]  /*11140*/  MOV R155, R234 ;  /* 0x000000ea009b7202 */ /* 0x000fe20000000f00 */
[----:B------:R-:W-:Y:S01]  /*11150*/  HMMA.16816.F32.BF16 R76, R8, R12, R76 ;  /* 0x0000000c084c723c */ /* 0x000fe2000004184c */
[----:B------:R3:W5:Y:S01]  /*11160*/  LDL.LU R234, [R1+0x18] ;  /* 0x0000180001ea7983 */ /* 0x0007620000300800 */
[----:B-1----:R-:W-:-:S02]  /*11170*/  FFMA.FTZ R3, R109, c[0x0][0x2d0], -R6 ;  /* 0x0000b4006d037a23 */ /* 0x002fc40000010806 */
[----:B------:R-:W-:Y:S02]  /*11180*/  IMAD.MOV.U32 R109, RZ, RZ, R110 ;  /* 0x000000ffff6d7224 */ /* 0x000fe400078e006e */
[----:B------:R-:W-:Y:S01]  /*11190*/  IMAD.MOV.U32 R110, RZ, RZ, R111 ;  /* 0x000000ffff6e7224 */ /* 0x000fe200078e006f */
[----:B------:R1:W-:Y:S01]  /*111a0*/  MUFU.EX2 R29, R3 ;  /* 0x00000003001d7308 */ /* 0x0003e20000000800 */
[----:B------:R-:W-:Y:S01]  /*111b0*/  IMAD.MOV.U32 R111, RZ, RZ, R159 ;  /* 0x000000ffff6f7224 */ /* 0x000fe200078e009f */
[----:B------:R-:W-:Y:S01]  /*111c0*/  MOV R159, R145 ;  /* 0x00000091009f7202 */ /* 0x000fe20000000f00 */
[----:B------:R-:W-:Y:S01]  /*111d0*/  HMMA.16816.F32.BF16 R68, R8, R14, R68 ;  /* 0x0000000e0844723c */ /* 0x000fe20000041844 */
[----:B------:R-:W-:Y:S02]  /*111e0*/  IMAD.MOV.U32 R145, RZ, RZ, R146 ;  /* 0x000000ffff917224 */ /* 0x000fe400078e0092 */
[----:B------:R-:W-:Y:S02]  /*111f0*/  IMAD.MOV.U32 R146, RZ, RZ, R144 ;  /* 0x000000ffff927224 */ /* 0x000fe400078e0090 */
[----:B------:R-:W-:Y:S01]  /*11200*/  IMAD.MOV.U32 R144, RZ, RZ, R158 ;  /* 0x000000ffff907224 */ /* 0x000fe200078e009e */
[----:B------:R-:W-:Y:S01]  /*11210*/  MOV R158, R155 ;  /* 0x0000009b009e7202 */ /* 0x000fe20000000f00 */
[----:B------:R-:W-:-:S02]  /*11220*/  IMAD.MOV.U32 R155, RZ, RZ, R154 ;  /* 0x000000ffff9b7224 */ /* 0x000fc400078e009a */
[----:B-1----:R-:W-:Y:S02]  /*11230*/  FFMA.FTZ R3, R109, c[0x0][0x2d0], -R6 ;  /* 0x0000b4006d037a23 */ /* 0x002fe40000010806 */
[----:B------:R-:W-:Y:S02]  /*11240*/  IMAD.MOV.U32 R109, RZ, RZ, R110 ;  /* 0x000000ffff6d7224 */ /* 0x000fe400078e006e */
[----:B------:R-:W-:Y:S01]  /*11250*/  IMAD.MOV.U32 R110, RZ, RZ, R111 ;  /* 0x000000ffff6e7224 */ /* 0x000fe200078e006f */
[----:B------:R1:W1:Y:S01]  /*11260*/  MUFU.EX2 R30, R3 ;  /* 0x00000003001e7308 */ /* 0x0002620000000800 */
[----:B------:R-:W-:Y:S01]  /*11270*/  F2FP.BF16.PACK_AB R8, R73, R74 ;  /* 0x0000004a4908723e */ /* 0x000fe200000010ff */
[----:B------:R-:W-:Y:S01]  /*11280*/  IMAD.MOV.U32 R111, RZ, RZ, R159 ;  /* 0x000000ffff6f7224 */ /* 0x000fe200078e009f */
[----:B--2---:R-:W-:Y:S01]  /*11290*/  F2FP.BF16.PACK_AB R9, R57, R58 ;  /* 0x0000003a3909723e */ /* 0x004fe200000010ff */
[----:B------:R-:W-:Y:S01]  /*112a0*/  IMAD.MOV.U32 R154, RZ, RZ, R152 ;  /* 0x000000ffff9a7224 */ /* 0x000fe200078e0098 */
[----:B------:R-:W-:Y:S01]  /*112b0*/  F2FP.BF16.PACK_AB R10, R59, R72 ;  /* 0x000000483b0a723e */ /* 0x000fe200000010ff */
[----:B------:R-:W-:Y:S01]  /*112c0*/  IMAD.MOV.U32 R152, RZ, RZ, R4 ;  /* 0x000000ffff987224 */ /* 0x000fe200078e0004 */
[----:B----4-:R-:W-:Y:S01]  /*112d0*/  F2FP.BF16.PACK_AB R11, R31, R56 ;  /* 0x000000381f0b723e */ /* 0x010fe200000010ff */
[----:B-1----:R-:W-:Y:S01]  /*112e0*/  FFMA.FTZ R3, R109, c[0x0][0x2d0], -R6 ;  /* 0x0000b4006d037a23 */ /* 0x002fe20000010806 */
[----:B------:R-:W-:Y:S01]  /*112f0*/  MOV R159, R145 ;  /* 0x00000091009f7202 */ /* 0x000fe20000000f00 */
[----:B------:R-:W-:Y:S01]  /*11300*/  IMAD.MOV.U32 R109, RZ, RZ, R110 ;  /* 0x000000ffff6d7224 */ /* 0x000fe200078e006e */
[----:B------:R-:W-:Y:S01]  /*11310*/  MOV R4, R233 ;  /* 0x000000e900047202 */ /* 0x000fe20000000f00 */
[----:B------:R1:W-:Y:S01]  /*11320*/  MUFU.EX2 R28, R3 ;  /* 0x00000003001c7308 */ /* 0x0003e20000000800 */
[----:B------:R-:W-:Y:S01]  /*11330*/  IMAD.MOV.U32 R110, RZ, RZ, R111 ;  /* 0x000000ffff6e7224 */ /* 0x000fe200078e006f */
[----:B------:R-:W-:Y:S01]  /*11340*/  HMMA.16816.F32.BF16 R64, R8, R24, R64 ;  /* 0x000000180840723c */ /* 0x000fe20000041840 */
[----:B------:R-:W-:Y:S01]  /*11350*/  IMAD.MOV.U32 R145, RZ, RZ, R146 ;  /* 0x000000ffff917224 */ /* 0x000fe200078e0092 */
[----:B------:R3:W5:Y:S01]  /*11360*/  LDL.LU R233, [R1+0x14] ;  /* 0x0000140001e97983 */ /* 0x0007620000300800 */
[----:B------:R-:W-:-:S02]  /*11370*/  IMAD.MOV.U32 R146, RZ, RZ, R144 ;  /* 0x000000ffff927224 */ /* 0x000fc400078e0090 */
[----:B-1----:R-:W-:Y:S01]  /*11380*/  FFMA.FTZ R3, R109, c[0x0][0x2d0], -R6 ;  /* 0x0000b4006d037a23 */ /* 0x002fe20000010806 */
[----:B------:R-:W-:Y:S01]  /*11390*/  MOV R111, R159 ;  /* 0x0000009f006f7202 */ /* 0x000fe20000000f00 */
[----:B------:R-:W-:Y:S01]  /*113a0*/  IMAD.MOV.U32 R144, RZ, RZ, R158 ;  /* 0x000000ffff907224 */ /* 0x000fe200078e009e */
[----:B------:R-:W-:Y:S01]  /*113b0*/  MOV R158, R155 ;  /* 0x0000009b009e7202 */ /* 0x000fe20000000f00 */
[----:B------:R1:W2:Y:S01]  /*113c0*/  MUFU.EX2 R25, R3 ;  /* 0x0000000300197308 */ /* 0x0002a20000000800 */
[----:B------:R-:W-:Y:S01]  /*113d0*/  IMAD.MOV.U32 R155, RZ, RZ, R154 ;  /* 0x000000ffff9b7224 */ /* 0x000fe200078e009a */
[----:B------:R-:W-:Y:S01]  /*113e0*/  HMMA.16816.F32.BF16 R48, R8, R22, R48 ;  /* 0x000000160830723c */ /* 0x000fe20000041830 */
[----:B------:R-:W-:Y:S02]  /*113f0*/  IMAD.MOV.U32 R159, RZ, RZ, R145 ;  /* 0x000000ffff9f7224 */ /* 0x000fe400078e0091 */
[----:B------:R-:W-:Y:S02]  /*11400*/  IMAD.MOV.U32 R154, RZ, RZ, R152 ;  /* 0x000000ffff9a7224 */ /* 0x000fe400078e0098 */
[----:B------:R-:W-:-:S02]  /*11410*/  IMAD.MOV.U32 R145, RZ, RZ, R146 ;  /* 0x000000ffff917224 */ /* 0x000fc400078e0092 */
[----:B------:R-:W-:Y:S01]  /*11420*/  IMAD.MOV.U32 R152, RZ, RZ, R153 ;  /* 0x000000ffff987224 */ /* 0x000fe200078e0099 */
[----:B------:R-:W-:Y:S01]  /*11430*/  MOV R153, R123 ;  /* 0x0000007b00997202 */ /* 0x000fe20000000f00 */
[----:B-1----:R-:W-:Y:S02]  /*11440*/  FFMA.FTZ R3, R110, c[0x0][0x2d0], -R5 ;  /* 0x0000b4006e037a23 */ /* 0x002fe40000010805 */
[----:B------:R-:W-:Y:S02]  /*11450*/  IMAD.MOV.U32 R146, RZ, RZ, R144 ;  /* 0x000000ffff927224 */ /* 0x000fe400078e0090 */
[----:B------:R1:W-:Y:S01]  /*11460*/  MUFU.EX2 R24, R3 ;  /* 0x0000000300187308 */ /* 0x0003e20000000800 */
[----:B------:R-:W-:Y:S01]  /*11470*/  MOV R144, R158 ;  /* 0x0000009e00907202 */ /* 0x000fe20000000f00 */
[----:B------:R-:W-:Y:S02]  /*11480*/  IMAD.MOV.U32 R123, RZ, RZ, R232 ;  /* 0x000000ffff7b7224 */ /* 0x000fe400078e00e8 */
[----:B------:R-:W-:Y:S01]  /*11490*/  IMAD.MOV.U32 R158, RZ, RZ, R155 ;  /* 0x000000ffff9e7224 */ /* 0x000fe200078e009b */
[----:B------:R-:W-:Y:S01]  /*114a0*/  HMMA.16816.F32.BF16 R52, R8, R20, R52 ;  /* 0x000000140834723c */ /* 0x000fe20000041834 */
[----:B------:R-:W-:-:S02]  /*114b0*/  IMAD.MOV.U32 R155, RZ, RZ, R154 ;  /* 0x000000ffff9b7224 */ /* 0x000fc400078e009a */
[----:B------:R-:W-:-:S05]  /*114c0*/  IMAD.MOV.U32 R147, RZ, RZ, R111 ;  /* 0x000000ffff937224 */ /* 0x000fca00078e006f */
[C---:B------:R-:W-:Y:S01]  /*114d0*/  HMMA.16816.F32.BF16 R32, R8.reuse, R14, R32 ;  /* 0x0000000e0820723c */ /* 0x040fe20000041820 */
[----:B-1----:R-:W-:Y:S01]  /*114e0*/  FFMA.FTZ R3, R175, c[0x0][0x2d0], -R5 ;  /* 0x0000b400af037a23 */ /* 0x002fe20000010805 */
[----:B------:R-:W-:Y:S01]  /*114f0*/  MOV R109, R145 ;  /* 0x00000091006d7202 */ /* 0x000fe20000000f00 */
[----:B------:R-:W-:Y:S01]  /*11500*/  IMAD.MOV.U32 R186, RZ, RZ, R146 ;  /* 0x000000ffffba7224 */ /* 0x000fe200078e0092 */
[----:B------:R3:W5:Y:S01]  /*11510*/  LDL.LU R232, [R1+0x10] ;  /* 0x0000100001e87983 */ /* 0x0007620000300800 */
[----:B------:R1:W-:Y:S01]  /*11520*/  MUFU.EX2 R23, R3 ;  /* 0x0000000300177308 */ /* 0x0003e20000000800 */
[----:B------:R-:W-:Y:S01]  /*11530*/  IMAD.MOV.U32 R154, RZ, RZ, R152 ;  /* 0x000000ffff9a7224 */ /* 0x000fe200078e0098 */
[----:B------:R-:W-:Y:S01]  /*11540*/  MOV R152, R153 ;  /* 0x0000009900987202 */ /* 0x000fe20000000f00 */
[----:B------:R-:W-:Y:S01]  /*11550*/  IMAD.MOV.U32 R153, RZ, RZ, R123 ;  /* 0x000000ffff997224 */ /* 0x000fe200078e007b */
[----:B------:R-:W-:Y:S01]  /*11560*/  MOV R187, R155 ;  /* 0x0000009b00bb7202 */ /* 0x000fe20000000f00 */
[----:B------:R-:W-:Y:S01]  /*11570*/  IMAD.MOV.U32 R123, RZ, RZ, R122 ;  /* 0x000000ffff7b7224 */ /* 0x000fe200078e007a */
[----:B------:R-:W-:Y:S01]  /*11580*/  HMMA.16816.F32.BF16 R60, R8, R26, R60 ;  /* 0x0000001a083c723c */ /* 0x000fe2000004183c */
[----:B------:R-:W-:-:S02]  /*11590*/  IMAD.MOV.U32 R122, RZ, RZ, R119 ;  /* 0x000000ffff7a7224 */ /* 0x000fc400078e0077 */
[----:B-1----:R-:W-:Y:S01]  /*115a0*/  FFMA.FTZ R3, R173, c[0x0][0x2d0], -R5 ;  /* 0x0000b400ad037a23 */ /* 0x002fe20000010805 */
[----:B------:R-:W-:-:S04]  /*115b0*/  MOV R184, R153 ;  /* 0x0000009900b87202 */ /* 0x000fc80000000f00 */
[----:B------:R-:W-:Y:S01]  /*115c0*/  HMMA.16816.F32.BF16 R36, R8, R16, R36 ;  /* 0x000000100824723c */ /* 0x000fe20000041824 */
[----:B------:R-:W-:Y:S01]  /*115d0*/  MOV R119, R139 ;  /* 0x0000008b00777202 */ /* 0x000fe20000000f00 */
[----:B------:R1:W-:Y:S01]  /*115e0*/  MUFU.EX2 R22, R3 ;  /* 0x0000000300167308 */ /* 0x0003e20000000800 */
[----:B------:R-:W-:-:S05]  /*115f0*/  IMAD.MOV.U32 R108, RZ, RZ, R159 ;  /* 0x000000ffff6c7224 */ /* 0x000fca00078e009f */
[----:B------:R-:W-:Y:S01]  /*11600*/  HMMA.16816.F32.BF16 R40, R8, R18, R40 ;  /* 0x000000120828723c */ /* 0x000fe20000041828 */
[----:B------:R-:W-:Y:S01]  /*11610*/  IMAD.MOV.U32 R201, RZ, RZ, R184 ;  /* 0x000000ffffc97224 */ /* 0x000fe200078e00b8 */
[----:B------:R-:W-:-:S06]  /*11620*/  MOV R111, R119 ;  /* 0x00000077006f7202 */ /* 0x000fcc0000000f00 */
[----:B------:R-:W-:Y:S01]  /*11630*/  HMMA.16816.F32.BF16 R44, R8, R12, R44 ;  /* 0x0000000c082c723c */ /* 0x000fe2000004182c */
[----:B------:R-:W-:Y:S02]  /*11640*/  IMAD.MOV.U32 R185, RZ, RZ, R154 ;  /* 0x000000ffffb97224 */ /* 0x000fe400078e009a */
[----:B------:R-:W-:Y:S01]  /*11650*/  FFMA.FTZ R4, R4, c[0x0][0x2d0], -R7 ;  /* 0x0000b40004047a23 */ /* 0x000fe20000010807 */
[----:B------:R-:W-:Y:S01]  /*11660*/  MOV R146, R116 ;  /* 0x0000007400927202 */ /* 0x000fe20000000f00 */
[----:B-1----:R-:W-:Y:S01]  /*11670*/  FFMA.FTZ R3, R172, c[0x0][0x2d0], -R5 ;  /* 0x0000b400ac037a23 */ /* 0x002fe20000010805 */
[----:B------:R-:W-:Y:S03]  /*11680*/  LDSM.16.MT88.4 R16, [R230+0x3100] ;  /* 0x00310000e610783b */ /* 0x000fe60000004200 */
[----:B------:R1:W4:Y:S01]  /*11690*/  MUFU.EX2 R21, R3 ;  /* 0x0000000300157308 */ /* 0x0003220000000800 */
[----:B------:R-:W-:Y:S01]  /*116a0*/  IMAD.MOV.U32 R145, RZ, RZ, R158 ;  /* 0x000000ffff917224 */ /* 0x000fe200078e009e */
[----:B------:R3:W5:Y:S01]  /*116b0*/  LDL.LU R139, [R1+0xc] ;  /* 0x00000c00018b7983 */ /* 0x0007620000300800 */
[----:B------:R-:W-:Y:S01]  /*116c0*/  IMAD.MOV.U32 R159, RZ, RZ, R122 ;  /* 0x000000ffff9f7224 */ /* 0x000fe200078e007a */
[----:B------:R-:W-:Y:S01]  /*116d0*/  F2FP.BF16.PACK_AB R184, R30, R29 ;  /* 0x0000001d1eb8723e */ /* 0x000fe200000010ff */
[----:B------:R-:W-:-:S02]  /*116e0*/  IMAD.MOV.U32 R158, RZ, RZ, R123 ;  /* 0x000000ffff9e7224 */ /* 0x000fc400078e007b */
[----:B------:R-:W-:Y:S01]  /*116f0*/  IMAD.MOV.U32 R110, RZ, RZ, R152 ;  /* 0x000000ffff6e7224 */ /* 0x000fe200078e0098 */
[----:B------:R4:W-:Y:S01]  /*11700*/  MUFU.EX2 R14, R4 ;  /* 0x00000004000e7308 */ /* 0x0009e20000000800 */
[----:B------:R-:W-:Y:S01]  /*11710*/  FADD.FTZ R8, R158, R144 ;  /* 0x000000909e087221 */ /* 0x000fe20000010000 */
[----:B------:R-:W3:Y:S01]  /*11720*/  LDSM.16.MT88.4 R152, [R228+0x3100] ;  /* 0x00310000e498783b */ /* 0x000ee20000004200 */
[----:B------:R-:W-:Y:S02]  /*11730*/  IMAD.MOV.U32 R123, RZ, RZ, R117 ;  /* 0x000000ffff7b7224 */ /* 0x000fe400078e0075 */
[----:B------:R-:W-:Y:S02]  /*11740*/  IMAD.MOV.U32 R122, RZ, RZ, R118 ;  /* 0x000000ffff7a7224 */ /* 0x000fe400078e0076 */
[----:B------:R-:W3:Y:S01]  /*11750*/  LDSM.16.MT88.4 R116, [R229+0x3100] ;  /* 0x00310000e574783b */ /* 0x000ee20000004200 */
[----:B-1----:R-:W-:Y:S01]  /*11760*/  FFMA.FTZ R3, R186, c[0x0][0x2d0], -R7 ;  /* 0x0000b400ba037a23 */ /* 0x002fe20000010807 */
[----:B--2---:R-:W-:-:S03]  /*11770*/  F2FP.BF16.PACK_AB R186, R25, R28 ;  /* 0x0000001c19ba723e */ /* 0x004fc600000010ff */
[----:B------:R1:W-:Y:S01]  /*11780*/  MUFU.EX2 R20, R3 ;  /* 0x0000000300147308 */ /* 0x0003e20000000800 */
[----:B----4-:R-:W-:Y:S01]  /*11790*/  FADD.FTZ R4, R159, R111 ;  /* 0x0000006f9f047221 */ /* 0x010fe20000010000 */
[----:B------:R-:W-:Y:S01]  /*117a0*/  MOV R111, R128 ;  /* 0x00000080006f7202 */ /* 0x000fe20000000f00 */
[--C-:B-1----:R-:W-:Y:S01]  /*117b0*/  FFMA.FTZ R3, R187, c[0x0][0x2d0], -R7.reuse ;  /* 0x0000b400bb037a23 */ /* 0x102fe20000010807 */
[----:B------:R-:W-:Y:S01]  /*117c0*/  F2FP.BF16.PACK_AB R187, R21, R22 ;  /* 0x0000001615bb723e */ /* 0x000fe200000010ff */
[----:B------:R-:W-:Y:S01]  /*117d0*/  FFMA.FTZ R7, R185, c[0x0][0x2d0], -R7 ;  /* 0x0000b400b9077a23 */ /* 0x000fe20000010807 */
[----:B------:R-:W-:Y:S02]  /*117e0*/  F2FP.BF16.PACK_AB R185, R23, R24 ;  /* 0x0000001817b9723e */ /* 0x000fe400000010ff */
[----:B------:R1:W2:Y:S05]  /*117f0*/  MUFU.EX2 R15, R3 ;  /* 0x00000003000f7308 */ /* 0x0002aa0000000800 */
[C---:B------:R-:W-:Y:S03]  /*11800*/  HMMA.16816.F32.BF16 R160, R184.reuse, R168, R160 ;  /* 0x000000a8b8a0723c */ /* 0x040fe600000418a0 */
[----:B------:R4:W-:Y:S05]  /*11810*/  MUFU.EX2 R13, R7 ;  /* 0x00000007000d7308 */ /* 0x0009ea0000000800 */
[----:B---3--:R-:W-:Y:S01]  /*11820*/  HMMA.16816.F32.BF16 R140, R184, R152, R140 ;  /* 0x00000098b88c723c */ /* 0x008fe2000004188c */
[----:B-1----:R-:W-:Y:S01]  /*11830*/  FFMA.FTZ R3, R201, c[0x0][0x2d0], -R0 ;  /* 0x0000b400c9037a23 */ /* 0x002fe20000010800 */
[----:B--2---:R-:W-:Y:S01]  /*11840*/  F2FP.BF16.PACK_AB R128, R15, R20 ;  /* 0x000000140f80723e */ /* 0x004fe200000010ff */
[----:B------:R-:W-:-:S02]  /*11850*/  IMAD.MOV.U32 R201, RZ, RZ, R110 ;  /* 0x000000ffffc97224 */ /* 0x000fc400078e006e */
[----:B------:R1:W-:Y:S01]  /*11860*/  MUFU.EX2 R10, R3 ;  /* 0x00000003000a7308 */ /* 0x0003e20000000800 */
[----:B------:R-:W-:Y:S02]  /*11870*/  IMAD.MOV.U32 R110, RZ, RZ, R129 ;  /* 0x000000ffff6e7224 */ /* 0x000fe400078e0081 */
[----:B------:R-:W-:Y:S01]  /*11880*/  HMMA.16816.F32.BF16 R148, R184, R154, R148 ;  /* 0x0000009ab894723c */ /* 0x000fe20000041894 */
[----:B----4-:R-:W-:Y:S02]  /*11890*/  FADD.FTZ R7, R157, R4 ;  /* 0x000000049d077221 */ /* 0x010fe40000010000 */
[----:B------:R-:W-:-:S05]  /*118a0*/  FADD.FTZ R4, R208, R8 ;  /* 0x00000008d0047221 */ /* 0x000fca0000010000 */
        /* <DEDUP_REMOVED lines=9> */
[----:B------:R1:W-:Y:S01]  /*11940*/  MUFU.EX2 R11, R3 ;  /* 0x00000003000b7308 */ /* 0x0003e20000000800 */
[----:B------:R-:W-:Y:S02]  /*11950*/  IMAD.MOV.U32 R108, RZ, RZ, R131 ;  /* 0x000000ffff6c7224 */ /* 0x000fe400078e0083 */
[----:B------:R-:W-:Y:S01]  /*11960*/  HMMA.16816.F32.BF16 R184, R184, R18, R68 ;  /* 0x00000012b8b8723c */ /* 0x000fe20000041844 */
[----:B------:R-:W-:Y:S01]  /*11970*/  IMAD.MOV.U32 R109, RZ, RZ, R130 ;  /* 0x000000ffff6d7224 */ /* 0x000fe200078e0082 */
[----:B------:R-:W-:-:S03]  /*11980*/  F2FP.BF16.PACK_AB R130, R13, R14 ;  /* 0x0000000e0d82723e */ /* 0x000fc600000010ff */
[----:B------:R2:W3:Y:S01]  /*11990*/  MUFU.EX2 R12, R0 ;  /* 0x00000000000c7308 */ /* 0x0004e20000000800 */
        /* <DEDUP_REMOVED lines=101> */
[----:B------:R1:W-:Y:S01]  /*11ff0*/  STL [R1+0x4], R0 ;  /* 0x0000040001007387 */ /* 0x0003e20000100800 */
[----:B------:R-:W-:Y:S02]  /*12000*/  FADD.FTZ R251, R72, R251 ;  /* 0x000000fb48fb7221 */ /* 0x000fe40000010000 */
[----:B------:R-:W-:Y:S01]  /*12010*/  FADD.FTZ R252, R56, R252 ;  /* 0x000000fc38fc7221 */ /* 0x000fe20000010000 */
[----:B------:R1:W-:Y:S01]  /*12020*/  STL [R1], R4 ;  /* 0x0000000401007387 */ /* 0x0003e20000100800 */
        /* <DEDUP_REMOVED lines=10> */
[----:B------:R-:W-:Y:S05]  /*120d0*/  @!P6 BRA `(.L_x_931) ;  /* 0x000043100000e947 */ /* 0x000fea0003800000 */
[----:B------:R-:W-:Y:S01]  /*120e0*/  IMAD.MOV.U32 R3, RZ, RZ, R136 ;  /* 0x000000ffff037224 */ /* 0x000fe200078e0088 */
[----:B------:R-:W-:Y:S01]  /*120f0*/  MOV R138, R2 ;  /* 0x00000002008a7202 */ /* 0x000fe20000000f00 */
[----:B-1----:R-:W-:Y:S01]  /*12100*/  IMAD.MOV.U32 R0, RZ, RZ, R137 ;  /* 0x000000ffff007224 */ /* 0x002fe200078e0089 */
[----:B------:R-:W-:Y:S01]  /*12110*/  MOV R133, R135 ;  /* 0x0000008700857202 */ /* 0x000fe20000000f00 */
[----:B------:R-:W-:Y:S01]  /*12120*/  ULDC UR6, c[0x0][0x210] ;  /* 0x0000840000067ab9 */ /* 0x000fe20000000800 */
[----:B------:R-:W-:Y:S01]  /*12130*/  IADD3 R247, R248, 0x100, RZ ;  /* 0x00000100f8f77810 */ /* 0x000fe20007ffe0ff */
[----:B------:R-:W-:Y:S02]  /*12140*/  ULDC UR4, c[0x0][0x1e8] ;  /* 0x00007a0000047ab9 */ /* 0x000fe40000000800 */
[----:B------:R-:W-:Y:S02]  /*12150*/  UIADD3 UR12, UR12, -0x2, URZ ;  /* 0xfffffffe0c0c7890 */ /* 0x000fe4000fffe03f */
[----:B------:R-:W-:-:S02]  /*12160*/  UIMAD UR6, UR15, UR6, URZ ;  /* 0x000000060f0672a4 */ /* 0x000fc4000f8e023f */
[----:B------:R-:W-:Y:S02]  /*12170*/  UIMAD UR4, UR15, UR4, URZ ;  /* 0x000000040f0472a4 */ /* 0x000fe4000f8e023f */
[----:B------:R-:W-:Y:S02]  /*12180*/  ULDC.64 UR22, c[0x0][0x118] ;  /* 0x0000460000167ab9 */ /* 0x000fe40000000a00 */
[----:B------:R-:W-:Y:S01]  /*12190*/  ULDC.64 UR18, c[0x0][0x118] ;  /* 0x0000460000127ab9 */ /* 0x000fe20000000a00 */
[----:B------:R-:W-:Y:S05]  /*121a0*/  BRA `(.L_x_932) ;  /* 0x0000042000007947 */ /* 0x000fea0003800000 */
.L_x_934:
[----:B------:R-:W2:Y:S01]  /*121b0*/  LDL R136, [R1+0x8] ;  /* 0x0000080001887983 */ /* 0x000ea20000100800 */
[----:B------:R-:W-:Y:S01]  /*121c0*/  IMAD.MOV.U32 R137, RZ, RZ, c[0x0][0x2b8] ;  /* 0x0000ae00ff897624 */ /* 0x000fe200078e00ff */
[----:B------:R-:W-:Y:S01]  /*121d0*/  UIMAD UR11, UR12, 0x70, UR17 ;  /* 0x000000700c0b78a4 */ /* 0x000fe2000f8e0211 */
[----:B------:R-:W-:Y:S03]  /*121e0*/  IMAD.MOV.U32 R249, RZ, RZ, RZ ;  /* 0x000000fffff97224 */ /* 0x000fe600078e00ff */
        /* <DEDUP_REMOVED lines=36> */
[-C--:B--2---:R-:W-:Y:S03]  /*12430*/  IADD3.X R137, R137, R245.reuse, RZ, P1, !PT ;  /* 0x000000f589897210 */ /* 0x084fe60000ffe4ff */
[----:B------:R-:W2:Y:S01]  /*12440*/  SHFL.IDX PT, R196, R2, 0x3, 0x181f ;  /* 0x00781f0002c47f89 */ /* 0x000ea200000e0000 */
[-C--:B---3--:R-:W-:Y:S03]  /*12450*/  IADD3 R134, P0, R134, R246.reuse, RZ ;  /* 0x000000f686867210 */ /* 0x088fe60007f1e0ff */
[----:B------:R3:W-:Y:S02]  /*12460*/  LDGSTS.E.BYPASS.LTC128B.128 [R248+0x3900], [R136.64], !P3 ;  /* 0x0390000088f87fae */ /* 0x0007e4000d901d52 */
[--C-:B----4-:R-:W-:Y:S01]  /*12470*/  IMAD.X R135, R135, 0x1, R245.reuse, P0 ;  /* 0x0000000187877824 */ /* 0x110fe200000e06f5 */
        /* <DEDUP_REMOVED lines=21> */
.L_x_932:
[----:B------:R-:W-:Y:S04]  /*125d0*/  DEPBAR.LE SB0, 0x0 ;  /* 0x000080000000791a */ /* 0x000fe80000000000 */
[----:B------:R-:W-:Y:S01]  /*125e0*/  BAR.SYNC.DEFER_BLOCKING 0x0 ;  /* 0x0000000000007b1d */ /* 0x000fe20000010000 */
[----:B------:R-:W-:Y:S01]  /*125f0*/  IMAD.WIDE.U32 R68, R250, c[0x0][0x208], RZ ;  /* 0x00008200fa447a25 */ /* 0x000fe200078e00ff */
        /* <DEDUP_REMOVED lines=202> */
.L_x_933:
        /* <DEDUP_REMOVED lines=789> */
.L_x_931:
        /* <DEDUP_REMOVED lines=119> */
.L_x_901:
        /* <DEDUP_REMOVED lines=136> */
.L_x_936:
        /* <DEDUP_REMOVED lines=196> */
.L_x_935:
        /* <DEDUP_REMOVED lines=31> */
.L_x_937:
        /* <DEDUP_REMOVED lines=43> */
.L_x_939:
[----:B------:R-:W-:Y:S05]  /*184c0*/  BSYNC B0 ;  /* 0x0000000000007941 */ /* 0x000fea0003800000 */
.L_x_938:
        /* <DEDUP_REMOVED lines=109> */
.L_x_940:
        /* <DEDUP_REMOVED lines=14> */
.L_x_1609:


//--------------------- .text._ZN7cutlass13device_kernelIN5flash19enable_sm80_to_sm89INS1_16FlashAttnFwdSm80INS1_25CollectiveMainloopFwdSm80ILi4ELi1ELb0EN4cute5tupleIJNS5_1CILi128EEENS7_ILi96EEENS7_ILi64EEEEEELi64ENS_10bfloat16_tEfNS_4arch4Sm80ELb0ELb1ELb0ELb0ELb1ELb0ELb1ELb0EEENS1_21CollectiveEpilogueFwdINS6_IJS8_SA_S9_EEENS6_IJNS7_ILi1EEESI_SI_EEESC_SE_Li128ELb0ELb1ELb0ELb0EEENS1_19SingleTileSchedulerILb0ELb0ELb1ELi128EEEEEEEEEvNT_6ParamsE --------------------------
	.section	.text._ZN7cutlass13device_kernelIN5flash19enable_sm80_to_sm89INS1_16FlashAttnFwdSm80INS1_25CollectiveMainloopFwdSm80ILi4ELi1ELb0EN4cute5tupleIJNS5_1CILi128EEENS7_ILi96EEENS7_ILi64EEEEEELi64ENS_10bfloat16_tEfNS_4arch4Sm80ELb0ELb1ELb0ELb0ELb1ELb0ELb1ELb0EEENS1_21CollectiveEpilogueFwdINS6_IJS8_SA_S9_EEENS6_IJNS7_ILi1EEESI_SI_EEESC_SE_Li128ELb0ELb1ELb0ELb0EEENS1_19SingleTileSchedulerILb0ELb0ELb1ELi128EEEEEEEEEvNT_6ParamsE,"ax",@progbits
	.sectioninfo	@"SHI_REGISTERS=255"
	.align	128
.text._ZN7cutlass13device_kernelIN5flash19enable_sm80_to_sm89INS1_16FlashAttnFwdSm80INS1_25CollectiveMainloopFwdSm80ILi4ELi1ELb0EN4cute5tupleIJNS5_1CILi128EEENS7_ILi96EEENS7_ILi64EEEEEELi64ENS_10bfloat16_tEfNS_4arch4Sm80ELb0ELb1ELb0ELb0ELb1ELb0ELb1ELb0EEENS1_21CollectiveEpilogueFwdINS6_IJS8_SA_S9_EEENS6_IJNS7_ILi1EEESI_SI_EEESC_SE_Li128ELb0ELb1ELb0ELb0EEENS1_19SingleTileSchedulerILb0ELb0ELb1ELi128EEEEEEEEEvNT_6ParamsE:
        .type           _ZN7cutlass13device_kernelIN5flash19enable_sm80_to_sm89INS1_16FlashAttnFwdSm80INS1_25CollectiveMainloopFwdSm80ILi4ELi1ELb0EN4cute5tupleIJNS5_1CILi128EEENS7_ILi96EEENS7_ILi64EEEEEELi64ENS_10bfloat16_tEfNS_4arch4Sm80ELb0ELb1ELb0ELb0ELb1ELb0ELb1ELb0EEENS1_21CollectiveEpilogueFwdINS6_IJS8_SA_S9_EEENS6_IJNS7_ILi1EEESI_SI_EEESC_SE_Li128ELb0ELb1ELb0ELb0EEENS1_19SingleTileSchedulerILb0ELb0ELb1ELi128EEEEEEEEEvNT_6ParamsE,@function
        .size           _ZN7cutlass13device_kernelIN5flash19enable_sm80_to_sm89INS1_16FlashAttnFwdSm80INS1_25CollectiveMainloopFwdSm80ILi4ELi1ELb0EN4cute5tupleIJNS5_1CILi128EEENS7_ILi96EEENS7_ILi64EEEEEELi64ENS_10bfloat16_tEfNS_4arch4Sm80ELb0ELb1ELb0ELb0ELb1ELb0ELb1ELb0EEENS1_21CollectiveEpilogueFwdINS6_IJS8_SA_S9_EEENS6_IJNS7_ILi1EEESI_SI_EEESC_SE_Li128ELb0ELb1ELb0ELb0EEENS1_19SingleTileSchedulerILb0ELb0ELb1ELi128EEEEEEEEEvNT_6ParamsE,(.L_x_1610 - _ZN7cutlass13device_kernelIN5flash19enable_sm80_to_sm89INS1_16FlashAttnFwdSm80INS1_25CollectiveMainloopFwdSm80ILi4ELi1ELb0EN4cute5tupleIJNS5_1CILi128EEENS7_ILi96EEENS7_ILi64EEEEEELi64ENS_10bfloat16_tEfNS_4arch4Sm80ELb0ELb1ELb0ELb0ELb1ELb0ELb1ELb0EEENS1_21CollectiveEpilogueFwdINS6_IJS8_SA_S9_EEENS6_IJNS7_ILi1EEESI_SI_EEESC_SE_Li128ELb0ELb1ELb0ELb0EEENS1_19SingleTileSchedulerILb0ELb0ELb1ELi128EEEEEEEEEvNT_6ParamsE)
        .other          _ZN7cutlass13device_kernelIN5flash19enable_sm80_to_sm89INS1_16FlashAttnFwdSm80INS1_25CollectiveMainloopFwdSm80ILi4ELi1ELb0EN4cute5tupleIJNS5_1CILi128EEENS7_ILi96EEENS7_ILi64EEEEEELi64ENS_10bfloat16_tEfNS_4arch4Sm80ELb0ELb1ELb0ELb0ELb1ELb0ELb1ELb0EEENS1_21CollectiveEpilogueFwdINS6_IJS8_SA_S9_EEENS6_IJNS7_ILi1EEESI_SI_EEESC_SE_Li128ELb0ELb1ELb0ELb0EEENS1_19SingleTileSchedulerILb0ELb0ELb1ELi128EEEEEEEEEvNT_6ParamsE,@"STO_CUDA_ENTRY STV_DEFAULT"
_ZN7cutlass13device_kernelIN5flash19enable_sm80_to_sm89INS1_16FlashAttnFwdSm80INS1_25CollectiveMainloopFwdSm80ILi4ELi1ELb0EN4cute5tupleIJNS5_1CILi128EEENS7_ILi96EEENS7_ILi64EEEEEELi64ENS_10bfloat16_tEfNS_4arch4Sm80ELb0ELb1ELb0ELb0ELb1ELb0ELb1ELb0EEENS1_21CollectiveEpilogueFwdINS6_IJS8_SA_S9_EEENS6_IJNS7_ILi1EEESI_SI_EEESC_SE_Li128ELb0ELb1ELb0ELb0EEENS1_19SingleTileSchedulerILb0ELb0ELb1ELi128EEEEEEEEEvNT_6ParamsE:
[----:B------:R-:W-:-:S03]  /*0000*/  MOV R1, c[0x0][0x28] ;  /* 0x00000a0000017a02 */ /* 0x000fc60000000f00 */
[----:B------:R-:W1:Y:S01]  /*0010*/  S2UR UR16, SR_CTAID.Z ;  /* 0x00000000001079c3 */ /* 0x000e620000002700 */
[----:B------:R-:W-:Y:S02]  /*0020*/  IADD3 R1, R1, -0x8, RZ ;  /* 0xfffffff801017810 */ /* 0x000fe40007ffe0ff */
[----:B-1----:R-:W-:-:S13]  /*0030*/  ISETP.LE.AND P0, PT, RZ, UR16, PT ;  /* 0x00000010ff007c0c */ /* 0x002fda000bf03270 */
[----:B------:R-:W-:Y:S05]  /*0040*/  @!P0 EXIT ;  /* 0x000000000000894d */ /* 0x000fea0003800000 */
[----:B------:R-:W1:Y:S01]  /*0050*/  S2UR UR14, SR_CTAID.X ;  /* 0x00000000000e79c3 */ /* 0x000e620000002500 */
[----:B------:R-:W-:Y:S01]  /*0060*/  ULDC.64 UR4, c[0x0][0x370] ;  /* 0x0000dc0000047ab9 */ /* 0x000fe20000000a00 */
[----:B------:R-:W-:Y:S01]  /*0070*/  IMAD.MOV.U32 R233, RZ, RZ, RZ ;  /* 0x000000ffffe97224 */ /* 0x000fe200078e00ff */
[----:B------:R-:W-:Y:S02]  /*0080*/  UISETP.NE.U32.AND UP0, UPT, URZ, UR4, UPT ;  /* 0x000000043f00728c */ /* 0x000fe4000bf05070 */
[----:B------:R-:W-:Y:S02]  /*0090*/  ULDC.64 UR6, c[0x0][0x370] ;  /* 0x0000dc0000067ab9 */ /* 0x000fe40000000a00 */
[----:B------:R-:W-:Y:S02]  /*00a0*/  UISETP.NE.AND.EX UP0, UPT, URZ, UR5, UPT, UP0 ;  /* 0x000000053f00728c */ /* 0x000fe4000bf05300 */
[----:B------:R-:W-:Y:S02]  /*00b0*/  ULDC UR12, c[0x0][0x2c4] ;  /* 0x0000b100000c7ab9 */ /* 0x000fe40000000800 */
[----:B------:R-:W-:-:S02]  /*00c0*/  UISETP.NE.AND UP2, UPT, UR12, 0x1, UPT ;  /* 0x000000010c00788c */ /* 0x000fc4000bf45270 */
[----:B------:R-:W-:Y:S01]  /*00d0*/  PLOP3.LUT P0, PT, PT, PT, UP0, 0x80, 0x0 ;  /* 0x000000000000781c */ /* 0x000fe20003f0f008 */
[----:B------:R-:W-:-:S04]  /*00e0*/  ULDC.64 UR52, c[0x0][0x118] ;  /* 0x0000460000347ab9 */ /* 0x000fc80000000a00 */
[----:B------:R-:W-:Y:S02]  /*00f0*/  @UP0 UMOV UR4, 0x4 ;  /* 0x0000000400040882 */ /* 0x000fe40000000000 */
[----:B------:R-:W-:Y:S02]  /*0100*/  @UP0 UIMAD.WIDE UR4, UR16, UR4, UR6 ;  /* 0x00000004100402a5 */ /* 0x000fe4000f8e0206 */
[----:B-1----:R-:W-:-:S04]  /*0110*/  USHF.L.U32 UR14, UR14, 0x7, URZ ;  /* 0x000000070e0e7899 */ /* 0x002fc8000800063f */
[----:B------:R-:W-:Y:S01]  /*0120*/  MOV R2, UR4 ;  /* 0x0000000400027c02 */ /* 0x000fe20008000f00 */
[----:B------:R-:W-:Y:S01]  /*0130*/  IMAD.U32 R3, RZ, RZ, UR5 ;  /* 0x00000005ff037e24 */ /* 0x000fe2000f8e00ff */
[----:B------:R-:W-:Y:S02]  /*0140*/  @UP2 UIADD3 UR8, UR14, 0x7f, URZ ;  /* 0x0000007f0e082890 */ /* 0x000fe4000fffe03f */
[----:B------:R-:W-:Y:S02]  /*0150*/  ULDC.64 UR4, c[0x0][0x2c8] ;  /* 0x0000b20000047ab9 */ /* 0x000fe40000000a00 */
[----:B------:R-:W-:Y:S01]  /*0160*/  UIMAD.WIDE.U32 UR8, UR8, UR4, URZ ;  /* 0x00000004080872a5 */ /* 0x000fe2000f8e003f */
[----:B------:R-:W1:Y:S01]  /*0170*/  S2UR UR11, SR_CTAID.Y ;  /* 0x00000000000b79c3 */ /* 0x000e620000002600 */
[----:B------:R-:W-:Y:S01]  /*0180*/  UIADD3 UR6, UR14, 0x7f, URZ ;  /* 0x0000007f0e067890 */ /* 0x000fe2000fffe03f */
[----:B------:R-:W2:Y:S04]  /*0190*/  S2R R7, SR_TID.X ;  /* 0x0000000000077919 */ /* 0x000ea80000002100 */
[----:B------:R-:W-:Y:S01]  /*01a0*/  @UP2 UMOV UR7, UR9 ;  /* 0x0000000900072c82 */ /* 0x000fe20008000000 */
[----:B------:R3:W5:Y:S01]  /*01b0*/  @P0 LDG.E R233, [R2.64] ;  /* 0x0000003402e90981 */ /* 0x000762000c1e1900 */
[----:B------:R-:W-:-:S02]  /*01c0*/  @UP2 USHF.R.U32.HI UR6, URZ, UR5, UR7 ;  /* 0x000000053f062299 */ /* 0x000fc40008011607 */
[----:B------:R-:W-:Y:S02]  /*01d0*/  UMOV UR8, 0x1 ;  /* 0x0000000100087882 */ /* 0x000fe40000000000 */
[----:B------:R-:W-:Y:S02]  /*01e0*/  ULDC.64 UR4, c[0x0][0x328] ;  /* 0x0000ca0000047ab9 */ /* 0x000fe40000000a00 */
[----:B------:R-:W-:Y:S02]  /*01f0*/  UISETP.LE.AND UP0, UPT, UR8, UR5, UPT ;  /* 0x000000050800728c */ /* 0x000fe4000bf03270 */
[----:B------:R-:W-:Y:S02]  /*0200*/  ULDC UR7, c[0x0][0x2ac] ;  /* 0x0000ab0000077ab9 */ /* 0x000fe40000000800 */
[----:B------:R-:W-:Y:S02]  /*0210*/  ULDC UR10, c[0x0][0x1d0] ;  /* 0x00007400000a7ab9 */ /* 0x000fe40000000800 */
[----:B------:R-:W-:Y:S01]  /*0220*/  UIMAD UR10, UR7, UR10, URZ ;  /* 0x0000000a070a72a4 */ /* 0x000fe2000f8e023f */
[----:B------:R-:W-:Y:S01]  /*0230*/  PLOP3.LUT P0, PT, PT, PT, UP0, 0x40, 0x0 ;  /* 0x000000000000781c */ /* 0x000fe20003f0e808 */
[----:B------:R-:W-:-:S02]  /*0240*/  ULDC UR9, c[0x0][0x168] ;  /* 0x00005a0000097ab9 */ /* 0x000fc40000000800 */
[----:B------:R-:W-:Y:S02]  /*0250*/  UIADD3 UR9, UR10, -UR9, UR8 ;  /* 0x800000090a097290 */ /* 0x000fe4000fffe008 */
[----:B-1----:R-:W-:Y:S02]  /*0260*/  USHF.R.S32.HI UR15, URZ, 0x1f, UR11 ;  /* 0x0000001f3f0f7899 */ /* 0x002fe4000801140b */
[----:B------:R-:W-:-:S04]  /*0270*/  UIADD3 UR5, UR9, UR6, URZ ;  /* 0x0000000609057290 */ /* 0x000fc8000fffe03f */
[----:B------:R-:W-:Y:S02]  /*0280*/  UIADD3 UR6, UR5, UR4, URZ ;  /* 0x0000000405067290 */ /* 0x000fe4000fffe03f */
[----:B------:R-:W-:Y:S05]  /*0290*/  @P0 BRA `(.L_x_941) ;  /* 0x0000016000000947 */ /* 0x000fea0003800000 */
[----:B--23--:R-:W-:Y:S01]  /*02a0*/  ISETP.LT.AND P0, PT, RZ, UR5, PT ;  /* 0x00000005ff007c0c */ /* 0x00cfe2000bf01270 */
        /* <DEDUP_REMOVED lines=11> */
.L_x_942:
[----:B------:R-:W-:Y:S02]  /*0360*/  ULDC UR4, c[0x0][0x32c] ;  /* 0x0000cb0000047ab9 */ /* 0x000fe40000000800 */
[----:B------:R-:W-:-:S03]  /*0370*/  UISETP.NE.AND UP1, UPT, UR8, UR4, UPT ;  /* 0x000000040800728c */ /* 0x000fc6000bf25270 */
[----:B------:R-:W-:Y:S02]  /*0380*/  ULDC.64 UR4, c[0x0][0x330] ;  /* 0x0000cc0000047ab9 */ /* 0x000fe40000000a00 */
[----:B------:R-:W-:-:S07]  /*0390*/  UIMAD.WIDE.U32 UR18, UR9, UR4, URZ ;  /* 0x00000004091272a5 */ /* 0x000fce000f8e003f */
[----:B------:R-:W-:Y:S02]  /*03a0*/  @UP1 UMOV UR13, UR19 ;  /* 0x00000013000d1c82 */ /* 0x000fe40008000000 */
[----:B------:R-:W-:Y:S02]  /*03b0*/  @UP1 USHF.R.U32.HI UR9, URZ, UR5, UR13 ;  /* 0x000000053f091299 */ /* 0x000fe4000801160d */
.L_x_943:
[----:B------:R-:W-:Y:S02]  /*03c0*/  ULDC UR4, c[0x0][0x32c] ;  /* 0x0000cb0000047ab9 */ /* 0x000fe40000000800 */
[----:B------:R-:W-:-:S04]  /*03d0*/  UIMAD UR4, UR9, UR4, UR4 ;  /* 0x00000004090472a4 */ /* 0x000fc8000f8e0204 */
[----:B------:R-:W-:-:S04]  /*03e0*/  UISETP.LT.AND UP1, UPT, UR6, UR4, UPT ;  /* 0x000000040600728c */ /* 0x000fc8000bf21270 */
[----:B------:R-:W-:Y:S02]  /*03f0*/  USEL UR6, UR6, UR4, UP1 ;  /* 0x0000000406067287 */ /* 0x000fe40008800000 */
.L_x_941:
[----:B--23--:R-:W-:Y:S01]  /*0400*/  UIADD3 UR8, UR10, 0x5f, URZ ;  /* 0x0000005f0a087890 */ /* 0x00cfe2000fffe03f */
        /* <DEDUP_REMOVED lines=35> */
.L_x_945:
[----:B------:R-:W-:Y:S02]  /*0640*/  ULDC UR4, c[0x0][0x32c] ;  /* 0x0000cb0000047ab9 */ /* 0x000fe40000000800 */
[----:B------:R-:W-:-:S03]  /*0650*/  UISETP.NE.AND UP1, UPT, UR4, 0x1, UPT ;  /* 0x000000010400788c */ /* 0x000fc6000bf25270 */
[----:B------:R-:W-:Y:S02]  /*0660*/  ULDC.64 UR4, c[0x0][0x330] ;  /* 0x0000cc0000047ab9 */ /* 0x000fe40000000a00 */
[----:B------:R-:W-:-:S07]  /*0670*/  UIMAD.WIDE.U32 UR18, UR9, UR4, URZ ;  /* 0x00000004091272a5 */ /* 0x000fce000f8e003f */
[----:B------:R-:W-:Y:S02]  /*0680*/  @UP1 UMOV UR17, UR19 ;  /* 0x0000001300111c82 */ /* 0x000fe40008000000 */
[----:B------:R-:W-:Y:S02]  /*0690*/  @UP1 USHF.R.U32.HI UR9, URZ, UR5, UR17 ;  /* 0x000000053f091299 */ /* 0x000fe40008011611 */
.L_x_946:
[----:B------:R-:W-:Y:S02]  /*06a0*/  ULDC UR4, c[0x0][0x32c] ;  /* 0x0000cb0000047ab9 */ /* 0x000fe40000000800 */
[----:B------:R-:W-:-:S04]  /*06b0*/  UIMAD UR4, UR9, UR4, URZ ;  /* 0x00000004090472a4 */ /* 0x000fc8000f8e023f */
[----:B------:R-:W-:-:S04]  /*06c0*/  UISETP.LT.AND UP1, UPT, UR8, UR4, UPT ;  /* 0x000000040800728c */ /* 0x000fc8000bf21270 */
[----:B------:R-:W-:-:S04]  /*06d0*/  USEL UR8, UR8, UR4, !UP1 ;  /* 0x0000000408087287 */ /* 0x000fc8000c800000 */
.L_x_944:
[----:B------:R-:W-:Y:S01]  /*06e0*/  UIMAD.WIDE UR4, UR8, 0x2aaaaaab, URZ ;  /* 0x2aaaaaab080478a5 */ /* 0x000fe2000f8e023f */
[----:B------:R-:W-:Y:S01]  /*06f0*/  PLOP3.LUT P4, PT, PT, PT, PT, 0x80, 0x0 ;  /* 0x000000000000781c */ /* 0x000fe20003f8f070 */
[----:B------:R-:W-:Y:S01]  /*0700*/  CS2R R10, SRZ ;  /* 0x00000000000a7805 */ /* 0x000fe2000001ff00 */
[----:B------:R-:W-:Y:S01]  /*0710*/  IMAD.MOV.U32 R126, RZ, RZ, RZ ;  /* 0x000000ffff7e7224 */ /* 0x000fe200078e00ff */
[----:B------:R-:W-:Y:S01]  /*0720*/  USHF.R.U32.HI UR4, URZ, 0x1f, UR5 ;  /* 0x0000001f3f047899 */ /* 0x000fe20008011605 */
[----:B------:R-:W-:Y:S01]  /*0730*/  IMAD.MOV.U32 R124, RZ, RZ, RZ ;  /* 0x000000ffff7c7224 */ /* 0x000fe200078e00ff */
[----:B------:R-:W-:Y:S01]  /*0740*/  CS2R R8, SRZ ;  /* 0x0000000000087805 */ /* 0x000fe2000001ff00 */
[----:B------:R-:W-:Y:S01]  /*0750*/  MOV R130, RZ ;  /* 0x000000ff00827202 */ /* 0x000fe20000000f00 */
[----:B------:R-:W-:Y:S01]  /*0760*/  ULEA.HI.SX32 UR4, UR5, UR4, 0x1c ;  /* 0x0000000405047291 */ /* 0x000fe2000f8fe23f */
[----:B------:R-:W-:Y:S01]  /*0770*/  IMAD.MOV.U32 R128, RZ, RZ, RZ ;  /* 0x000000ffff807224 */ /* 0x000fe200078e00ff */
        /* <DEDUP_REMOVED lines=32> */
[----:B------:R-:W-:Y:S01]  /*0980*/  MOV R14, RZ ;  /* 0x000000ff000e7202 */ /* 0x000fe20000000f00 */
[----:B------:R-:W-:Y:S01]  /*0990*/  CS2R R12, SRZ ;  /* 0x00000000000c7805 */ /* 0x000fe2000001ff00 */
[----:B------:R-:W-:Y:S01]  /*09a0*/  IMAD.MOV.U32 R5, RZ, RZ, RZ ;  /* 0x000000ffff057224 */ /* 0x000fe200078e00ff */
        /* <DEDUP_REMOVED lines=13> */
[----:B------:R1:W2:Y:S01]  /*0a80*/  @P2 LDG.E R15, [R2.64] ;  /* 0x00000034020f2981 */ /* 0x0002a2000c1e1900 */
        /* <DEDUP_REMOVED lines=12> */
[----:B------:R-:W-:Y:S01]  /*0b50*/  UIADD3 UR9, UR19, UR9, URZ ;  /* 0x0000000913097290 */ /* 0x000fe2000fffe03f */
[----:B------:R-:W-:Y:S01]  /*0b60*/  IMAD.U32 R9, RZ, RZ, UR19 ;  /* 0x00000013ff097e24 */ /* 0x000fe2000f8e00ff */
[----:B------:R-:W-:Y:S01]  /*0b70*/  UIMAD UR4, UR12, UR4, URZ ;  /* 0x000000040c0472a4 */ /* 0x000fe2000f8e023f */
[----:B------:R-:W-:Y:S01]  /*0b80*/  IMAD.U32 R8, RZ, RZ, UR18 ;  /* 0x00000012ff087e24 */ /* 0x000fe2000f8e00ff */
[----:B------:R-:W-:Y:S01]  /*0b90*/  ULDC UR8, c[0x0][0x2b8] ;  /* 0x0000ae0000087ab9 */ /* 0x000fe20000000800 */
[----:B-1----:R-:W-:Y:S01]  /*0ba0*/  LEA.HI R3, R169, R7, RZ, 0x3 ;  /* 0x00000007a9037211 */ /* 0x002fe200078f18ff */
[----:B------:R-:W-:Y:S01]  /*0bb0*/  IMAD.U32 R9, RZ, RZ, UR9 ;  /* 0x00000009ff097e24 */ /* 0x000fe2000f8e00ff */
[----:B------:R-:W-:Y:S02]  /*0bc0*/  UMOV UR35, 0x60 ;  /* 0x0000006000237882 */ /* 0x000fe40000000000 */
[----:B------:R-:W-:Y:S01]  /*0bd0*/  LOP3.LUT R4, R3, 0xfffffff8, RZ, 0xc0, !PT ;  /* 0xfffffff803047812 */ /* 0x000fe200078ec0ff */
[----:B------:R-:W-:Y:S01]  /*0be0*/  UISETP.NE.AND UP1, UPT, UR8, 0x1, UPT ;  /* 0x000000010800788c */ /* 0x000fe2000bf25270 */
[----:B------:R-:W-:Y:S01]  /*0bf0*/  SHF.R.S32.HI R3, RZ, 0x3, R3 ;  /* 0x00000003ff037819 */ /* 0x000fe20000011403 */
[----:B------:R-:W-:-:S02]  /*0c00*/  UIMAD UR12, UR6, UR35, -0x60 ;  /* 0xffffffa0060c74a4 */ /* 0x000fc4000f8e0223 */
[----:B------:R-:W-:Y:S01]  /*0c10*/  IMAD.IADD R4, R7, 0x1, -R4 ;  /* 0x0000000107047824 */ /* 0x000fe200078e0a04 */
[----:B------:R-:W-:Y:S01]  /*0c20*/  IADD3 R12, R3, UR14, RZ ;  /* 0x0000000e030c7c10 */ /* 0x000fe2000fffe0ff */
[----:B------:R-:W-:Y:S02]  /*0c30*/  ULDC.64 UR8, c[0x0][0x2b0] ;  /* 0x0000ac0000087ab9 */ /* 0x000fe40000000a00 */
[----:B------:R-:W-:Y:S01]  /*0c40*/  IMAD R232, R4, 0x10, R3 ;  /* 0x0000001004e87824 */ /* 0x000fe200078e0203 */
[----:B------:R-:W-:Y:S01]  /*0c50*/  ISETP.GE.AND P3, PT, R12, UR4, PT ;  /* 0x000000040c007c0c */ /* 0x000fe2000bf66270 */
[----:B------:R-:W-:-:S03]  /*0c60*/  IMAD.SHL.U32 R235, R4, 0x8, RZ ;  /* 0x0000000804eb7824 */ /* 0x000fc600078e00ff */
[----:B------:R-:W-:Y:S02]  /*0c70*/  IADD3 R0, R232, UR14, RZ ;  /* 0x0000000ee8007c10 */ /* 0x000fe4000fffe0ff */
[----:B------:R-:W-:Y:S02]  /*0c80*/  ISETP.GE.AND P5, PT, R235, c[0x0][0x198], PT ;  /* 0x00006600eb007a0c */ /* 0x000fe40003fa6270 */
[----:B------:R-:W-:Y:S01]  /*0c90*/  SHF.R.S32.HI R234, RZ, 0x1f, R235 ;  /* 0x0000001fffea7819 */ /* 0x000fe200000114eb */
[----:B------:R-:W-:-:S04]  /*0ca0*/  @P1 IMAD.HI.U32 R2, R0, c[0x0][0x2c8], RZ ;  /* 0x0000b20000021a27 */ /* 0x000fc800078e00ff */
[----:B------:R-:W-:Y:S01]  /*0cb0*/  IMAD.MOV.U32 R6, RZ, RZ, R0 ;  /* 0x000000ffff067224 */ /* 0x000fe200078e0000 */
[----:B------:R-:W-:-:S04]  /*0cc0*/  @P0 SHF.R.U32.HI R6, RZ, c[0x0][0x2cc], R2 ;  /* 0x0000b300ff060a19 */ /* 0x000fc80000011602 */
[--C-:B------:R-:W-:Y:S01]  /*0cd0*/  SHF.R.S32.HI R5, RZ, 0x1f, R6.reuse ;  /* 0x0000001fff057819 */ /* 0x100fe20000011406 */
[----:B------:R-:W-:Y:S02]  /*0ce0*/  IMAD.MOV R2, RZ, RZ, -R6 ;  /* 0x000000ffff027224 */ /* 0x000fe400078e0a06 */
[----:B------:R-:W-:-:S04]  /*0cf0*/  IMAD.WIDE.U32 R8, R6, c[0x0][0x1b0], R8 ;  /* 0x00006c0006087a25 */ /* 0x000fc800078e0008 */
[----:B------:R-:W-:Y:S02]  /*0d00*/  IMAD R2, R2, c[0x0][0x2c4], R0 ;  /* 0x0000b10002027a24 */ /* 0x000fe400078e0200 */
[----:B------:R-:W-:-:S03]  /*0d10*/  IMAD R5, R5, c[0x0][0x1b0], RZ ;  /* 0x00006c0005057a24 */ /* 0x000fc600078e02ff */
[----:B------:R-:W-:Y:S01]  /*0d20*/  SHF.R.S32.HI R0, RZ, 0x1f, R2 ;  /* 0x0000001fff007819 */ /* 0x000fe20000011402 */
[----:B------:R-:W-:Y:S01]  /*0d30*/  IMAD R5, R6, c[0x0][0x1b4], R5 ;  /* 0x00006d0006057a24 */ /* 0x000fe200078e0205 */
[----:B------:R-:W-:-:S03]  /*0d40*/  IADD3 R6, R12, 0x10, RZ ;  /* 0x000000100c067810 */ /* 0x000fc60007ffe0ff */
[----:B------:R-:W-:Y:S01]  /*0d50*/  IMAD.IADD R9, R9, 0x1, R5 ;  /* 0x0000000109097824 */ /* 0x000fe200078e0205 */
[----:B------:R-:W-:Y:S01]  /*0d60*/  ISETP.GE.AND P6, PT, R6, UR4, PT ;  /* 0x0000000406007c0c */ /* 0x000fe2000bfc6270 */
[----:B------:R-:W-:Y:S02]  /*0d70*/  IMAD R0, R0, c[0x0][0x1a8], RZ ;  /* 0x00006a0000007a24 */ /* 0x000fe400078e02ff */
[----:B------:R-:W-:-:S04]  /*0d80*/  IMAD.WIDE.U32 R8, R2, c[0x0][0x1a8], R8 ;  /* 0x00006a0002087a25 */ /* 0x000fc800078e0008 */
[----:B------:R-:W-:Y:S01]  /*0d90*/  IMAD R0, R2, c[0x0][0x1ac], R0 ;  /* 0x00006b0002007a24 */ /* 0x000fe200078e0200 */
[----:B------:R-:W-:Y:S02]  /*0da0*/  LEA R14, P0, R8, c[0x0][0x160], 0x1 ;  /* 0x00005800080e7a11 */ /* 0x000fe400078008ff */
[----:B------:R-:W-:Y:S01]  /*0db0*/  IADD3 R2, R12, 0x20, RZ ;  /* 0x000000200c027810 */ /* 0x000fe20007ffe0ff */
[----:B------:R-:W-:Y:S02]  /*0dc0*/  IMAD.IADD R13, R9, 0x1, R0 ;  /* 0x00000001090d7824 */ /* 0x000fe400078e0200 */
[----:B------:R-:W-:Y:S01]  /*0dd0*/  IMAD.SHL.U32 R0, R3, 0x40, RZ ;  /* 0x0000004003007824 */ /* 0x000fe200078e00ff */
[----:B------:R-:W1:Y:S01]  /*0de0*/  SHFL.IDX PT, R18, R14, RZ, 0x181f ;  /* 0x00181fff0e127589 */ /* 0x000e6200000e0000 */
[----:B------:R-:W-:Y:S02]  /*0df0*/  ISETP.GE.AND P1, PT, R2, UR4, PT ;  /* 0x0000000402007c0c */ /* 0x000fe4000bf26270 */
[----:B------:R-:W-:Y:S01]  /*0e00*/  LEA.HI.X R13, R8, c[0x0][0x164], R13, 0x1, P0 ;  /* 0x00005900080d7a11 */ /* 0x000fe200000f0c0d */
[----:B------:R-:W-:Y:S01]  /*0e10*/  SHFL.IDX PT, R16, R14, 0x1, 0x181f ;  /* 0x00381f000e107f89 */ /* 0x000fe200000e0000 */
[----:B------:R-:W-:-:S02]  /*0e20*/  LOP3.LUT R0, R0, 0x1c0, RZ, 0xc0, !PT ;  /* 0x000001c000007812 */ /* 0x000fc400078ec0ff */
[----:B------:R-:W-:Y:S01]  /*0e30*/  LEA.HI R8, R169, R7, RZ, 0x6 ;  /* 0x00000007a9087211 */ /* 0x000fe200078f30ff */
[----:B------:R-:W3:Y:S01]  /*0e40*/  SHFL.IDX PT, R5, R13, RZ, 0x181f ;  /* 0x00181fff0d057589 */ /* 0x000ee200000e0000 */
[----:B------:R-:W-:Y:S02]  /*0e50*/  SHF.R.U32.HI R229, RZ, 0x3, R0 ;  /* 0x00000003ffe57819 */ /* 0x000fe40000011600 */
[----:B------:R-:W-:Y:S01]  /*0e60*/  LOP3.LUT R0, R0, 0x38, R235, 0xf8, !PT ;  /* 0x0000003800007812 */ /* 0x000fe200078ef8eb */
[----:B------:R-:W-:Y:S01]  /*0e70*/  IMAD.SHL.U32 R8, R8, 0x8, RZ ;  /* 0x0000000808087824 */ /* 0x000fe200078e00ff */
[----:B------:R-:W-:Y:S01]  /*0e80*/  IADD3 R2, R12, 0x30, RZ ;  /* 0x000000300c027810 */ /* 0x000fe20007ffe0ff */
[----:B------:R-:W-:Y:S01]  /*0e90*/  SHFL.IDX PT, R10, R14, 0x2, 0x181f ;  /* 0x00581f000e0a7f89 */ /* 0x000fe200000e0000 */
[----:B------:R-:W-:-:S03]  /*0ea0*/  LOP3.LUT R229, R0, R229, RZ, 0x3c, !PT ;  /* 0x000000e500e57212 */ /* 0x000fc600078e3cff */
[----:B------:R-:W4:Y:S01]  /*0eb0*/  SHFL.IDX PT, R0, R13, 0x1, 0x181f ;  /* 0x00381f000d007f89 */ /* 0x000f2200000e0000 */
[----:B------:R-:W-:-:S03]  /*0ec0*/  LOP3.LUT R229, R229, 0xfffffe00, R8, 0xf8, !PT ;  /* 0xfffffe00e5e57812 */ /* 0x000fc600078ef808 */
[----:B------:R-:W-:Y:S01]  /*0ed0*/  SHFL.IDX PT, R8, R14, 0x3, 0x181f ;  /* 0x00781f000e087f89 */ /* 0x000fe200000e0000 */
[----:B-1----:R-:W-:Y:S01]  /*0ee0*/  @!P3 LEA R18, P0, R235, R18, 0x1 ;  /* 0x00000012eb12b211 */ /* 0x002fe200078008ff */
[----:B------:R-:W-:Y:S02]  /*0ef0*/  IMAD.SHL.U32 R229, R229, 0x2, RZ ;  /* 0x00000002e5e57824 */ /* 0x000fe400078e00ff */
[----:B------:R-:W1:Y:S04]  /*0f00*/  SHFL.IDX PT, R11, R13, 0x2, 0x181f ;  /* 0x00581f000d0b7f89 */ /* 0x000e6800000e0000 */
[----:B------:R-:W-:Y:S01]  /*0f10*/  SHFL.IDX PT, R9, R13, 0x3, 0x181f ;  /* 0x00781f000d097f89 */ /* 0x000fe200000e0000 */
[----:B---3--:R-:W-:Y:S02]  /*0f20*/  @!P3 LEA.HI.X R19, R235, R5, R234, 0x1, P0 ;  /* 0x00000005eb13b211 */ /* 0x008fe400000f0cea */
[----:B------:R-:W-:Y:S01]  /*0f30*/  ISETP.GE.AND P0, PT, R2, UR4, PT ;  /* 0x0000000402007c0c */ /* 0x000fe2000bf06270 */
[----:B------:R-:W-:Y:S01]  /*0f40*/  SHFL.IDX PT, R5, R14, 0x4, 0x181f ;  /* 0x00981f000e057f89 */ /* 0x000fe200000e0000 */
[----:B------:R-:W-:-:S03]  /*0f50*/  IADD3 R2, R12, 0x40, RZ ;  /* 0x000000400c027810 */ /* 0x000fc60007ffe0ff */
[----:B------:R3:W-:Y:S01]  /*0f60*/  @!P3 LDGSTS.E.BYPASS.LTC128B.128 [R229+0x6100], [R18.64], !P5 ;  /* 0x0610000012e5bfae */ /* 0x0007e2000e901d74 */
[C---:B------:R-:W-:Y:S02]  /*0f70*/  @!P6 LEA R16, P3, R235.reuse, R16, 0x1 ;  /* 0x00000010eb10e211 */ /* 0x040fe400078608ff */
[----:B------:R-:W-:Y:S01]  /*0f80*/  ISETP.GE.AND P4, PT, R2, UR4, PT ;  /* 0x0000000402007c0c */ /* 0x000fe2000bf86270 */
[----:B------:R-:W-:Y:S01]  /*0f90*/  SHFL.IDX PT, R6, R13, 0x4, 0x181f ;  /* 0x00981f000d067f89 */ /* 0x000fe200000e0000 */
[----:B------:R-:W-:Y:S02]  /*0fa0*/  IADD3 R2, R12, 0x50, RZ ;  /* 0x000000500c027810 */ /* 0x000fe40007ffe0ff */
[----:B----4-:R-:W-:Y:S02]  /*0fb0*/  @!P6 LEA.HI.X R17, R235, R0, R234, 0x1, P3 ;  /* 0x00000000eb11e211 */ /* 0x010fe400018f0cea */
[----:B------:R-:W4:Y:S01]  /*0fc0*/  SHFL.IDX PT, R0, R14, 0x5, 0x181f ;  /* 0x00b81f000e007f89 */ /* 0x000f2200000e0000 */
[----:B------:R-:W-:-:S03]  /*0fd0*/  ISETP.GE.AND P3, PT, R2, UR4, PT ;  /* 0x0000000402007c0c */ /* 0x000fc6000bf66270 */
[----:B------:R-:W3:Y:S04]  /*0fe0*/  SHFL.IDX PT, R2, R13, 0x5, 0x181f ;  /* 0x00b81f000d027f89 */ /* 0x000ee800000e0000 */
[----:B------:R2:W-:Y:S01]  /*0ff0*/  @!P6 LDGSTS.E.BYPASS.LTC128B.128 [R229+0x6900], [R16.64], !P5 ;  /* 0x0690000010e5efae */ /* 0x0005e2000e901d74 */
[----:B------:R-:W-:-:S04]  /*1000*/  @!P1 LEA R10, P6, R235, R10, 0x1 ;  /* 0x0000000aeb0a9211 */ /* 0x000fc800078c08ff */
[----:B-1----:R-:W-:-:S05]  /*1010*/  @!P1 LEA.HI.X R11, R235, R11, R234, 0x1, P6 ;  /* 0x0000000beb0b9211 */ /* 0x002fca00030f0cea */
[----:B------:R4:W-:Y:S01]  /*1020*/  @!P1 LDGSTS.E.BYPASS.LTC128B.128 [R229+0x7100], [R10.64], !P5 ;  /* 0x071000000ae59fae */ /* 0x0009e2000e901d74 */
[----:B------:R-:W-:Y:S02]  /*1030*/  PLOP3.LUT P1, PT, PT, PT, UP1, 0x80, 0x0 ;  /* 0x000000000000781c */ /* 0x000fe40003f2f018 */
[C---:B----4-:R-:W-:Y:S02]  /*1040*/  @!P3 LEA R10, P6, R235.reuse, R0, 0x1 ;  /* 0x00000000eb0ab211 */ /* 0x050fe400078c08ff */
[----:B------:R-:W1:Y:S02]  /*1050*/  SHFL.IDX PT, R0, R14, 0x6, 0x181f ;  /* 0x00d81f000e007f89 */ /* 0x000e6400000e0000 */
[C-C-:B---3--:R-:W-:Y:S02]  /*1060*/  @!P3 LEA.HI.X R11, R235.reuse, R2, R234.reuse, 0x1, P6 ;  /* 0x00000002eb0bb211 */ /* 0x148fe400030f0cea */
[----:B------:R-:W-:Y:S04]  /*1070*/  SHFL.IDX PT, R14, R14, 0x7, 0x181f ;  /* 0x00f81f000e0e7f89 */ /* 0x000fe800000e0000 */
[----:B------:R-:W3:Y:S04]  /*1080*/  SHFL.IDX PT, R2, R13, 0x6, 0x181f ;  /* 0x00d81f000d027f89 */ /* 0x000ee800000e0000 */
[----:B------:R-:W4:Y:S01]  /*1090*/  SHFL.IDX PT, R13, R13, 0x7, 0x181f ;  /* 0x00f81f000d0d7f89 */ /* 0x000f2200000e0000 */
[----:B--2---:R2:W1:Y:S01]  /*10a0*/  @P2 R2UR UR17, R15 ;  /* 0x000000000f1123c2 */ /* 0x00446200000e0000 */
[C---:B------:R-:W-:Y:S01]  /*10b0*/  @!P0 LEA R16, P2, R235.reuse, R8, 0x1 ;  /* 0x00000008eb108211 */ /* 0x040fe200078408ff */
[----:B-1----:R-:W-:Y:S01]  /*10c0*/  @!UP3 UMOV UR17, UR16 ;  /* 0x000000100011bc82 */ /* 0x002fe20008000000 */
[----:B------:R-:W-:Y:S01]  /*10d0*/  IADD3 R8, R12, 0x60, RZ ;  /* 0x000000600c087810 */ /* 0x000fe20007ffe0ff */
[----:B------:R-:W-:Y:S01]  /*10e0*/  USHF.R.S32.HI UR16, URZ, 0x1f, UR17 ;  /* 0x0000001f3f107899 */ /* 0x000fe20008011411 */
[----:B------:R-:W-:Y:S01]  /*10f0*/  @!P0 LEA.HI.X R17, R235, R9, R234, 0x1, P2 ;  /* 0x00000009eb118211 */ /* 0x000fe200010f0cea */
[----:B------:R-:W-:Y:S01]  /*1100*/  UIMAD.WIDE.U32 UR46, UR17, UR8, URZ ;  /* 0x00000008112e72a5 */ /* 0x000fe2000f8e003f */
[----:B------:R-:W-:Y:S01]  /*1110*/  ISETP.GE.AND P2, PT, R8, UR4, PT ;  /* 0x0000000408007c0c */ /* 0x000fe2000bf46270 */
[----:B------:R-:W-:-:S02]  /*1120*/  UIMAD UR16, UR16, UR8, URZ ;  /* 0x00000008101072a4 */ /* 0x000fc4000f8e023f */
[----:B------:R1:W-:Y:S01]  /*1130*/  @!P0 LDGSTS.E.BYPASS.LTC128B.128 [R229+0x7900], [R16.64], !P5 ;  /* 0x0790000010e58fae */ /* 0x0003e2000e901d74 */
[C---:B------:R-:W-:Y:S02]  /*1140*/  @!P4 LEA R8, P0, R235.reuse, R5, 0x1 ;  /* 0x00000005eb08c211 */ /* 0x040fe400078008ff */
[C---:B------:R-:W-:Y:S02]  /*1150*/  IADD3 R5, R232.reuse, UR12, RZ ;  /* 0x0000000ce8057c10 */ /* 0x040fe4000fffe0ff */
[----:B------:R-:W-:Y:S02]  /*1160*/  @!P4 LEA.HI.X R9, R235, R6, R234, 0x1, P0 ;  /* 0x00000006eb09c211 */ /* 0x000fe400000f0cea */
[----:B------:R-:W-:Y:S02]  /*1170*/  PLOP3.LUT P0, PT, PT, PT, UP1, 0x80, 0x0 ;  /* 0x000000000000781c */ /* 0x000fe40003f0f018 */
[C---:B------:R-:W-:Y:S01]  /*1180*/  ISETP.GE.AND P6, PT, R5.reuse, UR10, PT ;  /* 0x0000000a05007c0c */ /* 0x040fe2000bfc6270 */
[----:B-----5:R-:W-:Y:S01]  /*1190*/  IMAD.IADD R5, R5, 0x1, R233 ;  /* 0x0000000105057824 */ /* 0x020fe200078e02e9 */
[----:B------:R4:W-:Y:S02]  /*11a0*/  @!P4 LDGSTS.E.BYPASS.LTC128B.128 [R229+0x8100], [R8.64], !P5 ;  /* 0x0810000008e5cfae */ /* 0x0009e4000e901d74 */
[----:B------:R-:W-:Y:S01]  /*11b0*/  ISETP.GT.OR P6, PT, R232, 0x5f, P6 ;  /* 0x0000005fe800780c */ /* 0x000fe200037c4670 */
[----:B------:R-:W-:Y:S01]  /*11c0*/  IMAD.MOV.U32 R6, RZ, RZ, R5 ;  /* 0x000000ffff067224 */ /* 0x000fe200078e0005 */
[----:B--2---:R-:W-:Y:S01]  /*11d0*/  IADD3 R15, R12, 0x70, RZ ;  /* 0x000000700c0f7810 */ /* 0x004fe20007ffe0ff */
[----:B------:R-:W-:Y:S01]  /*11e0*/  @P1 IMAD.HI.U32 R12, R5, c[0x0][0x2bc], RZ ;  /* 0x0000af00050c1a27 */ /* 0x000fe200078e00ff */
[----:B------:R2:W-:Y:S02]  /*11f0*/  @!P3 LDGSTS.E.BYPASS.LTC128B.128 [R229+0x8900], [R10.64], !P5 ;  /* 0x089000000ae5bfae */ /* 0x0005e4000e901d74 */
[----:B------:R-:W-:Y:S01]  /*1200*/  ISETP.GE.AND P1, PT, R15, UR4, PT ;  /* 0x000000040f007c0c */ /* 0x000fe2000bf26270 */
[----:B------:R-:W-:Y:S01]  /*1210*/  UIMAD UR4, UR17, UR9, UR16 ;  /* 0x00000009110472a4 */ /* 0x000fe2000f8e0210 */
[----:B------:R-:W-:-:S02]  /*1220*/  @P0 SHF.R.U32.HI R6, RZ, c[0x0][0x2c0], R12 ;  /* 0x0000b000ff060a19 */ /* 0x000fc4000001160c */
[----:B------:R-:W-:Y:S02]  /*1230*/  ULDC.64 UR8, c[0x0][0x1e8] ;  /* 0x00007a0000087ab9 */ /* 0x000fe40000000a00 */
[----:B------:R-:W-:Y:S01]  /*1240*/  UIADD3 UR4, UR47, UR4, URZ ;  /* 0x000000042f047290 */ /* 0x000fe2000fffe03f */
[----:B-1----:R-:W-:-:S04]  /*1250*/  @!P2 LEA R16, P4, R235, R0, 0x1 ;  /* 0x00000000eb10a211 */ /* 0x002fc800078808ff */
[----:B---3--:R-:W-:-:S05]  /*1260*/  @!P2 LEA.HI.X R17, R235, R2, R234, 0x1, P4 ;  /* 0x00000002eb11a211 */ /* 0x008fca00020f0cea */
[----:B------:R1:W-:Y:S01]  /*1270*/  @!P2 LDGSTS.E.BYPASS.LTC128B.128 [R229+0x9100], [R16.64], !P5 ;  /* 0x0910000010e5afae */ /* 0x0003e2000e901d74 */
[----:B----4-:R-:W-:-:S04]  /*1280*/  @!P6 IADD3 R8, P0, R6, UR46, RZ ;  /* 0x0000002e0608ec10 */ /* 0x010fc8000ff1e0ff */
[----:B------:R-:W-:Y:S02]  /*1290*/  @!P6 LEA.HI.X.SX32 R0, R6, UR4, 0x1, P0 ;  /* 0x000000040600ec11 */ /* 0x000fe400080f0eff */
[C---:B------:R-:W-:Y:S02]  /*12a0*/  @!P1 LEA R14, P0, R235.reuse, R14, 0x1 ;  /* 0x0000000eeb0e9211 */ /* 0x040fe400078008ff */
[C---:B--2---:R-:W-:Y:S02]  /*12b0*/  @!P6 LEA R10, P3, R8.reuse, c[0x0][0x2a0], 0x2 ;  /* 0x0000a800080aea11 */ /* 0x044fe400078610ff */
[----:B------:R-:W-:Y:S02]  /*12c0*/  @!P1 LEA.HI.X R15, R235, R13, R234, 0x1, P0 ;  /* 0x0000000deb0f9211 */ /* 0x000fe400000f0cea */
[----:B------:R-:W-:-:S03]  /*12d0*/  @!P6 LEA.HI.X R11, R8, c[0x0][0x2a4], R0, 0x2, P3 ;  /* 0x0000a900080bea11 */ /* 0x000fc600018f1400 */
[----:B------:R2:W-:Y:S04]  /*12e0*/  @!P1 LDGSTS.E.BYPASS.LTC128B.128 [R229+0x9900], [R14.64], !P5 ;  /* 0x099000000ee59fae */ /* 0x0005e8000e901d74 */
[----:B------:R-:W0:Y:S04]  /*12f0*/  LDGDEPBAR ;  /* 0x00000000000079af */ /* 0x000e280000000000 */
[----:B------:R-:W-:Y:S06]  /*1300*/  BAR.SYNC.DEFER_BLOCKING 0x0 ;  /* 0x0000000000007b1d */ /* 0x000fec0000010000 */
[----:B------:R3:W4:Y:S01]  /*1310*/  @!P6 LDG.E R230, [R10.64] ;  /* 0x000000340ae6e981 */ /* 0x000722000c1e1900 */
[----:B------:R-:W-:Y:S01]  /*1320*/  IMAD.MOV R231, RZ, RZ, -R6 ;  /* 0x000000ffffe77224 */ /* 0x000fe200078e0a06 */
[----:B------:R-:W-:Y:S01]  /*1330*/  UIMAD UR16, UR15, UR8, URZ ;  /* 0x000000080f1072a4 */ /* 0x000fe2000f8e023f */
[----:B------:R-:W-:Y:S01]  /*1340*/  ISETP.GE.AND P3, PT, R235, c[0x0][0x1d4], PT ;  /* 0x00007500eb007a0c */ /* 0x000fe20003f66270 */
[----:B------:R-:W-:Y:S01]  /*1350*/  UIMAD.WIDE.U32 UR50, UR11, UR8, URZ ;  /* 0x000000080b3272a5 */ /* 0x000fe2000f8e003f */
[----:B------:R-:W-:Y:S01]  /*1360*/  IMAD R231, R231, c[0x0][0x2b8], R5 ;  /* 0x0000ae00e7e77a24 */ /* 0x000fe200078e0205 */
[----:B------:R-:W-:Y:S01]  /*1370*/  UIMAD UR8, UR11, UR9, UR16 ;  /* 0x000000090b0872a4 */ /* 0x000fe2000f8e0210 */
[CC--:B------:R-:W-:Y:S01]  /*1380*/  LEA.HI R227, R169.reuse, R7.reuse, RZ, 0x4 ;  /* 0x00000007a9e37211 */ /* 0x0c0fe200078f20ff */
[----:B------:R-:W-:Y:S01]  /*1390*/  UIMAD UR35, UR6, -0x60, UR35 ;  /* 0xffffffa0062378a4 */ /* 0x000fe2000f8e0223 */
[----:B------:R-:W-:Y:S01]  /*13a0*/  LEA.HI R168, R169, R7, RZ, 0x5 ;  /* 0x00000007a9a87211 */ /* 0x000fe200078f28ff */
[----:B------:R-:W-:Y:S01]  /*13b0*/  UIADD3 UR8, UR51, UR8, URZ ;  /* 0x0000000833087290 */ /* 0x000fe2000fffe03f */
[----:B------:R-:W-:Y:S01]  /*13c0*/  SHF.R.S32.HI R9, RZ, 0x1f, R231 ;  /* 0x0000001fff097819 */ /* 0x000fe200000114e7 */
[----:B------:R-:W-:Y:S01]  /*13d0*/  UIADD3 UR18, UR35, UR10, URZ ;  /* 0x0000000a23127290 */ /* 0x000fe2000fffe03f */
[----:B-1----:R-:W-:Y:S01]  /*13e0*/  LOP3.LUT R16, R227, 0xfffffff0, RZ, 0xc0, !PT ;  /* 0xfffffff0e3107812 */ /* 0x002fe200078ec0ff */
[----:B------:R-:W-:Y:S01]  /*13f0*/  ULDC.64 UR16, c[0x0][0x210] ;  /* 0x0000840000107ab9 */ /* 0x000fe20000000a00 */
[----:B------:R-:W-:Y:S01]  /*1400*/  SHF.R.S32.HI R20, RZ, 0x4, R227 ;  /* 0x00000004ff147819 */ /* 0x000fe200000114e3 */
[----:B------:R-:W-:Y:S01]  /*1410*/  IMAD R0, R9, c[0x0][0x1e0], RZ ;  /* 0x0000780009007a24 */ /* 0x000fe200078e02ff */
[----:B------:R-:W-:Y:S01]  /*1420*/  UIMAD UR15, UR15, UR16, URZ ;  /* 0x000000100f0f72a4 */ /* 0x000fe2000f8e023f */
[----:B------:R-:W-:Y:S01]  /*1430*/  IADD3 R2, -R3, UR18, RZ ;  /* 0x0000001203027c10 */ /* 0x000fe2000fffe1ff */
[----:B------:R-:W-:Y:S01]  /*1440*/  IMAD.IADD R16, R7, 0x1, -R16 ;  /* 0x0000000107107824 */ /* 0x000fe200078e0a10 */
[----:B------:R-:W-:Y:S01]  /*1450*/  LEA.HI R227, R227, R20, RZ, 0x1 ;  /* 0x00000014e3e37211 */ /* 0x000fe200078f08ff */
[----:B------:R-:W-:Y:S01]  /*1460*/  IMAD R0, R231, c[0x0][0x1e4], R0 ;  /* 0x00007900e7007a24 */ /* 0x000fe200078e0200 */
[C---:B------:R-:W-:Y:S01]  /*1470*/  ISETP.GE.AND P6, PT, R2.reuse, 0x21, PT ;  /* 0x000000210200780c */ /* 0x040fe20003fc6270 */
[----:B------:R-:W-:Y:S01]  /*1480*/  IMAD.SHL.U32 R3, R3, 0x8, RZ ;  /* 0x0000000803037824 */ /* 0x000fe200078e00ff */
[C---:B------:R-:W-:Y:S01]  /*1490*/  ISETP.GE.AND P5, PT, R2.reuse, 0x31, PT ;  /* 0x000000310200780c */ /* 0x040fe20003fa6270 */
[----:B---3--:R-:W-:Y:S01]  /*14a0*/  IMAD.WIDE.U32 R10, R231, c[0x0][0x1e0], RZ ;  /* 0x00007800e70a7a25 */ /* 0x008fe200078e00ff */
[C---:B------:R-:W-:Y:S01]  /*14b0*/  ISETP.GE.AND P4, PT, R2.reuse, 0x41, PT ;  /* 0x000000410200780c */ /* 0x040fe20003f86270 */
[----:B------:R-:W-:Y:S01]  /*14c0*/  UIMAD.WIDE.U32 UR48, UR11, UR16, URZ ;  /* 0x000000100b3072a5 */ /* 0x000fe2000f8e003f */
[----:B------:R-:W-:Y:S01]  /*14d0*/  ISETP.GE.AND P2, PT, R2, 0x51, PT ;  /* 0x000000510200780c */ /* 0x000fe20003f46270 */
[----:B------:R-:W-:Y:S01]  /*14e0*/  IMAD.IADD R11, R11, 0x1, R0 ;  /* 0x000000010b0b7824 */ /* 0x000fe200078e0200 */
[----:B------:R-:W-:Y:S01]  /*14f0*/  LOP3.LUT R227, R227, 0xfffffffe, RZ, 0xc0, !PT ;  /* 0xfffffffee3e37812 */ /* 0x000fe200078ec0ff */
[----:B------:R-:W-:Y:S01]  /*1500*/  IMAD R9, R9, c[0x0][0x208], RZ ;  /* 0x0000820009097a24 */ /* 0x000fe200078e02ff */
[----:B------:R-:W-:Y:S01]  /*1510*/  SHF.R.S32.HI R5, RZ, 0x1f, R16 ;  /* 0x0000001fff057819 */ /* 0x000fe20000011410 */
[----:B------:R-:W-:Y:S01]  /*1520*/  UIMAD UR9, UR11, UR17, UR15 ;  /* 0x000000110b0972a4 */ /* 0x000fe2000f8e020f */
[----:B------:R-:W-:Y:S01]  /*1530*/  IADD3 R238, R229, 0x100, RZ ;  /* 0x00000100e5ee7810 */ /* 0x000fe20007ffe0ff */
[----:B------:R-:W-:Y:S01]  /*1540*/  IMAD.IADD R227, R20, 0x1, -R227 ;  /* 0x0000000114e37824 */ /* 0x000fe200078e0ae3 */
[----:B------:R-:W-:Y:S01]  /*1550*/  LEA.HI R5, R5, R16, RZ, 0x3 ;  /* 0x0000001005057211 */ /* 0x000fe200078f18ff */
[----:B------:R-:W-:Y:S01]  /*1560*/  IMAD R9, R231, c[0x0][0x20c], R9 ;  /* 0x00008300e7097a24 */ /* 0x000fe200078e0209 */
[----:B------:R-:W-:-:S02]  /*1570*/  UIADD3 UR9, UR49, UR9, URZ ;  /* 0x0000000931097290 */ /* 0x000fc4000fffe03f */
[----:B------:R-:W-:-:S04]  /*1580*/  UIADD3 UR15, UR6, -0x1, URZ ;  /* 0xffffffff060f7890 */ /* 0x000fc8000fffe03f */
[----:B------:R-:W-:Y:S01]  /*1590*/  UISETP.GT.AND UP3, UPT, UR15, UR5, UPT ;  /* 0x000000050f00728c */ /* 0x000fe2000bf64270 */
[----:B----4-:R-:W-:Y:S01]  /*15a0*/  SHF.R.S32.HI R8, RZ, 0x1f, R230 ;  /* 0x0000001fff087819 */ /* 0x010fe200000114e6 */
[----:B------:R-:W-:-:S04]  /*15b0*/  IMAD.WIDE.U32 R10, R230, c[0x0][0x1f0], R10 ;  /* 0x00007c00e60a7a25 */ /* 0x000fc800078e000a */
[----:B------:R-:W-:Y:S01]  /*15c0*/  IMAD R0, R8, c[0x0][0x1f0], RZ ;  /* 0x00007c0008007a24 */ /* 0x000fe200078e02ff */
[----:B------:R-:W-:Y:S01]  /*15d0*/  IADD3 R10, P1, R10, UR50, RZ ;  /* 0x000000320a0a7c10 */ /* 0x000fe2000ff3e0ff */
[----:B------:R-:W-:Y:S02]  /*15e0*/  IMAD R8, R8, c[0x0][0x218], RZ ;  /* 0x0000860008087a24 */ /* 0x000fe400078e02ff */
[----:B------:R-:W-:Y:S01]  /*15f0*/  IMAD R0, R230, c[0x0][0x1f4], R0 ;  /* 0x00007d00e6007a24 */ /* 0x000fe200078e0200 */
[----:B------:R-:W-:-:S04]  /*1600*/  LEA R6, P0, R10, c[0x0][0x1c8], 0x1 ;  /* 0x000072000a067a11 */ /* 0x000fc800078008ff */
[----:B------:R-:W-:Y:S01]  /*1610*/  IADD3.X R0, R11, UR8, R0, P1, !PT ;  /* 0x000000080b007c10 */ /* 0x000fe20008ffe400 */
[----:B------:R-:W1:Y:S01]  /*1620*/  SHFL.IDX PT, R12, R6, RZ, 0x181f ;  /* 0x00181fff060c7589 */ /* 0x000e6200000e0000 */
[----:B------:R-:W-:Y:S02]  /*1630*/  ISETP.GE.AND P1, PT, R2, 0x1, PT ;  /* 0x000000010200780c */ /* 0x000fe40003f26270 */
[----:B------:R-:W-:Y:S01]  /*1640*/  LEA.HI.X R10, R10, c[0x0][0x1cc], R0, 0x1, P0 ;  /* 0x000073000a0a7a11 */ /* 0x000fe200000f0c00 */
[----:B------:R-:W-:Y:S04]  /*1650*/  SHFL.IDX PT, R18, R6, 0x1, 0x181f ;  /* 0x00381f0006127f89 */ /* 0x000fe800000e0000 */
[----:B------:R-:W3:Y:S04]  /*1660*/  SHFL.IDX PT, R0, R10, RZ, 0x181f ;  /* 0x00181fff0a007589 */ /* 0x000ee800000e0000 */
[----:B------:R-:W4:Y:S04]  /*1670*/  SHFL.IDX PT, R17, R10, 0x1, 0x181f ;  /* 0x00381f000a117f89 */ /* 0x000f2800000e0000 */
[----:B--2---:R-:W2:Y:S04]  /*1680*/  SHFL.IDX PT, R14, R6, 0x2, 0x181f ;  /* 0x00581f00060e7f89 */ /* 0x004ea800000e0000 */
[----:B------:R-:W2:Y:S01]  /*1690*/  SHFL.IDX PT, R15, R10, 0x2, 0x181f ;  /* 0x00581f000a0f7f89 */ /* 0x000ea200000e0000 */
[----:B-1----:R-:W-:-:S03]  /*16a0*/  @P1 LEA R12, P0, R235, R12, 0x1 ;  /* 0x0000000ceb0c1211 */ /* 0x002fc600078008ff */
[----:B------:R-:W-:Y:S01]  /*16b0*/  SHFL.IDX PT, R11, R10, 0x4, 0x181f ;  /* 0x00981f000a0b7f89 */ /* 0x000fe200000e0000 */
[C---:B---3--:R-:W-:Y:S02]  /*16c0*/  @P1 LEA.HI.X R13, R235.reuse, R0, R234, 0x1, P0 ;  /* 0x00000000eb0d1211 */ /* 0x048fe400000f0cea */
[----:B------:R-:W-:Y:S01]  /*16d0*/  ISETP.GE.AND P0, PT, R2, 0x11, PT ;  /* 0x000000110200780c */ /* 0x000fe20003f06270 */
[----:B------:R-:W1:Y:S04]  /*16e0*/  SHFL.IDX PT, R0, R6, 0x4, 0x181f ;  /* 0x00981f0006007f89 */ /* 0x000e6800000e0000 */
[----:B------:R3:W-:Y:S08]  /*16f0*/  @P1 LDGSTS.E.BYPASS.LTC128B.128 [R229+0x3100], [R12.64], !P3 ;  /* 0x031000000ce51fae */ /* 0x0007f0000d901d74 */
[----:B------:R-:W-:-:S04]  /*1700*/  @P0 LEA R18, P1, R235, R18, 0x1 ;  /* 0x00000012eb120211 */ /* 0x000fc800078208ff */
[C-C-:B----4-:R-:W-:Y:S02]  /*1710*/  @P0 LEA.HI.X R19, R235.reuse, R17, R234.reuse, 0x1, P1 ;  /* 0x00000011eb130211 */ /* 0x150fe400008f0cea */
[----:B--2---:R-:W-:Y:S02]  /*1720*/  @P6 LEA R14, P1, R235, R14, 0x1 ;  /* 0x0000000eeb0e6211 */ /* 0x004fe400078208ff */
[----:B------:R-:W-:Y:S01]  /*1730*/  LOP3.LUT R17, R5, 0xfffffff8, RZ, 0xc0, !PT ;  /* 0xfffffff805117812 */ /* 0x000fe200078ec0ff */
[----:B------:R2:W-:Y:S01]  /*1740*/  @P0 LDGSTS.E.BYPASS.LTC128B.128 [R229+0x3900], [R18.64], !P3 ;  /* 0x0390000012e50fae */ /* 0x0005e2000d901d74 */
[--C-:B------:R-:W-:Y:S01]  /*1750*/  @P6 LEA.HI.X R15, R235, R15, R234.reuse, 0x1, P1 ;  /* 0x0000000feb0f6211 */ /* 0x100fe200008f0cea */
[----:B------:R-:W-:Y:S01]  /*1760*/  IMAD.SHL.U32 R5, R5, 0x40, RZ ;  /* 0x0000004005057824 */ /* 0x000fe200078e00ff */
[C---:B-1----:R-:W-:Y:S01]  /*1770*/  @P4 LEA R20, P1, R235.reuse, R0, 0x1 ;  /* 0x00000000eb144211 */ /* 0x042fe200078208ff */
[----:B------:R-:W-:Y:S02]  /*1780*/  IMAD.IADD R0, R16, 0x1, -R17 ;  /* 0x0000000110007824 */ /* 0x000fe400078e0a11 */
[----:B------:R1:W-:Y:S01]  /*1790*/  @P6 LDGSTS.E.BYPASS.LTC128B.128 [R229+0x4100], [R14.64], !P3 ;  /* 0x041000000ee56fae */ /* 0x0003e2000d901d74 */
[----:B------:R-:W-:Y:S01]  /*17a0*/  @P4 LEA.HI.X R21, R235, R11, R234, 0x1, P1 ;  /* 0x0000000beb154211 */ /* 0x000fe200008f0cea */
[----:B------:R-:W-:Y:S01]  /*17b0*/  IMAD.SHL.U32 R11, R227, 0x8, RZ ;  /* 0x00000008e30b7824 */ /* 0x000fe200078e00ff */
[----:B------:R-:W-:Y:S01]  /*17c0*/  LOP3.LUT R5, R5, 0xfffffe00, RZ, 0xc0, !PT ;  /* 0xfffffe0005057812 */ /* 0x000fe200078ec0ff */
[----:B---3--:R-:W2:Y:S04]  /*17d0*/  SHFL.IDX PT, R13, R6, 0x3, 0x181f ;  /* 0x00781f00060d7f89 */ /* 0x008ea800000e0000 */
[----:B------:R-:W3:Y:S04]  /*17e0*/  SHFL.IDX PT, R12, R10, 0x3, 0x181f ;  /* 0x00781f000a0c7f89 */ /* 0x000ee800000e0000 */
[----:B------:R-:W4:Y:S04]  /*17f0*/  SHFL.IDX PT, R6, R6, 0x5, 0x181f ;  /* 0x00b81f0006067f89 */ /* 0x000f2800000e0000 */
[----:B------:R-:W1:Y:S01]  /*1800*/  SHFL.IDX PT, R10, R10, 0x5, 0x181f ;  /* 0x00b81f000a0a7f89 */ /* 0x000e6200000e0000 */
[----:B--2---:R-:W-:-:S04]  /*1810*/  @P5 LEA R18, P0, R235, R13, 0x1 ;  /* 0x0000000deb125211 */ /* 0x004fc800078008ff */
[C---:B---3--:R-:W-:Y:S02]  /*1820*/  @P5 LEA.HI.X R19, R235.reuse, R12, R234, 0x1, P0 ;  /* 0x0000000ceb135211 */ /* 0x048fe400000f0cea */
[----:B----4-:R-:W-:-:S03]  /*1830*/  @P2 LEA R12, P0, R235, R6, 0x1 ;  /* 0x00000006eb0c2211 */ /* 0x010fc600078008ff */
[----:B------:R2:W-:Y:S01]  /*1840*/  @P5 LDGSTS.E.BYPASS.LTC128B.128 [R229+0x4900], [R18.64], !P3 ;  /* 0x0490000012e55fae */ /* 0x0005e2000d901d74 */
[----:B------:R-:W-:Y:S02]  /*1850*/  SHF.R.S32.HI R6, RZ, 0x5, R168 ;  /* 0x00000005ff067819 */ /* 0x000fe400000114a8 */
[C-C-:B-1----:R-:W-:Y:S01]  /*1860*/  @P2 LEA.HI.X R13, R235.reuse, R10, R234.reuse, 0x1, P0 ;  /* 0x0000000aeb0d2211 */ /* 0x142fe200000f0cea */
[----:B------:R-:W-:Y:S01]  /*1870*/  IMAD.SHL.U32 R10, R4, 0x40, RZ ;  /* 0x00000040040a7824 */ /* 0x000fe200078e00ff */
[----:B------:R1:W-:Y:S01]  /*1880*/  @P4 LDGSTS.E.BYPASS.LTC128B.128 [R229+0x5100], [R20.64], !P3 ;  /* 0x0510000014e54fae */ /* 0x0003e2000d901d74 */
[----:B------:R-:W-:Y:S01]  /*1890*/  IMAD R228, R6, 0x400, R5 ;  /* 0x0000040006e47824 */ /* 0x000fe200078e0205 */
[----:B------:R-:W-:Y:S02]  /*18a0*/  SHF.L.U64.HI R234, R235, 0x1, R234 ;  /* 0x00000001ebea7819 */ /* 0x000fe400000102ea */
[----:B------:R3:W-:Y:S01]  /*18b0*/  @P2 LDGSTS.E.BYPASS.LTC128B.128 [R229+0x5900], [R12.64], !P3 ;  /* 0x059000000ce52fae */ /* 0x0007e2000d901d74 */
[----:B------:R-:W-:-:S03]  /*18c0*/  LOP3.LUT R10, R10, 0x1c0, RZ, 0xc0, !PT ;  /* 0x000001c00a0a7812 */ /* 0x000fc600078ec0ff */
[----:B------:R-:W0:Y:S01]  /*18d0*/  LDGDEPBAR ;  /* 0x00000000000079af */ /* 0x000e220000000000 */
[----:B------:R-:W-:Y:S02]  /*18e0*/  LOP3.LUT R3, R10, 0x8, R3, 0xf8, !PT ;  /* 0x000000080a037812 */ /* 0x000fe400078ef803 */
[----:B------:R-:W-:-:S04]  /*18f0*/  SHF.R.U32.HI R10, RZ, 0x3, R10 ;  /* 0x00000003ff0a7819 */ /* 0x000fc8000001160a */
[----:B------:R-:W-:-:S05]  /*1900*/  LOP3.LUT R10, R3, R10, RZ, 0x3c, !PT ;  /* 0x0000000a030a7212 */ /* 0x000fca00078e3cff */
[----:B------:R-:W-:-:S04]  /*1910*/  IMAD R227, R227, 0x200, R10 ;  /* 0x00000200e3e37824 */ /* 0x000fc800078e020a */
[----:B------:R-:W-:-:S05]  /*1920*/  IMAD.SHL.U32 R227, R227, 0x2, RZ ;  /* 0x00000002e3e37824 */ /* 0x000fca00078e00ff */
[----:B------:R-:W-:Y:S01]  /*1930*/  IADD3 R226, R227, 0x3120, RZ ;  /* 0x00003120e3e27810 */ /* 0x000fe20007ffe0ff */
[----:B---3--:R-:W-:Y:S01]  /*1940*/  IMAD.SHL.U32 R12, R0, 0x40, RZ ;  /* 0x00000040000c7824 */ /* 0x008fe200078e00ff */
[----:B------:R-:W-:-:S04]  /*1950*/  DEPBAR.LE SB0, 0x1 ;  /* 0x000080400000791a */ /* 0x000fc80000000000 */
[----:B------:R-:W-:Y:S01]  /*1960*/  LOP3.LUT R12, R12, 0x1c0, RZ, 0xc0, !PT ;  /* 0x000001c00c0c7812 */ /* 0x000fe200078ec0ff */
[----:B------:R-:W-:-:S04]  /*1970*/  DEPBAR.LE SB0, 0x0 ;  /* 0x000080000000791a */ /* 0x000fc80000000000 */
[----:B------:R-:W-:Y:S01]  /*1980*/  LOP3.LUT R11, R12, 0x8, R11, 0xf8, !PT ;  /* 0x000000080c0b7812 */ /* 0x000fe200078ef80b */
[----:B------:R-:W-:Y:S01]  /*1990*/  BAR.SYNC.DEFER_BLOCKING 0x0 ;  /* 0x0000000000007b1d */ /* 0x000fe20000010000 */
[----:B------:R-:W-:-:S04]  /*19a0*/  SHF.R.U32.HI R12, RZ, 0x3, R12 ;  /* 0x00000003ff0c7819 */ /* 0x000fc8000001160c */
[----:B------:R-:W-:Y:S01]  /*19b0*/  LOP3.LUT R3, R11, R12, RZ, 0x3c, !PT ;  /* 0x0000000c0b037212 */ /* 0x000fe200078e3cff */
[----:B------:R-:W-:Y:S01]  /*19c0*/  IMAD.WIDE.U32 R10, R231, c[0x0][0x208], RZ ;  /* 0x00008200e70a7a25 */ /* 0x000fe200078e00ff */
[----:B------:R-:W-:-:S03]  /*19d0*/  IADD3 R12, R227, 0x3100, RZ ;  /* 0x00003100e30c7810 */ /* 0x000fc60007ffe0ff */
[----:B------:R-:W-:Y:S02]  /*19e0*/  IMAD.IADD R11, R11, 0x1, R9 ;  /* 0x000000010b0b7824 */ /* 0x000fe400078e0209 */
[C---:B------:R-:W-:Y:S02]  /*19f0*/  IMAD R9, R230.reuse, c[0x0][0x21c], R8 ;  /* 0x00008700e6097a24 */ /* 0x040fe400078e0208 */
[----:B------:R-:W-:-:S04]  /*1a00*/  IMAD.WIDE.U32 R24, R230, c[0x0][0x218], R10 ;  /* 0x00008600e6187a25 */ /* 0x000fc800078e000a */
[----:B------:R-:W-:Y:S01]  /*1a10*/  IMAD.IADD R228, R3, 0x1, R228 ;  /* 0x0000000103e47824 */ /* 0x000fe200078e02e4 */
[----:B------:R-:W-:-:S03]  /*1a20*/  IADD3 R8, P0, R24, UR48, RZ ;  /* 0x0000003018087c10 */ /* 0x000fc6000ff1e0ff */
[----:B------:R-:W-:Y:S01]  /*1a30*/  IMAD.SHL.U32 R228, R228, 0x2, RZ ;  /* 0x00000002e4e47824 */ /* 0x000fe200078e00ff */
[----:B------:R-:W-:Y:S01]  /*1a40*/  IADD3.X R24, R25, UR9, R9, P0, !PT ;  /* 0x0000000919187c10 */ /* 0x000fe200087fe409 */
[----:B------:R-:W-:Y:S01]  /*1a50*/  LDSM.16.M88.4 R124, [R227+0x3100] ;  /* 0x00310000e37c783b */ /* 0x000fe20000000200 */
[----:B------:R-:W-:-:S03]  /*1a60*/  LEA R25, P0, R8, c[0x0][0x1f8], 0x1 ;  /* 0x00007e0008197a11 */ /* 0x000fc600078008ff */
[----:B------:R-:W-:Y:S01]  /*1a70*/  LDSM.16.M88.4 R80, [R228+0x6100] ;  /* 0x00610000e450783b */ /* 0x000fe20000000200 */
[----:B------:R-:W-:Y:S02]  /*1a80*/  LEA.HI.X R24, R8, c[0x0][0x1fc], R24, 0x1, P0 ;  /* 0x00007f0008187a11 */ /* 0x000fe400000f0c18 */
[----:B------:R-:W-:Y:S01]  /*1a90*/  LOP3.LUT P0, RZ, R4, 0x2, RZ, 0xc0, !PT ;  /* 0x0000000204ff7812 */ /* 0x000fe2000780c0ff */
[----:B------:R-:W3:Y:S03]  /*1aa0*/  SHFL.IDX PT, R32, R25, 0x1, 0x181f ;  /* 0x00381f0019207f89 */ /* 0x000ee600000e0000 */
[----:B------:R-:W-:Y:S01]  /*1ab0*/  R2P PR, R0, 0x6 ;  /* 0x0000000600007804 */ /* 0x000fe20000000000 */
[----:B------:R-:W4:Y:S01]  /*1ac0*/  SHFL.IDX PT, R8, R25, RZ, 0x181f ;  /* 0x00181fff19087589 */ /* 0x000f2200000e0000 */
[----:B------:R-:W-:Y:S01]  /*1ad0*/  IMAD.MOV.U32 R0, RZ, RZ, 0x10 ;  /* 0x00000010ff007424 */ /* 0x000fe200078e00ff */
[C---:B------:R-:W-:Y:S01]  /*1ae0*/  ISETP.GE.AND P4, PT, R235.reuse, c[0x0][0x1d4], PT ;  /* 0x00007500eb007a0c */ /* 0x040fe20003f86270 */
[----:B------:R-:W-:Y:S01]  /*1af0*/  IMAD.SHL.U32 R235, R235, 0x2, RZ ;  /* 0x00000002ebeb7824 */ /* 0x000fe200078e00ff */
[----:B------:R-:W1:Y:S02]  /*1b00*/  SHFL.IDX PT, R26, R24, 0x1, 0x181f ;  /* 0x00381f00181a7f89 */ /* 0x000e6400000e0000 */
[----:B------:R-:W-:-:S02]  /*1b10*/  SEL R0, R0, 0xfffffff0, !P1 ;  /* 0xfffffff000007807 */ /* 0x000fc40004800000 */
[----:B------:R-:W2:Y:S01]  /*1b20*/  SHFL.IDX PT, R9, R24, RZ, 0x181f ;  /* 0x00181fff18097589 */ /* 0x000ea200000e0000 */
[----:B------:R-:W-:Y:S02]  /*1b30*/  @P0 IADD3 R226, R12, -0x20, RZ ;  /* 0xffffffe00ce20810 */ /* 0x000fe40007ffe0ff */
[C---:B------:R-:W-:Y:S01]  /*1b40*/  ISETP.LT.OR P0, PT, R2.reuse, 0x1, P4 ;  /* 0x000000010200780c */ /* 0x040fe20002701670 */
[----:B------:R-:W2:Y:S01]  /*1b50*/  SHFL.IDX PT, R30, R25, 0x2, 0x181f ;  /* 0x00581f00191e7f89 */ /* 0x000ea200000e0000 */
[----:B------:R-:W-:Y:S01]  /*1b60*/  ISETP.LT.OR P6, PT, R2, 0x11, P4 ;  /* 0x000000110200780c */ /* 0x000fe200027c1670 */
[----:B------:R-:W-:Y:S01]  /*1b70*/  IMAD R224, R0, 0x2, R228 ;  /* 0x0000000200e07824 */ /* 0x000fe200078e02e4 */
[C---:B------:R-:W-:Y:S01]  /*1b80*/  IADD3 R217, R226.reuse, 0x800, RZ ;  /* 0x00000800e2d97810 */ /* 0x040fe20007ffe0ff */
[----:B------:R-:W2:Y:S01]  /*1b90*/  SHFL.IDX PT, R28, R25, 0x3, 0x181f ;  /* 0x00781f00191c7f89 */ /* 0x000ea200000e0000 */
[C---:B------:R-:W-:Y:S02]  /*1ba0*/  IADD3 R216, R226.reuse, 0x1000, RZ ;  /* 0x00001000e2d87810 */ /* 0x040fe40007ffe0ff */
[----:B------:R-:W-:Y:S01]  /*1bb0*/  IADD3 R215, R226, 0x1800, RZ ;  /* 0x00001800e2d77810 */ /* 0x000fe20007ffe0ff */
[----:B------:R-:W2:Y:S01]  /*1bc0*/  SHFL.IDX PT, R11, R24, 0x2, 0x181f ;  /* 0x00581f00180b7f89 */ /* 0x000ea200000e0000 */
[----:B---3--:R-:W-:-:S02]  /*1bd0*/  IADD3 R32, P1, R32, R235, RZ ;  /* 0x000000eb20207210 */ /* 0x008fc40007f3e0ff */
[----:B------:R-:W-:Y:S01]  /*1be0*/  IADD3 R214, R226, 0x2000, RZ ;  /* 0x00002000e2d67810 */ /* 0x000fe20007ffe0ff */
[----:B------:R-:W3:Y:S01]  /*1bf0*/  LDSM.16.M88.4 R84, [R228+0x8100] ;  /* 0x00810000e454783b */ /* 0x000ee20000000200 */
[----:B----4-:R-:W-:Y:S02]  /*1c00*/  IADD3 R8, P5, R8, R235, RZ ;  /* 0x000000eb08087210 */ /* 0x010fe40007fbe0ff */
[----:B------:R-:W-:Y:S01]  /*1c10*/  IADD3 R213, R226, 0x2800, RZ ;  /* 0x00002800e2d57810 */ /* 0x000fe20007ffe0ff */
[----:B------:R-:W-:Y:S01]  /*1c20*/  LDSM.16.M88.4 R116, [R227+0x3900] ;  /* 0x00390000e374783b */ /* 0x000fe20000000200 */
[----:B-1----:R-:W-:-:S03]  /*1c30*/  IMAD.X R33, R26, 0x1, R234, P1 ;  /* 0x000000011a217824 */ /* 0x002fc600008e06ea */
[----:B------:R-:W-:Y:S01]  /*1c40*/  LDSM.16.M88.4 R108, [R227+0x4100] ;  /* 0x00410000e36c783b */ /* 0x000fe20000000200 */
[----:B--2---:R-:W-:Y:S01]  /*1c50*/  IMAD.X R9, R9, 0x1, R234, P5 ;  /* 0x0000000109097824 */ /* 0x004fe200028e06ea */
[----:B------:R-:W-:Y:S02]  /*1c60*/  HMMA.16816.F32.BF16 R128, R80, R124, RZ ;  /* 0x0000007c5080723c */ /* 0x000fe400000418ff */
[----:B------:R-:W-:Y:S01]  /*1c70*/  LDSM.16.M88.4 R100, [R227+0x4900] ;  /* 0x00490000e364783b */ /* 0x000fe20000000200 */
[----:B------:R-:W-:-:S03]  /*1c80*/  IADD3 R30, P5, R30, R235, RZ ;  /* 0x000000eb1e1e7210 */ /* 0x000fc60007fbe0ff */
[----:B------:R-:W-:Y:S01]  /*1c90*/  LDSM.16.M88.4 R92, [R227+0x5100] ;  /* 0x00510000e35c783b */ /* 0x000fe20000000200 */
[----:B------:R-:W-:-:S03]  /*1ca0*/  IADD3 R28, P1, R28, R235, RZ ;  /* 0x000000eb1c1c7210 */ /* 0x000fc60007f3e0ff */
[----:B------:R-:W1:Y:S01]  /*1cb0*/  SHFL.IDX PT, R10, R24, 0x3, 0x181f ;  /* 0x00781f00180a7f89 */ /* 0x000e6200000e0000 */
[--C-:B------:R-:W-:Y:S01]  /*1cc0*/  IMAD.X R31, R11, 0x1, R234.reuse, P5 ;  /* 0x000000010b1f7824 */ /* 0x100fe200028e06ea */
[----:B------:R-:W-:Y:S02]  /*1cd0*/  ISETP.LT.OR P5, PT, R2, 0x21, P4 ;  /* 0x000000210200780c */ /* 0x000fe400027a1670 */
[----:B------:R-:W-:Y:S04]  /*1ce0*/  LDSM.16.M88.4 R164, [R227+0x5900] ;  /* 0x00590000e3a4783b */ /* 0x000fe80000000200 */
[----:B------:R-:W2:Y:S04]  /*1cf0*/  SHFL.IDX PT, R26, R25, 0x4, 0x181f ;  /* 0x00981f00191a7f89 */ /* 0x000ea800000e0000 */
[----:B------:R-:W-:Y:S04]  /*1d00*/  SHFL.IDX PT, R25, R25, 0x5, 0x181f ;  /* 0x00b81f0019197f89 */ /* 0x000fe800000e0000 */
[----:B------:R-:W4:Y:S04]  /*1d10*/  SHFL.IDX PT, R27, R24, 0x4, 0x181f ;  /* 0x00981f00181b7f89 */ /* 0x000f2800000e0000 */
[----:B------:R-:W2:Y:S01]  /*1d20*/  SHFL.IDX PT, R24, R24, 0x5, 0x181f ;  /* 0x00b81f0018187f89 */ /* 0x000ea200000e0000 */
[C---:B---3--:R-:W-:Y:S01]  /*1d30*/  HMMA.16816.F32.BF16 R76, R84.reuse, R124, RZ ;  /* 0x0000007c544c723c */ /* 0x048fe200000418ff */
[----:B-1----:R-:W-:Y:S01]  /*1d40*/  IMAD.X R29, R10, 0x1, R234, P1 ;  /* 0x000000010a1d7824 */ /* 0x002fe200008e06ea */
[----:B------:R-:W-:Y:S01]  /*1d50*/  ISETP.LT.OR P1, PT, R2, 0x31, P4 ;  /* 0x000000310200780c */ /* 0x000fe20002721670 */
[----:B------:R-:W-:Y:S05]  /*1d60*/  LDSM.16.M88.4 R152, [R226] ;  /* 0x00000000e298783b */ /* 0x000fea0000000200 */
[----:B------:R-:W-:Y:S01]  /*1d70*/  HMMA.16816.F32.BF16 R72, R84, R126, RZ ;  /* 0x0000007e5448723c */ /* 0x000fe200000418ff */
[----:B------:R-:W-:Y:S04]  /*1d80*/  LDSM.16.M88.4 R148, [R226+0x800] ;  /* 0x00080000e294783b */ /* 0x000fe80000000200 */
[----:B------:R-:W-:Y:S03]  /*1d90*/  LDSM.16.M88.4 R144, [R226+0x1000] ;  /* 0x00100000e290783b */ /* 0x000fe60000000200 */
[-C--:B------:R-:W-:Y:S01]  /*1da0*/  HMMA.16816.F32.BF16 R120, R80, R116.reuse, RZ ;  /* 0x000000745078723c */ /* 0x080fe200000418ff */
[----:B------:R-:W-:Y:S04]  /*1db0*/  LDSM.16.M88.4 R140, [R226+0x1800] ;  /* 0x00180000e28c783b */ /* 0x000fe80000000200 */
[----:B------:R-:W-:Y:S03]  /*1dc0*/  LDSM.16.M88.4 R136, [R226+0x2000] ;  /* 0x00200000e288783b */ /* 0x000fe60000000200 */
[C---:B------:R-:W-:Y:S01]  /*1dd0*/  HMMA.16816.F32.BF16 R68, R84.reuse, R116, RZ ;  /* 0x000000745444723c */ /* 0x040fe200000418ff */
[----:B------:R-:W-:Y:S04]  /*1de0*/  LDSM.16.M88.4 R132, [R226+0x2800] ;  /* 0x00280000e284783b */ /* 0x000fe80000000200 */
[----:B------:R-:W-:Y:S03]  /*1df0*/  LDSM.16.M88.4 R160, [R224+0x6100] ;  /* 0x00610000e0a0783b */ /* 0x000fe60000000200 */
[----:B------:R-:W-:Y:S01]  /*1e00*/  HMMA.16816.F32.BF16 R20, R84, R118, RZ ;  /* 0x000000765414723c */ /* 0x000fe200000418ff */
[----:B------:R-:W1:Y:S04]  /*1e10*/  LDSM.16.M88.4 R156, [R224+0x8100] ;  /* 0x00810000e09c783b */ /* 0x000e680000000200 */
[----:B------:R-:W-:Y:S01]  /*1e20*/  @!PT LDS RZ, [RZ] ;  /* 0x00000000fffff984 */ /* 0x000fe20000000800 */
[----:B------:R-:W-:Y:S01]  /*1e30*/  @!PT LDS RZ, [RZ] ;  /* 0x00000000fffff984 */ /* 0x000fe20000000800 */
[----:B------:R-:W-:Y:S01]  /*1e40*/  @!PT LDS RZ, [RZ] ;  /* 0x00000000fffff984 */ /* 0x000fe20000000800 */
[----:B------:R3:W-:Y:S01]  /*1e50*/  LDGSTS.E.BYPASS.LTC128B.128 [R229+0x100], [R8.64], !P0 ;  /* 0x0010000008e57fae */ /* 0x0007e2000c101d74 */
[----:B------:R-:W-:Y:S01]  /*1e60*/  LOP3.LUT P0, RZ, R4, 0x4, RZ, 0xc0, !PT ;  /* 0x0000000404ff7812 */ /* 0x000fe2000780c0ff */
[----:B------:R-:W-:Y:S01]  /*1e70*/  IMAD.MOV.U32 R4, RZ, RZ, 0x20 ;  /* 0x00000020ff047424 */ /* 0x000fe200078e00ff */
[----:B------:R-:W-:Y:S01]  /*1e80*/  HMMA.16816.F32.BF16 R112, R80, R108, RZ ;  /* 0x0000006c5070723c */ /* 0x000fe200000418ff */
[----:B------:R1:W-:Y:S01]  /*1e90*/  LDGSTS.E.BYPASS.LTC128B.128 [R229+0x900], [R32.64], !P6 ;  /* 0x0090000020e57fae */ /* 0x0003e2000f101d74 */
[----:B------:R-:W-:-:S02]  /*1ea0*/  ISETP.LT.OR P6, PT, R2, 0x41, P4 ;  /* 0x000000410200780c */ /* 0x000fc400027c1670 */
[----:B------:R-:W-:Y:S01]  /*1eb0*/  ISETP.LT.OR P4, PT, R2, 0x51, P4 ;  /* 0x000000510200780c */ /* 0x000fe20002781670 */
[----:B------:R-:W-:Y:S01]  /*1ec0*/  IMAD.MOV.U32 R2, RZ, RZ, 0x40 ;  /* 0x00000040ff027424 */ /* 0x000fe200078e00ff */
[----:B------:R1:W-:Y:S01]  /*1ed0*/  LDGSTS.E.BYPASS.LTC128B.128 [R229+0x1100], [R30.64], !P5 ;  /* 0x011000001ee57fae */ /* 0x0003e2000e901d74 */
[----:B--2---:R-:W-:Y:S01]  /*1ee0*/  IADD3 R26, P5, R26, R235, RZ ;  /* 0x000000eb1a1a7210 */ /* 0x004fe20007fbe0ff */
[----:B------:R-:W-:Y:S01]  /*1ef0*/  HMMA.16816.F32.BF16 R64, R84, R108, RZ ;  /* 0x0000006c5440723c */ /* 0x000fe200000418ff */
[----:B------:R-:W-:Y:S01]  /*1f00*/  SEL R4, R4, 0xffffffe0, !P2 ;  /* 0xffffffe004047807 */ /* 0x000fe20005000000 */
[----:B------:R2:W-:Y:S01]  /*1f10*/  LDGSTS.E.BYPASS.LTC128B.128 [R229+0x1900], [R28.64], !P1 ;  /* 0x019000001ce57fae */ /* 0x0005e2000c901d74 */
[----:B------:R-:W-:Y:S01]  /*1f20*/  SEL R2, R2, 0xffffffc0, !P0 ;  /* 0xffffffc002027807 */ /* 0x000fe20004000000 */
[----:B----4-:R-:W-:Y:S01]  /*1f30*/  IMAD.X R27, R27, 0x1, R234, P5 ;  /* 0x000000011b1b7824 */ /* 0x010fe200028e06ea */
[----:B------:R-:W-:Y:S01]  /*1f40*/  PLOP3.LUT P0, PT, PT, PT, UP3, 0x80, 0x0 ;  /* 0x000000000000781c */ /* 0x000fe20003f0f038 */
[----:B------:R-:W-:-:S02]  /*1f50*/  IMAD R223, R4, 0x2, R228 ;  /* 0x0000000204df7824 */ /* 0x000fc400078e02e4 */
[----:B------:R-:W-:Y:S01]  /*1f60*/  HMMA.16816.F32.BF16 R16, R84, R110, RZ ;  /* 0x0000006e5410723c */ /* 0x000fe200000418ff */
[----:B------:R-:W-:Y:S01]  /*1f70*/  IMAD.IADD R222, R227, 0x1, R2 ;  /* 0x00000001e3de7824 */ /* 0x000fe200078e0202 */
[----:B------:R4:W-:Y:S01]  /*1f80*/  LDGSTS.E.BYPASS.LTC128B.128 [R229+0x2100], [R26.64], !P6 ;  /* 0x021000001ae57fae */ /* 0x0009e2000f101d74 */
[----:B------:R-:W-:Y:S02]  /*1f90*/  IMAD R221, R0, 0x2, R223 ;  /* 0x0000000200dd7824 */ /* 0x000fe400078e02df */
[----:B------:R-:W-:-:S03]  /*1fa0*/  IMAD.IADD R212, R2, 0x1, R226 ;  /* 0x0000000102d47824 */ /* 0x000fc600078e02e2 */
[-C--:B------:R-:W-:Y:S08]  /*1fb0*/  HMMA.16816.F32.BF16 R104, R80, R100.reuse, RZ ;  /* 0x000000645068723c */ /* 0x080ff000000418ff */
[----:B------:R-:W-:Y:S01]  /*1fc0*/  HMMA.16816.F32.BF16 R60, R84, R100, RZ ;  /* 0x00000064543c723c */ /* 0x000fe200000418ff */
[----:B--2---:R-:W-:-:S07]  /*1fd0*/  IADD3 R28, P1, R25, R235, RZ ;  /* 0x000000eb191c7210 */ /* 0x004fce0007f3e0ff */
[----:B------:R-:W-:Y:S01]  /*1fe0*/  HMMA.16816.F32.BF16 R12, R84, R102, RZ ;  /* 0x00000066540c723c */ /* 0x000fe200000418ff */
[----:B------:R-:W-:-:S05]  /*1ff0*/  IMAD.X R29, R24, 0x1, R234, P1 ;  /* 0x00000001181d7824 */ /* 0x000fca00008e06ea */
[----:B------:R2:W-:Y:S02]  /*2000*/  LDGSTS.E.BYPASS.LTC128B.128 [R229+0x2900], [R28.64], !P4 ;  /* 0x029000001ce57fae */ /* 0x0005e4000e101d74 */
[-C--:B------:R-:W-:Y:S01]  /*2010*/  HMMA.16816.F32.BF16 R96, R80, R92.reuse, RZ ;  /* 0x0000005c5060723c */ /* 0x080fe200000418ff */
[----:B------:R-:W-:Y:S01]  /*2020*/  ISETP.GT.AND P4, PT, R232, 0x5f, PT ;  /* 0x0000005fe800780c */ /* 0x000fe20003f84270 */
[----:B------:R-:W-:Y:S04]  /*2030*/  LDSM.16.M88.4 R48, [R223+0x8100] ;  /* 0x00810000df30783b */ /* 0x000fe80000000200 */
[----:B------:R-:W2:Y:S02]  /*2040*/  LDSM.16.M88.4 R44, [R222+0x3100] ;  /* 0x00310000de2c783b */ /* 0x000ea40000000200 */
[C---:B------:R-:W-:Y:S02]  /*2050*/  HMMA.16816.F32.BF16 R56, R84.reuse, R92, RZ ;  /* 0x0000005c5438723c */ /* 0x040fe400000418ff */
[----:B------:R-:W2:Y:S04]  /*2060*/  LDSM.16.M88.4 R40, [R222+0x3900] ;  /* 0x00390000de28783b */ /* 0x000ea80000000200 */
[----:B------:R-:W2:Y:S02]  /*2070*/  LDSM.16.M88.4 R36, [R222+0x4100] ;  /* 0x00410000de24783b */ /* 0x000ea40000000200 */
[----:B---3--:R-:W-:Y:S02]  /*2080*/  HMMA.16816.F32.BF16 R8, R84, R94, RZ ;  /* 0x0000005e5408723c */ /* 0x008fe400000418ff */
[----:B-1----:R-:W1:Y:S04]  /*2090*/  LDSM.16.M88.4 R32, [R222+0x4900] ;  /* 0x00490000de20783b */ /* 0x002e680000000200 */
[----:B----4-:R-:W-:Y:S02]  /*20a0*/  LDSM.16.M88.4 R24, [R222+0x5900] ;  /* 0x00590000de18783b */ /* 0x010fe40000000200 */
[C---:B------:R-:W-:Y:S02]  /*20b0*/  HMMA.16816.F32.BF16 R124, R80.reuse, R126, RZ ;  /* 0x0000007e507c723c */ /* 0x040fe400000418ff */
[----:B--2---:R-:W2:Y:S04]  /*20c0*/  LDSM.16.M88.4 R28, [R222+0x5100] ;  /* 0x00510000de1c783b */ /* 0x004ea80000000200 */
[----:B------:R-:W0:Y:S02]  /*20d0*/  LDGDEPBAR ;  /* 0x00000000000079af */ /* 0x000e240000000000 */
[C---:B------:R-:W-:Y:S08]  /*20e0*/  HMMA.16816.F32.BF16 R116, R80.reuse, R118, RZ ;  /* 0x000000765074723c */ /* 0x040ff000000418ff */
[C---:B------:R-:W-:Y:S08]  /*20f0*/  HMMA.16816.F32.BF16 R108, R80.reuse, R110, RZ ;  /* 0x0000006e506c723c */ /* 0x040ff000000418ff */
[C---:B------:R-:W-:Y:S08]  /*2100*/  HMMA.16816.F32.BF16 R100, R80.reuse, R102, RZ ;  /* 0x000000665064723c */ /* 0x040ff000000418ff */
[----:B------:R-:W-:Y:S08]  /*2110*/  HMMA.16816.F32.BF16 R92, R80, R94, RZ ;  /* 0x0000005e505c723c */ /* 0x000ff000000418ff */
[-C--:B------:R-:W-:Y:S08]  /*2120*/  HMMA.16816.F32.BF16 R52, R84, R164.reuse, RZ ;  /* 0x000000a45434723c */ /* 0x080ff000000418ff */
[----:B------:R-:W-:Y:S08]  /*2130*/  HMMA.16816.F32.BF16 R88, R80, R164, RZ ;  /* 0x000000a45058723c */ /* 0x000ff000000418ff */
[-C--:B------:R-:W-:Y:S08]  /*2140*/  HMMA.16816.F32.BF16 R84, R84, R166.reuse, RZ ;  /* 0x000000a65454723c */ /* 0x080ff000000418ff */
[----:B------:R-:W-:Y:S08]  /*2150*/  HMMA.16816.F32.BF16 R80, R80, R166, RZ ;  /* 0x000000a65050723c */ /* 0x000ff000000418ff */
        /* <DEDUP_REMOVED lines=13> */
[C---:B------:R-:W-:Y:S08]  /*2230*/  HMMA.16816.F32.BF16 R88, R160.reuse, R132, R88 ;  /* 0x00000084a058723c */ /* 0x040ff00000041858 */
[C---:B------:R-:W-:Y:S01]  /*2240*/  HMMA.16816.F32.BF16 R80, R160.reuse, R134, R80 ;  /* 0x00000086a050723c */ /* 0x040fe20000041850 */
[----:B------:R-:W3:Y:S07]  /*2250*/  LDSM.16.M88.4 R132, [R223+0x6100] ;  /* 0x00610000df84783b */ /* 0x000eee0000000200 */
[C---:B------:R-:W-:Y:S08]  /*2260*/  HMMA.16816.F32.BF16 R128, R160.reuse, R152, R128 ;  /* 0x00000098a080723c */ /* 0x040ff00000041880 */
[C---:B------:R-:W-:Y:S08]  /*2270*/  HMMA.16816.F32.BF16 R120, R160.reuse, R148, R120 ;  /* 0x00000094a078723c */ /* 0x040ff00000041878 */
[C---:B------:R-:W-:Y:S08]  /*2280*/  HMMA.16816.F32.BF16 R112, R160.reuse, R144, R112 ;  /* 0x00000090a070723c */ /* 0x040ff00000041870 */
[C---:B------:R-:W-:Y:S08]  /*2290*/  HMMA.16816.F32.BF16 R104, R160.reuse, R140, R104 ;  /* 0x0000008ca068723c */ /* 0x040ff00000041868 */
[C---:B------:R-:W-:Y:S08]  /*22a0*/  HMMA.16816.F32.BF16 R96, R160.reuse, R136, R96 ;  /* 0x00000088a060723c */ /* 0x040ff00000041860 */
[C---:B------:R-:W-:Y:S01]  /*22b0*/  HMMA.16816.F32.BF16 R124, R160.reuse, R154, R124 ;  /* 0x0000009aa07c723c */ /* 0x040fe2000004187c */
[----:B------:R-:W-:Y:S07]  /*22c0*/  LDSM.16.M88.4 R152, [R212+0x1000] ;  /* 0x00100000d498783b */ /* 0x000fee0000000200 */
[C---:B------:R-:W-:Y:S01]  /*22d0*/  HMMA.16816.F32.BF16 R116, R160.reuse, R150, R116 ;  /* 0x00000096a074723c */ /* 0x040fe20000041874 */
[----:B------:R-:W-:Y:S07]  /*22e0*/  LDSM.16.M88.4 R148, [R212+0x1800] ;  /* 0x00180000d494783b */ /* 0x000fee0000000200 */
[C---:B------:R-:W-:Y:S01]  /*22f0*/  HMMA.16816.F32.BF16 R108, R160.reuse, R146, R108 ;  /* 0x00000092a06c723c */ /* 0x040fe2000004186c */
[----:B------:R-:W-:Y:S07]  /*2300*/  LDSM.16.M88.4 R144, [R212+0x2000] ;  /* 0x00200000d490783b */ /* 0x000fee0000000200 */
[C---:B------:R-:W-:Y:S01]  /*2310*/  HMMA.16816.F32.BF16 R100, R160.reuse, R142, R100 ;  /* 0x0000008ea064723c */ /* 0x040fe20000041864 */
[----:B------:R-:W-:Y:S07]  /*2320*/  LDSM.16.M88.4 R140, [R221+0x8100] ;  /* 0x00810000dd8c783b */ /* 0x000fee0000000200 */
[----:B------:R-:W-:Y:S01]  /*2330*/  HMMA.16816.F32.BF16 R92, R160, R138, R92 ;  /* 0x0000008aa05c723c */ /* 0x000fe2000004185c */
[----:B------:R-:W4:Y:S04]  /*2340*/  LDSM.16.M88.4 R136, [R212] ;  /* 0x00000000d488783b */ /* 0x000f280000000200 */
[----:B------:R-:W3:Y:S03]  /*2350*/  LDSM.16.M88.4 R160, [R212+0x2800] ;  /* 0x00280000d4a0783b */ /* 0x000ee60000000200 */
[C---:B------:R-:W-:Y:S08]  /*2360*/  HMMA.16816.F32.BF16 R76, R48.reuse, R44, R76 ;  /* 0x0000002c304c723c */ /* 0x040ff0000004184c */
[C---:B------:R-:W-:Y:S08]  /*2370*/  HMMA.16816.F32.BF16 R68, R48.reuse, R40, R68 ;  /* 0x000000283044723c */ /* 0x040ff00000041844 */
[C---:B------:R-:W-:Y:S08]  /*2380*/  HMMA.16816.F32.BF16 R64, R48.reuse, R36, R64 ;  /* 0x000000243040723c */ /* 0x040ff00000041840 */
[C---:B-1----:R-:W-:Y:S08]  /*2390*/  HMMA.16816.F32.BF16 R60, R48.reuse, R32, R60 ;  /* 0x00000020303c723c */ /* 0x042ff0000004183c */
[C---:B--2---:R-:W-:Y:S08]  /*23a0*/  HMMA.16816.F32.BF16 R56, R48.reuse, R28, R56 ;  /* 0x0000001c3038723c */ /* 0x044ff00000041838 */
        /* <DEDUP_REMOVED lines=9> */
[C---:B---3--:R-:W-:Y:S08]  /*2440*/  HMMA.16816.F32.BF16 R128, R132.reuse, R44, R128 ;  /* 0x0000002c8480723c */ /* 0x048ff00000041880 */
        /* <DEDUP_REMOVED lines=37> */
[----:B------:R-:W-:Y:S01]  /*26a0*/  PLOP3.LUT P1, PT, PT, PT, UP1, 0x80, 0x0 ;  /* 0x000000000000781c */ /* 0x000fe20003f2f018 */
        /* <DEDUP_REMOVED lines=27> */
[----:B------:R-:W1:Y:S04]  /*2860*/  SHFL.IDX PT, R34, R38, RZ, 0x181f ;  /* 0x00181fff26227589 */ /* 0x000e6800000e0000 */
[----:B------:R-:W2:Y:S04]  /*2870*/  SHFL.IDX PT, R33, R36, RZ, 0x181f ;  /* 0x00181fff24217589 */ /* 0x000ea800000e0000 */
[----:B------:R-:W-:Y:S04]  /*2880*/  SHFL.IDX PT, R31, R38, 0x1, 0x181f ;  /* 0x00381f00261f7f89 */ /* 0x000fe800000e0000 */
[----:B------:R-:W-:Y:S04]  /*2890*/  SHFL.IDX PT, R29, R38, 0x2, 0x181f ;  /* 0x00581f00261d7f89 */ /* 0x000fe800000e0000 */
[----:B------:R-:W-:Y:S04]  /*28a0*/  SHFL.IDX PT, R32, R36, 0x1, 0x181f ;  /* 0x00381f0024207f89 */ /* 0x000fe800000e0000 */
[----:B------:R-:W-:Y:S04]  /*28b0*/  SHFL.IDX PT, R27, R38, 0x3, 0x181f ;  /* 0x00781f00261b7f89 */ /* 0x000fe800000e0000 */
[----:B------:R-:W3:Y:S01]  /*28c0*/  SHFL.IDX PT, R25, R38, 0x4, 0x181f ;  /* 0x00981f0026197f89 */ /* 0x000ee200000e0000 */
[----:B-1----:R-:W-:-:S03]  /*28d0*/  IADD3 R34, P0, R34, R235, RZ ;  /* 0x000000eb22227210 */ /* 0x002fc60007f1e0ff */
[----:B------:R3:W-:Y:S02]  /*28e0*/  SHFL.IDX PT, R2, R38, 0x5, 0x181f ;  /* 0x00b81f0026027f89 */ /* 0x0007e400000e0000 */
[----:B--2---:R-:W-:Y:S02]  /*28f0*/  IMAD.X R35, R33, 0x1, R234, P0 ;  /* 0x0000000121237824 */ /* 0x004fe400000e06ea */
[----:B------:R-:W-:Y:S04]  /*2900*/  SHFL.IDX PT, R30, R36, 0x2, 0x181f ;  /* 0x00581f00241e7f89 */ /* 0x000fe800000e0000 */
[----:B------:R-:W-:Y:S04]  /*2910*/  SHFL.IDX PT, R28, R36, 0x3, 0x181f ;  /* 0x00781f00241c7f89 */ /* 0x000fe800000e0000 */
[----:B------:R-:W1:Y:S04]  /*2920*/  SHFL.IDX PT, R26, R36, 0x4, 0x181f ;  /* 0x00981f00241a7f89 */ /* 0x000e6800000e0000 */
[----:B------:R2:W4:Y:S04]  /*2930*/  SHFL.IDX PT, R24, R36, 0x5, 0x181f ;  /* 0x00b81f0024187f89 */ /* 0x00052800000e0000 */
[----:B------:R5:W-:Y:S01]  /*2940*/  LDGSTS.E.BYPASS.LTC128B.128 [R229+0x3100], [R34.64], !P3 ;  /* 0x0310000022e57fae */ /* 0x000be2000d901d74 */
[----:B---3--:R-:W-:-:S05]  /*2950*/  IADD3 R38, P1, R25, R235, RZ ;  /* 0x000000eb19267210 */ /* 0x008fca0007f3e0ff */
[----:B-1----:R-:W-:Y:S01]  /*2960*/  IMAD.X R39, R26, 0x1, R234, P1 ;  /* 0x000000011a277824 */ /* 0x002fe200008e06ea */
[----:B--2---:R-:W-:-:S05]  /*2970*/  IADD3 R36, P0, R31, R235, RZ ;  /* 0x000000eb1f247210 */ /* 0x004fca0007f1e0ff */
[--C-:B------:R-:W-:Y:S01]  /*2980*/  IMAD.X R37, R32, 0x1, R234.reuse, P0 ;  /* 0x0000000120257824 */ /* 0x100fe200000e06ea */
[-C--:B------:R-:W-:Y:S02]  /*2990*/  IADD3 R32, P2, R27, R235.reuse, RZ ;  /* 0x000000eb1b207210 */ /* 0x080fe40007f5e0ff */
[-C--:B-----5:R-:W-:Y:S02]  /*29a0*/  IADD3 R34, P5, R29, R235.reuse, RZ ;  /* 0x000000eb1d227210 */ /* 0x0a0fe40007fbe0ff */
[----:B------:R-:W-:Y:S01]  /*29b0*/  IADD3 R40, P0, R2, R235, RZ ;  /* 0x000000eb02287210 */ /* 0x000fe20007f1e0ff */
[--C-:B------:R-:W-:Y:S01]  /*29c0*/  IMAD.X R33, R28, 0x1, R234.reuse, P2 ;  /* 0x000000011c217824 */ /* 0x100fe200010e06ea */
[----:B------:R1:W-:Y:S01]  /*29d0*/  LDGSTS.E.BYPASS.LTC128B.128 [R229+0x3900], [R36.64], !P3 ;  /* 0x0390000024e57fae */ /* 0x0003e2000d901d74 */
[--C-:B------:R-:W-:Y:S02]  /*29e0*/  IMAD.X R35, R30, 0x1, R234.reuse, P5 ;  /* 0x000000011e237824 */ /* 0x100fe400028e06ea */
[----:B----4-:R-:W-:-:S03]  /*29f0*/  IMAD.X R41, R24, 0x1, R234, P0 ;  /* 0x0000000118297824 */ /* 0x010fc600000e06ea */
[----:B------:R1:W-:Y:S04]  /*2a00*/  LDGSTS.E.BYPASS.LTC128B.128 [R229+0x4100], [R34.64], !P3 ;  /* 0x0410000022e57fae */ /* 0x0003e8000d901d74 */
[----:B------:R1:W-:Y:S04]  /*2a10*/  LDGSTS.E.BYPASS.LTC128B.128 [R229+0x4900], [R32.64], !P3 ;  /* 0x0490000020e57fae */ /* 0x0003e8000d901d74 */
[----:B------:R1:W-:Y:S04]  /*2a20*/  LDGSTS.E.BYPASS.LTC128B.128 [R229+0x5100], [R38.64], !P3 ;  /* 0x0510000026e57fae */ /* 0x0003e8000d901d74 */
[----:B------:R1:W-:Y:S02]  /*2a30*/  LDGSTS.E.BYPASS.LTC128B.128 [R229+0x5900], [R40.64], !P3 ;  /* 0x0590000028e57fae */ /* 0x0003e4000d901d74 */
.L_x_948:
[----:B------:R-:W-:Y:S01]  /*2a40*/  LOP3.LUT R2, R168, 0xffffffe0, RZ, 0xc0, !PT ;  /* 0xffffffe0a8027812 */ /* 0x000fe200078ec0ff */
[----:B------:R-:W-:Y:S01]  /*2a50*/  ULDC UR12, c[0x0][0x324] ;  /* 0x0000c900000c7ab9 */ /* 0x000fe20000000800 */
[----:B------:R-:W-:Y:S01]  /*2a60*/  LEA.HI R25, R169, R7, RZ, 0x2 ;  /* 0x00000007a9197211 */ /* 0x000fe200078f10ff */
[----:B------:R-:W-:Y:S01]  /*2a70*/  ULDC UR15, c[0x0][0x1d0] ;  /* 0x00007400000f7ab9 */ /* 0x000fe20000000800 */
[----:B------:R-:W-:Y:S01]  /*2a80*/  SHF.R.S32.HI R27, RZ, 0x1f, R6 ;  /* 0x0000001fff1b7819 */ /* 0x000fe20000011406 */
[----:B------:R-:W-:Y:S01]  /*2a90*/  IMAD.IADD R2, R7, 0x1, -R2 ;  /* 0x0000000107027824 */ /* 0x000fe200078e0a02 */
[----:B------:R-:W-:Y:S01]  /*2aa0*/  LOP3.LUT R25, R25, 0xfffffffc, RZ, 0xc0, !PT ;  /* 0xfffffffc19197812 */ /* 0x000fe200078ec0ff */
[----:B------:R-:W-:Y:S01]  /*2ab0*/  ULOP3.LUT UR12, URZ, UR12, URZ, 0x33, !UPT ;  /* 0x0000000c3f0c7292 */ /* 0x000fe2000f8e333f */
[----:B------:R-:W-:Y:S01]  /*2ac0*/  LEA.HI R27, R27, R6, RZ, 0x2 ;  /* 0x000000061b1b7211 */ /* 0x000fe200078f10ff */
[----:B------:R-:W-:Y:S01]  /*2ad0*/  UIMAD UR15, UR7, UR15, UR35 ;  /* 0x0000000f070f72a4 */ /* 0x000fe2000f8e0223 */
[----:B------:R-:W-:Y:S01]  /*2ae0*/  SHF.R.S32.HI R24, RZ, 0x1f, R2 ;  /* 0x0000001fff187819 */ /* 0x000fe20000011402 */
[----:B------:R-:W-:Y:S01]  /*2af0*/  IMAD.IADD R25, R7, 0x1, -R25 ;  /* 0x0000000107197824 */ /* 0x000fe200078e0a19 */
[----:B------:R-:W-:Y:S01]  /*2b00*/  LOP3.LUT R27, R27, 0xffffffc, RZ, 0xc0, !PT ;  /* 0x0ffffffc1b1b7812 */ /* 0x000fe200078ec0ff */
[----:B------:R-:W0:Y:S01]  /*2b10*/  LDGDEPBAR ;  /* 0x00000000000079af */ /* 0x000e220000000000 */
[----:B------:R-:W-:Y:S01]  /*2b20*/  LEA.HI R7, R24, R2, RZ, 0x2 ;  /* 0x0000000218077211 */ /* 0x000fe200078f10ff */
[----:B------:R-:W-:Y:S01]  /*2b30*/  IMAD.IADD R5, R5, 0x1, R3 ;  /* 0x0000000105057824 */ /* 0x000fe200078e0203 */
[----:B------:R-:W-:Y:S01]  /*2b40*/  LEA.HI R24, R25, R25, RZ, 0x1 ;  /* 0x0000001919187211 */ /* 0x000fe200078f08ff */
[----:B------:R-:W-:Y:S01]  /*2b50*/  IMAD.IADD R27, R6, 0x1, -R27 ;  /* 0x00000001061b7824 */ /* 0x000fe200078e0a1b */
[----:B------:R-:W-:-:S02]  /*2b60*/  LEA.HI.SX32 R6, R7, UR14, 0x1e ;  /* 0x0000000e07067c11 */ /* 0x000fc4000f8ff2ff */
[----:B------:R-:W-:Y:S01]  /*2b70*/  PLOP3.LUT P1, PT, PT, PT, UP2, 0x80, 0x0 ;  /* 0x000000000000781c */ /* 0x000fe20003f2f028 */
[C---:B------:R-:W-:Y:S01]  /*2b80*/  IMAD.SHL.U32 R26, R24.reuse, 0x20, RZ ;  /* 0x00000020181a7824 */ /* 0x040fe200078e00ff */
[----:B------:R-:W-:Y:S01]  /*2b90*/  LOP3.LUT R24, R24, 0x1ffffffe, RZ, 0xc0, !PT ;  /* 0x1ffffffe18187812 */ /* 0x000fe200078ec0ff */
[----:B------:R-:W-:Y:S01]  /*2ba0*/  IMAD R6, R27, 0x10, R6 ;  /* 0x000000101b067824 */ /* 0x000fe200078e0206 */
[----:B------:R-:W-:Y:S02]  /*2bb0*/  PLOP3.LUT P0, PT, PT, PT, UP2, 0x80, 0x0 ;  /* 0x000000000000781c */ /* 0x000fe40003f0f028 */
[----:B------:R-:W-:Y:S01]  /*2bc0*/  LOP3.LUT R26, R26, 0xffffffc0, RZ, 0xc0, !PT ;  /* 0xffffffc01a1a7812 */ /* 0x000fe200078ec0ff */
[----:B------:R-:W-:Y:S01]  /*2bd0*/  IMAD.IADD R24, R25, 0x1, -R24 ;  /* 0x0000000119187824 */ /* 0x000fe200078e0a18 */
[----:B------:R-:W-:-:S03]  /*2be0*/  LOP3.LUT R237, R7, 0x7ffffffc, RZ, 0xc0, !PT ;  /* 0x7ffffffc07ed7812 */ /* 0x000fc600078ec0ff */
[----:B------:R-:W-:Y:S02]  /*2bf0*/  IMAD.IADD R6, R26, 0x1, R6 ;  /* 0x000000011a067824 */ /* 0x000fe400078e0206 */
[----:B------:R-:W-:Y:S02]  /*2c00*/  IMAD.IADD R237, R2, 0x1, -R237 ;  /* 0x0000000102ed7824 */ /* 0x000fe400078e0aed */
[----:B------:R-:W-:Y:S02]  /*2c10*/  IMAD R236, R24, 0x8, R6 ;  /* 0x0000000818ec7824 */ /* 0x000fe400078e0206 */
[----:B------:R-:W-:Y:S02]  /*2c20*/  IMAD.U32 R2, RZ, RZ, UR18 ;  /* 0x00000012ff027e24 */ /* 0x000fe4000f8e00ff */
[----:B------:R-:W-:-:S04]  /*2c30*/  @P1 IMAD.HI.U32 R6, R236, c[0x0][0x2c8], RZ ;  /* 0x0000b200ec061a27 */ /* 0x000fc800078e00ff */
[----:B-1----:R-:W-:Y:S01]  /*2c40*/  IMAD.MOV.U32 R33, RZ, RZ, R236 ;  /* 0x000000ffff217224 */ /* 0x002fe200078e00ec */
[----:B------:R-:W-:Y:S01]  /*2c50*/  @P0 SHF.R.U32.HI R33, RZ, c[0x0][0x2cc], R6 ;  /* 0x0000b300ff210a19 */ /* 0x000fe20000011606 */
[----:B------:R-:W-:Y:S01]  /*2c60*/  IMAD.SHL.U32 R237, R237, 0x2, RZ ;  /* 0x00000002eded7824 */ /* 0x000fe200078e00ff */
[----:B------:R-:W-:-:S03]  /*2c70*/  PLOP3.LUT P0, PT, PT, PT, UP0, 0x40, 0x0 ;  /* 0x000000000000781c */ /* 0x000fc60003f0e808 */
[----:B------:R-:W1:Y:S01]  /*2c80*/  SHFL.IDX PT, R6, R33, RZ, 0x1c1f ;  /* 0x001c1fff21067589 */ /* 0x000e6200000e0000 */
[C---:B------:R-:W-:Y:S02]  /*2c90*/  IADD3 R2, -R237.reuse, 0x1, R2 ;  /* 0x00000001ed027810 */ /* 0x040fe40007ffe102 */
[C---:B------:R-:W-:Y:S02]  /*2ca0*/  IADD3 R27, -R237.reuse, UR15, RZ ;  /* 0x0000000fed1b7c10 */ /* 0x040fe4000fffe1ff */
[----:B------:R-:W-:Y:S02]  /*2cb0*/  IADD3 R24, R2, -c[0x0][0x168], RZ ;  /* 0x80005a0002187a10 */ /* 0x000fe40007ffe0ff */
[----:B------:R-:W-:Y:S02]  /*2cc0*/  IADD3 R2, -R237, UR35, RZ ;  /* 0x00000023ed027c10 */ /* 0x000fe4000fffe1ff */
[C---:B------:R-:W-:Y:S02]  /*2cd0*/  IADD3 R32, R24.reuse, c[0x0][0x328], RZ ;  /* 0x0000ca0018207a10 */ /* 0x040fe40007ffe0ff */
[----:B------:R-:W-:-:S03]  /*2ce0*/  IADD3 R24, R24, UR12, RZ ;  /* 0x0000000c18187c10 */ /* 0x000fc6000fffe0ff */
[--C-:B-1----:R-:W-:Y:S02]  /*2cf0*/  IMAD.IADD R30, R32, 0x1, R6.reuse ;  /* 0x00000001201e7824 */ /* 0x102fe400078e0206 */
[----:B------:R-:W-:-:S03]  /*2d00*/  IMAD.IADD R3, R24, 0x1, R6 ;  /* 0x0000000118037824 */ /* 0x000fc600078e0206 */
[----:B------:R-:W-:Y:S01]  /*2d10*/  IMNMX R30, R30, R27, PT ;  /* 0x0000001b1e1e7217 */ /* 0x000fe20003800200 */
[----:B------:R-:W-:Y:S05]  /*2d20*/  @P0 BRA `(.L_x_949) ;  /* 0x0000015000000947 */ /* 0x000fea0003800000 */
[----:B------:R-:W-:Y:S01]  /*2d30*/  IMAD.U32 R7, RZ, RZ, UR10 ;  /* 0x0000000aff077e24 */ /* 0x000fe2000f8e00ff */
        /* <DEDUP_REMOVED lines=11> */
.L_x_951:
[----:B------:R-:W-:-:S04]  /*2df0*/  MOV R6, c[0x0][0x32c] ;  /* 0x0000cb0000067a02 */ /* 0x000fc80000000f00 */
[----:B------:R-:W-:-:S13]  /*2e00*/  ISETP.NE.AND P0, PT, R6, 0x1, PT ;  /* 0x000000010600780c */ /* 0x000fda0003f05270 */
[----:B------:R-:W-:-:S05]  /*2e10*/  @P0 IMAD.HI.U32 R6, R7, c[0x0][0x330], RZ ;  /* 0x0000cc0007060a27 */ /* 0x000fca00078e00ff */
[----:B------:R-:W-:Y:S02]  /*2e20*/  @P0 SHF.R.U32.HI R7, RZ, c[0x0][0x334], R6 ;  /* 0x0000cd00ff070a19 */ /* 0x000fe40000011606 */
.L_x_952:
[----:B------:R-:W-:Y:S05]  /*2e30*/  BSYNC B0 ;  /* 0x0000000000007941 */ /* 0x000fea0003800000 */
.L_x_950:
[----:B------:R-:W-:-:S05]  /*2e40*/  IMAD R7, R7, c[0x0][0x32c], R2 ;  /* 0x0000cb0007077a24 */ /* 0x000fca00078e0202 */
[----:B------:R-:W-:Y:S02]  /*2e50*/  IADD3 R6, R7, c[0x0][0x32c], RZ ;  /* 0x0000cb0007067a10 */ /* 0x000fe40007ffe0ff */
[----:B------:R-:W-:Y:S02]  /*2e60*/  IMNMX R3, R3, R7, !PT ;  /* 0x0000000703037217 */ /* 0x000fe40007800200 */
[----:B------:R-:W-:Y:S02]  /*2e70*/  IMNMX R30, R30, R6, PT ;  /* 0x000000061e1e7217 */ /* 0x000fe40003800200 */
.L_x_949:
[----:B------:R-:W1:Y:S01]  /*2e80*/  SHFL.IDX PT, R6, R33, 0x1, 0x1c1f ;  /* 0x003c1f0021067f89 */ /* 0x000e6200000e0000 */
[----:B------:R-:W-:Y:S01]  /*2e90*/  PLOP3.LUT P0, PT, PT, PT, UP0, 0x40, 0x0 ;  /* 0x000000000000781c */ /* 0x000fe20003f0e808 */
[--C-:B-1----:R-:W-:Y:S02]  /*2ea0*/  IMAD.IADD R26, R32, 0x1, R6.reuse ;  /* 0x00000001201a7824 */ /* 0x102fe400078e0206 */
[----:B------:R-:W-:-:S03]  /*2eb0*/  IMAD.IADD R25, R24, 0x1, R6 ;  /* 0x0000000118197824 */ /* 0x000fc600078e0206 */
[----:B------:R-:W-:-:S07]  /*2ec0*/  IMNMX R26, R26, R27, PT ;  /* 0x0000001b1a1a7217 */ /* 0x000fce0003800200 */
        /* <DEDUP_REMOVED lines=13> */
.L_x_955:
[----:B------:R-:W-:-:S04]  /*2fa0*/  MOV R6, c[0x0][0x32c] ;  /* 0x0000cb0000067a02 */ /* 0x000fc80000000f00 */
[----:B------:R-:W-:-:S13]  /*2fb0*/  ISETP.NE.AND P0, PT, R6, 0x1, PT ;  /* 0x000000010600780c */ /* 0x000fda0003f05270 */
[----:B------:R-:W-:-:S05]  /*2fc0*/  @P0 IMAD.HI.U32 R6, R7, c[0x0][0x330], RZ ;  /* 0x0000cc0007060a27 */ /* 0x000fca00078e00ff */
[----:B------:R-:W-:Y:S02]  /*2fd0*/  @P0 SHF.R.U32.HI R7, RZ, c[0x0][0x334], R6 ;  /* 0x0000cd00ff070a19 */ /* 0x000fe40000011606 */
.L_x_956:
[----:B------:R-:W-:Y:S05]  /*2fe0*/  BSYNC B0 ;  /* 0x0000000000007941 */ /* 0x000fea0003800000 */
.L_x_954:
[----:B------:R-:W-:-:S05]  /*2ff0*/  IMAD R7, R7, c[0x0][0x32c], R2 ;  /* 0x0000cb0007077a24 */ /* 0x000fca00078e0202 */
[----:B------:R-:W-:Y:S02]  /*3000*/  IADD3 R6, R7, c[0x0][0x32c], RZ ;  /* 0x0000cb0007067a10 */ /* 0x000fe40007ffe0ff */
[----:B------:R-:W-:Y:S02]  /*3010*/  IMNMX R25, R25, R7, !PT ;  /* 0x0000000719197217 */ /* 0x000fe40007800200 */
[----:B------:R-:W-:Y:S02]  /*3020*/  IMNMX R26, R26, R6, PT ;  /* 0x000000061a1a7217 */ /* 0x000fe40003800200 */
.L_x_953:
[----:B------:R-:W-:Y:S01]  /*3030*/  UISETP.GE.AND UP3, UPT, UR35, 0xa, UPT ;  /* 0x0000000a2300788c */ /* 0x000fe2000bf66270 */
[----:B------:R-:W1:Y:S01]  /*3040*/  SHFL.IDX PT, R7, R33, 0x2, 0x1c1f ;  /* 0x005c1f0021077f89 */ /* 0x000e6200000e0000 */
[----:B------:R-:W-:Y:S02]  /*3050*/  UISETP.GE.AND UP6, UPT, UR35, 0x1, UPT ;  /* 0x000000012300788c */ /* 0x000fe4000bfc6270 */
[----:B------:R-:W-:Y:S02]  /*3060*/  UP2UR UR31, UPR, URZ, 0x8 ;  /* 0x000000083f1f7883 */ /* 0x000fe40008000000 */
        /* <DEDUP_REMOVED lines=13> */
[----:B------:R-:W-:Y:S01]  /*3140*/  UP2UR UR29, UPR, URZ, 0x8 ;  /* 0x000000083f1d7883 */ /* 0x000fe20008000000 */
[C---:B------:R-:W-:Y:S01]  /*3150*/  ISETP.GT.AND P5, PT, R3.reuse, 0x1, P5 ;  /* 0x000000010300780c */ /* 0x040fe20002fa4270 */
[----:B------:R-:W-:Y:S01]  /*3160*/  UP2UR UR33, UPR, URZ, 0x20 ;  /* 0x000000203f217883 */ /* 0x000fe20008000000 */
[----:B------:R-:W-:Y:S01]  /*3170*/  FSEL R128, R128, -INF , !P6 ;  /* 0xff80000080807808 */ /* 0x000fe20007000000 */
[----:B------:R-:W-:Y:S01]  /*3180*/  UP2UR UR32, UPR, URZ, 0x10 ;  /* 0x000000103f207883 */ /* 0x000fe20008000000 */
[----:B------:R-:W-:Y:S01]  /*3190*/  PLOP3.LUT P6, PT, PT, PT, UP3, 0x40, 0x0 ;  /* 0x000000000000781c */ /* 0x000fe20003fce838 */
[----:B------:R-:W-:Y:S01]  /*31a0*/  UISETP.GE.AND UP3, UPT, UR35, 0x19, UPT ;  /* 0x000000192300788c */ /* 0x000fe2000bf66270 */
[----:B------:R-:W-:Y:S01]  /*31b0*/  PLOP3.LUT P2, PT, PT, PT, UP4, 0x40, 0x0 ;  /* 0x000000000000781c */ /* 0x000fe20003f4e848 */
[----:B------:R-:W-:Y:S01]  /*31c0*/  UISETP.GE.AND UP6, UPT, UR35, 0x51, UPT ;  /* 0x000000512300788c */ /* 0x000fe2000bfc6270 */
[C---:B------:R-:W-:Y:S01]  /*31d0*/  ISETP.LT.OR P5, PT, R30.reuse, 0x2, P5 ;  /* 0x000000021e00780c */ /* 0x040fe20002fa1670 */
[----:B------:R-:W-:Y:S01]  /*31e0*/  UP2UR UR28, UPR, URZ, 0x8 ;  /* 0x000000083f1c7883 */ /* 0x000fe20008000000 */
[----:B------:R-:W-:Y:S01]  /*31f0*/  ISETP.GT.AND P2, PT, R3, 0x8, P2 ;  /* 0x000000080300780c */ /* 0x000fe20001744270 */
[----:B------:R-:W-:Y:S01]  /*3200*/  UISETP.GE.AND UP5, UPT, UR35, 0x52, UPT ;  /* 0x000000522300788c */ /* 0x000fe2000bfa6270 */
[----:B------:R-:W-:Y:S01]  /*3210*/  FSEL R129, R129, -INF , !P5 ;  /* 0xff80000081817808 */ /* 0x000fe20006800000 */
[----:B------:R-:W-:Y:S01]  /*3220*/  UISETP.GE.AND UP4, UPT, UR35, 0x59, UPT ;  /* 0x000000592300788c */ /* 0x000fe2000bf86270 */
[----:B------:R-:W-:Y:S01]  /*3230*/  PLOP3.LUT P5, PT, PT, PT, UP3, 0x40, 0x0 ;  /* 0x000000000000781c */ /* 0x000fe20003fae838 */
[----:B------:R-:W-:Y:S01]  /*3240*/  UISETP.GE.AND UP3, UPT, UR35, 0x1a, UPT ;  /* 0x0000001a2300788c */ /* 0x000fe2000bf66270 */
[----:B------:R-:W-:Y:S01]  /*3250*/  ISETP.LT.OR P2, PT, R30, 0x9, P2 ;  /* 0x000000091e00780c */ /* 0x000fe20001741670 */
[----:B-1----:R-:W-:Y:S01]  /*3260*/  IMAD.IADD R35, R32, 0x1, R7 ;  /* 0x0000000120237824 */ /* 0x002fe200078e0207 */
[----:B------:R-:W-:Y:S01]  /*3270*/  ISETP.LT.OR P1, PT, R30, 0xa, P1 ;  /* 0x0000000a1e00780c */ /* 0x000fe20000f21670 */
[----:B------:R-:W-:Y:S01]  /*3280*/  UP2UR UR27, UPR, URZ, 0x8 ;  /* 0x000000083f1b7883 */ /* 0x000fe20008000000 */
[----:B------:R-:W-:-:S02]  /*3290*/  FSEL R29, R124, -INF , !P2 ;  /* 0xff8000007c1d7808 */ /* 0x000fc40005000000 */
[----:B------:R-:W-:Y:S01]  /*32a0*/  PLOP3.LUT P2, PT, PT, PT, UP3, 0x40, 0x0 ;  /* 0x000000000000781c */ /* 0x000fe20003f4e838 */
[----:B------:R-:W-:Y:S01]  /*32b0*/  UISETP.GE.AND UP3, UPT, UR35, 0x21, UPT ;  /* 0x000000212300788c */ /* 0x000fe2000bf66270 */
[----:B------:R-:W-:Y:S02]  /*32c0*/  ISETP.GT.AND P0, PT, R3, 0x10, P0 ;  /* 0x000000100300780c */ /* 0x000fe40000704270 */
[----:B------:R-:W-:Y:S01]  /*32d0*/  FSEL R28, R125, -INF , !P1 ;  /* 0xff8000007d1c7808 */ /* 0x000fe20004800000 */
[----:B------:R-:W-:Y:S01]  /*32e0*/  UP2UR UR26, UPR, URZ, 0x8 ;  /* 0x000000083f1a7883 */ /* 0x000fe20008000000 */
[----:B------:R-:W-:Y:S02]  /*32f0*/  ISETP.LT.OR P0, PT, R30, 0x11, P0 ;  /* 0x000000111e00780c */ /* 0x000fe40000701670 */
[----:B------:R-:W-:Y:S01]  /*3300*/  PLOP3.LUT P1, PT, PT, PT, UP3, 0x40, 0x0 ;  /* 0x000000000000781c */ /* 0x000fe20003f2e838 */
[----:B------:R-:W-:Y:S01]  /*3310*/  UISETP.GE.AND UP3, UPT, UR35, 0x22, UPT ;  /* 0x000000222300788c */ /* 0x000fe2000bf66270 */
[----:B------:R-:W-:-:S02]  /*3320*/  ISETP.GT.AND P6, PT, R3, 0x11, P6 ;  /* 0x000000110300780c */ /* 0x000fc400037c4270 */
[----:B------:R-:W-:Y:S01]  /*3330*/  FSEL R120, R120, -INF , !P0 ;  /* 0xff80000078787808 */ /* 0x000fe20004000000 */
[----:B------:R-:W-:Y:S01]  /*3340*/  UP2UR UR25, UPR, URZ, 0x8 ;  /* 0x000000083f197883 */ /* 0x000fe20008000000 */
[C---:B------:R-:W-:Y:S02]  /*3350*/  ISETP.LT.OR P6, PT, R30.reuse, 0x12, P6 ;  /* 0x000000121e00780c */ /* 0x040fe400037c1670 */
[----:B------:R-:W-:Y:S01]  /*3360*/  PLOP3.LUT P0, PT, PT, PT, UP3, 0x40, 0x0 ;  /* 0x000000000000781c */ /* 0x000fe20003f0e838 */
[----:B------:R-:W-:Y:S01]  /*3370*/  UISETP.GE.AND UP3, UPT, UR35, 0x29, UPT ;  /* 0x000000292300788c */ /* 0x000fe2000bf66270 */
[----:B------:R-:W-:Y:S02]  /*3380*/  ISETP.GT.AND P5, PT, R3, 0x18, P5 ;  /* 0x000000180300780c */ /* 0x000fe40002fa4270 */
[----:B------:R-:W-:Y:S01]  /*3390*/  FSEL R121, R121, -INF , !P6 ;  /* 0xff80000079797808 */ /* 0x000fe20007000000 */
[----:B------:R-:W-:Y:S01]  /*33a0*/  UP2UR UR24, UPR, URZ, 0x8 ;  /* 0x000000083f187883 */ /* 0x000fe20008000000 */
[----:B------:R-:W-:-:S02]  /*33b0*/  ISETP.LT.OR P5, PT, R30, 0x19, P5 ;  /* 0x000000191e00780c */ /* 0x000fc40002fa1670 */
[----:B------:R-:W-:Y:S01]  /*33c0*/  PLOP3.LUT P6, PT, PT, PT, UP3, 0x40, 0x0 ;  /* 0x000000000000781c */ /* 0x000fe20003fce838 */
[----:B------:R-:W-:Y:S01]  /*33d0*/  UISETP.GE.AND UP3, UPT, UR35, 0x2a, UPT ;  /* 0x0000002a2300788c */ /* 0x000fe2000bf66270 */
[C---:B------:R-:W-:Y:S02]  /*33e0*/  ISETP.GT.AND P2, PT, R3.reuse, 0x19, P2 ;  /* 0x000000190300780c */ /* 0x040fe40001744270 */
        /* <DEDUP_REMOVED lines=8> */
[----:B------:R-:W-:Y:S02]  /*3470*/  ISETP.LT.OR P1, PT, R30, 0x21, P1 ;  /* 0x000000211e00780c */ /* 0x000fe40000f21670 */
        /* <DEDUP_REMOVED lines=38> */
[----:B------:R-:W-:Y:S02]  /*36e0*/  FSEL R168, R100, -INF , !P0 ;  /* 0xff80000064a87808 */ /* 0x000fe40004000000 */
[C---:B------:R-:W-:Y:S01]  /*36f0*/  ISETP.GT.AND P6, PT, R3.reuse, 0x39, P6 ;  /* 0x000000390300780c */ /* 0x040fe200037c4270 */
[----:B------:R-:W-:Y:S01]  /*3700*/  UP2UR UR15, UPR, URZ, 0x8 ;  /* 0x000000083f0f7883 */ /* 0x000fe20008000000 */
[----:B------:R-:W-:-:S02]  /*3710*/  ISETP.GT.AND P5, PT, R3, 0x40, P5 ;  /* 0x000000400300780c */ /* 0x000fc40002fa4270 */
[----:B------:R-:W-:Y:S01]  /*3720*/  PLOP3.LUT P0, PT, PT, PT, UP3, 0x40, 0x0 ;  /* 0x000000000000781c */ /* 0x000fe20003f0e838 */
[----:B------:R-:W-:Y:S01]  /*3730*/  UISETP.GE.AND UP3, UPT, UR35, 0x5a, UPT ;  /* 0x0000005a2300788c */ /* 0x000fe2000bf66270 */
[C---:B------:R-:W-:Y:S02]  /*3740*/  ISETP.GT.AND P2, PT, R3.reuse, 0x41, P2 ;  /* 0x000000410300780c */ /* 0x040fe40001744270 */
[C---:B------:R-:W-:Y:S02]  /*3750*/  ISETP.GT.AND P0, PT, R3.reuse, 0x49, P0 ;  /* 0x000000490300780c */ /* 0x040fe40000704270 */
[----:B------:R-:W-:Y:S02]  /*3760*/  ISETP.GT.AND P1, PT, R3, 0x48, P1 ;  /* 0x000000480300780c */ /* 0x000fe40000f24270 */
[C---:B------:R-:W-:Y:S02]  /*3770*/  ISETP.LT.OR P0, PT, R30.reuse, 0x4a, P0 ;  /* 0x0000004a1e00780c */ /* 0x040fe40000701670 */
[----:B------:R-:W-:-:S02]  /*3780*/  ISETP.LT.OR P6, PT, R30, 0x3a, P6 ;  /* 0x0000003a1e00780c */ /* 0x000fc400037c1670 */
[C---:B------:R-:W-:Y:S02]  /*3790*/  ISETP.LT.OR P5, PT, R30.reuse, 0x41, P5 ;  /* 0x000000411e00780c */ /* 0x040fe40002fa1670 */
[C---:B------:R-:W-:Y:S02]  /*37a0*/  ISETP.LT.OR P2, PT, R30.reuse, 0x42, P2 ;  /* 0x000000421e00780c */ /* 0x040fe40001741670 */
[----:B------:R-:W-:Y:S02]  /*37b0*/  ISETP.LT.OR P1, PT, R30, 0x49, P1 ;  /* 0x000000491e00780c */ /* 0x000fe40000f21670 */
[----:B------:R-:W-:Y:S02]  /*37c0*/  FSEL R154, R93, -INF , !P0 ;  /* 0xff8000005d9a7808 */ /* 0x000fe40004000000 */
[----:B------:R-:W-:Y:S02]  /*37d0*/  PLOP3.LUT P0, PT, PT, PT, UP0, 0x40, 0x0 ;  /* 0x000000000000781c */ /* 0x000fe40003f0e808 */
[----:B------:R-:W-:-:S02]  /*37e0*/  FSEL R169, R101, -INF , !P6 ;  /* 0xff80000065a97808 */ /* 0x000fc40007000000 */
[----:B------:R-:W-:Y:S02]  /*37f0*/  FSEL R208, R96, -INF , !P5 ;  /* 0xff80000060d07808 */ /* 0x000fe40006800000 */
[----:B------:R-:W-:Y:S02]  /*3800*/  FSEL R209, R97, -INF , !P2 ;  /* 0xff80000061d17808 */ /* 0x000fe40005000000 */
[----:B------:R-:W-:Y:S02]  /*3810*/  FSEL R210, R92, -INF , !P1 ;  /* 0xff8000005cd27808 */ /* 0x000fe40004800000 */
[----:B------:R-:W-:Y:S02]  /*3820*/  PLOP3.LUT P6, PT, PT, PT, UP6, 0x40, 0x0 ;  /* 0x000000000000781c */ /* 0x000fe40003fce868 */
[----:B------:R-:W-:Y:S02]  /*3830*/  PLOP3.LUT P5, PT, PT, PT, UP5, 0x40, 0x0 ;  /* 0x000000000000781c */ /* 0x000fe40003fae858 */
[----:B------:R-:W-:-:S02]  /*3840*/  PLOP3.LUT P2, PT, PT, PT, UP4, 0x40, 0x0 ;  /* 0x000000000000781c */ /* 0x000fc40003f4e848 */
[----:B------:R-:W-:Y:S02]  /*3850*/  PLOP3.LUT P1, PT, PT, PT, UP3, 0x40, 0x0 ;  /* 0x000000000000781c */ /* 0x000fe40003f2e838 */
[C---:B------:R-:W-:Y:S02]  /*3860*/  ISETP.GT.AND P6, PT, R3.reuse, 0x50, P6 ;  /* 0x000000500300780c */ /* 0x040fe400037c4270 */
[C---:B------:R-:W-:Y:S02]  /*3870*/  ISETP.GT.AND P5, PT, R3.reuse, 0x51, P5 ;  /* 0x000000510300780c */ /* 0x040fe40002fa4270 */
[C---:B------:R-:W-:Y:S02]  /*3880*/  ISETP.GT.AND P2, PT, R3.reuse, 0x58, P2 ;  /* 0x000000580300780c */ /* 0x040fe40001744270 */
[----:B------:R-:W-:Y:S01]  /*3890*/  ISETP.GT.AND P1, PT, R3, 0x59, P1 ;  /* 0x000000590300780c */ /* 0x000fe20000f24270 */
[----:B------:R-:W-:Y:S01]  /*38a0*/  IMAD.IADD R3, R24, 0x1, R7 ;  /* 0x0000000118037824 */ /* 0x000fe200078e0207 */
[----:B------:R-:W-:-:S02]  /*38b0*/  ISETP.LT.OR P6, PT, R30, 0x51, P6 ;  /* 0x000000511e00780c */ /* 0x000fc400037c1670 */
[C---:B------:R-:W-:Y:S02]  /*38c0*/  ISETP.LT.OR P5, PT, R30.reuse, 0x52, P5 ;  /* 0x000000521e00780c */ /* 0x040fe40002fa1670 */
[C---:B------:R-:W-:Y:S02]  /*38d0*/  ISETP.LT.OR P2, PT, R30.reuse, 0x59, P2 ;  /* 0x000000591e00780c */ /* 0x040fe40001741670 */
[----:B------:R-:W-:Y:S02]  /*38e0*/  ISETP.LT.OR P1, PT, R30, 0x5a, P1 ;  /* 0x0000005a1e00780c */ /* 0x000fe40000f21670 */
[----:B------:R-:W-:Y:S02]  /*38f0*/  IMNMX R35, R35, R27, PT ;  /* 0x0000001b23237217 */ /* 0x000fe40003800200 */
[----:B------:R-:W-:Y:S02]  /*3900*/  FSEL R153, R88, -INF , !P6 ;  /* 0xff80000058997808 */ /* 0x000fe40007000000 */
[----:B------:R-:W-:-:S02]  /*3910*/  FSEL R139, R89, -INF , !P5 ;  /* 0xff800000598b7808 */ /* 0x000fc40006800000 */
[----:B------:R-:W-:Y:S02]  /*3920*/  FSEL R135, R80, -INF , !P2 ;  /* 0xff80000050877808 */ /* 0x000fe40005000000 */
[----:B------:R-:W-:Y:S01]  /*3930*/  FSEL R132, R81, -INF , !P1 ;  /* 0xff80000051847808 */ /* 0x000fe20004800000 */
        /* <DEDUP_REMOVED lines=13> */
.L_x_959:
[----:B------:R-:W-:-:S04]  /*3a10*/  MOV R7, c[0x0][0x32c] ;  /* 0x0000cb0000077a02 */ /* 0x000fc80000000f00 */
[----:B------:R-:W-:-:S13]  /*3a20*/  ISETP.NE.AND P0, PT, R7, 0x1, PT ;  /* 0x000000010700780c */ /* 0x000fda0003f05270 */
[----:B------:R-:W-:-:S05]  /*3a30*/  @P0 IMAD.HI.U32 R7, R30, c[0x0][0x330], RZ ;  /* 0x0000cc001e070a27 */ /* 0x000fca00078e00ff */
[----:B------:R-:W-:Y:S02]  /*3a40*/  @P0 SHF.R.U32.HI R30, RZ, c[0x0][0x334], R7 ;  /* 0x0000cd00ff1e0a19 */ /* 0x000fe40000011607 */
.L_x_960:
[----:B------:R-:W-:Y:S05]  /*3a50*/  BSYNC B0 ;  /* 0x0000000000007941 */ /* 0x000fea0003800000 */
.L_x_958:
[----:B------:R-:W-:-:S05]  /*3a60*/  IMAD R30, R30, c[0x0][0x32c], R2 ;  /* 0x0000cb001e1e7a24 */ /* 0x000fca00078e0202 */
[----:B------:R-:W-:Y:S02]  /*3a70*/  IADD3 R7, R30, c[0x0][0x32c], RZ ;  /* 0x0000cb001e077a10 */ /* 0x000fe40007ffe0ff */
[----:B------:R-:W-:Y:S02]  /*3a80*/  IMNMX R3, R3, R30, !PT ;  /* 0x0000001e03037217 */ /* 0x000fe40007800200 */
[----:B------:R-:W-:Y:S02]  /*3a90*/  IMNMX R35, R35, R7, PT ;  /* 0x0000000723237217 */ /* 0x000fe40003800200 */
.L_x_957:
[----:B------:R-:W-:Y:S02]  /*3aa0*/  UP2UR UR37, UPR, URZ, 0x1 ;  /* 0x000000013f257883 */ /* 0x000fe40008000000 */
[----:B------:R-:W-:Y:S02]  /*3ab0*/  UISETP.NE.AND UP0, UPT, UR17, URZ, UPT ;  /* 0x0000003f1100728c */ /* 0x000fe4000bf05270 */
[----:B------:R-:W-:Y:S02]  /*3ac0*/  UP2UR UR41, UPR, URZ, 0x40 ;  /* 0x000000403f297883 */ /* 0x000fe40008000000 */
[----:B------:R-:W-:-:S02]  /*3ad0*/  UISETP.NE.AND UP6, UPT, UR29, URZ, UPT ;  /* 0x0000003f1d00728c */ /* 0x000fc4000bfc5270 */
[----:B------:R-:W-:Y:S02]  /*3ae0*/  UP2UR UR42, UPR, URZ, 0x1 ;  /* 0x000000013f2a7883 */ /* 0x000fe40008000000 */
        /* <DEDUP_REMOVED lines=12> */
[C---:B------:R-:W-:Y:S01]  /*3bb0*/  ISETP.LT.OR P0, PT, R26.reuse, 0x2, P0 ;  /* 0x000000021a00780c */ /* 0x040fe20000701670 */
[----:B------:R-:W-:Y:S01]  /*3bc0*/  UISETP.NE.AND UP4, UPT, UR31, URZ, UPT ;  /* 0x0000003f1f00728c */ /* 0x000fe2000bf85270 */
[----:B------:R-:W-:Y:S01]  /*3bd0*/  PLOP3.LUT P5, PT, PT, PT, UP3, 0x40, 0x0 ;  /* 0x000000000000781c */ /* 0x000fe20003fae838 */
[----:B------:R-:W-:Y:S01]  /*3be0*/  UISETP.NE.AND UP5, UPT, UR30, URZ, UPT ;  /* 0x0000003f1e00728c */ /* 0x000fe2000bfa5270 */
[----:B------:R-:W-:Y:S01]  /*3bf0*/  ISETP.LT.OR P1, PT, R26, 0x1, P1 ;  /* 0x000000011a00780c */ /* 0x000fe20000f21670 */
[----:B------:R-:W-:Y:S01]  /*3c00*/  UISETP.NE.AND UP0, UPT, UR25, URZ, UPT ;  /* 0x0000003f1900728c */ /* 0x000fe2000bf05270 */
[----:B------:R-:W-:Y:S01]  /*3c10*/  FSEL R131, R131, -INF , !P0 ;  /* 0xff80000083837808 */ /* 0x000fe20004000000 */
[----:B------:R-:W-:Y:S01]  /*3c20*/  UISETP.NE.AND UP3, UPT, UR26, URZ, UPT ;  /* 0x0000003f1a00728c */ /* 0x000fe2000bf65270 */
[----:B------:R-:W-:Y:S01]  /*3c30*/  PLOP3.LUT P0, PT, PT, PT, UP6, 0x40, 0x0 ;  /* 0x000000000000781c */ /* 0x000fe20003f0e868 */
[----:B------:R-:W-:Y:S01]  /*3c40*/  UISETP.NE.AND UP6, UPT, UR21, URZ, UPT ;  /* 0x0000003f1500728c */ /* 0x000fe2000bfc5270 */
[C---:B------:R-:W-:Y:S01]  /*3c50*/  ISETP.GT.AND P5, PT, R25.reuse, 0x8, P5 ;  /* 0x000000081900780c */ /* 0x040fe20002fa4270 */
[----:B------:R-:W-:Y:S01]  /*3c60*/  UP2UR UR36, UPR, URZ, 0x4 ;  /* 0x000000043f247883 */ /* 0x000fe20008000000 */
[----:B------:R-:W-:Y:S01]  /*3c70*/  FSEL R130, R130, -INF , !P1 ;  /* 0xff80000082827808 */ /* 0x000fe20004800000 */
[----:B------:R-:W-:Y:S01]  /*3c80*/  UISETP.NE.AND UP2, UPT, UR16, URZ, UPT ;  /* 0x0000003f1000728c */ /* 0x000fe2000bf45270 */
[----:B------:R-:W-:Y:S01]  /*3c90*/  PLOP3.LUT P2, PT, PT, PT, UP4, 0x40, 0x0 ;  /* 0x000000000000781c */ /* 0x000fe20003f4e848 */
[----:B------:R-:W-:Y:S01]  /*3ca0*/  UISETP.NE.AND UP4, UPT, UR27, URZ, UPT ;  /* 0x0000003f1b00728c */ /* 0x000fe2000bf85270 */
[----:B------:R-:W-:Y:S01]  /*3cb0*/  PLOP3.LUT P1, PT, PT, PT, UP5, 0x40, 0x0 ;  /* 0x000000000000781c */ /* 0x000fe20003f2e858 */
[----:B------:R-:W-:Y:S01]  /*3cc0*/  UISETP.NE.AND UP5, UPT, UR28, URZ, UPT ;  /* 0x0000003f1c00728c */ /* 0x000fe2000bfa5270 */
[C---:B------:R-:W-:Y:S01]  /*3cd0*/  ISETP.GT.AND P0, PT, R25.reuse, 0x11, P0 ;  /* 0x000000111900780c */ /* 0x040fe20000704270 */
[----:B------:R-:W-:Y:S01]  /*3ce0*/  UP2UR UR35, UPR, URZ, 0x2 ;  /* 0x000000023f237883 */ /* 0x000fe20008000000 */
[----:B------:R-:W-:Y:S01]  /*3cf0*/  ISETP.LT.OR P5, PT, R26, 0x9, P5 ;  /* 0x000000091a00780c */ /* 0x000fe20002fa1670 */
[----:B------:R-:W-:Y:S01]  /*3d00*/  UISETP.NE.AND UP1, UPT, UR15, URZ, UPT ;  /* 0x0000003f0f00728c */ /* 0x000fe2000bf25270 */
[----:B------:R-:W-:-:S02]  /*3d10*/  ISETP.GT.AND P2, PT, R25, 0x9, P2 ;  /* 0x000000091900780c */ /* 0x000fc40001744270 */
[----:B------:R-:W-:Y:S02]  /*3d20*/  ISETP.GT.AND P1, PT, R25, 0x10, P1 ;  /* 0x000000101900780c */ /* 0x000fe40000f24270 */
[----:B------:R-:W-:Y:S02]  /*3d30*/  ISETP.LT.OR P0, PT, R26, 0x12, P0 ;  /* 0x000000121a00780c */ /* 0x000fe40000701670 */
[----:B------:R-:W-:Y:S02]  /*3d40*/  FSEL R31, R126, -INF , !P5 ;  /* 0xff8000007e1f7808 */ /* 0x000fe40006800000 */
[C---:B------:R-:W-:Y:S02]  /*3d50*/  ISETP.LT.OR P2, PT, R26.reuse, 0xa, P2 ;  /* 0x0000000a1a00780c */ /* 0x040fe40001741670 */
[----:B------:R-:W-:Y:S01]  /*3d60*/  PLOP3.LUT P5, PT, PT, PT, UP5, 0x40, 0x0 ;  /* 0x000000000000781c */ /* 0x000fe20003fae858 */
[----:B------:R-:W-:Y:S01]  /*3d70*/  UISETP.NE.AND UP5, UPT, UR20, URZ, UPT ;  /* 0x0000003f1400728c */ /* 0x000fe2000bfa5270 */
[----:B------:R-:W-:-:S02]  /*3d80*/  ISETP.LT.OR P1, PT, R26, 0x11, P1 ;  /* 0x000000111a00780c */ /* 0x000fc40000f21670 */
[----:B------:R-:W-:Y:S02]  /*3d90*/  FSEL R50, R123, -INF , !P0 ;  /* 0xff8000007b327808 */ /* 0x000fe40004000000 */
[----:B------:R-:W-:Y:S02]  /*3da0*/  FSEL R30, R127, -INF , !P2 ;  /* 0xff8000007f1e7808 */ /* 0x000fe40005000000 */
[----:B------:R-:W-:Y:S01]  /*3db0*/  PLOP3.LUT P0, PT, PT, PT, UP0, 0x40, 0x0 ;  /* 0x000000000000781c */ /* 0x000fe20003f0e808 */
[----:B------:R-:W-:Y:S01]  /*3dc0*/  UISETP.NE.AND UP0, UPT, UR22, URZ, UPT ;  /* 0x0000003f1600728c */ /* 0x000fe2000bf05270 */
[----:B------:R-:W-:Y:S02]  /*3dd0*/  ISETP.GT.AND P5, PT, R25, 0x18, P5 ;  /* 0x000000181900780c */ /* 0x000fe40002fa4270 */
[----:B------:R-:W-:Y:S01]  /*3de0*/  PLOP3.LUT P2, PT, PT, PT, UP4, 0x40, 0x0 ;  /* 0x000000000000781c */ /* 0x000fe20003f4e848 */
[----:B------:R-:W-:Y:S01]  /*3df0*/  UISETP.NE.AND UP4, UPT, UR24, URZ, UPT ;  /* 0x0000003f1800728c */ /* 0x000fe2000bf85270 */
[----:B------:R-:W-:-:S02]  /*3e00*/  FSEL R122, R122, -INF , !P1 ;  /* 0xff8000007a7a7808 */ /* 0x000fc40004800000 */
[----:B------:R-:W-:Y:S01]  /*3e10*/  PLOP3.LUT P1, PT, PT, PT, UP3, 0x40, 0x0 ;  /* 0x000000000000781c */ /* 0x000fe20003f2e838 */
[----:B------:R-:W-:Y:S01]  /*3e20*/  UISETP.NE.AND UP3, UPT, UR23, URZ, UPT ;  /* 0x0000003f1700728c */ /* 0x000fe2000bf65270 */
[C---:B------:R-:W-:Y:S02]  /*3e30*/  ISETP.GT.AND P0, PT, R25.reuse, 0x21, P0 ;  /* 0x000000211900780c */ /* 0x040fe40000704270 */
[C---:B------:R-:W-:Y:S02]  /*3e40*/  ISETP.LT.OR P5, PT, R26.reuse, 0x19, P5 ;  /* 0x000000191a00780c */ /* 0x040fe40002fa1670 */
[C---:B------:R-:W-:Y:S02]  /*3e50*/  ISETP.GT.AND P2, PT, R25.reuse, 0x19, P2 ;  /* 0x000000191900780c */ /* 0x040fe40001744270 */
[----:B------:R-:W-:Y:S02]  /*3e60*/  ISETP.GT.AND P1, PT, R25, 0x20, P1 ;  /* 0x000000201900780c */ /* 0x000fe40000f24270 */
[----:B------:R-:W-:-:S02]  /*3e70*/  ISETP.LT.OR P0, PT, R26, 0x22, P0 ;  /* 0x000000221a00780c */ /* 0x000fc40000701670 */
[----:B------:R-:W-:Y:S02]  /*3e80*/  FSEL R118, R118, -INF , !P5 ;  /* 0xff80000076767808 */ /* 0x000fe40006800000 */
[C---:B------:R-:W-:Y:S02]  /*3e90*/  ISETP.LT.OR P2, PT, R26.reuse, 0x1a, P2 ;  /* 0x0000001a1a00780c */ /* 0x040fe40001741670 */
[----:B------:R-:W-:Y:S01]  /*3ea0*/  PLOP3.LUT P5, PT, PT, PT, UP4, 0x40, 0x0 ;  /* 0x000000000000781c */ /* 0x000fe20003fae848 */
[----:B------:R-:W-:Y:S01]  /*3eb0*/  UISETP.NE.AND UP4, UPT, UR19, URZ, UPT ;  /* 0x0000003f1300728c */ /* 0x000fe2000bf85270 */
[----:B------:R-:W-:Y:S02]  /*3ec0*/  ISETP.LT.OR P1, PT, R26, 0x21, P1 ;  /* 0x000000211a00780c */ /* 0x000fe40000f21670 */
[----:B------:R-:W-:Y:S02]  /*3ed0*/  FSEL R48, R115, -INF , !P0 ;  /* 0xff80000073307808 */ /* 0x000fe40004000000 */
[----:B------:R-:W-:-:S02]  /*3ee0*/  FSEL R7, R119, -INF , !P2 ;  /* 0xff80000077077808 */ /* 0x000fc40005000000 */
[----:B------:R-:W-:Y:S01]  /*3ef0*/  PLOP3.LUT P0, PT, PT, PT, UP6, 0x40, 0x0 ;  /* 0x000000000000781c */ /* 0x000fe20003f0e868 */
[----:B------:R-:W-:Y:S01]  /*3f00*/  UISETP.NE.AND UP6, UPT, UR41, URZ, UPT ;  /* 0x0000003f2900728c */ /* 0x000fe2000bfc5270 */
[C---:B------:R-:W-:Y:S02]  /*3f10*/  ISETP.GT.AND P5, PT, R25.reuse, 0x28, P5 ;  /* 0x000000281900780c */ /* 0x040fe40002fa4270 */
[----:B------:R-:W-:Y:S01]  /*3f20*/  PLOP3.LUT P2, PT, PT, PT, UP3, 0x40, 0x0 ;  /* 0x000000000000781c */ /* 0x000fe20003f4e838 */
[----:B------:R-:W-:Y:S01]  /*3f30*/  UISETP.NE.AND UP3, UPT, UR18, URZ, UPT ;  /* 0x0000003f1200728c */ /* 0x000fe2000bf65270 */
[----:B------:R-:W-:Y:S01]  /*3f40*/  FSEL R49, R114, -INF , !P1 ;  /* 0xff80000072317808 */ /* 0x000fe20004800000 */
[----:B------:R-:W-:Y:S01]  /*3f50*/  UP2UR UR41, UPR, URZ, 0x40 ;  /* 0x000000403f297883 */ /* 0x000fe20008000000 */
[----:B------:R-:W-:Y:S01]  /*3f60*/  PLOP3.LUT P1, PT, PT, PT, UP0, 0x40, 0x0 ;  /* 0x000000000000781c */ /* 0x000fe20003f2e808 */
[----:B------:R-:W-:Y:S01]  /*3f70*/  UISETP.NE.AND UP0, UPT, UR42, URZ, UPT ;  /* 0x0000003f2a00728c */ /* 0x000fe2000bf05270 */
[----:B------:R-:W-:-:S02]  /*3f80*/  ISETP.GT.AND P0, PT, R25, 0x31, P0 ;  /* 0x000000311900780c */ /* 0x000fc40000704270 */
[C---:B------:R-:W-:Y:S02]  /*3f90*/  ISETP.LT.OR P5, PT, R26.reuse, 0x29, P5 ;  /* 0x000000291a00780c */ /* 0x040fe40002fa1670 */
[C---:B------:R-:W-:Y:S02]  /*3fa0*/  ISETP.GT.AND P2, PT, R25.reuse, 0x29, P2 ;  /* 0x000000291900780c */ /* 0x040fe40001744270 */
[----:B------:R-:W-:Y:S02]  /*3fb0*/  ISETP.GT.AND P1, PT, R25, 0x30, P1 ;  /* 0x000000301900780c */ /* 0x000fe40000f24270 */
[----:B------:R-:W-:Y:S02]  /*3fc0*/  ISETP.LT.OR P0, PT, R26, 0x32, P0 ;  /* 0x000000321a00780c */ /* 0x000fe40000701670 */
[----:B------:R-:W-:Y:S02]  /*3fd0*/  FSEL R96, R110, -INF , !P5 ;  /* 0xff8000006e607808 */ /* 0x000fe40006800000 */
[----:B------:R-:W-:-:S02]  /*3fe0*/  ISETP.LT.OR P2, PT, R26, 0x2a, P2 ;  /* 0x0000002a1a00780c */ /* 0x000fc40001741670 */
[----:B------:R-:W-:Y:S01]  /*3ff0*/  PLOP3.LUT P6, PT, PT, PT, UP5, 0x40, 0x0 ;  /* 0x000000000000781c */ /* 0x000fe20003fce858 */
[----:B------:R-:W-:Y:S01]  /*4000*/  UISETP.NE.AND UP5, UPT, UR40, URZ, UPT ;  /* 0x0000003f2800728c */ /* 0x000fe2000bfa5270 */
[----:B------:R-:W-:Y:S01]  /*4010*/  PLOP3.LUT P5, PT, PT, PT, UP4, 0x40, 0x0 ;  /* 0x000000000000781c */ /* 0x000fe20003fae848 */
[----:B------:R-:W-:Y:S01]  /*4020*/  UISETP.NE.AND UP4, UPT, UR39, URZ, UPT ;  /* 0x0000003f2700728c */ /* 0x000fe2000bf85270 */
[----:B------:R-:W-:Y:S01]  /*4030*/  ISETP.LT.OR P1, PT, R26, 0x31, P1 ;  /* 0x000000311a00780c */ /* 0x000fe20000f21670 */
[----:B------:R-:W-:Y:S01]  /*4040*/  UP2UR UR39, UPR, URZ, 0x4 ;  /* 0x000000043f277883 */ /* 0x000fe20008000000 */
[----:B------:R-:W-:Y:S01]  /*4050*/  FSEL R170, R107, -INF , !P0 ;  /* 0xff8000006baa7808 */ /* 0x000fe20004000000 */
[----:B------:R-:W-:Y:S01]  /*4060*/  UP2UR UR42, UPR, URZ, 0x20 ;  /* 0x000000203f2a7883 */ /* 0x000fe20008000000 */
[----:B------:R-:W-:Y:S01]  /*4070*/  FSEL R47, R111, -INF , !P2 ;  /* 0xff8000006f2f7808 */ /* 0x000fe20005000000 */
[----:B------:R-:W-:Y:S01]  /*4080*/  UP2UR UR43, UPR, URZ, 0x10 ;  /* 0x000000103f2b7883 */ /* 0x000fe20008000000 */
[----:B------:R-:W-:Y:S01]  /*4090*/  PLOP3.LUT P0, PT, PT, PT, UP2, 0x40, 0x0 ;  /* 0x000000000000781c */ /* 0x000fe20003f0e828 */
[----:B------:R-:W-:Y:S01]  /*40a0*/  UISETP.NE.AND UP2, UPT, UR27, URZ, UPT ;  /* 0x0000003f1b00728c */ /* 0x000fe2000bf45270 */
[C---:B------:R-:W-:Y:S01]  /*40b0*/  ISETP.GT.AND P6, PT, R25.reuse, 0x38, P6 ;  /* 0x000000381900780c */ /* 0x040fe200037c4270 */
[----:B------:R-:W-:Y:S01]  /*40c0*/  UP2UR UR40, UPR, URZ, 0x2 ;  /* 0x000000023f287883 */ /* 0x000fe20008000000 */
[C---:B------:R-:W-:Y:S01]  /*40d0*/  ISETP.GT.AND P5, PT, R25.reuse, 0x39, P5 ;  /* 0x000000391900780c */ /* 0x040fe20002fa4270 */
[----:B------:R-:W-:Y:S01]  /*40e0*/  UP2UR UR45, UPR, URZ, 0x4 ;  /* 0x000000043f2d7883 */ /* 0x000fe20008000000 */
[----:B------:R-:W-:Y:S01]  /*40f0*/  PLOP3.LUT P2, PT, PT, PT, UP3, 0x40, 0x0 ;  /* 0x000000000000781c */ /* 0x000fe20003f4e838 */
[----:B------:R-:W-:Y:S01]  /*4100*/  UISETP.NE.AND UP3, UPT, UR38, URZ, UPT ;  /* 0x0000003f2600728c */ /* 0x000fe2000bf65270 */
[----:B------:R-:W-:Y:S01]  /*4110*/  FSEL R187, R106, -INF , !P1 ;  /* 0xff8000006abb7808 */ /* 0x000fe20004800000 */
[----:B------:R-:W-:Y:S01]  /*4120*/  UP2UR UR38, UPR, URZ, 0x1 ;  /* 0x000000013f267883 */ /* 0x000fe20008000000 */
[----:B------:R-:W-:Y:S01]  /*4130*/  PLOP3.LUT P1, PT, PT, PT, UP0, 0x40, 0x0 ;  /* 0x000000000000781c */ /* 0x000fe20003f2e808 */
[----:B------:R-:W-:Y:S01]  /*4140*/  UISETP.NE.AND UP0, UPT, UR34, URZ, UPT ;  /* 0x0000003f2200728c */ /* 0x000fe2000bf05270 */
[C---:B------:R-:W-:Y:S01]  /*4150*/  ISETP.LT.OR P6, PT, R26.reuse, 0x39, P6 ;  /* 0x000000391a00780c */ /* 0x040fe200037c1670 */
[----:B------:R-:W-:Y:S01]  /*4160*/  UISETP.NE.AND UP2, UPT, UR33, URZ, UPT ;  /* 0x0000003f2100728c */ /* 0x000fe2000bf45270 */
[----:B------:R-:W-:Y:S01]  /*4170*/  ISETP.LT.OR P5, PT, R26, 0x3a, P5 ;  /* 0x0000003a1a00780c */ /* 0x000fe20002fa1670 */
[----:B------:R-:W-:Y:S01]  /*4180*/  UP2UR UR44, UPR, URZ, 0x8 ;  /* 0x000000083f2c7883 */ /* 0x000fe20008000000 */
[----:B------:R-:W-:-:S02]  /*4190*/  ISETP.GT.AND P0, PT, R25, 0x48, P0 ;  /* 0x000000481900780c */ /* 0x000fc40000704270 */
[C---:B------:R-:W-:Y:S02]  /*41a0*/  ISETP.GT.AND P2, PT, R25.reuse, 0x40, P2 ;  /* 0x000000401900780c */ /* 0x040fe40001744270 */
[----:B------:R-:W-:Y:S02]  /*41b0*/  ISETP.GT.AND P1, PT, R25, 0x41, P1 ;  /* 0x000000411900780c */ /* 0x000fe40000f24270 */
[----:B------:R-:W-:Y:S02]  /*41c0*/  FSEL R171, R102, -INF , !P6 ;  /* 0xff80000066ab7808 */ /* 0x000fe40007000000 */
[----:B------:R-:W-:Y:S02]  /*41d0*/  FSEL R172, R103, -INF , !P5 ;  /* 0xff80000067ac7808 */ /* 0x000fe40006800000 */
[C---:B------:R-:W-:Y:S02]  /*41e0*/  ISETP.LT.OR P0, PT, R26.reuse, 0x49, P0 ;  /* 0x000000491a00780c */ /* 0x040fe40000701670 */
[----:B------:R-:W-:-:S02]  /*41f0*/  ISETP.LT.OR P2, PT, R26, 0x41, P2 ;  /* 0x000000411a00780c */ /* 0x000fc40001741670 */
[----:B------:R-:W-:Y:S01]  /*4200*/  PLOP3.LUT P6, PT, PT, PT, UP1, 0x40, 0x0 ;  /* 0x000000000000781c */ /* 0x000fe20003fce818 */
[----:B------:R-:W-:Y:S01]  /*4210*/  UISETP.NE.AND UP1, UPT, UR28, URZ, UPT ;  /* 0x0000003f1c00728c */ /* 0x000fe2000bf25270 */
[----:B------:R-:W-:Y:S01]  /*4220*/  PLOP3.LUT P5, PT, PT, PT, UP6, 0x40, 0x0 ;  /* 0x000000000000781c */ /* 0x000fe20003fae868 */
[----:B------:R-:W-:Y:S01]  /*4230*/  UISETP.NE.AND UP6, UPT, UR29, URZ, UPT ;  /* 0x0000003f1d00728c */ /* 0x000fe2000bfc5270 */
[----:B------:R-:W-:Y:S02]  /*4240*/  ISETP.LT.OR P1, PT, R26, 0x42, P1 ;  /* 0x000000421a00780c */ /* 0x000fe40000f21670 */
[----:B------:R-:W-:Y:S02]  /*4250*/  FSEL R206, R94, -INF , !P0 ;  /* 0xff8000005ece7808 */ /* 0x000fe40004000000 */
[----:B------:R-:W-:Y:S02]  /*4260*/  FSEL R211, R98, -INF , !P2 ;  /* 0xff80000062d37808 */ /* 0x000fe40005000000 */
[----:B------:R-:W-:Y:S01]  /*4270*/  PLOP3.LUT P0, PT, PT, PT, UP3, 0x40, 0x0 ;  /* 0x000000000000781c */ /* 0x000fe20003f0e838 */
[----:B------:R-:W-:Y:S01]  /*4280*/  UISETP.NE.AND UP3, UPT, UR32, URZ, UPT ;  /* 0x0000003f2000728c */ /* 0x000fe2000bf65270 */
[----:B------:R-:W-:-:S02]  /*4290*/  ISETP.GT.AND P6, PT, R25, 0x49, P6 ;  /* 0x000000491900780c */ /* 0x000fc400037c4270 */
[----:B------:R-:W-:Y:S02]  /*42a0*/  ISETP.GT.AND P5, PT, R25, 0x50, P5 ;  /* 0x000000501900780c */ /* 0x000fe40002fa4270 */
[----:B------:R-:W-:Y:S01]  /*42b0*/  PLOP3.LUT P2, PT, PT, PT, UP5, 0x40, 0x0 ;  /* 0x000000000000781c */ /* 0x000fe20003f4e858 */
[----:B------:R-:W-:Y:S01]  /*42c0*/  UISETP.NE.AND UP5, UPT, UR30, URZ, UPT ;  /* 0x0000003f1e00728c */ /* 0x000fe2000bfa5270 */
[----:B------:R-:W-:Y:S02]  /*42d0*/  FSEL R155, R99, -INF , !P1 ;  /* 0xff800000639b7808 */ /* 0x000fe40004800000 */
[----:B------:R-:W-:Y:S01]  /*42e0*/  PLOP3.LUT P1, PT, PT, PT, UP4, 0x40, 0x0 ;  /* 0x000000000000781c */ /* 0x000fe20003f2e848 */
[----:B------:R-:W-:Y:S01]  /*42f0*/  UISETP.NE.AND UP4, UPT, UR31, URZ, UPT ;  /* 0x0000003f1f00728c */ /* 0x000fe2000bf85270 */
[----:B------:R-:W-:Y:S02]  /*4300*/  ISETP.GT.AND P0, PT, R25, 0x59, P0 ;  /* 0x000000591900780c */ /* 0x000fe40000704270 */
[----:B------:R-:W-:-:S02]  /*4310*/  ISETP.LT.OR P6, PT, R26, 0x4a, P6 ;  /* 0x0000004a1a00780c */ /* 0x000fc400037c1670 */
[C---:B------:R-:W-:Y:S02]  /*4320*/  ISETP.LT.OR P5, PT, R26.reuse, 0x51, P5 ;  /* 0x000000511a00780c */ /* 0x040fe40002fa1670 */
[C---:B------:R-:W-:Y:S02]  /*4330*/  ISETP.GT.AND P2, PT, R25.reuse, 0x51, P2 ;  /* 0x000000511900780c */ /* 0x040fe40001744270 */
[----:B------:R-:W-:Y:S02]  /*4340*/  ISETP.GT.AND P1, PT, R25, 0x58, P1 ;  /* 0x000000581900780c */ /* 0x000fe40000f24270 */
[----:B------:R-:W-:Y:S02]  /*4350*/  ISETP.LT.OR P0, PT, R26, 0x5a, P0 ;  /* 0x0000005a1a00780c */ /* 0x000fe40000701670 */
[----:B------:R-:W-:Y:S02]  /*4360*/  FSEL R152, R95, -INF , !P6 ;  /* 0xff8000005f987808 */ /* 0x000fe40007000000 */
[----:B------:R-:W-:-:S02]  /*4370*/  FSEL R137, R90, -INF , !P5 ;  /* 0xff8000005a897808 */ /* 0x000fc40006800000 */
[C---:B------:R-:W-:Y:S02]  /*4380*/  ISETP.LT.OR P2, PT, R26.reuse, 0x52, P2 ;  /* 0x000000521a00780c */ /* 0x040fe40001741670 */
[----:B------:R-:W-:Y:S01]  /*4390*/  PLOP3.LUT P6, PT, PT, PT, UP0, 0x40, 0x0 ;  /* 0x000000000000781c */ /* 0x000fe20003fce808 */
[----:B------:R-:W-:Y:S01]  /*43a0*/  UISETP.NE.AND UP0, UPT, UR26, URZ, UPT ;  /* 0x0000003f1a00728c */ /* 0x000fe2000bf05270 */
[----:B------:R-:W-:Y:S01]  /*43b0*/  PLOP3.LUT P5, PT, PT, PT, UP2, 0x40, 0x0 ;  /* 0x000000000000781c */ /* 0x000fe20003fae828 */
[----:B------:R-:W-:Y:S01]  /*43c0*/  UISETP.NE.AND UP2, UPT, UR45, URZ, UPT ;  /* 0x0000003f2d00728c */ /* 0x000fe2000bf45270 */
[----:B------:R-:W-:Y:S02]  /*43d0*/  ISETP.LT.OR P1, PT, R26, 0x59, P1 ;  /* 0x000000591a00780c */ /* 0x000fe40000f21670 */
[----:B------:R-:W-:Y:S02]  /*43e0*/  FSEL R125, R83, -INF , !P0 ;  /* 0xff800000537d7808 */ /* 0x000fe40004000000 */
[----:B------:R-:W-:-:S02]  /*43f0*/  FSEL R134, R91, -INF , !P2 ;  /* 0xff8000005b867808 */ /* 0x000fc40005000000 */
[C---:B------:R-:W-:Y:S02]  /*4400*/  ISETP.GT.AND P6, PT, R3.reuse, RZ, P6 ;  /* 0x000000ff0300720c */ /* 0x040fe400037c4270 */
[----:B------:R-:W-:Y:S02]  /*4410*/  ISETP.GT.AND P5, PT, R3, 0x1, P5 ;  /* 0x000000010300780c */ /* 0x000fe40002fa4270 */
[----:B------:R-:W-:Y:S01]  /*4420*/  PLOP3.LUT P0, PT, PT, PT, UP5, 0x40, 0x0 ;  /* 0x000000000000781c */ /* 0x000fe20003f0e858 */
[----:B------:R-:W-:Y:S01]  /*4430*/  UISETP.NE.AND UP5, UPT, UR22, URZ, UPT ;  /* 0x0000003f1600728c */ /* 0x000fe2000bfa5270 */
[----:B------:R-:W-:Y:S01]  /*4440*/  PLOP3.LUT P2, PT, PT, PT, UP3, 0x40, 0x0 ;  /* 0x000000000000781c */ /* 0x000fe20003f4e838 */
[----:B------:R-:W-:Y:S01]  /*4450*/  UISETP.NE.AND UP3, UPT, UR24, URZ, UPT ;  /* 0x0000003f1800728c */ /* 0x000fe2000bf65270 */
[----:B------:R-:W-:Y:S02]  /*4460*/  FSEL R127, R82, -INF , !P1 ;  /* 0xff800000527f7808 */ /* 0x000fe40004800000 */
[----:B------:R-:W-:Y:S01]  /*4470*/  PLOP3.LUT P1, PT, PT, PT, UP4, 0x40, 0x0 ;  /* 0x000000000000781c */ /* 0x000fe20003f2e848 */
[----:B------:R-:W-:Y:S01]  /*4480*/  UP2UR UR45, UPR, URZ, 0x8 ;  /* 0x000000083f2d7883 */ /* 0x000fe20008000000 */
[C---:B------:R-:W-:Y:S01]  /*4490*/  ISETP.LT.OR P6, PT, R35.reuse, 0x1, P6 ;  /* 0x000000012300780c */ /* 0x040fe200037c1670 */
[----:B------:R-:W-:Y:S01]  /*44a0*/  UISETP.NE.AND UP3, UPT, UR25, URZ, UPT ;  /* 0x0000003f1900728c */ /* 0x000fe2000bf65270 */
[----:B------:R-:W-:Y:S01]  /*44b0*/  ISETP.LT.OR P5, PT, R35, 0x2, P5 ;  /* 0x000000022300780c */ /* 0x000fe20002fa1670 */
[----:B------:R-:W-:Y:S01]  /*44c0*/  UISETP.NE.AND UP4, UPT, UR23, URZ, UPT ;  /* 0x0000003f1700728c */ /* 0x000fe2000bf85270 */
[----:B------:R-:W-:-:S02]  /*44d0*/  ISETP.GT.AND P0, PT, R3, 0x10, P0 ;  /* 0x000000100300780c */ /* 0x000fc40000704270 */
[C---:B------:R-:W-:Y:S02]  /*44e0*/  ISETP.GT.AND P2, PT, R3.reuse, 0x8, P2 ;  /* 0x000000080300780c */ /* 0x040fe40001744270 */
[----:B------:R-:W-:Y:S02]  /*44f0*/  ISETP.GT.AND P1, PT, R3, 0x9, P1 ;  /* 0x000000090300780c */ /* 0x000fe40000f24270 */
[----:B------:R-:W-:Y:S02]  /*4500*/  FSEL R180, R76, -INF , !P6 ;  /* 0xff8000004cb47808 */ /* 0x000fe40007000000 */
[----:B------:R-:W-:Y:S02]  /*4510*/  FSEL R184, R77, -INF , !P5 ;  /* 0xff8000004db87808 */ /* 0x000fe40006800000 */
[C---:B------:R-:W-:Y:S02]  /*4520*/  ISETP.LT.OR P0, PT, R35.reuse, 0x11, P0 ;  /* 0x000000112300780c */ /* 0x040fe40000701670 */
[----:B------:R-:W-:Y:S01]  /*4530*/  PLOP3.LUT P6, PT, PT, PT, UP6, 0x40, 0x0 ;  /* 0x000000000000781c */ /* 0x000fe20003fce868 */
[----:B------:R-:W-:Y:S01]  /*4540*/  UISETP.NE.AND UP6, UPT, UR21, URZ, UPT ;  /* 0x0000003f1500728c */ /* 0x000fe2000bfc5270 */
[----:B------:R-:W-:Y:S01]  /*4550*/  PLOP3.LUT P5, PT, PT, PT, UP1, 0x40, 0x0 ;  /* 0x000000000000781c */ /* 0x000fe20003fae818 */
[----:B------:R-:W-:Y:S01]  /*4560*/  UISETP.NE.AND UP1, UPT, UR20, URZ, UPT ;  /* 0x0000003f1400728c */ /* 0x000fe2000bf25270 */
[----:B------:R-:W-:-:S02]  /*4570*/  ISETP.LT.OR P2, PT, R35, 0x9, P2 ;  /* 0x000000092300780c */ /* 0x000fc40001741670 */
[----:B------:R-:W-:Y:S02]  /*4580*/  ISETP.LT.OR P1, PT, R35, 0xa, P1 ;  /* 0x0000000a2300780c */ /* 0x000fe40000f21670 */
[----:B------:R-:W-:Y:S02]  /*4590*/  FSEL R41, R68, -INF , !P0 ;  /* 0xff80000044297808 */ /* 0x000fe40004000000 */
[C---:B------:R-:W-:Y:S02]  /*45a0*/  ISETP.GT.AND P6, PT, R3.reuse, 0x11, P6 ;  /* 0x000000110300780c */ /* 0x040fe400037c4270 */
[----:B------:R-:W-:Y:S02]  /*45b0*/  ISETP.GT.AND P5, PT, R3, 0x18, P5 ;  /* 0x000000180300780c */ /* 0x000fe40002fa4270 */
[----:B------:R-:W-:Y:S01]  /*45c0*/  PLOP3.LUT P0, PT, PT, PT, UP3, 0x40, 0x0 ;  /* 0x000000000000781c */ /* 0x000fe20003f0e838 */
[----:B------:R-:W-:Y:S01]  /*45d0*/  UISETP.NE.AND UP3, UPT, UR45, URZ, UPT ;  /* 0x0000003f2d00728c */ /* 0x000fe2000bf65270 */
[----:B------:R-:W-:-:S02]  /*45e0*/  FSEL R183, R72, -INF , !P2 ;  /* 0xff80000048b77808 */ /* 0x000fc40005000000 */
[----:B------:R-:W-:Y:S02]  /*45f0*/  FSEL R44, R73, -INF , !P1 ;  /* 0xff800000492c7808 */ /* 0x000fe40004800000 */
[----:B------:R-:W-:Y:S01]  /*4600*/  PLOP3.LUT P2, PT, PT, PT, UP2, 0x40, 0x0 ;  /* 0x000000000000781c */ /* 0x000fe20003f4e828 */
[----:B------:R-:W-:Y:S01]  /*4610*/  UISETP.NE.AND UP2, UPT, UR19, URZ, UPT ;  /* 0x0000003f1300728c */ /* 0x000fe2000bf45270 */
[----:B------:R-:W-:Y:S01]  /*4620*/  PLOP3.LUT P1, PT, PT, PT, UP0, 0x40, 0x0 ;  /* 0x000000000000781c */ /* 0x000fe20003f2e808 */
[----:B------:R-:W-:Y:S01]  /*4630*/  UISETP.NE.AND UP0, UPT, UR18, URZ, UPT ;  /* 0x0000003f1200728c */ /* 0x000fe2000bf05270 */
[C---:B------:R-:W-:Y:S02]  /*4640*/  ISETP.LT.OR P6, PT, R35.reuse, 0x12, P6 ;  /* 0x000000122300780c */ /* 0x040fe400037c1670 */
[----:B------:R-:W-:Y:S02]  /*4650*/  ISETP.LT.OR P5, PT, R35, 0x19, P5 ;  /* 0x000000192300780c */ /* 0x000fe40002fa1670 */
        /* <DEDUP_REMOVED lines=29> */
[----:B------:R-:W-:Y:S01]  /*4830*/  FSEL R240, R17, -INF , !P5 ;  /* 0xff80000011f07808 */ /* 0x000fe20006800000 */
[----:B------:R-:W1:Y:S01]  /*4840*/  SHFL.IDX PT, R16, R33, 0x3, 0x1c1f ;  /* 0x007c1f0021107f89 */ /* 0x000e6200000e0000 */
        /* <DEDUP_REMOVED lines=8> */
[----:B------:R-:W-:Y:S01]  /*48d0*/  PLOP3.LUT P0, PT, PT, PT, UP1, 0x40, 0x0 ;  /* 0x000000000000781c */ /* 0x000fe20003f0e818 */
[----:B------:R-:W-:Y:S01]  /*48e0*/  UISETP.NE.AND UP1, UPT, UR35, URZ, UPT ;  /* 0x0000003f2300728c */ /* 0x000fe2000bf25270 */
[----:B------:R-:W-:Y:S02]  /*48f0*/  FSEL R136, R60, -INF , !P2 ;  /* 0xff8000003c887808 */ /* 0x000fe40005000000 */
[----:B------:R-:W-:Y:S02]  /*4900*/  FSEL R133, R61, -INF , !P1 ;  /* 0xff8000003d857808 */ /* 0x000fe40004800000 */
[----:B------:R-:W-:Y:S01]  /*4910*/  PLOP3.LUT P2, PT, PT, PT, UP0, 0x40, 0x0 ;  /* 0x000000000000781c */ /* 0x000fe20003f4e808 */
[----:B------:R-:W-:Y:S01]  /*4920*/  UISETP.NE.AND UP0, UPT, UR37, URZ, UPT ;  /* 0x0000003f2500728c */ /* 0x000fe2000bf05270 */
[----:B------:R-:W-:Y:S01]  /*4930*/  PLOP3.LUT P1, PT, PT, PT, UP2, 0x40, 0x0 ;  /* 0x000000000000781c */ /* 0x000fe20003f2e828 */
[----:B------:R-:W-:Y:S01]  /*4940*/  UISETP.NE.AND UP2, UPT, UR36, URZ, UPT ;  /* 0x0000003f2400728c */ /* 0x000fe2000bf45270 */
[----:B------:R-:W-:-:S02]  /*4950*/  ISETP.GT.AND P0, PT, R3, 0x49, P0 ;  /* 0x000000490300780c */ /* 0x000fc40000704270 */
[C---:B------:R-:W-:Y:S02]  /*4960*/  ISETP.GT.AND P6, PT, R3.reuse, 0x39, P6 ;  /* 0x000000390300780c */ /* 0x040fe400037c4270 */
        /* <DEDUP_REMOVED lines=8> */
[----:B------:R-:W-:Y:S01]  /*49f0*/  FSEL R174, R9, -INF , !P0 ;  /* 0xff80000009ae7808 */ /* 0x000fe20004000000 */
[----:B-1----:R-:W-:Y:S01]  /*4a00*/  IMAD.IADD R9, R24, 0x1, R16 ;  /* 0x0000000118097824 */ /* 0x002fe200078e0210 */
[----:B------:R-:W-:Y:S02]  /*4a10*/  PLOP3.LUT P0, PT, PT, PT, UP0, 0x40, 0x0 ;  /* 0x000000000000781c */ /* 0x000fe40003f0e808 */
[----:B------:R-:W-:-:S02]  /*4a20*/  FSEL R124, R13, -INF , !P6 ;  /* 0xff8000000d7c7808 */ /* 0x000fc40007000000 */
[----:B------:R-:W-:Y:S02]  /*4a30*/  FSEL R156, R56, -INF , !P5 ;  /* 0xff800000389c7808 */ /* 0x000fe40006800000 */
[----:B------:R-:W-:Y:S02]  /*4a40*/  FSEL R157, R57, -INF , !P2 ;  /* 0xff800000399d7808 */ /* 0x000fe40005000000 */
[----:B------:R-:W-:Y:S01]  /*4a50*/  FSEL R159, R8, -INF , !P1 ;  /* 0xff800000089f7808 */ /* 0x000fe20004800000 */
[----:B------:R-:W-:Y:S01]  /*4a60*/  IMAD.IADD R8, R32, 0x1, R16 ;  /* 0x0000000120087824 */ /* 0x000fe200078e0210 */
[----:B------:R-:W-:Y:S02]  /*4a70*/  PLOP3.LUT P6, PT, PT, PT, UP6, 0x40, 0x0 ;  /* 0x000000000000781c */ /* 0x000fe40003fce868 */
[----:B------:R-:W-:Y:S02]  /*4a80*/  PLOP3.LUT P5, PT, PT, PT, UP5, 0x40, 0x0 ;  /* 0x000000000000781c */ /* 0x000fe40003fae858 */
[----:B------:R-:W-:-:S02]  /*4a90*/  PLOP3.LUT P2, PT, PT, PT, UP4, 0x40, 0x0 ;  /* 0x000000000000781c */ /* 0x000fc40003f4e848 */
[----:B------:R-:W-:Y:S02]  /*4aa0*/  PLOP3.LUT P1, PT, PT, PT, UP3, 0x40, 0x0 ;  /* 0x000000000000781c */ /* 0x000fe40003f2e838 */
[C---:B------:R-:W-:Y:S02]  /*4ab0*/  ISETP.GT.AND P6, PT, R3.reuse, 0x50, P6 ;  /* 0x000000500300780c */ /* 0x040fe400037c4270 */
[C---:B------:R-:W-:Y:S02]  /*4ac0*/  ISETP.GT.AND P5, PT, R3.reuse, 0x51, P5 ;  /* 0x000000510300780c */ /* 0x040fe40002fa4270 */
[C---:B------:R-:W-:Y:S02]  /*4ad0*/  ISETP.GT.AND P2, PT, R3.reuse, 0x58, P2 ;  /* 0x000000580300780c */ /* 0x040fe40001744270 */
[----:B------:R-:W-:Y:S02]  /*4ae0*/  ISETP.GT.AND P1, PT, R3, 0x59, P1 ;  /* 0x000000590300780c */ /* 0x000fe40000f24270 */
        /* <DEDUP_REMOVED lines=22> */
.L_x_963:
[----:B------:R-:W-:-:S04]  /*4c50*/  MOV R3, c[0x0][0x32c] ;  /* 0x0000cb0000037a02 */ /* 0x000fc80000000f00 */
[----:B------:R-:W-:-:S13]  /*4c60*/  ISETP.NE.AND P0, PT, R3, 0x1, PT ;  /* 0x000000010300780c */ /* 0x000fda0003f05270 */
[----:B------:R-:W-:-:S05]  /*4c70*/  @P0 IMAD.HI.U32 R3, R16, c[0x0][0x330], RZ ;  /* 0x0000cc0010030a27 */ /* 0x000fca00078e00ff */
[----:B------:R-:W-:Y:S02]  /*4c80*/  @P0 SHF.R.U32.HI R16, RZ, c[0x0][0x334], R3 ;  /* 0x0000cd00ff100a19 */ /* 0x000fe40000011603 */
.L_x_964:
[----:B------:R-:W-:Y:S05]  /*4c90*/  BSYNC B0 ;  /* 0x0000000000007941 */ /* 0x000fea0003800000 */
.L_x_962:
[----:B------:R-:W-:-:S05]  /*4ca0*/  IMAD R16, R16, c[0x0][0x32c], R2 ;  /* 0x0000cb0010107a24 */ /* 0x000fca00078e0202 */
[----:B------:R-:W-:Y:S02]  /*4cb0*/  IADD3 R2, R16, c[0x0][0x32c], RZ ;  /* 0x0000cb0010027a10 */ /* 0x000fe40007ffe0ff */
[----:B------:R-:W-:Y:S02]  /*4cc0*/  IMNMX R9, R9, R16, !PT ;  /* 0x0000001009097217 */ /* 0x000fe40007800200 */
[----:B------:R-:W-:Y:S02]  /*4cd0*/  IMNMX R8, R8, R2, PT ;  /* 0x0000000208087217 */ /* 0x000fe40003800200 */
.L_x_961:
        /* <DEDUP_REMOVED lines=31> */
[----:B------:R-:W-:Y:S01]  /*4ed0*/  UIADD3 UR6, UR6, -0x2, URZ ;  /* 0xfffffffe06067890 */ /* 0x000fe2000fffe03f */
[----:B------:R-:W-:Y:S01]  /*4ee0*/  FMNMX.FTZ R3, R113, R3, !PT ;  /* 0x0000000371037209 */ /* 0x000fe20007810000 */
[--C-:B------:R-:W-:Y:S01]  /*4ef0*/  IMAD R219, R4, 0x2, R225.reuse ;  /* 0x0000000204db7824 */ /* 0x100fe200078e02e1 */
[----:B------:R-:W-:Y:S01]  /*4f00*/  FMNMX.FTZ R2, R48, R2, !PT ;  /* 0x0000000230027209 */ /* 0x000fe20007810000 */
[----:B------:R-:W-:Y:S01]  /*4f10*/  IMAD R220, R0, 0x2, R225 ;  /* 0x0000000200dc7824 */ /* 0x000fe200078e02e1 */
[----:B------:R-:W-:Y:S01]  /*4f20*/  FMNMX.FTZ R3, R6, R3, !PT ;  /* 0x0000000306037209 */ /* 0x000fe20007810000 */
[----:B------:R-:W-:Y:S01]  /*4f30*/  IMAD R218, R0, 0x2, R219 ;  /* 0x0000000200da7824 */ /* 0x000fe200078e02db */
        /* <DEDUP_REMOVED lines=39> */
[----:B------:R-:W-:Y:S01]  /*51b0*/  PLOP3.LUT P6, PT, PT, PT, UP0, 0x40, 0x0 ;  /* 0x000000000000781c */ /* 0x000fe20003fce808 */
[----:B------:R-:W-:Y:S01]  /*51c0*/  UISETP.NE.AND UP1, UPT, UR26, URZ, UPT ;  /* 0x0000003f1a00728c */ /* 0x000fe2000bf25270 */
[C---:B------:R-:W-:Y:S01]  /*51d0*/  ISETP.GT.AND P5, PT, R9.reuse, RZ, P5 ;  /* 0x000000ff0900720c */ /* 0x040fe20002fa4270 */
[----:B------:R-:W-:Y:S01]  /*51e0*/  UISETP.NE.AND UP0, UPT, UR25, URZ, UPT ;  /* 0x0000003f1900728c */ /* 0x000fe2000bf05270 */
[C---:B------:R-:W-:Y:S01]  /*51f0*/  ISETP.GT.AND P2, PT, R9.reuse, 0x1, P2 ;  /* 0x000000010900780c */ /* 0x040fe20001744270 */
[----:B------:R-:W-:Y:S01]  /*5200*/  UISETP.NE.AND UP5, UPT, UR34, URZ, UPT ;  /* 0x0000003f2200728c */ /* 0x000fe2000bfa5270 */
[----:B------:R-:W-:-:S02]  /*5210*/  ISETP.GT.AND P1, PT, R9, 0x8, P1 ;  /* 0x000000080900780c */ /* 0x000fc40000f24270 */
[C---:B------:R-:W-:Y:S02]  /*5220*/  ISETP.GT.AND P0, PT, R9.reuse, 0x9, P0 ;  /* 0x000000090900780c */ /* 0x040fe40000704270 */
[----:B------:R-:W-:Y:S02]  /*5230*/  ISETP.GT.AND P6, PT, R9, 0x10, P6 ;  /* 0x000000100900780c */ /* 0x000fe400037c4270 */
[C---:B------:R-:W-:Y:S02]  /*5240*/  ISETP.LT.OR P5, PT, R8.reuse, 0x1, P5 ;  /* 0x000000010800780c */ /* 0x040fe40002fa1670 */
[C---:B------:R-:W-:Y:S02]  /*5250*/  ISETP.LT.OR P2, PT, R8.reuse, 0x2, P2 ;  /* 0x000000020800780c */ /* 0x040fe40001741670 */
[----:B------:R-:W-:Y:S02]  /*5260*/  ISETP.LT.OR P1, PT, R8, 0x9, P1 ;  /* 0x000000090800780c */ /* 0x000fe40000f21670 */
[----:B-1----:R-:W-:-:S02]  /*5270*/  FMNMX.FTZ R13, R3, R13, !PT ;  /* 0x0000000d030d7209 */ /* 0x002fc40007810000 */
[C---:B------:R-:W-:Y:S02]  /*5280*/  ISETP.LT.OR P0, PT, R8.reuse, 0xa, P0 ;  /* 0x0000000a0800780c */ /* 0x040fe40000701670 */
[----:B------:R-:W-:Y:S01]  /*5290*/  ISETP.LT.OR P6, PT, R8, 0x11, P6 ;  /* 0x000000110800780c */ /* 0x000fe200037c1670 */
[----:B------:R-:W1:Y:S01]  /*52a0*/  SHFL.BFLY PT, R3, R13, 0x1, 0x1f ;  /* 0x0c201f000d037f89 */ /* 0x000e6200000e0000 */
[----:B------:R-:W-:Y:S02]  /*52b0*/  FSEL R43, R78, -INF , !P5 ;  /* 0xff8000004e2b7808 */ /* 0x000fe40006800000 */
[----:B------:R-:W-:Y:S02]  /*52c0*/  FSEL R42, R79, -INF , !P2 ;  /* 0xff8000004f2a7808 */ /* 0x000fe40005000000 */
[----:B------:R-:W-:Y:S01]  /*52d0*/  FSEL R40, R74, -INF , !P1 ;  /* 0xff8000004a287808 */ /* 0x000fe20004800000 */
[----:B------:R-:W-:Y:S01]  /*52e0*/  LDSM.16.MT88.4 R76, [R218+0x900] ;  /* 0x00090000da4c783b */ /* 0x000fe20000004200 */
[----:B------:R-:W-:-:S02]  /*52f0*/  FSEL R35, R75, -INF , !P0 ;  /* 0xff8000004b237808 */ /* 0x000fc40004000000 */
[----:B--2---:R-:W-:Y:S01]  /*5300*/  FMNMX.FTZ R12, R2, R12, !PT ;  /* 0x0000000c020c7209 */ /* 0x004fe20007810000 */
[----:B------:R-:W-:Y:S01]  /*5310*/  LDSM.16.MT88.4 R72, [R218+0x1100] ;  /* 0x00110000da48783b */ /* 0x000fe20000004200 */
        /* <DEDUP_REMOVED lines=20> */
[----:B------:R-:W-:Y:S02]  /*5460*/  ISETP.LT.OR P0, PT, R8, 0x21, P0 ;  /* 0x000000210800780c */ /* 0x000fe40000701670 */
[----:B------:R-:W-:Y:S02]  /*5470*/  FMNMX.FTZ R0, R180, R184, !PT ;  /* 0x000000b8b4007209 */ /* 0x000fe40007810000 */
[----:B------:R-:W-:Y:S02]  /*5480*/  ISETP.LT.OR P6, PT, R8, 0x22, P6 ;  /* 0x000000220800780c */ /* 0x000fe400037c1670 */
[----:B------:R-:W-:Y:S02]  /*5490*/  FSEL R32, R71, -INF , !P5 ;  /* 0xff80000047207808 */ /* 0x000fe40006800000 */
[----:B------:R-:W-:Y:S01]  /*54a0*/  FSEL R27, R22, -INF , !P2 ;  /* 0xff800000161b7808 */ /* 0x000fe20005000000 */
[----:B------:R-:W-:Y:S01]  /*54b0*/  LDSM.16.MT88.4 R68, [R225+0x1900] ;  /* 0x00190000e144783b */ /* 0x000fe20000004200 */
[----:B------:R-:W-:-:S02]  /*54c0*/  FSEL R24, R23, -INF , !P1 ;  /* 0xff80000017187808 */ /* 0x000fc40004800000 */
[----:B------:R-:W-:Y:S01]  /*54d0*/  FSEL R247, R66, -INF , !P0 ;  /* 0xff80000042f77808 */ /* 0x000fe20004000000 */
[----:B------:R-:W-:Y:S01]  /*54e0*/  LDSM.16.MT88.4 R20, [R218+0x100] ;  /* 0x00010000da14783b */ /* 0x000fe20000004200 */
[----:B------:R-:W-:Y:S01]  /*54f0*/  PLOP3.LUT P5, PT, PT, PT, UP3, 0x40, 0x0 ;  /* 0x000000000000781c */ /* 0x000fe20003fae838 */
[----:B------:R-:W-:Y:S01]  /*5500*/  UISETP.NE.AND UP3, UPT, UR19, URZ, UPT ;  /* 0x0000003f1300728c */ /* 0x000fe2000bf65270 */
[----:B------:R-:W-:Y:S01]  /*5510*/  PLOP3.LUT P2, PT, PT, PT, UP2, 0x40, 0x0 ;  /* 0x000000000000781c */ /* 0x000fe20003f4e828 */
[----:B------:R-:W-:Y:S01]  /*5520*/  UISETP.NE.AND UP2, UPT, UR18, URZ, UPT ;  /* 0x0000003f1200728c */ /* 0x000fe2000bf45270 */
[----:B------:R-:W-:Y:S01]  /*5530*/  PLOP3.LUT P1, PT, PT, PT, UP1, 0x40, 0x0 ;  /* 0x000000000000781c */ /* 0x000fe20003f2e818 */
[----:B------:R-:W-:Y:S01]  /*5540*/  UISETP.NE.AND UP1, UPT, UR16, URZ, UPT ;  /* 0x0000003f1000728c */ /* 0x000fe2000bf25270 */
[----:B------:R-:W-:Y:S01]  /*5550*/  PLOP3.LUT P0, PT, PT, PT, UP0, 0x40, 0x0 ;  /* 0x000000000000781c */ /* 0x000fe20003f0e808 */
[----:B------:R-:W-:Y:S01]  /*5560*/  UISETP.NE.AND UP0, UPT, UR17, URZ, UPT ;  /* 0x0000003f1100728c */ /* 0x000fe2000bf05270 */
[----:B------:R-:W-:-:S02]  /*5570*/  FMNMX.FTZ R0, R183, R0, !PT ;  /* 0x00000000b7007209 */ /* 0x000fc40007810000 */
[----:B------:R-:W-:Y:S01]  /*5580*/  FSEL R246, R67, -INF , !P6 ;  /* 0xff80000043f67808 */ /* 0x000fe20007000000 */
[----:B------:R-:W-:Y:S01]  /*5590*/  ULDC.64 UR16, c[0x0][0x2c8] ;  /* 0x0000b20000107ab9 */ /* 0x000fe20000000a00 */
[----:B------:R-:W-:Y:S01]  /*55a0*/  PLOP3.LUT P6, PT, PT, PT, UP4, 0x40, 0x0 ;  /* 0x000000000000781c */ /* 0x000fe20003fce848 */
[----:B------:R-:W-:Y:S01]  /*55b0*/  UISETP.NE.AND UP4, UPT, UR33, URZ, UPT ;  /* 0x0000003f2100728c */ /* 0x000fe2000bf85270 */
[C---:B------:R-:W-:Y:S01]  /*55c0*/  ISETP.GT.AND P5, PT, R9.reuse, 0x28, P5 ;  /* 0x000000280900780c */ /* 0x040fe20002fa4270 */
[----:B------:R-:W-:Y:S01]  /*55d0*/  LDSM.16.MT88.4 R64, [R220+0x1900] ;  /* 0x00190000dc40783b */ /* 0x000fe20000004200 */
[C---:B------:R-:W-:Y:S01]  /*55e0*/  ISETP.GT.AND P2, PT, R9.reuse, 0x29, P2 ;  /* 0x000000290900780c */ /* 0x040fe20001744270 */
[----:B------:R-:W-:Y:S01]  /*55f0*/  UIMAD.WIDE.U32 UR18, UR14, UR16, URZ ;  /* 0x000000100e1272a5 */ /* 0x000fe2000f8e003f */
[C---:B------:R-:W-:Y:S02]  /*5600*/  ISETP.GT.AND P1, PT, R9.reuse, 0x30, P1 ;  /* 0x000000300900780c */ /* 0x040fe40000f24270 */
[----:B------:R-:W-:-:S02]  /*5610*/  ISETP.GT.AND P0, PT, R9, 0x31, P0 ;  /* 0x000000310900780c */ /* 0x000fc40000704270 */
[----:B------:R-:W-:Y:S02]  /*5620*/  FMNMX.FTZ R0, R44, R0, !PT ;  /* 0x000000002c007209 */ /* 0x000fe40007810000 */
[----:B------:R-:W-:Y:S02]  /*5630*/  ISETP.GT.AND P6, PT, R9, 0x38, P6 ;  /* 0x000000380900780c */ /* 0x000fe400037c4270 */
[C---:B------:R-:W-:Y:S02]  /*5640*/  ISETP.LT.OR P5, PT, R8.reuse, 0x29, P5 ;  /* 0x000000290800780c */ /* 0x040fe40002fa1670 */
[C---:B------:R-:W-:Y:S02]  /*5650*/  ISETP.LT.OR P2, PT, R8.reuse, 0x2a, P2 ;  /* 0x0000002a0800780c */ /* 0x040fe40001741670 */
[C---:B------:R-:W-:Y:S02]  /*5660*/  ISETP.LT.OR P1, PT, R8.reuse, 0x31, P1 ;  /* 0x000000310800780c */ /* 0x040fe40000f21670 */
[----:B------:R-:W-:-:S02]  /*5670*/  ISETP.LT.OR P0, PT, R8, 0x32, P0 ;  /* 0x000000320800780c */ /* 0x000fc40000701670 */
[----:B------:R-:W-:Y:S02]  /*5680*/  FMNMX.FTZ R0, R41, R0, !PT ;  /* 0x0000000029007209 */ /* 0x000fe40007810000 */
[----:B-1----:R-:W-:Y:S02]  /*5690*/  FMNMX.FTZ R3, R13, R3, !PT ;  /* 0x000000030d037209 */ /* 0x002fe40007810000 */
[----:B------:R-:W-:Y:S02]  /*56a0*/  ISETP.LT.OR P6, PT, R8, 0x39, P6 ;  /* 0x000000390800780c */ /* 0x000fe400037c1670 */
[----:B------:R-:W-:Y:S01]  /*56b0*/  FSEL R245, R18, -INF , !P5 ;  /* 0xff80000012f57808 */ /* 0x000fe20006800000 */
[----:B------:R-:W-:Y:S01]  /*56c0*/  FMUL.FTZ R239, R3, c[0x0][0x2d0] ;  /* 0x0000b40003ef7a20 */ /* 0x000fe20000410000 */
[----:B------:R-:W-:Y:S02]  /*56d0*/  FSEL R244, R19, -INF , !P2 ;  /* 0xff80000013f47808 */ /* 0x000fe40005000000 */
[----:B------:R-:W-:Y:S01]  /*56e0*/  FSEL R138, R62, -INF , !P1 ;  /* 0xff8000003e8a7808 */ /* 0x000fe20004800000 */
[----:B------:R-:W-:Y:S01]  /*56f0*/  LDSM.16.MT88.4 R16, [R225+0x100] ;  /* 0x00010000e110783b */ /* 0x000fe20000004200 */
[----:B------:R-:W-:-:S02]  /*5700*/  FSEL R204, R63, -INF , !P0 ;  /* 0xff8000003fcc7808 */ /* 0x000fc40004000000 */
[----:B------:R-:W-:Y:S01]  /*5710*/  PLOP3.LUT P5, PT, PT, PT, UP3, 0x40, 0x0 ;  /* 0x000000000000781c */ /* 0x000fe20003fae838 */
[----:B------:R-:W-:Y:S01]  /*5720*/  UISETP.NE.AND UP3, UPT, UR28, URZ, UPT ;  /* 0x0000003f1c00728c */ /* 0x000fe2000bf65270 */
[----:B------:R-:W-:Y:S01]  /*5730*/  PLOP3.LUT P2, PT, PT, PT, UP2, 0x40, 0x0 ;  /* 0x000000000000781c */ /* 0x000fe20003f4e828 */
[----:B------:R-:W-:Y:S01]  /*5740*/  LDSM.16.MT88.4 R60, [R219+0x1900] ;  /* 0x00190000db3c783b */ /* 0x000fe20000004200 */
[----:B------:R-:W-:Y:S01]  /*5750*/  PLOP3.LUT P1, PT, PT, PT, UP0, 0x40, 0x0 ;  /* 0x000000000000781c */ /* 0x000fe20003f2e808 */
[----:B------:R-:W-:Y:S01]  /*5760*/  UISETP.NE.AND UP2, UPT, UR29, URZ, UPT ;  /* 0x0000003f1d00728c */ /* 0x000fe2000bf45270 */
[----:B------:R-:W-:Y:S01]  /*5770*/  PLOP3.LUT P0, PT, PT, PT, UP1, 0x40, 0x0 ;  /* 0x000000000000781c */ /* 0x000fe20003f0e818 */
[----:B------:R-:W-:Y:S01]  /*5780*/  UISETP.NE.AND UP1, UPT, UR15, URZ, UPT ;  /* 0x0000003f0f00728c */ /* 0x000fe2000bf25270 */
[----:B------:R-:W-:Y:S01]  /*5790*/  FMNMX.FTZ R0, R34, R0, !PT ;  /* 0x0000000022007209 */ /* 0x000fe20007810000 */
[----:B------:R-:W-:Y:S01]  /*57a0*/  UISETP.NE.AND UP0, UPT, UR32, URZ, UPT ;  /* 0x0000003f2000728c */ /* 0x000fe2000bf05270 */
[----:B--2---:R-:W-:-:S02]  /*57b0*/  FMNMX.FTZ R2, R12, R2, !PT ;  /* 0x000000020c027209 */ /* 0x004fc40007810000 */
[----:B------:R-:W-:Y:S02]  /*57c0*/  FSEL R203, R14, -INF , !P6 ;  /* 0xff8000000ecb7808 */ /* 0x000fe40007000000 */
[----:B------:R-:W-:Y:S01]  /*57d0*/  FSETP.NEU.FTZ.AND P6, PT, R3, -INF , PT ;  /* 0xff8000000300780b */ /* 0x000fe20003fdd000 */
[----:B------:R-:W-:Y:S01]  /*57e0*/  FMUL.FTZ R207, R2, c[0x0][0x2d0] ;  /* 0x0000b40002cf7a20 */ /* 0x000fe20000410000 */
[C---:B------:R-:W-:Y:S01]  /*57f0*/  ISETP.GT.AND P5, PT, R9.reuse, 0x39, P5 ;  /* 0x000000390900780c */ /* 0x040fe20002fa4270 */
[----:B------:R-:W-:Y:S01]  /*5800*/  @UP2 UMOV UR15, UR19 ;  /* 0x00000013000f2c82 */ /* 0x000fe20008000000 */
[C---:B------:R-:W-:Y:S01]  /*5810*/  ISETP.GT.AND P2, PT, R9.reuse, 0x40, P2 ;  /* 0x000000400900780c */ /* 0x040fe20001744270 */
[----:B------:R-:W-:Y:S01]  /*5820*/  @UP2 USHF.R.U32.HI UR14, URZ, UR17, UR15 ;  /* 0x000000113f0e2299 */ /* 0x000fe2000801160f */
[C---:B------:R-:W-:Y:S02]  /*5830*/  ISETP.GT.AND P1, PT, R9.reuse, 0x41, P1 ;  /* 0x000000410900780c */ /* 0x040fe40000f24270 */
[----:B------:R-:W-:Y:S01]  /*5840*/  ISETP.GT.AND P0, PT, R9, 0x48, P0 ;  /* 0x000000480900780c */ /* 0x000fe20000704270 */
[----:B------:R-:W-:Y:S01]  /*5850*/  UIADD3 UR14, UR13, UR14, URZ ;  /* 0x0000000e0d0e7290 */ /* 0x000fe2000fffe03f */
[----:B------:R-:W-:-:S02]  /*5860*/  FMNMX.FTZ R0, R26, R0, !PT ;  /* 0x000000001a007209 */ /* 0x000fc40007810000 */
[----:B------:R-:W-:Y:S01]  /*5870*/  FSEL R239, R239, RZ, P6 ;  /* 0x000000ffefef7208 */ /* 0x000fe20003000000 */
[----:B------:R-:W-:Y:S01]  /*5880*/  ULDC UR13, c[0x0][0x328] ;  /* 0x0000ca00000d7ab9 */ /* 0x000fe20000000800 */
[----:B------:R-:W-:Y:S01]  /*5890*/  FSETP.NEU.FTZ.AND P6, PT, R2, -INF , PT ;  /* 0xff8000000200780b */ /* 0x000fe20003fdd000 */
[----:B------:R-:W-:Y:S01]  /*58a0*/  UIADD3 UR13, UR14, UR13, URZ ;  /* 0x0000000d0e0d7290 */ /* 0x000fe2000fffe03f */
[C---:B------:R-:W-:Y:S01]  /*58b0*/  ISETP.LT.OR P5, PT, R8.reuse, 0x3a, P5 ;  /* 0x0000003a0800780c */ /* 0x040fe20002fa1670 */
[--C-:B------:R-:W-:Y:S01]  /*58c0*/  FFMA.FTZ R142, R29, c[0x0][0x2d0], -R239.reuse ;  /* 0x0000b4001d8e7a23 */ /* 0x100fe200000108ef */
[----:B------:R-:W-:Y:S01]  /*58d0*/  ISETP.LT.OR P2, PT, R8, 0x41, P2 ;  /* 0x000000410800780c */ /* 0x000fe20001741670 */
[--C-:B------:R-:W-:Y:S01]  /*58e0*/  FFMA.FTZ R108, R28, c[0x0][0x2d0], -R239.reuse ;  /* 0x0000b4001c6c7a23 */ /* 0x100fe200000108ef */
[----:B------:R-:W-:Y:S01]  /*58f0*/  ISETP.LT.OR P1, PT, R8, 0x42, P1 ;  /* 0x000000420800780c */ /* 0x000fe20000f21670 */
[--C-:B------:R-:W-:Y:S01]  /*5900*/  FFMA.FTZ R166, R128, c[0x0][0x2d0], -R239.reuse ;  /* 0x0000b40080a67a23 */ /* 0x100fe200000108ef */
[----:B------:R-:W-:Y:S01]  /*5910*/  ISETP.LT.OR P0, PT, R8, 0x49, P0 ;  /* 0x000000490800780c */ /* 0x000fe20000701670 */
[--C-:B------:R-:W-:Y:S01]  /*5920*/  FFMA.FTZ R143, R129, c[0x0][0x2d0], -R239.reuse ;  /* 0x0000b400818f7a23 */ /* 0x100fe200000108ef */
[----:B------:R-:W-:Y:S01]  /*5930*/  FMNMX.FTZ R0, R25, R0, !PT ;  /* 0x0000000019007209 */ /* 0x000fe20007810000 */
[----:B------:R-:W-:Y:S01]  /*5940*/  MUFU.EX2 R142, R142 ;  /* 0x0000008e008e7308 */ /* 0x000fe20000000800 */
[----:B------:R-:W-:Y:S01]  /*5950*/  FSEL R207, R207, RZ, P6 ;  /* 0x000000ffcfcf7208 */ /* 0x000fe20003000000 */
[--C-:B------:R-:W-:Y:S01]  /*5960*/  FFMA.FTZ R167, R120, c[0x0][0x2d0], -R239.reuse ;  /* 0x0000b40078a77a23 */ /* 0x100fe200000108ef */
[----:B------:R-:W-:Y:S01]  /*5970*/  FSEL R201, R15, -INF , !P5 ;  /* 0xff8000000fc97808 */ /* 0x000fe20006800000 */
[----:B------:R-:W-:Y:S01]  /*5980*/  FFMA.FTZ R111, R121, c[0x0][0x2d0], -R239 ;  /* 0x0000b400796f7a23 */ /* 0x000fe200000108ef */
[----:B------:R-:W-:Y:S01]  /*5990*/  FSEL R177, R58, -INF , !P2 ;  /* 0xff8000003ab17808 */ /* 0x000fe20005000000 */
[--C-:B------:R-:W-:Y:S01]  /*59a0*/  FFMA.FTZ R109, R31, c[0x0][0x2d0], -R207.reuse ;  /* 0x0000b4001f6d7a23 */ /* 0x100fe200000108cf */
[----:B------:R-:W-:Y:S01]  /*59b0*/  FSEL R178, R59, -INF , !P1 ;  /* 0xff8000003bb27808 */ /* 0x000fe20004800000 */
[--C-:B------:R-:W-:Y:S01]  /*59c0*/  FFMA.FTZ R110, R30, c[0x0][0x2d0], -R207.reuse ;  /* 0x0000b4001e6e7a23 */ /* 0x100fe200000108cf */
[----:B------:R-:W-:Y:S01]  /*59d0*/  FSEL R179, R10, -INF , !P0 ;  /* 0xff8000000ab37808 */ /* 0x000fe20004000000 */
[----:B------:R-:W-:Y:S01]  /*59e0*/  LDSM.16.MT88.4 R28, [R219+0x100] ;  /* 0x00010000db1c783b */ /* 0x000fe20000004200 */
[----:B------:R-:W-:Y:S01]  /*59f0*/  FMNMX.FTZ R0, R243, R0, !PT ;  /* 0x00000000f3007209 */ /* 0x000fe20007810000 */
[--C-:B------:R-:W-:Y:S01]  /*5a00*/  FFMA.FTZ R141, R130, c[0x0][0x2d0], -R207.reuse ;  /* 0x0000b400828d7a23 */ /* 0x100fe200000108cf */
[----:B------:R-:W-:Y:S01]  /*5a10*/  PLOP3.LUT P6, PT, PT, PT, UP1, 0x40, 0x0 ;  /* 0x000000000000781c */ /* 0x000fe20003fce818 */
[--C-:B------:R-:W-:Y:S01]  /*5a20*/  FFMA.FTZ R140, R131, c[0x0][0x2d0], -R207.reuse ;  /* 0x0000b400838c7a23 */ /* 0x100fe200000108cf */
[----:B------:R-:W-:Y:S01]  /*5a30*/  PLOP3.LUT P5, PT, PT, PT, UP6, 0x40, 0x0 ;  /* 0x000000000000781c */ /* 0x000fe20003fae868 */
[----:B------:R-:W-:Y:S01]  /*5a40*/  MUFU.EX2 R166, R166 ;  /* 0x000000a600a67308 */ /* 0x000fe20000000800 */
[----:B------:R-:W-:Y:S01]  /*5a50*/  PLOP3.LUT P2, PT, PT, PT, UP5, 0x40, 0x0 ;  /* 0x000000000000781c */ /* 0x000fe20003f4e858 */
[----:B------:R-:W-:Y:S01]  /*5a60*/  FFMA.FTZ R165, R122, c[0x0][0x2d0], -R207 ;  /* 0x0000b4007aa57a23 */ /* 0x000fe200000108cf */
[----:B------:R-:W-:Y:S01]  /*5a70*/  PLOP3.LUT P1, PT, PT, PT, UP4, 0x40, 0x0 ;  /* 0x000000000000781c */ /* 0x000fe20003f2e848 */
[--C-:B------:R-:W-:Y:S01]  /*5a80*/  FFMA.FTZ R120, R116, c[0x0][0x2d0], -R239.reuse ;  /* 0x0000b40074787a23 */ /* 0x100fe200000108ef */
[----:B------:R-:W-:Y:S01]  /*5a90*/  PLOP3.LUT P0, PT, PT, PT, UP3, 0x40, 0x0 ;  /* 0x000000000000781c */ /* 0x000fe20003f0e838 */
[----:B------:R-:W-:Y:S01]  /*5aa0*/  FFMA.FTZ R123, R117, c[0x0][0x2d0], -R239 ;  /* 0x0000b400757b7a23 */ /* 0x000fe200000108ef */
[----:B------:R-:W-:Y:S01]  /*5ab0*/  FMNMX.FTZ R0, R242, R0, !PT ;  /* 0x00000000f2007209 */ /* 0x000fe20007810000 */
[----:B------:R-:W1:Y:S01]  /*5ac0*/  MUFU.EX2 R143, R143 ;  /* 0x0000008f008f7308 */ /* 0x000e620000000800 */
[C---:B------:R-:W-:Y:S01]  /*5ad0*/  ISETP.GT.AND P6, PT, R9.reuse, 0x49, P6 ;  /* 0x000000490900780c */ /* 0x040fe200037c4270 */
[--C-:B------:R-:W-:Y:S01]  /*5ae0*/  FFMA.FTZ R164, R50, c[0x0][0x2d0], -R207.reuse ;  /* 0x0000b40032a47a23 */ /* 0x100fe200000108cf */
[C---:B------:R-:W-:Y:S01]  /*5af0*/  ISETP.GT.AND P5, PT, R9.reuse, 0x50, P5 ;  /* 0x000000500900780c */ /* 0x040fe20002fa4270 */
[--C-:B------:R-:W-:Y:S01]  /*5b00*/  FFMA.FTZ R122, R118, c[0x0][0x2d0], -R207.reuse ;  /* 0x0000b400767a7a23 */ /* 0x100fe200000108cf */
[----:B------:R-:W-:Y:S01]  /*5b10*/  ISETP.GT.AND P2, PT, R9, 0x51, P2 ;  /* 0x000000510900780c */ /* 0x000fe20001744270 */
[----:B------:R-:W-:Y:S01]  /*5b20*/  FFMA.FTZ R121, R7, c[0x0][0x2d0], -R207 ;  /* 0x0000b40007797a23 */ /* 0x000fe200000108cf */
[C---:B------:R-:W-:Y:S01]  /*5b30*/  ISETP.GT.AND P1, PT, R9.reuse, 0x58, P1 ;  /* 0x000000580900780c */ /* 0x040fe20000f24270 */
[----:B------:R-:W2:Y:S01]  /*5b40*/  MUFU.EX2 R108, R108 ;  /* 0x0000006c006c7308 */ /* 0x000ea20000000800 */
[----:B------:R-:W-:Y:S01]  /*5b50*/  ISETP.GT.AND P0, PT, R9, 0x59, P0 ;  /* 0x000000590900780c */ /* 0x000fe20000704270 */
[--C-:B------:R-:W-:Y:S01]  /*5b60*/  FFMA.FTZ R99, R112, c[0x0][0x2d0], -R239.reuse ;  /* 0x0000b40070637a23 */ /* 0x100fe200000108ef */
[----:B------:R-:W-:Y:S01]  /*5b70*/  FMNMX.FTZ R9, R43, R42, !PT ;  /* 0x0000002a2b097209 */ /* 0x000fe20007810000 */
[----:B------:R-:W-:Y:S01]  /*5b80*/  FFMA.FTZ R98, R113, c[0x0][0x2d0], -R239 ;  /* 0x0000b40071627a23 */ /* 0x000fe200000108ef */
[----:B------:R-:W-:Y:S01]  /*5b90*/  FMNMX.FTZ R0, R241, R0, !PT ;  /* 0x00000000f1007209 */ /* 0x000fe20007810000 */
[--C-:B------:R-:W-:Y:S01]  /*5ba0*/  FFMA.FTZ R97, R49, c[0x0][0x2d0], -R207.reuse ;  /* 0x0000b40031617a23 */ /* 0x100fe200000108cf */
[----:B------:R-:W-:Y:S01]  /*5bb0*/  FMNMX.FTZ R9, R40, R9, !PT ;  /* 0x0000000928097209 */ /* 0x000fe20007810000 */
[----:B------:R-:W-:Y:S01]  /*5bc0*/  MUFU.EX2 R141, R141 ;  /* 0x0000008d008d7308 */ /* 0x000fe20000000800 */
[----:B------:R-:W-:Y:S01]  /*5bd0*/  FMNMX.FTZ R0, R240, R0, !PT ;  /* 0x00000000f0007209 */ /* 0x000fe20007810000 */
[----:B------:R-:W-:Y:S01]  /*5be0*/  FFMA.FTZ R85, R48, c[0x0][0x2d0], -R207 ;  /* 0x0000b40030557a23 */ /* 0x000fe200000108cf */
[----:B------:R-:W-:Y:S01]  /*5bf0*/  FMNMX.FTZ R9, R35, R9, !PT ;  /* 0x0000000923097209 */ /* 0x000fe20007810000 */
[----:B------:R-:W-:Y:S01]  /*5c00*/  LDSM.16.MT88.4 R48, [R225+0x1100] ;  /* 0x00110000e130783b */ /* 0x000fe20000004200 */
[----:B------:R-:W-:Y:S01]  /*5c10*/  FMNMX.FTZ R0, R136, R0, !PT ;  /* 0x0000000088007209 */ /* 0x000fe20007810000 */
[--C-:B------:R-:W-:Y:S01]  /*5c20*/  FFMA.FTZ R84, R6, c[0x0][0x2d0], -R239.reuse ;  /* 0x0000b40006547a23 */ /* 0x100fe200000108ef */
[----:B------:R-:W-:Y:S01]  /*5c30*/  FMNMX.FTZ R9, R33, R9, !PT ;  /* 0x0000000921097209 */ /* 0x000fe20007810000 */
[----:B------:R-:W3:Y:S01]  /*5c40*/  MUFU.EX2 R140, R140 ;  /* 0x0000008c008c7308 */ /* 0x000ee20000000800 */
[----:B------:R-:W-:Y:S01]  /*5c50*/  FMNMX.FTZ R0, R133, R0, !PT ;  /* 0x0000000085007209 */ /* 0x000fe20007810000 */
[----:B------:R-:W-:Y:S01]  /*5c60*/  LDSM.16.MT88.4 R12, [R220+0x1100] ;  /* 0x00110000dc0c783b */ /* 0x000fe20000004200 */
        /* <DEDUP_REMOVED lines=13> */
[----:B------:R-:W4:Y:S01]  /*5d40*/  MUFU.EX2 R110, R110 ;  /* 0x0000006e006e7308 */ /* 0x000f220000000800 */
[----:B------:R-:W-:Y:S01]  /*5d50*/  FMNMX.FTZ R0, R157, R0, !PT ;  /* 0x000000009d007209 */ /* 0x000fe20007810000 */
[----:B------:R-:W-:Y:S01]  /*5d60*/  FFMA.FTZ R168, R168, c[0x0][0x2d0], -R239 ;  /* 0x0000b400a8a87a23 */ /* 0x000fe200000108ef */
[----:B------:R-:W-:Y:S01]  /*5d70*/  FMNMX.FTZ R9, R246, R9, !PT ;  /* 0x00000009f6097209 */ /* 0x000fe20007810000 */
[--C-:B------:R-:W-:Y:S01]  /*5d80*/  FFMA.FTZ R170, R170, c[0x0][0x2d0], -R207.reuse ;  /* 0x0000b400aaaa7a23 */ /* 0x100fe200000108cf */
[----:B------:R-:W-:Y:S01]  /*5d90*/  FMNMX.FTZ R0, R159, R0, !PT ;  /* 0x000000009f007209 */ /* 0x000fe20007810000 */
[--C-:B------:R-:W-:Y:S01]  /*5da0*/  FFMA.FTZ R171, R171, c[0x0][0x2d0], -R207.reuse ;  /* 0x0000b400abab7a23 */ /* 0x100fe200000108cf */
[----:B------:R-:W-:Y:S01]  /*5db0*/  FMNMX.FTZ R9, R245, R9, !PT ;  /* 0x00000009f5097209 */ /* 0x000fe20007810000 */
[----:B------:R-:W-:Y:S01]  /*5dc0*/  MUFU.EX2 R167, R167 ;  /* 0x000000a700a77308 */ /* 0x000fe20000000800 */
[----:B------:R-:W-:Y:S01]  /*5dd0*/  FMNMX.FTZ R0, R174, R0, !PT ;  /* 0x00000000ae007209 */ /* 0x000fe20007810000 */
[--C-:B------:R-:W-:Y:S01]  /*5de0*/  FFMA.FTZ R172, R172, c[0x0][0x2d0], -R207.reuse ;  /* 0x0000b400acac7a23 */ /* 0x100fe200000108cf */
[----:B------:R-:W-:Y:S01]  /*5df0*/  FMNMX.FTZ R9, R244, R9, !PT ;  /* 0x00000009f4097209 */ /* 0x000fe20007810000 */
[----:B------:R-:W-:Y:S01]  /*5e00*/  FFMA.FTZ R206, R206, c[0x0][0x2d0], -R207 ;  /* 0x0000b400cece7a23 */ /* 0x000fe200000108cf */
[----:B------:R-:W-:Y:S01]  /*5e10*/  FMNMX.FTZ R0, R175, R0, !PT ;  /* 0x00000000af007209 */ /* 0x000fe20007810000 */
[----:B------:R-:W-:Y:S01]  /*5e20*/  FFMA.FTZ R210, R210, c[0x0][0x2d0], -R239 ;  /* 0x0000b400d2d27a23 */ /* 0x000fe200000108ef */
[----:B------:R-:W-:Y:S01]  /*5e30*/  FMNMX.FTZ R9, R138, R9, !PT ;  /* 0x000000098a097209 */ /* 0x000fe20007810000 */
[----:B------:R-:W5:Y:S01]  /*5e40*/  MUFU.EX2 R111, R111 ;  /* 0x0000006f006f7308 */ /* 0x000f620000000800 */
[----:B------:R-:W-:Y:S01]  /*5e50*/  FMNMX.FTZ R0, R176, R0, !PT ;  /* 0x00000000b0007209 */ /* 0x000fe20007810000 */
[----:B------:R-:W-:Y:S01]  /*5e60*/  UISETP.NE.AND UP1, UPT, UR30, URZ, UPT ;  /* 0x0000003f1e00728c */ /* 0x000fe2000bf25270 */
[----:B------:R-:W-:-:S02]  /*5e70*/  FMNMX.FTZ R9, R204, R9, !PT ;  /* 0x00000009cc097209 */ /* 0x000fc40007810000 */
[----:B------:R-:W-:Y:S02]  /*5e80*/  FMNMX.FTZ R0, R158, R0, !PT ;  /* 0x000000009e007209 */ /* 0x000fe40007810000 */
[----:B------:R-:W-:Y:S01]  /*5e90*/  FMNMX.FTZ R9, R203, R9, !PT ;  /* 0x00000009cb097209 */ /* 0x000fe20007810000 */
[----:B------:R-:W-:Y:S01]  /*5ea0*/  MUFU.EX2 R120, R120 ;  /* 0x0000007800787308 */ /* 0x000fe20000000800 */
[----:B------:R-:W-:Y:S02]  /*5eb0*/  FMNMX.FTZ R0, R173, R0, !PT ;  /* 0x00000000ad007209 */ /* 0x000fe40007810000 */
[----:B------:R-:W-:Y:S02]  /*5ec0*/  FMNMX.FTZ R9, R201, R9, !PT ;  /* 0x00000009c9097209 */ /* 0x000fe40007810000 */
[C---:B------:R-:W-:Y:S01]  /*5ed0*/  ISETP.LT.OR P6, PT, R8.reuse, 0x4a, P6 ;  /* 0x0000004a0800780c */ /* 0x040fe200037c1670 */
[----:B------:R-:W1:Y:S01]  /*5ee0*/  SHFL.BFLY PT, R52, R0, 0x2, 0x1f ;  /* 0x0c401f0000347f89 */ /* 0x000e6200000e0000 */
[----:B------:R-:W-:Y:S01]  /*5ef0*/  FMNMX.FTZ R53, R177, R9, !PT ;  /* 0x00000009b1357209 */ /* 0x000fe20007810000 */
[----:B------:R-:W-:Y:S01]  /*5f00*/  MUFU.EX2 R123, R123 ;  /* 0x0000007b007b7308 */ /* 0x000fe20000000800 */
[----:B------:R-:W-:-:S02]  /*5f10*/  ISETP.LT.OR P5, PT, R8, 0x51, P5 ;  /* 0x000000510800780c */ /* 0x000fc40002fa1670 */
[----:B------:R-:W-:Y:S02]  /*5f20*/  FMNMX.FTZ R53, R178, R53, !PT ;  /* 0x00000035b2357209 */ /* 0x000fe40007810000 */
[----:B------:R-:W-:Y:S02]  /*5f30*/  FSEL R189, R11, -INF , !P6 ;  /* 0xff8000000bbd7808 */ /* 0x000fe40007000000 */
[----:B------:R-:W-:Y:S01]  /*5f40*/  FMNMX.FTZ R53, R179, R53, !PT ;  /* 0x00000035b3357209 */ /* 0x000fe20007810000 */
[----:B------:R-:W-:Y:S01]  /*5f50*/  MUFU.EX2 R165, R165 ;  /* 0x000000a500a57308 */ /* 0x000fe20000000800 */
[----:B------:R-:W-:Y:S02]  /*5f60*/  ISETP.LT.OR P2, PT, R8, 0x52, P2 ;  /* 0x000000520800780c */ /* 0x000fe40001741670 */
[----:B------:R-:W-:Y:S02]  /*5f70*/  FSEL R186, R54, -INF , !P5 ;  /* 0xff80000036ba7808 */ /* 0x000fe40006800000 */
[----:B------:R-:W-:-:S02]  /*5f80*/  FMNMX.FTZ R53, R189, R53, !PT ;  /* 0x00000035bd357209 */ /* 0x000fc40007810000 */
[----:B------:R-:W-:Y:S01]  /*5f90*/  ISETP.LT.OR P1, PT, R8, 0x59, P1 ;  /* 0x000000590800780c */ /* 0x000fe20000f21670 */
[----:B------:R-:W2:Y:S01]  /*5fa0*/  MUFU.EX2 R164, R164 ;  /* 0x000000a400a47308 */ /* 0x000ea20000000800 */
[----:B------:R-:W-:Y:S02]  /*5fb0*/  FSEL R181, R55, -INF , !P2 ;  /* 0xff80000037b57808 */ /* 0x000fe40005000000 */
[----:B------:R-:W-:Y:S02]  /*5fc0*/  FMNMX.FTZ R53, R186, R53, !PT ;  /* 0x00000035ba357209 */ /* 0x000fe40007810000 */
[----:B------:R-:W-:Y:S02]  /*5fd0*/  ISETP.LT.OR P0, PT, R8, 0x5a, P0 ;  /* 0x0000005a0800780c */ /* 0x000fe40000701670 */
[----:B------:R-:W-:Y:S01]  /*5fe0*/  FSEL R182, R86, -INF , !P1 ;  /* 0xff80000056b67808 */ /* 0x000fe20004800000 */
[----:B------:R-:W-:Y:S01]  /*5ff0*/  MUFU.EX2 R122, R122 ;  /* 0x0000007a007a7308 */ /* 0x000fe20000000800 */
[----:B------:R-:W-:Y:S01]  /*6000*/  FMNMX.FTZ R53, R181, R53, !PT ;  /* 0x00000035b5357209 */ /* 0x000fe20007810000 */
[----:B------:R-:W-:Y:S01]  /*6010*/  LDSM.16.MT88.4 R8, [R219+0x1100] ;  /* 0x00110000db08783b */ /* 0x000fe20000004200 */
[----:B-1----:R-:W-:Y:S01]  /*6020*/  FMNMX.FTZ R0, R0, R52, !PT ;  /* 0x0000003400007209 */ /* 0x002fe20007810000 */
[--C-:B------:R-:W-:Y:S01]  /*6030*/  FFMA.FTZ R86, R188, c[0x0][0x2d0], -R239.reuse ;  /* 0x0000b400bc567a23 */ /* 0x100fe200000108ef */
[----:B------:R-:W-:Y:S01]  /*6040*/  FSEL R185, R87, -INF , !P0 ;  /* 0xff80000057b97808 */ /* 0x000fe20004000000 */
[----:B------:R-:W-:Y:S01]  /*6050*/  FFMA.FTZ R87, R169, c[0x0][0x2d0], -R239 ;  /* 0x0000b400a9577a23 */ /* 0x000fe200000108ef */
[----:B------:R-:W-:Y:S01]  /*6060*/  FMNMX.FTZ R52, R182, R53, !PT ;  /* 0x00000035b6347209 */ /* 0x000fe20007810000 */
[----:B------:R-:W1:Y:S01]  /*6070*/  MUFU.EX2 R121, R121 ;  /* 0x0000007900797308 */ /* 0x000e620000000800 */
[----:B------:R-:W1:Y:S01]  /*6080*/  SHFL.BFLY PT, R53, R0, 0x1, 0x1f ;  /* 0x0c201f0000357f89 */ /* 0x000e6200000e0000 */
[----:B------:R-:W-:Y:S01]  /*6090*/  F2FP.BF16.PACK_AB R128, R143, R166 ;  /* 0x000000a68f80723e */ /* 0x000fe200000010ff */
[----:B------:R-:W-:Y:S01]  /*60a0*/  FFMA.FTZ R169, R187, c[0x0][0x2d0], -R207 ;  /* 0x0000b400bba97a23 */ /* 0x000fe200000108cf */
[----:B------:R-:W-:Y:S01]  /*60b0*/  FMNMX.FTZ R52, R185, R52, !PT ;  /* 0x00000034b9347209 */ /* 0x000fe20007810000 */
[----:B------:R-:W-:Y:S01]  /*60c0*/  FADD.FTZ R143, R166, R143 ;  /* 0x0000008fa68f7221 */ /* 0x000fe20000010000 */
[----:B--2---:R-:W-:-:S02]  /*60d0*/  F2FP.BF16.PACK_AB R130, R108, R142 ;  /* 0x0000008e6c82723e */ /* 0x004fc400000010ff */
[----:B---3--:R-:W-:Y:S01]  /*60e0*/  F2FP.BF16.PACK_AB R129, R140, R141 ;  /* 0x0000008d8c81723e */ /* 0x008fe200000010ff */
[----:B------:R-:W2:Y:S01]  /*60f0*/  SHFL.BFLY PT, R54, R52, 0x2, 0x1f ;  /* 0x0c401f0034367f89 */ /* 0x000ea200000e0000 */
[----:B----4-:R-:W-:Y:S01]  /*6100*/  F2FP.BF16.PACK_AB R131, R110, R109 ;  /* 0x0000006d6e83723e */ /* 0x010fe200000010ff */
[----:B------:R-:W-:Y:S01]  /*6110*/  MUFU.EX2 R99, R99 ;  /* 0x0000006300637308 */ /* 0x000fe20000000800 */
[----:B-----5:R-:W-:Y:S02]  /*6120*/  F2FP.BF16.PACK_AB R4, R111, R167 ;  /* 0x000000a76f04723e */ /* 0x020fe400000010ff */
[----:B------:R-:W-:Y:S02]  /*6130*/  F2FP.BF16.PACK_AB R5, R164, R165 ;  /* 0x000000a5a405723e */ /* 0x000fe400000010ff */
[----:B------:R-:W-:Y:S01]  /*6140*/  F2FP.BF16.PACK_AB R6, R123, R120 ;  /* 0x000000787b06723e */ /* 0x000fe200000010ff */
[C---:B------:R-:W-:Y:S01]  /*6150*/  HMMA.16816.F32.BF16 R160, R128.reuse, R16, RZ ;  /* 0x0000001080a0723c */ /* 0x040fe200000418ff */
[----:B-1----:R-:W-:Y:S01]  /*6160*/  F2FP.BF16.PACK_AB R7, R121, R122 ;  /* 0x0000007a7907723e */ /* 0x002fe200000010ff */
[----:B------:R-:W1:Y:S06]  /*6170*/  MUFU.EX2 R98, R98 ;  /* 0x0000006200627308 */ /* 0x000e6c0000000800 */
[----:B------:R-:W-:Y:S01]  /*6180*/  HMMA.16816.F32.BF16 R144, R128, R36, RZ ;  /* 0x000000248090723c */ /* 0x000fe200000418ff */
[----:B------:R-:W-:Y:S01]  /*6190*/  FMNMX.FTZ R0, R0, R53, !PT ;  /* 0x0000003500007209 */ /* 0x000fe20007810000 */
[----:B------:R-:W-:Y:S03]  /*61a0*/  MUFU.EX2 R84, R84 ;  /* 0x0000005400547308 */ /* 0x000fe60000000800 */
[C---:B------:R-:W-:Y:S01]  /*61b0*/  FSETP.NEU.FTZ.AND P0, PT, R0.reuse, -INF , PT ;  /* 0xff8000000000780b */ /* 0x040fe20003f1d000 */
[----:B------:R-:W-:-:S02]  /*61c0*/  FMUL.FTZ R202, R0, c[0x0][0x2d0] ;  /* 0x0000b40000ca7a20 */ /* 0x000fc40000410000 */
[----:B------:R-:W-:Y:S01]  /*61d0*/  HMMA.16816.F32.BF16 R104, R128, R28, RZ ;  /* 0x0000001c8068723c */ /* 0x000fe200000418ff */
[----:B--2---:R-:W-:Y:S01]  /*61e0*/  FMNMX.FTZ R52, R52, R54, !PT ;  /* 0x0000003634347209 */ /* 0x004fe20007810000 */
[----:B------:R-:W-:Y:S01]  /*61f0*/  MUFU.EX2 R46, R46 ;  /* 0x0000002e002e7308 */ /* 0x000fe20000000800 */
[----:B------:R-:W-:-:S03]  /*6200*/  FSEL R202, R202, RZ, P0 ;  /* 0x000000ffcaca7208 */ /* 0x000fc60000000000 */
[----:B------:R-:W2:Y:S02]  /*6210*/  SHFL.BFLY PT, R53, R52, 0x1, 0x1f ;  /* 0x0c201f0034357f89 */ /* 0x000ea400000e0000 */
[C---:B------:R-:W-:Y:S01]  /*6220*/  HMMA.16816.F32.BF16 R116, R128.reuse, R20, RZ ;  /* 0x000000148074723c */ /* 0x040fe200000418ff */
[--C-:B------:R-:W-:Y:S01]  /*6230*/  FFMA.FTZ R188, R44, c[0x0][0x2d0], -R202.reuse ;  /* 0x0000b4002cbc7a23 */ /* 0x100fe200000108ca */
[----:B------:R-:W-:Y:S01]  /*6240*/  MUFU.EX2 R97, R97 ;  /* 0x0000006100617308 */ /* 0x000fe20000000800 */
[--C-:B------:R-:W-:Y:S02]  /*6250*/  FFMA.FTZ R180, R180, c[0x0][0x2d0], -R202.reuse ;  /* 0x0000b400b4b47a23 */ /* 0x100fe400000108ca */
[--C-:B------:R-:W-:Y:S02]  /*6260*/  FFMA.FTZ R184, R184, c[0x0][0x2d0], -R202.reuse ;  /* 0x0000b400b8b87a23 */ /* 0x100fe400000108ca */
[--C-:B------:R-:W-:Y:S01]  /*6270*/  FFMA.FTZ R183, R183, c[0x0][0x2d0], -R202.reuse ;  /* 0x0000b400b7b77a23 */ /* 0x100fe200000108ca */
[----:B------:R-:W-:Y:S01]  /*6280*/  HMMA.16816.F32.BF16 R148, R128, R18, RZ ;  /* 0x000000128094723c */ /* 0x000fe200000418ff */
[--C-:B------:R-:W-:Y:S01]  /*6290*/  FFMA.FTZ R187, R41, c[0x0][0x2d0], -R202.reuse ;  /* 0x0000b40029bb7a23 */ /* 0x100fe200000108ca */
[----:B------:R-:W3:Y:S01]  /*62a0*/  MUFU.EX2 R85, R85 ;  /* 0x0000005500557308 */ /* 0x000ee20000000800 */
[----:B------:R-:W-:-:S02]  /*62b0*/  FFMA.FTZ R190, R34, c[0x0][0x2d0], -R202 ;  /* 0x0000b40022be7a23 */ /* 0x000fc400000108ca */
[--C-:B------:R-:W-:Y:S02]  /*62c0*/  FFMA.FTZ R195, R26, c[0x0][0x2d0], -R202.reuse ;  /* 0x0000b4001ac37a23 */ /* 0x100fe400000108ca */
[----:B------:R-:W-:Y:S01]  /*62d0*/  FFMA.FTZ R196, R25, c[0x0][0x2d0], -R202 ;  /* 0x0000b40019c47a23 */ /* 0x000fe200000108ca */
[----:B------:R-:W-:Y:S02]  /*62e0*/  HMMA.16816.F32.BF16 R100, R128, R38, RZ ;  /* 0x000000268064723c */ /* 0x000fe400000418ff */
[----:B------:R-:W-:Y:S01]  /*62f0*/  MUFU.EX2 R96, R96 ;  /* 0x0000006000607308 */ /* 0x000fe20000000800 */
[----:B--2---:R-:W-:-:S05]  /*6300*/  FMNMX.FTZ R44, R52, R53, !PT ;  /* 0x00000035342c7209 */ /* 0x004fca0007810000 */
[----:B------:R-:W-:Y:S02]  /*6310*/  HMMA.16816.F32.BF16 R112, R128, R30, RZ ;  /* 0x0000001e8070723c */ /* 0x000fe400000418ff */
[----:B------:R-:W2:Y:S01]  /*6320*/  MUFU.EX2 R47, R47 ;  /* 0x0000002f002f7308 */ /* 0x000ea20000000800 */
[C---:B------:R-:W-:Y:S01]  /*6330*/  FMUL.FTZ R205, R44.reuse, c[0x0][0x2d0] ;  /* 0x0000b4002ccd7a20 */ /* 0x040fe20000410000 */
[----:B------:R-:W-:-:S04]  /*6340*/  FSETP.NEU.FTZ.AND P0, PT, R44, -INF , PT ;  /* 0xff8000002c00780b */ /* 0x000fc80003f1d000 */
[----:B------:R-:W-:Y:S01]  /*6350*/  HMMA.16816.F32.BF16 R128, R128, R22, RZ ;  /* 0x000000168080723c */ /* 0x000fe200000418ff */
[----:B------:R-:W-:Y:S01]  /*6360*/  FSEL R205, R205, RZ, P0 ;  /* 0x000000ffcdcd7208 */ /* 0x000fe20000000000 */
[----:B------:R-:W-:Y:S01]  /*6370*/  MUFU.EX2 R45, R45 ;  /* 0x0000002d002d7308 */ /* 0x000fe20000000800 */
[----:B------:R-:W-:-:S03]  /*6380*/  PLOP3.LUT P0, PT, PT, PT, UP0, 0x40, 0x0 ;  /* 0x000000000000781c */ /* 0x000fc60003f0e808 */
[--C-:B------:R-:W-:Y:S02]  /*6390*/  FFMA.FTZ R191, R43, c[0x0][0x2d0], -R205.reuse ;  /* 0x0000b4002bbf7a23 */ /* 0x100fe400000108cd */
[C---:B------:R-:W-:Y:S01]  /*63a0*/  HMMA.16816.F32.BF16 R160, R4.reuse, R92, R160 ;  /* 0x0000005c04a0723c */ /* 0x040fe200000418a0 */
[--C-:B------:R-:W-:Y:S01]  /*63b0*/  FFMA.FTZ R192, R42, c[0x0][0x2d0], -R205.reuse ;  /* 0x0000b4002ac07a23 */ /* 0x100fe200000108cd */
[----:B------:R-:W4:Y:S01]  /*63c0*/  MUFU.EX2 R86, R86 ;  /* 0x0000005600567308 */ /* 0x000f220000000800 */
[--C-:B------:R-:W-:Y:S02]  /*63d0*/  FFMA.FTZ R194, R40, c[0x0][0x2d0], -R205.reuse ;  /* 0x0000b40028c27a23 */ /* 0x100fe400000108cd */
[--C-:B------:R-:W-:Y:S02]  /*63e0*/  FFMA.FTZ R193, R35, c[0x0][0x2d0], -R205.reuse ;  /* 0x0000b40023c17a23 */ /* 0x100fe400000108cd */
[--C-:B------:R-:W-:Y:S01]  /*63f0*/  FFMA.FTZ R198, R33, c[0x0][0x2d0], -R205.reuse ;  /* 0x0000b40021c67a23 */ /* 0x100fe200000108cd */
[----:B------:R-:W-:Y:S01]  /*6400*/  HMMA.16816.F32.BF16 R144, R4, R88, R144 ;  /* 0x000000580490723c */ /* 0x000fe20000041890 */
[--C-:B------:R-:W-:Y:S01]  /*6410*/  FFMA.FTZ R197, R32, c[0x0][0x2d0], -R205.reuse ;  /* 0x0000b40020c57a23 */ /* 0x100fe200000108cd */
[----:B------:R-:W-:Y:S01]  /*6420*/  MUFU.EX2 R168, R168 ;  /* 0x000000a800a87308 */ /* 0x000fe20000000800 */
[----:B------:R-:W-:-:S02]  /*6430*/  FFMA.FTZ R200, R27, c[0x0][0x2d0], -R205 ;  /* 0x0000b4001bc87a23 */ /* 0x000fc400000108cd */
[--C-:B------:R-:W-:Y:S02]  /*6440*/  FFMA.FTZ R199, R24, c[0x0][0x2d0], -R205.reuse ;  /* 0x0000b40018c77a23 */ /* 0x100fe400000108cd */
[--C-:B------:R-:W-:Y:S01]  /*6450*/  FFMA.FTZ R204, R204, c[0x0][0x2d0], -R205.reuse ;  /* 0x0000b400cccc7a23 */ /* 0x100fe200000108cd */
[----:B------:R-:W-:Y:S01]  /*6460*/  HMMA.16816.F32.BF16 R104, R4, R80, R104 ;  /* 0x000000500468723c */ /* 0x000fe20000041868 */
[--C-:B------:R-:W-:Y:S01]  /*6470*/  FFMA.FTZ R203, R203, c[0x0][0x2d0], -R205.reuse ;  /* 0x0000b400cbcb7a23 */ /* 0x100fe200000108cd */
[----:B------:R-:W-:Y:S01]  /*6480*/  MUFU.EX2 R87, R87 ;  /* 0x0000005700577308 */ /* 0x000fe20000000800 */
[--C-:B------:R-:W-:Y:S02]  /*6490*/  FFMA.FTZ R201, R201, c[0x0][0x2d0], -R205.reuse ;  /* 0x0000b400c9c97a23 */ /* 0x100fe400000108cd */
[----:B------:R-:W-:-:S03]  /*64a0*/  FFMA.FTZ R185, R185, c[0x0][0x2d0], -R205 ;  /* 0x0000b400b9b97a23 */ /* 0x000fc600000108cd */
[C---:B------:R-:W-:Y:S02]  /*64b0*/  HMMA.16816.F32.BF16 R116, R4.reuse, R76, R116 ;  /* 0x0000004c0474723c */ /* 0x040fe40000041874 */
[----:B------:R-:W-:Y:S06]  /*64c0*/  MUFU.EX2 R169, R169 ;  /* 0x000000a900a97308 */ /* 0x000fec0000000800 */
[C---:B------:R-:W-:Y:S02]  /*64d0*/  HMMA.16816.F32.BF16 R148, R4.reuse, R94, R148 ;  /* 0x0000005e0494723c */ /* 0x040fe40000041894 */
[----:B------:R-:W5:Y:S06]  /*64e0*/  MUFU.EX2 R170, R170 ;  /* 0x000000aa00aa7308 */ /* 0x000f6c0000000800 */
[C---:B------:R-:W-:Y:S02]  /*64f0*/  HMMA.16816.F32.BF16 R100, R4.reuse, R90, R100 ;  /* 0x0000005a0464723c */ /* 0x040fe40000041864 */
[----:B------:R-:W-:Y:S06]  /*6500*/  MUFU.EX2 R171, R171 ;  /* 0x000000ab00ab7308 */ /* 0x000fec0000000800 */
[C---:B------:R-:W-:Y:S02]  /*6510*/  HMMA.16816.F32.BF16 R112, R4.reuse, R82, R112 ;  /* 0x000000520470723c */ /* 0x040fe40000041870 */
[----:B------:R-:W2:Y:S06]  /*6520*/  MUFU.EX2 R172, R172 ;  /* 0x000000ac00ac7308 */ /* 0x000eac0000000800 */
[----:B------:R-:W-:Y:S02]  /*6530*/  HMMA.16816.F32.BF16 R128, R4, R78, R128 ;  /* 0x0000004e0480723c */ /* 0x000fe40000041880 */
[----:B------:R-:W-:Y:S05]  /*6540*/  MUFU.EX2 R180, R180 ;  /* 0x000000b400b47308 */ /* 0x000fea0000000800 */
[----:B-1----:R-:W-:-:S02]  /*6550*/  F2FP.BF16.PACK_AB R4, R98, R99 ;  /* 0x000000636204723e */ /* 0x002fc400000010ff */
[----:B---3--:R-:W-:Y:S01]  /*6560*/  F2FP.BF16.PACK_AB R5, R85, R97 ;  /* 0x000000615505723e */ /* 0x008fe200000010ff */
[----:B------:R-:W1:Y:S01]  /*6570*/  MUFU.EX2 R184, R184 ;  /* 0x000000b800b87308 */ /* 0x000e620000000800 */
[----:B------:R-:W-:Y:S02]  /*6580*/  F2FP.BF16.PACK_AB R6, R46, R84 ;  /* 0x000000542e06723e */ /* 0x000fe400000010ff */
[----:B--2---:R-:W-:-:S05]  /*6590*/  F2FP.BF16.PACK_AB R7, R47, R96 ;  /* 0x000000602f07723e */ /* 0x004fca00000010ff */
[----:B------:R-:W-:Y:S02]  /*65a0*/  MUFU.EX2 R183, R183 ;  /* 0x000000b700b77308 */ /* 0x000fe40000000800 */
[C---:B------:R-:W-:Y:S06]  /*65b0*/  HMMA.16816.F32.BF16 R160, R4.reuse, R48, R160 ;  /* 0x0000003004a0723c */ /* 0x040fec00000418a0 */
[----:B------:R-:W2:Y:S02]  /*65c0*/  MUFU.EX2 R188, R188 ;  /* 0x000000bc00bc7308 */ /* 0x000ea40000000800 */
[C---:B------:R-:W-:Y:S06]  /*65d0*/  HMMA.16816.F32.BF16 R144, R4.reuse, R12, R144 ;  /* 0x0000000c0490723c */ /* 0x040fec0000041890 */
[----:B------:R-:W-:Y:S02]  /*65e0*/  MUFU.EX2 R191, R191 ;  /* 0x000000bf00bf7308 */ /* 0x000fe40000000800 */
[C---:B------:R-:W-:Y:S06]  /*65f0*/  HMMA.16816.F32.BF16 R104, R4.reuse, R8, R104 ;  /* 0x000000080468723c */ /* 0x040fec0000041868 */
[----:B------:R-:W3:Y:S02]  /*6600*/  MUFU.EX2 R192, R192 ;  /* 0x000000c000c07308 */ /* 0x000ee40000000800 */
[C---:B------:R-:W-:Y:S06]  /*6610*/  HMMA.16816.F32.BF16 R116, R4.reuse, R72, R116 ;  /* 0x000000480474723c */ /* 0x040fec0000041874 */
[----:B------:R-:W-:Y:S02]  /*6620*/  MUFU.EX2 R194, R194 ;  /* 0x000000c200c27308 */ /* 0x000fe40000000800 */
[C---:B------:R-:W-:Y:S06]  /*6630*/  HMMA.16816.F32.BF16 R148, R4.reuse, R50, R148 ;  /* 0x000000320494723c */ /* 0x040fec0000041894 */
[----:B------:R-:W1:Y:S02]  /*6640*/  MUFU.EX2 R193, R193 ;  /* 0x000000c100c17308 */ /* 0x000e640000000800 */
[C---:B------:R-:W-:Y:S06]  /*6650*/  HMMA.16816.F32.BF16 R100, R4.reuse, R14, R100 ;  /* 0x0000000e0464723c */ /* 0x040fec0000041864 */
[----:B------:R-:W1:Y:S02]  /*6660*/  MUFU.EX2 R187, R187 ;  /* 0x000000bb00bb7308 */ /* 0x000e640000000800 */
[C---:B------:R-:W-:Y:S06]  /*6670*/  HMMA.16816.F32.BF16 R112, R4.reuse, R10, R112 ;  /* 0x0000000a0470723c */ /* 0x040fec0000041870 */
[----:B------:R-:W-:Y:S02]  /*6680*/  MUFU.EX2 R190, R190 ;  /* 0x000000be00be7308 */ /* 0x000fe40000000800 */
[----:B------:R-:W-:Y:S06]  /*6690*/  HMMA.16816.F32.BF16 R128, R4, R74, R128 ;  /* 0x0000004a0480723c */ /* 0x000fec0000041880 */
[----:B------:R-:W-:Y:S01]  /*66a0*/  MUFU.EX2 R195, R195 ;  /* 0x000000c300c37308 */ /* 0x000fe20000000800 */
[----:B----4-:R-:W-:-:S02]  /*66b0*/  F2FP.BF16.PACK_AB R4, R86, R45 ;  /* 0x0000002d5604723e */ /* 0x010fc400000010ff */
[----:B-----5:R-:W-:Y:S02]  /*66c0*/  F2FP.BF16.PACK_AB R5, R170, R169 ;  /* 0x000000a9aa05723e */ /* 0x020fe400000010ff */
[----:B------:R-:W-:Y:S02]  /*66d0*/  F2FP.BF16.PACK_AB R6, R87, R168 ;  /* 0x000000a85706723e */ /* 0x000fe400000010ff */
[----:B------:R-:W-:Y:S01]  /*66e0*/  F2FP.BF16.PACK_AB R7, R172, R171 ;  /* 0x000000abac07723e */ /* 0x000fe200000010ff */
[----:B------:R-:W-:Y:S06]  /*66f0*/  MUFU.EX2 R196, R196 ;  /* 0x000000c400c47308 */ /* 0x000fec0000000800 */
[C---:B------:R-:W-:Y:S02]  /*6700*/  HMMA.16816.F32.BF16 R160, R4.reuse, R68, R160 ;  /* 0x0000004404a0723c */ /* 0x040fe400000418a0 */
[----:B------:R-:W4:Y:S06]  /*6710*/  MUFU.EX2 R198, R198 ;  /* 0x000000c600c67308 */ /* 0x000f2c0000000800 */
[C---:B------:R-:W-:Y:S02]  /*6720*/  HMMA.16816.F32.BF16 R148, R4.reuse, R70, R148 ;  /* 0x000000460494723c */ /* 0x040fe40000041894 */
[----:B------:R-:W5:Y:S06]  /*6730*/  MUFU.EX2 R197, R197 ;  /* 0x000000c500c57308 */ /* 0x000f6c0000000800 */
[C---:B------:R-:W-:Y:S02]  /*6740*/  HMMA.16816.F32.BF16 R144, R4.reuse, R64, R144 ;  /* 0x000000400490723c */ /* 0x040fe40000041890 */
[----:B------:R-:W1:Y:S06]  /*6750*/  MUFU.EX2 R200, R200 ;  /* 0x000000c800c87308 */ /* 0x000e6c0000000800 */
[C---:B------:R-:W-:Y:S02]  /*6760*/  HMMA.16816.F32.BF16 R100, R4.reuse, R66, R100 ;  /* 0x000000420464723c */ /* 0x040fe40000041864 */
[----:B------:R-:W1:Y:S06]  /*6770*/  MUFU.EX2 R199, R199 ;  /* 0x000000c700c77308 */ /* 0x000e6c0000000800 */
[C---:B------:R-:W-:Y:S02]  /*6780*/  HMMA.16816.F32.BF16 R104, R4.reuse, R60, R104 ;  /* 0x0000003c0468723c */ /* 0x040fe40000041868 */
[----:B------:R-:W-:Y:S06]  /*6790*/  MUFU.EX2 R206, R206 ;  /* 0x000000ce00ce7308 */ /* 0x000fec0000000800 */
[C---:B------:R-:W-:Y:S02]  /*67a0*/  HMMA.16816.F32.BF16 R112, R4.reuse, R62, R112 ;  /* 0x0000003e0470723c */ /* 0x040fe40000041870 */
[----:B------:R-:W-:Y:S06]  /*67b0*/  MUFU.EX2 R204, R204 ;  /* 0x000000cc00cc7308 */ /* 0x000fec0000000800 */
[C---:B------:R-:W-:Y:S02]  /*67c0*/  HMMA.16816.F32.BF16 R116, R4.reuse, R56, R116 ;  /* 0x000000380474723c */ /* 0x040fe40000041874 */
[----:B------:R-:W-:Y:S06]  /*67d0*/  MUFU.EX2 R203, R203 ;  /* 0x000000cb00cb7308 */ /* 0x000fec0000000800 */
[----:B------:R-:W-:Y:S02]  /*67e0*/  HMMA.16816.F32.BF16 R128, R4, R58, R128 ;  /* 0x0000003a0480723c */ /* 0x000fe40000041880 */
[----:B------:R-:W-:Y:S05]  /*67f0*/  MUFU.EX2 R201, R201 ;  /* 0x000000c900c97308 */ /* 0x000fea0000000800 */
[----:B-1----:R-:W-:Y:S01]  /*6800*/  F2FP.BF16.PACK_AB R4, R184, R180 ;  /* 0x000000b4b804723e */ /* 0x002fe200000010ff */
[----:B------:R-:W-:Y:S01]  /*6810*/  FADD.FTZ R180, R180, R184 ;  /* 0x000000b8b4b47221 */ /* 0x000fe20000010000 */
[----:B--2---:R-:W-:-:S02]  /*6820*/  F2FP.BF16.PACK_AB R6, R188, R183 ;  /* 0x000000b7bc06723e */ /* 0x004fc400000010ff */
[----:B---3--:R-:W-:Y:S01]  /*6830*/  F2FP.BF16.PACK_AB R5, R192, R191 ;  /* 0x000000bfc005723e */ /* 0x008fe200000010ff */
[----:B------:R-:W-:Y:S01]  /*6840*/  FADD.FTZ R191, R191, R192 ;  /* 0x000000c0bfbf7221 */ /* 0x000fe20000010000 */
[----:B------:R-:W-:Y:S01]  /*6850*/  F2FP.BF16.PACK_AB R7, R193, R194 ;  /* 0x000000c2c107723e */ /* 0x000fe200000010ff */
[----:B------:R-:W-:Y:S02]  /*6860*/  FADD.FTZ R180, R183, R180 ;  /* 0x000000b4b7b47221 */ /* 0x000fe40000010000 */
[----:B------:R-:W-:Y:S02]  /*6870*/  FADD.FTZ R191, R194, R191 ;  /* 0x000000bfc2bf7221 */ /* 0x000fe40000010000 */
[----:B------:R-:W-:Y:S02]  /*6880*/  FADD.FTZ R180, R188, R180 ;  /* 0x000000b4bcb47221 */ /* 0x000fe40000010000 */
[----:B------:R-:W-:Y:S01]  /*6890*/  HMMA.16816.F32.BF16 R40, R4, R36, RZ ;  /* 0x000000240428723c */ /* 0x000fe200000418ff */
[----:B------:R-:W-:-:S02]  /*68a0*/  FADD.FTZ R191, R193, R191 ;  /* 0x000000bfc1bf7221 */ /* 0x000fc40000010000 */
[----:B------:R-:W-:Y:S02]  /*68b0*/  FADD.FTZ R180, R187, R180 ;  /* 0x000000b4bbb47221 */ /* 0x000fe40000010000 */
[----:B----4-:R-:W-:Y:S02]  /*68c0*/  FADD.FTZ R191, R198, R191 ;  /* 0x000000bfc6bf7221 */ /* 0x010fe40000010000 */
[----:B------:R-:W-:Y:S01]  /*68d0*/  FADD.FTZ R180, R190, R180 ;  /* 0x000000b4beb47221 */ /* 0x000fe20000010000 */
[----:B------:R-:W-:Y:S01]  /*68e0*/  HMMA.16816.F32.BF16 R36, R4, R38, RZ ;  /* 0x000000260424723c */ /* 0x000fe200000418ff */
[----:B-----5:R-:W-:Y:S02]  /*68f0*/  FADD.FTZ R191, R197, R191 ;  /* 0x000000bfc5bf7221 */ /* 0x020fe40000010000 */
[----:B------:R-:W-:Y:S02]  /*6900*/  FADD.FTZ R180, R195, R180 ;  /* 0x000000b4c3b47221 */ /* 0x000fe40000010000 */
[----:B------:R-:W-:-:S02]  /*6910*/  FADD.FTZ R191, R200, R191 ;  /* 0x000000bfc8bf7221 */ /* 0x000fc40000010000 */
[----:B------:R-:W-:Y:S01]  /*6920*/  FADD.FTZ R180, R196, R180 ;  /* 0x000000b4c4b47221 */ /* 0x000fe20000010000 */
[----:B------:R-:W-:Y:S01]  /*6930*/  HMMA.16816.F32.BF16 R32, R4, R28, RZ ;  /* 0x0000001c0420723c */ /* 0x000fe200000418ff */
[----:B------:R-:W-:-:S07]  /*6940*/  FADD.FTZ R191, R199, R191 ;  /* 0x000000bfc7bf7221 */ /* 0x000fce0000010000 */
[C---:B------:R-:W-:Y:S08]  /*6950*/  HMMA.16816.F32.BF16 R24, R4.reuse, R20, RZ ;  /* 0x000000140418723c */ /* 0x040ff000000418ff */
[C---:B------:R-:W-:Y:S08]  /*6960*/  HMMA.16816.F32.BF16 R52, R4.reuse, R16, RZ ;  /* 0x000000100434723c */ /* 0x040ff000000418ff */
[C---:B------:R-:W-:Y:S08]  /*6970*/  HMMA.16816.F32.BF16 R16, R4.reuse, R18, RZ ;  /* 0x000000120410723c */ /* 0x040ff000000418ff */
[C---:B------:R-:W-:Y:S08]  /*6980*/  HMMA.16816.F32.BF16 R28, R4.reuse, R30, RZ ;  /* 0x0000001e041c723c */ /* 0x040ff000000418ff */
[----:B------:R-:W-:Y:S07]  /*6990*/  HMMA.16816.F32.BF16 R20, R4, R22, RZ ;  /* 0x000000160414723c */ /* 0x000fee00000418ff */
[----:B------:R-:W-:-:S02]  /*69a0*/  F2FP.BF16.PACK_AB R4, R190, R187 ;  /* 0x000000bbbe04723e */ /* 0x000fc400000010ff */
[----:B------:R-:W-:Y:S02]  /*69b0*/  F2FP.BF16.PACK_AB R6, R196, R195 ;  /* 0x000000c3c406723e */ /* 0x000fe400000010ff */
[----:B------:R-:W-:Y:S02]  /*69c0*/  F2FP.BF16.PACK_AB R5, R197, R198 ;  /* 0x000000c6c505723e */ /* 0x000fe400000010ff */
[----:B------:R-:W-:-:S07]  /*69d0*/  F2FP.BF16.PACK_AB R7, R199, R200 ;  /* 0x000000c8c707723e */ /* 0x000fce00000010ff */
[C---:B------:R-:W-:Y:S07]  /*69e0*/  HMMA.16816.F32.BF16 R40, R4.reuse, R88, R40 ;  /* 0x000000580428723c */ /* 0x040fee0000041828 */
[----:B------:R-:W-:Y:S01]  /*69f0*/  FFMA.FTZ R89, R241, c[0x0][0x2d0], -R202 ;  /* 0x0000b400f1597a23 */ /* 0x000fe200000108ca */
[----:B------:R-:W-:Y:S01]  /*6a00*/  HMMA.16816.F32.BF16 R32, R4, R80, R32 ;  /* 0x000000500420723c */ /* 0x000fe20000041820 */
[----:B------:R-:W-:Y:S02]  /*6a10*/  FFMA.FTZ R88, R247, c[0x0][0x2d0], -R205 ;  /* 0x0000b400f7587a23 */ /* 0x000fe400000108cd */
[----:B------:R-:W-:-:S02]  /*6a20*/  FFMA.FTZ R241, R125, c[0x0][0x2d0], -R207 ;  /* 0x0000b4007df17a23 */ /* 0x000fc400000108cf */
[----:B------:R-:W-:Y:S02]  /*6a30*/  MUFU.EX2 R89, R89 ;  /* 0x0000005900597308 */ /* 0x000fe40000000800 */
[--C-:B------:R-:W-:Y:S01]  /*6a40*/  FFMA.FTZ R81, R240, c[0x0][0x2d0], -R202.reuse ;  /* 0x0000b400f0517a23 */ /* 0x100fe200000108ca */
[C---:B------:R-:W-:Y:S01]  /*6a50*/  HMMA.16816.F32.BF16 R24, R4.reuse, R76, R24 ;  /* 0x0000004c0418723c */ /* 0x040fe20000041818 */
[--C-:B------:R-:W-:Y:S02]  /*6a60*/  FFMA.FTZ R80, R246, c[0x0][0x2d0], -R205.reuse ;  /* 0x0000b400f6507a23 */ /* 0x100fe400000108cd */
[----:B------:R-:W-:Y:S02]  /*6a70*/  FFMA.FTZ R240, R133, c[0x0][0x2d0], -R202 ;  /* 0x0000b40085f07a23 */ /* 0x000fe400000108ca */
[----:B------:R-:W-:Y:S02]  /*6a80*/  MUFU.EX2 R81, R81 ;  /* 0x0000005100517308 */ /* 0x000fe40000000800 */
[--C-:B------:R-:W-:Y:S01]  /*6a90*/  FFMA.FTZ R77, R245, c[0x0][0x2d0], -R205.reuse ;  /* 0x0000b400f54d7a23 */ /* 0x100fe200000108cd */
[----:B------:R-:W-:Y:S01]  /*6aa0*/  HMMA.16816.F32.BF16 R36, R4, R90, R36 ;  /* 0x0000005a0424723c */ /* 0x000fe20000041824 */
[----:B------:R-:W-:-:S02]  /*6ab0*/  FFMA.FTZ R76, R244, c[0x0][0x2d0], -R205 ;  /* 0x0000b400f44c7a23 */ /* 0x000fc400000108cd */
[--C-:B------:R-:W-:Y:S02]  /*6ac0*/  FFMA.FTZ R244, R124, c[0x0][0x2d0], -R202.reuse ;  /* 0x0000b4007cf47a23 */ /* 0x100fe400000108ca */
[----:B------:R-:W1:Y:S01]  /*6ad0*/  MUFU.EX2 R88, R88 ;  /* 0x0000005800587308 */ /* 0x000e620000000800 */
[----:B------:R-:W-:Y:S02]  /*6ae0*/  FFMA.FTZ R245, R138, c[0x0][0x2d0], -R205 ;  /* 0x0000b4008af57a23 */ /* 0x000fe400000108cd */
[--C-:B------:R-:W-:Y:S01]  /*6af0*/  FFMA.FTZ R91, R243, c[0x0][0x2d0], -R202.reuse ;  /* 0x0000b400f35b7a23 */ /* 0x100fe200000108ca */
[----:B------:R-:W-:Y:S01]  /*6b00*/  HMMA.16816.F32.BF16 R52, R4, R92, R52 ;  /* 0x0000005c0434723c */ /* 0x000fe20000041834 */
[--C-:B------:R-:W-:Y:S02]  /*6b10*/  FFMA.FTZ R90, R242, c[0x0][0x2d0], -R202.reuse ;  /* 0x0000b400f25a7a23 */ /* 0x100fe400000108ca */
[----:B------:R-:W-:Y:S01]  /*6b20*/  FFMA.FTZ R242, R132, c[0x0][0x2d0], -R239 ;  /* 0x0000b40084f27a23 */ /* 0x000fe200000108ef */
[----:B------:R-:W2:Y:S01]  /*6b30*/  MUFU.EX2 R80, R80 ;  /* 0x0000005000507308 */ /* 0x000ea20000000800 */
[----:B------:R-:W-:-:S02]  /*6b40*/  FFMA.FTZ R243, R126, c[0x0][0x2d0], -R202 ;  /* 0x0000b4007ef37a23 */ /* 0x000fc400000108ca */
[--C-:B------:R-:W-:Y:S01]  /*6b50*/  FFMA.FTZ R92, R153, c[0x0][0x2d0], -R239.reuse ;  /* 0x0000b400995c7a23 */ /* 0x100fe200000108ef */
[----:B------:R-:W-:Y:S01]  /*6b60*/  HMMA.16816.F32.BF16 R16, R4, R94, R16 ;  /* 0x0000005e0410723c */ /* 0x000fe20000041810 */
[----:B------:R-:W-:-:S03]  /*6b70*/  FFMA.FTZ R93, R139, c[0x0][0x2d0], -R239 ;  /* 0x0000b4008b5d7a23 */ /* 0x000fc600000108ef */
[----:B------:R-:W-:Y:S01]  /*6b80*/  MUFU.EX2 R91, R91 ;  /* 0x0000005b005b7308 */ /* 0x000fe20000000800 */
[----:B-1----:R-:W-:Y:S02]  /*6b90*/  FADD.FTZ R191, R88, R191 ;  /* 0x000000bf58bf7221 */ /* 0x002fe40000010000 */
[--C-:B------:R-:W-:Y:S01]  /*6ba0*/  FFMA.FTZ R94, R211, c[0x0][0x2d0], -R207.reuse ;  /* 0x0000b400d35e7a23 */ /* 0x100fe200000108cf */
[C---:B------:R-:W-:Y:S01]  /*6bb0*/  HMMA.16816.F32.BF16 R28, R4.reuse, R82, R28 ;  /* 0x00000052041c723c */ /* 0x040fe2000004181c */
[--C-:B------:R-:W-:Y:S02]  /*6bc0*/  FFMA.FTZ R95, R155, c[0x0][0x2d0], -R207.reuse ;  /* 0x0000b4009b5f7a23 */ /* 0x100fe400000108cf */
[----:B------:R-:W-:Y:S01]  /*6bd0*/  FFMA.FTZ R211, R134, c[0x0][0x2d0], -R207 ;  /* 0x0000b40086d37a23 */ /* 0x000fe200000108cf */
[----:B------:R-:W1:Y:S01]  /*6be0*/  MUFU.EX2 R90, R90 ;  /* 0x0000005a005a7308 */ /* 0x000e620000000800 */
[----:B--2---:R-:W-:Y:S02]  /*6bf0*/  FADD.FTZ R191, R80, R191 ;  /* 0x000000bf50bf7221 */ /* 0x004fe40000010000 */
[--C-:B------:R-:W-:Y:S01]  /*6c00*/  FFMA.FTZ R82, R208, c[0x0][0x2d0], -R239.reuse ;  /* 0x0000b400d0527a23 */ /* 0x100fe200000108ef */
[----:B------:R-:W-:Y:S01]  /*6c10*/  HMMA.16816.F32.BF16 R20, R4, R78, R20 ;  /* 0x0000004e0414723c */ /* 0x000fe20000041814 */
[----:B------:R-:W-:-:S02]  /*6c20*/  FFMA.FTZ R83, R209, c[0x0][0x2d0], -R239 ;  /* 0x0000b400d1537a23 */ /* 0x000fc400000108ef */
[----:B------:R-:W-:Y:S01]  /*6c30*/  FFMA.FTZ R208, R152, c[0x0][0x2d0], -R207 ;  /* 0x0000b40098d07a23 */ /* 0x000fe200000108cf */
[----:B------:R-:W2:Y:S01]  /*6c40*/  MUFU.EX2 R77, R77 ;  /* 0x0000004d004d7308 */ /* 0x000ea20000000800 */
[--C-:B------:R-:W-:Y:S02]  /*6c50*/  FFMA.FTZ R209, R135, c[0x0][0x2d0], -R239.reuse ;  /* 0x0000b40087d17a23 */ /* 0x100fe400000108ef */
[----:B------:R-:W-:Y:S01]  /*6c60*/  F2FP.BF16.PACK_AB R6, R81, R89 ;  /* 0x000000595106723e */ /* 0x000fe200000010ff */
[----:B------:R-:W-:Y:S01]  /*6c70*/  FFMA.FTZ R79, R154, c[0x0][0x2d0], -R239 ;  /* 0x0000b4009a4f7a23 */ /* 0x000fe200000108ef */
[----:B------:R-:W-:Y:S01]  /*6c80*/  F2FP.BF16.PACK_AB R5, R80, R88 ;  /* 0x000000585005723e */ /* 0x000fe200000010ff */
[----:B------:R-:W-:Y:S01]  /*6c90*/  FFMA.FTZ R239, R127, c[0x0][0x2d0], -R207 ;  /* 0x0000b4007fef7a23 */ /* 0x000fe200000108cf */
[----:B------:R-:W-:Y:S01]  /*6ca0*/  LDSM.16.MT88.4 R152, [R225+0x2900] ;  /* 0x00290000e198783b */ /* 0x000fe20000004200 */
[----:B------:R-:W3:Y:S01]  /*6cb0*/  MUFU.EX2 R76, R76 ;  /* 0x0000004c004c7308 */ /* 0x000ee20000000800 */
[C---:B-1----:R-:W-:Y:S01]  /*6cc0*/  F2FP.BF16.PACK_AB R4, R90.reuse, R91 ;  /* 0x0000005b5a04723e */ /* 0x042fe200000010ff */
[----:B------:R-:W-:Y:S01]  /*6cd0*/  FADD.FTZ R180, R91, R180 ;  /* 0x000000b45bb47221 */ /* 0x000fe20000010000 */
[----:B------:R-:W-:Y:S03]  /*6ce0*/  LDSM.16.MT88.4 R132, [R219+0x2900] ;  /* 0x00290000db84783b */ /* 0x000fe60000004200 */
[----:B------:R-:W-:Y:S01]  /*6cf0*/  FADD.FTZ R180, R90, R180 ;  /* 0x000000b45ab47221 */ /* 0x000fe20000010000 */
[----:B------:R-:W-:Y:S01]  /*6d00*/  LDSM.16.MT88.4 R124, [R218+0x2900] ;  /* 0x00290000da7c783b */ /* 0x000fe20000004200 */
[----:B------:R-:W-:Y:S01]  /*6d10*/  MUFU.EX2 R82, R82 ;  /* 0x0000005200527308 */ /* 0x000fe20000000800 */
[----:B--2---:R-:W-:-:S02]  /*6d20*/  FADD.FTZ R191, R77, R191 ;  /* 0x000000bf4dbf7221 */ /* 0x004fc40000010000 */
[----:B------:R-:W-:-:S04]  /*6d30*/  FADD.FTZ R180, R89, R180 ;  /* 0x000000b459b47221 */ /* 0x000fc80000010000 */
[----:B------:R-:W-:Y:S01]  /*6d40*/  FADD.FTZ R180, R81, R180 ;  /* 0x000000b451b47221 */ /* 0x000fe20000010000 */
[C---:B---3--:R-:W-:Y:S01]  /*6d50*/  F2FP.BF16.PACK_AB R7, R76.reuse, R77 ;  /* 0x0000004d4c07723e */ /* 0x048fe200000010ff */
[----:B------:R-:W1:Y:S01]  /*6d60*/  MUFU.EX2 R83, R83 ;  /* 0x0000005300537308 */ /* 0x000e620000000800 */
[----:B------:R-:W-:-:S05]  /*6d70*/  FADD.FTZ R191, R76, R191 ;  /* 0x000000bf4cbf7221 */ /* 0x000fca0000010000 */
[C---:B------:R-:W-:Y:S02]  /*6d80*/  HMMA.16816.F32.BF16 R52, R4.reuse, R48, R52 ;  /* 0x000000300434723c */ /* 0x040fe40000041834 */
[----:B------:R2:W-:Y:S06]  /*6d90*/  MUFU.EX2 R78, R210 ;  /* 0x000000d2004e7308 */ /* 0x0005ec0000000800 */
[C---:B------:R-:W-:Y:S01]  /*6da0*/  HMMA.16816.F32.BF16 R48, R4.reuse, R50, R16 ;  /* 0x000000320430723c */ /* 0x040fe20000041810 */
[----:B------:R-:W3:Y:S01]  /*6db0*/  LDSM.16.MT88.4 R16, [R225+0x2100] ;  /* 0x00210000e110783b */ /* 0x000ee20000004200 */
[----:B------:R-:W-:Y:S06]  /*6dc0*/  MUFU.EX2 R79, R79 ;  /* 0x0000004f004f7308 */ /* 0x000fec0000000800 */
[----:B------:R-:W-:Y:S02]  /*6dd0*/  HMMA.16816.F32.BF16 R40, R4, R12, R40 ;  /* 0x0000000c0428723c */ /* 0x000fe40000041828 */
[----:B------:R-:W-:Y:S01]  /*6de0*/  MUFU.EX2 R94, R94 ;  /* 0x0000005e005e7308 */ /* 0x000fe20000000800 */
[----:B--2---:R-:W-:-:S02]  /*6df0*/  FFMA.FTZ R210, R137, c[0x0][0x2d0], -R207 ;  /* 0x0000b40089d27a23 */ /* 0x004fc400000108cf */
[----:B------:R-:W-:Y:S02]  /*6e00*/  FFMA.FTZ R207, R136, c[0x0][0x2d0], -R202 ;  /* 0x0000b40088cf7a23 */ /* 0x000fe400000108ca */
[----:B------:R-:W-:Y:S01]  /*6e10*/  LDSM.16.MT88.4 R136, [R220+0x2900] ;  /* 0x00290000dc88783b */ /* 0x000fe20000004200 */
[C---:B------:R-:W-:Y:S02]  /*6e20*/  HMMA.16816.F32.BF16 R36, R4.reuse, R14, R36 ;  /* 0x0000000e0424723c */ /* 0x040fe40000041824 */
[----:B------:R-:W2:Y:S01]  /*6e30*/  MUFU.EX2 R95, R95 ;  /* 0x0000005f005f7308 */ /* 0x000ea20000000800 */
[----:B------:R-:W4:Y:S05]  /*6e40*/  LDSM.16.MT88.4 R12, [R220+0x2100] ;  /* 0x00210000dc0c783b */ /* 0x000f2a0000004200 */
[C---:B------:R-:W-:Y:S02]  /*6e50*/  HMMA.16816.F32.BF16 R32, R4.reuse, R8, R32 ;  /* 0x000000080420723c */ /* 0x040fe40000041820 */
[----:B------:R-:W5:Y:S06]  /*6e60*/  MUFU.EX2 R208, R208 ;  /* 0x000000d000d07308 */ /* 0x000f6c0000000800 */
[C---:B------:R-:W-:Y:S01]  /*6e70*/  HMMA.16816.F32.BF16 R28, R4.reuse, R10, R28 ;  /* 0x0000000a041c723c */ /* 0x040fe2000004181c */
[----:B------:R-:W4:Y:S01]  /*6e80*/  LDSM.16.MT88.4 R8, [R219+0x2100] ;  /* 0x00210000db08783b */ /* 0x000f220000004200 */
[----:B------:R-:W-:Y:S06]  /*6e90*/  MUFU.EX2 R92, R92 ;  /* 0x0000005c005c7308 */ /* 0x000fec0000000800 */
[C---:B------:R-:W-:Y:S02]  /*6ea0*/  HMMA.16816.F32.BF16 R24, R4.reuse, R72, R24 ;  /* 0x000000480418723c */ /* 0x040fe40000041818 */
[----:B------:R-:W-:Y:S05]  /*6eb0*/  MUFU.EX2 R93, R93 ;  /* 0x0000005d005d7308 */ /* 0x000fea0000000800 */
[----:B-1----:R-:W-:Y:S01]  /*6ec0*/  F2FP.BF16.PACK_AB R72, R83, R82 ;  /* 0x000000525348723e */ /* 0x002fe200000010ff */
[----:B------:R-:W-:Y:S01]  /*6ed0*/  HMMA.16816.F32.BF16 R20, R4, R74, R20 ;  /* 0x0000004a0414723c */ /* 0x000fe20000041814 */
[----:B------:R-:W1:Y:S01]  /*6ee0*/  LDSM.16.MT88.4 R4, [R218+0x2100] ;  /* 0x00210000da04783b */ /* 0x000e620000004200 */
[----:B--2---:R-:W-:Y:S01]  /*6ef0*/  F2FP.BF16.PACK_AB R73, R95, R94 ;  /* 0x0000005e5f49723e */ /* 0x004fe200000010ff */
[----:B------:R-:W-:Y:S04]  /*6f00*/  MUFU.EX2 R209, R209 ;  /* 0x000000d100d17308 */ /* 0x000fe80000000800 */
[----:B------:R-:W-:-:S02]  /*6f10*/  F2FP.BF16.PACK_AB R74, R79, R78 ;  /* 0x0000004e4f4a723e */ /* 0x000fc400000010ff */
[----:B-----5:R-:W-:Y:S02]  /*6f20*/  F2FP.BF16.PACK_AB R75, R208, R206 ;  /* 0x000000ced04b723e */ /* 0x020fe400000010ff */
[----:B------:R-:W-:Y:S05]  /*6f30*/  MUFU.EX2 R242, R242 ;  /* 0x000000f200f27308 */ /* 0x000fea0000000800 */
[C---:B---3--:R-:W-:Y:S03]  /*6f40*/  HMMA.16816.F32.BF16 R160, R72.reuse, R16, R160 ;  /* 0x0000001048a0723c */ /* 0x048fe600000418a0 */
[----:B------:R-:W-:Y:S05]  /*6f50*/  MUFU.EX2 R210, R210 ;  /* 0x000000d200d27308 */ /* 0x000fea0000000800 */
[C---:B------:R-:W-:Y:S03]  /*6f60*/  HMMA.16816.F32.BF16 R148, R72.reuse, R18, R148 ;  /* 0x000000124894723c */ /* 0x040fe60000041894 */
[----:B------:R-:W-:Y:S05]  /*6f70*/  MUFU.EX2 R211, R211 ;  /* 0x000000d300d37308 */ /* 0x000fea0000000800 */
[C---:B----4-:R-:W-:Y:S03]  /*6f80*/  HMMA.16816.F32.BF16 R144, R72.reuse, R12, R144 ;  /* 0x0000000c4890723c */ /* 0x050fe60000041890 */
[----:B------:R-:W-:Y:S05]  /*6f90*/  MUFU.EX2 R239, R239 ;  /* 0x000000ef00ef7308 */ /* 0x000fea0000000800 */
[C---:B------:R-:W-:Y:S03]  /*6fa0*/  HMMA.16816.F32.BF16 R100, R72.reuse, R14, R100 ;  /* 0x0000000e4864723c */ /* 0x040fe60000041864 */
[----:B------:R-:W-:Y:S05]  /*6fb0*/  MUFU.EX2 R241, R241 ;  /* 0x000000f100f17308 */ /* 0x000fea0000000800 */
[C---:B------:R-:W-:Y:S03]  /*6fc0*/  HMMA.16816.F32.BF16 R104, R72.reuse, R8, R104 ;  /* 0x000000084868723c */ /* 0x040fe60000041868 */
[----:B------:R-:W2:Y:S05]  /*6fd0*/  MUFU.EX2 R207, R207 ;  /* 0x000000cf00cf7308 */ /* 0x000eaa0000000800 */
[C---:B------:R-:W-:Y:S03]  /*6fe0*/  HMMA.16816.F32.BF16 R112, R72.reuse, R10, R112 ;  /* 0x0000000a4870723c */ /* 0x040fe60000041870 */
[----:B------:R-:W3:Y:S05]  /*6ff0*/  MUFU.EX2 R240, R240 ;  /* 0x000000f000f07308 */ /* 0x000eea0000000800 */
[----:B-1----:R-:W-:Y:S03]  /*7000*/  HMMA.16816.F32.BF16 R116, R72, R4, R116 ;  /* 0x000000044874723c */ /* 0x002fe60000041874 */
[----:B------:R-:W1:Y:S01]  /*7010*/  MUFU.EX2 R243, R243 ;  /* 0x000000f300f37308 */ /* 0x000e620000000800 */
[----:B--2---:R-:W-:-:S04]  /*7020*/  FADD.FTZ R180, R207, R180 ;  /* 0x000000b4cfb47221 */ /* 0x004fc80000010000 */
[----:B------:R-:W-:Y:S03]  /*7030*/  HMMA.16816.F32.BF16 R128, R72, R6, R128 ;  /* 0x000000064880723c */ /* 0x000fe60000041880 */
[----:B------:R-:W2:Y:S01]  /*7040*/  MUFU.EX2 R244, R244 ;  /* 0x000000f400f47308 */ /* 0x000ea20000000800 */
[----:B---3--:R-:W-:-:S03]  /*7050*/  FADD.FTZ R180, R240, R180 ;  /* 0x000000b4f0b47221 */ /* 0x008fc60000010000 */
[----:B------:R-:W-:Y:S02]  /*7060*/  F2FP.BF16.PACK_AB R72, R93, R92 ;  /* 0x0000005c5d48723e */ /* 0x000fe400000010ff */
[----:B------:R-:W-:Y:S02]  /*7070*/  F2FP.BF16.PACK_AB R73, R211, R210 ;  /* 0x000000d2d349723e */ /* 0x000fe400000010ff */
[----:B------:R-:W3:Y:S01]  /*7080*/  MUFU.EX2 R245, R245 ;  /* 0x000000f500f57308 */ /* 0x000ee20000000800 */
[----:B------:R-:W-:Y:S01]  /*7090*/  F2FP.BF16.PACK_AB R74, R242, R209 ;  /* 0x000000d1f24a723e */ /* 0x000fe200000010ff */
[----:B-1----:R-:W-:Y:S01]  /*70a0*/  FADD.FTZ R180, R243, R180 ;  /* 0x000000b4f3b47221 */ /* 0x002fe20000010000 */
[----:B------:R-:W-:-:S03]  /*70b0*/  F2FP.BF16.PACK_AB R75, R241, R239 ;  /* 0x000000eff14b723e */ /* 0x000fc600000010ff */
[----:B--2---:R-:W-:-:S04]  /*70c0*/  FADD.FTZ R180, R244, R180 ;  /* 0x000000b4f4b47221 */ /* 0x004fc80000010000 */
[----:B------:R-:W-:Y:S01]  /*70d0*/  HMMA.16816.F32.BF16 R160, R72, R152, R160 ;  /* 0x0000009848a0723c */ /* 0x000fe200000418a0 */
[----:B---3--:R-:W-:-:S07]  /*70e0*/  FADD.FTZ R191, R245, R191 ;  /* 0x000000bff5bf7221 */ /* 0x008fce0000010000 */
[----:B------:R-:W-:Y:S01]  /*70f0*/  HMMA.16816.F32.BF16 R148, R72, R154, R148 ;  /* 0x0000009a4894723c */ /* 0x000fe20000041894 */
[----:B------:R-:W-:-:S04]  /*7100*/  FADD.FTZ R191, R204, R191 ;  /* 0x000000bfccbf7221 */ /* 0x000fc80000010000 */
[----:B------:R-:W-:-:S03]  /*7110*/  FADD.FTZ R191, R203, R191 ;  /* 0x000000bfcbbf7221 */ /* 0x000fc60000010000 */
[----:B------:R-:W-:Y:S01]  /*7120*/  HMMA.16816.F32.BF16 R144, R72, R136, R144 ;  /* 0x000000884890723c */ /* 0x000fe20000041890 */
[----:B------:R-:W-:-:S07]  /*7130*/  FADD.FTZ R191, R201, R191 ;  /* 0x000000bfc9bf7221 */ /* 0x000fce0000010000 */
[C---:B------:R-:W-:Y:S08]  /*7140*/  HMMA.16816.F32.BF16 R100, R72.reuse, R138, R100 ;  /* 0x0000008a4864723c */ /* 0x040ff00000041864 */
[C---:B------:R-:W-:Y:S08]  /*7150*/  HMMA.16816.F32.BF16 R104, R72.reuse, R132, R104 ;  /* 0x000000844868723c */ /* 0x040ff00000041868 */
[C---:B------:R-:W-:Y:S08]  /*7160*/  HMMA.16816.F32.BF16 R112, R72.reuse, R134, R112 ;  /* 0x000000864870723c */ /* 0x040ff00000041870 */
[C---:B------:R-:W-:Y:S08]  /*7170*/  HMMA.16816.F32.BF16 R116, R72.reuse, R124, R116 ;  /* 0x0000007c4874723c */ /* 0x040ff00000041874 */
[----:B------:R-:W-:Y:S07]  /*7180*/  HMMA.16816.F32.BF16 R128, R72, R126, R128 ;  /* 0x0000007e4880723c */ /* 0x000fee0000041880 */
[----:B------:R-:W-:-:S02]  /*7190*/  F2FP.BF16.PACK_AB R72, R240, R207 ;  /* 0x000000cff048723e */ /* 0x000fc400000010ff */
[----:B------:R-:W-:Y:S01]  /*71a0*/  F2FP.BF16.PACK_AB R74, R244, R243 ;  /* 0x000000f3f44a723e */ /* 0x000fe200000010ff */
[----:B------:R-:W-:Y:S01]  /*71b0*/  IMAD.U32 R243, RZ, RZ, UR6 ;  /* 0x00000006fff37e24 */ /* 0x000fe2000f8e00ff */
[----:B------:R-:W-:Y:S02]  /*71c0*/  F2FP.BF16.PACK_AB R73, R204, R245 ;  /* 0x000000f5cc49723e */ /* 0x000fe400000010ff */
[----:B------:R-:W-:-:S07]  /*71d0*/  F2FP.BF16.PACK_AB R75, R201, R203 ;  /* 0x000000cbc94b723e */ /* 0x000fce00000010ff */
[C---:B------:R-:W-:Y:S07]  /*71e0*/  HMMA.16816.F32.BF16 R52, R72.reuse, R68, R52 ;  /* 0x000000444834723c */ /* 0x040fee0000041834 */
[--C-:B------:R-:W-:Y:S01]  /*71f0*/  FFMA.FTZ R68, R179, c[0x0][0x2d0], -R205.reuse ;  /* 0x0000b400b3447a23 */ /* 0x100fe200000108cd */
[----:B------:R-:W-:Y:S01]  /*7200*/  HMMA.16816.F32.BF16 R36, R72, R66, R36 ;  /* 0x000000424824723c */ /* 0x000fe20000041824 */
[----:B------:R-:W-:-:S04]  /*7210*/  FFMA.FTZ R69, R189, c[0x0][0x2d0], -R205 ;  /* 0x0000b400bd457a23 */ /* 0x000fc800000108cd */
[----:B------:R-:W-:Y:S02]  /*7220*/  MUFU.EX2 R68, R68 ;  /* 0x0000004400447308 */ /* 0x000fe40000000800 */
[--C-:B------:R-:W-:Y:S01]  /*7230*/  FFMA.FTZ R66, R177, c[0x0][0x2d0], -R205.reuse ;  /* 0x0000b400b1427a23 */ /* 0x100fe200000108cd */
[----:B------:R-:W-:Y:S01]  /*7240*/  HMMA.16816.F32.BF16 R32, R72, R60, R32 ;  /* 0x0000003c4820723c */ /* 0x000fe20000041820 */
[----:B------:R-:W-:-:S04]  /*7250*/  FFMA.FTZ R67, R178, c[0x0][0x2d0], -R205 ;  /* 0x0000b400b2437a23 */ /* 0x000fc800000108cd */
[----:B------:R-:W1:Y:S02]  /*7260*/  MUFU.EX2 R66, R66 ;  /* 0x0000004200427308 */ /* 0x000e640000000800 */
[--C-:B------:R-:W-:Y:S01]  /*7270*/  FFMA.FTZ R60, R156, c[0x0][0x2d0], -R202.reuse ;  /* 0x0000b4009c3c7a23 */ /* 0x100fe200000108ca */
[----:B------:R-:W-:Y:S01]  /*7280*/  HMMA.16816.F32.BF16 R28, R72, R62, R28 ;  /* 0x0000003e481c723c */ /* 0x000fe2000004181c */
[----:B------:R-:W-:-:S04]  /*7290*/  FFMA.FTZ R61, R157, c[0x0][0x2d0], -R202 ;  /* 0x0000b4009d3d7a23 */ /* 0x000fc800000108ca */
[----:B------:R-:W2:Y:S02]  /*72a0*/  MUFU.EX2 R60, R60 ;  /* 0x0000003c003c7308 */ /* 0x000ea40000000800 */
[--C-:B------:R-:W-:Y:S01]  /*72b0*/  FFMA.FTZ R62, R159, c[0x0][0x2d0], -R202.reuse ;  /* 0x0000b4009f3e7a23 */ /* 0x100fe200000108ca */
[----:B------:R-:W-:Y:S01]  /*72c0*/  HMMA.16816.F32.BF16 R24, R72, R56, R24 ;  /* 0x000000384818723c */ /* 0x000fe20000041818 */
[----:B------:R-:W-:-:S04]  /*72d0*/  FFMA.FTZ R63, R174, c[0x0][0x2d0], -R202 ;  /* 0x0000b400ae3f7a23 */ /* 0x000fc800000108ca */
[----:B------:R-:W3:Y:S01]  /*72e0*/  MUFU.EX2 R61, R61 ;  /* 0x0000003d003d7308 */ /* 0x000ee20000000800 */
[----:B-1----:R-:W-:Y:S02]  /*72f0*/  FADD.FTZ R191, R66, R191 ;  /* 0x000000bf42bf7221 */ /* 0x002fe40000010000 */
[C---:B------:R-:W-:Y:S05]  /*7300*/  HMMA.16816.F32.BF16 R20, R72.reuse, R58, R20 ;  /* 0x0000003a4814723c */ /* 0x040fea0000041814 */
[----:B------:R-:W-:Y:S01]  /*7310*/  MUFU.EX2 R62, R62 ;  /* 0x0000003e003e7308 */ /* 0x000fe20000000800 */
[----:B--2---:R-:W-:Y:S02]  /*7320*/  FADD.FTZ R180, R60, R180 ;  /* 0x000000b43cb47221 */ /* 0x004fe40000010000 */
[C---:B------:R-:W-:Y:S05]  /*7330*/  HMMA.16816.F32.BF16 R40, R72.reuse, R64, R40 ;  /* 0x000000404828723c */ /* 0x040fea0000041828 */
[----:B------:R-:W1:Y:S01]  /*7340*/  MUFU.EX2 R63, R63 ;  /* 0x0000003f003f7308 */ /* 0x000e620000000800 */
[----:B---3--:R-:W-:Y:S01]  /*7350*/  F2FP.BF16.PACK_AB R56, R61, R60 ;  /* 0x0000003c3d38723e */ /* 0x008fe200000010ff */
[--C-:B------:R-:W-:Y:S01]  /*7360*/  FFMA.FTZ R64, R175, c[0x0][0x2d0], -R202.reuse ;  /* 0x0000b400af407a23 */ /* 0x100fe200000108ca */
[----:B------:R-:W-:Y:S01]  /*7370*/  HMMA.16816.F32.BF16 R48, R72, R70, R48 ;  /* 0x000000464830723c */ /* 0x000fe20000041830 */
[----:B------:R-:W-:-:S02]  /*7380*/  FFMA.FTZ R65, R176, c[0x0][0x2d0], -R202 ;  /* 0x0000b400b0417a23 */ /* 0x000fc400000108ca */
[----:B------:R-:W-:Y:S02]  /*7390*/  FADD.FTZ R180, R61, R180 ;  /* 0x000000b43db47221 */ /* 0x000fe40000010000 */
[----:B------:R-:W2:Y:S02]  /*73a0*/  MUFU.EX2 R67, R67 ;  /* 0x0000004300437308 */ /* 0x000ea40000000800 */
[----:B------:R-:W-:Y:S02]  /*73b0*/  FFMA.FTZ R72, R186, c[0x0][0x2d0], -R205 ;  /* 0x0000b400ba487a23 */ /* 0x000fe400000108cd */
[--C-:B------:R-:W-:Y:S02]  /*73c0*/  FFMA.FTZ R70, R158, c[0x0][0x2d0], -R202.reuse ;  /* 0x0000b4009e467a23 */ /* 0x100fe400000108ca */
[----:B------:R-:W-:Y:S02]  /*73d0*/  FFMA.FTZ R71, R173, c[0x0][0x2d0], -R202 ;  /* 0x0000b400ad477a23 */ /* 0x000fe400000108ca */
[----:B------:R-:W3:Y:S01]  /*73e0*/  MUFU.EX2 R69, R69 ;  /* 0x0000004500457308 */ /* 0x000ee20000000800 */
[----:B-1----:R-:W-:Y:S01]  /*73f0*/  F2FP.BF16.PACK_AB R58, R63, R62 ;  /* 0x0000003e3f3a723e */ /* 0x002fe200000010ff */
[----:B------:R-:W-:-:S04]  /*7400*/  FADD.FTZ R180, R62, R180 ;  /* 0x000000b43eb47221 */ /* 0x000fc80000010000 */
[----:B------:R-:W-:Y:S01]  /*7410*/  FADD.FTZ R180, R63, R180 ;  /* 0x000000b43fb47221 */ /* 0x000fe20000010000 */
[C---:B--2---:R-:W-:Y:S01]  /*7420*/  F2FP.BF16.PACK_AB R57, R67.reuse, R66 ;  /* 0x000000424339723e */ /* 0x044fe200000010ff */
[----:B------:R-:W1:Y:S01]  /*7430*/  MUFU.EX2 R64, R64 ;  /* 0x0000004000407308 */ /* 0x000e620000000800 */
[----:B------:R-:W-:-:S04]  /*7440*/  FADD.FTZ R191, R67, R191 ;  /* 0x000000bf43bf7221 */ /* 0x000fc80000010000 */
[----:B------:R-:W-:Y:S01]  /*7450*/  FADD.FTZ R191, R68, R191 ;  /* 0x000000bf44bf7221 */ /* 0x000fe20000010000 */
[C---:B---3--:R-:W-:Y:S02]  /*7460*/  F2FP.BF16.PACK_AB R59, R69.reuse, R68 ;  /* 0x00000044453b723e */ /* 0x048fe400000010ff */
[----:B------:R-:W-:Y:S01]  /*7470*/  MUFU.EX2 R72, R72 ;  /* 0x0000004800487308 */ /* 0x000fe20000000800 */
[----:B------:R-:W-:-:S04]  /*7480*/  FADD.FTZ R191, R69, R191 ;  /* 0x000000bf45bf7221 */ /* 0x000fc80000010000 */
[----:B------:R-:W-:Y:S03]  /*7490*/  HMMA.16816.F32.BF16 R32, R56, R8, R32 ;  /* 0x000000083820723c */ /* 0x000fe60000041820 */
[----:B------:R-:W2:Y:S01]  /*74a0*/  MUFU.EX2 R65, R65 ;  /* 0x0000004100417308 */ /* 0x000ea20000000800 */
[----:B-1----:R-:W-:-:S03]  /*74b0*/  FADD.FTZ R180, R64, R180 ;  /* 0x000000b440b47221 */ /* 0x002fc60000010000 */
[----:B------:R-:W-:Y:S01]  /*74c0*/  FADD.FTZ R8, R141, R140 ;  /* 0x0000008c8d087221 */ /* 0x000fe20000010000 */
[C---:B------:R-:W-:Y:S01]  /*74d0*/  HMMA.16816.F32.BF16 R52, R56.reuse, R16, R52 ;  /* 0x000000103834723c */ /* 0x040fe20000041834 */
[----:B------:R-:W-:Y:S02]  /*74e0*/  FADD.FTZ R9, R142, R143 ;  /* 0x0000008f8e097221 */ /* 0x000fe40000010000 */
[----:B------:R-:W-:Y:S01]  /*74f0*/  MUFU.EX2 R70, R70 ;  /* 0x0000004600467308 */ /* 0x000fe20000000800 */
[----:B------:R-:W-:Y:S02]  /*7500*/  FADD.FTZ R8, R109, R8 ;  /* 0x000000086d087221 */ /* 0x000fe40000010000 */
[----:B------:R-:W-:Y:S02]  /*7510*/  FADD.FTZ R9, R108, R9 ;  /* 0x000000096c097221 */ /* 0x000fe40000010000 */
[----:B------:R-:W-:Y:S01]  /*7520*/  FADD.FTZ R8, R110, R8 ;  /* 0x000000086e087221 */ /* 0x000fe20000010000 */
[----:B------:R-:W-:Y:S01]  /*7530*/  HMMA.16816.F32.BF16 R40, R56, R12, R40 ;  /* 0x0000000c3828723c */ /* 0x000fe20000041828 */
[----:B------:R-:W-:Y:S01]  /*7540*/  FADD.FTZ R9, R167, R9 ;  /* 0x00000009a7097221 */ /* 0x000fe20000010000 */
[----:B------:R-:W1:Y:S01]  /*7550*/  MUFU.EX2 R71, R71 ;  /* 0x0000004700477308 */ /* 0x000e620000000800 */
[----:B------:R-:W-:-:S02]  /*7560*/  FADD.FTZ R8, R165, R8 ;  /* 0x00000008a5087221 */ /* 0x000fc40000010000 */
[----:B------:R-:W-:Y:S02]  /*7570*/  FADD.FTZ R9, R111, R9 ;  /* 0x000000096f097221 */ /* 0x000fe40000010000 */
[----:B------:R-:W-:Y:S01]  /*7580*/  FADD.FTZ R8, R164, R8 ;  /* 0x00000008a4087221 */ /* 0x000fe20000010000 */
[C---:B------:R-:W-:Y:S01]  /*7590*/  HMMA.16816.F32.BF16 R24, R56.reuse, R4, R24 ;  /* 0x000000043818723c */ /* 0x040fe20000041818 */
[----:B------:R-:W-:Y:S01]  /*75a0*/  FADD.FTZ R9, R120, R9 ;  /* 0x0000000978097221 */ /* 0x000fe20000010000 */
[----:B------:R-:W-:Y:S01]  /*75b0*/  MUFU.EX2 R12, R185 ;  /* 0x000000b9000c7308 */ /* 0x000fe20000000800 */
[----:B------:R-:W-:Y:S02]  /*75c0*/  FADD.FTZ R8, R122, R8 ;  /* 0x000000087a087221 */ /* 0x000fe40000010000 */
[----:B------:R-:W-:Y:S02]  /*75d0*/  FADD.FTZ R9, R123, R9 ;  /* 0x000000097b097221 */ /* 0x000fe40000010000 */
[----:B------:R-:W-:Y:S01]  /*75e0*/  FADD.FTZ R8, R121, R8 ;  /* 0x0000000879087221 */ /* 0x000fe20000010000 */
[----:B------:R-:W-:Y:S01]  /*75f0*/  HMMA.16816.F32.BF16 R48, R56, R18, R48 ;  /* 0x000000123830723c */ /* 0x000fe20000041830 */
[----:B------:R-:W-:Y:S01]  /*7600*/  FADD.FTZ R9, R99, R9 ;  /* 0x0000000963097221 */ /* 0x000fe20000010000 */
[----:B--2---:R-:W-:Y:S01]  /*7610*/  F2FP.BF16.PACK_AB R4, R65, R64 ;  /* 0x000000404104723e */ /* 0x004fe200000010ff */
        /* <DEDUP_REMOVED lines=16> */
[----:B------:R-:W-:-:S02]  /*7720*/  FFMA.FTZ R16, R181, c[0x0][0x2d0], -R205 ;  /* 0x0000b400b5107a23 */ /* 0x000fc400000108cd */
[----:B------:R-:W-:Y:S01]  /*7730*/  FFMA.FTZ R17, R182, c[0x0][0x2d0], -R205 ;  /* 0x0000b400b6117a23 */ /* 0x000fe200000108cd */
[----:B-1----:R-:W-:Y:S01]  /*7740*/  F2FP.BF16.PACK_AB R6, R71, R70 ;  /* 0x000000464706723e */ /* 0x002fe200000010ff */
[----:B------:R-:W-:Y:S02]  /*7750*/  FADD.FTZ R9, R87, R9 ;  /* 0x0000000957097221 */ /* 0x000fe40000010000 */
[----:B------:R-:W-:Y:S01]  /*7760*/  FADD.FTZ R8, R172, R8 ;  /* 0x00000008ac087221 */ /* 0x000fe20000010000 */
[----:B------:R-:W1:Y:S01]  /*7770*/  MUFU.EX2 R16, R16 ;  /* 0x0000001000107308 */ /* 0x000e620000000800 */
[----:B------:R-:W-:Y:S02]  /*7780*/  FADD.FTZ R9, R82, R9 ;  /* 0x0000000952097221 */ /* 0x000fe40000010000 */
[----:B------:R-:W-:Y:S02]  /*7790*/  FADD.FTZ R8, R94, R8 ;  /* 0x000000085e087221 */ /* 0x000fe40000010000 */
[----:B------:R-:W-:-:S02]  /*77a0*/  FADD.FTZ R9, R83, R9 ;  /* 0x0000000953097221 */ /* 0x000fc40000010000 */
[----:B------:R-:W-:Y:S01]  /*77b0*/  FADD.FTZ R8, R95, R8 ;  /* 0x000000085f087221 */ /* 0x000fe20000010000 */
[----:B------:R-:W2:Y:S01]  /*77c0*/  MUFU.EX2 R17, R17 ;  /* 0x0000001100117308 */ /* 0x000ea20000000800 */
[----:B------:R-:W-:Y:S02]  /*77d0*/  FADD.FTZ R9, R78, R9 ;  /* 0x000000094e097221 */ /* 0x000fe40000010000 */
[----:B------:R-:W-:Y:S02]  /*77e0*/  FADD.FTZ R8, R206, R8 ;  /* 0x00000008ce087221 */ /* 0x000fe40000010000 */
[----:B------:R-:W-:Y:S02]  /*77f0*/  FADD.FTZ R9, R79, R9 ;  /* 0x000000094f097221 */ /* 0x000fe40000010000 */
[----:B------:R-:W-:Y:S01]  /*7800*/  FADD.FTZ R8, R208, R8 ;  /* 0x00000008d0087221 */ /* 0x000fe20000010000 */
[----:B-1----:R-:W-:Y:S01]  /*7810*/  F2FP.BF16.PACK_AB R5, R16, R72 ;  /* 0x000000481005723e */ /* 0x002fe200000010ff */
[----:B------:R-:W-:-:S02]  /*7820*/  FADD.FTZ R9, R92, R9 ;  /* 0x000000095c097221 */ /* 0x000fc40000010000 */
[----:B------:R-:W-:Y:S02]  /*7830*/  FADD.FTZ R8, R210, R8 ;  /* 0x00000008d2087221 */ /* 0x000fe40000010000 */
[----:B------:R-:W-:Y:S02]  /*7840*/  FADD.FTZ R191, R72, R191 ;  /* 0x000000bf48bf7221 */ /* 0x000fe40000010000 */
[----:B------:R-:W-:Y:S01]  /*7850*/  FADD.FTZ R9, R93, R9 ;  /* 0x000000095d097221 */ /* 0x000fe20000010000 */
[----:B--2---:R-:W-:Y:S01]  /*7860*/  F2FP.BF16.PACK_AB R7, R12, R17 ;  /* 0x000000110c07723e */ /* 0x004fe200000010ff */
[----:B------:R-:W-:Y:S02]  /*7870*/  FADD.FTZ R8, R211, R8 ;  /* 0x00000008d3087221 */ /* 0x000fe40000010000 */
[----:B------:R-:W-:Y:S02]  /*7880*/  FADD.FTZ R180, R65, R180 ;  /* 0x000000b441b47221 */ /* 0x000fe40000010000 */
[----:B------:R-:W-:-:S02]  /*7890*/  FADD.FTZ R191, R16, R191 ;  /* 0x000000bf10bf7221 */ /* 0x000fc40000010000 */
[C---:B------:R-:W-:Y:S01]  /*78a0*/  HMMA.16816.F32.BF16 R156, R4.reuse, R152, R52 ;  /* 0x00000098049c723c */ /* 0x040fe20000041834 */
[----:B------:R-:W-:Y:S02]  /*78b0*/  FADD.FTZ R9, R209, R9 ;  /* 0x00000009d1097221 */ /* 0x000fe40000010000 */
[----:B------:R-:W-:Y:S02]  /*78c0*/  FADD.FTZ R8, R239, R8 ;  /* 0x00000008ef087221 */ /* 0x000fe40000010000 */
[----:B------:R-:W-:Y:S02]  /*78d0*/  FADD.FTZ R180, R70, R180 ;  /* 0x000000b446b47221 */ /* 0x000fe40000010000 */
[----:B------:R-:W-:Y:S01]  /*78e0*/  FADD.FTZ R17, R17, R191 ;  /* 0x000000bf11117221 */ /* 0x000fe20000010000 */
[----:B------:R-:W-:Y:S01]  /*78f0*/  HMMA.16816.F32.BF16 R140, R4, R136, R40 ;  /* 0x00000088048c723c */ /* 0x000fe20000041828 */
[----:B------:R-:W-:Y:S02]  /*7900*/  FADD.FTZ R242, R242, R9 ;  /* 0x00000009f2f27221 */ /* 0x000fe40000010000 */
[----:B------:R-:W-:-:S02]  /*7910*/  FADD.FTZ R241, R241, R8 ;  /* 0x00000008f1f17221 */ /* 0x000fc40000010000 */
[----:B------:R-:W-:Y:S02]  /*7920*/  FADD.FTZ R240, R71, R180 ;  /* 0x000000b447f07221 */ /* 0x000fe40000010000 */
[----:B------:R-:W-:Y:S01]  /*7930*/  FADD.FTZ R239, R12, R17 ;  /* 0x000000110cef7221 */ /* 0x000fe20000010000 */
[C---:B------:R-:W-:Y:S08]  /*7940*/  HMMA.16816.F32.BF16 R108, R4.reuse, R132, R32 ;  /* 0x00000084046c723c */ /* 0x040ff00000041820 */
[C---:B------:R-:W-:Y:S08]  /*7950*/  HMMA.16816.F32.BF16 R120, R4.reuse, R124, R24 ;  /* 0x0000007c0478723c */ /* 0x040ff00000041818 */
[C---:B------:R-:W-:Y:S08]  /*7960*/  HMMA.16816.F32.BF16 R152, R4.reuse, R154, R48 ;  /* 0x0000009a0498723c */ /* 0x040ff00000041830 */
[C---:B------:R-:W-:Y:S08]  /*7970*/  HMMA.16816.F32.BF16 R136, R4.reuse, R138, R36 ;  /* 0x0000008a0488723c */ /* 0x040ff00000041824 */
[C---:B------:R-:W-:Y:S08]  /*7980*/  HMMA.16816.F32.BF16 R132, R4.reuse, R134, R28 ;  /* 0x000000860484723c */ /* 0x040ff0000004181c */
[----:B------:R-:W-:Y:S01]  /*7990*/  HMMA.16816.F32.BF16 R124, R4, R126, R20 ;  /* 0x0000007e047c723c */ /* 0x000fe20000041814 */
[----:B------:R-:W-:Y:S07]  /*79a0*/  @P0 BRA `(.L_x_965) ;  /* 0x0000015000000947 */ /* 0x000fee0003800000 */
[----:B------:R-:W-:Y:S01]  /*79b0*/  ISETP.LT.AND P0, PT, RZ, UR14, PT ;  /* 0x0000000eff007c0c */ /* 0x000fe2000bf01270 */
        /* <DEDUP_REMOVED lines=11> */
.L_x_966:
[----:B------:R-:W-:Y:S02]  /*7a70*/  UISETP.NE.AND UP3, UPT, UR6, 0x1, UPT ;  /* 0x000000010600788c */ /* 0x000fe4000bf65270 */
[----:B------:R-:W-:Y:S02]  /*7a80*/  ULDC.64 UR14, c[0x0][0x330] ;  /* 0x0000cc00000e7ab9 */ /* 0x000fe40000000a00 */
[----:B------:R-:W-:-:S07]  /*7a90*/  UIMAD.WIDE.U32 UR18, UR16, UR14, URZ ;  /* 0x0000000e101272a5 */ /* 0x000fce000f8e003f */
[----:B------:R-:W-:Y:S02]  /*7aa0*/  @UP3 UMOV UR17, UR19 ;  /* 0x0000001300113c82 */ /* 0x000fe40008000000 */
[----:B------:R-:W-:Y:S02]  /*7ab0*/  @UP3 USHF.R.U32.HI UR16, URZ, UR15, UR17 ;  /* 0x0000000f3f103299 */ /* 0x000fe40008011611 */
.L_x_967:
[----:B------:R-:W-:Y:S02]  /*7ac0*/  ULDC UR14, c[0x0][0x32c] ;  /* 0x0000cb00000e7ab9 */ /* 0x000fe40000000800 */
[----:B------:R-:W-:-:S04]  /*7ad0*/  UIMAD UR14, UR16, UR6, UR14 ;  /* 0x00000006100e72a4 */ /* 0x000fc8000f8e020e */
[----:B------:R-:W-:-:S04]  /*7ae0*/  UISETP.LT.AND UP3, UPT, UR13, UR14, UPT ;  /* 0x0000000e0d00728c */ /* 0x000fc8000bf61270 */
[----:B------:R-:W-:-:S04]  /*7af0*/  USEL UR13, UR13, UR14, UP3 ;  /* 0x0000000e0d0d7287 */ /* 0x000fc80009800000 */
.L_x_965:
[----:B------:R-:W-:-:S07]  /*7b00*/  UIMAD.WIDE UR14, UR13, 0x2aaaaaab, URZ ;  /* 0x2aaaaaab0d0e78a5 */ /* 0x000fce000f8e023f */
        /* <DEDUP_REMOVED lines=11> */
.L_x_987:
[----:B------:R-:W-:Y:S04]  /*7bc0*/  DEPBAR.LE SB0, 0x0 ;  /* 0x000080000000791a */ /* 0x000fe80000000000 */
[----:B------:R-:W-:Y:S01]  /*7bd0*/  BAR.SYNC.DEFER_BLOCKING 0x0 ;  /* 0x0000000000007b1d */ /* 0x000fe20000010000 */
[----:B------:R-:W-:Y:S05]  /*7be0*/  ISETP.LT.AND P0, PT, R243, UR5, PT ;  /* 0x00000005f3007c0c */ /* 0x000fea000bf01270 */
[----:B------:R1:W2:Y:S04]  /*7bf0*/  LDSM.16.M88.4 R96, [R228+0x6100] ;  /* 0x00610000e460783b */ /* 0x0002a80000000200 */
        /* <DEDUP_REMOVED lines=16> */
[----:B--234-:R-:W-:Y:S01]  /*7d00*/  SHF.R.S32.HI R4, RZ, 0x1f, R231 ;  /* 0x0000001fff047819 */ /* 0x01cfe200000114e7 */
[C---:B------:R-:W-:Y:S01]  /*7d10*/  IMAD.WIDE.U32 R2, R231.reuse, c[0x0][0x208], RZ ;  /* 0x00008200e7027a25 */ /* 0x040fe200078e00ff */
        /* <DEDUP_REMOVED lines=11> */
[----:B------:R-:W2:Y:S04]  /*7dd0*/  SHFL.IDX PT, R12, R20, RZ, 0x181f ;  /* 0x00181fff140c7589 */ /* 0x000ea800000e0000 */
[----:B------:R-:W3:Y:S04]  /*7de0*/  SHFL.IDX PT, R11, R14, RZ, 0x181f ;  /* 0x00181fff0e0b7589 */ /* 0x000ee800000e0000 */
[----:B------:R-:W4:Y:S04]  /*7df0*/  SHFL.IDX PT, R9, R20, 0x1, 0x181f ;  /* 0x00381f0014097f89 */ /* 0x000f2800000e0000 */
[----:B------:R-:W5:Y:S04]  /*7e00*/  SHFL.IDX PT, R10, R14, 0x1, 0x181f ;  /* 0x00381f000e0a7f89 */ /* 0x000f6800000e0000 */
[----:B------:R-:W-:Y:S04]  /*7e10*/  SHFL.IDX PT, R8, R14, 0x2, 0x181f ;  /* 0x00581f000e087f89 */ /* 0x000fe800000e0000 */
[----:B------:R-:W-:Y:S04]  /*7e20*/  SHFL.IDX PT, R6, R14, 0x3, 0x181f ;  /* 0x00781f000e067f89 */ /* 0x000fe800000e0000 */
[----:B------:R-:W-:Y:S04]  /*7e30*/  SHFL.IDX PT, R4, R14, 0x4, 0x181f ;  /* 0x00981f000e047f89 */ /* 0x000fe800000e0000 */
[----:B------:R4:W-:Y:S04]  /*7e40*/  SHFL.IDX PT, R2, R14, 0x5, 0x181f ;  /* 0x00b81f000e027f89 */ /* 0x0009e800000e0000 */
[----:B------:R-:W-:Y:S04]  /*7e50*/  SHFL.IDX PT, R7, R20, 0x2, 0x181f ;  /* 0x00581f0014077f89 */ /* 0x000fe800000e0000 */
[----:B------:R-:W1:Y:S04]  /*7e60*/  SHFL.IDX PT, R5, R20, 0x3, 0x181f ;  /* 0x00781f0014057f89 */ /* 0x000e6800000e0000 */
[----:B------:R-:W1:Y:S04]  /*7e70*/  SHFL.IDX PT, R3, R20, 0x4, 0x181f ;  /* 0x00981f0014037f89 */ /* 0x000e6800000e0000 */
[----:B------:R1:W1:Y:S01]  /*7e80*/  SHFL.IDX PT, R0, R20, 0x5, 0x181f ;  /* 0x00b81f0014007f89 */ /* 0x00026200000e0000 */
[-C--:B--2---:R-:W-:Y:S05]  /*7e90*/  IADD3 R12, P0, R12, R235.reuse, RZ ;  /* 0x000000eb0c0c7210 */ /* 0x084fea0007f1e0ff */
[--C-:B---3--:R-:W-:Y:S01]  /*7ea0*/  IMAD.X R13, R11, 0x1, R234.reuse, P0 ;  /* 0x000000010b0d7824 */ /* 0x108fe200000e06ea */
[-C--:B----4-:R-:W-:Y:S04]  /*7eb0*/  IADD3 R14, P0, R9, R235.reuse, RZ ;  /* 0x000000eb090e7210 */ /* 0x090fe80007f1e0ff */
[----:B------:R2:W-:Y:S01]  /*7ec0*/  LDGSTS.E.BYPASS.LTC128B.128 [R238], [R12.64], !P3 ;  /* 0x000000000cee7fae */ /* 0x0005e2000d901d74 */
[--C-:B-----5:R-:W-:Y:S01]  /*7ed0*/  IMAD.X R15, R10, 0x1, R234.reuse, P0 ;  /* 0x000000010a0f7824 */ /* 0x120fe200000e06ea */
[-C--:B-1----:R-:W-:Y:S04]  /*7ee0*/  IADD3 R10, P2, R5, R235.reuse, RZ ;  /* 0x000000eb050a7210 */ /* 0x082fe80007f5e0ff */
[----:B------:R1:W-:Y:S01]  /*7ef0*/  LDGSTS.E.BYPASS.LTC128B.128 [R238+0x800], [R14.64], !P3 ;  /* 0x008000000eee7fae */ /* 0x0003e2000d901d74 */
[--C-:B------:R-:W-:Y:S01]  /*7f00*/  IMAD.X R11, R6, 0x1, R234.reuse, P2 ;  /* 0x00000001060b7824 */ /* 0x100fe200010e06ea */
[-C--:B------:R-:W-:Y:S02]  /*7f10*/  IADD3 R20, P1, R3, R235.reuse, RZ ;  /* 0x000000eb03147210 */ /* 0x080fe40007f3e0ff */
[-C--:B------:R-:W-:Y:S03]  /*7f20*/  IADD3 R22, P0, R0, R235.reuse, RZ ;  /* 0x000000eb00167210 */ /* 0x080fe60007f1e0ff */
[----:B------:R-:W-:Y:S01]  /*7f30*/  IMAD.X R21, R4, 0x1, R234, P1 ;  /* 0x0000000104157824 */ /* 0x000fe200008e06ea */
[-C--:B------:R-:W-:Y:S02]  /*7f40*/  IADD3.X R23, R2, R234.reuse, RZ, P0, !PT ;  /* 0x000000ea02177210 */ /* 0x080fe400007fe4ff */
[----:B--2---:R-:W-:Y:S04]  /*7f50*/  IADD3 R12, P5, R7, R235, RZ ;  /* 0x000000eb070c7210 */ /* 0x004fe80007fbe0ff */
[----:B------:R-:W-:Y:S05]  /*7f60*/  IADD3.X R13, R8, R234, RZ, P5, !PT ;  /* 0x000000ea080d7210 */ /* 0x000fea0002ffe4ff */
[----:B------:R1:W-:Y:S04]  /*7f70*/  LDGSTS.E.BYPASS.LTC128B.128 [R238+0x1000], [R12.64], !P3 ;  /* 0x010000000cee7fae */ /* 0x0003e8000d901d74 */
[----:B------:R1:W-:Y:S04]  /*7f80*/  LDGSTS.E.BYPASS.LTC128B.128 [R238+0x1800], [R10.64], !P3 ;  /* 0x018000000aee7fae */ /* 0x0003e8000d901d74 */
[----:B------:R1:W-:Y:S04]  /*7f90*/  LDGSTS.E.BYPASS.LTC128B.128 [R238+0x2000], [R20.64], !P3 ;  /* 0x0200000014ee7fae */ /* 0x0003e8000d901d74 */
[----:B------:R1:W-:Y:S02]  /*7fa0*/  LDGSTS.E.BYPASS.LTC128B.128 [R238+0x2800], [R22.64], !P3 ;  /* 0x0280000016ee7fae */ /* 0x0003e4000d901d74 */
.L_x_969:
[-C--:B--234-:R-:W-:Y:S01]  /*7fb0*/  HMMA.16816.F32.BF16 R4, R96, R16.reuse, RZ ;  /* 0x000000106004723c */ /* 0x09cfe200000418ff */
[----:B------:R-:W-:Y:S02]  /*7fc0*/  LDSM.16.M88.4 R204, [R222+0x4100] ;  /* 0x00410000decc783b */ /* 0x000fe40000000200 */
[----:B------:R-:W-:Y:S05]  /*7fd0*/  ISETP.GT.AND P0, PT, R243, UR5, PT ;  /* 0x00000005f3007c0c */ /* 0x000fea000bf04270 */
[C---:B-1----:R-:W-:Y:S01]  /*7fe0*/  HMMA.16816.F32.BF16 R8, R92.reuse, R16, RZ ;  /* 0x000000105c08723c */ /* 0x042fe200000418ff */
[----:B------:R-:W0:Y:S07]  /*7ff0*/  LDGDEPBAR ;  /* 0x00000000000079af */ /* 0x000e2e0000000000 */
[-C--:B------:R-:W-:Y:S01]  /*8000*/  HMMA.16816.F32.BF16 R12, R92, R18.reuse, RZ ;  /* 0x000000125c0c723c */ /* 0x080fe200000418ff */
[----:B------:R-:W-:Y:S07]  /*8010*/  LDSM.16.M88.4 R208, [R222+0x4900] ;  /* 0x00490000ded0783b */ /* 0x000fee0000000200 */
        /* <DEDUP_REMOVED lines=54> */
[----:B------:R-:W-:Y:S07]  /*8380*/  LDSM.16.M88.4 R200, [R212+0x1000] ;  /* 0x00100000d4c8783b */ /* 0x000fee0000000200 */
        /* <DEDUP_REMOVED lines=18> */
[----:B------:R-:W5:Y:S07]  /*84b0*/  LDSM.16.M88.4 R208, [R212+0x2000] ;  /* 0x00200000d4d0783b */ /* 0x000f6e0000000200 */
[-C--:B----4-:R-:W-:Y:S08]  /*84c0*/  HMMA.16816.F32.BF16 R68, R168, R172.reuse, R68 ;  /* 0x000000aca844723c */ /* 0x090ff00000041844 */
[C---:B------:R-:W-:Y:S08]  /*84d0*/  HMMA.16816.F32.BF16 R72, R184.reuse, R172, R72 ;  /* 0x000000acb848723c */ /* 0x040ff00000041848 */
[-C--:B------:R-:W-:Y:S08]  /*84e0*/  HMMA.16816.F32.BF16 R76, R184, R174.reuse, R76 ;  /* 0x000000aeb84c723c */ /* 0x080ff0000004184c */
[C---:B------:R-:W-:Y:S01]  /*84f0*/  HMMA.16816.F32.BF16 R80, R168.reuse, R174, R80 ;  /* 0x000000aea850723c */ /* 0x040fe20000041850 */
[----:B------:R-:W4:Y:S01]  /*8500*/  LDSM.16.M88.4 R172, [R212+0x2800] ;  /* 0x00280000d4ac783b */ /* 0x000f220000000200 */
[----:B------:R-:W-:Y:S06]  /*8510*/  DEPBAR.LE SB0, 0x0 ;  /* 0x000080000000791a */ /* 0x000fec0000000000 */
[-C--:B-1----:R-:W-:Y:S01]  /*8520*/  HMMA.16816.F32.BF16 R84, R168, R176.reuse, R84 ;  /* 0x000000b0a854723c */ /* 0x082fe20000041854 */
[----:B------:R-:W-:Y:S07]  /*8530*/  BAR.SYNC.DEFER_BLOCKING 0x0 ;  /* 0x0000000000007b1d */ /* 0x000fee0000010000 */
[C---:B------:R-:W-:Y:S08]  /*8540*/  HMMA.16816.F32.BF16 R88, R184.reuse, R176, R88 ;  /* 0x000000b0b858723c */ /* 0x040ff00000041858 */
[-C--:B------:R-:W-:Y:S08]  /*8550*/  HMMA.16816.F32.BF16 R92, R184, R178.reuse, R92 ;  /* 0x000000b2b85c723c */ /* 0x080ff0000004185c */
[----:B------:R-:W-:Y:S08]  /*8560*/  HMMA.16816.F32.BF16 R96, R168, R178, R96 ;  /* 0x000000b2a860723c */ /* 0x000ff00000041860 */
        /* <DEDUP_REMOVED lines=16> */
[-C--:B-----5:R-:W-:Y:S08]  /*8670*/  HMMA.16816.F32.BF16 R68, R180, R208.reuse, R68 ;  /* 0x000000d0b444723c */ /* 0x0a0ff00000041844 */
[C---:B------:R-:W-:Y:S08]  /*8680*/  HMMA.16816.F32.BF16 R72, R192.reuse, R208, R72 ;  /* 0x000000d0c048723c */ /* 0x040ff00000041848 */
[-C--:B------:R-:W-:Y:S08]  /*8690*/  HMMA.16816.F32.BF16 R76, R192, R210.reuse, R76 ;  /* 0x000000d2c04c723c */ /* 0x080ff0000004184c */
[C---:B------:R-:W-:Y:S08]  /*86a0*/  HMMA.16816.F32.BF16 R80, R180.reuse, R210, R80 ;  /* 0x000000d2b450723c */ /* 0x040ff00000041850 */
[-C--:B----4-:R-:W-:Y:S08]  /*86b0*/  HMMA.16816.F32.BF16 R84, R180, R172.reuse, R84 ;  /* 0x000000acb454723c */ /* 0x090ff00000041854 */
[C---:B------:R-:W-:Y:S08]  /*86c0*/  HMMA.16816.F32.BF16 R88, R192.reuse, R172, R88 ;  /* 0x000000acc058723c */ /* 0x040ff00000041858 */
[-C--:B------:R-:W-:Y:S08]  /*86d0*/  HMMA.16816.F32.BF16 R92, R192, R174.reuse, R92 ;  /* 0x000000aec05c723c */ /* 0x080ff0000004185c */
[----:B------:R-:W-:Y:S01]  /*86e0*/  HMMA.16816.F32.BF16 R96, R180, R174, R96 ;  /* 0x000000aeb460723c */ /* 0x000fe20000041860 */
[----:B------:R-:W-:-:S07]  /*86f0*/  @!P0 BRA `(.L_x_970) ;  /* 0x000003a000008947 */ /* 0x000fce0003800000 */
[----:B------:R-:W-:Y:S01]  /*8700*/  PLOP3.LUT P1, PT, PT, PT, UP1, 0x80, 0x0 ;  /* 0x000000000000781c */ /* 0x000fe20003f2f018 */
[----:B------:R-:W-:Y:S01]  /*8710*/  IMAD R231, R243, 0x60, R233 ;  /* 0x00000060f3e77824 */ /* 0x000fe200078e02e9 */
[----:B------:R-:W-:Y:S01]  /*8720*/  PLOP3.LUT P0, PT, PT, PT, UP1, 0x80, 0x0 ;  /* 0x000000000000781c */ /* 0x000fe20003f0f018 */
[----:B------:R-:W-:Y:S03]  /*8730*/  IMAD.MOV.U32 R230, RZ, RZ, RZ ;  /* 0x000000ffffe67224 */ /* 0x000fe600078e00ff */
[----:B------:R-:W-:Y:S05]  /*8740*/  IADD3 R231, R231, -0x60, R232 ;  /* 0xffffffa0e7e77810 */ /* 0x000fea0007ffe0e8 */
[--C-:B------:R-:W-:Y:S02]  /*8750*/  IMAD.MOV.U32 R0, RZ, RZ, R231.reuse ;  /* 0x000000ffff007224 */ /* 0x100fe400078e00e7 */
[----:B------:R-:W-:Y:S05]  /*8760*/  @P1 IMAD.HI.U32 R2, R231, c[0x0][0x2bc], RZ ;  /* 0x0000af00e7021a27 */ /* 0x000fea00078e00ff */
[----:B------:R-:W-:Y:S04]  /*8770*/  @P0 SHF.R.U32.HI R0, RZ, c[0x0][0x2c0], R2 ;  /* 0x0000b000ff000a19 */ /* 0x000fe80000011602 */
[C---:B------:R-:W-:Y:S04]  /*8780*/  @!P4 IADD3 R168, P0, R0.reuse, UR46, RZ ;  /* 0x0000002e00a8cc10 */ /* 0x040fe8000ff1e0ff */
[----:B------:R-:W-:Y:S01]  /*8790*/  @!P4 LEA.HI.X.SX32 R3, R0, UR4, 0x1, P0 ;  /* 0x000000040003cc11 */ /* 0x000fe200080f0eff */
[----:B------:R-:W-:Y:S01]  /*87a0*/  IMAD.MOV R0, RZ, RZ, -R0 ;  /* 0x000000ffff007224 */ /* 0x000fe200078e0a00 */
[----:B------:R-:W-:Y:S03]  /*87b0*/  @!P4 LEA R2, P0, R168, c[0x0][0x2a0], 0x2 ;  /* 0x0000a800a802ca11 */ /* 0x000fe600078010ff */
        /* <DEDUP_REMOVED lines=16> */
[----:B------:R-:W1:Y:S04]  /*88c0*/  SHFL.IDX PT, R175, R180, RZ, 0x181f ;  /* 0x00181fffb4af7589 */ /* 0x000e6800000e0000 */
[----:B------:R-:W2:Y:S04]  /*88d0*/  SHFL.IDX PT, R176, R0, RZ, 0x181f ;  /* 0x00181fff00b07589 */ /* 0x000ea800000e0000 */
[----:B------:R-:W3:Y:S04]  /*88e0*/  SHFL.IDX PT, R173, R180, 0x1, 0x181f ;  /* 0x00381f00b4ad7f89 */ /* 0x000ee800000e0000 */
[----:B------:R-:W-:Y:S04]  /*88f0*/  SHFL.IDX PT, R171, R180, 0x2, 0x181f ;  /* 0x00581f00b4ab7f89 */ /* 0x000fe800000e0000 */
[----:B------:R-:W4:Y:S04]  /*8900*/  SHFL.IDX PT, R174, R0, 0x1, 0x181f ;  /* 0x00381f0000ae7f89 */ /* 0x000f2800000e0000 */
[----:B------:R-:W5:Y:S04]  /*8910*/  SHFL.IDX PT, R169, R180, 0x3, 0x181f ;  /* 0x00781f00b4a97f89 */ /* 0x000f6800000e0000 */
[----:B------:R-:W-:Y:S01]  /*8920*/  SHFL.IDX PT, R172, R0, 0x2, 0x181f ;  /* 0x00581f0000ac7f89 */ /* 0x000fe200000e0000 */
[-C--:B-1----:R-:W-:Y:S03]  /*8930*/  IADD3 R178, P0, R175, R235.reuse, RZ ;  /* 0x000000ebafb27210 */ /* 0x082fe60007f1e0ff */
[----:B------:R-:W1:Y:S02]  /*8940*/  SHFL.IDX PT, R3, R180, 0x4, 0x181f ;  /* 0x00981f00b4037f89 */ /* 0x000e6400000e0000 */
[--C-:B--2---:R-:W-:Y:S02]  /*8950*/  IMAD.X R179, R176, 0x1, R234.reuse, P0 ;  /* 0x00000001b0b37824 */ /* 0x104fe400000e06ea */
[----:B------:R1:W2:Y:S01]  /*8960*/  SHFL.IDX PT, R2, R180, 0x5, 0x181f ;  /* 0x00b81f00b4027f89 */ /* 0x0002a200000e0000 */
[-C--:B---3--:R-:W-:Y:S03]  /*8970*/  IADD3 R176, P0, R173, R235.reuse, RZ ;  /* 0x000000ebadb07210 */ /* 0x088fe60007f1e0ff */
[----:B------:R3:W-:Y:S04]  /*8980*/  LDGSTS.E.BYPASS.LTC128B.128 [R229+0x3100], [R178.64], !P3 ;  /* 0x03100000b2e57fae */ /* 0x0007e8000d901d74 */
[----:B------:R-:W3:Y:S01]  /*8990*/  SHFL.IDX PT, R170, R0, 0x3, 0x181f ;  /* 0x00781f0000aa7f89 */ /* 0x000ee200000e0000 */
[--C-:B----4-:R-:W-:Y:S03]  /*89a0*/  IMAD.X R177, R174, 0x1, R234.reuse, P0 ;  /* 0x00000001aeb17824 */ /* 0x110fe600000e06ea */
[----:B------:R-:W4:Y:S01]  /*89b0*/  SHFL.IDX PT, R168, R0, 0x4, 0x181f ;  /* 0x00981f0000a87f89 */ /* 0x000f2200000e0000 */
[-C--:B-----5:R-:W-:Y:S03]  /*89c0*/  IADD3 R174, P2, R169, R235.reuse, RZ ;  /* 0x000000eba9ae7210 */ /* 0x0a0fe60007f5e0ff */
[----:B------:R-:W5:Y:S04]  /*89d0*/  SHFL.IDX PT, R0, R0, 0x5, 0x181f ;  /* 0x00b81f0000007f89 */ /* 0x000f6800000e0000 */
[----:B------:R5:W-:Y:S01]  /*89e0*/  LDGSTS.E.BYPASS.LTC128B.128 [R229+0x3900], [R176.64], !P3 ;  /* 0x03900000b0e57fae */ /* 0x000be2000d901d74 */
[-C--:B-1----:R-:W-:Y:S02]  /*89f0*/  IADD3 R180, P1, R3, R235.reuse, RZ ;  /* 0x000000eb03b47210 */ /* 0x082fe40007f3e0ff */
[-C--:B--2---:R-:W-:Y:S02]  /*8a00*/  IADD3 R2, P0, R2, R235.reuse, RZ ;  /* 0x000000eb02027210 */ /* 0x084fe40007f1e0ff */
[----:B---3--:R-:W-:Y:S01]  /*8a10*/  IADD3 R178, P5, R171, R235, RZ ;  /* 0x000000ebabb27210 */ /* 0x008fe20007fbe0ff */
[--C-:B------:R-:W-:Y:S04]  /*8a20*/  IMAD.X R175, R170, 0x1, R234.reuse, P2 ;  /* 0x00000001aaaf7824 */ /* 0x100fe800010e06ea */
[--C-:B------:R-:W-:Y:S02]  /*8a30*/  IMAD.X R179, R172, 0x1, R234.reuse, P5 ;  /* 0x00000001acb37824 */ /* 0x100fe400028e06ea */
[--C-:B----4-:R-:W-:Y:S02]  /*8a40*/  IMAD.X R181, R168, 0x1, R234.reuse, P1 ;  /* 0x00000001a8b57824 */ /* 0x110fe400008e06ea */
[----:B-----5:R-:W-:Y:S01]  /*8a50*/  IMAD.X R3, R0, 0x1, R234, P0 ;  /* 0x0000000100037824 */ /* 0x020fe200000e06ea */
[----:B------:R1:W-:Y:S04]  /*8a60*/  LDGSTS.E.BYPASS.LTC128B.128 [R229+0x4100], [R178.64], !P3 ;  /* 0x04100000b2e57fae */ /* 0x0003e8000d901d74 */
[----:B------:R1:W-:Y:S04]  /*8a70*/  LDGSTS.E.BYPASS.LTC128B.128 [R229+0x4900], [R174.64], !P3 ;  /* 0x04900000aee57fae */ /* 0x0003e8000d901d74 */
[----:B------:R1:W-:Y:S04]  /*8a80*/  LDGSTS.E.BYPASS.LTC128B.128 [R229+0x5100], [R180.64], !P3 ;  /* 0x05100000b4e57fae */ /* 0x0003e8000d901d74 */
[----:B------:R1:W-:Y:S02]  /*8a90*/  LDGSTS.E.BYPASS.LTC128B.128 [R229+0x5900], [R2.64], !P3 ;  /* 0x0590000002e57fae */ /* 0x0003e4000d901d74 */
.L_x_970:
[----:B------:R-:W-:Y:S01]  /*8aa0*/  IMAD.MOV.U32 R171, RZ, RZ, R236 ;  /* 0x000000ffffab7224 */ /* 0x000fe200078e00ec */
[----:B------:R-:W-:Y:S01]  /*8ab0*/  PLOP3.LUT P1, PT, PT, PT, UP2, 0x80, 0x0 ;  /* 0x000000000000781c */ /* 0x000fe20003f2f028 */
[----:B------:R-:W0:Y:S01]  /*8ac0*/  LDGDEPBAR ;  /* 0x00000000000079af */ /* 0x000e220000000000 */
[----:B------:R-:W-:Y:S01]  /*8ad0*/  PLOP3.LUT P0, PT, PT, PT, UP2, 0x80, 0x0 ;  /* 0x000000000000781c */ /* 0x000fe20003f0f028 */
[----:B------:R-:W-:Y:S05]  /*8ae0*/  IMAD R170, R243, -0x60, RZ ;  /* 0xffffffa0f3aa7824 */ /* 0x000fea00078e02ff */
[----:B-1----:R-:W-:Y:S05]  /*8af0*/  IADD3 R2, -R237, 0x1, R170 ;  /* 0x00000001ed027810 */ /* 0x002fea0007ffe1aa */
[----:B------:R-:W-:Y:S05]  /*8b00*/  @P1 IMAD.HI.U32 R0, R236, c[0x0][0x2c8], RZ ;  /* 0x0000b200ec001a27 */ /* 0x000fea00078e00ff */
[----:B------:R-:W-:Y:S01]  /*8b10*/  @P0 SHF.R.U32.HI R171, RZ, c[0x0][0x2cc], R0 ;  /* 0x0000b300ffab0a19 */ /* 0x000fe20000011600 */
[----:B------:R-:W-:Y:S01]  /*8b20*/  IMAD.U32 R0, RZ, RZ, UR7 ;  /* 0x00000007ff007e24 */ /* 0x000fe2000f8e00ff */
[----:B------:R-:W-:Y:S03]  /*8b30*/  PLOP3.LUT P0, PT, PT, PT, UP0, 0x40, 0x0 ;  /* 0x000000000000781c */ /* 0x000fe60003f0e808 */
[----:B------:R-:W1:Y:S01]  /*8b40*/  SHFL.IDX PT, R168, R171, RZ, 0x1c1f ;  /* 0x001c1fffaba87589 */ /* 0x000e6200000e0000 */
        /* <DEDUP_REMOVED lines=22> */
.L_x_973:
[----:B------:R-:W-:Y:S04]  /*8cb0*/  MOV R0, c[0x0][0x32c] ;  /* 0x0000cb0000007a02 */ /* 0x000fe80000000f00 */
[----:B------:R-:W-:Y:S11]  /*8cc0*/  ISETP.NE.AND P0, PT, R0, 0x1, PT ;  /* 0x000000010000780c */ /* 0x000ff60003f05270 */
[----:B------:R-:W-:Y:S02]  /*8cd0*/  @!UPT UIADD3 URZ, URZ, URZ, URZ ;  /* 0x0000003f3f3ff290 */ /* 0x000fe4000fffe03f */
[----:B------:R-:W-:Y:S05]  /*8ce0*/  @P0 IMAD.HI.U32 R0, R168, c[0x0][0x330], RZ ;  /* 0x0000cc00a8000a27 */ /* 0x000fea00078e00ff */
[----:B------:R-:W-:Y:S02]  /*8cf0*/  @P0 SHF.R.U32.HI R168, RZ, c[0x0][0x334], R0 ;  /* 0x0000cd00ffa80a19 */ /* 0x000fe40000011600 */
.L_x_974:
[----:B------:R-:W-:Y:S05]  /*8d00*/  BSYNC B0 ;  /* 0x0000000000007941 */ /* 0x000fea0003800000 */
.L_x_972:
[----:B------:R-:W-:Y:S04]  /*8d10*/  IMAD.IADD R0, R170, 0x1, -R237 ;  /* 0x00000001aa007824 */ /* 0x000fe800078e0aed */
[----:B------:R-:W-:Y:S05]  /*8d20*/  IMAD R168, R168, c[0x0][0x32c], R0 ;  /* 0x0000cb00a8a87a24 */ /* 0x000fea00078e0200 */
[----:B------:R-:W-:Y:S02]  /*8d30*/  IADD3 R0, R168, c[0x0][0x32c], RZ ;  /* 0x0000cb00a8007a10 */ /* 0x000fe40007ffe0ff */
[----:B------:R-:W-:Y:S02]  /*8d40*/  IMNMX R180, R180, R168, !PT ;  /* 0x000000a8b4b47217 */ /* 0x000fe40007800200 */
[----:B------:R-:W-:Y:S02]  /*8d50*/  IMNMX R183, R183, R0, PT ;  /* 0x00000000b7b77217 */ /* 0x000fe40003800200 */
.L_x_971:
[----:B------:R-:W-:Y:S01]  /*8d60*/  PLOP3.LUT P0, PT, PT, PT, UP0, 0x40, 0x0 ;  /* 0x000000000000781c */ /* 0x000fe20003f0e808 */
[----:B------:R-:W1:Y:S02]  /*8d70*/  SHFL.IDX PT, R168, R171, 0x1, 0x1c1f ;  /* 0x003c1f00aba87f89 */ /* 0x000e6400000e0000 */
[----:B-1----:R-:W-:Y:S01]  /*8d80*/  IADD3 R177, R2, R168, RZ ;  /* 0x000000a802b17210 */ /* 0x002fe20007ffe0ff */
[----:B------:R-:W-:Y:S09]  /*8d90*/  IMAD.IADD R181, R3, 0x1, R168 ;  /* 0x0000000103b57824 */ /* 0x000ff200078e02a8 */
        /* <DEDUP_REMOVED lines=16> */
.L_x_977:
[----:B------:R-:W-:Y:S04]  /*8ea0*/  MOV R0, c[0x0][0x32c] ;  /* 0x0000cb0000007a02 */ /* 0x000fe80000000f00 */
[----:B------:R-:W-:Y:S11]  /*8eb0*/  ISETP.NE.AND P0, PT, R0, 0x1, PT ;  /* 0x000000010000780c */ /* 0x000ff60003f05270 */
[----:B------:R-:W-:Y:S02]  /*8ec0*/  @!UPT UIADD3 URZ, URZ, URZ, URZ ;  /* 0x0000003f3f3ff290 */ /* 0x000fe4000fffe03f */
[----:B------:R-:W-:Y:S05]  /*8ed0*/  @P0 IMAD.HI.U32 R0, R168, c[0x0][0x330], RZ ;  /* 0x0000cc00a8000a27 */ /* 0x000fea00078e00ff */
[----:B------:R-:W-:Y:S02]  /*8ee0*/  @P0 SHF.R.U32.HI R168, RZ, c[0x0][0x334], R0 ;  /* 0x0000cd00ffa80a19 */ /* 0x000fe40000011600 */
.L_x_978:
[----:B------:R-:W-:Y:S05]  /*8ef0*/  BSYNC B0 ;  /* 0x0000000000007941 */ /* 0x000fea0003800000 */
.L_x_976:
[----:B------:R-:W-:Y:S04]  /*8f00*/  IMAD.IADD R0, R170, 0x1, -R237 ;  /* 0x00000001aa007824 */ /* 0x000fe800078e0aed */
[----:B------:R-:W-:Y:S05]  /*8f10*/  IMAD R0, R168, c[0x0][0x32c], R0 ;  /* 0x0000cb00a8007a24 */ /* 0x000fea00078e0200 */
[----:B------:R-:W-:Y:S02]  /*8f20*/  IADD3 R168, R0, c[0x0][0x32c], RZ ;  /* 0x0000cb0000a87a10 */ /* 0x000fe40007ffe0ff */
[----:B------:R-:W-:Y:S02]  /*8f30*/  IMNMX R177, R177, R0, !PT ;  /* 0x00000000b1b17217 */ /* 0x000fe40007800200 */
[----:B------:R-:W-:Y:S02]  /*8f40*/  IMNMX R181, R181, R168, PT ;  /* 0x000000a8b5b57217 */ /* 0x000fe40003800200 */
.L_x_975:
        /* <DEDUP_REMOVED lines=20> */
.L_x_981:
[----:B------:R-:W-:Y:S04]  /*9090*/  MOV R0, c[0x0][0x32c] ;  /* 0x0000cb0000007a02 */ /* 0x000fe80000000f00 */
[----:B------:R-:W-:Y:S11]  /*90a0*/  ISETP.NE.AND P0, PT, R0, 0x1, PT ;  /* 0x000000010000780c */ /* 0x000ff60003f05270 */
[----:B------:R-:W-:Y:S02]  /*90b0*/  @!UPT UIADD3 URZ, URZ, URZ, URZ ;  /* 0x0000003f3f3ff290 */ /* 0x000fe4000fffe03f */
[----:B------:R-:W-:Y:S05]  /*90c0*/  @P0 IMAD.HI.U32 R0, R168, c[0x0][0x330], RZ ;  /* 0x0000cc00a8000a27 */ /* 0x000fea00078e00ff */
[----:B------:R-:W-:Y:S02]  /*90d0*/  @P0 SHF.R.U32.HI R168, RZ, c[0x0][0x334], R0 ;  /* 0x0000cd00ffa80a19 */ /* 0x000fe40000011600 */
.L_x_982:
[----:B------:R-:W-:Y:S05]  /*90e0*/  BSYNC B0 ;  /* 0x0000000000007941 */ /* 0x000fea0003800000 */
.L_x_980:
[----:B------:R-:W-:Y:S04]  /*90f0*/  IMAD.IADD R0, R170, 0x1, -R237 ;  /* 0x00000001aa007824 */ /* 0x000fe800078e0aed */
[----:B------:R-:W-:Y:S05]  /*9100*/  IMAD R0, R168, c[0x0][0x32c], R0 ;  /* 0x0000cb00a8007a24 */ /* 0x000fea00078e0200 */
[----:B------:R-:W-:Y:S02]  /*9110*/  IADD3 R168, R0, c[0x0][0x32c], RZ ;  /* 0x0000cb0000a87a10 */ /* 0x000fe40007ffe0ff */
[----:B------:R-:W-:Y:S02]  /*9120*/  IMNMX R174, R174, R0, !PT ;  /* 0x00000000aeae7217 */ /* 0x000fe40007800200 */
[----:B------:R-:W-:Y:S02]  /*9130*/  IMNMX R175, R175, R168, PT ;  /* 0x000000a8afaf7217 */ /* 0x000fe40003800200 */
.L_x_979:
[C---:B------:R-:W-:Y:S02]  /*9140*/  ISETP.GE.AND P1, PT, R170.reuse, 0x9, PT ;  /* 0x00000009aa00780c */ /* 0x040fe40003f26270 */
[----:B------:R-:W-:Y:S02]  /*9150*/  ISETP.GE.AND P5, PT, R170, 0xa, PT ;  /* 0x0000000aaa00780c */ /* 0x000fe40003fa6270 */
[----:B------:R-:W-:Y:S02]  /*9160*/  ISETP.GT.AND P0, PT, R180, 0x8, !P1 ;  /* 0x00000008b400780c */ /* 0x000fe40004f04270 */
[----:B------:R-:W-:Y:S02]  /*9170*/  P2R R173, PR, RZ, 0x2 ;  /* 0x00000002ffad7803 */ /* 0x000fe40000000000 */
[----:B------:R-:W-:Y:S02]  /*9180*/  ISETP.LT.OR P0, PT, R183, 0x9, P0 ;  /* 0x00000009b700780c */ /* 0x000fe40000701670 */
[C---:B------:R-:W-:Y:S02]  /*9190*/  ISETP.GT.AND P1, PT, R177.reuse, 0x8, !P1 ;  /* 0x00000008b100780c */ /* 0x040fe40004f24270 */
[----:B------:R-:W-:Y:S02]  /*91a0*/  P2R R179, PR, RZ, 0x10 ;  /* 0x00000010ffb37803 */ /* 0x000fe40000000000 */
[----:B------:R-:W-:Y:S02]  /*91b0*/  FSEL R169, R16, -INF , !P0 ;  /* 0xff80000010a97808 */ /* 0x000fe40004000000 */
[----:B------:R-:W-:Y:S02]  /*91c0*/  ISETP.GT.AND P0, PT, R177, 0x9, !P5 ;  /* 0x00000009b100780c */ /* 0x000fe40006f04270 */
[C---:B------:R-:W-:Y:S02]  /*91d0*/  ISETP.LT.OR P1, PT, R181.reuse, 0x9, P1 ;  /* 0x00000009b500780c */ /* 0x040fe40000f21670 */
[----:B------:R-:W-:Y:S02]  /*91e0*/  ISETP.GE.AND P4, PT, R170, 0x11, PT ;  /* 0x00000011aa00780c */ /* 0x000fe40003f86270 */
[----:B------:R-:W-:Y:S02]  /*91f0*/  ISETP.LT.OR P0, PT, R181, 0xa, P0 ;  /* 0x0000000ab500780c */ /* 0x000fe40000701670 */
[----:B------:R-:W-:Y:S02]  /*9200*/  FSEL R0, R18, -INF , !P1 ;  /* 0xff80000012007808 */ /* 0x000fe40004800000 */
[----:B------:R-:W-:Y:S02]  /*9210*/  ISETP.GT.AND P1, PT, R180, 0x10, !P4 ;  /* 0x00000010b400780c */ /* 0x000fe40006724270 */
[----:B------:R-:W-:Y:S02]  /*9220*/  P2R R176, PR, RZ, 0x8 ;  /* 0x00000008ffb07803 */ /* 0x000fe40000000000 */
[----:B------:R-:W-:Y:S02]  /*9230*/  FSEL R19, R19, -INF , !P0 ;  /* 0xff80000013137808 */ /* 0x000fe40004000000 */
[C---:B------:R-:W-:Y:S02]  /*9240*/  ISETP.LT.OR P0, PT, R183.reuse, 0x11, P1 ;  /* 0x00000011b700780c */ /* 0x040fe40000f01670 */
[----:B------:R-:W-:Y:S02]  /*9250*/  ISETP.GE.AND P3, PT, R170, 0x12, PT ;  /* 0x00000012aa00780c */ /* 0x000fe40003f66270 */
[----:B------:R-:W-:Y:S02]  /*9260*/  ISETP.GT.AND P2, PT, R180, 0x9, !P5 ;  /* 0x00000009b400780c */ /* 0x000fe40006f44270 */
[----:B------:R-:W-:Y:S02]  /*9270*/  FSEL R20, R20, -INF , !P0 ;  /* 0xff80000014147808 */ /* 0x000fe40004000000 */
[----:B------:R-:W-:Y:S02]  /*9280*/  ISETP.GT.AND P0, PT, R180, 0x11, !P3 ;  /* 0x00000011b400780c */ /* 0x000fe40005f04270 */
[C---:B------:R-:W-:Y:S02]  /*9290*/  ISETP.LT.OR P2, PT, R183.reuse, 0xa, P2 ;  /* 0x0000000ab700780c */ /* 0x040fe40001741670 */
[----:B------:R-:W-:Y:S02]  /*92a0*/  ISETP.LT.OR P0, PT, R183, 0x12, P0 ;  /* 0x00000012b700780c */ /* 0x000fe40000701670 */
[----:B------:R-:W-:Y:S02]  /*92b0*/  FSEL R168, R17, -INF , !P2 ;  /* 0xff80000011a87808 */ /* 0x000fe40005000000 */
[----:B------:R-:W-:Y:S02]  /*92c0*/  FSEL R17, R21, -INF , !P0 ;  /* 0xff80000015117808 */ /* 0x000fe40004000000 */
[----:B------:R-:W-:Y:S02]  /*92d0*/  ISETP.GT.AND P0, PT, R177, 0x10, !P4 ;  /* 0x00000010b100780c */ /* 0x000fe40006704270 */
[C---:B------:R-:W-:Y:S02]  /*92e0*/  ISETP.GE.AND P2, PT, R170.reuse, 0x19, PT ;  /* 0x00000019aa00780c */ /* 0x040fe40003f46270 */
[----:B------:R-:W-:Y:S02]  /*92f0*/  ISETP.LT.OR P0, PT, R181, 0x11, P0 ;  /* 0x00000011b500780c */ /* 0x000fe40000701670 */
[----:B------:R-:W-:Y:S02]  /*9300*/  ISETP.GE.AND P1, PT, R170, 0x1a, PT ;  /* 0x0000001aaa00780c */ /* 0x000fe40003f26270 */
[----:B------:R-:W-:Y:S02]  /*9310*/  FSEL R18, R22, -INF , !P0 ;  /* 0xff80000016127808 */ /* 0x000fe40004000000 */
[----:B------:R-:W-:Y:S02]  /*9320*/  ISETP.GT.AND P0, PT, R177, 0x11, !P3 ;  /* 0x00000011b100780c */ /* 0x000fe40005f04270 */
[----:B------:R-:W-:Y:S02]  /*9330*/  P2R R22, PR, RZ, 0x4 ;  /* 0x00000004ff167803 */ /* 0x000fe40000000000 */
[----:B------:R-:W-:Y:S02]  /*9340*/  ISETP.LT.OR P0, PT, R181, 0x12, P0 ;  /* 0x00000012b500780c */ /* 0x000fe40000701670 */
[----:B------:R-:W-:Y:S02]  /*9350*/  P2R R21, PR, RZ, 0x2 ;  /* 0x00000002ff157803 */ /* 0x000fe40000000000 */
[----:B------:R-:W-:Y:S02]  /*9360*/  FSEL R16, R23, -INF , !P0 ;  /* 0xff80000017107808 */ /* 0x000fe40004000000 */
[----:B------:R-:W-:Y:S02]  /*9370*/  ISETP.GT.AND P0, PT, R180, 0x18, !P2 ;  /* 0x00000018b400780c */ /* 0x000fe40005704270 */
[----:B------:R-:W-:Y:S02]  /*9380*/  P2R R178, PR, RZ, 0x10 ;  /* 0x00000010ffb27803 */ /* 0x000fe40000000000 */
[C---:B------:R-:W-:Y:S02]  /*9390*/  ISETP.LT.OR P0, PT, R183.reuse, 0x19, P0 ;  /* 0x00000019b700780c */ /* 0x040fe40000701670 */
[----:B------:R-:W-:Y:S02]  /*93a0*/  ISETP.GE.AND P4, PT, R170, 0x4a, PT ;  /* 0x0000004aaa00780c */ /* 0x000fe40003f86270 */
[----:B------:R-:W-:Y:S02]  /*93b0*/  FSEL R32, R32, -INF , !P0 ;  /* 0xff80000020207808 */ /* 0x000fe40004000000 */
[----:B------:R-:W-:Y:S02]  /*93c0*/  ISETP.GT.AND P0, PT, R180, 0x19, !P1 ;  /* 0x00000019b400780c */ /* 0x000fe40004f04270 */
[C---:B------:R-:W-:Y:S02]  /*93d0*/  ISETP.GE.AND P6, PT, R170.reuse, 0x52, PT ;  /* 0x00000052aa00780c */ /* 0x040fe40003fc6270 */
[----:B------:R-:W-:Y:S02]  /*93e0*/  ISETP.LT.OR P0, PT, R183, 0x1a, P0 ;  /* 0x0000001ab700780c */ /* 0x000fe40000701670 */
[----:B------:R-:W-:Y:S02]  /*93f0*/  P2R R182, PR, RZ, 0x8 ;  /* 0x00000008ffb67803 */ /* 0x000fe40000000000 */
[----:B------:R-:W-:Y:S02]  /*9400*/  FSEL R33, R33, -INF , !P0 ;  /* 0xff80000021217808 */ /* 0x000fe40004000000 */
[----:B------:R-:W-:Y:S02]  /*9410*/  ISETP.GT.AND P0, PT, R177, 0x18, !P2 ;  /* 0x00000018b100780c */ /* 0x000fe40005704270 */
[----:B------:R-:W-:Y:S02]  /*9420*/  ISETP.GE.AND P2, PT, R170, 0x21, PT ;  /* 0x00000021aa00780c */ /* 0x000fe40003f46270 */
        /* <DEDUP_REMOVED lines=10> */
[C---:B------:R-:W-:Y:S02]  /*94d0*/  ISETP.LT.OR P0, PT, R183.reuse, 0x21, P0 ;  /* 0x00000021b700780c */ /* 0x040fe40000701670 */
[----:B------:R-:W-:Y:S02]  /*94e0*/  P2R R172, PR, RZ, 0x20 ;  /* 0x00000020ffac7803 */ /* 0x000fe40000000000 */
[----:B------:R-:W-:Y:S02]  /*94f0*/  FSEL R188, R36, -INF , !P0 ;  /* 0xff80000024bc7808 */ /* 0x000fe40004000000 */
[----:B------:R-:W-:Y:S02]  /*9500*/  ISETP.GT.AND P0, PT, R180, 0x21, !P1 ;  /* 0x00000021b400780c */ /* 0x000fe40004f04270 */
[C---:B------:R-:W-:Y:S02]  /*9510*/  ISETP.GE.AND P5, PT, R170.reuse, 0x59, PT ;  /* 0x00000059aa00780c */ /* 0x040fe40003fa6270 */
[----:B------:R-:W-:Y:S04]  /*9520*/  ISETP.LT.OR P0, PT, R183, 0x22, P0 ;  /* 0x00000022b700780c */ /* 0x000fe80000701670 */
        /* <DEDUP_REMOVED lines=11> */
[----:B------:R-:W-:Y:S04]  /*95e0*/  ISETP.GT.AND P0, PT, R180, 0x28, !P2 ;  /* 0x00000028b400780c */ /* 0x000fe80005704270 */
[C---:B------:R-:W-:Y:S04]  /*95f0*/  ISETP.LT.OR P0, PT, R183.reuse, 0x29, P0 ;  /* 0x00000029b700780c */ /* 0x040fe80000701670 */
[----:B------:R-:W-:Y:S02]  /*9600*/  FSEL R193, R48, -INF , !P0 ;  /* 0xff80000030c17808 */ /* 0x000fe40004000000 */
[----:B------:R-:W-:Y:S04]  /*9610*/  ISETP.GT.AND P0, PT, R180, 0x29, !P1 ;  /* 0x00000029b400780c */ /* 0x000fe80004f04270 */
        /* <DEDUP_REMOVED lines=28> */
[----:B------:R-:W-:Y:S03]  /*97e0*/  ISETP.GT.AND P0, PT, R180, 0x38, !P2 ;  /* 0x00000038b400780c */ /* 0x000fe60005704270 */
[----:B------:R1:W-:Y:S01]  /*97f0*/  STL [R1], R48 ;  /* 0x0000003001007387 */ /* 0x0003e20000100800 */
[C---:B------:R-:W-:Y:S04]  /*9800*/  ISETP.LT.OR P0, PT, R183.reuse, 0x39, P0 ;  /* 0x00000039b700780c */ /* 0x040fe80000701670 */
[----:B------:R-:W-:Y:S02]  /*9810*/  FSEL R252, R64, -INF , !P0 ;  /* 0xff80000040fc7808 */ /* 0x000fe40004000000 */
[----:B------:R-:W-:Y:S02]  /*9820*/  ISETP.GT.AND P0, PT, R180, 0x39, !P1 ;  /* 0x00000039b400780c */ /* 0x000fe40004f04270 */
[----:B------:R-:W-:Y:S02]  /*9830*/  P2R R64, PR, RZ, 0x10 ;  /* 0x00000010ff407803 */ /* 0x000fe40000000000 */
        /* <DEDUP_REMOVED lines=13> */
[----:B-1----:R-:W-:Y:S02]  /*9910*/  P2R R48, PR, RZ, 0x10 ;  /* 0x00000010ff307803 */ /* 0x002fe40000000000 */
[C---:B------:R-:W-:Y:S02]  /*9920*/  ISETP.LT.OR P0, PT, R183.reuse, 0x41, P0 ;  /* 0x00000041b700780c */ /* 0x040fe40000701670 */
[----:B------:R-:W-:Y:S02]  /*9930*/  P2R R67, PR, RZ, 0x8 ;  /* 0x00000008ff437803 */ /* 0x000fe40000000000 */
[----:B------:R-:W-:Y:S02]  /*9940*/  FSEL R248, R68, -INF , !P0 ;  /* 0xff80000044f87808 */ /* 0x000fe40004000000 */
[----:B------:R-:W-:Y:S04]  /*9950*/  ISETP.GT.AND P0, PT, R180, 0x41, !P1 ;  /* 0x00000041b400780c */ /* 0x000fe80004f04270 */
[----:B------:R-:W-:Y:S04]  /*9960*/  ISETP.LT.OR P0, PT, R183, 0x42, P0 ;  /* 0x00000042b700780c */ /* 0x000fe80000701670 */
        /* <DEDUP_REMOVED lines=36> */
[----:B------:R-:W-:Y:S04]  /*9bb0*/  ISETP.GT.AND P0, PT, R180, RZ, !P3 ;  /* 0x000000ffb400720c */ /* 0x000fe80005f04270 */
        /* <DEDUP_REMOVED lines=9> */
[----:B------:R-:W-:Y:S04]  /*9c50*/  ISETP.LT.OR P0, PT, R181, 0x1, P0 ;  /* 0x00000001b500780c */ /* 0x000fe80000701670 */
[----:B------:R-:W-:Y:S02]  /*9c60*/  FSEL R6, R6, -INF , !P0 ;  /* 0xff80000006067808 */ /* 0x000fe40004000000 */
[----:B------:R-:W-:Y:S04]  /*9c70*/  ISETP.GT.AND P0, PT, R180, 0x58, !P5 ;  /* 0x00000058b400780c */ /* 0x000fe80006f04270 */
[C---:B------:R-:W-:Y:S04]  /*9c80*/  ISETP.LT.OR P0, PT, R183.reuse, 0x59, P0 ;  /* 0x00000059b700780c */ /* 0x040fe80000701670 */
[----:B------:R-:W-:Y:S02]  /*9c90*/  FSEL R186, R96, -INF , !P0 ;  /* 0xff80000060ba7808 */ /* 0x000fe40004000000 */
[----:B------:R-:W-:Y:S04]  /*9ca0*/  ISETP.GE.AND P0, PT, R170, 0x5a, PT ;  /* 0x0000005aaa00780c */ /* 0x000fe80003f06270 */
        /* <DEDUP_REMOVED lines=10> */
[----:B------:R-:W-:Y:S02]  /*9d50*/  ISETP.NE.AND P4, PT, R48, RZ, PT ;  /* 0x000000ff3000720c */ /* 0x000fe40003f85270 */
        /* <DEDUP_REMOVED lines=22> */
[----:B------:R-:W-:Y:S01]  /*9ec0*/  ISETP.NE.AND P2, PT, R21, RZ, PT ;  /* 0x000000ff1500720c */ /* 0x000fe20003f45270 */
[----:B------:R-:W1:Y:S03]  /*9ed0*/  SHFL.IDX PT, R28, R171, 0x3, 0x1c1f ;  /* 0x007c1f00ab1c7f89 */ /* 0x000e6600000e0000 */
[----:B------:R-:W-:Y:S04]  /*9ee0*/  ISETP.GT.AND P2, PT, R174, 0x19, !P2 ;  /* 0x00000019ae00780c */ /* 0x000fe80005744270 */
[----:B------:R-:W-:Y:S04]  /*9ef0*/  ISETP.LT.OR P2, PT, R175, 0x1a, P2 ;  /* 0x0000001aaf00780c */ /* 0x000fe80001741670 */
[----:B------:R-:W-:Y:S02]  /*9f00*/  FSEL R48, R29, -INF , !P2 ;  /* 0xff8000001d307808 */ /* 0x000fe40005000000 */
[----:B------:R-:W-:Y:S04]  /*9f10*/  ISETP.NE.AND P2, PT, R184, RZ, PT ;  /* 0x000000ffb800720c */ /* 0x000fe80003f45270 */
[----:B------:R-:W-:Y:S04]  /*9f20*/  ISETP.GT.AND P2, PT, R174, 0x20, !P2 ;  /* 0x00000020ae00780c */ /* 0x000fe80005744270 */
[----:B------:R-:W-:Y:S01]  /*9f30*/  ISETP.LT.OR P2, PT, R175, 0x21, P2 ;  /* 0x00000021af00780c */ /* 0x000fe20001741670 */
[--C-:B-1----:R-:W-:Y:S03]  /*9f40*/  IMAD.IADD R24, R3, 0x1, R28.reuse ;  /* 0x0000000103187824 */ /* 0x102fe600078e021c */
[----:B------:R-:W-:Y:S01]  /*9f50*/  FSEL R40, R40, -INF , !P2 ;  /* 0xff80000028287808 */ /* 0x000fe20005000000 */
[----:B------:R-:W-:Y:S01]  /*9f60*/  IMAD.IADD R25, R2, 0x1, R28 ;  /* 0x0000000102197824 */ /* 0x000fe200078e021c */
        /* <DEDUP_REMOVED lines=40> */
[C---:B------:R-:W-:Y:S02]  /*a1f0*/  ISETP.GT.AND P2, PT, R174.reuse, 0x49, !P4 ;  /* 0x00000049ae00780c */ /* 0x040fe40006744270 */
[----:B------:R-:W-:Y:S02]  /*a200*/  ISETP.NE.AND P4, PT, R179, RZ, PT ;  /* 0x000000ffb300720c */ /* 0x000fe40003f85270 */
        /* <DEDUP_REMOVED lines=9> */
[C---:B------:R-:W-:Y:S04]  /*a2a0*/  ISETP.LT.OR P2, PT, R175.reuse, 0x59, P2 ;  /* 0x00000059af00780c */ /* 0x040fe80001741670 */
[----:B------:R-:W-:Y:S02]  /*a2b0*/  FSEL R179, R92, -INF , !P2 ;  /* 0xff8000005cb37808 */ /* 0x000fe40005000000 */
[----:B------:R-:W-:Y:S02]  /*a2c0*/  ISETP.GT.AND P2, PT, R174, RZ, !P3 ;  /* 0x000000ffae00720c */ /* 0x000fe40005f44270 */
[----:B------:R-:W-:Y:S02]  /*a2d0*/  ISETP.NE.AND P3, PT, R176, RZ, PT ;  /* 0x000000ffb000720c */ /* 0x000fe40003f65270 */
[C---:B------:R-:W-:Y:S04]  /*a2e0*/  ISETP.LT.OR P2, PT, R175.reuse, 0x1, P2 ;  /* 0x00000001af00780c */ /* 0x040fe80001741670 */
[----:B------:R-:W-:Y:S02]  /*a2f0*/  FSEL R8, R8, -INF , !P2 ;  /* 0xff80000008087808 */ /* 0x000fe40005000000 */
[----:B------:R-:W-:Y:S04]  /*a300*/  ISETP.GT.AND P2, PT, R174, 0x59, !P0 ;  /* 0x00000059ae00780c */ /* 0x000fe80004744270 */
[----:B------:R-:W-:Y:S04]  /*a310*/  ISETP.LT.OR P2, PT, R175, 0x5a, P2 ;  /* 0x0000005aaf00780c */ /* 0x000fe80001741670 */
        /* <DEDUP_REMOVED lines=19> */
.L_x_985:
[----:B------:R-:W-:Y:S04]  /*a450*/  MOV R2, c[0x0][0x32c] ;  /* 0x0000cb0000027a02 */ /* 0x000fe80000000f00 */
[----:B------:R-:W-:Y:S11]  /*a460*/  ISETP.NE.AND P2, PT, R2, 0x1, PT ;  /* 0x000000010200780c */ /* 0x000ff60003f45270 */
[----:B------:R-:W-:Y:S02]  /*a470*/  @!UPT UIADD3 URZ, URZ, URZ, URZ ;  /* 0x0000003f3f3ff290 */ /* 0x000fe4000fffe03f */
[----:B------:R-:W-:Y:S05]  /*a480*/  @P2 IMAD.HI.U32 R2, R28, c[0x0][0x330], RZ ;  /* 0x0000cc001c022a27 */ /* 0x000fea00078e00ff */
[----:B------:R-:W-:Y:S02]  /*a490*/  @P2 SHF.R.U32.HI R28, RZ, c[0x0][0x334], R2 ;  /* 0x0000cd00ff1c2a19 */ /* 0x000fe40000011602 */
.L_x_986:
[----:B------:R-:W-:Y:S05]  /*a4a0*/  BSYNC B0 ;  /* 0x0000000000007941 */ /* 0x000fea0003800000 */
.L_x_984:
[----:B------:R-:W-:Y:S04]  /*a4b0*/  IMAD.IADD R170, R170, 0x1, -R237 ;  /* 0x00000001aaaa7824 */ /* 0x000fe800078e0aed */
[----:B------:R-:W-:Y:S05]  /*a4c0*/  IMAD R170, R28, c[0x0][0x32c], R170 ;  /* 0x0000cb001caa7a24 */ /* 0x000fea00078e02aa */
[----:B------:R-:W-:Y:S02]  /*a4d0*/  IADD3 R2, R170, c[0x0][0x32c], RZ ;  /* 0x0000cb00aa027a10 */ /* 0x000fe40007ffe0ff */
[----:B------:R-:W-:Y:S02]  /*a4e0*/  IMNMX R25, R25, R170, !PT ;  /* 0x000000aa19197217 */ /* 0x000fe40007800200 */
[----:B------:R-:W-:Y:S02]  /*a4f0*/  IMNMX R24, R24, R2, PT ;  /* 0x0000000218187217 */ /* 0x000fe40003800200 */
.L_x_983:
[----:B------:R-:W2:Y:S01]  /*a500*/  LDL.LU R92, [R1] ;  /* 0x00000000015c7983 */ /* 0x000ea20000300800 */
[----:B------:R-:W-:Y:S01]  /*a510*/  ISETP.NE.AND P2, PT, R67, RZ, PT ;  /* 0x000000ff4300720c */ /* 0x000fe20003f45270 */
[----:B------:R-:W-:Y:S01]  /*a520*/  IMAD.MOV.U32 R44, RZ, RZ, R211 ;  /* 0x000000ffff2c7224 */ /* 0x000fe200078e00d3 */
[----:B------:R-:W-:Y:S01]  /*a530*/  MOV R89, R245 ;  /* 0x000000f500597202 */ /* 0x000fe20000000f00 */
[----:B------:R-:W-:Y:S01]  /*a540*/  IMAD.MOV.U32 R61, RZ, RZ, R205 ;  /* 0x000000ffff3d7224 */ /* 0x000fe200078e00cd */
[C---:B------:R-:W-:Y:S02]  /*a550*/  ISETP.GT.AND P2, PT, R25.reuse, RZ, !P2 ;  /* 0x000000ff1900720c */ /* 0x040fe40005744270 */
[----:B------:R-:W-:Y:S02]  /*a560*/  MOV R45, R208 ;  /* 0x000000d0002d7202 */ /* 0x000fe40000000f00 */
[----:B------:R-:W-:Y:S02]  /*a570*/  ISETP.LT.OR P2, PT, R24, 0x1, P2 ;  /* 0x000000011800780c */ /* 0x000fe40001741670 */
[----:B------:R-:W-:Y:S02]  /*a580*/  MOV R85, R199 ;  /* 0x000000c700557202 */ /* 0x000fe40000000f00 */
[----:B------:R-:W-:Y:S02]  /*a590*/  FSEL R10, R10, -INF , !P2 ;  /* 0xff8000000a0a7808 */ /* 0x000fe40005000000 */
[----:B------:R-:W-:Y:S02]  /*a5a0*/  ISETP.NE.AND P2, PT, R66, RZ, PT ;  /* 0x000000ff4200720c */ /* 0x000fe40003f45270 */
[C---:B------:R-:W-:Y:S02]  /*a5b0*/  ISETP.GT.AND P1, PT, R25.reuse, 0x50, !P1 ;  /* 0x000000501900780c */ /* 0x040fe40004f24270 */
[C---:B------:R-:W-:Y:S02]  /*a5c0*/  ISETP.GT.AND P2, PT, R25.reuse, 0x1, !P2 ;  /* 0x000000011900780c */ /* 0x040fe40005744270 */
[C---:B------:R-:W-:Y:S02]  /*a5d0*/  ISETP.LT.OR P1, PT, R24.reuse, 0x51, P1 ;  /* 0x000000511800780c */ /* 0x040fe40000f21670 */
[C---:B------:R-:W-:Y:S02]  /*a5e0*/  ISETP.LT.OR P2, PT, R24.reuse, 0x2, P2 ;  /* 0x000000021800780c */ /* 0x040fe40001741670 */
[----:B------:R-:W-:Y:S02]  /*a5f0*/  ISETP.GT.AND P6, PT, R25, 0x51, !P6 ;  /* 0x000000511900780c */ /* 0x000fe400077c4270 */
[----:B------:R-:W-:Y:S02]  /*a600*/  FSEL R11, R11, -INF , !P2 ;  /* 0xff8000000b0b7808 */ /* 0x000fe40005000000 */
[----:B------:R-:W-:Y:S02]  /*a610*/  ISETP.NE.AND P2, PT, R173, RZ, PT ;  /* 0x000000ffad00720c */ /* 0x000fe40003f45270 */
[C---:B------:R-:W-:Y:S02]  /*a620*/  ISETP.LT.OR P6, PT, R24.reuse, 0x52, P6 ;  /* 0x000000521800780c */ /* 0x040fe400037c1670 */
[C---:B------:R-:W-:Y:S02]  /*a630*/  ISETP.GT.AND P2, PT, R25.reuse, 0x8, !P2 ;  /* 0x000000081900780c */ /* 0x040fe40005744270 */
[C---:B------:R-:W-:Y:S02]  /*a640*/  ISETP.GT.AND P5, PT, R25.reuse, 0x58, !P5 ;  /* 0x000000581900780c */ /* 0x040fe40006fa4270 */
[C---:B------:R-:W-:Y:S02]  /*a650*/  ISETP.LT.OR P2, PT, R24.reuse, 0x9, P2 ;  /* 0x000000091800780c */ /* 0x040fe40001741670 */
[----:B------:R-:W-:Y:S02]  /*a660*/  ISETP.LT.OR P5, PT, R24, 0x59, P5 ;  /* 0x000000591800780c */ /* 0x000fe40002fa1670 */
[----:B------:R-:W-:Y:S02]  /*a670*/  FSEL R14, R14, -INF , !P2 ;  /* 0xff8000000e0e7808 */ /* 0x000fe40005000000 */
[----:B------:R-:W-:Y:S02]  /*a680*/  ISETP.NE.AND P2, PT, R172, RZ, PT ;  /* 0x000000ffac00720c */ /* 0x000fe40003f45270 */
[C---:B------:R-:W-:Y:S02]  /*a690*/  ISETP.GT.AND P0, PT, R25.reuse, 0x59, !P0 ;  /* 0x000000591900780c */ /* 0x040fe40004704270 */
[----:B------:R-:W-:Y:S02]  /*a6a0*/  ISETP.GT.AND P2, PT, R25, 0x9, !P2 ;  /* 0x000000091900780c */ /* 0x000fe40005744270 */
[C---:B------:R-:W-:Y:S02]  /*a6b0*/  ISETP.LT.OR P0, PT, R24.reuse, 0x5a, P0 ;  /* 0x0000005a1800780c */ /* 0x040fe40000701670 */
[----:B------:R-:W-:Y:S02]  /*a6c0*/  ISETP.LT.OR P2, PT, R24, 0xa, P2 ;  /* 0x0000000a1800780c */ /* 0x000fe40001741670 */
[----:B------:R-:W-:Y:S02]  /*a6d0*/  FSEL R73, R95, -INF , !P0 ;  /* 0xff8000005f497808 */ /* 0x000fe40004000000 */
[----:B------:R-:W-:Y:S02]  /*a6e0*/  FSEL R15, R15, -INF , !P2 ;  /* 0xff8000000f0f7808 */ /* 0x000fe40005000000 */
[----:B------:R-:W-:Y:S04]  /*a6f0*/  ISETP.NE.AND P2, PT, R178, RZ, PT ;  /* 0x000000ffb200720c */ /* 0x000fe80003f45270 */
[C---:B------:R-:W-:Y:S04]  /*a700*/  ISETP.GT.AND P2, PT, R25.reuse, 0x10, !P2 ;  /* 0x000000101900780c */ /* 0x040fe80005744270 */
[----:B------:R-:W-:Y:S04]  /*a710*/  ISETP.LT.OR P2, PT, R24, 0x11, P2 ;  /* 0x000000111800780c */ /* 0x000fe80001741670 */
        /* <DEDUP_REMOVED lines=43> */
[----:B------:R-:W-:Y:S01]  /*a9d0*/  IMAD.MOV.U32 R46, RZ, RZ, R198 ;  /* 0x000000ffff2e7224 */ /* 0x000fe200078e00c6 */
        /* <DEDUP_REMOVED lines=8> */
[----:B------:R-:W-:Y:S02]  /*aa60*/  MOV R47, R196 ;  /* 0x000000c4002f7202 */ /* 0x000fe40000000f00 */
[----:B------:R-:W-:Y:S02]  /*aa70*/  ISETP.GT.AND P2, PT, R25, 0x30, !P2 ;  /* 0x000000301900780c */ /* 0x000fe40005744270 */
[----:B------:R-:W-:Y:S02]  /*aa80*/  FMNMX.FTZ R26, R47, R26, !PT ;  /* 0x0000001a2f1a7209 */ /* 0x000fe40007810000 */
[----:B------:R-:W-:Y:S02]  /*aa90*/  ISETP.LT.OR P2, PT, R24, 0x31, P2 ;  /* 0x000000311800780c */ /* 0x000fe40001741670 */
[----:B------:R-:W-:Y:S02]  /*aaa0*/  FMNMX.FTZ R21, R41, R21, !PT ;  /* 0x0000001529157209 */ /* 0x000fe40007810000 */
[----:B------:R-:W-:Y:S01]  /*aab0*/  FSEL R93, R58, -INF , !P2 ;  /* 0xff8000003a5d7808 */ /* 0x000fe20005000000 */
[----:B------:R-:W-:Y:S01]  /*aac0*/  IMAD.MOV.U32 R58, RZ, RZ, R195 ;  /* 0x000000ffff3a7224 */ /* 0x000fe200078e00c3 */
        /* <DEDUP_REMOVED lines=11> */
[----:B------:R-:W-:Y:S02]  /*ab80*/  MOV R59, R192 ;  /* 0x000000c0003b7202 */ /* 0x000fe40000000f00 */
[----:B------:R-:W-:Y:S02]  /*ab90*/  ISETP.LT.OR P2, PT, R24, 0x39, P2 ;  /* 0x000000391800780c */ /* 0x000fe40001741670 */
[----:B------:R-:W-:Y:S02]  /*aba0*/  FMNMX.FTZ R23, R10, R164, !PT ;  /* 0x000000a40a177209 */ /* 0x000fe40007810000 */
[----:B------:R-:W-:Y:S01]  /*abb0*/  FSEL R27, R62, -INF , !P2 ;  /* 0xff8000003e1b7808 */ /* 0x000fe20005000000 */
[----:B------:R-:W-:Y:S01]  /*abc0*/  IMAD.MOV.U32 R62, RZ, RZ, R2 ;  /* 0x000000ffff3e7224 */ /* 0x000fe200078e0002 */
[----:B------:R-:W-:Y:S02]  /*abd0*/  FMNMX.FTZ R2, R4, R167, !PT ;  /* 0x000000a704027209 */ /* 0x000fe40007810000 */
[----:B------:R-:W-:Y:S02]  /*abe0*/  ISETP.NE.AND P2, PT, R52, RZ, PT ;  /* 0x000000ff3400720c */ /* 0x000fe40003f45270 */
[----:B------:R-:W-:Y:S02]  /*abf0*/  FMNMX.FTZ R2, R5, R2, !PT ;  /* 0x0000000205027209 */ /* 0x000fe40007810000 */
[----:B------:R-:W-:Y:S02]  /*ac00*/  ISETP.GT.AND P2, PT, R25, 0x39, !P2 ;  /* 0x000000391900780c */ /* 0x000fe40005744270 */
[----:B------:R-:W-:Y:S02]  /*ac10*/  FMNMX.FTZ R2, R169, R2, !PT ;  /* 0x00000002a9027209 */ /* 0x000fe40007810000 */
[----:B------:R-:W-:Y:S02]  /*ac20*/  ISETP.LT.OR P2, PT, R24, 0x3a, P2 ;  /* 0x0000003a1800780c */ /* 0x000fe40001741670 */
[----:B------:R-:W-:Y:S02]  /*ac30*/  FMNMX.FTZ R2, R168, R2, !PT ;  /* 0x00000002a8027209 */ /* 0x000fe40007810000 */
[----:B------:R-:W-:Y:S02]  /*ac40*/  FSEL R30, R63, -INF , !P2 ;  /* 0xff8000003f1e7808 */ /* 0x000fe40005000000 */
[----:B------:R-:W-:Y:S02]  /*ac50*/  FMNMX.FTZ R2, R20, R2, !PT ;  /* 0x0000000214027209 */ /* 0x000fe40007810000 */
[----:B------:R-:W-:Y:S02]  /*ac60*/  MOV R63, R191 ;  /* 0x000000bf003f7202 */ /* 0x000fe40000000f00 */
        /* <DEDUP_REMOVED lines=9> */
[----:B------:R-:W-:Y:S02]  /*ad00*/  ISETP.NE.AND P2, PT, R54, RZ, PT ;  /* 0x000000ff3600720c */ /* 0x000fe40003f45270 */
[----:B------:R-:W-:Y:S01]  /*ad10*/  FMNMX.FTZ R2, R193, R2, !PT ;  /* 0x00000002c1027209 */ /* 0x000fe20007810000 */
[----:B------:R-:W-:Y:S01]  /*ad20*/  LDSM.16.MT88.4 R52, [R219+0x100] ;  /* 0x00010000db34783b */ /* 0x000fe20000004200 */
[----:B------:R-:W-:Y:S02]  /*ad30*/  ISETP.GT.AND P2, PT, R25, 0x41, !P2 ;  /* 0x000000411900780c */ /* 0x000fe40005744270 */
[----:B------:R-:W-:Y:S02]  /*ad40*/  FMNMX.FTZ R2, R190, R2, !PT ;  /* 0x00000002be027209 */ /* 0x000fe40007810000 */
[----:B------:R-:W-:Y:S02]  /*ad50*/  FMNMX.FTZ R21, R59, R21, !PT ;  /* 0x000000153b157209 */ /* 0x000fe40007810000 */
[----:B------:R-:W-:Y:S02]  /*ad60*/  FMNMX.FTZ R2, R63, R2, !PT ;  /* 0x000000023f027209 */ /* 0x000fe40007810000 */
[----:B------:R-:W-:Y:S02]  /*ad70*/  ISETP.LT.OR P2, PT, R24, 0x42, P2 ;  /* 0x000000421800780c */ /* 0x000fe40001741670 */
[----:B------:R-:W-:Y:S02]  /*ad80*/  FMNMX.FTZ R2, R45, R2, !PT ;  /* 0x000000022d027209 */ /* 0x000fe40007810000 */
[----:B------:R-:W-:Y:S02]  /*ad90*/  FMNMX.FTZ R23, R11, R23, !PT ;  /* 0x000000170b177209 */ /* 0x000fe40007810000 */
[----:B------:R-:W-:Y:S02]  /*ada0*/  FMNMX.FTZ R2, R252, R2, !PT ;  /* 0x00000002fc027209 */ /* 0x000fe40007810000 */
[----:B------:R-:W-:Y:S02]  /*adb0*/  FMNMX.FTZ R21, R58, R21, !PT ;  /* 0x000000153a157209 */ /* 0x000fe40007810000 */
[----:B------:R-:W-:Y:S02]  /*adc0*/  FMNMX.FTZ R2, R251, R2, !PT ;  /* 0x00000002fb027209 */ /* 0x000fe40007810000 */
[----:B------:R-:W-:Y:S02]  /*add0*/  FSEL R211, R75, -INF , !P2 ;  /* 0xff8000004bd37808 */ /* 0x000fe40005000000 */
[----:B------:R-:W-:Y:S02]  /*ade0*/  FMNMX.FTZ R2, R248, R2, !PT ;  /* 0x00000002f8027209 */ /* 0x000fe40007810000 */
[----:B------:R-:W-:Y:S02]  /*adf0*/  ISETP.NE.AND P2, PT, R65, RZ, PT ;  /* 0x000000ff4100720c */ /* 0x000fe40003f45270 */
[----:B------:R-:W-:Y:S02]  /*ae00*/  FMNMX.FTZ R2, R247, R2, !PT ;  /* 0x00000002f7027209 */ /* 0x000fe40007810000 */
[----:B------:R-:W-:Y:S02]  /*ae10*/  FMNMX.FTZ R23, R14, R23, !PT ;  /* 0x000000170e177209 */ /* 0x000fe40007810000 */
[----:B------:R-:W-:Y:S02]  /*ae20*/  FMNMX.FTZ R2, R206, R2, !PT ;  /* 0x00000002ce027209 */ /* 0x000fe40007810000 */
[----:B------:R-:W-:Y:S02]  /*ae30*/  FMNMX.FTZ R21, R244, R21, !PT ;  /* 0x00000015f4157209 */ /* 0x000fe40007810000 */
[----:B------:R-:W-:Y:S02]  /*ae40*/  FMNMX.FTZ R2, R203, R2, !PT ;  /* 0x00000002cb027209 */ /* 0x000fe40007810000 */
[----:B------:R-:W-:Y:S02]  /*ae50*/  ISETP.GT.AND P2, PT, R25, 0x48, !P2 ;  /* 0x000000481900780c */ /* 0x000fe40005744270 */
[----:B------:R-:W-:Y:S02]  /*ae60*/  FMNMX.FTZ R2, R200, R2, !PT ;  /* 0x00000002c8027209 */ /* 0x000fe40007810000 */
[----:B------:R-:W-:Y:S02]  /*ae70*/  FMNMX.FTZ R23, R15, R23, !PT ;  /* 0x000000170f177209 */ /* 0x000fe40007810000 */
[----:B------:R-:W-:Y:S02]  /*ae80*/  FMNMX.FTZ R2, R197, R2, !PT ;  /* 0x00000002c5027209 */ /* 0x000fe40007810000 */
[----:B------:R-:W-:Y:S02]  /*ae90*/  FMNMX.FTZ R21, R210, R21, !PT ;  /* 0x00000015d2157209 */ /* 0x000fe40007810000 */
[----:B------:R-:W-:Y:S02]  /*aea0*/  FMNMX.FTZ R2, R186, R2, !PT ;  /* 0x00000002ba027209 */ /* 0x000fe40007810000 */
[----:B--2---:R-:W-:Y:S02]  /*aeb0*/  FMNMX.FTZ R26, R92, R26, !PT ;  /* 0x0000001a5c1a7209 */ /* 0x004fe40007810000 */
[----:B------:R-:W-:Y:S02]  /*aec0*/  FMNMX.FTZ R2, R183, R2, !PT ;  /* 0x00000002b7027209 */ /* 0x000fe40007810000 */
[----:B------:R-:W-:Y:S02]  /*aed0*/  FMNMX.FTZ R26, R250, R26, !PT ;  /* 0x0000001afa1a7209 */ /* 0x000fe40007810000 */
[----:B------:R-:W-:Y:S01]  /*aee0*/  ISETP.LT.OR P2, PT, R24, 0x49, P2 ;  /* 0x000000491800780c */ /* 0x000fe20001741670 */
[----:B------:R-:W1:Y:S01]  /*aef0*/  SHFL.BFLY PT, R22, R2, 0x2, 0x1f ;  /* 0x0c401f0002167f89 */ /* 0x000e6200000e0000 */
        /* <DEDUP_REMOVED lines=12> */
[----:B-1----:R-:W-:Y:S02]  /*afc0*/  FMNMX.FTZ R22, R2, R22, !PT ;  /* 0x0000001602167209 */ /* 0x002fe40007810000 */
[----:B------:R-:W-:Y:S02]  /*afd0*/  FMNMX.FTZ R26, R189, R26, !PT ;  /* 0x0000001abd1a7209 */ /* 0x000fe40007810000 */
[----:B------:R-:W-:Y:S01]  /*afe0*/  ISETP.GT.AND P2, PT, R25, 0x49, !P2 ;  /* 0x000000491900780c */ /* 0x000fe20005744270 */
[----:B------:R-:W1:Y:S01]  /*aff0*/  SHFL.BFLY PT, R3, R22, 0x1, 0x1f ;  /* 0x0c201f0016037f89 */ /* 0x000e6200000e0000 */
[----:B------:R-:W-:Y:S02]  /*b000*/  FMNMX.FTZ R26, R180, R26, !PT ;  /* 0x0000001ab41a7209 */ /* 0x000fe40007810000 */
[----:B------:R-:W-:Y:S02]  /*b010*/  FMNMX.FTZ R23, R60, R23, !PT ;  /* 0x000000173c177209 */ /* 0x000fe40007810000 */
[----:B------:R-:W-:Y:S02]  /*b020*/  FMNMX.FTZ R26, R177, R26, !PT ;  /* 0x0000001ab11a7209 */ /* 0x000fe40007810000 */
[----:B------:R-:W-:Y:S02]  /*b030*/  FMNMX.FTZ R21, R185, R21, !PT ;  /* 0x00000015b9157209 */ /* 0x000fe40007810000 */
[----:B------:R-:W-:Y:S01]  /*b040*/  ISETP.LT.OR P2, PT, R24, 0x4a, P2 ;  /* 0x0000004a1800780c */ /* 0x000fe20001741670 */
[----:B------:R-:W2:Y:S01]  /*b050*/  SHFL.BFLY PT, R2, R26, 0x2, 0x1f ;  /* 0x0c401f001a027f89 */ /* 0x000ea200000e0000 */
[----:B------:R-:W-:Y:S02]  /*b060*/  FMNMX.FTZ R23, R88, R23, !PT ;  /* 0x0000001758177209 */ /* 0x000fe40007810000 */
[----:B------:R-:W-:Y:S02]  /*b070*/  FMNMX.FTZ R21, R181, R21, !PT ;  /* 0x00000015b5157209 */ /* 0x000fe40007810000 */
[----:B------:R-:W-:Y:S02]  /*b080*/  FSEL R205, R79, -INF , !P2 ;  /* 0xff8000004fcd7808 */ /* 0x000fe40005000000 */
[----:B------:R-:W-:Y:S02]  /*b090*/  FMNMX.FTZ R23, R62, R23, !PT ;  /* 0x000000173e177209 */ /* 0x000fe40007810000 */
[----:B------:R-:W-:Y:S02]  /*b0a0*/  FMNMX.FTZ R21, R179, R21, !PT ;  /* 0x00000015b3157209 */ /* 0x000fe40007810000 */
[----:B------:R-:W-:Y:S02]  /*b0b0*/  FMNMX.FTZ R23, R28, R23, !PT ;  /* 0x000000171c177209 */ /* 0x000fe40007810000 */
[----:B------:R-:W-:Y:S02]  /*b0c0*/  FMNMX.FTZ R21, R176, R21, !PT ;  /* 0x00000015b0157209 */ /* 0x000fe40007810000 */
[----:B-1----:R-:W-:Y:S02]  /*b0d0*/  FMNMX.FTZ R3, R22, R3, !PT ;  /* 0x0000000316037209 */ /* 0x002fe40007810000 */
[----:B------:R-:W-:Y:S02]  /*b0e0*/  FMNMX.FTZ R23, R80, R23, !PT ;  /* 0x0000001750177209 */ /* 0x000fe40007810000 */
[C---:B------:R-:W-:Y:S01]  /*b0f0*/  FSETP.NEU.FTZ.AND P2, PT, R3.reuse, -INF , PT ;  /* 0xff8000000300780b */ /* 0x040fe20003f5d000 */
[----:B------:R-:W-:Y:S01]  /*b100*/  FMUL.FTZ R199, R3, c[0x0][0x2d0] ;  /* 0x0000b40003c77a20 */ /* 0x000fe20000410000 */
[----:B------:R-:W-:Y:S01]  /*b110*/  FSEL R191, R90, -INF , !P1 ;  /* 0xff8000005abf7808 */ /* 0x000fe20004800000 */
[----:B------:R-:W-:Y:S01]  /*b120*/  IMAD.MOV.U32 R90, RZ, RZ, R187 ;  /* 0x000000ffff5a7224 */ /* 0x000fe200078e00bb */
[----:B------:R-:W-:Y:S02]  /*b130*/  FSEL R187, R91, -INF , !P6 ;  /* 0xff8000005bbb7808 */ /* 0x000fe40007000000 */
[----:B------:R-:W-:Y:S02]  /*b140*/  FSEL R199, R199, RZ, P2 ;  /* 0x000000ffc7c77208 */ /* 0x000fe40001000000 */
[----:B--2---:R-:W-:Y:S02]  /*b150*/  FMNMX.FTZ R2, R26, R2, !PT ;  /* 0x000000021a027209 */ /* 0x004fe40007810000 */
[----:B------:R-:W-:Y:S01]  /*b160*/  FSEL R184, R94, -INF , !P5 ;  /* 0xff8000005eb87808 */ /* 0x000fe20006800000 */
[--C-:B------:R-:W-:Y:S01]  /*b170*/  FFMA.FTZ R172, R4, c[0x0][0x2d0], -R199.reuse ;  /* 0x0000b40004ac7a23 */ /* 0x100fe200000108c7 */
[----:B------:R-:W-:Y:S01]  /*b180*/  FSEL R71, R3, RZ, P2 ;  /* 0x000000ff03477208 */ /* 0x000fe20001000000 */
[----:B------:R-:W1:Y:S01]  /*b190*/  SHFL.BFLY PT, R4, R21, 0x2, 0x1f ;  /* 0x0c401f0015047f89 */ /* 0x000e6200000e0000 */
[--C-:B------:R-:W-:Y:S01]  /*b1a0*/  FFMA.FTZ R97, R5, c[0x0][0x2d0], -R199.reuse ;  /* 0x0000b40005617a23 */ /* 0x100fe200000108c7 */
[----:B------:R-:W-:Y:S01]  /*b1b0*/  FMNMX.FTZ R5, R31, R23, !PT ;  /* 0x000000171f057209 */ /* 0x000fe20007810000 */
[----:B------:R-:W-:Y:S01]  /*b1c0*/  FFMA.FTZ R171, R20, c[0x0][0x2d0], -R199 ;  /* 0x0000b40014ab7a23 */ /* 0x000fe200000108c7 */
[----:B------:R-:W-:Y:S01]  /*b1d0*/  MUFU.EX2 R172, R172 ;  /* 0x000000ac00ac7308 */ /* 0x000fe20000000800 */
[----:B------:R-:W-:Y:S01]  /*b1e0*/  FADD.FTZ R71, -R71, R167 ;  /* 0x000000a747477221 */ /* 0x000fe20000010100 */
[----:B------:R-:W-:Y:S01]  /*b1f0*/  FMNMX.FTZ R5, R93, R5, !PT ;  /* 0x000000055d057209 */ /* 0x000fe20007810000 */
[--C-:B------:R-:W-:Y:S01]  /*b200*/  FFMA.FTZ R75, R168, c[0x0][0x2d0], -R199.reuse ;  /* 0x0000b400a84b7a23 */ /* 0x100fe200000108c7 */
[----:B------:R-:W2:Y:S01]  /*b210*/  SHFL.BFLY PT, R22, R2, 0x1, 0x1f ;  /* 0x0c201f0002167f89 */ /* 0x000ea200000e0000 */
[----:B------:R-:W-:Y:S01]  /*b220*/  FMUL.FTZ R71, R71, c[0x0][0x2d0] ;  /* 0x0000b40047477a20 */ /* 0x000fe20000410000 */
[----:B------:R-:W-:Y:S01]  /*b230*/  FMNMX.FTZ R5, R29, R5, !PT ;  /* 0x000000051d057209 */ /* 0x000fe20007810000 */
[--C-:B------:R-:W-:Y:S01]  /*b240*/  FFMA.FTZ R74, R169, c[0x0][0x2d0], -R199.reuse ;  /* 0x0000b400a94a7a23 */ /* 0x100fe200000108c7 */
[----:B------:R-:W-:Y:S01]  /*b250*/  MOV R95, R27 ;  /* 0x0000001b005f7202 */ /* 0x000fe20000000f00 */
[----:B------:R-:W-:Y:S01]  /*b260*/  IMAD.MOV.U32 R94, RZ, RZ, R28 ;  /* 0x000000ffff5e7224 */ /* 0x000fe200078e001c */
[----:B------:R-:W3:Y:S01]  /*b270*/  MUFU.EX2 R97, R97 ;  /* 0x0000006100617308 */ /* 0x000ee20000000800 */
[----:B------:R-:W-:Y:S01]  /*b280*/  FMNMX.FTZ R5, R27, R5, !PT ;  /* 0x000000051b057209 */ /* 0x000fe20007810000 */
[--C-:B------:R-:W-:Y:S01]  /*b290*/  FFMA.FTZ R178, R17, c[0x0][0x2d0], -R199.reuse ;  /* 0x0000b40011b27a23 */ /* 0x100fe200000108c7 */
[----:B------:R-:W-:Y:S01]  /*b2a0*/  MOV R91, R31 ;  /* 0x0000001f005b7202 */ /* 0x000fe20000000f00 */
[--C-:B------:R-:W-:Y:S01]  /*b2b0*/  FFMA.FTZ R252, R252, c[0x0][0x2d0], -R199.reuse ;  /* 0x0000b400fcfc7a23 */ /* 0x100fe200000108c7 */
[----:B------:R-:W-:Y:S01]  /*b2c0*/  FMNMX.FTZ R5, R30, R5, !PT ;  /* 0x000000051e057209 */ /* 0x000fe20007810000 */
[--C-:B------:R-:W-:Y:S02]  /*b2d0*/  FFMA.FTZ R251, R251, c[0x0][0x2d0], -R199.reuse ;  /* 0x0000b400fbfb7a23 */ /* 0x100fe400000108c7 */
[--C-:B------:R-:W-:Y:S01]  /*b2e0*/  FFMA.FTZ R248, R248, c[0x0][0x2d0], -R199.reuse ;  /* 0x0000b400f8f87a23 */ /* 0x100fe200000108c7 */
[----:B------:R-:W-:Y:S01]  /*b2f0*/  FMNMX.FTZ R5, R245, R5, !PT ;  /* 0x00000005f5057209 */ /* 0x000fe20007810000 */
[----:B------:R-:W-:Y:S01]  /*b300*/  MUFU.EX2 R74, R74 ;  /* 0x0000004a004a7308 */ /* 0x000fe20000000800 */
[----:B-1----:R-:W-:Y:S01]  /*b310*/  FMNMX.FTZ R21, R21, R4, !PT ;  /* 0x0000000415157209 */ /* 0x002fe20007810000 */
[--C-:B------:R-:W-:Y:S01]  /*b320*/  FFMA.FTZ R247, R247, c[0x0][0x2d0], -R199.reuse ;  /* 0x0000b400f7f77a23 */ /* 0x100fe200000108c7 */
[----:B------:R-:W-:Y:S01]  /*b330*/  FMNMX.FTZ R5, R211, R5, !PT ;  /* 0x00000005d3057209 */ /* 0x000fe20007810000 */
[--C-:B------:R-:W-:Y:S02]  /*b340*/  FFMA.FTZ R206, R206, c[0x0][0x2d0], -R199.reuse ;  /* 0x0000b400cece7a23 */ /* 0x100fe400000108c7 */
[----:B------:R-:W1:Y:S01]  /*b350*/  SHFL.BFLY PT, R4, R21, 0x1, 0x1f ;  /* 0x0c201f0015047f89 */ /* 0x000e6200000e0000 */
[----:B------:R-:W-:Y:S01]  /*b360*/  FMNMX.FTZ R5, R208, R5, !PT ;  /* 0x00000005d0057209 */ /* 0x000fe20007810000 */
[--C-:B------:R-:W-:Y:S01]  /*b370*/  FFMA.FTZ R203, R203, c[0x0][0x2d0], -R199.reuse ;  /* 0x0000b400cbcb7a23 */ /* 0x100fe200000108c7 */
[----:B--2---:R-:W-:Y:S01]  /*b380*/  FMNMX.FTZ R2, R2, R22, !PT ;  /* 0x0000001602027209 */ /* 0x004fe20007810000 */
[----:B------:R-:W2:Y:S01]  /*b390*/  MUFU.EX2 R75, R75 ;  /* 0x0000004b004b7308 */ /* 0x000ea20000000800 */
[----:B------:R-:W-:Y:S01]  /*b3a0*/  FMNMX.FTZ R5, R205, R5, !PT ;  /* 0x00000005cd057209 */ /* 0x000fe20007810000 */
[--C-:B------:R-:W-:Y:S01]  /*b3b0*/  FFMA.FTZ R200, R200, c[0x0][0x2d0], -R199.reuse ;  /* 0x0000b400c8c87a23 */ /* 0x100fe200000108c7 */
[C---:B------:R-:W-:Y:S01]  /*b3c0*/  FSETP.NEU.FTZ.AND P1, PT, R2.reuse, -INF , PT ;  /* 0xff8000000200780b */ /* 0x040fe20003f3d000 */
[C---:B------:R-:W-:Y:S01]  /*b3d0*/  FMUL.FTZ R198, R2.reuse, c[0x0][0x2d0] ;  /* 0x0000b40002c67a20 */ /* 0x040fe20000410000 */
[----:B------:R-:W-:Y:S01]  /*b3e0*/  FMNMX.FTZ R5, R191, R5, !PT ;  /* 0x00000005bf057209 */ /* 0x000fe20007810000 */
[--C-:B------:R-:W-:Y:S01]  /*b3f0*/  FFMA.FTZ R197, R197, c[0x0][0x2d0], -R199.reuse ;  /* 0x0000b400c5c57a23 */ /* 0x100fe200000108c7 */
[----:B------:R-:W-:Y:S01]  /*b400*/  FSEL R70, R2, RZ, P1 ;  /* 0x000000ff02467208 */ /* 0x000fe20000800000 */
[----:B------:R-:W-:Y:S01]  /*b410*/  FFMA.FTZ R186, R186, c[0x0][0x2d0], -R199 ;  /* 0x0000b400baba7a23 */ /* 0x000fe200000108c7 */
[----:B------:R-:W-:Y:S01]  /*b420*/  FMNMX.FTZ R5, R187, R5, !PT ;  /* 0x00000005bb057209 */ /* 0x000fe20007810000 */
[----:B------:R-:W4:Y:S01]  /*b430*/  MUFU.EX2 R71, R71 ;  /* 0x0000004700477308 */ /* 0x000f220000000800 */
[----:B------:R-:W-:Y:S01]  /*b440*/  FSEL R198, R198, RZ, P1 ;  /* 0x000000ffc6c67208 */ /* 0x000fe20000800000 */
[----:B------:R-:W-:Y:S01]  /*b450*/  FADD.FTZ R70, -R70, R166 ;  /* 0x000000a646467221 */ /* 0x000fe20000010100 */
[----:B------:R-:W-:Y:S02]  /*b460*/  FMNMX.FTZ R5, R184, R5, !PT ;  /* 0x00000005b8057209 */ /* 0x000fe40007810000 */
[----:B---3--:R-:W-:Y:S01]  /*b470*/  F2FP.BF16.PACK_AB R76, R97, R172 ;  /* 0x000000ac614c723e */ /* 0x008fe200000010ff */
[--C-:B------:R-:W-:Y:S01]  /*b480*/  FFMA.FTZ R96, R0, c[0x0][0x2d0], -R198.reuse ;  /* 0x0000b40000607a23 */ /* 0x100fe200000108c6 */
[----:B------:R-:W-:Y:S01]  /*b490*/  FMNMX.FTZ R5, R73, R5, !PT ;  /* 0x0000000549057209 */ /* 0x000fe20007810000 */
[--C-:B------:R-:W-:Y:S02]  /*b4a0*/  FFMA.FTZ R168, R19, c[0x0][0x2d0], -R198.reuse ;  /* 0x0000b40013a87a23 */ /* 0x100fe400000108c6 */
[----:B------:R-:W-:Y:S01]  /*b4b0*/  MUFU.EX2 R171, R171 ;  /* 0x000000ab00ab7308 */ /* 0x000fe20000000800 */
[----:B-1----:R-:W-:Y:S01]  /*b4c0*/  FMNMX.FTZ R0, R21, R4, !PT ;  /* 0x0000000415007209 */ /* 0x002fe20007810000 */
[--C-:B------:R-:W-:Y:S01]  /*b4d0*/  FFMA.FTZ R174, R6, c[0x0][0x2d0], -R198.reuse ;  /* 0x0000b40006ae7a23 */ /* 0x100fe200000108c6 */
[----:B------:R-:W1:Y:S01]  /*b4e0*/  SHFL.BFLY PT, R4, R5, 0x2, 0x1f ;  /* 0x0c401f0005047f89 */ /* 0x000e6200000e0000 */
[--C-:B------:R-:W-:Y:S01]  /*b4f0*/  FFMA.FTZ R169, R7, c[0x0][0x2d0], -R198.reuse ;  /* 0x0000b40007a97a23 */ /* 0x100fe200000108c6 */
[C---:B------:R-:W-:Y:S01]  /*b500*/  FSETP.NEU.FTZ.AND P0, PT, R0.reuse, -INF , PT ;  /* 0xff8000000000780b */ /* 0x040fe20003f1d000 */
[----:B------:R-:W-:Y:S01]  /*b510*/  FMUL.FTZ R195, R0, c[0x0][0x2d0] ;  /* 0x0000b40000c37a20 */ /* 0x000fe20000410000 */
[----:B--2---:R-:W-:Y:S01]  /*b520*/  F2FP.BF16.PACK_AB R78, R75, R74 ;  /* 0x0000004a4b4e723e */ /* 0x004fe200000010ff */
[----:B------:R-:W-:Y:S02]  /*b530*/  FMUL.FTZ R70, R70, c[0x0][0x2d0] ;  /* 0x0000b40046467a20 */ /* 0x000fe40000410000 */
[----:B------:R-:W-:Y:S01]  /*b540*/  MUFU.EX2 R174, R174 ;  /* 0x000000ae00ae7308 */ /* 0x000fe20000000800 */
[----:B------:R-:W-:Y:S01]  /*b550*/  FSEL R195, R195, RZ, P0 ;  /* 0x000000ffc3c37208 */ /* 0x000fe20000000000 */
[----:B------:R-:W-:Y:S01]  /*b560*/  LDSM.16.MT88.4 R20, [R225+0x100] ;  /* 0x00010000e114783b */ /* 0x000fe20000004200 */
[--C-:B------:R-:W-:Y:S02]  /*b570*/  FFMA.FTZ R182, R16, c[0x0][0x2d0], -R198.reuse ;  /* 0x0000b40010b67a23 */ /* 0x100fe400000108c6 */
[C---:B----4-:R-:W-:Y:S02]  /*b580*/  FMUL.FTZ R16, R71.reuse, R148 ;  /* 0x0000009447107220 */ /* 0x050fe40000410000 */
[--C-:B------:R-:W-:Y:S02]  /*b590*/  FFMA.FTZ R173, R8, c[0x0][0x2d0], -R195.reuse ;  /* 0x0000b40008ad7a23 */ /* 0x100fe400000108c3 */
[--C-:B------:R-:W-:Y:S01]  /*b5a0*/  FFMA.FTZ R98, R12, c[0x0][0x2d0], -R195.reuse ;  /* 0x0000b4000c627a23 */ /* 0x100fe200000108c3 */
[----:B------:R-:W2:Y:S01]  /*b5b0*/  MUFU.EX2 R169, R169 ;  /* 0x000000a900a97308 */ /* 0x000ea20000000800 */
[----:B------:R-:W-:Y:S01]  /*b5c0*/  FMUL.FTZ R17, R71, R149 ;  /* 0x0000009547117220 */ /* 0x000fe20000410000 */
[----:B------:R-:W-:Y:S01]  /*b5d0*/  MOV R149, R63 ;  /* 0x0000003f00957202 */ /* 0x000fe20000000f00 */
[--C-:B------:R-:W-:Y:S02]  /*b5e0*/  FFMA.FTZ R196, R35, c[0x0][0x2d0], -R198.reuse ;  /* 0x0000b40023c47a23 */ /* 0x100fe400000108c6 */
[--C-:B------:R-:W-:Y:S01]  /*b5f0*/  FFMA.FTZ R51, R51, c[0x0][0x2d0], -R195.reuse ;  /* 0x0000b40033337a23 */ /* 0x100fe200000108c3 */
[----:B-1----:R-:W-:Y:S01]  /*b600*/  FMNMX.FTZ R4, R5, R4, !PT ;  /* 0x0000000405047209 */ /* 0x002fe20007810000 */
[--C-:B------:R-:W-:Y:S01]  /*b610*/  FFMA.FTZ R49, R49, c[0x0][0x2d0], -R195.reuse ;  /* 0x0000b40031317a23 */ /* 0x100fe200000108c3 */
[----:B------:R-:W-:Y:S02]  /*b620*/  FSEL R5, R0, RZ, P0 ;  /* 0x000000ff00057208 */ /* 0x000fe40000000000 */
[----:B------:R-:W-:Y:S01]  /*b630*/  MUFU.EX2 R96, R96 ;  /* 0x0000006000607308 */ /* 0x000fe20000000800 */
[--C-:B------:R-:W-:Y:S01]  /*b640*/  FFMA.FTZ R99, R9, c[0x0][0x2d0], -R195.reuse ;  /* 0x0000b40009637a23 */ /* 0x100fe200000108c3 */
[----:B------:R-:W1:Y:S01]  /*b650*/  SHFL.BFLY PT, R72, R4, 0x1, 0x1f ;  /* 0x0c201f0004487f89 */ /* 0x000e6200000e0000 */
[----:B------:R-:W-:Y:S02]  /*b660*/  FFMA.FTZ R170, R13, c[0x0][0x2d0], -R195 ;  /* 0x0000b4000daa7a23 */ /* 0x000fe400000108c3 */
[----:B------:R-:W-:Y:S02]  /*b670*/  FADD.FTZ R5, -R5, R165 ;  /* 0x000000a505057221 */ /* 0x000fe40000010100 */
[--C-:B------:R-:W-:Y:S02]  /*b680*/  FFMA.FTZ R250, R250, c[0x0][0x2d0], -R198.reuse ;  /* 0x0000b400fafa7a23 */ /* 0x100fe400000108c6 */
[----:B------:R-:W-:Y:S01]  /*b690*/  FMUL.FTZ R5, R5, c[0x0][0x2d0] ;  /* 0x0000b40005057a20 */ /* 0x000fe20000410000 */
[----:B------:R-:W3:Y:S01]  /*b6a0*/  MUFU.EX2 R168, R168 ;  /* 0x000000a800a87308 */ /* 0x000ee20000000800 */
[--C-:B------:R-:W-:Y:S02]  /*b6b0*/  FFMA.FTZ R249, R249, c[0x0][0x2d0], -R198.reuse ;  /* 0x0000b400f9f97a23 */ /* 0x100fe400000108c6 */
[--C-:B------:R-:W-:Y:S01]  /*b6c0*/  FFMA.FTZ R246, R246, c[0x0][0x2d0], -R198.reuse ;  /* 0x0000b400f6f67a23 */ /* 0x100fe200000108c6 */
[----:B--2---:R-:W-:Y:S01]  /*b6d0*/  F2FP.BF16.PACK_AB R77, R169, R174 ;  /* 0x000000aea94d723e */ /* 0x004fe200000010ff */
[--C-:B------:R-:W-:Y:S02]  /*b6e0*/  FFMA.FTZ R209, R209, c[0x0][0x2d0], -R198.reuse ;  /* 0x0000b400d1d17a23 */ /* 0x100fe400000108c6 */
[--C-:B------:R-:W-:Y:S02]  /*b6f0*/  FFMA.FTZ R202, R202, c[0x0][0x2d0], -R198.reuse ;  /* 0x0000b400caca7a23 */ /* 0x100fe400000108c6 */
[--C-:B------:R-:W-:Y:S01]  /*b700*/  FFMA.FTZ R201, R201, c[0x0][0x2d0], -R198.reuse ;  /* 0x0000b400c9c97a23 */ /* 0x100fe200000108c6 */
[----:B------:R-:W2:Y:S01]  /*b710*/  MUFU.EX2 R70, R70 ;  /* 0x0000004600467308 */ /* 0x000ea20000000800 */
[--C-:B------:R-:W-:Y:S02]  /*b720*/  FFMA.FTZ R244, R244, c[0x0][0x2d0], -R195.reuse ;  /* 0x0000b400f4f47a23 */ /* 0x100fe400000108c3 */
[--C-:B------:R-:W-:Y:S02]  /*b730*/  FFMA.FTZ R210, R210, c[0x0][0x2d0], -R195.reuse ;  /* 0x0000b400d2d27a23 */ /* 0x100fe400000108c3 */
[--C-:B------:R-:W-:Y:S01]  /*b740*/  FFMA.FTZ R207, R207, c[0x0][0x2d0], -R195.reuse ;  /* 0x0000b400cfcf7a23 */ /* 0x100fe200000108c3 */
[----:B-1----:R-:W-:Y:S01]  /*b750*/  FMNMX.FTZ R72, R4, R72, !PT ;  /* 0x0000004804487209 */ /* 0x002fe20007810000 */
[----:B------:R-:W-:Y:S02]  /*b760*/  FFMA.FTZ R204, R204, c[0x0][0x2d0], -R195 ;  /* 0x0000b400cccc7a23 */ /* 0x000fe400000108c3 */
[--C-:B------:R-:W-:Y:S01]  /*b770*/  FFMA.FTZ R194, R194, c[0x0][0x2d0], -R198.reuse ;  /* 0x0000b400c2c27a23 */ /* 0x100fe200000108c6 */
[----:B------:R-:W1:Y:S01]  /*b780*/  MUFU.EX2 R69, R5 ;  /* 0x0000000500457308 */ /* 0x000e620000000800 */
[C---:B------:R-:W-:Y:S01]  /*b790*/  FSETP.NEU.FTZ.AND P0, PT, R72.reuse, -INF , PT ;  /* 0xff8000004800780b */ /* 0x040fe20003f1d000 */
[----:B------:R-:W-:Y:S01]  /*b7a0*/  FMUL.FTZ R192, R72, c[0x0][0x2d0] ;  /* 0x0000b40048c07a20 */ /* 0x000fe20000410000 */
[----:B---3--:R-:W-:Y:S01]  /*b7b0*/  F2FP.BF16.PACK_AB R79, R168, R96 ;  /* 0x00000060a84f723e */ /* 0x008fe200000010ff */
[--C-:B------:R-:W-:Y:S01]  /*b7c0*/  FFMA.FTZ R189, R189, c[0x0][0x2d0], -R198.reuse ;  /* 0x0000b400bdbd7a23 */ /* 0x100fe200000108c6 */
[----:B------:R-:W-:Y:S01]  /*b7d0*/  FSEL R4, R72, RZ, P0 ;  /* 0x000000ff48047208 */ /* 0x000fe20000000000 */
[----:B------:R-:W-:Y:S01]  /*b7e0*/  FFMA.FTZ R180, R180, c[0x0][0x2d0], -R198 ;  /* 0x0000b400b4b47a23 */ /* 0x000fe200000108c6 */
[----:B------:R-:W-:Y:S01]  /*b7f0*/  FSEL R192, R192, RZ, P0 ;  /* 0x000000ffc0c07208 */ /* 0x000fe20000000000 */
[----:B------:R-:W-:Y:S02]  /*b800*/  FFMA.FTZ R172, R71, R242, R172 ;  /* 0x000000f247ac7223 */ /* 0x000fe400000100ac */
[----:B------:R-:W-:Y:S01]  /*b810*/  MUFU.EX2 R173, R173 ;  /* 0x000000ad00ad7308 */ /* 0x000fe20000000800 */
[----:B------:R-:W-:Y:S01]  /*b820*/  FADD.FTZ R4, -R4, R164 ;  /* 0x000000a404047221 */ /* 0x000fe20000010100 */
[C---:B------:R-:W-:Y:S01]  /*b830*/  ISETP.GT.AND P0, PT, R243.reuse, UR6, PT ;  /* 0x00000006f3007c0c */ /* 0x040fe2000bf04270 */
[--C-:B------:R-:W-:Y:S01]  /*b840*/  FFMA.FTZ R175, R10, c[0x0][0x2d0], -R192.reuse ;  /* 0x0000b4000aaf7a23 */ /* 0x100fe200000108c0 */
[----:B------:R-:W-:Y:S01]  /*b850*/  IADD3 R243, R243, -0x1, RZ ;  /* 0xfffffffff3f37810 */ /* 0x000fe20007ffe0ff */
[----:B------:R-:W-:Y:S02]  /*b860*/  FMUL.FTZ R4, R4, c[0x0][0x2d0] ;  /* 0x0000b40004047a20 */ /* 0x000fe40000410000 */
[C---:B--2---:R-:W-:Y:S01]  /*b870*/  FMUL.FTZ R19, R70.reuse, R151 ;  /* 0x0000009746137220 */ /* 0x044fe20000410000 */
[----:B------:R-:W-:Y:S01]  /*b880*/  MOV R151, R87 ;  /* 0x0000005700977202 */ /* 0x000fe20000000f00 */
[----:B------:R-:W-:Y:S01]  /*b890*/  FMUL.FTZ R35, R70, R103 ;  /* 0x0000006746237220 */ /* 0x000fe20000410000 */
[----:B------:R-:W2:Y:S01]  /*b8a0*/  MUFU.EX2 R68, R4 ;  /* 0x0000000400447308 */ /* 0x000ea20000000800 */
[--C-:B------:R-:W-:Y:S02]  /*b8b0*/  FFMA.FTZ R167, R11, c[0x0][0x2d0], -R192.reuse ;  /* 0x0000b4000ba77a23 */ /* 0x100fe400000108c0 */
[--C-:B------:R-:W-:Y:S02]  /*b8c0*/  FFMA.FTZ R166, R14, c[0x0][0x2d0], -R192.reuse ;  /* 0x0000b4000ea67a23 */ /* 0x100fe400000108c0 */
[----:B------:R-:W-:Y:S02]  /*b8d0*/  FFMA.FTZ R165, R15, c[0x0][0x2d0], -R192 ;  /* 0x0000b4000fa57a23 */ /* 0x000fe400000108c0 */
[C---:B-1----:R-:W-:Y:S02]  /*b8e0*/  FMUL.FTZ R8, R69.reuse, R156 ;  /* 0x0000009c45087220 */ /* 0x042fe40000410000 */
[----:B------:R-:W-:Y:S01]  /*b8f0*/  IMAD.MOV.U32 R156, RZ, RZ, R80 ;  /* 0x000000ffff9c7224 */ /* 0x000fe200078e0050 */
[----:B------:R-:W1:Y:S01]  /*b900*/  MUFU.EX2 R99, R99 ;  /* 0x0000006300637308 */ /* 0x000e620000000800 */
[----:B------:R-:W3:Y:S01]  /*b910*/  LDSM.16.MT88.4 R80, [R218+0x100] ;  /* 0x00010000da50783b */ /* 0x000ee20000004200 */
[----:B------:R-:W-:Y:S02]  /*b920*/  FMUL.FTZ R12, R69, R152 ;  /* 0x00000098450c7220 */ /* 0x000fe40000410000 */
[----:B------:R-:W-:Y:S02]  /*b930*/  IMAD.MOV.U32 R148, RZ, RZ, R156 ;  /* 0x000000ffff947224 */ /* 0x000fe400078e009c */
[----:B------:R-:W-:Y:S02]  /*b940*/  IMAD.MOV.U32 R152, RZ, RZ, R90 ;  /* 0x000000ffff987224 */ /* 0x000fe400078e005a */
[----:B------:R-:W-:Y:S02]  /*b950*/  FMUL.FTZ R5, R71, R161 ;  /* 0x000000a147057220 */ /* 0x000fe40000410000 */
[----:B------:R-:W-:Y:S01]  /*b960*/  MUFU.EX2 R98, R98 ;  /* 0x0000006200627308 */ /* 0x000fe20000000800 */
[----:B------:R-:W-:Y:S02]  /*b970*/  IMAD.MOV.U32 R161, RZ, RZ, R29 ;  /* 0x000000ffffa17224 */ /* 0x000fe400078e001d */
[----:B------:R-:W-:Y:S01]  /*b980*/  FMUL.FTZ R6, R70, R162 ;  /* 0x000000a246067220 */ /* 0x000fe20000410000 */
[----:B------:R-:W-:Y:S01]  /*b990*/  MOV R162, R40 ;  /* 0x0000002800a27202 */ /* 0x000fe20000000f00 */
[C---:B--2---:R-:W-:Y:S01]  /*b9a0*/  FMUL.FTZ R15, R68.reuse, R155 ;  /* 0x0000009b440f7220 */ /* 0x044fe20000410000 */
[----:B------:R-:W-:Y:S01]  /*b9b0*/  MOV R155, R91 ;  /* 0x0000005b009b7202 */ /* 0x000fe20000000f00 */
[----:B------:R-:W-:Y:S02]  /*b9c0*/  FMUL.FTZ R42, R68, R110 ;  /* 0x0000006e442a7220 */ /* 0x000fe40000410000 */
[----:B------:R-:W-:Y:S01]  /*b9d0*/  FFMA.FTZ R110, R88, c[0x0][0x2d0], -R192 ;  /* 0x0000b400586e7a23 */ /* 0x000fe200000108c0 */
[----:B------:R-:W2:Y:S01]  /*b9e0*/  MUFU.EX2 R170, R170 ;  /* 0x000000aa00aa7308 */ /* 0x000ea20000000800 */
[----:B------:R-:W-:Y:S02]  /*b9f0*/  FMUL.FTZ R43, R68, R111 ;  /* 0x0000006f442b7220 */ /* 0x000fe40000410000 */
[--C-:B------:R-:W-:Y:S01]  /*ba00*/  FFMA.FTZ R111, R89, c[0x0][0x2d0], -R199.reuse ;  /* 0x0000b400596f7a23 */ /* 0x100fe200000108c7 */
[----:B-1----:R-:W-:Y:S01]  /*ba10*/  F2FP.BF16.PACK_AB R64, R99, R173 ;  /* 0x000000ad6340723e */ /* 0x002fe200000010ff */
[----:B------:R-:W-:Y:S01]  /*ba20*/  LDSM.16.MT88.4 R88, [R220+0x900] ;  /* 0x00090000dc58783b */ /* 0x000fe20000004200 */
[----:B------:R-:W-:Y:S02]  /*ba30*/  FMUL.FTZ R4, R71, R160 ;  /* 0x000000a047047220 */ /* 0x000fe40000410000 */
[----:B------:R-:W-:Y:S02]  /*ba40*/  IMAD.MOV.U32 R160, RZ, RZ, R30 ;  /* 0x000000ffffa07224 */ /* 0x000fe400078e001e */
[----:B------:R-:W-:Y:S01]  /*ba50*/  MUFU.EX2 R175, R175 ;  /* 0x000000af00af7308 */ /* 0x000fe20000000800 */
[----:B------:R-:W-:Y:S01]  /*ba60*/  FMUL.FTZ R7, R70, R163 ;  /* 0x000000a346077220 */ /* 0x000fe20000410000 */
[----:B------:R-:W-:Y:S01]  /*ba70*/  MOV R163, R193 ;  /* 0x000000c100a37202 */ /* 0x000fe20000000f00 */
[C---:B------:R-:W-:Y:S01]  /*ba80*/  FMUL.FTZ R9, R69.reuse, R157 ;  /* 0x0000009d45097220 */ /* 0x040fe20000410000 */
[----:B------:R-:W-:Y:S01]  /*ba90*/  MOV R157, R41 ;  /* 0x00000029009d7202 */ /* 0x000fe20000000f00 */
[C---:B------:R-:W-:Y:S02]  /*baa0*/  FMUL.FTZ R10, R68.reuse, R158 ;  /* 0x0000009e440a7220 */ /* 0x040fe40000410000 */
[----:B------:R-:W-:Y:S01]  /*bab0*/  IMAD.MOV.U32 R158, RZ, RZ, R190 ;  /* 0x000000ffff9e7224 */ /* 0x000fe200078e00be */
[-C--:B------:R-:W-:Y:S01]  /*bac0*/  HMMA.16816.F32.BF16 R4, R76, R20.reuse, R4 ;  /* 0x000000144c04723c */ /* 0x080fe20000041804 */
[C---:B------:R-:W-:Y:S01]  /*bad0*/  FMUL.FTZ R11, R68.reuse, R159 ;  /* 0x0000009f440b7220 */ /* 0x040fe20000410000 */
[----:B------:R-:W1:Y:S01]  /*bae0*/  MUFU.EX2 R167, R167 ;  /* 0x000000a700a77308 */ /* 0x000e620000000800 */
[C---:B------:R-:W-:Y:S01]  /*baf0*/  FMUL.FTZ R13, R69.reuse, R153 ;  /* 0x00000099450d7220 */ /* 0x040fe20000410000 */
[----:B------:R-:W-:Y:S01]  /*bb00*/  MOV R153, R47 ;  /* 0x0000002f00997202 */ /* 0x000fe20000000f00 */
[----:B------:R-:W-:Y:S01]  /*bb10*/  FMUL.FTZ R47, R68, R135 ;  /* 0x00000087442f7220 */ /* 0x000fe20000410000 */
[----:B--2---:R-:W-:Y:S01]  /*bb20*/  F2FP.BF16.PACK_AB R66, R170, R98 ;  /* 0x00000062aa42723e */ /* 0x004fe200000010ff */
[----:B------:R-:W-:Y:S01]  /*bb30*/  FMUL.FTZ R14, R68, R154 ;  /* 0x0000009a440e7220 */ /* 0x000fe20000410000 */
[----:B------:R-:W-:Y:S01]  /*bb40*/  MOV R154, R45 ;  /* 0x0000002d009a7202 */ /* 0x000fe20000000f00 */
[----:B------:R-:W-:Y:S03]  /*bb50*/  FFMA.FTZ R164, R18, c[0x0][0x2d0], -R198 ;  /* 0x0000b40012a47a23 */ /* 0x000fe600000108c6 */
[----:B------:R-:W-:Y:S01]  /*bb60*/  MUFU.EX2 R166, R166 ;  /* 0x000000a600a67308 */ /* 0x000fe20000000800 */
[----:B------:R-:W-:Y:S01]  /*bb70*/  FMUL.FTZ R18, R70, R150 ;  /* 0x0000009646127220 */ /* 0x000fe20000410000 */
[----:B------:R-:W-:Y:S01]  /*bb80*/  MOV R159, R188 ;  /* 0x000000bc009f7202 */ /* 0x000fe20000000f00 */
[----:B------:R-:W-:Y:S02]  /*bb90*/  IMAD.MOV.U32 R150, RZ, RZ, R62 ;  /* 0x000000ffff967224 */ /* 0x000fe400078e003e */
[C---:B------:R-:W-:Y:S02]  /*bba0*/  FMUL.FTZ R24, R69.reuse, R140 ;  /* 0x0000008c45187220 */ /* 0x040fe40000410000 */
[----:B------:R-:W-:Y:S02]  /*bbb0*/  FFMA.FTZ R135, R150, c[0x0][0x2d0], -R192 ;  /* 0x0000b40096877a23 */ /* 0x000fe400000108c0 */
[----:B------:R-:W-:Y:S01]  /*bbc0*/  IMAD.MOV.U32 R140, RZ, RZ, R158 ;  /* 0x000000ffff8c7224 */ /* 0x000fe200078e009e */
[----:B------:R-:W2:Y:S01]  /*bbd0*/  MUFU.EX2 R165, R165 ;  /* 0x000000a500a57308 */ /* 0x000ea20000000800 */
[----:B------:R-:W-:Y:S01]  /*bbe0*/  FMUL.FTZ R25, R69, R141 ;  /* 0x0000008d45197220 */ /* 0x000fe20000410000 */
[----:B------:R-:W-:Y:S01]  /*bbf0*/  MOV R141, R44 ;  /* 0x0000002c008d7202 */ /* 0x000fe20000000f00 */
[C---:B------:R-:W-:Y:S01]  /*bc00*/  FMUL.FTZ R26, R68.reuse, R142 ;  /* 0x0000008e441a7220 */ /* 0x040fe20000410000 */
[----:B-1----:R-:W-:Y:S01]  /*bc10*/  F2FP.BF16.PACK_AB R65, R167, R175 ;  /* 0x000000afa741723e */ /* 0x002fe200000010ff */
[C---:B------:R-:W-:Y:S02]  /*bc20*/  FMUL.FTZ R27, R68.reuse, R143 ;  /* 0x0000008f441b7220 */ /* 0x040fe40000410000 */
[C---:B------:R-:W-:Y:S02]  /*bc30*/  FMUL.FTZ R28, R69.reuse, R136 ;  /* 0x00000088451c7220 */ /* 0x040fe40000410000 */
[----:B------:R-:W-:Y:S01]  /*bc40*/  FMUL.FTZ R29, R69, R137 ;  /* 0x00000089451d7220 */ /* 0x000fe20000410000 */
[----:B------:R1:W-:Y:S01]  /*bc50*/  MUFU.EX2 R136, R51 ;  /* 0x0000003300887308 */ /* 0x0003e20000000800 */
[C---:B------:R-:W-:Y:S02]  /*bc60*/  FMUL.FTZ R30, R68.reuse, R138 ;  /* 0x0000008a441e7220 */ /* 0x040fe40000410000 */
[----:B------:R-:W-:Y:S02]  /*bc70*/  FMUL.FTZ R31, R68, R139 ;  /* 0x0000008b441f7220 */ /* 0x000fe40000410000 */
[--C-:B------:R-:W-:Y:S02]  /*bc80*/  FFMA.FTZ R188, R32, c[0x0][0x2d0], -R199.reuse ;  /* 0x0000b40020bc7a23 */ /* 0x100fe400000108c7 */
[----:B------:R-:W-:Y:S02]  /*bc90*/  FMUL.FTZ R32, R71, R100 ;  /* 0x0000006447207220 */ /* 0x000fe40000410000 */
[----:B------:R-:W-:Y:S01]  /*bca0*/  FFMA.FTZ R190, R33, c[0x0][0x2d0], -R199 ;  /* 0x0000b40021be7a23 */ /* 0x000fe200000108c7 */
[----:B------:R-:W-:Y:S01]  /*bcb0*/  MUFU.EX2 R178, R178 ;  /* 0x000000b200b27308 */ /* 0x000fe20000000800 */
[----:B------:R-:W-:Y:S02]  /*bcc0*/  FMUL.FTZ R33, R71, R101 ;  /* 0x0000006547217220 */ /* 0x000fe40000410000 */
[----:B------:R-:W-:Y:S01]  /*bcd0*/  FFMA.FTZ R193, R34, c[0x0][0x2d0], -R198 ;  /* 0x0000b40022c17a23 */ /* 0x000fe200000108c6 */
[----:B--2---:R-:W-:Y:S01]  /*bce0*/  F2FP.BF16.PACK_AB R67, R165, R166 ;  /* 0x000000a6a543723e */ /* 0x004fe200000010ff */
[C---:B------:R-:W-:Y:S02]  /*bcf0*/  FMUL.FTZ R34, R70.reuse, R102 ;  /* 0x0000006646227220 */ /* 0x040fe40000410000 */
[C---:B------:R-:W-:Y:S02]  /*bd00*/  FMUL.FTZ R40, R69.reuse, R108 ;  /* 0x0000006c45287220 */ /* 0x040fe40000410000 */
[C---:B------:R-:W-:Y:S01]  /*bd10*/  FMUL.FTZ R41, R69.reuse, R109 ;  /* 0x0000006d45297220 */ /* 0x040fe20000410000 */
[----:B------:R-:W-:Y:S01]  /*bd20*/  MUFU.EX2 R164, R164 ;  /* 0x000000a400a47308 */ /* 0x000fe20000000800 */
[C---:B------:R-:W-:Y:S01]  /*bd30*/  HMMA.16816.F32.BF16 R8, R64.reuse, R20, R8 ;  /* 0x000000144008723c */ /* 0x040fe20000041808 */
[C---:B------:R-:W-:Y:S02]  /*bd40*/  FMUL.FTZ R44, R69.reuse, R132 ;  /* 0x00000084452c7220 */ /* 0x040fe40000410000 */
[----:B------:R-:W-:Y:S02]  /*bd50*/  FMUL.FTZ R45, R69, R133 ;  /* 0x00000085452d7220 */ /* 0x000fe40000410000 */
[----:B-1----:R-:W-:Y:S02]  /*bd60*/  FMUL.FTZ R51, R70, R115 ;  /* 0x0000007346337220 */ /* 0x002fe40000410000 */
[C---:B------:R-:W-:Y:S01]  /*bd70*/  FMUL.FTZ R20, R71.reuse, R144 ;  /* 0x0000009047147220 */ /* 0x040fe20000410000 */
[-C--:B------:R-:W-:Y:S01]  /*bd80*/  HMMA.16816.F32.BF16 R12, R64, R22.reuse, R12 ;  /* 0x00000016400c723c */ /* 0x080fe2000004180c */
[----:B------:R-:W-:Y:S03]  /*bd90*/  MUFU.EX2 R182, R182 ;  /* 0x000000b600b67308 */ /* 0x000fe60000000800 */
[----:B------:R-:W-:Y:S01]  /*bda0*/  FMUL.FTZ R21, R71, R145 ;  /* 0x0000009147157220 */ /* 0x000fe20000410000 */
[----:B------:R-:W-:Y:S01]  /*bdb0*/  MOV R144, R85 ;  /* 0x0000005500907202 */ /* 0x000fe20000000f00 */
[----:B------:R-:W-:Y:S02]  /*bdc0*/  FFMA.FTZ R137, R50, c[0x0][0x2d0], -R195 ;  /* 0x0000b40032897a23 */ /* 0x000fe400000108c3 */
[C---:B------:R-:W-:Y:S01]  /*bdd0*/  HMMA.16816.F32.BF16 R16, R76.reuse, R22, R16 ;  /* 0x000000164c10723c */ /* 0x040fe20000041810 */
[----:B------:R-:W-:Y:S02]  /*bde0*/  FMUL.FTZ R50, R70, R114 ;  /* 0x0000007246327220 */ /* 0x000fe40000410000 */
[----:B------:R-:W-:Y:S01]  /*bdf0*/  MUFU.EX2 R188, R188 ;  /* 0x000000bc00bc7308 */ /* 0x000fe20000000800 */
[----:B------:R-:W-:Y:S02]  /*be00*/  IMAD.MOV.U32 R156, RZ, RZ, R58 ;  /* 0x000000ffff9c7224 */ /* 0x000fe400078e003a */
[----:B------:R-:W-:Y:S02]  /*be10*/  FFMA.FTZ R108, R56, c[0x0][0x2d0], -R192 ;  /* 0x0000b400386c7a23 */ /* 0x000fe400000108c0 */
[C---:B------:R-:W-:Y:S01]  /*be20*/  FMUL.FTZ R22, R70.reuse, R146 ;  /* 0x0000009246167220 */ /* 0x040fe20000410000 */
[----:B------:R-:W-:Y:S03]  /*be30*/  MOV R146, R157 ;  /* 0x0000009d00927202 */ /* 0x000fe60000000f00 */
[----:B------:R-:W-:Y:S01]  /*be40*/  FMUL.FTZ R23, R70, R147 ;  /* 0x0000009346177220 */ /* 0x000fe20000410000 */
[----:B------:R-:W-:Y:S01]  /*be50*/  MUFU.EX2 R190, R190 ;  /* 0x000000be00be7308 */ /* 0x000fe20000000800 */
[----:B------:R-:W-:Y:S01]  /*be60*/  IMAD.MOV.U32 R158, RZ, RZ, R86 ;  /* 0x000000ffff9e7224 */ /* 0x000fe200078e0056 */
[----:B------:R-:W-:Y:S01]  /*be70*/  MOV R157, R59 ;  /* 0x0000003b009d7202 */ /* 0x000fe20000000f00 */
[----:B------:R-:W-:Y:S02]  /*be80*/  IMAD.MOV.U32 R145, RZ, RZ, R84 ;  /* 0x000000ffff917224 */ /* 0x000fe400078e0054 */
[----:B------:R-:W1:Y:S01]  /*be90*/  LDSM.16.MT88.4 R84, [R225+0x900] ;  /* 0x00090000e154783b */ /* 0x000e620000004200 */
[-C--:B------:R-:W-:Y:S01]  /*bea0*/  HMMA.16816.F32.BF16 R20, R76, R36.reuse, R20 ;  /* 0x000000244c14723c */ /* 0x080fe20000041814 */
[C---:B------:R-:W-:Y:S02]  /*beb0*/  FMUL.FTZ R56, R69.reuse, R120 ;  /* 0x0000007845387220 */ /* 0x040fe40000410000 */
[C---:B------:R-:W-:Y:S01]  /*bec0*/  FMUL.FTZ R58, R68.reuse, R122 ;  /* 0x0000007a443a7220 */ /* 0x040fe20000410000 */
[----:B------:R-:W-:Y:S01]  /*bed0*/  MUFU.EX2 R193, R193 ;  /* 0x000000c100c17308 */ /* 0x000fe20000000800 */
[----:B------:R-:W-:Y:S02]  /*bee0*/  FMUL.FTZ R59, R68, R123 ;  /* 0x0000007b443b7220 */ /* 0x000fe40000410000 */
[----:B------:R-:W-:Y:S01]  /*bef0*/  IMAD.MOV.U32 R147, RZ, RZ, R61 ;  /* 0x000000ffff937224 */ /* 0x000fe200078e003d */
[C---:B------:R-:W-:Y:S01]  /*bf00*/  HMMA.16816.F32.BF16 R24, R64.reuse, R36, R24 ;  /* 0x000000244018723c */ /* 0x040fe20000041818 */
[----:B------:R-:W-:Y:S03]  /*bf10*/  FMUL.FTZ R61, R69, R125 ;  /* 0x0000007d453d7220 */ /* 0x000fe60000410000 */
[--C-:B------:R-:W-:Y:S02]  /*bf20*/  FFMA.FTZ R109, R60, c[0x0][0x2d0], -R192.reuse ;  /* 0x0000b4003c6d7a23 */ /* 0x100fe400000108c0 */
[----:B------:R-:W-:Y:S01]  /*bf30*/  MUFU.EX2 R196, R196 ;  /* 0x000000c400c47308 */ /* 0x000fe20000000800 */
[C---:B------:R-:W-:Y:S01]  /*bf40*/  FMUL.FTZ R36, R71.reuse, R104 ;  /* 0x0000006847247220 */ /* 0x040fe20000410000 */
[-C--:B------:R-:W-:Y:S01]  /*bf50*/  HMMA.16816.F32.BF16 R28, R64, R38.reuse, R28 ;  /* 0x00000026401c723c */ /* 0x080fe2000004181c */
[C---:B------:R-:W-:Y:S03]  /*bf60*/  FMUL.FTZ R37, R71.reuse, R105 ;  /* 0x0000006947257220 */ /* 0x040fe60000410000 */
[----:B------:R-:W-:Y:S02]  /*bf70*/  FFMA.FTZ R105, R48, c[0x0][0x2d0], -R195 ;  /* 0x0000b40030697a23 */ /* 0x000fe400000108c3 */
[----:B------:R-:W-:Y:S02]  /*bf80*/  FMUL.FTZ R48, R71, R112 ;  /* 0x0000007047307220 */ /* 0x000fe40000410000 */
[C---:B------:R-:W-:Y:S01]  /*bf90*/  HMMA.16816.F32.BF16 R32, R76.reuse, R38, R32 ;  /* 0x000000264c20723c */ /* 0x040fe20000041820 */
[----:B------:R2:W-:Y:S03]  /*bfa0*/  MUFU.EX2 R104, R49 ;  /* 0x0000003100687308 */ /* 0x0005e60000000800 */
[----:B------:R-:W-:Y:S02]  /*bfb0*/  FMUL.FTZ R60, R69, R124 ;  /* 0x0000007c453c7220 */ /* 0x000fe40000410000 */
[----:B------:R-:W-:Y:S02]  /*bfc0*/  FMUL.FTZ R62, R68, R126 ;  /* 0x0000007e443e7220 */ /* 0x000fe40000410000 */
[C---:B------:R-:W-:Y:S03]  /*bfd0*/  FMUL.FTZ R38, R70.reuse, R106 ;  /* 0x0000006a46267220 */ /* 0x040fe60000410000 */
[----:B------:R-:W4:Y:S01]  /*bfe0*/  MUFU.EX2 R137, R137 ;  /* 0x0000008900897308 */ /* 0x000f220000000800 */
[----:B------:R-:W-:Y:S02]  /*bff0*/  FMUL.FTZ R39, R70, R107 ;  /* 0x0000006b46277220 */ /* 0x000fe40000410000 */
[----:B------:R-:W-:Y:S02]  /*c000*/  FFMA.FTZ R107, R57, c[0x0][0x2d0], -R192 ;  /* 0x0000b400396b7a23 */ /* 0x000fe400000108c0 */
[----:B------:R-:W-:Y:S02]  /*c010*/  FMUL.FTZ R57, R69, R121 ;  /* 0x0000007945397220 */ /* 0x000fe40000410000 */
[C---:B------:R-:W-:Y:S01]  /*c020*/  FMUL.FTZ R63, R68.reuse, R127 ;  /* 0x0000007f443f7220 */ /* 0x040fe20000410000 */
[-C--:B------:R-:W-:Y:S01]  /*c030*/  HMMA.16816.F32.BF16 R36, R76, R52.reuse, R36 ;  /* 0x000000344c24723c */ /* 0x080fe20000041824 */
[----:B------:R-:W-:Y:S01]  /*c040*/  IMAD.MOV.U32 R142, RZ, RZ, R140 ;  /* 0x000000ffff8e7224 */ /* 0x000fe200078e008c */
[----:B------:R-:W-:Y:S01]  /*c050*/  MOV R140, R152 ;  /* 0x00000098008c7202 */ /* 0x000fe20000000f00 */
[----:B------:R-:W-:Y:S01]  /*c060*/  MUFU.EX2 R135, R135 ;  /* 0x0000008700877308 */ /* 0x000fe20000000800 */
[----:B------:R-:W-:Y:S01]  /*c070*/  MOV R152, R92 ;  /* 0x0000005c00987202 */ /* 0x000fe20000000f00 */
[----:B------:R-:W-:Y:S02]  /*c080*/  FFMA.FTZ R245, R245, c[0x0][0x2d0], -R192 ;  /* 0x0000b400f5f57a23 */ /* 0x000fe400000108c0 */
[----:B--2---:R-:W-:Y:S01]  /*c090*/  FMUL.FTZ R49, R71, R113 ;  /* 0x0000007147317220 */ /* 0x004fe20000410000 */
[C---:B------:R-:W-:Y:S01]  /*c0a0*/  HMMA.16816.F32.BF16 R40, R64.reuse, R52, R40 ;  /* 0x000000344028723c */ /* 0x040fe20000041828 */
[----:B------:R-:W-:Y:S03]  /*c0b0*/  FFMA.FTZ R106, R159, c[0x0][0x2d0], -R199 ;  /* 0x0000b4009f6a7a23 */ /* 0x000fe600000108c7 */
[----:B------:R-:W-:Y:S01]  /*c0c0*/  IMAD.MOV.U32 R159, RZ, RZ, R46 ;  /* 0x000000ffff9f7224 */ /* 0x000fe200078e002e */
[----:B------:R-:W-:Y:S01]  /*c0d0*/  MUFU.EX2 R105, R105 ;  /* 0x0000006900697308 */ /* 0x000fe20000000800 */
[----:B------:R-:W-:Y:S02]  /*c0e0*/  FMUL.FTZ R46, R68, R134 ;  /* 0x00000086442e7220 */ /* 0x000fe40000410000 */
[C---:B------:R-:W-:Y:S04]  /*c0f0*/  FMUL.FTZ R52, R71.reuse, R116 ;  /* 0x0000007447347220 */ /* 0x040fe80000410000 */
[----:B------:R-:W-:Y:S01]  /*c100*/  FMUL.FTZ R53, R71, R117 ;  /* 0x0000007547357220 */ /* 0x000fe20000410000 */
[-C--:B------:R-:W-:Y:S01]  /*c110*/  HMMA.16816.F32.BF16 R44, R64, R54.reuse, R44 ;  /* 0x00000036402c723c */ /* 0x080fe2000004182c */
[--C-:B------:R-:W-:Y:S01]  /*c120*/  FFMA.FTZ R211, R211, c[0x0][0x2d0], -R192.reuse ;  /* 0x0000b400d3d37a23 */ /* 0x100fe200000108c0 */
[----:B------:R-:W-:Y:S01]  /*c130*/  MUFU.EX2 R107, R107 ;  /* 0x0000006b006b7308 */ /* 0x000fe20000000800 */
[--C-:B------:R-:W-:Y:S02]  /*c140*/  FFMA.FTZ R208, R208, c[0x0][0x2d0], -R192.reuse ;  /* 0x0000b400d0d07a23 */ /* 0x100fe400000108c0 */
[----:B------:R-:W-:Y:S02]  /*c150*/  FFMA.FTZ R205, R205, c[0x0][0x2d0], -R192 ;  /* 0x0000b400cdcd7a23 */ /* 0x000fe400000108c0 */
[--C-:B------:R-:W-:Y:S01]  /*c160*/  FFMA.FTZ R116, R141, c[0x0][0x2d0], -R198.reuse ;  /* 0x0000b4008d747a23 */ /* 0x100fe200000108c6 */
[C---:B------:R-:W-:Y:S01]  /*c170*/  HMMA.16816.F32.BF16 R48, R76.reuse, R54, R48 ;  /* 0x000000364c30723c */ /* 0x040fe20000041830 */
[----:B------:R-:W-:Y:S03]  /*c180*/  MOV R141, R144 ;  /* 0x00000090008d7202 */ /* 0x000fe60000000f00 */
[----:B------:R-:W2:Y:S01]  /*c190*/  MUFU.EX2 R108, R108 ;  /* 0x0000006c006c7308 */ /* 0x000ea20000000800 */
[----:B------:R-:W-:Y:S01]  /*c1a0*/  MOV R144, R151 ;  /* 0x0000009700907202 */ /* 0x000fe20000000f00 */
[----:B------:R-:W-:Y:S01]  /*c1b0*/  IMAD.MOV.U32 R151, RZ, RZ, R149 ;  /* 0x000000ffff977224 */ /* 0x000fe200078e0095 */
[----:B------:R-:W-:Y:S01]  /*c1c0*/  MOV R149, R94 ;  /* 0x0000005e00957202 */ /* 0x000fe20000000f00 */
[C---:B------:R-:W-:Y:S04]  /*c1d0*/  FMUL.FTZ R54, R70.reuse, R118 ;  /* 0x0000007646367220 */ /* 0x040fe80000410000 */
[----:B------:R-:W-:Y:S02]  /*c1e0*/  FMUL.FTZ R55, R70, R119 ;  /* 0x0000007746377220 */ /* 0x000fe40000410000 */
[--C-:B------:R-:W-:Y:S01]  /*c1f0*/  FFMA.FTZ R134, R151, c[0x0][0x2d0], -R199.reuse ;  /* 0x0000b40097867a23 */ /* 0x100fe200000108c7 */
[----:B------:R-:W-:Y:S01]  /*c200*/  MUFU.EX2 R109, R109 ;  /* 0x0000006d006d7308 */ /* 0x000fe20000000800 */
[----:B------:R-:W-:Y:S02]  /*c210*/  FFMA.FTZ R118, R163, c[0x0][0x2d0], -R199 ;  /* 0x0000b400a3767a23 */ /* 0x000fe400000108c7 */
[----:B------:R-:W-:Y:S01]  /*c220*/  IMAD.MOV.U32 R163, RZ, RZ, R93 ;  /* 0x000000ffffa37224 */ /* 0x000fe200078e005d */
[-C--:B---3--:R-:W-:Y:S01]  /*c230*/  HMMA.16816.F32.BF16 R52, R76, R80.reuse, R52 ;  /* 0x000000504c34723c */ /* 0x088fe20000041834 */
[--C-:B------:R-:W-:Y:S01]  /*c240*/  FFMA.FTZ R117, R147, c[0x0][0x2d0], -R198.reuse ;  /* 0x0000b40093757a23 */ /* 0x100fe200000108c6 */
[----:B------:R-:W-:Y:S01]  /*c250*/  MOV R147, R162 ;  /* 0x000000a200937202 */ /* 0x000fe20000000f00 */
[----:B------:R-:W-:Y:S01]  /*c260*/  IMAD.MOV.U32 R162, RZ, RZ, R161 ;  /* 0x000000ffffa27224 */ /* 0x000fe200078e00a1 */
[----:B------:R-:W-:Y:S01]  /*c270*/  MOV R161, R95 ;  /* 0x0000005f00a17202 */ /* 0x000fe20000000f00 */
[----:B------:R-:W-:Y:S01]  /*c280*/  FFMA.FTZ R119, R142, c[0x0][0x2d0], -R199 ;  /* 0x0000b4008e777a23 */ /* 0x000fe200000108c7 */
[----:B------:R-:W3:Y:S01]  /*c290*/  LDSM.16.MT88.4 R92, [R219+0x900] ;  /* 0x00090000db5c783b */ /* 0x000ee20000004200 */
[----:B------:R-:W-:Y:S01]  /*c2a0*/  MUFU.EX2 R134, R134 ;  /* 0x0000008600867308 */ /* 0x000fe20000000800 */
[C---:B------:R-:W-:Y:S01]  /*c2b0*/  HMMA.16816.F32.BF16 R56, R64.reuse, R80, R56 ;  /* 0x000000504038723c */ /* 0x040fe20000041838 */
[--C-:B------:R-:W-:Y:S03]  /*c2c0*/  FFMA.FTZ R120, R141, c[0x0][0x2d0], -R198.reuse ;  /* 0x0000b4008d787a23 */ /* 0x100fe600000108c6 */
[----:B------:R-:W-:Y:S02]  /*c2d0*/  FFMA.FTZ R121, R140, c[0x0][0x2d0], -R198 ;  /* 0x0000b4008c797a23 */ /* 0x000fe400000108c6 */
[--C-:B------:R-:W-:Y:S01]  /*c2e0*/  FFMA.FTZ R122, R147, c[0x0][0x2d0], -R195.reuse ;  /* 0x0000b400937a7a23 */ /* 0x100fe200000108c3 */
[----:B----4-:R-:W-:Y:S01]  /*c2f0*/  F2FP.BF16.PACK_AB R80, R137, R136 ;  /* 0x000000888950723e */ /* 0x010fe200000010ff */
[-C--:B------:R-:W-:Y:S01]  /*c300*/  HMMA.16816.F32.BF16 R60, R64, R82.reuse, R60 ;  /* 0x00000052403c723c */ /* 0x080fe2000004183c */
[----:B------:R-:W4:Y:S03]  /*c310*/  MUFU.EX2 R110, R110 ;  /* 0x0000006e006e7308 */ /* 0x000f260000000800 */
[----:B--2---:R-:W-:Y:S01]  /*c320*/  F2FP.BF16.PACK_AB R81, R108, R107 ;  /* 0x0000006b6c51723e */ /* 0x004fe200000010ff */
[--C-:B------:R-:W-:Y:S02]  /*c330*/  FFMA.FTZ R123, R146, c[0x0][0x2d0], -R195.reuse ;  /* 0x0000b400927b7a23 */ /* 0x100fe400000108c3 */
[C---:B------:R-:W-:Y:S02]  /*c340*/  FMUL.FTZ R64, R71.reuse, R128 ;  /* 0x0000008047407220 */ /* 0x040fe40000410000 */
[----:B------:R-:W-:Y:S02]  /*c350*/  FMUL.FTZ R65, R71, R129 ;  /* 0x0000008147417220 */ /* 0x000fe40000410000 */
[----:B------:R-:W-:Y:S01]  /*c360*/  MUFU.EX2 R106, R106 ;  /* 0x0000006a006a7308 */ /* 0x000fe20000000800 */
[C---:B------:R-:W-:Y:S02]  /*c370*/  FMUL.FTZ R66, R70.reuse, R130 ;  /* 0x0000008246427220 */ /* 0x040fe40000410000 */
[----:B------:R-:W-:Y:S02]  /*c380*/  FMUL.FTZ R67, R70, R131 ;  /* 0x0000008346437220 */ /* 0x000fe40000410000 */
[--C-:B------:R-:W-:Y:S02]  /*c390*/  FFMA.FTZ R132, R145, c[0x0][0x2d0], -R195.reuse ;  /* 0x0000b40091847a23 */ /* 0x100fe400000108c3 */
[----:B------:R-:W-:Y:S02]  /*c3a0*/  FFMA.FTZ R133, R144, c[0x0][0x2d0], -R195 ;  /* 0x0000b40090857a23 */ /* 0x000fe400000108c3 */
[----:B------:R-:W-:Y:S01]  /*c3b0*/  FFMA.FTZ R173, R69, R240, R173 ;  /* 0x000000f045ad7223 */ /* 0x000fe200000100ad */
[----:B------:R-:W-:Y:S01]  /*c3c0*/  HMMA.16816.F32.BF16 R64, R76, R82, R64 ;  /* 0x000000524c40723c */ /* 0x000fe20000041840 */
[----:B------:R-:W-:Y:S01]  /*c3d0*/  MUFU.EX2 R111, R111 ;  /* 0x0000006f006f7308 */ /* 0x000fe20000000800 */
[----:B------:R-:W-:Y:S02]  /*c3e0*/  FADD.FTZ R172, R97, R172 ;  /* 0x000000ac61ac7221 */ /* 0x000fe40000010000 */
[----:B------:R-:W-:Y:S02]  /*c3f0*/  FADD.FTZ R173, R99, R173 ;  /* 0x000000ad63ad7221 */ /* 0x000fe40000010000 */
[----:B------:R-:W-:Y:S01]  /*c400*/  FADD.FTZ R172, R74, R172 ;  /* 0x000000ac4aac7221 */ /* 0x000fe20000010000 */
[----:B------:R-:W-:Y:S01]  /*c410*/  F2FP.BF16.PACK_AB R76, R178, R171 ;  /* 0x000000abb24c723e */ /* 0x000fe200000010ff */
[----:B------:R-:W-:Y:S01]  /*c420*/  FADD.FTZ R173, R98, R173 ;  /* 0x000000ad62ad7221 */ /* 0x000fe20000010000 */
[----:B------:R-:W-:Y:S02]  /*c430*/  F2FP.BF16.PACK_AB R77, R182, R164 ;  /* 0x000000a4b64d723e */ /* 0x000fe400000010ff */
[----:B------:R-:W2:Y:S01]  /*c440*/  MUFU.EX2 R116, R116 ;  /* 0x0000007400747308 */ /* 0x000ea20000000800 */
[----:B------:R-:W-:Y:S01]  /*c450*/  F2FP.BF16.PACK_AB R78, R190, R188 ;  /* 0x000000bcbe4e723e */ /* 0x000fe200000010ff */
[----:B------:R-:W-:Y:S01]  /*c460*/  FFMA.FTZ R175, R68, R239, R175 ;  /* 0x000000ef44af7223 */ /* 0x000fe200000100af */
[----:B------:R-:W-:Y:S01]  /*c470*/  F2FP.BF16.PACK_AB R79, R196, R193 ;  /* 0x000000c1c44f723e */ /* 0x000fe200000010ff */
[----:B------:R-:W-:Y:S01]  /*c480*/  FADD.FTZ R172, R75, R172 ;  /* 0x000000ac4bac7221 */ /* 0x000fe20000010000 */
[----:B------:R-:W-:Y:S01]  /*c490*/  F2FP.BF16.PACK_AB R82, R105, R104 ;  /* 0x000000686952723e */ /* 0x000fe200000010ff */
[----:B------:R-:W-:Y:S01]  /*c4a0*/  FADD.FTZ R173, R170, R173 ;  /* 0x000000adaaad7221 */ /* 0x000fe20000010000 */
[----:B----4-:R-:W-:Y:S01]  /*c4b0*/  F2FP.BF16.PACK_AB R83, R110, R109 ;  /* 0x0000006d6e53723e */ /* 0x010fe200000010ff */
[----:B------:R-:W-:Y:S02]  /*c4c0*/  FADD.FTZ R175, R167, R175 ;  /* 0x000000afa7af7221 */ /* 0x000fe40000010000 */
[-C--:B-1----:R-:W-:Y:S01]  /*c4d0*/  HMMA.16816.F32.BF16 R4, R76, R84.reuse, R4 ;  /* 0x000000544c04723c */ /* 0x082fe20000041804 */
[----:B------:R-:W-:Y:S01]  /*c4e0*/  MUFU.EX2 R117, R117 ;  /* 0x0000007500757308 */ /* 0x000fe20000000800 */
[----:B------:R-:W-:Y:S02]  /*c4f0*/  FADD.FTZ R172, R171, R172 ;  /* 0x000000acabac7221 */ /* 0x000fe40000010000 */
[----:B------:R-:W-:Y:S02]  /*c500*/  FADD.FTZ R173, R136, R173 ;  /* 0x000000ad88ad7221 */ /* 0x000fe40000010000 */
[----:B------:R-:W-:Y:S02]  /*c510*/  FFMA.FTZ R174, R70, R241, R174 ;  /* 0x000000f146ae7223 */ /* 0x000fe400000100ae */
[C---:B------:R-:W-:Y:S01]  /*c520*/  HMMA.16816.F32.BF16 R8, R80.reuse, R84, R8 ;  /* 0x000000545008723c */ /* 0x040fe20000041808 */
[----:B------:R-:W-:Y:S02]  /*c530*/  FADD.FTZ R175, R166, R175 ;  /* 0x000000afa6af7221 */ /* 0x000fe40000010000 */
[----:B------:R-:W-:Y:S01]  /*c540*/  MUFU.EX2 R118, R118 ;  /* 0x0000007600767308 */ /* 0x000fe20000000800 */
[----:B------:R-:W-:Y:S01]  /*c550*/  MOV R166, R2 ;  /* 0x0000000200a67202 */ /* 0x000fe20000000f00 */
[----:B------:R-:W-:Y:S02]  /*c560*/  FADD.FTZ R172, R178, R172 ;  /* 0x000000acb2ac7221 */ /* 0x000fe40000010000 */
[----:B------:R-:W-:Y:S01]  /*c570*/  FADD.FTZ R173, R137, R173 ;  /* 0x000000ad89ad7221 */ /* 0x000fe20000010000 */
[-C--:B------:R-:W-:Y:S01]  /*c580*/  HMMA.16816.F32.BF16 R12, R80, R86.reuse, R12 ;  /* 0x00000056500c723c */ /* 0x080fe2000004180c */
[----:B------:R-:W-:Y:S03]  /*c590*/  FADD.FTZ R174, R169, R174 ;  /* 0x000000aea9ae7221 */ /* 0x000fe60000010000 */
[----:B------:R-:W-:Y:S01]  /*c5a0*/  FADD.FTZ R175, R165, R175 ;  /* 0x000000afa5af7221 */ /* 0x000fe20000010000 */
[----:B------:R-:W-:Y:S01]  /*c5b0*/  MUFU.EX2 R119, R119 ;  /* 0x0000007700777308 */ /* 0x000fe20000000800 */
[----:B------:R-:W-:Y:S01]  /*c5c0*/  FADD.FTZ R172, R188, R172 ;  /* 0x000000acbcac7221 */ /* 0x000fe20000010000 */
[----:B------:R-:W-:Y:S01]  /*c5d0*/  MOV R165, R0 ;  /* 0x0000000000a57202 */ /* 0x000fe20000000f00 */
[C---:B------:R-:W-:Y:S01]  /*c5e0*/  HMMA.16816.F32.BF16 R16, R76.reuse, R86, R16 ;  /* 0x000000564c10723c */ /* 0x040fe20000041810 */
[----:B------:R-:W1:Y:S03]  /*c5f0*/  LDSM.16.MT88.4 R84, [R218+0x900] ;  /* 0x00090000da54783b */ /* 0x000e660000004200 */
[----:B------:R-:W-:Y:S02]  /*c600*/  FADD.FTZ R173, R104, R173 ;  /* 0x000000ad68ad7221 */ /* 0x000fe40000010000 */
[----:B------:R-:W-:Y:S01]  /*c610*/  FADD.FTZ R174, R96, R174 ;  /* 0x000000ae60ae7221 */ /* 0x000fe20000010000 */
[----:B------:R-:W-:Y:S01]  /*c620*/  MUFU.EX2 R120, R120 ;  /* 0x0000007800787308 */ /* 0x000fe20000000800 */
[-C--:B------:R-:W-:Y:S01]  /*c630*/  HMMA.16816.F32.BF16 R20, R76, R88.reuse, R20 ;  /* 0x000000584c14723c */ /* 0x080fe20000041814 */
[----:B------:R-:W-:Y:S03]  /*c640*/  FADD.FTZ R175, R107, R175 ;  /* 0x000000af6baf7221 */ /* 0x000fe60000010000 */
[----:B------:R-:W-:Y:S02]  /*c650*/  FADD.FTZ R172, R190, R172 ;  /* 0x000000acbeac7221 */ /* 0x000fe40000010000 */
[----:B------:R-:W-:Y:S02]  /*c660*/  FADD.FTZ R105, R105, R173 ;  /* 0x000000ad69697221 */ /* 0x000fe40000010000 */
[C---:B------:R-:W-:Y:S01]  /*c670*/  HMMA.16816.F32.BF16 R24, R80.reuse, R88, R24 ;  /* 0x000000585018723c */ /* 0x040fe20000041818 */
[----:B------:R-:W-:Y:S03]  /*c680*/  MUFU.EX2 R121, R121 ;  /* 0x0000007900797308 */ /* 0x000fe60000000800 */
[----:B------:R-:W-:Y:S02]  /*c690*/  FADD.FTZ R174, R168, R174 ;  /* 0x000000aea8ae7221 */ /* 0x000fe40000010000 */
[----:B------:R-:W-:Y:S02]  /*c6a0*/  FADD.FTZ R108, R108, R175 ;  /* 0x000000af6c6c7221 */ /* 0x000fe40000010000 */
[-C--:B------:R-:W-:Y:S01]  /*c6b0*/  HMMA.16816.F32.BF16 R28, R80, R90.reuse, R28 ;  /* 0x0000005a501c723c */ /* 0x080fe2000004181c */
[----:B------:R-:W-:Y:S02]  /*c6c0*/  FADD.FTZ R174, R164, R174 ;  /* 0x000000aea4ae7221 */ /* 0x000fe40000010000 */
[----:B------:R-:W4:Y:S01]  /*c6d0*/  MUFU.EX2 R122, R122 ;  /* 0x0000007a007a7308 */ /* 0x000f220000000800 */
[----:B------:R-:W-:Y:S01]  /*c6e0*/  FADD.FTZ R108, R109, R108 ;  /* 0x0000006c6d6c7221 */ /* 0x000fe20000010000 */
[----:B------:R-:W-:Y:S01]  /*c6f0*/  MOV R164, R72 ;  /* 0x0000004800a47202 */ /* 0x000fe20000000f00 */
[----:B------:R-:W-:Y:S02]  /*c700*/  FADD.FTZ R174, R182, R174 ;  /* 0x000000aeb6ae7221 */ /* 0x000fe40000010000 */
[C---:B------:R-:W-:Y:S01]  /*c710*/  HMMA.16816.F32.BF16 R32, R76.reuse, R90, R32 ;  /* 0x0000005a4c20723c */ /* 0x040fe20000041820 */
[----:B------:R-:W5:Y:S03]  /*c720*/  LDSM.16.MT88.4 R88, [R225+0x1100] ;  /* 0x00110000e158783b */ /* 0x000f660000004200 */
[----:B------:R-:W-:Y:S01]  /*c730*/  FADD.FTZ R108, R110, R108 ;  /* 0x0000006c6e6c7221 */ /* 0x000fe20000010000 */
[----:B------:R-:W-:Y:S01]  /*c740*/  MUFU.EX2 R123, R123 ;  /* 0x0000007b007b7308 */ /* 0x000fe20000000800 */
[----:B------:R-:W-:Y:S02]  /*c750*/  FADD.FTZ R174, R193, R174 ;  /* 0x000000aec1ae7221 */ /* 0x000fe40000010000 */
[-C--:B---3--:R-:W-:Y:S01]  /*c760*/  HMMA.16816.F32.BF16 R36, R76, R92.reuse, R36 ;  /* 0x0000005c4c24723c */ /* 0x088fe20000041824 */
[----:B------:R-:W-:Y:S03]  /*c770*/  IMAD.MOV.U32 R167, RZ, RZ, R3 ;  /* 0x000000ffffa77224 */ /* 0x000fe600078e0003 */
[----:B------:R-:W-:Y:S03]  /*c780*/  FADD.FTZ R174, R196, R174 ;  /* 0x000000aec4ae7221 */ /* 0x000fe60000010000 */
[----:B------:R-:W-:Y:S01]  /*c790*/  MUFU.EX2 R132, R132 ;  /* 0x0000008400847308 */ /* 0x000fe20000000800 */
[C---:B------:R-:W-:Y:S01]  /*c7a0*/  HMMA.16816.F32.BF16 R40, R80.reuse, R92, R40 ;  /* 0x0000005c5028723c */ /* 0x040fe20000041828 */
[----:B--2---:R-:W-:Y:S03]  /*c7b0*/  FADD.FTZ R174, R116, R174 ;  /* 0x000000ae74ae7221 */ /* 0x004fe60000010000 */
[----:B----4-:R-:W-:Y:S02]  /*c7c0*/  FADD.FTZ R105, R122, R105 ;  /* 0x000000697a697221 */ /* 0x010fe40000010000 */
[----:B------:R-:W-:Y:S02]  /*c7d0*/  FADD.FTZ R174, R117, R174 ;  /* 0x000000ae75ae7221 */ /* 0x000fe40000010000 */
[-C--:B------:R-:W-:Y:S01]  /*c7e0*/  HMMA.16816.F32.BF16 R44, R80, R94.reuse, R44 ;  /* 0x0000005e502c723c */ /* 0x080fe2000004182c */
[----:B------:R-:W-:Y:S01]  /*c7f0*/  FFMA.FTZ R92, R149, c[0x0][0x2d0], -R192 ;  /* 0x0000b400955c7a23 */ /* 0x000fe200000108c0 */
[----:B------:R-:W-:Y:S02]  /*c800*/  MUFU.EX2 R133, R133 ;  /* 0x0000008500857308 */ /* 0x000fe40000000800 */
[----:B------:R-:W-:Y:S04]  /*c810*/  FADD.FTZ R174, R120, R174 ;  /* 0x000000ae78ae7221 */ /* 0x000fe80000010000 */
[C---:B------:R-:W-:Y:S01]  /*c820*/  HMMA.16816.F32.BF16 R48, R76.reuse, R94, R48 ;  /* 0x0000005e4c30723c */ /* 0x040fe20000041830 */
[----:B------:R-:W-:Y:S03]  /*c830*/  FADD.FTZ R174, R121, R174 ;  /* 0x000000ae79ae7221 */ /* 0x000fe60000010000 */
[----:B------:R2:W3:Y:S04]  /*c840*/  MUFU.EX2 R100, R92 ;  /* 0x0000005c00647308 */ /* 0x0004e80000000800 */
[-C--:B-1----:R-:W-:Y:S06]  /*c850*/  HMMA.16816.F32.BF16 R52, R76, R84.reuse, R52 ;  /* 0x000000544c34723c */ /* 0x082fec0000041834 */
[----:B------:R-:W-:Y:S02]  /*c860*/  MUFU.EX2 R252, R252 ;  /* 0x000000fc00fc7308 */ /* 0x000fe40000000800 */
[C---:B------:R-:W-:Y:S07]  /*c870*/  HMMA.16816.F32.BF16 R56, R80.reuse, R84, R56 ;  /* 0x000000545038723c */ /* 0x040fee0000041838 */
[--C-:B------:R-:W-:Y:S01]  /*c880*/  FFMA.FTZ R84, R155, c[0x0][0x2d0], -R192.reuse ;  /* 0x0000b4009b547a23 */ /* 0x100fe200000108c0 */
[-C--:B------:R-:W-:Y:S01]  /*c890*/  HMMA.16816.F32.BF16 R60, R80, R86.reuse, R60 ;  /* 0x00000056503c723c */ /* 0x080fe2000004183c */
[----:B------:R-:W-:Y:S03]  /*c8a0*/  MUFU.EX2 R251, R251 ;  /* 0x000000fb00fb7308 */ /* 0x000fe60000000800 */
[----:B--2---:R-:W-:Y:S02]  /*c8b0*/  FFMA.FTZ R92, R148, c[0x0][0x2d0], -R192 ;  /* 0x0000b400945c7a23 */ /* 0x004fe400000108c0 */
[----:B------:R-:W-:Y:S01]  /*c8c0*/  LDSM.16.MT88.4 R148, [R225+0x2900] ;  /* 0x00290000e194783b */ /* 0x000fe20000004200 */
[--C-:B------:R-:W-:Y:S01]  /*c8d0*/  FFMA.FTZ R80, R154, c[0x0][0x2d0], -R199.reuse ;  /* 0x0000b4009a507a23 */ /* 0x100fe200000108c7 */
[----:B------:R-:W-:Y:S01]  /*c8e0*/  HMMA.16816.F32.BF16 R64, R76, R86, R64 ;  /* 0x000000564c40723c */ /* 0x000fe20000041840 */
[----:B---3--:R-:W-:Y:S02]  /*c8f0*/  F2FP.BF16.PACK_AB R81, R100, R135 ;  /* 0x000000876451723e */ /* 0x008fe400000010ff */
[----:B------:R1:W-:Y:S01]  /*c900*/  MUFU.EX2 R112, R80 ;  /* 0x0000005000707308 */ /* 0x0003e20000000800 */
[----:B------:R-:W-:Y:S01]  /*c910*/  F2FP.BF16.PACK_AB R82, R133, R132 ;  /* 0x000000848552723e */ /* 0x000fe200000010ff */
[----:B------:R-:W-:Y:S02]  /*c920*/  FFMA.FTZ R199, R183, c[0x0][0x2d0], -R199 ;  /* 0x0000b400b7c77a23 */ /* 0x000fe400000108c7 */
[----:B------:R-:W-:Y:S01]  /*c930*/  F2FP.BF16.PACK_AB R76, R111, R106 ;  /* 0x0000006a6f4c723e */ /* 0x000fe200000010ff */
[----:B------:R-:W-:Y:S01]  /*c940*/  FADD.FTZ R106, R106, R172 ;  /* 0x000000ac6a6a7221 */ /* 0x000fe20000010000 */
[----:B------:R-:W-:Y:S03]  /*c950*/  F2FP.BF16.PACK_AB R77, R117, R116 ;  /* 0x00000074754d723e */ /* 0x000fe600000010ff */
[----:B------:R-:W-:Y:S01]  /*c960*/  F2FP.BF16.PACK_AB R78, R119, R118 ;  /* 0x00000076774e723e */ /* 0x000fe200000010ff */
[----:B------:R2:W-:Y:S01]  /*c970*/  MUFU.EX2 R115, R84 ;  /* 0x0000005400737308 */ /* 0x0005e20000000800 */
[----:B------:R-:W-:Y:S01]  /*c980*/  F2FP.BF16.PACK_AB R79, R121, R120 ;  /* 0x00000078794f723e */ /* 0x000fe200000010ff */
[----:B------:R-:W-:Y:S02]  /*c990*/  FADD.FTZ R111, R111, R106 ;  /* 0x0000006a6f6f7221 */ /* 0x000fe40000010000 */
[----:B------:R-:W-:Y:S02]  /*c9a0*/  FADD.FTZ R135, R135, R108 ;  /* 0x0000006c87877221 */ /* 0x000fe40000010000 */
[----:B------:R-:W-:Y:S02]  /*c9b0*/  FADD.FTZ R111, R118, R111 ;  /* 0x0000006f766f7221 */ /* 0x000fe40000010000 */
[-C--:B-----5:R-:W-:Y:S02]  /*c9c0*/  HMMA.16816.F32.BF16 R4, R76, R88.reuse, R4 ;  /* 0x000000584c04723c */ /* 0x0a0fe40000041804 */
[----:B------:R-:W3:Y:S01]  /*c9d0*/  MUFU.EX2 R103, R92 ;  /* 0x0000005c00677308 */ /* 0x000ee20000000800 */
[----:B------:R-:W-:Y:S02]  /*c9e0*/  FADD.FTZ R119, R119, R111 ;  /* 0x0000006f77777221 */ /* 0x000fe40000010000 */
[--C-:B-1----:R-:W-:Y:S02]  /*c9f0*/  FFMA.FTZ R80, R153, c[0x0][0x2d0], -R198.reuse ;  /* 0x0000b40099507a23 */ /* 0x102fe400000108c6 */
[----:B------:R-:W-:Y:S05]  /*ca00*/  FADD.FTZ R119, R134, R119 ;  /* 0x0000007786777221 */ /* 0x000fea0000010000 */
[----:B------:R1:W-:Y:S01]  /*ca10*/  MUFU.EX2 R101, R80 ;  /* 0x0000005000657308 */ /* 0x0003e20000000800 */
[----:B--2---:R-:W2:Y:S09]  /*ca20*/  LDSM.16.MT88.4 R84, [R220+0x1100] ;  /* 0x00110000dc54783b */ /* 0x004eb20000004200 */
[----:B------:R-:W-:Y:S01]  /*ca30*/  MUFU.EX2 R250, R250 ;  /* 0x000000fa00fa7308 */ /* 0x000fe20000000800 */
[----:B---3--:R-:W-:Y:S01]  /*ca40*/  F2FP.BF16.PACK_AB R83, R115, R103 ;  /* 0x000000677353723e */ /* 0x008fe200000010ff */
[--C-:B------:R-:W-:Y:S02]  /*ca50*/  FFMA.FTZ R92, R152, c[0x0][0x2d0], -R198.reuse ;  /* 0x0000b400985c7a23 */ /* 0x100fe400000108c6 */
[----:B------:R-:W-:Y:S06]  /*ca60*/  FFMA.FTZ R198, R177, c[0x0][0x2d0], -R198 ;  /* 0x0000b400b1c67a23 */ /* 0x000fec00000108c6 */
[----:B------:R3:W-:Y:S01]  /*ca70*/  MUFU.EX2 R113, R92 ;  /* 0x0000005c00717308 */ /* 0x0007e20000000800 */
[C---:B-1----:R-:W-:Y:S01]  /*ca80*/  F2FP.BF16.PACK_AB R80, R123.reuse, R122 ;  /* 0x0000007a7b50723e */ /* 0x042fe200000010ff */
[----:B------:R-:W-:Y:S04]  /*ca90*/  FADD.FTZ R123, R123, R105 ;  /* 0x000000697b7b7221 */ /* 0x000fe80000010000 */
[----:B------:R-:W-:Y:S04]  /*caa0*/  FADD.FTZ R123, R132, R123 ;  /* 0x0000007b847b7221 */ /* 0x000fe80000010000 */
[----:B------:R-:W-:Y:S01]  /*cab0*/  MUFU.EX2 R249, R249 ;  /* 0x000000f900f97308 */ /* 0x000fe20000000800 */
[C---:B------:R-:W-:Y:S01]  /*cac0*/  HMMA.16816.F32.BF16 R8, R80.reuse, R88, R8 ;  /* 0x000000585008723c */ /* 0x040fe20000041808 */
[----:B------:R-:W-:Y:S07]  /*cad0*/  FADD.FTZ R123, R133, R123 ;  /* 0x0000007b857b7221 */ /* 0x000fee0000010000 */
[-C--:B------:R-:W-:Y:S01]  /*cae0*/  HMMA.16816.F32.BF16 R12, R80, R90.reuse, R12 ;  /* 0x0000005a500c723c */ /* 0x080fe2000004180c */
[----:B------:R-:W-:Y:S01]  /*caf0*/  MUFU.EX2 R248, R248 ;  /* 0x000000f800f87308 */ /* 0x000fe20000000800 */
[----:B---3--:R-:W1:Y:S06]  /*cb00*/  LDSM.16.MT88.4 R92, [R219+0x1100] ;  /* 0x00110000db5c783b */ /* 0x008e6c0000004200 */
[C---:B------:R-:W-:Y:S03]  /*cb10*/  HMMA.16816.F32.BF16 R16, R76.reuse, R90, R16 ;  /* 0x0000005a4c10723c */ /* 0x040fe60000041810 */
[----:B------:R-:W-:Y:S01]  /*cb20*/  MUFU.EX2 R247, R247 ;  /* 0x000000f700f77308 */ /* 0x000fe20000000800 */
[----:B------:R-:W3:Y:S04]  /*cb30*/  LDSM.16.MT88.4 R88, [R218+0x1100] ;  /* 0x00110000da58783b */ /* 0x000ee80000004200 */
[-C--:B--2---:R-:W-:Y:S05]  /*cb40*/  HMMA.16816.F32.BF16 R20, R76, R84.reuse, R20 ;  /* 0x000000544c14723c */ /* 0x084fea0000041814 */
[----:B------:R-:W-:Y:S03]  /*cb50*/  MUFU.EX2 R246, R246 ;  /* 0x000000f600f67308 */ /* 0x000fe60000000800 */
[C---:B------:R-:W-:Y:S07]  /*cb60*/  HMMA.16816.F32.BF16 R24, R80.reuse, R84, R24 ;  /* 0x000000545018723c */ /* 0x040fee0000041818 */
[--C-:B------:R-:W-:Y:S01]  /*cb70*/  FFMA.FTZ R84, R159, c[0x0][0x2d0], -R195.reuse ;  /* 0x0000b4009f547a23 */ /* 0x100fe200000108c3 */
[-C--:B------:R-:W-:Y:S01]  /*cb80*/  HMMA.16816.F32.BF16 R28, R80, R86.reuse, R28 ;  /* 0x00000056501c723c */ /* 0x080fe2000004181c */
[----:B------:R-:W-:Y:S07]  /*cb90*/  MUFU.EX2 R209, R209 ;  /* 0x000000d100d17308 */ /* 0x000fee0000000800 */
[C---:B------:R-:W-:Y:S03]  /*cba0*/  HMMA.16816.F32.BF16 R32, R76.reuse, R86, R32 ;  /* 0x000000564c20723c */ /* 0x040fe60000041820 */
[----:B------:R2:W-:Y:S05]  /*cbb0*/  MUFU.EX2 R102, R84 ;  /* 0x0000005400667308 */ /* 0x0005ea0000000800 */
[-C--:B-1----:R-:W-:Y:S05]  /*cbc0*/  HMMA.16816.F32.BF16 R36, R76, R92.reuse, R36 ;  /* 0x0000005c4c24723c */ /* 0x082fea0000041824 */
[----:B------:R-:W-:Y:S03]  /*cbd0*/  MUFU.EX2 R206, R206 ;  /* 0x000000ce00ce7308 */ /* 0x000fe60000000800 */
[C---:B------:R-:W-:Y:S07]  /*cbe0*/  HMMA.16816.F32.BF16 R40, R80.reuse, R92, R40 ;  /* 0x0000005c5028723c */ /* 0x040fee0000041828 */
[--C-:B------:R-:W-:Y:S01]  /*cbf0*/  FFMA.FTZ R92, R162, c[0x0][0x2d0], -R192.reuse ;  /* 0x0000b400a25c7a23 */ /* 0x100fe200000108c0 */
[-C--:B------:R-:W-:Y:S01]  /*cc00*/  HMMA.16816.F32.BF16 R44, R80, R94.reuse, R44 ;  /* 0x0000005e502c723c */ /* 0x080fe2000004182c */
[----:B------:R-:W-:Y:S03]  /*cc10*/  MUFU.EX2 R203, R203 ;  /* 0x000000cb00cb7308 */ /* 0x000fe60000000800 */
[--C-:B--2---:R-:W-:Y:S04]  /*cc20*/  FFMA.FTZ R84, R158, c[0x0][0x2d0], -R195.reuse ;  /* 0x0000b4009e547a23 */ /* 0x104fe800000108c3 */
[C---:B------:R-:W-:Y:S03]  /*cc30*/  HMMA.16816.F32.BF16 R48, R76.reuse, R94, R48 ;  /* 0x0000005e4c30723c */ /* 0x040fe60000041830 */
[----:B------:R1:W2:Y:S05]  /*cc40*/  MUFU.EX2 R114, R84 ;  /* 0x0000005400727308 */ /* 0x0002aa0000000800 */
[-C--:B---3--:R-:W-:Y:S05]  /*cc50*/  HMMA.16816.F32.BF16 R52, R76, R88.reuse, R52 ;  /* 0x000000584c34723c */ /* 0x088fea0000041834 */
[----:B------:R3:W-:Y:S03]  /*cc60*/  MUFU.EX2 R126, R92 ;  /* 0x0000005c007e7308 */ /* 0x0007e60000000800 */
[C---:B------:R-:W-:Y:S07]  /*cc70*/  HMMA.16816.F32.BF16 R56, R80.reuse, R88, R56 ;  /* 0x000000585038723c */ /* 0x040fee0000041838 */
[--C-:B------:R-:W-:Y:S01]  /*cc80*/  FFMA.FTZ R88, R160, c[0x0][0x2d0], -R192.reuse ;  /* 0x0000b400a0587a23 */ /* 0x100fe200000108c0 */
[-C--:B------:R-:W-:Y:S01]  /*cc90*/  HMMA.16816.F32.BF16 R60, R80, R90.reuse, R60 ;  /* 0x0000005a503c723c */ /* 0x080fe2000004183c */
[----:B------:R-:W-:Y:S03]  /*cca0*/  MUFU.EX2 R202, R202 ;  /* 0x000000ca00ca7308 */ /* 0x000fe60000000800 */
[--C-:B-1----:R-:W-:Y:S03]  /*ccb0*/  FFMA.FTZ R84, R157, c[0x0][0x2d0], -R195.reuse ;  /* 0x0000b4009d547a23 */ /* 0x102fe600000108c3 */
[----:B--2---:R-:W-:Y:S01]  /*ccc0*/  F2FP.BF16.PACK_AB R80, R114, R102 ;  /* 0x000000667250723e */ /* 0x004fe200000010ff */
[----:B------:R-:W-:Y:S03]  /*ccd0*/  HMMA.16816.F32.BF16 R64, R76, R90, R64 ;  /* 0x0000005a4c40723c */ /* 0x000fe60000041840 */
[----:B------:R1:W-:Y:S01]  /*cce0*/  MUFU.EX2 R124, R84 ;  /* 0x00000054007c7308 */ /* 0x0003e20000000800 */
[----:B---3--:R-:W-:Y:S03]  /*ccf0*/  FFMA.FTZ R92, R161, c[0x0][0x2d0], -R192 ;  /* 0x0000b400a15c7a23 */ /* 0x008fe600000108c0 */
[----:B------:R-:W-:Y:S02]  /*cd00*/  F2FP.BF16.PACK_AB R76, R112, R134 ;  /* 0x00000086704c723e */ /* 0x000fe400000010ff */
[----:B------:R-:W-:Y:S03]  /*cd10*/  F2FP.BF16.PACK_AB R77, R113, R101 ;  /* 0x00000065714d723e */ /* 0x000fe600000010ff */
[----:B------:R-:W-:Y:S01]  /*cd20*/  F2FP.BF16.PACK_AB R78, R251, R252 ;  /* 0x000000fcfb4e723e */ /* 0x000fe200000010ff */
[----:B------:R2:W3:Y:S01]  /*cd30*/  MUFU.EX2 R129, R88 ;  /* 0x0000005800817308 */ /* 0x0004e20000000800 */
[----:B------:R-:W-:Y:S09]  /*cd40*/  F2FP.BF16.PACK_AB R79, R249, R250 ;  /* 0x000000faf94f723e */ /* 0x000ff200000010ff */
[----:B------:R-:W4:Y:S01]  /*cd50*/  MUFU.EX2 R128, R92 ;  /* 0x0000005c00807308 */ /* 0x000f220000000800 */
[--C-:B-1----:R-:W-:Y:S09]  /*cd60*/  FFMA.FTZ R84, R156, c[0x0][0x2d0], -R195.reuse ;  /* 0x0000b4009c547a23 */ /* 0x102ff200000108c3 */
[----:B------:R1:W5:Y:S01]  /*cd70*/  MUFU.EX2 R127, R84 ;  /* 0x00000054007f7308 */ /* 0x0003620000000800 */
[----:B--2---:R-:W-:Y:S01]  /*cd80*/  LDSM.16.MT88.4 R88, [R220+0x1900] ;  /* 0x00190000dc58783b */ /* 0x004fe20000004200 */
[----:B---3--:R-:W-:Y:S08]  /*cd90*/  MOV R183, R129 ;  /* 0x0000008100b77202 */ /* 0x008ff00000000f00 */
[----:B------:R-:W-:Y:S01]  /*cda0*/  MUFU.EX2 R201, R201 ;  /* 0x000000c900c97308 */ /* 0x000fe20000000800 */
[----:B----4-:R-:W-:Y:S01]  /*cdb0*/  F2FP.BF16.PACK_AB R83, R129, R128 ;  /* 0x000000808153723e */ /* 0x010fe200000010ff */
[----:B------:R-:W-:Y:S01]  /*cdc0*/  LDSM.16.MT88.4 R92, [R219+0x1900] ;  /* 0x00190000db5c783b */ /* 0x000fe20000004200 */
[----:B------:R-:W-:Y:S07]  /*cdd0*/  IMAD.MOV.U32 R177, RZ, RZ, R128 ;  /* 0x000000ffffb17224 */ /* 0x000fee00078e0080 */
[----:B------:R-:W-:Y:S01]  /*cde0*/  MUFU.EX2 R244, R244 ;  /* 0x000000f400f47308 */ /* 0x000fe20000000800 */
[--C-:B-1----:R-:W-:Y:S01]  /*cdf0*/  FFMA.FTZ R84, R163, c[0x0][0x2d0], -R192.reuse ;  /* 0x0000b400a3547a23 */ /* 0x102fe200000108c0 */
[----:B-----5:R-:W-:Y:S08]  /*ce00*/  F2FP.BF16.PACK_AB R82, R127, R124 ;  /* 0x0000007c7f52723e */ /* 0x020ff000000010ff */
[----:B------:R1:W2:Y:S10]  /*ce10*/  MUFU.EX2 R125, R84 ;  /* 0x00000054007d7308 */ /* 0x0002b40000000800 */
[----:B------:R-:W-:Y:S10]  /*ce20*/  MUFU.EX2 R210, R210 ;  /* 0x000000d200d27308 */ /* 0x000ff40000000800 */
[----:B------:R-:W-:Y:S01]  /*ce30*/  MUFU.EX2 R207, R207 ;  /* 0x000000cf00cf7308 */ /* 0x000fe20000000800 */
[----:B-1----:R-:W1:Y:S01]  /*ce40*/  LDSM.16.MT88.4 R84, [R225+0x1900] ;  /* 0x00190000e154783b */ /* 0x002e620000004200 */
[----:B--2---:R-:W-:Y:S08]  /*ce50*/  F2FP.BF16.PACK_AB R81, R126, R125 ;  /* 0x0000007d7e51723e */ /* 0x004ff000000010ff */
[----:B------:R-:W-:Y:S10]  /*ce60*/  MUFU.EX2 R204, R204 ;  /* 0x000000cc00cc7308 */ /* 0x000ff40000000800 */
[----:B------:R-:W-:Y:S10]  /*ce70*/  MUFU.EX2 R245, R245 ;  /* 0x000000f500f57308 */ /* 0x000ff40000000800 */
[----:B------:R-:W-:Y:S10]  /*ce80*/  MUFU.EX2 R211, R211 ;  /* 0x000000d300d37308 */ /* 0x000ff40000000800 */
[----:B------:R-:W-:Y:S01]  /*ce90*/  MUFU.EX2 R208, R208 ;  /* 0x000000d000d07308 */ /* 0x000fe20000000800 */
[-C--:B-1----:R-:W-:Y:S09]  /*cea0*/  HMMA.16816.F32.BF16 R4, R76, R84.reuse, R4 ;  /* 0x000000544c04723c */ /* 0x082ff20000041804 */
[----:B------:R-:W-:Y:S01]  /*ceb0*/  MUFU.EX2 R205, R205 ;  /* 0x000000cd00cd7308 */ /* 0x000fe20000000800 */
[C---:B------:R-:W-:Y:S08]  /*cec0*/  HMMA.16816.F32.BF16 R8, R80.reuse, R84, R8 ;  /* 0x000000545008723c */ /* 0x040ff00000041808 */
[-C--:B------:R-:W-:Y:S01]  /*ced0*/  HMMA.16816.F32.BF16 R12, R80, R86.reuse, R12 ;  /* 0x00000056500c723c */ /* 0x080fe2000004180c */
[----:B------:R-:W-:Y:S07]  /*cee0*/  MUFU.EX2 R200, R200 ;  /* 0x000000c800c87308 */ /* 0x000fee0000000800 */
[C---:B------:R-:W-:Y:S01]  /*cef0*/  HMMA.16816.F32.BF16 R16, R76.reuse, R86, R16 ;  /* 0x000000564c10723c */ /* 0x040fe20000041810 */
[----:B------:R-:W1:Y:S02]  /*cf00*/  LDSM.16.MT88.4 R84, [R218+0x1900] ;  /* 0x00190000da54783b */ /* 0x000e640000004200 */
[----:B------:R-:W2:Y:S05]  /*cf10*/  MUFU.EX2 R197, R197 ;  /* 0x000000c500c57308 */ /* 0x000eaa0000000800 */
[-C--:B------:R-:W-:Y:S05]  /*cf20*/  HMMA.16816.F32.BF16 R20, R76, R88.reuse, R20 ;  /* 0x000000584c14723c */ /* 0x080fea0000041814 */
[----:B------:R-:W-:Y:S03]  /*cf30*/  MUFU.EX2 R194, R194 ;  /* 0x000000c200c27308 */ /* 0x000fe60000000800 */
[C---:B------:R-:W-:Y:S07]  /*cf40*/  HMMA.16816.F32.BF16 R24, R80.reuse, R88, R24 ;  /* 0x000000585018723c */ /* 0x040fee0000041818 */
[----:B------:R-:W3:Y:S01]  /*cf50*/  MUFU.EX2 R189, R189 ;  /* 0x000000bd00bd7308 */ /* 0x000ee20000000800 */
[-C--:B------:R-:W-:Y:S01]  /*cf60*/  HMMA.16816.F32.BF16 R28, R80, R90.reuse, R28 ;  /* 0x0000005a501c723c */ /* 0x080fe2000004181c */
[----:B--2---:R-:W-:Y:S07]  /*cf70*/  F2FP.BF16.PACK_AB R128, R197, R200 ;  /* 0x000000c8c580723e */ /* 0x004fee00000010ff */
[C---:B------:R-:W-:Y:S01]  /*cf80*/  HMMA.16816.F32.BF16 R32, R76.reuse, R90, R32 ;  /* 0x0000005a4c20723c */ /* 0x040fe20000041820 */
[----:B------:R-:W2:Y:S01]  /*cf90*/  LDSM.16.MT88.4 R88, [R225+0x2100] ;  /* 0x00210000e158783b */ /* 0x000ea20000004200 */
[----:B------:R-:W-:Y:S06]  /*cfa0*/  MUFU.EX2 R186, R186 ;  /* 0x000000ba00ba7308 */ /* 0x000fec0000000800 */
[-C--:B------:R-:W-:Y:S04]  /*cfb0*/  HMMA.16816.F32.BF16 R36, R76, R92.reuse, R36 ;  /* 0x0000005c4c24723c */ /* 0x080fe80000041824 */
[----:B------:R-:W4:Y:S01]  /*cfc0*/  MUFU.EX2 R199, R199 ;  /* 0x000000c700c77308 */ /* 0x000f220000000800 */
[----:B---3--:R-:W-:Y:S03]  /*cfd0*/  F2FP.BF16.PACK_AB R129, R189, R194 ;  /* 0x000000c2bd81723e */ /* 0x008fe600000010ff */
[C---:B------:R-:W-:Y:S06]  /*cfe0*/  HMMA.16816.F32.BF16 R40, R80.reuse, R92, R40 ;  /* 0x0000005c5028723c */ /* 0x040fec0000041828 */
[----:B------:R-:W-:Y:S02]  /*cff0*/  MUFU.EX2 R180, R180 ;  /* 0x000000b400b47308 */ /* 0x000fe40000000800 */
[-C--:B------:R-:W-:Y:S08]  /*d000*/  HMMA.16816.F32.BF16 R44, R80, R94.reuse, R44 ;  /* 0x0000005e502c723c */ /* 0x080ff0000004182c */
[C---:B------:R-:W-:Y:S01]  /*d010*/  HMMA.16816.F32.BF16 R48, R76.reuse, R94, R48 ;  /* 0x0000005e4c30723c */ /* 0x040fe20000041830 */
[----:B------:R-:W-:Y:S01]  /*d020*/  LDSM.16.MT88.4 R92, [R219+0x2100] ;  /* 0x00210000db5c783b */ /* 0x000fe20000004200 */
[----:B------:R-:W3:Y:S02]  /*d030*/  MUFU.EX2 R198, R198 ;  /* 0x000000c600c67308 */ /* 0x000ee40000000800 */
[----:B----4-:R-:W-:Y:S04]  /*d040*/  F2FP.BF16.PACK_AB R130, R199, R186 ;  /* 0x000000bac782723e */ /* 0x010fe800000010ff */
[-C--:B-1----:R-:W-:Y:S08]  /*d050*/  HMMA.16816.F32.BF16 R52, R76, R84.reuse, R52 ;  /* 0x000000544c34723c */ /* 0x082ff00000041834 */
[C---:B------:R-:W-:Y:S08]  /*d060*/  HMMA.16816.F32.BF16 R56, R80.reuse, R84, R56 ;  /* 0x000000545038723c */ /* 0x040ff00000041838 */
[-C--:B------:R-:W-:Y:S01]  /*d070*/  HMMA.16816.F32.BF16 R60, R80, R86.reuse, R60 ;  /* 0x00000056503c723c */ /* 0x080fe2000004183c */
[----:B---3--:R-:W-:Y:S06]  /*d080*/  F2FP.BF16.PACK_AB R131, R198, R180 ;  /* 0x000000b4c683723e */ /* 0x008fec00000010ff */
[----:B------:R-:W-:Y:S01]  /*d090*/  F2FP.BF16.PACK_AB R80, R210, R244 ;  /* 0x000000f4d250723e */ /* 0x000fe200000010ff */
[----:B------:R-:W-:Y:S01]  /*d0a0*/  HMMA.16816.F32.BF16 R64, R76, R86, R64 ;  /* 0x000000564c40723c */ /* 0x000fe20000041840 */
[----:B------:R-:W1:Y:S03]  /*d0b0*/  LDSM.16.MT88.4 R84, [R220+0x2100] ;  /* 0x00210000dc54783b */ /* 0x000e660000004200 */
[----:B------:R-:W-:Y:S02]  /*d0c0*/  F2FP.BF16.PACK_AB R82, R204, R207 ;  /* 0x000000cfcc52723e */ /* 0x000fe400000010ff */
[----:B------:R-:W-:Y:S02]  /*d0d0*/  F2FP.BF16.PACK_AB R81, R211, R245 ;  /* 0x000000f5d351723e */ /* 0x000fe400000010ff */
[----:B------:R-:W-:Y:S04]  /*d0e0*/  F2FP.BF16.PACK_AB R76, R247, R248 ;  /* 0x000000f8f74c723e */ /* 0x000fe800000010ff */
[----:B------:R-:W-:Y:S02]  /*d0f0*/  F2FP.BF16.PACK_AB R77, R209, R246 ;  /* 0x000000f6d14d723e */ /* 0x000fe400000010ff */
[----:B------:R-:W-:Y:S02]  /*d100*/  F2FP.BF16.PACK_AB R78, R203, R206 ;  /* 0x000000cecb4e723e */ /* 0x000fe400000010ff */
[----:B------:R-:W-:Y:S02]  /*d110*/  F2FP.BF16.PACK_AB R79, R201, R202 ;  /* 0x000000cac94f723e */ /* 0x000fe400000010ff */
[----:B------:R-:W-:Y:S05]  /*d120*/  F2FP.BF16.PACK_AB R83, R205, R208 ;  /* 0x000000d0cd53723e */ /* 0x000fea00000010ff */
[-C--:B--2---:R-:W-:Y:S08]  /*d130*/  HMMA.16816.F32.BF16 R4, R76, R88.reuse, R4 ;  /* 0x000000584c04723c */ /* 0x084ff00000041804 */
[C---:B------:R-:W-:Y:S08]  /*d140*/  HMMA.16816.F32.BF16 R8, R80.reuse, R88, R8 ;  /* 0x000000585008723c */ /* 0x040ff00000041808 */
[-C--:B------:R-:W-:Y:S08]  /*d150*/  HMMA.16816.F32.BF16 R12, R80, R90.reuse, R12 ;  /* 0x0000005a500c723c */ /* 0x080ff0000004180c */
[C---:B------:R-:W-:Y:S01]  /*d160*/  HMMA.16816.F32.BF16 R16, R76.reuse, R90, R16 ;  /* 0x0000005a4c10723c */ /* 0x040fe20000041810 */
[----:B------:R-:W2:Y:S07]  /*d170*/  LDSM.16.MT88.4 R88, [R218+0x2100] ;  /* 0x00210000da58783b */ /* 0x000eae0000004200 */
[-C--:B-1----:R-:W-:Y:S08]  /*d180*/  HMMA.16816.F32.BF16 R20, R76, R84.reuse, R20 ;  /* 0x000000544c14723c */ /* 0x082ff00000041814 */
[C---:B------:R-:W-:Y:S07]  /*d190*/  HMMA.16816.F32.BF16 R24, R80.reuse, R84, R24 ;  /* 0x000000545018723c */ /* 0x040fee0000041818 */
[--C-:B------:R-:W-:Y:S01]  /*d1a0*/  FFMA.FTZ R84, R185, c[0x0][0x2d0], -R195.reuse ;  /* 0x0000b400b9547a23 */ /* 0x100fe200000108c3 */
[-C--:B------:R-:W-:Y:S01]  /*d1b0*/  HMMA.16816.F32.BF16 R28, R80, R86.reuse, R28 ;  /* 0x00000056501c723c */ /* 0x080fe2000004181c */
[----:B------:R-:W-:Y:S03]  /*d1c0*/  MOV R185, R127 ;  /* 0x0000007f00b97202 */ /* 0x000fe60000000f00 */
[--C-:B------:R-:W-:Y:S01]  /*d1d0*/  FFMA.FTZ R85, R181, c[0x0][0x2d0], -R195.reuse ;  /* 0x0000b400b5557a23 */ /* 0x100fe200000108c3 */
[----:B------:R-:W-:Y:S01]  /*d1e0*/  MUFU.EX2 R84, R84 ;  /* 0x0000005400547308 */ /* 0x000fe20000000800 */
[----:B------:R-:W-:Y:S02]  /*d1f0*/  MOV R181, R126 ;  /* 0x0000007e00b57202 */ /* 0x000fe40000000f00 */
[C---:B------:R-:W-:Y:S07]  /*d200*/  HMMA.16816.F32.BF16 R32, R76.reuse, R86, R32 ;  /* 0x000000564c20723c */ /* 0x040fee0000041820 */
[--C-:B------:R-:W-:Y:S01]  /*d210*/  FFMA.FTZ R87, R191, c[0x0][0x2d0], -R192.reuse ;  /* 0x0000b400bf577a23 */ /* 0x100fe200000108c0 */
[-C--:B------:R-:W-:Y:S01]  /*d220*/  HMMA.16816.F32.BF16 R36, R76, R92.reuse, R36 ;  /* 0x0000005c4c24723c */ /* 0x080fe20000041824 */
[----:B------:R-:W-:Y:S01]  /*d230*/  MOV R191, R115 ;  /* 0x0000007300bf7202 */ /* 0x000fe20000000f00 */
[----:B------:R-:W1:Y:S02]  /*d240*/  MUFU.EX2 R85, R85 ;  /* 0x0000005500557308 */ /* 0x000e640000000800 */
[--C-:B------:R-:W-:Y:S02]  /*d250*/  FFMA.FTZ R86, R179, c[0x0][0x2d0], -R195.reuse ;  /* 0x0000b400b3567a23 */ /* 0x100fe400000108c3 */
[----:B------:R-:W-:Y:S01]  /*d260*/  FFMA.FTZ R195, R176, c[0x0][0x2d0], -R195 ;  /* 0x0000b400b0c37a23 */ /* 0x000fe200000108c3 */
[----:B------:R-:W-:Y:S01]  /*d270*/  MOV R176, R124 ;  /* 0x0000007c00b07202 */ /* 0x000fe20000000f00 */
[C---:B------:R-:W-:Y:S01]  /*d280*/  HMMA.16816.F32.BF16 R40, R80.reuse, R92, R40 ;  /* 0x0000005c5028723c */ /* 0x040fe20000041828 */
[----:B------:R-:W-:Y:S03]  /*d290*/  IMAD.MOV.U32 R179, RZ, RZ, R125 ;  /* 0x000000ffffb37224 */ /* 0x000fe600078e007d */
[----:B------:R-:W-:Y:S03]  /*d2a0*/  MUFU.EX2 R86, R86 ;  /* 0x0000005600567308 */ /* 0x000fe60000000800 */
[--C-:B------:R-:W-:Y:S01]  /*d2b0*/  FFMA.FTZ R92, R187, c[0x0][0x2d0], -R192.reuse ;  /* 0x0000b400bb5c7a23 */ /* 0x100fe200000108c0 */
[-C--:B------:R-:W-:Y:S01]  /*d2c0*/  HMMA.16816.F32.BF16 R44, R80, R94.reuse, R44 ;  /* 0x0000005e502c723c */ /* 0x080fe2000004182c */
[----:B------:R-:W-:Y:S03]  /*d2d0*/  MOV R187, R112 ;  /* 0x0000007000bb7202 */ /* 0x000fe60000000f00 */
[--C-:B------:R-:W-:Y:S02]  /*d2e0*/  FFMA.FTZ R93, R184, c[0x0][0x2d0], -R192.reuse ;  /* 0x0000b400b85d7a23 */ /* 0x100fe400000108c0 */
[----:B------:R-:W-:Y:S01]  /*d2f0*/  IMAD.MOV.U32 R184, RZ, RZ, R103 ;  /* 0x000000ffffb87224 */ /* 0x000fe200078e0067 */
[----:B------:R-:W3:Y:S01]  /*d300*/  MUFU.EX2 R195, R195 ;  /* 0x000000c300c37308 */ /* 0x000ee20000000800 */
[C---:B------:R-:W-:Y:S01]  /*d310*/  HMMA.16816.F32.BF16 R48, R76.reuse, R94, R48 ;  /* 0x0000005e4c30723c */ /* 0x040fe20000041830 */
[----:B------:R-:W-:Y:S03]  /*d320*/  FFMA.FTZ R192, R73, c[0x0][0x2d0], -R192 ;  /* 0x0000b40049c07a23 */ /* 0x000fe600000108c0 */
[----:B------:R-:W-:Y:S01]  /*d330*/  IMAD.MOV.U32 R73, RZ, RZ, R100 ;  /* 0x000000ffff497224 */ /* 0x000fe200078e0064 */
[----:B-1----:R-:W-:Y:S01]  /*d340*/  F2FP.BF16.PACK_AB R124, R85, R84 ;  /* 0x00000054557c723e */ /* 0x002fe200000010ff */
[----:B------:R-:W-:Y:S01]  /*d350*/  FADD.FTZ R119, R187, R119 ;  /* 0x00000077bb777221 */ /* 0x000fe20000010000 */
[----:B------:R-:W-:Y:S01]  /*d360*/  MOV R94, R113 ;  /* 0x00000071005e7202 */ /* 0x000fe20000000f00 */
[-C--:B--2---:R-:W-:Y:S01]  /*d370*/  HMMA.16816.F32.BF16 R52, R76, R88.reuse, R52 ;  /* 0x000000584c34723c */ /* 0x084fe20000041834 */
[----:B------:R-:W-:Y:S01]  /*d380*/  IMAD.MOV.U32 R95, RZ, RZ, R114 ;  /* 0x000000ffff5f7224 */ /* 0x000fe200078e0072 */
[----:B------:R-:W-:Y:S01]  /*d390*/  MUFU.EX2 R87, R87 ;  /* 0x0000005700577308 */ /* 0x000fe20000000800 */
[----:B------:R-:W-:Y:S01]  /*d3a0*/  LDSM.16.MT88.4 R112, [R219+0x2900] ;  /* 0x00290000db70783b */ /* 0x000fe20000004200 */
[----:B------:R-:W-:Y:S02]  /*d3b0*/  FADD.FTZ R135, R73, R135 ;  /* 0x0000008749877221 */ /* 0x000fe40000010000 */
[----:B------:R-:W-:Y:S02]  /*d3c0*/  FADD.FTZ R119, R252, R119 ;  /* 0x00000077fc777221 */ /* 0x000fe40000010000 */
[C---:B------:R-:W-:Y:S04]  /*d3d0*/  HMMA.16816.F32.BF16 R56, R80.reuse, R88, R56 ;  /* 0x000000585038723c */ /* 0x040fe80000041838 */
[----:B------:R-:W1:Y:S01]  /*d3e0*/  MUFU.EX2 R92, R92 ;  /* 0x0000005c005c7308 */ /* 0x000e620000000800 */
[----:B------:R-:W-:Y:S02]  /*d3f0*/  FADD.FTZ R119, R251, R119 ;  /* 0x00000077fb777221 */ /* 0x000fe40000010000 */
[----:B------:R-:W-:Y:S01]  /*d400*/  MOV R89, R102 ;  /* 0x0000006600597202 */ /* 0x000fe20000000f00 */
[-C--:B------:R-:W-:Y:S01]  /*d410*/  HMMA.16816.F32.BF16 R60, R80, R90.reuse, R60 ;  /* 0x0000005a503c723c */ /* 0x080fe2000004183c */
[----:B------:R-:W-:Y:S02]  /*d420*/  MOV R88, R101 ;  /* 0x0000006500587202 */ /* 0x000fe40000000f00 */
[----:B------:R-:W2:Y:S01]  /*d430*/  LDSM.16.MT88.4 R100, [R220+0x2900] ;  /* 0x00290000dc64783b */ /* 0x000ea20000004200 */
[----:B---3--:R-:W-:Y:S01]  /*d440*/  F2FP.BF16.PACK_AB R126, R195, R86 ;  /* 0x00000056c37e723e */ /* 0x008fe200000010ff */
[----:B------:R-:W-:Y:S01]  /*d450*/  FADD.FTZ R123, R89, R123 ;  /* 0x0000007b597b7221 */ /* 0x000fe20000010000 */
[----:B------:R-:W-:Y:S01]  /*d460*/  MUFU.EX2 R93, R93 ;  /* 0x0000005d005d7308 */ /* 0x000fe20000000800 */
[----:B------:R-:W-:Y:S01]  /*d470*/  FADD.FTZ R174, R88, R174 ;  /* 0x000000ae58ae7221 */ /* 0x000fe20000010000 */
[----:B------:R-:W-:Y:S01]  /*d480*/  HMMA.16816.F32.BF16 R64, R76, R90, R64 ;  /* 0x0000005a4c40723c */ /* 0x000fe20000041840 */
[----:B------:R-:W-:Y:S03]  /*d490*/  FADD.FTZ R123, R95, R123 ;  /* 0x0000007b5f7b7221 */ /* 0x000fe60000010000 */
[----:B------:R-:W-:Y:S02]  /*d4a0*/  FADD.FTZ R248, R248, R119 ;  /* 0x00000077f8f87221 */ /* 0x000fe40000010000 */
[----:B------:R-:W-:Y:S02]  /*d4b0*/  FADD.FTZ R123, R176, R123 ;  /* 0x0000007bb07b7221 */ /* 0x000fe40000010000 */
[-C--:B------:R-:W-:Y:S01]  /*d4c0*/  HMMA.16816.F32.BF16 R160, R128, R148.reuse, R4 ;  /* 0x0000009480a0723c */ /* 0x080fe20000041804 */
[----:B------:R-:W3:Y:S01]  /*d4d0*/  MUFU.EX2 R192, R192 ;  /* 0x000000c000c07308 */ /* 0x000ee20000000800 */
[----:B------:R-:W4:Y:S02]  /*d4e0*/  LDSM.16.MT88.4 R4, [R218+0x2900] ;  /* 0x00290000da04783b */ /* 0x000f240000004200 */
[----:B-1----:R-:W-:Y:S01]  /*d4f0*/  F2FP.BF16.PACK_AB R125, R92, R87 ;  /* 0x000000575c7d723e */ /* 0x002fe200000010ff */
        /* <DEDUP_REMOVED lines=9> */
[----:B------:R-:W-:Y:S01]  /*d590*/  FADD.FTZ R174, R209, R174 ;  /* 0x000000aed1ae7221 */ /* 0x000fe20000010000 */
[----:B---3--:R-:W-:Y:S01]  /*d5a0*/  F2FP.BF16.PACK_AB R127, R192, R93 ;  /* 0x0000005dc07f723e */ /* 0x008fe200000010ff */
[----:B------:R-:W-:Y:S02]  /*d5b0*/  FADD.FTZ R210, R207, R210 ;  /* 0x000000d2cfd27221 */ /* 0x000fe40000010000 */
[----:B------:R-:W-:Y:S02]  /*d5c0*/  FADD.FTZ R174, R202, R174 ;  /* 0x000000aecaae7221 */ /* 0x000fe40000010000 */
[----:B------:R-:W-:Y:S02]  /*d5d0*/  FADD.FTZ R248, R203, R248 ;  /* 0x000000f8cbf87221 */ /* 0x000fe40000010000 */
        /* <DEDUP_REMOVED lines=9> */
[C---:B------:R-:W-:Y:S01]  /*d670*/  HMMA.16816.F32.BF16 R148, R128.reuse, R150, R16 ;  /* 0x000000968094723c */ /* 0x040fe20000041810 */
[----:B------:R-:W-:Y:S03]  /*d680*/  FADD.FTZ R8, R179, R8 ;  /* 0x00000008b3087221 */ /* 0x000fe60000010000 */
[----:B------:R-:W-:Y:S02]  /*d690*/  FADD.FTZ R248, R197, R248 ;  /* 0x000000f8c5f87221 */ /* 0x000fe40000010000 */
[----:B------:R-:W-:Y:S02]  /*d6a0*/  FADD.FTZ R8, R181, R8 ;  /* 0x00000008b5087221 */ /* 0x000fe40000010000 */
[-C--:B--2---:R-:W-:Y:S01]  /*d6b0*/  HMMA.16816.F32.BF16 R144, R128, R100.reuse, R20 ;  /* 0x000000648090723c */ /* 0x084fe20000041814 */
[----:B------:R-:W-:Y:S03]  /*d6c0*/  FADD.FTZ R174, R189, R174 ;  /* 0x000000aebdae7221 */ /* 0x000fe60000010000 */
[----:B------:R-:W-:Y:S02]  /*d6d0*/  FADD.FTZ R8, R177, R8 ;  /* 0x00000008b1087221 */ /* 0x000fe40000010000 */
[----:B------:R-:W-:Y:S02]  /*d6e0*/  FADD.FTZ R210, R85, R210 ;  /* 0x000000d255d27221 */ /* 0x000fe40000010000 */
[C---:B------:R-:W-:Y:S01]  /*d6f0*/  HMMA.16816.F32.BF16 R140, R124.reuse, R100, R24 ;  /* 0x000000647c8c723c */ /* 0x040fe20000041818 */
[----:B------:R-:W-:Y:S03]  /*d700*/  FADD.FTZ R8, R183, R8 ;  /* 0x00000008b7087221 */ /* 0x000fe60000010000 */
[----:B------:R-:W-:Y:S02]  /*d710*/  FADD.FTZ R248, R186, R248 ;  /* 0x000000f8baf87221 */ /* 0x000fe40000010000 */
[----:B------:R-:W-:Y:S02]  /*d720*/  FADD.FTZ R8, R245, R8 ;  /* 0x00000008f5087221 */ /* 0x000fe40000010000 */
        /* <DEDUP_REMOVED lines=13> */
[----:B------:R-:W-:Y:S04]  /*d800*/  FADD.FTZ R8, R92, R8 ;  /* 0x000000085c087221 */ /* 0x000fe80000010000 */
[----:B------:R-:W-:Y:S03]  /*d810*/  FADD.FTZ R8, R93, R8 ;  /* 0x000000085d087221 */ /* 0x000fe60000010000 */
[-C--:B------:R-:W-:Y:S01]  /*d820*/  HMMA.16816.F32.BF16 R132, R124, R114.reuse, R44 ;  /* 0x000000727c84723c */ /* 0x080fe2000004182c */
[----:B------:R-:W-:Y:S06]  /*d830*/  FADD.FTZ R239, R192, R8 ;  /* 0x00000008c0ef7221 */ /* 0x000fec0000010000 */
[----:B------:R-:W-:Y:S01]  /*d840*/  MOV R44, R72 ;  /* 0x00000048002c7202 */ /* 0x000fe20000000f00 */
[C---:B------:R-:W-:Y:S08]  /*d850*/  HMMA.16816.F32.BF16 R112, R128.reuse, R114, R48 ;  /* 0x000000728070723c */ /* 0x040ff00000041830 */
[-C--:B----4-:R-:W-:Y:S08]  /*d860*/  HMMA.16816.F32.BF16 R116, R128, R4.reuse, R52 ;  /* 0x000000048074723c */ /* 0x090ff00000041834 */
[C---:B------:R-:W-:Y:S08]  /*d870*/  HMMA.16816.F32.BF16 R120, R124.reuse, R4, R56 ;  /* 0x000000047c78723c */ /* 0x040ff00000041838 */
[-C--:B------:R-:W-:Y:S08]  /*d880*/  HMMA.16816.F32.BF16 R124, R124, R6.reuse, R60 ;  /* 0x000000067c7c723c */ /* 0x080ff0000004183c */
[----:B------:R-:W-:Y:S01]  /*d890*/  HMMA.16816.F32.BF16 R128, R128, R6, R64 ;  /* 0x000000068080723c */ /* 0x000fe20000041840 */
[----:B------:R-:W-:-:S07]  /*d8a0*/  @P0 BRA `(.L_x_987) ;  /* 0xffffa31000000947 */ /* 0x000fce000383ffff */
.L_x_968:
[----:B------:R-:W1:Y:S01]  /*d8b0*/  S2UR UR6, SR_CTAID.X ;  /* 0x00000000000679c3 */ /* 0x000e620000002500 */
[----:B------:R-:W-:Y:S01]  /*d8c0*/  ULDC.64 UR14, c[0x0][0x2c8] ;  /* 0x0000b200000e7ab9 */ /* 0x000fe20000000a00 */
[----:B------:R-:W-:Y:S01]  /*d8d0*/  PLOP3.LUT P0, PT, PT, PT, UP0, 0x40, 0x0 ;  /* 0x000000000000781c */ /* 0x000fe20003f0e808 */
[----:B------:R-:W-:-:S02]  /*d8e0*/  ULDC UR13, c[0x0][0x168] ;  /* 0x00005a00000d7ab9 */ /* 0x000fc40000000800 */
[----:B-1----:R-:W-:-:S04]  /*d8f0*/  ULEA UR6, UR6, 0x7f, 0x7 ;  /* 0x0000007f06067891 */ /* 0x002fc8000f8e383f */
        /* <DEDUP_REMOVED lines=21> */
.L_x_989:
[----:B------:R-:W-:Y:S02]  /*da50*/  ULDC UR6, c[0x0][0x32c] ;  /* 0x0000cb0000067ab9 */ /* 0x000fe40000000800 */
[----:B------:R-:W-:-:S03]  /*da60*/  UISETP.NE.AND UP3, UPT, UR6, 0x1, UPT ;  /* 0x000000010600788c */ /* 0x000fc6000bf65270 */
[----:B------:R-:W-:Y:S02]  /*da70*/  ULDC.64 UR6, c[0x0][0x330] ;  /* 0x0000cc0000067ab9 */ /* 0x000fe40000000a00 */
[----:B------:R-:W-:-:S07]  /*da80*/  UIMAD.WIDE.U32 UR16, UR14, UR6, URZ ;  /* 0x000000060e1072a5 */ /* 0x000fce000f8e003f */
[----:B------:R-:W-:Y:S02]  /*da90*/  @UP3 UMOV UR15, UR17 ;  /* 0x00000011000f3c82 */ /* 0x000fe40008000000 */
[----:B------:R-:W-:Y:S02]  /*daa0*/  @UP3 USHF.R.U32.HI UR14, URZ, UR7, UR15 ;  /* 0x000000073f0e3299 */ /* 0x000fe4000801160f */
.L_x_990:
[----:B------:R-:W-:Y:S02]  /*dab0*/  ULDC UR6, c[0x0][0x32c] ;  /* 0x0000cb0000067ab9 */ /* 0x000fe40000000800 */
[----:B------:R-:W-:-:S04]  /*dac0*/  UIMAD UR6, UR14, UR6, URZ ;  /* 0x000000060e0672a4 */ /* 0x000fc8000f8e023f */
[----:B------:R-:W-:-:S04]  /*dad0*/  UISETP.LT.AND UP3, UPT, UR13, UR6, UPT ;  /* 0x000000060d00728c */ /* 0x000fc8000bf61270 */
[----:B------:R-:W-:-:S04]  /*dae0*/  USEL UR13, UR13, UR6, !UP3 ;  /* 0x000000060d0d7287 */ /* 0x000fc8000d800000 */
.L_x_988:
        /* <DEDUP_REMOVED lines=12> */
.L_x_994:
        /* <DEDUP_REMOVED lines=36> */
[----:B------:R-:W-:Y:S04]  /*ddf0*/  SHFL.IDX PT, R7, R20, 0x2, 0x181f ;  /* 0x00581f0014077f89 */ /* 0x000fe800000e0000 */
[----:B------:R-:W5:Y:S04]  /*de00*/  SHFL.IDX PT, R10, R0, 0x1, 0x181f ;  /* 0x00381f00000a7f89 */ /* 0x000f6800000e0000 */
[----:B------:R-:W1:Y:S04]  /*de10*/  SHFL.IDX PT, R5, R20, 0x3, 0x181f ;  /* 0x00781f0014057f89 */ /* 0x000e6800000e0000 */
[----:B------:R-:W-:Y:S04]  /*de20*/  SHFL.IDX PT, R8, R0, 0x2, 0x181f ;  /* 0x00581f0000087f89 */ /* 0x000fe800000e0000 */
[----:B------:R-:W1:Y:S04]  /*de30*/  SHFL.IDX PT, R3, R20, 0x4, 0x181f ;  /* 0x00981f0014037f89 */ /* 0x000e6800000e0000 */
[----:B------:R1:W-:Y:S04]  /*de40*/  SHFL.IDX PT, R2, R20, 0x5, 0x181f ;  /* 0x00b81f0014027f89 */ /* 0x0003e800000e0000 */
[----:B------:R-:W1:Y:S04]  /*de50*/  SHFL.IDX PT, R6, R0, 0x3, 0x181f ;  /* 0x00781f0000067f89 */ /* 0x000e6800000e0000 */
[----:B------:R-:W1:Y:S04]  /*de60*/  SHFL.IDX PT, R4, R0, 0x4, 0x181f ;  /* 0x00981f0000047f89 */ /* 0x000e6800000e0000 */
[----:B------:R-:W1:Y:S01]  /*de70*/  SHFL.IDX PT, R0, R0, 0x5, 0x181f ;  /* 0x00b81f0000007f89 */ /* 0x000e6200000e0000 */
[-C--:B--2---:R-:W-:Y:S05]  /*de80*/  IADD3 R14, P0, R11, R235.reuse, RZ ;  /* 0x000000eb0b0e7210 */ /* 0x084fea0007f1e0ff */
[--C-:B---3--:R-:W-:Y:S01]  /*de90*/  IMAD.X R15, R12, 0x1, R234.reuse, P0 ;  /* 0x000000010c0f7824 */ /* 0x108fe200000e06ea */
[-C--:B----4-:R-:W-:Y:S04]  /*dea0*/  IADD3 R12, P0, R9, R235.reuse, RZ ;  /* 0x000000eb090c7210 */ /* 0x090fe80007f1e0ff */
[----:B------:R2:W-:Y:S01]  /*deb0*/  LDGSTS.E.BYPASS.LTC128B.128 [R238], [R14.64], !P3 ;  /* 0x000000000eee7fae */ /* 0x0005e2000d901d74 */
[--C-:B-----5:R-:W-:Y:S01]  /*dec0*/  IMAD.X R13, R10, 0x1, R234.reuse, P0 ;  /* 0x000000010a0d7824 */ /* 0x120fe200000e06ea */
[-C--:B-1----:R-:W-:Y:S02]  /*ded0*/  IADD3 R10, P2, R5, R235.reuse, RZ ;  /* 0x000000eb050a7210 */ /* 0x082fe40007f5e0ff */
[-C--:B------:R-:W-:Y:S02]  /*dee0*/  IADD3 R20, P1, R3, R235.reuse, RZ ;  /* 0x000000eb03147210 */ /* 0x080fe40007f3e0ff */
[----:B------:R1:W-:Y:S01]  /*def0*/  LDGSTS.E.BYPASS.LTC128B.128 [R238+0x800], [R12.64], !P3 ;  /* 0x008000000cee7fae */ /* 0x0003e2000d901d74 */
[--C-:B------:R-:W-:Y:S01]  /*df00*/  IMAD.X R11, R6, 0x1, R234.reuse, P2 ;  /* 0x00000001060b7824 */ /* 0x100fe200010e06ea */
[-C--:B------:R-:W-:Y:S01]  /*df10*/  IADD3 R2, P0, R2, R235.reuse, RZ ;  /* 0x000000eb02027210 */ /* 0x080fe20007f1e0ff */
[----:B------:R-:W-:Y:S03]  /*df20*/  IMAD.X R21, R4, 0x1, R234, P1 ;  /* 0x0000000104157824 */ /* 0x000fe600008e06ea */
[-C--:B------:R-:W-:Y:S02]  /*df30*/  IADD3.X R3, R0, R234.reuse, RZ, P0, !PT ;  /* 0x000000ea00037210 */ /* 0x080fe400007fe4ff */
[----:B--2---:R-:W-:Y:S04]  /*df40*/  IADD3 R14, P5, R7, R235, RZ ;  /* 0x000000eb070e7210 */ /* 0x004fe80007fbe0ff */
[----:B------:R-:W-:Y:S05]  /*df50*/  IADD3.X R15, R8, R234, RZ, P5, !PT ;  /* 0x000000ea080f7210 */ /* 0x000fea0002ffe4ff */
[----:B------:R1:W-:Y:S04]  /*df60*/  LDGSTS.E.BYPASS.LTC128B.128 [R238+0x1000], [R14.64], !P3 ;  /* 0x010000000eee7fae */ /* 0x0003e8000d901d74 */
[----:B------:R1:W-:Y:S04]  /*df70*/  LDGSTS.E.BYPASS.LTC128B.128 [R238+0x1800], [R10.64], !P3 ;  /* 0x018000000aee7fae */ /* 0x0003e8000d901d74 */
[----:B------:R1:W-:Y:S04]  /*df80*/  LDGSTS.E.BYPASS.LTC128B.128 [R238+0x2000], [R20.64], !P3 ;  /* 0x0200000014ee7fae */ /* 0x0003e8000d901d74 */
[----:B------:R1:W-:Y:S02]  /*df90*/  LDGSTS.E.BYPASS.LTC128B.128 [R238+0x2800], [R2.64], !P3 ;  /* 0x0280000002ee7fae */ /* 0x0003e4000d901d74 */
.L_x_992:
        /* <DEDUP_REMOVED lines=175> */
.L_x_993:
[----:B------:R-:W-:Y:S01]  /*ea90*/  FMNMX.FTZ R169, R8, R165, !PT ;  /* 0x000000a508a97209 */ /* 0x000fe20007810000 */
[----:B-1----:R-:W-:Y:S01]  /*eaa0*/  LDSM.16.MT88.4 R172, [R225+0x100] ;  /* 0x00010000e1ac783b */ /* 0x002fe20000004200 */
        /* <DEDUP_REMOVED lines=90> */
[----:B------:R-:W-:Y:S02]  /*f050*/  ISETP.GT.AND P0, PT, R243, UR6, PT ;  /* 0x00000006f3007c0c */ /* 0x000fe4000bf04270 */
[----:B------:R-:W-:Y:S02]  /*f060*/  FMNMX.FTZ R2, R99, R2, !PT ;  /* 0x0000000263027209 */ /* 0x000fe40007810000 */
[----:B------:R-:W-:Y:S03]  /*f070*/  IADD3 R243, R243, -0x1, RZ ;  /* 0xfffffffff3f37810 */ /* 0x000fe60007ffe0ff */
[----:B------:R-:W-:Y:S08]  /*f080*/  SHFL.BFLY PT, R168, R169, 0x2, 0x1f ;  /* 0x0c401f00a9a87f89 */ /* 0x000ff000000e0000 */
[----:B------:R-:W1:Y:S02]  /*f090*/  SHFL.BFLY PT, R170, R2, 0x2, 0x1f ;  /* 0x0c401f0002aa7f89 */ /* 0x000e6400000e0000 */
[----:B-1----:R-:W-:Y:S02]  /*f0a0*/  FMNMX.FTZ R170, R2, R170, !PT ;  /* 0x000000aa02aa7209 */ /* 0x002fe40007810000 */
[----:B------:R-:W-:Y:S02]  /*f0b0*/  FMNMX.FTZ R171, R3, R171, !PT ;  /* 0x000000ab03ab7209 */ /* 0x000fe40007810000 */
[----:B------:R-:W-:Y:S02]  /*f0c0*/  FMNMX.FTZ R168, R169, R168, !PT ;  /* 0x000000a8a9a87209 */ /* 0x000fe40007810000 */
[----:B------:R-:W1:Y:S01]  /*f0d0*/  SHFL.BFLY PT, R2, R170, 0x1, 0x1f ;  /* 0x0c201f00aa027f89 */ /* 0x000e6200000e0000 */
[----:B------:R-:W-:Y:S04]  /*f0e0*/  FMNMX.FTZ R169, R75, R0, !PT ;  /* 0x000000004ba97209 */ /* 0x000fe80007810000 */
[----:B------:R-:W-:Y:S03]  /*f0f0*/  FMNMX.FTZ R169, R78, R169, !PT ;  /* 0x000000a94ea97209 */ /* 0x000fe60007810000 */
[----:B------:R-:W2:Y:S01]  /*f100*/  SHFL.BFLY PT, R3, R171, 0x1, 0x1f ;  /* 0x0c201f00ab037f89 */ /* 0x000ea200000e0000 */
[----:B------:R-:W-:Y:S04]  /*f110*/  FMNMX.FTZ R169, R79, R169, !PT ;  /* 0x000000a94fa97209 */ /* 0x000fe80007810000 */
[----:B------:R-:W-:Y:S03]  /*f120*/  FMNMX.FTZ R169, R90, R169, !PT ;  /* 0x000000a95aa97209 */ /* 0x000fe60007810000 */
[----:B------:R-:W3:Y:S01]  /*f130*/  SHFL.BFLY PT, R0, R168, 0x1, 0x1f ;  /* 0x0c201f00a8007f89 */ /* 0x000ee200000e0000 */
[----:B------:R-:W-:Y:S04]  /*f140*/  FMNMX.FTZ R169, R91, R169, !PT ;  /* 0x000000a95ba97209 */ /* 0x000fe80007810000 */
[----:B------:R-:W-:Y:S02]  /*f150*/  FMNMX.FTZ R169, R94, R169, !PT ;  /* 0x000000a95ea97209 */ /* 0x000fe40007810000 */
[----:B-1----:R-:W-:Y:S02]  /*f160*/  FMNMX.FTZ R2, R170, R2, !PT ;  /* 0x00000002aa027209 */ /* 0x002fe40007810000 */
[----:B------:R-:W-:Y:S03]  /*f170*/  FMNMX.FTZ R169, R95, R169, !PT ;  /* 0x000000a95fa97209 */ /* 0x000fe60007810000 */
[C---:B------:R-:W-:Y:S02]  /*f180*/  FMUL.FTZ R202, R2.reuse, c[0x0][0x2d0] ;  /* 0x0000b40002ca7a20 */ /* 0x040fe40000410000 */
[----:B------:R-:W-:Y:S01]  /*f190*/  FADD.FTZ R166, -R2, R166 ;  /* 0x000000a602a67221 */ /* 0x000fe20000010100 */
[----:B--2---:R-:W-:Y:S01]  /*f1a0*/  FMNMX.FTZ R3, R171, R3, !PT ;  /* 0x00000003ab037209 */ /* 0x004fe20007810000 */
[--C-:B------:R-:W-:Y:S02]  /*f1b0*/  FFMA.FTZ R211, R50, c[0x0][0x2d0], -R202.reuse ;  /* 0x0000b40032d37a23 */ /* 0x100fe400000108ca */
[--C-:B------:R-:W-:Y:S02]  /*f1c0*/  FFMA.FTZ R244, R51, c[0x0][0x2d0], -R202.reuse ;  /* 0x0000b40033f47a23 */ /* 0x100fe400000108ca */
[--C-:B------:R-:W-:Y:S02]  /*f1d0*/  FFMA.FTZ R55, R55, c[0x0][0x2d0], -R202.reuse ;  /* 0x0000b40037377a23 */ /* 0x100fe400000108ca */
[----:B------:R-:W-:Y:S01]  /*f1e0*/  MUFU.EX2 R211, R211 ;  /* 0x000000d300d37308 */ /* 0x000fe20000000800 */
[----:B------:R-:W-:Y:S01]  /*f1f0*/  FMUL.FTZ R203, R3, c[0x0][0x2d0] ;  /* 0x0000b40003cb7a20 */ /* 0x000fe20000410000 */
[----:B---3--:R-:W-:Y:S01]  /*f200*/  FMNMX.FTZ R0, R168, R0, !PT ;  /* 0x00000000a8007209 */ /* 0x008fe20007810000 */
[--C-:B------:R-:W-:Y:S01]  /*f210*/  FFMA.FTZ R182, R18, c[0x0][0x2d0], -R202.reuse ;  /* 0x0000b40012b67a23 */ /* 0x100fe200000108ca */
[----:B------:R-:W1:Y:S01]  /*f220*/  SHFL.BFLY PT, R168, R169, 0x2, 0x1f ;  /* 0x0c401f00a9a87f89 */ /* 0x000e6200000e0000 */
[--C-:B------:R-:W-:Y:S02]  /*f230*/  FFMA.FTZ R209, R48, c[0x0][0x2d0], -R203.reuse ;  /* 0x0000b40030d17a23 */ /* 0x100fe400000108cb */
[--C-:B------:R-:W-:Y:S02]  /*f240*/  FFMA.FTZ R210, R49, c[0x0][0x2d0], -R203.reuse ;  /* 0x0000b40031d27a23 */ /* 0x100fe400000108cb */
[--C-:B------:R-:W-:Y:S01]  /*f250*/  FFMA.FTZ R52, R52, c[0x0][0x2d0], -R203.reuse ;  /* 0x0000b40034347a23 */ /* 0x100fe200000108cb */
[----:B------:R-:W-:Y:S01]  /*f260*/  MUFU.EX2 R182, R182 ;  /* 0x000000b600b67308 */ /* 0x000fe20000000800 */
[--C-:B------:R-:W-:Y:S01]  /*f270*/  FFMA.FTZ R53, R53, c[0x0][0x2d0], -R203.reuse ;  /* 0x0000b40035357a23 */ /* 0x100fe200000108cb */
[----:B------:R-:W-:Y:S01]  /*f280*/  LDSM.16.MT88.4 R48, [R219+0x900] ;  /* 0x00090000db30783b */ /* 0x000fe20000004200 */
[--C-:B------:R-:W-:Y:S02]  /*f290*/  FFMA.FTZ R171, R16, c[0x0][0x2d0], -R203.reuse ;  /* 0x0000b40010ab7a23 */ /* 0x100fe400000108cb */
[----:B------:R-:W-:Y:S02]  /*f2a0*/  FFMA.FTZ R180, R17, c[0x0][0x2d0], -R203 ;  /* 0x0000b40011b47a23 */ /* 0x000fe400000108cb */
[----:B------:R-:W-:Y:S02]  /*f2b0*/  FMUL.FTZ R201, R0, c[0x0][0x2d0] ;  /* 0x0000b40000c97a20 */ /* 0x000fe40000410000 */
[--C-:B------:R-:W-:Y:S01]  /*f2c0*/  FFMA.FTZ R35, R35, c[0x0][0x2d0], -R202.reuse ;  /* 0x0000b40023237a23 */ /* 0x100fe200000108ca */
[----:B------:R-:W-:Y:S01]  /*f2d0*/  MUFU.EX2 R171, R171 ;  /* 0x000000ab00ab7308 */ /* 0x000fe20000000800 */
[--C-:B------:R-:W-:Y:S02]  /*f2e0*/  FFMA.FTZ R249, R44, c[0x0][0x2d0], -R201.reuse ;  /* 0x0000b4002cf97a23 */ /* 0x100fe400000108c9 */
[--C-:B------:R-:W-:Y:S02]  /*f2f0*/  FFMA.FTZ R250, R45, c[0x0][0x2d0], -R201.reuse ;  /* 0x0000b4002dfa7a23 */ /* 0x100fe400000108c9 */
[----:B------:R-:W-:Y:S02]  /*f300*/  FFMA.FTZ R57, R57, c[0x0][0x2d0], -R201 ;  /* 0x0000b40039397a23 */ /* 0x000fe400000108c9 */
[--C-:B------:R-:W-:Y:S01]  /*f310*/  FFMA.FTZ R193, R20, c[0x0][0x2d0], -R203.reuse ;  /* 0x0000b40014c17a23 */ /* 0x100fe200000108cb */
[----:B-1----:R-:W-:Y:S01]  /*f320*/  FMNMX.FTZ R169, R169, R168, !PT ;  /* 0x000000a8a9a97209 */ /* 0x002fe20007810000 */
[--C-:B------:R-:W-:Y:S01]  /*f330*/  FFMA.FTZ R194, R21, c[0x0][0x2d0], -R203.reuse ;  /* 0x0000b40015c27a23 */ /* 0x100fe200000108cb */
[----:B------:R-:W-:Y:S01]  /*f340*/  MUFU.EX2 R180, R180 ;  /* 0x000000b400b47308 */ /* 0x000fe20000000800 */
[--C-:B------:R-:W-:Y:S02]  /*f350*/  FFMA.FTZ R195, R22, c[0x0][0x2d0], -R202.reuse ;  /* 0x0000b40016c37a23 */ /* 0x100fe400000108ca */
[--C-:B------:R-:W-:Y:S01]  /*f360*/  FFMA.FTZ R196, R23, c[0x0][0x2d0], -R202.reuse ;  /* 0x0000b40017c47a23 */ /* 0x100fe200000108ca */
[----:B------:R-:W1:Y:S01]  /*f370*/  SHFL.BFLY PT, R168, R169, 0x1, 0x1f ;  /* 0x0c201f00a9a87f89 */ /* 0x000e6200000e0000 */
[----:B------:R-:W-:Y:S02]  /*f380*/  FFMA.FTZ R198, R33, c[0x0][0x2d0], -R203 ;  /* 0x0000b40021c67a23 */ /* 0x000fe400000108cb */
[--C-:B------:R-:W-:Y:S02]  /*f390*/  FFMA.FTZ R199, R34, c[0x0][0x2d0], -R202.reuse ;  /* 0x0000b40022c77a23 */ /* 0x100fe400000108ca */
[----:B------:R-:W-:Y:S01]  /*f3a0*/  FMUL.FTZ R166, R166, c[0x0][0x2d0] ;  /* 0x0000b400a6a67a20 */ /* 0x000fe20000410000 */
[----:B------:R-:W-:Y:S01]  /*f3b0*/  MUFU.EX2 R193, R193 ;  /* 0x000000c100c17308 */ /* 0x000fe20000000800 */
[--C-:B------:R-:W-:Y:S02]  /*f3c0*/  FFMA.FTZ R186, R12, c[0x0][0x2d0], -R201.reuse ;  /* 0x0000b4000cba7a23 */ /* 0x100fe400000108c9 */
[----:B------:R-:W-:Y:S02]  /*f3d0*/  FFMA.FTZ R187, R13, c[0x0][0x2d0], -R201 ;  /* 0x0000b4000dbb7a23 */ /* 0x000fe400000108c9 */
[--C-:B------:R-:W-:Y:S02]  /*f3e0*/  FFMA.FTZ R197, R32, c[0x0][0x2d0], -R203.reuse ;  /* 0x0000b40020c57a23 */ /* 0x100fe400000108cb */
[--C-:B------:R-:W-:Y:S02]  /*f3f0*/  FFMA.FTZ R205, R36, c[0x0][0x2d0], -R203.reuse ;  /* 0x0000b40024cd7a23 */ /* 0x100fe400000108cb */
[----:B------:R-:W-:Y:S01]  /*f400*/  FFMA.FTZ R206, R37, c[0x0][0x2d0], -R203 ;  /* 0x0000b40025ce7a23 */ /* 0x000fe200000108cb */
[----:B------:R-:W2:Y:S01]  /*f410*/  MUFU.EX2 R166, R166 ;  /* 0x000000a600a67308 */ /* 0x000ea20000000800 */
[--C-:B------:R-:W-:Y:S02]  /*f420*/  FFMA.FTZ R207, R38, c[0x0][0x2d0], -R202.reuse ;  /* 0x0000b40026cf7a23 */ /* 0x100fe400000108ca */
[--C-:B------:R-:W-:Y:S02]  /*f430*/  FFMA.FTZ R208, R39, c[0x0][0x2d0], -R202.reuse ;  /* 0x0000b40027d07a23 */ /* 0x100fe400000108ca */
[--C-:B------:R-:W-:Y:S02]  /*f440*/  FFMA.FTZ R245, R40, c[0x0][0x2d0], -R201.reuse ;  /* 0x0000b40028f57a23 */ /* 0x100fe400000108c9 */
[----:B------:R-:W-:Y:S01]  /*f450*/  FFMA.FTZ R246, R41, c[0x0][0x2d0], -R201 ;  /* 0x0000b40029f67a23 */ /* 0x000fe200000108c9 */
[----:B-1----:R-:W-:Y:S01]  /*f460*/  FMNMX.FTZ R168, R169, R168, !PT ;  /* 0x000000a8a9a87209 */ /* 0x002fe20007810000 */
[----:B------:R-:W-:Y:S01]  /*f470*/  FFMA.FTZ R169, R19, c[0x0][0x2d0], -R202 ;  /* 0x0000b40013a97a23 */ /* 0x000fe200000108ca */
[----:B------:R-:W-:Y:S01]  /*f480*/  MUFU.EX2 R186, R186 ;  /* 0x000000ba00ba7308 */ /* 0x000fe20000000800 */
[----:B------:R-:W-:Y:S02]  /*f490*/  FADD.FTZ R167, -R3, R167 ;  /* 0x000000a703a77221 */ /* 0x000fe40000010100 */
[----:B------:R-:W-:Y:S02]  /*f4a0*/  FMUL.FTZ R200, R168, c[0x0][0x2d0] ;  /* 0x0000b400a8c87a20 */ /* 0x000fe40000410000 */
[----:B------:R-:W-:Y:S02]  /*f4b0*/  FMUL.FTZ R167, R167, c[0x0][0x2d0] ;  /* 0x0000b400a7a77a20 */ /* 0x000fe40000410000 */
[--C-:B------:R-:W-:Y:S02]  /*f4c0*/  FFMA.FTZ R251, R46, c[0x0][0x2d0], -R200.reuse ;  /* 0x0000b4002efb7a23 */ /* 0x100fe400000108c8 */
[--C-:B------:R-:W-:Y:S01]  /*f4d0*/  FFMA.FTZ R252, R47, c[0x0][0x2d0], -R200.reuse ;  /* 0x0000b4002ffc7a23 */ /* 0x100fe200000108c8 */
[----:B------:R-:W-:Y:S01]  /*f4e0*/  MUFU.EX2 R169, R169 ;  /* 0x000000a900a97308 */ /* 0x000fe20000000800 */
[----:B------:R-:W-:Y:S01]  /*f4f0*/  LDSM.16.MT88.4 R44, [R225+0x1100] ;  /* 0x00110000e12c783b */ /* 0x000fe20000004200 */
[--C-:B------:R-:W-:Y:S02]  /*f500*/  FFMA.FTZ R59, R59, c[0x0][0x2d0], -R200.reuse ;  /* 0x0000b4003b3b7a23 */ /* 0x100fe400000108c8 */
[C---:B--2---:R-:W-:Y:S02]  /*f510*/  FMUL.FTZ R18, R166.reuse, R150 ;  /* 0x00000096a6127220 */ /* 0x044fe40000410000 */
[C---:B------:R-:W-:Y:S02]  /*f520*/  FMUL.FTZ R19, R166.reuse, R151 ;  /* 0x00000097a6137220 */ /* 0x040fe40000410000 */
[C---:B------:R-:W-:Y:S02]  /*f530*/  FMUL.FTZ R22, R166.reuse, R146 ;  /* 0x00000092a6167220 */ /* 0x040fe40000410000 */
[----:B------:R-:W1:Y:S01]  /*f540*/  MUFU.EX2 R167, R167 ;  /* 0x000000a700a77308 */ /* 0x000e620000000800 */
[C---:B------:R-:W-:Y:S02]  /*f550*/  FMUL.FTZ R23, R166.reuse, R147 ;  /* 0x00000093a6177220 */ /* 0x040fe40000410000 */
[--C-:B------:R-:W-:Y:S02]  /*f560*/  FFMA.FTZ R204, R31, c[0x0][0x2d0], -R200.reuse ;  /* 0x0000b4001fcc7a23 */ /* 0x100fe400000108c8 */
[C---:B------:R-:W-:Y:S02]  /*f570*/  FMUL.FTZ R38, R166.reuse, R130 ;  /* 0x00000082a6267220 */ /* 0x040fe40000410000 */
[----:B------:R-:W-:Y:S02]  /*f580*/  FMUL.FTZ R39, R166, R131 ;  /* 0x00000083a6277220 */ /* 0x000fe40000410000 */
[--C-:B------:R-:W-:Y:S01]  /*f590*/  FFMA.FTZ R190, R14, c[0x0][0x2d0], -R200.reuse ;  /* 0x0000b4000ebe7a23 */ /* 0x100fe200000108c8 */
[----:B------:R-:W-:Y:S01]  /*f5a0*/  MUFU.EX2 R187, R187 ;  /* 0x000000bb00bb7308 */ /* 0x000fe20000000800 */
        /* <DEDUP_REMOVED lines=8> */
[C---:B-1----:R-:W-:Y:S02]  /*f630*/  FMUL.FTZ R16, R167.reuse, R148 ;  /* 0x00000094a7107220 */ /* 0x042fe40000410000 */
[C---:B------:R-:W-:Y:S02]  /*f640*/  FMUL.FTZ R17, R167.reuse, R149 ;  /* 0x00000095a7117220 */ /* 0x040fe40000410000 */
[----:B------:R-:W-:Y:S01]  /*f650*/  LDSM.16.MT88.4 R148, [R225+0x2900] ;  /* 0x00290000e194783b */ /* 0x000fe20000004200 */
[----:B------:R-:W1:Y:S01]  /*f660*/  MUFU.EX2 R194, R194 ;  /* 0x000000c200c27308 */ /* 0x000e620000000800 */
[C---:B------:R-:W-:Y:S02]  /*f670*/  FMUL.FTZ R20, R167.reuse, R144 ;  /* 0x00000090a7147220 */ /* 0x040fe40000410000 */
[C---:B------:R-:W-:Y:S02]  /*f680*/  FMUL.FTZ R21, R167.reuse, R145 ;  /* 0x00000091a7157220 */ /* 0x040fe40000410000 */
[C---:B------:R-:W-:Y:S02]  /*f690*/  FMUL.FTZ R36, R167.reuse, R128 ;  /* 0x00000080a7247220 */ /* 0x040fe40000410000 */
[----:B------:R-:W2:Y:S01]  /*f6a0*/  LDSM.16.MT88.4 R144, [R219+0x100] ;  /* 0x00010000db90783b */ /* 0x000ea20000004200 */
[C---:B------:R-:W-:Y:S02]  /*f6b0*/  FMUL.FTZ R37, R167.reuse, R129 ;  /* 0x00000081a7257220 */ /* 0x040fe40000410000 */
[----:B------:R-:W-:Y:S01]  /*f6c0*/  MUFU.EX2 R195, R195 ;  /* 0x000000c300c37308 */ /* 0x000fe20000000800 */
[C---:B------:R-:W-:Y:S02]  /*f6d0*/  FMUL.FTZ R100, R167.reuse, R100 ;  /* 0x00000064a7647220 */ /* 0x040fe40000410000 */
[C---:B------:R-:W-:Y:S02]  /*f6e0*/  FMUL.FTZ R101, R167.reuse, R101 ;  /* 0x00000065a7657220 */ /* 0x040fe40000410000 */
[C---:B------:R-:W-:Y:S02]  /*f6f0*/  FMUL.FTZ R104, R167.reuse, R104 ;  /* 0x00000068a7687220 */ /* 0x040fe40000410000 */
[C---:B------:R-:W-:Y:S02]  /*f700*/  FMUL.FTZ R105, R167.reuse, R105 ;  /* 0x00000069a7697220 */ /* 0x040fe40000410000 */
[C---:B------:R-:W-:Y:S01]  /*f710*/  FMUL.FTZ R112, R167.reuse, R112 ;  /* 0x00000070a7707220 */ /* 0x040fe20000410000 */
[----:B------:R-:W3:Y:S01]  /*f720*/  MUFU.EX2 R196, R196 ;  /* 0x000000c400c47308 */ /* 0x000ee20000000800 */
[C---:B------:R-:W-:Y:S02]  /*f730*/  FMUL.FTZ R113, R167.reuse, R113 ;  /* 0x00000071a7717220 */ /* 0x040fe40000410000 */
[C---:B------:R-:W-:Y:S01]  /*f740*/  FMUL.FTZ R116, R167.reuse, R116 ;  /* 0x00000074a7747220 */ /* 0x040fe20000410000 */
[----:B-1----:R-:W-:Y:S01]  /*f750*/  F2FP.BF16.PACK_AB R128, R194, R193 ;  /* 0x000000c1c280723e */ /* 0x002fe200000010ff */
[----:B------:R-:W-:Y:S02]  /*f760*/  FMUL.FTZ R117, R167, R117 ;  /* 0x00000075a7757220 */ /* 0x000fe40000410000 */
[----:B------:R-:W-:Y:S02]  /*f770*/  FMUL.FTZ R119, R166, R119 ;  /* 0x00000077a6777220 */ /* 0x000fe40000410000 */
[--C-:B------:R-:W-:Y:S01]  /*f780*/  FFMA.FTZ R247, R42, c[0x0][0x2d0], -R200.reuse ;  /* 0x0000b4002af77a23 */ /* 0x100fe200000108c8 */
[----:B------:R-:W-:Y:S01]  /*f790*/  MUFU.EX2 R197, R197 ;  /* 0x000000c500c57308 */ /* 0x000fe20000000800 */
[----:B------:R-:W-:Y:S02]  /*f7a0*/  FFMA.FTZ R248, R43, c[0x0][0x2d0], -R200 ;  /* 0x0000b4002bf87a23 */ /* 0x000fe400000108c8 */
[--C-:B------:R-:W-:Y:S02]  /*f7b0*/  FFMA.FTZ R183, R4, c[0x0][0x2d0], -R203.reuse ;  /* 0x0000b40004b77a23 */ /* 0x100fe400000108cb */
[----:B------:R-:W-:Y:S02]  /*f7c0*/  FMUL.FTZ R4, R167, R160 ;  /* 0x000000a0a7047220 */ /* 0x000fe40000410000 */
[----:B------:R-:W-:Y:S02]  /*f7d0*/  FFMA.FTZ R170, R5, c[0x0][0x2d0], -R203 ;  /* 0x0000b40005aa7a23 */ /* 0x000fe400000108cb */
[----:B------:R-:W-:Y:S01]  /*f7e0*/  FMUL.FTZ R5, R167, R161 ;  /* 0x000000a1a7057220 */ /* 0x000fe20000410000 */
[----:B------:R-:W-:Y:S01]  /*f7f0*/  MUFU.EX2 R183, R183 ;  /* 0x000000b700b77308 */ /* 0x000fe20000000800 */
[--C-:B------:R-:W-:Y:S02]  /*f800*/  FFMA.FTZ R184, R6, c[0x0][0x2d0], -R202.reuse ;  /* 0x0000b40006b87a23 */ /* 0x100fe400000108ca */
[----:B------:R-:W-:Y:S01]  /*f810*/  FMUL.FTZ R6, R166, R162 ;  /* 0x000000a2a6067220 */ /* 0x000fe20000410000 */
[----:B---3--:R-:W-:Y:S01]  /*f820*/  F2FP.BF16.PACK_AB R129, R196, R195 ;  /* 0x000000c3c481723e */ /* 0x008fe200000010ff */
[----:B------:R-:W-:Y:S01]  /*f830*/  FFMA.FTZ R181, R7, c[0x0][0x2d0], -R202 ;  /* 0x0000b40007b57a23 */ /* 0x000fe200000108ca */
[----:B------:R-:W-:Y:S01]  /*f840*/  F2FP.BF16.PACK_AB R162, R180, R171 ;  /* 0x000000abb4a2723e */ /* 0x000fe200000010ff */
[----:B------:R-:W-:Y:S01]  /*f850*/  FMUL.FTZ R7, R166, R163 ;  /* 0x000000a3a6077220 */ /* 0x000fe20000410000 */
[----:B------:R-:W-:Y:S01]  /*f860*/  F2FP.BF16.PACK_AB R163, R169, R182 ;  /* 0x000000b6a9a3723e */ /* 0x000fe200000010ff */
[----:B------:R-:W-:Y:S01]  /*f870*/  FADD.FTZ R165, -R0, R165 ;  /* 0x000000a500a57221 */ /* 0x000fe20000010100 */
[----:B------:R-:W1:Y:S01]  /*f880*/  MUFU.EX2 R170, R170 ;  /* 0x000000aa00aa7308 */ /* 0x000e620000000800 */
[----:B------:R-:W-:Y:S02]  /*f890*/  FADD.FTZ R164, -R168, R164 ;  /* 0x000000a4a8a47221 */ /* 0x000fe40000010100 */
[----:B------:R-:W-:Y:S02]  /*f8a0*/  FMUL.FTZ R165, R165, c[0x0][0x2d0] ;  /* 0x0000b400a5a57a20 */ /* 0x000fe40000410000 */
[----:B------:R-:W-:Y:S02]  /*f8b0*/  FMUL.FTZ R164, R164, c[0x0][0x2d0] ;  /* 0x0000b400a4a47a20 */ /* 0x000fe40000410000 */
[--C-:B------:R-:W-:Y:S02]  /*f8c0*/  FFMA.FTZ R188, R8, c[0x0][0x2d0], -R201.reuse ;  /* 0x0000b40008bc7a23 */ /* 0x100fe400000108c9 */
[----:B------:R-:W-:Y:S01]  /*f8d0*/  FFMA.FTZ R185, R9, c[0x0][0x2d0], -R201 ;  /* 0x0000b40009b97a23 */ /* 0x000fe200000108c9 */
[----:B------:R-:W-:Y:S01]  /*f8e0*/  MUFU.EX2 R184, R184 ;  /* 0x000000b800b87308 */ /* 0x000fe20000000800 */
[--C-:B------:R-:W-:Y:S02]  /*f8f0*/  FFMA.FTZ R192, R10, c[0x0][0x2d0], -R200.reuse ;  /* 0x0000b4000ac07a23 */ /* 0x100fe400000108c8 */
[--C-:B------:R-:W-:Y:S02]  /*f900*/  FFMA.FTZ R189, R11, c[0x0][0x2d0], -R200.reuse ;  /* 0x0000b4000bbd7a23 */ /* 0x100fe400000108c8 */
[----:B------:R-:W-:Y:S02]  /*f910*/  FFMA.FTZ R191, R15, c[0x0][0x2d0], -R200 ;  /* 0x0000b4000fbf7a23 */ /* 0x000fe400000108c8 */
[--C-:B------:R-:W-:Y:S02]  /*f920*/  FFMA.FTZ R64, R64, c[0x0][0x2d0], -R203.reuse ;  /* 0x0000b40040407a23 */ /* 0x100fe400000108cb */
[----:B------:R-:W-:Y:S01]  /*f930*/  FFMA.FTZ R65, R65, c[0x0][0x2d0], -R203 ;  /* 0x0000b40041417a23 */ /* 0x000fe200000108cb */
[----:B------:R-:W3:Y:S01]  /*f940*/  MUFU.EX2 R181, R181 ;  /* 0x000000b500b57308 */ /* 0x000ee20000000800 */
[--C-:B------:R-:W-:Y:S02]  /*f950*/  FFMA.FTZ R66, R66, c[0x0][0x2d0], -R202.reuse ;  /* 0x0000b40042427a23 */ /* 0x100fe400000108ca */
[----:B------:R-:W-:Y:S01]  /*f960*/  FFMA.FTZ R67, R67, c[0x0][0x2d0], -R202 ;  /* 0x0000b40043437a23 */ /* 0x000fe200000108ca */
[----:B-1----:R-:W-:Y:S01]  /*f970*/  F2FP.BF16.PACK_AB R160, R170, R183 ;  /* 0x000000b7aaa0723e */ /* 0x002fe200000010ff */
[--C-:B------:R-:W-:Y:S02]  /*f980*/  FFMA.FTZ R60, R60, c[0x0][0x2d0], -R201.reuse ;  /* 0x0000b4003c3c7a23 */ /* 0x100fe400000108c9 */
[----:B------:R-:W-:Y:S02]  /*f990*/  FFMA.FTZ R61, R61, c[0x0][0x2d0], -R201 ;  /* 0x0000b4003d3d7a23 */ /* 0x000fe400000108c9 */
[--C-:B------:R-:W-:Y:S01]  /*f9a0*/  FFMA.FTZ R62, R62, c[0x0][0x2d0], -R200.reuse ;  /* 0x0000b4003e3e7a23 */ /* 0x100fe200000108c8 */
[----:B------:R-:W1:Y:S01]  /*f9b0*/  MUFU.EX2 R165, R165 ;  /* 0x000000a500a57308 */ /* 0x000e620000000800 */
[----:B------:R-:W-:Y:S02]  /*f9c0*/  FFMA.FTZ R63, R63, c[0x0][0x2d0], -R200 ;  /* 0x0000b4003f3f7a23 */ /* 0x000fe400000108c8 */
[--C-:B------:R-:W-:Y:S02]  /*f9d0*/  FFMA.FTZ R68, R68, c[0x0][0x2d0], -R203.reuse ;  /* 0x0000b40044447a23 */ /* 0x100fe400000108cb */
[--C-:B------:R-:W-:Y:S02]  /*f9e0*/  FFMA.FTZ R69, R69, c[0x0][0x2d0], -R203.reuse ;  /* 0x0000b40045457a23 */ /* 0x100fe400000108cb */
[--C-:B------:R-:W-:Y:S02]  /*f9f0*/  FFMA.FTZ R70, R70, c[0x0][0x2d0], -R202.reuse ;  /* 0x0000b40046467a23 */ /* 0x100fe400000108ca */
[--C-:B------:R-:W-:Y:S01]  /*fa00*/  FFMA.FTZ R71, R71, c[0x0][0x2d0], -R202.reuse ;  /* 0x0000b40047477a23 */ /* 0x100fe200000108ca */
[----:B------:R-:W4:Y:S01]  /*fa10*/  MUFU.EX2 R164, R164 ;  /* 0x000000a400a47308 */ /* 0x000f220000000800 */
[--C-:B------:R-:W-:Y:S02]  /*fa20*/  FFMA.FTZ R80, R80, c[0x0][0x2d0], -R203.reuse ;  /* 0x0000b40050507a23 */ /* 0x100fe400000108cb */
[----:B------:R-:W-:Y:S01]  /*fa30*/  FFMA.FTZ R81, R81, c[0x0][0x2d0], -R203 ;  /* 0x0000b40051517a23 */ /* 0x000fe200000108cb */
[----:B---3--:R-:W-:Y:S01]  /*fa40*/  F2FP.BF16.PACK_AB R161, R181, R184 ;  /* 0x000000b8b5a1723e */ /* 0x008fe200000010ff */
[--C-:B------:R-:W-:Y:S02]  /*fa50*/  FFMA.FTZ R82, R82, c[0x0][0x2d0], -R202.reuse ;  /* 0x0000b40052527a23 */ /* 0x100fe400000108ca */
[----:B------:R-:W-:Y:S02]  /*fa60*/  FFMA.FTZ R83, R83, c[0x0][0x2d0], -R202 ;  /* 0x0000b40053537a23 */ /* 0x000fe400000108ca */
[--C-:B------:R-:W-:Y:S01]  /*fa70*/  FFMA.FTZ R72, R72, c[0x0][0x2d0], -R201.reuse ;  /* 0x0000b40048487a23 */ /* 0x100fe200000108c9 */
[----:B------:R-:W-:Y:S01]  /*fa80*/  MUFU.EX2 R188, R188 ;  /* 0x000000bc00bc7308 */ /* 0x000fe20000000800 */
[-C--:B------:R-:W-:Y:S05]  /*fa90*/  HMMA.16816.F32.BF16 R4, R160, R172.reuse, R4 ;  /* 0x000000aca004723c */ /* 0x080fea0000041804 */
[C---:B-1----:R-:W-:Y:S02]  /*faa0*/  FMUL.FTZ R33, R165.reuse, R141 ;  /* 0x0000008da5217220 */ /* 0x042fe40000410000 */
[C---:B------:R-:W-:Y:S02]  /*fab0*/  FMUL.FTZ R12, R165.reuse, R152 ;  /* 0x00000098a50c7220 */ /* 0x040fe40000410000 */
[----:B------:R-:W1:Y:S03]  /*fac0*/  MUFU.EX2 R185, R185 ;  /* 0x000000b900b97308 */ /* 0x000e660000000800 */
[C---:B------:R-:W-:Y:S02]  /*fad0*/  FMUL.FTZ R13, R165.reuse, R153 ;  /* 0x00000099a50d7220 */ /* 0x040fe40000410000 */
[C---:B----4-:R-:W-:Y:S02]  /*fae0*/  FMUL.FTZ R34, R164.reuse, R142 ;  /* 0x0000008ea4227220 */ /* 0x050fe40000410000 */
[C---:B------:R-:W-:Y:S02]  /*faf0*/  FMUL.FTZ R31, R164.reuse, R135 ;  /* 0x00000087a41f7220 */ /* 0x040fe40000410000 */
[C---:B------:R-:W-:Y:S01]  /*fb00*/  FMUL.FTZ R14, R164.reuse, R154 ;  /* 0x0000009aa40e7220 */ /* 0x040fe20000410000 */
[----:B------:R-:W-:Y:S01]  /*fb10*/  MUFU.EX2 R192, R192 ;  /* 0x000000c000c07308 */ /* 0x000fe20000000800 */
[----:B------:R-:W-:Y:S02]  /*fb20*/  FMUL.FTZ R32, R165, R140 ;  /* 0x0000008ca5207220 */ /* 0x000fe40000410000 */
[--C-:B------:R-:W-:Y:S02]  /*fb30*/  FFMA.FTZ R140, R27, c[0x0][0x2d0], -R200.reuse ;  /* 0x0000b4001b8c7a23 */ /* 0x100fe400000108c8 */
[C---:B------:R-:W-:Y:S02]  /*fb40*/  FMUL.FTZ R27, R164.reuse, R139 ;  /* 0x0000008ba41b7220 */ /* 0x040fe40000410000 */
[C---:B------:R-:W-:Y:S02]  /*fb50*/  FMUL.FTZ R8, R165.reuse, R156 ;  /* 0x0000009ca5087220 */ /* 0x040fe40000410000 */
[----:B------:R-:W-:Y:S01]  /*fb60*/  FMUL.FTZ R9, R165, R157 ;  /* 0x0000009da5097220 */ /* 0x000fe20000410000 */
[----:B------:R-:W3:Y:S01]  /*fb70*/  MUFU.EX2 R189, R189 ;  /* 0x000000bd00bd7308 */ /* 0x000ee20000000800 */
[C---:B------:R-:W-:Y:S01]  /*fb80*/  FMUL.FTZ R10, R164.reuse, R158 ;  /* 0x0000009ea40a7220 */ /* 0x040fe20000410000 */
[----:B------:R-:W-:Y:S01]  /*fb90*/  F2FP.BF16.PACK_AB R158, R187, R186 ;  /* 0x000000babb9e723e */ /* 0x000fe200000010ff */
[C---:B------:R-:W-:Y:S01]  /*fba0*/  FMUL.FTZ R11, R164.reuse, R159 ;  /* 0x0000009fa40b7220 */ /* 0x040fe20000410000 */
[----:B-1----:R-:W-:Y:S01]  /*fbb0*/  F2FP.BF16.PACK_AB R156, R185, R188 ;  /* 0x000000bcb99c723e */ /* 0x002fe200000010ff */
[C---:B------:R-:W-:Y:S02]  /*fbc0*/  FMUL.FTZ R15, R164.reuse, R155 ;  /* 0x0000009ba40f7220 */ /* 0x040fe40000410000 */
[C---:B------:R-:W-:Y:S02]  /*fbd0*/  FMUL.FTZ R108, R165.reuse, R108 ;  /* 0x0000006ca56c7220 */ /* 0x040fe40000410000 */
[C---:B------:R-:W-:Y:S01]  /*fbe0*/  FMUL.FTZ R109, R165.reuse, R109 ;  /* 0x0000006da56d7220 */ /* 0x040fe20000410000 */
[----:B------:R-:W1:Y:S01]  /*fbf0*/  MUFU.EX2 R191, R191 ;  /* 0x000000bf00bf7308 */ /* 0x000e620000000800 */
[C---:B------:R-:W-:Y:S02]  /*fc00*/  FMUL.FTZ R110, R164.reuse, R110 ;  /* 0x0000006ea46e7220 */ /* 0x040fe40000410000 */
[C---:B------:R-:W-:Y:S02]  /*fc10*/  FMUL.FTZ R111, R164.reuse, R111 ;  /* 0x0000006fa46f7220 */ /* 0x040fe40000410000 */
[C---:B------:R-:W-:Y:S02]  /*fc20*/  FMUL.FTZ R120, R165.reuse, R120 ;  /* 0x00000078a5787220 */ /* 0x040fe40000410000 */
[C---:B------:R-:W-:Y:S02]  /*fc30*/  FMUL.FTZ R121, R165.reuse, R121 ;  /* 0x00000079a5797220 */ /* 0x040fe40000410000 */
[C---:B------:R-:W-:Y:S01]  /*fc40*/  FMUL.FTZ R122, R164.reuse, R122 ;  /* 0x0000007aa47a7220 */ /* 0x040fe20000410000 */
[----:B------:R-:W-:Y:S01]  /*fc50*/  MUFU.EX2 R154, R52 ;  /* 0x00000034009a7308 */ /* 0x000fe20000000800 */
[C---:B------:R-:W-:Y:S02]  /*fc60*/  FMUL.FTZ R123, R164.reuse, R123 ;  /* 0x0000007ba47b7220 */ /* 0x040fe40000410000 */
[----:B------:R-:W-:Y:S01]  /*fc70*/  FMUL.FTZ R124, R165, R124 ;  /* 0x0000007ca57c7220 */ /* 0x000fe20000410000 */
[----:B---3--:R-:W-:Y:S01]  /*fc80*/  F2FP.BF16.PACK_AB R157, R189, R192 ;  /* 0x000000c0bd9d723e */ /* 0x008fe200000010ff */
[----:B------:R-:W-:Y:S02]  /*fc90*/  FMUL.FTZ R125, R165, R125 ;  /* 0x0000007da57d7220 */ /* 0x000fe40000410000 */
[C---:B------:R-:W-:Y:S02]  /*fca0*/  FMUL.FTZ R126, R164.reuse, R126 ;  /* 0x0000007ea47e7220 */ /* 0x040fe40000410000 */
[----:B------:R-:W-:Y:S01]  /*fcb0*/  FMUL.FTZ R127, R164, R127 ;  /* 0x0000007fa47f7220 */ /* 0x000fe20000410000 */
[----:B------:R-:W-:Y:S01]  /*fcc0*/  MUFU.EX2 R152, R53 ;  /* 0x0000003500987308 */ /* 0x000fe20000000800 */
[--C-:B------:R-:W-:Y:S02]  /*fcd0*/  FFMA.FTZ R73, R73, c[0x0][0x2d0], -R201.reuse ;  /* 0x0000b40049497a23 */ /* 0x100fe400000108c9 */
[--C-:B------:R-:W-:Y:S01]  /*fce0*/  FFMA.FTZ R74, R74, c[0x0][0x2d0], -R200.reuse ;  /* 0x0000b4004a4a7a23 */ /* 0x100fe200000108c8 */
[----:B-1----:R-:W-:Y:S01]  /*fcf0*/  F2FP.BF16.PACK_AB R159, R191, R190 ;  /* 0x000000bebf9f723e */ /* 0x002fe200000010ff */
[--C-:B------:R-:W-:Y:S02]  /*fd00*/  FFMA.FTZ R75, R75, c[0x0][0x2d0], -R200.reuse ;  /* 0x0000b4004b4b7a23 */ /* 0x100fe400000108c8 */
[--C-:B------:R-:W-:Y:S02]  /*fd10*/  FFMA.FTZ R76, R76, c[0x0][0x2d0], -R201.reuse ;  /* 0x0000b4004c4c7a23 */ /* 0x100fe400000108c9 */
[--C-:B------:R-:W-:Y:S01]  /*fd20*/  FFMA.FTZ R77, R77, c[0x0][0x2d0], -R201.reuse ;  /* 0x0000b4004d4d7a23 */ /* 0x100fe200000108c9 */
[----:B------:R-:W-:Y:S01]  /*fd30*/  MUFU.EX2 R153, R55 ;  /* 0x0000003700997308 */ /* 0x000fe20000000800 */
[C---:B------:R-:W-:Y:S04]  /*fd40*/  HMMA.16816.F32.BF16 R8, R156.reuse, R172, R8 ;  /* 0x000000ac9c08723c */ /* 0x040fe80000041808 */
[--C-:B------:R-:W-:Y:S02]  /*fd50*/  FFMA.FTZ R78, R78, c[0x0][0x2d0], -R200.reuse ;  /* 0x0000b4004e4e7a23 */ /* 0x100fe400000108c8 */
[--C-:B------:R-:W-:Y:S02]  /*fd60*/  FFMA.FTZ R79, R79, c[0x0][0x2d0], -R200.reuse ;  /* 0x0000b4004f4f7a23 */ /* 0x100fe400000108c8 */
[-C--:B------:R-:W-:Y:S01]  /*fd70*/  HMMA.16816.F32.BF16 R12, R156, R174.reuse, R12 ;  /* 0x000000ae9c0c723c */ /* 0x080fe2000004180c */
[----:B------:R1:W-:Y:S03]  /*fd80*/  MUFU.EX2 R172, R35 ;  /* 0x0000002300ac7308 */ /* 0x0003e60000000800 */
[----:B------:R-:W-:Y:S02]  /*fd90*/  FFMA.FTZ R173, R24, c[0x0][0x2d0], -R201 ;  /* 0x0000b40018ad7a23 */ /* 0x000fe400000108c9 */
[----:B------:R-:W-:Y:S02]  /*fda0*/  FMUL.FTZ R24, R165, R136 ;  /* 0x00000088a5187220 */ /* 0x000fe40000410000 */
[C---:B------:R-:W-:Y:S03]  /*fdb0*/  HMMA.16816.F32.BF16 R16, R160.reuse, R174, R16 ;  /* 0x000000aea010723c */ /* 0x040fe60000041810 */
[----:B------:R-:W3:Y:S01]  /*fdc0*/  MUFU.EX2 R198, R198 ;  /* 0x000000c600c67308 */ /* 0x000ee20000000800 */
[--C-:B------:R-:W-:Y:S02]  /*fdd0*/  FFMA.FTZ R84, R84, c[0x0][0x2d0], -R203.reuse ;  /* 0x0000b40054547a23 */ /* 0x100fe400000108cb */
[----:B------:R-:W-:Y:S02]  /*fde0*/  FFMA.FTZ R85, R85, c[0x0][0x2d0], -R203 ;  /* 0x0000b40055557a23 */ /* 0x000fe400000108cb */
[-C--:B------:R-:W-:Y:S04]  /*fdf0*/  HMMA.16816.F32.BF16 R20, R160, R176.reuse, R20 ;  /* 0x000000b0a014723c */ /* 0x080fe80000041814 */
[--C-:B------:R-:W-:Y:S01]  /*fe00*/  FFMA.FTZ R174, R25, c[0x0][0x2d0], -R201.reuse ;  /* 0x0000b40019ae7a23 */ /* 0x100fe200000108c9 */
[----:B------:R-:W4:Y:S01]  /*fe10*/  MUFU.EX2 R199, R199 ;  /* 0x000000c700c77308 */ /* 0x000f220000000800 */
[----:B------:R-:W-:Y:S02]  /*fe20*/  FMUL.FTZ R25, R165, R137 ;  /* 0x00000089a5197220 */ /* 0x000fe40000410000 */
[----:B------:R-:W-:Y:S04]  /*fe30*/  FFMA.FTZ R175, R26, c[0x0][0x2d0], -R200 ;  /* 0x0000b4001aaf7a23 */ /* 0x000fe800000108c8 */
[C---:B-1----:R-:W-:Y:S02]  /*fe40*/  FMUL.FTZ R35, R164.reuse, R143 ;  /* 0x0000008fa4237220 */ /* 0x042fe40000410000 */
[----:B------:R-:W-:Y:S01]  /*fe50*/  FMUL.FTZ R26, R164, R138 ;  /* 0x0000008aa41a7220 */ /* 0x000fe20000410000 */
[----:B------:R-:W-:Y:S01]  /*fe60*/  MUFU.EX2 R245, R245 ;  /* 0x000000f500f57308 */ /* 0x000fe20000000800 */
[----:B------:R-:W1:Y:S01]  /*fe70*/  LDSM.16.MT88.4 R136, [R218+0x100] ;  /* 0x00010000da88783b */ /* 0x000e620000004200 */
[--C-:B------:R-:W-:Y:S02]  /*fe80*/  FFMA.FTZ R86, R86, c[0x0][0x2d0], -R202.reuse ;  /* 0x0000b40056567a23 */ /* 0x100fe400000108ca */
[C---:B------:R-:W-:Y:S04]  /*fe90*/  HMMA.16816.F32.BF16 R32, R156.reuse, R176, R32 ;  /* 0x000000b09c20723c */ /* 0x040fe80000041820 */
[----:B---3--:R-:W-:Y:S01]  /*fea0*/  F2FP.BF16.PACK_AB R130, R198, R197 ;  /* 0x000000c5c682723e */ /* 0x008fe200000010ff */
[--C-:B------:R-:W-:Y:S01]  /*feb0*/  FFMA.FTZ R87, R87, c[0x0][0x2d0], -R202.reuse ;  /* 0x0000b40057577a23 */ /* 0x100fe200000108ca */
[----:B------:R3:W-:Y:S01]  /*fec0*/  MUFU.EX2 R176, R140 ;  /* 0x0000008c00b07308 */ /* 0x0007e20000000800 */
[----:B------:R-:W-:Y:S01]  /*fed0*/  FFMA.FTZ R177, R28, c[0x0][0x2d0], -R201 ;  /* 0x0000b4001cb17a23 */ /* 0x000fe200000108c9 */
[-C--:B------:R-:W-:Y:S04]  /*fee0*/  HMMA.16816.F32.BF16 R24, R156, R178.reuse, R24 ;  /* 0x000000b29c18723c */ /* 0x080fe80000041818 */
[----:B------:R-:W-:Y:S01]  /*fef0*/  FMUL.FTZ R28, R165, R132 ;  /* 0x00000084a51c7220 */ /* 0x000fe20000410000 */
[----:B----4-:R-:W-:Y:S01]  /*ff00*/  F2FP.BF16.PACK_AB R131, R172, R199 ;  /* 0x000000c7ac83723e */ /* 0x010fe200000010ff */
[--C-:B------:R-:W-:Y:S02]  /*ff10*/  FFMA.FTZ R96, R96, c[0x0][0x2d0], -R203.reuse ;  /* 0x0000b40060607a23 */ /* 0x100fe400000108cb */
[C---:B------:R-:W-:Y:S01]  /*ff20*/  HMMA.16816.F32.BF16 R100, R160.reuse, R178, R100 ;  /* 0x000000b2a064723c */ /* 0x040fe20000041864 */
[----:B------:R-:W-:Y:S03]  /*ff30*/  MUFU.EX2 R246, R246 ;  /* 0x000000f600f67308 */ /* 0x000fe60000000800 */
[----:B------:R-:W-:Y:S02]  /*ff40*/  FFMA.FTZ R203, R97, c[0x0][0x2d0], -R203 ;  /* 0x0000b40061cb7a23 */ /* 0x000fe400000108cb */
[----:B------:R-:W-:Y:S02]  /*ff50*/  FFMA.FTZ R97, R98, c[0x0][0x2d0], -R202 ;  /* 0x0000b40062617a23 */ /* 0x000fe400000108ca */
[-C--:B--2---:R-:W-:Y:S03]  /*ff60*/  HMMA.16816.F32.BF16 R104, R160, R144.reuse, R104 ;  /* 0x00000090a068723c */ /* 0x084fe60000041868 */
[----:B------:R-:W-:Y:S01]  /*ff70*/  MUFU.EX2 R247, R247 ;  /* 0x000000f700f77308 */ /* 0x000fe20000000800 */
[--C-:B------:R-:W-:Y:S01]  /*ff80*/  FFMA.FTZ R178, R29, c[0x0][0x2d0], -R201.reuse ;  /* 0x0000b4001db27a23 */ /* 0x100fe200000108c9 */
[----:B---3--:R-:W-:Y:S01]  /*ff90*/  LDSM.16.MT88.4 R140, [R220+0x900] ;  /* 0x00090000dc8c783b */ /* 0x008fe20000004200 */
[----:B------:R-:W-:Y:S02]  /*ffa0*/  FMUL.FTZ R29, R165, R133 ;  /* 0x00000085a51d7220 */ /* 0x000fe40000410000 */
[C---:B------:R-:W-:Y:S04]  /*ffb0*/  HMMA.16816.F32.BF16 R108, R156.reuse, R144, R108 ;  /* 0x000000909c6c723c */ /* 0x040fe8000004186c */
[--C-:B------:R-:W-:Y:S01]  /*ffc0*/  FFMA.FTZ R179, R30, c[0x0][0x2d0], -R200.reuse ;  /* 0x0000b4001eb37a23 */ /* 0x100fe200000108c8 */
[----:B------:R-:W-:Y:S01]  /*ffd0*/  MUFU.EX2 R173, R173 ;  /* 0x000000ad00ad7308 */ /* 0x000fe20000000800 */
[----:B------:R-:W-:Y:S02]  /*ffe0*/  FMUL.FTZ R30, R164, R134 ;  /* 0x00000086a41e7220 */ /* 0x000fe40000410000 */
[----:B------:R-:W2:Y:S01]  /*fff0*/  LDSM.16.MT88.4 R132, [R225+0x900] ;  /* 0x00090000e184783b */ /* 0x000ea20000004200 */
[--C-:B------:R-:W-:Y:S03]  /*10000*/  FFMA.FTZ R88, R88, c[0x0][0x2d0], -R201.reuse ;  /* 0x0000b40058587a23 */ /* 0x100fe600000108c9 */
[----:B------:R-:W-:Y:S01]  /*10010*/  FFMA.FTZ R89, R89, c[0x0][0x2d0], -R201 ;  /* 0x0000b40059597a23 */ /* 0x000fe200000108c9 */
[-C--:B------:R-:W-:Y:S02]  /*10020*/  HMMA.16816.F32.BF16 R28, R156, R146.reuse, R28 ;  /* 0x000000929c1c723c */ /* 0x080fe4000004181c */
[----:B------:R-:W-:Y:S01]  /*10030*/  MUFU.EX2 R248, R248 ;  /* 0x000000f800f87308 */ /* 0x000fe20000000800 */
[--C-:B------:R-:W-:Y:S02]  /*10040*/  FFMA.FTZ R90, R90, c[0x0][0x2d0], -R200.reuse ;  /* 0x0000b4005a5a7a23 */ /* 0x100fe400000108c8 */
[----:B------:R-:W-:Y:S02]  /*10050*/  FFMA.FTZ R91, R91, c[0x0][0x2d0], -R200 ;  /* 0x0000b4005b5b7a23 */ /* 0x000fe400000108c8 */
[----:B------:R-:W-:Y:S01]  /*10060*/  FFMA.FTZ R183, R167, R242, R183 ;  /* 0x000000f2a7b77223 */ /* 0x000fe200000100b7 */
[C---:B------:R-:W-:Y:S04]  /*10070*/  HMMA.16816.F32.BF16 R112, R160.reuse, R146, R112 ;  /* 0x00000092a070723c */ /* 0x040fe80000041870 */
[----:B------:R-:W-:Y:S01]  /*10080*/  MUFU.EX2 R249, R249 ;  /* 0x000000f900f97308 */ /* 0x000fe20000000800 */
[----:B------:R-:W-:Y:S01]  /*10090*/  MOV R167, R3 ;  /* 0x0000000300a77202 */ /* 0x000fe20000000f00 */
[----:B------:R-:W-:Y:S01]  /*100a0*/  FFMA.FTZ R184, R166, R241, R184 ;  /* 0x000000f1a6b87223 */ /* 0x000fe200000100b8 */
[----:B------:R-:W-:Y:S01]  /*100b0*/  MOV R166, R2 ;  /* 0x0000000200a67202 */ /* 0x000fe20000000f00 */
[-C--:B-1----:R-:W-:Y:S04]  /*100c0*/  HMMA.16816.F32.BF16 R116, R160, R136.reuse, R116 ;  /* 0x00000088a074723c */ /* 0x082fe80000041874 */
[----:B------:R-:W-:Y:S01]  /*100d0*/  FFMA.FTZ R188, R165, R240, R188 ;  /* 0x000000f0a5bc7223 */ /* 0x000fe200000100bc */
[----:B------:R-:W-:Y:S01]  /*100e0*/  MOV R165, R0 ;  /* 0x0000000000a57202 */ /* 0x000fe20000000f00 */
[----:B------:R-:W-:Y:S01]  /*100f0*/  MUFU.EX2 R250, R250 ;  /* 0x000000fa00fa7308 */ /* 0x000fe20000000800 */
[----:B------:R-:W-:Y:S01]  /*10100*/  FFMA.FTZ R192, R164, R239, R192 ;  /* 0x000000efa4c07223 */ /* 0x000fe200000100c0 */
[C---:B------:R-:W-:Y:S04]  /*10110*/  HMMA.16816.F32.BF16 R120, R156.reuse, R136, R120 ;  /* 0x000000889c78723c */ /* 0x040fe80000041878 */
[----:B------:R-:W-:Y:S01]  /*10120*/  FADD.FTZ R183, R170, R183 ;  /* 0x000000b7aab77221 */ /* 0x000fe20000010000 */
[----:B------:R-:W-:Y:S01]  /*10130*/  MOV R164, R168 ;  /* 0x000000a800a47202 */ /* 0x000fe20000000f00 */
[----:B------:R-:W-:Y:S02]  /*10140*/  FADD.FTZ R184, R181, R184 ;  /* 0x000000b8b5b87221 */ /* 0x000fe40000010000 */
[-C--:B------:R-:W-:Y:S01]  /*10150*/  HMMA.16816.F32.BF16 R124, R156, R138.reuse, R124 ;  /* 0x0000008a9c7c723c */ /* 0x080fe2000004187c */
[----:B------:R-:W1:Y:S03]  /*10160*/  MUFU.EX2 R174, R174 ;  /* 0x000000ae00ae7308 */ /* 0x000e660000000800 */
[----:B------:R-:W-:Y:S02]  /*10170*/  FADD.FTZ R188, R185, R188 ;  /* 0x000000bcb9bc7221 */ /* 0x000fe40000010000 */
[----:B------:R-:W-:Y:S02]  /*10180*/  FADD.FTZ R192, R189, R192 ;  /* 0x000000c0bdc07221 */ /* 0x000fe40000010000 */
[----:B------:R-:W-:Y:S03]  /*10190*/  HMMA.16816.F32.BF16 R36, R160, R138, R36 ;  /* 0x0000008aa024723c */ /* 0x000fe60000041824 */
[----:B------:R-:W3:Y:S01]  /*101a0*/  MUFU.EX2 R175, R175 ;  /* 0x000000af00af7308 */ /* 0x000ee20000000800 */
[----:B------:R-:W-:Y:S02]  /*101b0*/  FADD.FTZ R183, R171, R183 ;  /* 0x000000b7abb77221 */ /* 0x000fe40000010000 */
[----:B------:R-:W-:Y:S02]  /*101c0*/  FADD.FTZ R184, R182, R184 ;  /* 0x000000b8b6b87221 */ /* 0x000fe40000010000 */
[-C--:B--2---:R-:W-:Y:S05]  /*101d0*/  HMMA.16816.F32.BF16 R4, R128, R132.reuse, R4 ;  /* 0x000000848004723c */ /* 0x084fea0000041804 */
[----:B------:R-:W-:Y:S01]  /*101e0*/  MUFU.EX2 R177, R177 ;  /* 0x000000b100b17308 */ /* 0x000fe20000000800 */
[----:B------:R-:W-:Y:S02]  /*101f0*/  FADD.FTZ R188, R186, R188 ;  /* 0x000000bcbabc7221 */ /* 0x000fe40000010000 */
[----:B------:R-:W-:Y:S01]  /*10200*/  FADD.FTZ R192, R190, R192 ;  /* 0x000000c0bec07221 */ /* 0x000fe20000010000 */
[----:B-1----:R-:W-:Y:S03]  /*10210*/  F2FP.BF16.PACK_AB R136, R174, R173 ;  /* 0x000000adae88723e */ /* 0x002fe600000010ff */
[----:B------:R-:W-:Y:S02]  /*10220*/  FADD.FTZ R183, R180, R183 ;  /* 0x000000b7b4b77221 */ /* 0x000fe40000010000 */
[----:B------:R-:W-:Y:S01]  /*10230*/  FADD.FTZ R184, R169, R184 ;  /* 0x000000b8a9b87221 */ /* 0x000fe20000010000 */
[----:B------:R-:W1:Y:S01]  /*10240*/  MUFU.EX2 R178, R178 ;  /* 0x000000b200b27308 */ /* 0x000e620000000800 */
[----:B------:R-:W-:Y:S02]  /*10250*/  FADD.FTZ R188, R187, R188 ;  /* 0x000000bcbbbc7221 */ /* 0x000fe40000010000 */
[----:B------:R-:W-:Y:S01]  /*10260*/  FADD.FTZ R192, R191, R192 ;  /* 0x000000c0bfc07221 */ /* 0x000fe20000010000 */
[----:B---3--:R-:W-:Y:S01]  /*10270*/  F2FP.BF16.PACK_AB R137, R176, R175 ;  /* 0x000000afb089723e */ /* 0x008fe200000010ff */
[----:B------:R-:W-:Y:S02]  /*10280*/  FADD.FTZ R183, R193, R183 ;  /* 0x000000b7c1b77221 */ /* 0x000fe40000010000 */
[----:B------:R-:W-:Y:S02]  /*10290*/  FADD.FTZ R184, R195, R184 ;  /* 0x000000b8c3b87221 */ /* 0x000fe40000010000 */
[----:B------:R-:W-:Y:S01]  /*102a0*/  FADD.FTZ R188, R173, R188 ;  /* 0x000000bcadbc7221 */ /* 0x000fe20000010000 */
[----:B------:R-:W2:Y:S01]  /*102b0*/  MUFU.EX2 R179, R179 ;  /* 0x000000b300b37308 */ /* 0x000ea20000000800 */
[----:B------:R-:W-:Y:S02]  /*102c0*/  FADD.FTZ R192, R175, R192 ;  /* 0x000000c0afc07221 */ /* 0x000fe40000010000 */
[----:B------:R-:W-:Y:S02]  /*102d0*/  FADD.FTZ R183, R194, R183 ;  /* 0x000000b7c2b77221 */ /* 0x000fe40000010000 */
[----:B------:R-:W-:Y:S02]  /*102e0*/  FADD.FTZ R184, R196, R184 ;  /* 0x000000b8c4b87221 */ /* 0x000fe40000010000 */
[----:B------:R-:W-:Y:S02]  /*102f0*/  FADD.FTZ R188, R174, R188 ;  /* 0x000000bcaebc7221 */ /* 0x000fe40000010000 */
[----:B------:R-:W-:Y:S01]  /*10300*/  FADD.FTZ R192, R176, R192 ;  /* 0x000000c0b0c07221 */ /* 0x000fe20000010000 */
[----:B------:R-:W3:Y:S01]  /*10310*/  MUFU.EX2 R204, R204 ;  /* 0x000000cc00cc7308 */ /* 0x000ee20000000800 */
[----:B------:R-:W-:Y:S02]  /*10320*/  FADD.FTZ R183, R197, R183 ;  /* 0x000000b7c5b77221 */ /* 0x000fe40000010000 */
[----:B------:R-:W-:Y:S01]  /*10330*/  FADD.FTZ R184, R199, R184 ;  /* 0x000000b8c7b87221 */ /* 0x000fe20000010000 */
[----:B-1----:R-:W-:Y:S01]  /*10340*/  F2FP.BF16.PACK_AB R138, R178, R177 ;  /* 0x000000b1b28a723e */ /* 0x002fe200000010ff */
[----:B------:R-:W-:Y:S02]  /*10350*/  FADD.FTZ R188, R177, R188 ;  /* 0x000000bcb1bc7221 */ /* 0x000fe40000010000 */
[----:B------:R-:W-:Y:S02]  /*10360*/  FADD.FTZ R198, R198, R183 ;  /* 0x000000b7c6c67221 */ /* 0x000fe40000010000 */
[----:B------:R-:W-:Y:S01]  /*10370*/  FADD.FTZ R172, R172, R184 ;  /* 0x000000b8acac7221 */ /* 0x000fe20000010000 */
[----:B------:R-:W1:Y:S01]  /*10380*/  MUFU.EX2 R251, R251 ;  /* 0x000000fb00fb7308 */ /* 0x000e620000000800 */
[----:B------:R-:W-:Y:S02]  /*10390*/  FADD.FTZ R178, R178, R188 ;  /* 0x000000bcb2b27221 */ /* 0x000fe40000010000 */
[----:B--2---:R-:W-:Y:S02]  /*103a0*/  FADD.FTZ R192, R179, R192 ;  /* 0x000000c0b3c07221 */ /* 0x004fe40000010000 */
[----:B------:R-:W-:Y:S05]  /*103b0*/  FADD.FTZ R178, R245, R178 ;  /* 0x000000b2f5b27221 */ /* 0x000fea0000010000 */
[----:B------:R-:W2:Y:S01]  /*103c0*/  MUFU.EX2 R252, R252 ;  /* 0x000000fc00fc7308 */ /* 0x000ea20000000800 */
[----:B------:R-:W-:Y:S01]  /*103d0*/  FADD.FTZ R178, R246, R178 ;  /* 0x000000b2f6b27221 */ /* 0x000fe20000010000 */
[C---:B---3--:R-:W-:Y:S01]  /*103e0*/  F2FP.BF16.PACK_AB R139, R204.reuse, R179 ;  /* 0x000000b3cc8b723e */ /* 0x048fe200000010ff */
[----:B------:R-:W-:Y:S02]  /*103f0*/  FADD.FTZ R192, R204, R192 ;  /* 0x000000c0ccc07221 */ /* 0x000fe40000010000 */
[----:B------:R-:W-:Y:S02]  /*10400*/  FADD.FTZ R178, R249, R178 ;  /* 0x000000b2f9b27221 */ /* 0x000fe40000010000 */
[----:B------:R-:W-:Y:S03]  /*10410*/  FADD.FTZ R192, R247, R192 ;  /* 0x000000c0f7c07221 */ /* 0x000fe60000010000 */
[----:B------:R-:W3:Y:S01]  /*10420*/  MUFU.EX2 R205, R205 ;  /* 0x000000cd00cd7308 */ /* 0x000ee20000000800 */
[C---:B------:R-:W-:Y:S04]  /*10430*/  HMMA.16816.F32.BF16 R8, R136.reuse, R132, R8 ;  /* 0x000000848808723c */ /* 0x040fe80000041808 */
[----:B------:R-:W-:Y:S02]  /*10440*/  FADD.FTZ R192, R248, R192 ;  /* 0x000000c0f8c07221 */ /* 0x000fe40000010000 */
[----:B------:R-:W-:Y:S02]  /*10450*/  FADD.FTZ R178, R250, R178 ;  /* 0x000000b2fab27221 */ /* 0x000fe40000010000 */
[-C--:B------:R-:W-:Y:S01]  /*10460*/  HMMA.16816.F32.BF16 R12, R136, R134.reuse, R12 ;  /* 0x00000086880c723c */ /* 0x080fe2000004180c */
[----:B------:R-:W4:Y:S03]  /*10470*/  MUFU.EX2 R206, R206 ;  /* 0x000000ce00ce7308 */ /* 0x000f260000000800 */
[----:B-1----:R-:W-:Y:S04]  /*10480*/  FADD.FTZ R192, R251, R192 ;  /* 0x000000c0fbc07221 */ /* 0x002fe80000010000 */
[C---:B------:R-:W-:Y:S01]  /*10490*/  HMMA.16816.F32.BF16 R16, R128.reuse, R134, R16 ;  /* 0x000000868010723c */ /* 0x040fe20000041810 */
[----:B------:R-:W1:Y:S02]  /*104a0*/  LDSM.16.MT88.4 R132, [R218+0x900] ;  /* 0x00090000da84783b */ /* 0x000e640000004200 */
[----:B------:R-:W5:Y:S01]  /*104b0*/  MUFU.EX2 R207, R207 ;  /* 0x000000cf00cf7308 */ /* 0x000f620000000800 */
[----:B--2---:R-:W-:Y:S02]  /*104c0*/  FADD.FTZ R192, R252, R192 ;  /* 0x000000c0fcc07221 */ /* 0x004fe40000010000 */
[----:B---3--:R-:W-:Y:S02]  /*104d0*/  FADD.FTZ R198, R205, R198 ;  /* 0x000000c6cdc67221 */ /* 0x008fe40000010000 */
[-C--:B------:R-:W-:Y:S05]  /*104e0*/  HMMA.16816.F32.BF16 R20, R128, R140.reuse, R20 ;  /* 0x0000008c8014723c */ /* 0x080fea0000041814 */
[----:B------:R-:W2:Y:S03]  /*104f0*/  MUFU.EX2 R208, R208 ;  /* 0x000000d000d07308 */ /* 0x000ea60000000800 */
[C---:B------:R-:W-:Y:S04]  /*10500*/  HMMA.16816.F32.BF16 R32, R136.reuse, R140, R32 ;  /* 0x0000008c8820723c */ /* 0x040fe80000041820 */
[C---:B----4-:R-:W-:Y:S01]  /*10510*/  F2FP.BF16.PACK_AB R40, R206.reuse, R205 ;  /* 0x000000cdce28723e */ /* 0x050fe200000010ff */
[----:B------:R-:W-:Y:S02]  /*10520*/  FADD.FTZ R198, R206, R198 ;  /* 0x000000c6cec67221 */ /* 0x000fe40000010000 */
[----:B------:R-:W3:Y:S01]  /*10530*/  MUFU.EX2 R209, R209 ;  /* 0x000000d100d17308 */ /* 0x000ee20000000800 */
[-C--:B------:R-:W-:Y:S04]  /*10540*/  HMMA.16816.F32.BF16 R24, R136, R142.reuse, R24 ;  /* 0x0000008e8818723c */ /* 0x080fe80000041818 */
[----:B-----5:R-:W-:Y:S04]  /*10550*/  FADD.FTZ R172, R207, R172 ;  /* 0x000000accfac7221 */ /* 0x020fe80000010000 */
[C---:B------:R-:W-:Y:S01]  /*10560*/  HMMA.16816.F32.BF16 R100, R128.reuse, R142, R100 ;  /* 0x0000008e8064723c */ /* 0x040fe20000041864 */
[----:B------:R-:W4:Y:S03]  /*10570*/  MUFU.EX2 R210, R210 ;  /* 0x000000d200d27308 */ /* 0x000f260000000800 */
[C---:B--2---:R-:W-:Y:S01]  /*10580*/  F2FP.BF16.PACK_AB R41, R208.reuse, R207 ;  /* 0x000000cfd029723e */ /* 0x044fe200000010ff */
[----:B------:R-:W-:Y:S03]  /*10590*/  FADD.FTZ R172, R208, R172 ;  /* 0x000000acd0ac7221 */ /* 0x000fe60000010000 */
[-C--:B------:R-:W-:Y:S03]  /*105a0*/  HMMA.16816.F32.BF16 R104, R128, R48.reuse, R104 ;  /* 0x000000308068723c */ /* 0x080fe60000041868 */
[----:B------:R-:W2:Y:S01]  /*105b0*/  MUFU.EX2 R244, R244 ;  /* 0x000000f400f47308 */ /* 0x000ea20000000800 */
[----:B------:R-:W-:Y:S02]  /*105c0*/  FADD.FTZ R172, R211, R172 ;  /* 0x000000acd3ac7221 */ /* 0x000fe40000010000 */
[----:B---3--:R-:W-:Y:S02]  /*105d0*/  FADD.FTZ R198, R209, R198 ;  /* 0x000000c6d1c67221 */ /* 0x008fe40000010000 */
[C---:B------:R-:W-:Y:S05]  /*105e0*/  HMMA.16816.F32.BF16 R108, R136.reuse, R48, R108 ;  /* 0x00000030886c723c */ /* 0x040fea000004186c */
[----:B------:R-:W-:Y:S02]  /*105f0*/  MUFU.EX2 R64, R64 ;  /* 0x0000004000407308 */ /* 0x000fe40000000800 */
[----:B------:R-:W-:Y:S01]  /*10600*/  F2FP.BF16.PACK_AB R48, R246, R245 ;  /* 0x000000f5f630723e */ /* 0x000fe200000010ff */
[-C--:B------:R-:W-:Y:S04]  /*10610*/  HMMA.16816.F32.BF16 R28, R136, R50.reuse, R28 ;  /* 0x00000032881c723c */ /* 0x080fe8000004181c */
[----:B------:R-:W-:Y:S01]  /*10620*/  F2FP.BF16.PACK_AB R49, R248, R247 ;  /* 0x000000f7f831723e */ /* 0x000fe200000010ff */
[C---:B----4-:R-:W-:Y:S01]  /*10630*/  FADD.FTZ R198, R210.reuse, R198 ;  /* 0x000000c6d2c67221 */ /* 0x050fe20000010000 */
[----:B------:R-:W-:Y:S01]  /*10640*/  F2FP.BF16.PACK_AB R42, R210, R209 ;  /* 0x000000d1d22a723e */ /* 0x000fe200000010ff */
[----:B------:R-:W-:Y:S01]  /*10650*/  MUFU.EX2 R65, R65 ;  /* 0x0000004100417308 */ /* 0x000fe20000000800 */
[C---:B------:R-:W-:Y:S04]  /*10660*/  HMMA.16816.F32.BF16 R112, R128.reuse, R50, R112 ;  /* 0x000000328070723c */ /* 0x040fe80000041870 */
[C---:B--2---:R-:W-:Y:S01]  /*10670*/  F2FP.BF16.PACK_AB R43, R244.reuse, R211 ;  /* 0x000000d3f42b723e */ /* 0x044fe200000010ff */
[----:B------:R-:W-:Y:S02]  /*10680*/  FADD.FTZ R172, R244, R172 ;  /* 0x000000acf4ac7221 */ /* 0x000fe40000010000 */
[----:B------:R-:W-:Y:S01]  /*10690*/  F2FP.BF16.PACK_AB R50, R250, R249 ;  /* 0x000000f9fa32723e */ /* 0x000fe200000010ff */
[-C--:B-1----:R-:W-:Y:S01]  /*106a0*/  HMMA.16816.F32.BF16 R116, R128, R132.reuse, R116 ;  /* 0x000000848074723c */ /* 0x082fe20000041874 */
[----:B------:R-:W-:Y:S03]  /*106b0*/  MUFU.EX2 R66, R66 ;  /* 0x0000004200427308 */ /* 0x000fe60000000800 */
[----:B------:R-:W-:Y:S04]  /*106c0*/  F2FP.BF16.PACK_AB R51, R252, R251 ;  /* 0x000000fbfc33723e */ /* 0x000fe800000010ff */
[C---:B------:R-:W-:Y:S03]  /*106d0*/  HMMA.16816.F32.BF16 R120, R136.reuse, R132, R120 ;  /* 0x000000848878723c */ /* 0x040fe60000041878 */
[----:B------:R-:W-:Y:S04]  /*106e0*/  MUFU.EX2 R67, R67 ;  /* 0x0000004300437308 */ /* 0x000fe80000000800 */
[--C-:B------:R-:W-:Y:S01]  /*106f0*/  FFMA.FTZ R132, R54, c[0x0][0x2d0], -R202.reuse ;  /* 0x0000b40036847a23 */ /* 0x100fe200000108ca */
[-C--:B------:R-:W-:Y:S01]  /*10700*/  HMMA.16816.F32.BF16 R124, R136, R134.reuse, R124 ;  /* 0x00000086887c723c */ /* 0x080fe2000004187c */
[----:B------:R-:W1:Y:S03]  /*10710*/  LDSM.16.MT88.4 R52, [R220+0x1100] ;  /* 0x00110000dc34783b */ /* 0x000e660000004200 */
[--C-:B------:R-:W-:Y:S01]  /*10720*/  FFMA.FTZ R133, R56, c[0x0][0x2d0], -R201.reuse ;  /* 0x0000b40038857a23 */ /* 0x100fe200000108c9 */
[----:B------:R-:W2:Y:S01]  /*10730*/  MUFU.EX2 R136, R57 ;  /* 0x0000003900887308 */ /* 0x000ea20000000800 */
[----:B------:R-:W-:Y:S02]  /*10740*/  FFMA.FTZ R202, R99, c[0x0][0x2d0], -R202 ;  /* 0x0000b40063ca7a23 */ /* 0x000fe400000108ca */
[----:B------:R-:W-:Y:S01]  /*10750*/  HMMA.16816.F32.BF16 R36, R128, R134, R36 ;  /* 0x000000868024723c */ /* 0x000fe20000041824 */
[----:B------:R-:W3:Y:S06]  /*10760*/  LDSM.16.MT88.4 R128, [R219+0x1100] ;  /* 0x00110000db80783b */ /* 0x000eec0000004200 */
[----:B------:R-:W-:Y:S01]  /*10770*/  FFMA.FTZ R134, R58, c[0x0][0x2d0], -R200 ;  /* 0x0000b4003a867a23 */ /* 0x000fe200000108c8 */
[-C--:B------:R-:W-:Y:S01]  /*10780*/  HMMA.16816.F32.BF16 R4, R40, R44.reuse, R4 ;  /* 0x0000002c2804723c */ /* 0x080fe20000041804 */
[----:B------:R-:W4:Y:S04]  /*10790*/  MUFU.EX2 R137, R59 ;  /* 0x0000003b00897308 */ /* 0x000f280000000800 */
[----:B------:R-:W-:Y:S03]  /*107a0*/  MOV R135, R154 ;  /* 0x0000009a00877202 */ /* 0x000fe60000000f00 */
[C---:B------:R-:W-:Y:S03]  /*107b0*/  HMMA.16816.F32.BF16 R8, R48.reuse, R44, R8 ;  /* 0x0000002c3008723c */ /* 0x040fe60000041808 */
[----:B------:R-:W5:Y:S01]  /*107c0*/  MUFU.EX2 R132, R132 ;  /* 0x0000008400847308 */ /* 0x000f620000000800 */
[----:B------:R-:W-:Y:S01]  /*107d0*/  FADD.FTZ R198, R135, R198 ;  /* 0x000000c687c67221 */ /* 0x000fe20000010000 */
[----:B--2---:R-:W-:Y:S03]  /*107e0*/  MOV R99, R136 ;  /* 0x0000008800637202 */ /* 0x004fe60000000f00 */
[-C--:B------:R-:W-:Y:S05]  /*107f0*/  HMMA.16816.F32.BF16 R12, R48, R46.reuse, R12 ;  /* 0x0000002e300c723c */ /* 0x080fea000004180c */
[----:B------:R-:W2:Y:S03]  /*10800*/  MUFU.EX2 R133, R133 ;  /* 0x0000008500857308 */ /* 0x000ea60000000800 */
[C---:B------:R-:W-:Y:S01]  /*10810*/  HMMA.16816.F32.BF16 R16, R40.reuse, R46, R16 ;  /* 0x0000002e2810723c */ /* 0x040fe20000041810 */
[----:B------:R-:W3:Y:S03]  /*10820*/  LDSM.16.MT88.4 R44, [R218+0x1100] ;  /* 0x00110000da2c783b */ /* 0x000ee60000004200 */
[----:B----4-:R-:W-:Y:S03]  /*10830*/  MOV R98, R137 ;  /* 0x0000008900627202 */ /* 0x010fe60000000f00 */
[----:B------:R-:W4:Y:S01]  /*10840*/  MUFU.EX2 R134, R134 ;  /* 0x0000008600867308 */ /* 0x000f220000000800 */
[-C--:B-1----:R-:W-:Y:S01]  /*10850*/  HMMA.16816.F32.BF16 R20, R40, R52.reuse, R20 ;  /* 0x000000342814723c */ /* 0x082fe20000041814 */
[----:B------:R-:W-:Y:S03]  /*10860*/  LDSM.16.MT88.4 R56, [R219+0x1900] ;  /* 0x00190000db38783b */ /* 0x000fe60000004200 */
[----:B-----5:R-:W-:Y:S04]  /*10870*/  FADD.FTZ R172, R132, R172 ;  /* 0x000000ac84ac7221 */ /* 0x020fe80000010000 */
[C---:B------:R-:W-:Y:S01]  /*10880*/  HMMA.16816.F32.BF16 R32, R48.reuse, R52, R32 ;  /* 0x000000343020723c */ /* 0x040fe20000041820 */
[----:B------:R-:W1:Y:S03]  /*10890*/  MUFU.EX2 R60, R60 ;  /* 0x0000003c003c7308 */ /* 0x000e660000000800 */
[----:B--2---:R-:W-:Y:S04]  /*108a0*/  FADD.FTZ R178, R133, R178 ;  /* 0x000000b285b27221 */ /* 0x004fe80000010000 */
[-C--:B------:R-:W-:Y:S03]  /*108b0*/  HMMA.16816.F32.BF16 R24, R48, R54.reuse, R24 ;  /* 0x000000363018723c */ /* 0x080fe60000041818 */
[----:B------:R-:W2:Y:S01]  /*108c0*/  MUFU.EX2 R61, R61 ;  /* 0x0000003d003d7308 */ /* 0x000ea20000000800 */
[----:B------:R-:W-:Y:S02]  /*108d0*/  FADD.FTZ R178, R99, R178 ;  /* 0x000000b263b27221 */ /* 0x000fe40000010000 */
[----:B----4-:R-:W-:Y:S02]  /*108e0*/  FADD.FTZ R192, R134, R192 ;  /* 0x000000c086c07221 */ /* 0x010fe40000010000 */
[C---:B------:R-:W-:Y:S01]  /*108f0*/  HMMA.16816.F32.BF16 R100, R40.reuse, R54, R100 ;  /* 0x000000362864723c */ /* 0x040fe20000041864 */
[----:B------:R-:W4:Y:S03]  /*10900*/  LDSM.16.MT88.4 R52, [R225+0x1900] ;  /* 0x00190000e134783b */ /* 0x000f260000004200 */
[----:B------:R-:W-:Y:S01]  /*10910*/  FADD.FTZ R192, R98, R192 ;  /* 0x000000c062c07221 */ /* 0x000fe20000010000 */
[----:B------:R-:W5:Y:S03]  /*10920*/  MUFU.EX2 R62, R62 ;  /* 0x0000003e003e7308 */ /* 0x000f660000000800 */
[-C--:B---3--:R-:W-:Y:S04]  /*10930*/  HMMA.16816.F32.BF16 R104, R40, R128.reuse, R104 ;  /* 0x000000802868723c */ /* 0x088fe80000041868 */
[----:B-1----:R-:W-:Y:S03]  /*10940*/  FADD.FTZ R178, R60, R178 ;  /* 0x000000b23cb27221 */ /* 0x002fe60000010000 */
[----:B------:R-:W1:Y:S01]  /*10950*/  MUFU.EX2 R63, R63 ;  /* 0x0000003f003f7308 */ /* 0x000e620000000800 */
[C---:B------:R-:W-:Y:S04]  /*10960*/  HMMA.16816.F32.BF16 R108, R48.reuse, R128, R108 ;  /* 0x00000080306c723c */ /* 0x040fe8000004186c */
[----:B--2---:R-:W-:Y:S04]  /*10970*/  FADD.FTZ R178, R61, R178 ;  /* 0x000000b23db27221 */ /* 0x004fe80000010000 */
[-C--:B------:R-:W-:Y:S01]  /*10980*/  HMMA.16816.F32.BF16 R28, R48, R130.reuse, R28 ;  /* 0x00000082301c723c */ /* 0x080fe2000004181c */
[----:B------:R-:W-:Y:S03]  /*10990*/  MUFU.EX2 R68, R68 ;  /* 0x0000004400447308 */ /* 0x000fe60000000800 */
[----:B-----5:R-:W-:Y:S04]  /*109a0*/  FADD.FTZ R192, R62, R192 ;  /* 0x000000c03ec07221 */ /* 0x020fe80000010000 */
[C---:B------:R-:W-:Y:S03]  /*109b0*/  HMMA.16816.F32.BF16 R112, R40.reuse, R130, R112 ;  /* 0x000000822870723c */ /* 0x040fe60000041870 */
[----:B------:R-:W-:Y:S01]  /*109c0*/  MUFU.EX2 R69, R69 ;  /* 0x0000004500457308 */ /* 0x000fe20000000800 */
[----:B-1----:R-:W-:Y:S04]  /*109d0*/  FADD.FTZ R192, R63, R192 ;  /* 0x000000c03fc07221 */ /* 0x002fe80000010000 */
[-C--:B------:R-:W-:Y:S05]  /*109e0*/  HMMA.16816.F32.BF16 R116, R40, R44.reuse, R116 ;  /* 0x0000002c2874723c */ /* 0x080fea0000041874 */
[----:B------:R-:W-:Y:S03]  /*109f0*/  MUFU.EX2 R70, R70 ;  /* 0x0000004600467308 */ /* 0x000fe60000000800 */
        /* <DEDUP_REMOVED lines=15> */
[-C--:B----4-:R-:W-:Y:S04]  /*10af0*/  HMMA.16816.F32.BF16 R4, R40, R52.reuse, R4 ;  /* 0x000000342804723c */ /* 0x090fe80000041804 */
[----:B------:R-:W-:Y:S04]  /*10b00*/  MUFU.EX2 R82, R82 ;  /* 0x0000005200527308 */ /* 0x000fe80000000800 */
[C---:B------:R-:W-:Y:S06]  /*10b10*/  HMMA.16816.F32.BF16 R8, R44.reuse, R52, R8 ;  /* 0x000000342c08723c */ /* 0x040fec0000041808 */
[----:B------:R-:W-:Y:S02]  /*10b20*/  MUFU.EX2 R83, R83 ;  /* 0x0000005300537308 */ /* 0x000fe40000000800 */
[-C--:B------:R-:W-:Y:S08]  /*10b30*/  HMMA.16816.F32.BF16 R12, R44, R54.reuse, R12 ;  /* 0x000000362c0c723c */ /* 0x080ff0000004180c */
[C---:B------:R-:W-:Y:S01]  /*10b40*/  HMMA.16816.F32.BF16 R16, R40.reuse, R54, R16 ;  /* 0x000000362810723c */ /* 0x040fe20000041810 */
[----:B------:R-:W2:Y:S01]  /*10b50*/  LDSM.16.MT88.4 R52, [R218+0x1900] ;  /* 0x00190000da34783b */ /* 0x000ea20000004200 */
[----:B------:R-:W3:Y:S06]  /*10b60*/  MUFU.EX2 R72, R72 ;  /* 0x0000004800487308 */ /* 0x000eec0000000800 */
[-C--:B-1----:R-:W-:Y:S04]  /*10b70*/  HMMA.16816.F32.BF16 R20, R40, R48.reuse, R20 ;  /* 0x000000302814723c */ /* 0x082fe80000041814 */
[----:B------:R-:W1:Y:S04]  /*10b80*/  MUFU.EX2 R73, R73 ;  /* 0x0000004900497308 */ /* 0x000e680000000800 */
[C---:B------:R-:W-:Y:S06]  /*10b90*/  HMMA.16816.F32.BF16 R32, R44.reuse, R48, R32 ;  /* 0x000000302c20723c */ /* 0x040fec0000041820 */
[----:B------:R-:W4:Y:S02]  /*10ba0*/  MUFU.EX2 R74, R74 ;  /* 0x0000004a004a7308 */ /* 0x000f240000000800 */
[-C--:B------:R-:W-:Y:S04]  /*10bb0*/  HMMA.16816.F32.BF16 R24, R44, R50.reuse, R24 ;  /* 0x000000322c18723c */ /* 0x080fe80000041818 */
[----:B---3--:R-:W-:Y:S04]  /*10bc0*/  FADD.FTZ R178, R72, R178 ;  /* 0x000000b248b27221 */ /* 0x008fe80000010000 */
[C---:B------:R-:W-:Y:S01]  /*10bd0*/  HMMA.16816.F32.BF16 R100, R40.reuse, R50, R100 ;  /* 0x000000322864723c */ /* 0x040fe20000041864 */
[----:B------:R-:W3:Y:S01]  /*10be0*/  LDSM.16.MT88.4 R48, [R225+0x2100] ;  /* 0x00210000e130783b */ /* 0x000ee20000004200 */
[----:B------:R-:W5:Y:S02]  /*10bf0*/  MUFU.EX2 R75, R75 ;  /* 0x0000004b004b7308 */ /* 0x000f640000000800 */
[----:B-1----:R-:W-:Y:S04]  /*10c00*/  FADD.FTZ R178, R73, R178 ;  /* 0x000000b249b27221 */ /* 0x002fe80000010000 */
[-C--:B------:R-:W-:Y:S04]  /*10c10*/  HMMA.16816.F32.BF16 R104, R40, R56.reuse, R104 ;  /* 0x000000382868723c */ /* 0x080fe80000041868 */
[----:B------:R-:W1:Y:S01]  /*10c20*/  MUFU.EX2 R76, R76 ;  /* 0x0000004c004c7308 */ /* 0x000e620000000800 */
[----:B----4-:R-:W-:Y:S03]  /*10c30*/  FADD.FTZ R192, R74, R192 ;  /* 0x000000c04ac07221 */ /* 0x010fe60000010000 */
[C---:B------:R-:W-:Y:S06]  /*10c40*/  HMMA.16816.F32.BF16 R108, R44.reuse, R56, R108 ;  /* 0x000000382c6c723c */ /* 0x040fec000004186c */
[----:B------:R-:W4:Y:S02]  /*10c50*/  MUFU.EX2 R77, R77 ;  /* 0x0000004d004d7308 */ /* 0x000f240000000800 */
[-C--:B------:R-:W-:Y:S04]  /*10c60*/  HMMA.16816.F32.BF16 R28, R44, R58.reuse, R28 ;  /* 0x0000003a2c1c723c */ /* 0x080fe8000004181c */
[----:B-----5:R-:W-:Y:S04]  /*10c70*/  FADD.FTZ R192, R75, R192 ;  /* 0x000000c04bc07221 */ /* 0x020fe80000010000 */
[C---:B------:R-:W-:Y:S01]  /*10c80*/  HMMA.16816.F32.BF16 R112, R40.reuse, R58, R112 ;  /* 0x0000003a2870723c */ /* 0x040fe20000041870 */
[----:B------:R-:W-:Y:S01]  /*10c90*/  LDSM.16.MT88.4 R56, [R219+0x2100] ;  /* 0x00210000db38783b */ /* 0x000fe20000004200 */
[----:B------:R-:W5:Y:S02]  /*10ca0*/  MUFU.EX2 R78, R78 ;  /* 0x0000004e004e7308 */ /* 0x000f640000000800 */
[----:B-1----:R-:W-:Y:S04]  /*10cb0*/  FADD.FTZ R178, R76, R178 ;  /* 0x000000b24cb27221 */ /* 0x002fe80000010000 */
[-C--:B--2---:R-:W-:Y:S04]  /*10cc0*/  HMMA.16816.F32.BF16 R116, R40, R52.reuse, R116 ;  /* 0x000000342874723c */ /* 0x084fe80000041874 */
[----:B------:R-:W1:Y:S01]  /*10cd0*/  MUFU.EX2 R79, R79 ;  /* 0x0000004f004f7308 */ /* 0x000e620000000800 */
[----:B----4-:R-:W-:Y:S03]  /*10ce0*/  FADD.FTZ R178, R77, R178 ;  /* 0x000000b24db27221 */ /* 0x010fe60000010000 */
[C---:B------:R-:W-:Y:S06]  /*10cf0*/  HMMA.16816.F32.BF16 R120, R44.reuse, R52, R120 ;  /* 0x000000342c78723c */ /* 0x040fec0000041878 */
[----:B------:R-:W-:Y:S02]  /*10d00*/  MUFU.EX2 R84, R84 ;  /* 0x0000005400547308 */ /* 0x000fe40000000800 */
[-C--:B------:R-:W-:Y:S04]  /*10d10*/  HMMA.16816.F32.BF16 R124, R44, R54.reuse, R124 ;  /* 0x000000362c7c723c */ /* 0x080fe8000004187c */
[----:B-----5:R-:W-:Y:S03]  /*10d20*/  FADD.FTZ R192, R78, R192 ;  /* 0x000000c04ec07221 */ /* 0x020fe60000010000 */
[----:B------:R-:W-:Y:S01]  /*10d30*/  F2FP.BF16.PACK_AB R44, R73, R72 ;  /* 0x00000048492c723e */ /* 0x000fe200000010ff */
[----:B------:R-:W-:Y:S01]  /*10d40*/  HMMA.16816.F32.BF16 R36, R40, R54, R36 ;  /* 0x000000362824723c */ /* 0x000fe20000041824 */
[----:B------:R-:W2:Y:S01]  /*10d50*/  LDSM.16.MT88.4 R52, [R220+0x2100] ;  /* 0x00210000dc34783b */ /* 0x000ea20000004200 */
[----:B------:R-:W4:Y:S02]  /*10d60*/  MUFU.EX2 R85, R85 ;  /* 0x0000005500557308 */ /* 0x000f240000000800 */
[----:B------:R-:W-:Y:S01]  /*10d70*/  F2FP.BF16.PACK_AB R45, R75, R74 ;  /* 0x0000004a4b2d723e */ /* 0x000fe200000010ff */
[----:B-1----:R-:W-:Y:S01]  /*10d80*/  FADD.FTZ R192, R79, R192 ;  /* 0x000000c04fc07221 */ /* 0x002fe20000010000 */
[----:B------:R-:W-:Y:S02]  /*10d90*/  F2FP.BF16.PACK_AB R46, R77, R76 ;  /* 0x0000004c4d2e723e */ /* 0x000fe400000010ff */
[----:B------:R-:W-:Y:S04]  /*10da0*/  F2FP.BF16.PACK_AB R40, R69, R68 ;  /* 0x000000444528723e */ /* 0x000fe800000010ff */
[----:B------:R-:W-:Y:S01]  /*10db0*/  F2FP.BF16.PACK_AB R41, R71, R70 ;  /* 0x000000464729723e */ /* 0x000fe200000010ff */
[----:B------:R-:W-:Y:S01]  /*10dc0*/  MUFU.EX2 R86, R86 ;  /* 0x0000005600567308 */ /* 0x000fe20000000800 */
[----:B------:R-:W-:Y:S02]  /*10dd0*/  F2FP.BF16.PACK_AB R42, R81, R80 ;  /* 0x00000050512a723e */ /* 0x000fe400000010ff */
[----:B------:R-:W-:Y:S02]  /*10de0*/  F2FP.BF16.PACK_AB R43, R83, R82 ;  /* 0x00000052532b723e */ /* 0x000fe400000010ff */
[----:B------:R-:W-:Y:S05]  /*10df0*/  F2FP.BF16.PACK_AB R47, R79, R78 ;  /* 0x0000004e4f2f723e */ /* 0x000fea00000010ff */
[-C--:B---3--:R-:W-:Y:S01]  /*10e00*/  HMMA.16816.F32.BF16 R4, R40, R48.reuse, R4 ;  /* 0x000000302804723c */ /* 0x088fe20000041804 */
[----:B------:R-:W1:Y:S02]  /*10e10*/  MUFU.EX2 R87, R87 ;  /* 0x0000005700577308 */ /* 0x000e640000000800 */
[----:B----4-:R-:W-:Y:S05]  /*10e20*/  F2FP.BF16.PACK_AB R128, R85, R84 ;  /* 0x000000545580723e */ /* 0x010fea00000010ff */
[C---:B------:R-:W-:Y:S03]  /*10e30*/  HMMA.16816.F32.BF16 R8, R44.reuse, R48, R8 ;  /* 0x000000302c08723c */ /* 0x040fe60000041808 */
[----:B------:R-:W-:Y:S05]  /*10e40*/  MUFU.EX2 R96, R96 ;  /* 0x0000006000607308 */ /* 0x000fea0000000800 */
[-C--:B------:R-:W-:Y:S05]  /*10e50*/  HMMA.16816.F32.BF16 R12, R44, R50.reuse, R12 ;  /* 0x000000322c0c723c */ /* 0x080fea000004180c */
[----:B------:R-:W3:Y:S03]  /*10e60*/  MUFU.EX2 R203, R203 ;  /* 0x000000cb00cb7308 */ /* 0x000ee60000000800 */
[C---:B------:R-:W-:Y:S01]  /*10e70*/  HMMA.16816.F32.BF16 R16, R40.reuse, R50, R16 ;  /* 0x000000322810723c */ /* 0x040fe20000041810 */
[----:B------:R-:W4:Y:S03]  /*10e80*/  LDSM.16.MT88.4 R48, [R218+0x2100] ;  /* 0x00210000da30783b */ /* 0x000f260000004200 */
[----:B-1----:R-:W-:Y:S03]  /*10e90*/  F2FP.BF16.PACK_AB R129, R87, R86 ;  /* 0x000000565781723e */ /* 0x002fe600000010ff */
[----:B------:R-:W-:Y:S01]  /*10ea0*/  MUFU.EX2 R97, R97 ;  /* 0x0000006100617308 */ /* 0x000fe20000000800 */
[-C--:B--2---:R-:W-:Y:S08]  /*10eb0*/  HMMA.16816.F32.BF16 R20, R40, R52.reuse, R20 ;  /* 0x000000342814723c */ /* 0x084ff00000041814 */
[C---:B------:R-:W-:Y:S01]  /*10ec0*/  HMMA.16816.F32.BF16 R32, R44.reuse, R52, R32 ;  /* 0x000000342c20723c */ /* 0x040fe20000041820 */
[----:B------:R-:W1:Y:S03]  /*10ed0*/  MUFU.EX2 R202, R202 ;  /* 0x000000ca00ca7308 */ /* 0x000e660000000800 */
[----:B---3--:R-:W-:Y:S04]  /*10ee0*/  F2FP.BF16.PACK_AB R130, R203, R96 ;  /* 0x00000060cb82723e */ /* 0x008fe800000010ff */
[-C--:B------:R-:W-:Y:S03]  /*10ef0*/  HMMA.16816.F32.BF16 R24, R44, R54.reuse, R24 ;  /* 0x000000362c18723c */ /* 0x080fe60000041818 */
[----:B------:R-:W2:Y:S05]  /*10f00*/  MUFU.EX2 R88, R88 ;  /* 0x0000005800587308 */ /* 0x000eaa0000000800 */
[C---:B------:R-:W-:Y:S01]  /*10f10*/  HMMA.16816.F32.BF16 R100, R40.reuse, R54, R100 ;  /* 0x000000362864723c */ /* 0x040fe20000041864 */
[----:B------:R-:W3:Y:S04]  /*10f20*/  LDSM.16.MT88.4 R52, [R220+0x2900] ;  /* 0x00290000dc34783b */ /* 0x000ee80000004200 */
[----:B------:R-:W5:Y:S03]  /*10f30*/  MUFU.EX2 R89, R89 ;  /* 0x0000005900597308 */ /* 0x000f660000000800 */
[-C--:B------:R-:W-:Y:S04]  /*10f40*/  HMMA.16816.F32.BF16 R104, R40, R56.reuse, R104 ;  /* 0x000000382868723c */ /* 0x080fe80000041868 */
[----:B-1----:R-:W-:Y:S03]  /*10f50*/  F2FP.BF16.PACK_AB R131, R202, R97 ;  /* 0x00000061ca83723e */ /* 0x002fe600000010ff */
[----:B------:R-:W-:Y:S01]  /*10f60*/  MUFU.EX2 R90, R90 ;  /* 0x0000005a005a7308 */ /* 0x000fe20000000800 */
[C---:B------:R-:W-:Y:S04]  /*10f70*/  HMMA.16816.F32.BF16 R108, R44.reuse, R56, R108 ;  /* 0x000000382c6c723c */ /* 0x040fe8000004186c */
[----:B--2---:R-:W-:Y:S03]  /*10f80*/  FADD.FTZ R178, R88, R178 ;  /* 0x000000b258b27221 */ /* 0x004fe60000010000 */
[--C-:B------:R-:W-:Y:S01]  /*10f90*/  FFMA.FTZ R56, R92, c[0x0][0x2d0], -R201.reuse ;  /* 0x0000b4005c387a23 */ /* 0x100fe200000108c9 */
[-C--:B------:R-:W-:Y:S01]  /*10fa0*/  HMMA.16816.F32.BF16 R28, R44, R58.reuse, R28 ;  /* 0x0000003a2c1c723c */ /* 0x080fe2000004181c */
[----:B------:R-:W1:Y:S03]  /*10fb0*/  MUFU.EX2 R91, R91 ;  /* 0x0000005b005b7308 */ /* 0x000e660000000800 */
[----:B------:R-:W-:Y:S01]  /*10fc0*/  FFMA.FTZ R201, R93, c[0x0][0x2d0], -R201 ;  /* 0x0000b4005dc97a23 */ /* 0x000fe200000108c9 */
[----:B------:R-:W-:Y:S01]  /*10fd0*/  MOV R92, R153 ;  /* 0x00000099005c7202 */ /* 0x000fe20000000f00 */
[--C-:B------:R-:W-:Y:S01]  /*10fe0*/  FFMA.FTZ R57, R94, c[0x0][0x2d0], -R200.reuse ;  /* 0x0000b4005e397a23 */ /* 0x100fe200000108c8 */
[----:B------:R-:W-:Y:S01]  /*10ff0*/  MOV R93, R152 ;  /* 0x00000098005d7202 */ /* 0x000fe20000000f00 */
[C---:B------:R-:W-:Y:S03]  /*11000*/  HMMA.16816.F32.BF16 R112, R40.reuse, R58, R112 ;  /* 0x0000003a2870723c */ /* 0x040fe60000041870 */
[----:B------:R-:W-:Y:S01]  /*11010*/  MUFU.EX2 R56, R56 ;  /* 0x0000003800387308 */ /* 0x000fe20000000800 */
[----:B------:R-:W-:Y:S02]  /*11020*/  FFMA.FTZ R200, R95, c[0x0][0x2d0], -R200 ;  /* 0x0000b4005fc87a23 */ /* 0x000fe400000108c8 */
[----:B------:R-:W-:Y:S02]  /*11030*/  FADD.FTZ R198, R93, R198 ;  /* 0x000000c65dc67221 */ /* 0x000fe40000010000 */
[-C--:B----4-:R-:W-:Y:S04]  /*11040*/  HMMA.16816.F32.BF16 R116, R40, R48.reuse, R116 ;  /* 0x000000302874723c */ /* 0x090fe80000041874 */
[----:B------:R-:W-:Y:S01]  /*11050*/  FADD.FTZ R172, R92, R172 ;  /* 0x000000ac5cac7221 */ /* 0x000fe20000010000 */
[----:B------:R-:W2:Y:S01]  /*11060*/  MUFU.EX2 R201, R201 ;  /* 0x000000c900c97308 */ /* 0x000ea20000000800 */
[----:B------:R-:W-:Y:S02]  /*11070*/  FADD.FTZ R198, R64, R198 ;  /* 0x000000c640c67221 */ /* 0x000fe40000010000 */
[C---:B------:R-:W-:Y:S04]  /*11080*/  HMMA.16816.F32.BF16 R120, R44.reuse, R48, R120 ;  /* 0x000000302c78723c */ /* 0x040fe80000041878 */
[----:B------:R-:W-:Y:S02]  /*11090*/  FADD.FTZ R172, R66, R172 ;  /* 0x000000ac42ac7221 */ /* 0x000fe40000010000 */
[----:B------:R-:W-:Y:S01]  /*110a0*/  FADD.FTZ R198, R65, R198 ;  /* 0x000000c641c67221 */ /* 0x000fe20000010000 */
[----:B------:R-:W-:Y:S01]  /*110b0*/  MUFU.EX2 R57, R57 ;  /* 0x0000003900397308 */ /* 0x000fe20000000800 */
[-C--:B------:R-:W-:Y:S04]  /*110c0*/  HMMA.16816.F32.BF16 R124, R44, R50.reuse, R124 ;  /* 0x000000322c7c723c */ /* 0x080fe8000004187c */
[----:B------:R-:W-:Y:S02]  /*110d0*/  FADD.FTZ R172, R67, R172 ;  /* 0x000000ac43ac7221 */ /* 0x000fe40000010000 */
[----:B------:R-:W-:Y:S01]  /*110e0*/  FADD.FTZ R198, R68, R198 ;  /* 0x000000c644c67221 */ /* 0x000fe20000010000 */
[----:B------:R-:W-:Y:S01]  /*110f0*/  MOV R44, R168 ;  /* 0x000000a8002c7202 */ /* 0x000fe20000000f00 */
[----:B------:R-:W-:Y:S01]  /*11100*/  HMMA.16816.F32.BF16 R36, R40, R50, R36 ;  /* 0x000000322824723c */ /* 0x000fe20000041824 */
[----:B------:R-:W4:Y:S03]  /*11110*/  MUFU.EX2 R200, R200 ;  /* 0x000000c800c87308 */ /* 0x000f260000000800 */
[----:B------:R-:W-:Y:S02]  /*11120*/  FADD.FTZ R172, R70, R172 ;  /* 0x000000ac46ac7221 */ /* 0x000fe40000010000 */
[----:B------:R-:W-:Y:S01]  /*11130*/  FADD.FTZ R198, R69, R198 ;  /* 0x000000c645c67221 */ /* 0x000fe20000010000 */
[----:B-----5:R-:W-:Y:S01]  /*11140*/  F2FP.BF16.PACK_AB R40, R89, R88 ;  /* 0x000000585928723e */ /* 0x020fe200000010ff */
[-C--:B------:R-:W-:Y:S01]  /*11150*/  HMMA.16816.F32.BF16 R160, R128, R148.reuse, R4 ;  /* 0x0000009480a0723c */ /* 0x080fe20000041804 */
[----:B------:R-:W5:Y:S04]  /*11160*/  LDSM.16.MT88.4 R4, [R219+0x2900] ;  /* 0x00290000db04783b */ /* 0x000f680000004200 */
[----:B-1----:R-:W-:Y:S01]  /*11170*/  F2FP.BF16.PACK_AB R41, R91, R90 ;  /* 0x0000005a5b29723e */ /* 0x002fe200000010ff */
[----:B------:R-:W-:Y:S01]  /*11180*/  FADD.FTZ R172, R71, R172 ;  /* 0x000000ac47ac7221 */ /* 0x000fe20000010000 */
[----:B--2---:R-:W-:Y:S01]  /*11190*/  F2FP.BF16.PACK_AB R42, R201, R56 ;  /* 0x00000038c92a723e */ /* 0x004fe200000010ff */
[----:B------:R-:W-:Y:S04]  /*111a0*/  FADD.FTZ R198, R80, R198 ;  /* 0x000000c650c67221 */ /* 0x000fe80000010000 */
[----:B------:R-:W-:Y:S02]  /*111b0*/  FADD.FTZ R172, R82, R172 ;  /* 0x000000ac52ac7221 */ /* 0x000fe40000010000 */
[----:B------:R-:W-:Y:S02]  /*111c0*/  FADD.FTZ R198, R81, R198 ;  /* 0x000000c651c67221 */ /* 0x000fe40000010000 */
[----:B------:R-:W-:Y:S01]  /*111d0*/  FADD.FTZ R172, R83, R172 ;  /* 0x000000ac53ac7221 */ /* 0x000fe20000010000 */
[----:B----4-:R-:W-:Y:S01]  /*111e0*/  F2FP.BF16.PACK_AB R43, R200, R57 ;  /* 0x00000039c82b723e */ /* 0x010fe200000010ff */
[----:B------:R-:W-:Y:S02]  /*111f0*/  FADD.FTZ R198, R84, R198 ;  /* 0x000000c654c67221 */ /* 0x000fe40000010000 */
[----:B------:R-:W-:Y:S02]  /*11200*/  FADD.FTZ R172, R86, R172 ;  /* 0x000000ac56ac7221 */ /* 0x000fe40000010000 */
[----:B------:R-:W-:Y:S02]  /*11210*/  FADD.FTZ R192, R90, R192 ;  /* 0x000000c05ac07221 */ /* 0x000fe40000010000 */
[C---:B------:R-:W-:Y:S01]  /*11220*/  HMMA.16816.F32.BF16 R156, R40.reuse, R148, R8 ;  /* 0x00000094289c723c */ /* 0x040fe20000041808 */
[----:B------:R-:W1:Y:S03]  /*11230*/  LDSM.16.MT88.4 R8, [R218+0x2900] ;  /* 0x00290000da08783b */ /* 0x000e660000004200 */
[----:B------:R-:W-:Y:S02]  /*11240*/  FADD.FTZ R198, R85, R198 ;  /* 0x000000c655c67221 */ /* 0x000fe40000010000 */
[----:B------:R-:W-:Y:S02]  /*11250*/  FADD.FTZ R172, R87, R172 ;  /* 0x000000ac57ac7221 */ /* 0x000fe40000010000 */
[-C--:B------:R-:W-:Y:S04]  /*11260*/  HMMA.16816.F32.BF16 R152, R40, R150.reuse, R12 ;  /* 0x000000962898723c */ /* 0x080fe8000004180c */
[----:B------:R-:W-:Y:S02]  /*11270*/  FADD.FTZ R178, R89, R178 ;  /* 0x000000b259b27221 */ /* 0x000fe40000010000 */
[----:B------:R-:W-:Y:S02]  /*11280*/  FADD.FTZ R192, R91, R192 ;  /* 0x000000c05bc07221 */ /* 0x000fe40000010000 */
[C---:B------:R-:W-:Y:S04]  /*11290*/  HMMA.16816.F32.BF16 R148, R128.reuse, R150, R16 ;  /* 0x000000968094723c */ /* 0x040fe80000041810 */
[----:B------:R-:W-:Y:S02]  /*112a0*/  FADD.FTZ R198, R96, R198 ;  /* 0x000000c660c67221 */ /* 0x000fe40000010000 */
[----:B------:R-:W-:Y:S02]  /*112b0*/  FADD.FTZ R172, R97, R172 ;  /* 0x000000ac61ac7221 */ /* 0x000fe40000010000 */
[-C--:B---3--:R-:W-:Y:S04]  /*112c0*/  HMMA.16816.F32.BF16 R144, R128, R52.reuse, R20 ;  /* 0x000000348090723c */ /* 0x088fe80000041814 */
[----:B------:R-:W-:Y:S02]  /*112d0*/  FADD.FTZ R178, R56, R178 ;  /* 0x000000b238b27221 */ /* 0x000fe40000010000 */
[----:B------:R-:W-:Y:S02]  /*112e0*/  FADD.FTZ R192, R57, R192 ;  /* 0x000000c039c07221 */ /* 0x000fe40000010000 */
[C---:B------:R-:W-:Y:S04]  /*112f0*/  HMMA.16816.F32.BF16 R140, R40.reuse, R52, R32 ;  /* 0x00000034288c723c */ /* 0x040fe80000041820 */
[----:B------:R-:W-:Y:S02]  /*11300*/  FADD.FTZ R242, R203, R198 ;  /* 0x000000c6cbf27221 */ /* 0x000fe40000010000 */
[----:B------:R-:W-:Y:S02]  /*11310*/  FADD.FTZ R241, R202, R172 ;  /* 0x000000accaf17221 */ /* 0x000fe40000010000 */
[-C--:B------:R-:W-:Y:S04]  /*11320*/  HMMA.16816.F32.BF16 R136, R40, R54.reuse, R24 ;  /* 0x000000362888723c */ /* 0x080fe80000041818 */
[----:B------:R-:W-:Y:S02]  /*11330*/  FADD.FTZ R240, R201, R178 ;  /* 0x000000b2c9f07221 */ /* 0x000fe40000010000 */
[----:B------:R-:W-:Y:S02]  /*11340*/  FADD.FTZ R239, R200, R192 ;  /* 0x000000c0c8ef7221 */ /* 0x000fe40000010000 */
[C---:B------:R-:W-:Y:S08]  /*11350*/  HMMA.16816.F32.BF16 R100, R128.reuse, R54, R100 ;  /* 0x000000368064723c */ /* 0x040ff00000041864 */
[-C--:B-----5:R-:W-:Y:S08]  /*11360*/  HMMA.16816.F32.BF16 R104, R128, R4.reuse, R104 ;  /* 0x000000048068723c */ /* 0x0a0ff00000041868 */
[C---:B------:R-:W-:Y:S08]  /*11370*/  HMMA.16816.F32.BF16 R108, R40.reuse, R4, R108 ;  /* 0x00000004286c723c */ /* 0x040ff0000004186c */
[-C--:B------:R-:W-:Y:S08]  /*11380*/  HMMA.16816.F32.BF16 R132, R40, R6.reuse, R28 ;  /* 0x000000062884723c */ /* 0x080ff0000004181c */
[C---:B------:R-:W-:Y:S08]  /*11390*/  HMMA.16816.F32.BF16 R112, R128.reuse, R6, R112 ;  /* 0x000000068070723c */ /* 0x040ff00000041870 */
[-C--:B-1----:R-:W-:Y:S08]  /*113a0*/  HMMA.16816.F32.BF16 R116, R128, R8.reuse, R116 ;  /* 0x000000088074723c */ /* 0x082ff00000041874 */
[C---:B------:R-:W-:Y:S08]  /*113b0*/  HMMA.16816.F32.BF16 R120, R40.reuse, R8, R120 ;  /* 0x000000082878723c */ /* 0x040ff00000041878 */
[-C--:B------:R-:W-:Y:S08]  /*113c0*/  HMMA.16816.F32.BF16 R124, R40, R10.reuse, R124 ;  /* 0x0000000a287c723c */ /* 0x080ff0000004187c */
[----:B------:R-:W-:Y:S01]  /*113d0*/  HMMA.16816.F32.BF16 R128, R128, R10, R36 ;  /* 0x0000000a8080723c */ /* 0x000fe20000041824 */
[----:B------:R-:W-:-:S07]  /*113e0*/  @P0 BRA `(.L_x_994) ;  /* 0xffffc7c000000947 */ /* 0x000fce000383ffff */
.L_x_991:
[----:B------:R-:W-:-:S13]  /*113f0*/  ISETP.GE.AND P0, PT, R243, UR5, PT ;  /* 0x00000005f3007c0c */ /* 0x000fda000bf06270 */
[----:B------:R-:W-:Y:S05]  /*11400*/  @!P0 BRA `(.L_x_995) ;  /* 0x00005ac000008947 */ /* 0x000fea0003800000 */
[----:B------:R-:W-:Y:S01]  /*11410*/  IMAD.MOV.U32 R166, RZ, RZ, R2 ;  /* 0x000000ffffa67224 */ /* 0x000fe200078e0002 */
[----:B------:R-:W-:Y:S01]  /*11420*/  MOV R164, R44 ;  /* 0x0000002c00a47202 */ /* 0x000fe20000000f00 */
[----:B------:R-:W-:Y:S01]  /*11430*/  IMAD.MOV.U32 R167, RZ, RZ, R3 ;  /* 0x000000ffffa77224 */ /* 0x000fe200078e0003 */
[----:B------:R-:W-:Y:S02]  /*11440*/  MOV R165, R0 ;  /* 0x0000000000a57202 */ /* 0x000fe40000000f00 */
.L_x_1013:
[----:B------:R-:W-:Y:S04]  /*11450*/  DEPBAR.LE SB0, 0x0 ;  /* 0x000080000000791a */ /* 0x000fe80000000000 */
[----:B------:R-:W-:Y:S01]  /*11460*/  BAR.SYNC.DEFER_BLOCKING 0x0 ;  /* 0x0000000000007b1d */ /* 0x000fe20000010000 */
[C---:B------:R-:W-:Y:S01]  /*11470*/  IMAD.WIDE.U32 R2, R231.reuse, c[0x0][0x208], RZ ;  /* 0x00008200e7027a25 */ /* 0x040fe200078e00ff */
[----:B------:R-:W-:Y:S05]  /*11480*/  SHF.R.S32.HI R0, RZ, 0x1f, R231 ;  /* 0x0000001fff007819 */ /* 0x000fea00000114e7 */
        /* <DEDUP_REMOVED lines=9> */
[----:B------:R-:W1:Y:S02]  /*11520*/  LDSM.16.M88.4 R16, [R227+0x3100] ;  /* 0x00310000e310783b */ /* 0x000e640000000200 */
[----:B------:R-:W-:Y:S02]  /*11530*/  IADD3.X R2, R3, UR9, R0, P0, !PT ;  /* 0x0000000903027c10 */ /* 0x000fe400087fe400 */
[C---:B------:R-:W-:Y:S02]  /*11540*/  LEA R0, P0, R188.reuse, c[0x0][0x1f8], 0x1 ;  /* 0x00007e00bc007a11 */ /* 0x040fe400078008ff */
[----:B------:R-:W2:Y:S02]  /*11550*/  LDSM.16.M88.4 R92, [R228+0x8100] ;  /* 0x00810000e45c783b */ /* 0x000ea40000000200 */
[----:B------:R-:W-:Y:S04]  /*11560*/  LEA.HI.X R188, R188, c[0x0][0x1fc], R2, 0x1, P0 ;  /* 0x00007f00bcbc7a11 */ /* 0x000fe800000f0c02 */
[----:B------:R-:W3:Y:S06]  /*11570*/  LDSM.16.M88.4 R32, [R227+0x3900] ;  /* 0x00390000e320783b */ /* 0x000eec0000000200 */
[----:B------:R-:W-:Y:S06]  /*11580*/  LDSM.16.M88.4 R48, [R227+0x4100] ;  /* 0x00410000e330783b */ /* 0x000fec0000000200 */
[----:B------:R-:W-:Y:S06]  /*11590*/  LDSM.16.M88.4 R64, [R227+0x4900] ;  /* 0x00490000e340783b */ /* 0x000fec0000000200 */
[----:B------:R-:W-:Y:S06]  /*115a0*/  LDSM.16.M88.4 R80, [R227+0x5100] ;  /* 0x00510000e350783b */ /* 0x000fec0000000200 */
[----:B------:R-:W-:Y:S01]  /*115b0*/  LDSM.16.M88.4 R168, [R227+0x5900] ;  /* 0x00590000e3a8783b */ /* 0x000fe20000000200 */
[-C--:B-1----:R-:W-:Y:S05]  /*115c0*/  HMMA.16816.F32.BF16 R4, R96, R16.reuse, RZ ;  /* 0x000000106004723c */ /* 0x082fea00000418ff */
[----:B------:R-:W-:Y:S03]  /*115d0*/  LDSM.16.M88.4 R172, [R224+0x6100] ;  /* 0x00610000e0ac783b */ /* 0x000fe60000000200 */
[C---:B--2---:R-:W-:Y:S03]  /*115e0*/  HMMA.16816.F32.BF16 R8, R92.reuse, R16, RZ ;  /* 0x000000105c08723c */ /* 0x044fe600000418ff */
[----:B------:R-:W-:Y:S06]  /*115f0*/  LDSM.16.M88.4 R176, [R226] ;  /* 0x00000000e2b0783b */ /* 0x000fec0000000200 */
[----:B------:R-:W-:Y:S01]  /*11600*/  LDSM.16.M88.4 R180, [R224+0x8100] ;  /* 0x00810000e0b4783b */ /* 0x000fe20000000200 */
[-C--:B------:R-:W-:Y:S05]  /*11610*/  HMMA.16816.F32.BF16 R12, R92, R18.reuse, RZ ;  /* 0x000000125c0c723c */ /* 0x080fea00000418ff */
[----:B------:R-:W-:Y:S03]  /*11620*/  LDSM.16.M88.4 R184, [R217] ;  /* 0x00000000d9b8783b */ /* 0x000fe60000000200 */
[C---:B------:R-:W-:Y:S03]  /*11630*/  HMMA.16816.F32.BF16 R16, R96.reuse, R18, RZ ;  /* 0x000000126010723c */ /* 0x040fe600000418ff */
[----:B------:R-:W1:Y:S05]  /*11640*/  SHFL.IDX PT, R190, R0, RZ, 0x181f ;  /* 0x00181fff00be7589 */ /* 0x000e6a00000e0000 */
[-C--:B---3--:R-:W-:Y:S01]  /*11650*/  HMMA.16816.F32.BF16 R20, R96, R32.reuse, RZ ;  /* 0x000000206014723c */ /* 0x088fe200000418ff */
[----:B------:R-:W2:Y:S06]  /*11660*/  SHFL.IDX PT, R189, R0, 0x1, 0x181f ;  /* 0x00381f0000bd7f89 */ /* 0x000eac00000e0000 */
[----:B------:R-:W3:Y:S01]  /*11670*/  SHFL.IDX PT, R191, R188, RZ, 0x181f ;  /* 0x00181fffbcbf7589 */ /* 0x000ee200000e0000 */
[C---:B------:R-:W-:Y:S05]  /*11680*/  HMMA.16816.F32.BF16 R24, R92.reuse, R32, RZ ;  /* 0x000000205c18723c */ /* 0x040fea00000418ff */
[----:B------:R-:W4:Y:S03]  /*11690*/  SHFL.IDX PT, R195, R188, 0x1, 0x181f ;  /* 0x00381f00bcc37f89 */ /* 0x000f2600000e0000 */
[-C--:B------:R-:W-:Y:S03]  /*116a0*/  HMMA.16816.F32.BF16 R28, R92, R34.reuse, RZ ;  /* 0x000000225c1c723c */ /* 0x080fe600000418ff */
[----:B------:R-:W-:Y:S01]  /*116b0*/  SHFL.IDX PT, R194, R188, 0x2, 0x181f ;  /* 0x00581f00bcc27f89 */ /* 0x000fe200000e0000 */
[-C--:B-1----:R-:W-:Y:S04]  /*116c0*/  IADD3 R198, P1, R190, R235.reuse, RZ ;  /* 0x000000ebbec67210 */ /* 0x082fe80007f3e0ff */
[C---:B------:R-:W-:Y:S01]  /*116d0*/  HMMA.16816.F32.BF16 R32, R96.reuse, R34, RZ ;  /* 0x000000226020723c */ /* 0x040fe200000418ff */
[----:B------:R-:W-:Y:S03]  /*116e0*/  SHFL.IDX PT, R3, R188, 0x3, 0x181f ;  /* 0x00781f00bc037f89 */ /* 0x000fe600000e0000 */
[-C--:B--2---:R-:W-:Y:S01]  /*116f0*/  IADD3 R200, P0, R189, R235.reuse, RZ ;  /* 0x000000ebbdc87210 */ /* 0x084fe20007f1e0ff */
[--C-:B---3--:R-:W-:Y:S03]  /*11700*/  IMAD.X R199, R191, 0x1, R234.reuse, P1 ;  /* 0x00000001bfc77824 */ /* 0x108fe600008e06ea */
[-C--:B------:R-:W-:Y:S01]  /*11710*/  HMMA.16816.F32.BF16 R36, R96, R48.reuse, RZ ;  /* 0x000000306024723c */ /* 0x080fe200000418ff */
[----:B------:R-:W-:Y:S03]  /*11720*/  SHFL.IDX PT, R196, R188, 0x4, 0x181f ;  /* 0x00981f00bcc47f89 */ /* 0x000fe600000e0000 */
[--C-:B----4-:R-:W-:Y:S03]  /*11730*/  IMAD.X R201, R195, 0x1, R234.reuse, P0 ;  /* 0x00000001c3c97824 */ /* 0x110fe600000e06ea */
[----:B------:R-:W-:Y:S01]  /*11740*/  SHFL.IDX PT, R197, R188, 0x5, 0x181f ;  /* 0x00b81f00bcc57f89 */ /* 0x000fe200000e0000 */
[C---:B------:R-:W-:Y:S05]  /*11750*/  HMMA.16816.F32.BF16 R40, R92.reuse, R48, RZ ;  /* 0x000000305c28723c */ /* 0x040fea00000418ff */
[----:B------:R-:W-:Y:S03]  /*11760*/  LDSM.16.M88.4 R188, [R213] ;  /* 0x00000000d5bc783b */ /* 0x000fe60000000200 */
[-C--:B------:R-:W-:Y:S03]  /*11770*/  HMMA.16816.F32.BF16 R44, R92, R50.reuse, RZ ;  /* 0x000000325c2c723c */ /* 0x080fe600000418ff */
[----:B------:R-:W-:Y:S05]  /*11780*/  SHFL.IDX PT, R192, R0, 0x2, 0x181f ;  /* 0x00581f0000c07f89 */ /* 0x000fea00000e0000 */
[C---:B------:R-:W-:Y:S01]  /*11790*/  HMMA.16816.F32.BF16 R48, R96.reuse, R50, RZ ;  /* 0x000000326030723c */ /* 0x040fe200000418ff */
[----:B------:R-:W-:Y:S06]  /*117a0*/  SHFL.IDX PT, R193, R0, 0x3, 0x181f ;  /* 0x00781f0000c17f89 */ /* 0x000fec00000e0000 */
[----:B------:R-:W1:Y:S01]  /*117b0*/  SHFL.IDX PT, R2, R0, 0x4, 0x181f ;  /* 0x00981f0000027f89 */ /* 0x000e6200000e0000 */
[-C--:B------:R-:W-:Y:S05]  /*117c0*/  HMMA.16816.F32.BF16 R52, R96, R64.reuse, RZ ;  /* 0x000000406034723c */ /* 0x080fea00000418ff */
[----:B------:R-:W-:Y:S03]  /*117d0*/  SHFL.IDX PT, R0, R0, 0x5, 0x181f ;  /* 0x00b81f0000007f89 */ /* 0x000fe600000e0000 */
[C---:B------:R-:W-:Y:S08]  /*117e0*/  HMMA.16816.F32.BF16 R56, R92.reuse, R64, RZ ;  /* 0x000000405c38723c */ /* 0x040ff000000418ff */
[-C--:B------:R-:W-:Y:S01]  /*117f0*/  HMMA.16816.F32.BF16 R60, R92, R66.reuse, RZ ;  /* 0x000000425c3c723c */ /* 0x080fe200000418ff */
[-C--:B-1----:R-:W-:Y:S07]  /*11800*/  IADD3 R2, P1, R2, R235.reuse, RZ ;  /* 0x000000eb02027210 */ /* 0x082fee0007f3e0ff */
        /* <DEDUP_REMOVED lines=19> */
[----:B------:R-:W3:Y:S06]  /*11940*/  LDSM.16.M88.4 R184, [R214] ;  /* 0x00000000d6b8783b */ /* 0x000eec0000000200 */
[----:B------:R-:W-:Y:S01]  /*11950*/  @!PT LDS RZ, [RZ] ;  /* 0x00000000fffff984 */ /* 0x000fe20000000800 */
[----:B------:R-:W-:Y:S01]  /*11960*/  @!PT LDS RZ, [RZ] ;  /* 0x00000000fffff984 */ /* 0x000fe20000000800 */
[----:B------:R-:W-:Y:S01]  /*11970*/  @!PT LDS RZ, [RZ] ;  /* 0x00000000fffff984 */ /* 0x000fe20000000800 */
[----:B------:R4:W-:Y:S01]  /*11980*/  LDGSTS.E.BYPASS.LTC128B.128 [R238], [R198.64], !P3 ;  /* 0x00000000c6ee7fae */ /* 0x0009e2000d901d74 */
[-C--:B-1----:R-:W-:Y:S05]  /*11990*/  HMMA.16816.F32.BF16 R36, R172, R168.reuse, R36 ;  /* 0x000000a8ac24723c */ /* 0x082fea0000041824 */
[----:B------:R1:W-:Y:S03]  /*119a0*/  LDGSTS.E.BYPASS.LTC128B.128 [R238+0x800], [R200.64], !P3 ;  /* 0x00800000c8ee7fae */ /* 0x0003e6000d901d74 */
[C---:B------:R-:W-:Y:S08]  /*119b0*/  HMMA.16816.F32.BF16 R40, R180.reuse, R168, R40 ;  /* 0x000000a8b428723c */ /* 0x040ff00000041828 */
[-C--:B------:R-:W-:Y:S08]  /*119c0*/  HMMA.16816.F32.BF16 R44, R180, R170.reuse, R44 ;  /* 0x000000aab42c723c */ /* 0x080ff0000004182c */
[C---:B------:R-:W-:Y:S04]  /*119d0*/  HMMA.16816.F32.BF16 R48, R172.reuse, R170, R48 ;  /* 0x000000aaac30723c */ /* 0x040fe80000041830 */
[-C--:B----4-:R-:W-:Y:S02]  /*119e0*/  IADD3 R198, P0, R192, R235.reuse, RZ ;  /* 0x000000ebc0c67210 */ /* 0x090fe40007f1e0ff */
[-C--:B------:R-:W-:Y:S02]  /*119f0*/  IADD3 R192, P2, R193, R235.reuse, RZ ;  /* 0x000000ebc1c07210 */ /* 0x080fe40007f5e0ff */
[-C--:B--2---:R-:W-:Y:S04]  /*11a00*/  HMMA.16816.F32.BF16 R52, R172, R176.reuse, R52 ;  /* 0x000000b0ac34723c */ /* 0x084fe80000041834 */
[--C-:B------:R-:W-:Y:S01]  /*11a10*/  IMAD.X R199, R194, 0x1, R234.reuse, P0 ;  /* 0x00000001c2c77824 */ /* 0x100fe200000e06ea */
[----:B------:R-:W-:Y:S01]  /*11a20*/  IADD3 R168, P0, R0, R235, RZ ;  /* 0x000000eb00a87210 */ /* 0x000fe20007f1e0ff */
[--C-:B------:R-:W-:Y:S02]  /*11a30*/  IMAD.X R193, R3, 0x1, R234.reuse, P2 ;  /* 0x0000000103c17824 */ /* 0x100fe400010e06ea */
[C---:B------:R-:W-:Y:S01]  /*11a40*/  HMMA.16816.F32.BF16 R56, R180.reuse, R176, R56 ;  /* 0x000000b0b438723c */ /* 0x040fe20000041838 */
[----:B------:R2:W-:Y:S03]  /*11a50*/  LDGSTS.E.BYPASS.LTC128B.128 [R238+0x1000], [R198.64], !P3 ;  /* 0x01000000c6ee7fae */ /* 0x0005e6000d901d74 */
[--C-:B------:R-:W-:Y:S02]  /*11a60*/  IMAD.X R3, R196, 0x1, R234.reuse, P1 ;  /* 0x00000001c4037824 */ /* 0x100fe400008e06ea */
[----:B------:R-:W-:Y:S01]  /*11a70*/  IMAD.X R169, R197, 0x1, R234, P0 ;  /* 0x00000001c5a97824 */ /* 0x000fe200000e06ea */
[----:B------:R4:W-:Y:S01]  /*11a80*/  LDGSTS.E.BYPASS.LTC128B.128 [R238+0x1800], [R192.64], !P3 ;  /* 0x01800000c0ee7fae */ /* 0x0009e2000d901d74 */
[-C--:B------:R-:W-:Y:S03]  /*11a90*/  HMMA.16816.F32.BF16 R60, R180, R178.reuse, R60 ;  /* 0x000000b2b43c723c */ /* 0x080fe6000004183c */
[----:B------:R-:W-:Y:S02]  /*11aa0*/  ISETP.GT.AND P0, PT, R243, UR5, PT ;  /* 0x00000005f3007c0c */ /* 0x000fe4000bf04270 */
[----:B------:R2:W-:Y:S03]  /*11ab0*/  LDGSTS.E.BYPASS.LTC128B.128 [R238+0x2000], [R2.64], !P3 ;  /* 0x0200000002ee7fae */ /* 0x0005e6000d901d74 */
[C---:B------:R-:W-:Y:S03]  /*11ac0*/  HMMA.16816.F32.BF16 R64, R172.reuse, R178, R64 ;  /* 0x000000b2ac40723c */ /* 0x040fe60000041840 */
[----:B------:R5:W-:Y:S05]  /*11ad0*/  LDGSTS.E.BYPASS.LTC128B.128 [R238+0x2800], [R168.64], !P3 ;  /* 0x02800000a8ee7fae */ /* 0x000bea000d901d74 */
[-C--:B---3--:R-:W-:Y:S01]  /*11ae0*/  HMMA.16816.F32.BF16 R68, R172, R184.reuse, R68 ;  /* 0x000000b8ac44723c */ /* 0x088fe20000041844 */
[----:B-1----:R-:W-:Y:S06]  /*11af0*/  LDSM.16.M88.4 R200, [R222+0x3900] ;  /* 0x00390000dec8783b */ /* 0x002fec0000000200 */
[----:B------:R-:W0:Y:S01]  /*11b00*/  LDGDEPBAR ;  /* 0x00000000000079af */ /* 0x000e220000000000 */
[C---:B------:R-:W-:Y:S05]  /*11b10*/  HMMA.16816.F32.BF16 R72, R180.reuse, R184, R72 ;  /* 0x000000b8b448723c */ /* 0x040fea0000041848 */
[----:B----4-:R-:W-:Y:S03]  /*11b20*/  LDSM.16.M88.4 R192, [R223+0x6100] ;  /* 0x00610000dfc0783b */ /* 0x010fe60000000200 */
[-C--:B------:R-:W-:Y:S03]  /*11b30*/  HMMA.16816.F32.BF16 R76, R180, R186.reuse, R76 ;  /* 0x000000bab44c723c */ /* 0x080fe6000004184c */
[----:B--2---:R-:W-:Y:S05]  /*11b40*/  LDSM.16.M88.4 R196, [R223+0x8100] ;  /* 0x00810000dfc4783b */ /* 0x004fea0000000200 */
[C---:B------:R-:W-:Y:S01]  /*11b50*/  HMMA.16816.F32.BF16 R80, R172.reuse, R186, R80 ;  /* 0x000000baac50723c */ /* 0x040fe20000041850 */
[----:B-----5:R-:W1:Y:S06]  /*11b60*/  LDSM.16.M88.4 R168, [R222+0x3100] ;  /* 0x00310000dea8783b */ /* 0x020e6c0000000200 */
[----:B------:R-:W2:Y:S01]  /*11b70*/  LDSM.16.M88.4 R204, [R222+0x4100] ;  /* 0x00410000decc783b */ /* 0x000ea20000000200 */
[-C--:B------:R-:W-:Y:S05]  /*11b80*/  HMMA.16816.F32.BF16 R84, R172, R188.reuse, R84 ;  /* 0x000000bcac54723c */ /* 0x080fea0000041854 */
[----:B------:R-:W3:Y:S03]  /*11b90*/  LDSM.16.M88.4 R208, [R222+0x4900] ;  /* 0x00490000ded0783b */ /* 0x000ee60000000200 */
[C---:B------:R-:W-:Y:S03]  /*11ba0*/  HMMA.16816.F32.BF16 R88, R180.reuse, R188, R88 ;  /* 0x000000bcb458723c */ /* 0x040fe60000041858 */
[----:B------:R-:W-:Y:S05]  /*11bb0*/  LDSM.16.M88.4 R176, [R221+0x6100] ;  /* 0x00610000ddb0783b */ /* 0x000fea0000000200 */
[-C--:B------:R-:W-:Y:S01]  /*11bc0*/  HMMA.16816.F32.BF16 R92, R180, R190.reuse, R92 ;  /* 0x000000beb45c723c */ /* 0x080fe2000004185c */
[----:B------:R-:W-:Y:S06]  /*11bd0*/  LDSM.16.M88.4 R180, [R212] ;  /* 0x00000000d4b4783b */ /* 0x000fec0000000200 */
[----:B------:R-:W-:Y:S01]  /*11be0*/  LDSM.16.M88.4 R184, [R221+0x8100] ;  /* 0x00810000ddb8783b */ /* 0x000fe20000000200 */
[----:B------:R-:W-:Y:S05]  /*11bf0*/  HMMA.16816.F32.BF16 R96, R172, R190, R96 ;  /* 0x000000beac60723c */ /* 0x000fea0000041860 */
[----:B------:R-:W4:Y:S03]  /*11c00*/  LDSM.16.M88.4 R172, [R222+0x5100] ;  /* 0x00510000deac783b */ /* 0x000f260000000200 */
[-C--:B-1----:R-:W-:Y:S03]  /*11c10*/  HMMA.16816.F32.BF16 R4, R192, R168.reuse, R4 ;  /* 0x000000a8c004723c */ /* 0x082fe60000041804 */
[----:B------:R-:W-:Y:S05]  /*11c20*/  LDSM.16.M88.4 R188, [R212+0x800] ;  /* 0x00080000d4bc783b */ /* 0x000fea0000000200 */
        /* <DEDUP_REMOVED lines=8> */
[----:B------:R-:W5:Y:S07]  /*11cb0*/  LDSM.16.M88.4 R200, [R212+0x1000] ;  /* 0x00100000d4c8783b */ /* 0x000f6e0000000200 */
[-C--:B--2---:R-:W-:Y:S08]  /*11cc0*/  HMMA.16816.F32.BF16 R36, R192, R204.reuse, R36 ;  /* 0x000000ccc024723c */ /* 0x084ff00000041824 */
[C---:B------:R-:W-:Y:S08]  /*11cd0*/  HMMA.16816.F32.BF16 R40, R196.reuse, R204, R40 ;  /* 0x000000ccc428723c */ /* 0x040ff00000041828 */
[-C--:B------:R-:W-:Y:S08]  /*11ce0*/  HMMA.16816.F32.BF16 R44, R196, R206.reuse, R44 ;  /* 0x000000cec42c723c */ /* 0x080ff0000004182c */
[C---:B------:R-:W-:Y:S01]  /*11cf0*/  HMMA.16816.F32.BF16 R48, R192.reuse, R206, R48 ;  /* 0x000000cec030723c */ /* 0x040fe20000041830 */
[----:B------:R-:W2:Y:S07]  /*11d00*/  LDSM.16.M88.4 R204, [R212+0x1800] ;  /* 0x00180000d4cc783b */ /* 0x000eae0000000200 */
[-C--:B---3--:R-:W-:Y:S08]  /*11d10*/  HMMA.16816.F32.BF16 R52, R192, R208.reuse, R52 ;  /* 0x000000d0c034723c */ /* 0x088ff00000041834 */
[C---:B------:R-:W-:Y:S08]  /*11d20*/  HMMA.16816.F32.BF16 R56, R196.reuse, R208, R56 ;  /* 0x000000d0c438723c */ /* 0x040ff00000041838 */
[-C--:B------:R-:W-:Y:S08]  /*11d30*/  HMMA.16816.F32.BF16 R60, R196, R210.reuse, R60 ;  /* 0x000000d2c43c723c */ /* 0x080ff0000004183c */
[C---:B------:R-:W-:Y:S01]  /*11d40*/  HMMA.16816.F32.BF16 R64, R192.reuse, R210, R64 ;  /* 0x000000d2c040723c */ /* 0x040fe20000041840 */
[----:B------:R-:W3:Y:S07]  /*11d50*/  LDSM.16.M88.4 R208, [R212+0x2000] ;  /* 0x00200000d4d0783b */ /* 0x000eee0000000200 */
[-C--:B----4-:R-:W-:Y:S08]  /*11d60*/  HMMA.16816.F32.BF16 R68, R192, R172.reuse, R68 ;  /* 0x000000acc044723c */ /* 0x090ff00000041844 */
[C---:B------:R-:W-:Y:S08]  /*11d70*/  HMMA.16816.F32.BF16 R72, R196.reuse, R172, R72 ;  /* 0x000000acc448723c */ /* 0x040ff00000041848 */
[-C--:B------:R-:W-:Y:S08]  /*11d80*/  HMMA.16816.F32.BF16 R76, R196, R174.reuse, R76 ;  /* 0x000000aec44c723c */ /* 0x080ff0000004184c */
[C---:B------:R-:W-:Y:S01]  /*11d90*/  HMMA.16816.F32.BF16 R80, R192.reuse, R174, R80 ;  /* 0x000000aec050723c */ /* 0x040fe20000041850 */
[----:B------:R-:W4:Y:S01]  /*11da0*/  LDSM.16.M88.4 R172, [R212+0x2800] ;  /* 0x00280000d4ac783b */ /* 0x000f220000000200 */
[----:B------:R-:W-:Y:S05]  /*11db0*/  DEPBAR.LE SB0, 0x0 ;  /* 0x000080000000791a */ /* 0x000fea0000000000 */
[----:B------:R-:W-:Y:S01]  /*11dc0*/  BAR.SYNC.DEFER_BLOCKING 0x0 ;  /* 0x0000000000007b1d */ /* 0x000fe20000010000 */
[-C--:B-1----:R-:W-:Y:S08]  /*11dd0*/  HMMA.16816.F32.BF16 R84, R192, R168.reuse, R84 ;  /* 0x000000a8c054723c */ /* 0x082ff00000041854 */
[C---:B------:R-:W-:Y:S08]  /*11de0*/  HMMA.16816.F32.BF16 R88, R196.reuse, R168, R88 ;  /* 0x000000a8c458723c */ /* 0x040ff00000041858 */
[-C--:B------:R-:W-:Y:S08]  /*11df0*/  HMMA.16816.F32.BF16 R92, R196, R170.reuse, R92 ;  /* 0x000000aac45c723c */ /* 0x080ff0000004185c */
[----:B------:R-:W-:Y:S08]  /*11e00*/  HMMA.16816.F32.BF16 R96, R192, R170, R96 ;  /* 0x000000aac060723c */ /* 0x000ff00000041860 */
        /* <DEDUP_REMOVED lines=8> */
[-C--:B-----5:R-:W-:Y:S08]  /*11e90*/  HMMA.16816.F32.BF16 R36, R176, R200.reuse, R36 ;  /* 0x000000c8b024723c */ /* 0x0a0ff00000041824 */
[C---:B------:R-:W-:Y:S08]  /*11ea0*/  HMMA.16816.F32.BF16 R40, R184.reuse, R200, R40 ;  /* 0x000000c8b828723c */ /* 0x040ff00000041828 */
[-C--:B------:R-:W-:Y:S08]  /*11eb0*/  HMMA.16816.F32.BF16 R44, R184, R202.reuse, R44 ;  /* 0x000000cab82c723c */ /* 0x080ff0000004182c */
[C---:B------:R-:W-:Y:S08]  /*11ec0*/  HMMA.16816.F32.BF16 R48, R176.reuse, R202, R48 ;  /* 0x000000cab030723c */ /* 0x040ff00000041830 */
        /* <DEDUP_REMOVED lines=71> */
.L_x_996:
[----:B-1----:R-:W-:Y:S01]  /*12340*/  IMAD.MOV.U32 R174, RZ, RZ, R236 ;  /* 0x000000ffffae7224 */ /* 0x002fe200078e00ec */
[----:B------:R-:W-:Y:S01]  /*12350*/  PLOP3.LUT P1, PT, PT, PT, UP2, 0x80, 0x0 ;  /* 0x000000000000781c */ /* 0x000fe20003f2f028 */
[----:B------:R-:W0:Y:S01]  /*12360*/  LDGDEPBAR ;  /* 0x00000000000079af */ /* 0x000e220000000000 */
[----:B------:R-:W-:Y:S01]  /*12370*/  PLOP3.LUT P0, PT, PT, PT, UP2, 0x80, 0x0 ;  /* 0x000000000000781c */ /* 0x000fe20003f0f028 */
[----:B------:R-:W-:Y:S02]  /*12380*/  IMAD R169, R243, -0x60, RZ ;  /* 0xffffffa0f3a97824 */ /* 0x000fe400078e02ff */
[----:B------:R-:W-:Y:S02]  /*12390*/  IMAD.U32 R170, RZ, RZ, UR10 ;  /* 0x0000000affaa7e24 */ /* 0x000fe4000f8e00ff */
[----:B------:R-:W-:Y:S06]  /*123a0*/  IMAD.IADD R3, R169, 0x1, -R237 ;  /* 0x00000001a9037824 */ /* 0x000fec00078e0aed */
[----:B------:R-:W-:Y:S05]  /*123b0*/  @P1 IMAD.HI.U32 R0, R236, c[0x0][0x2c8], RZ ;  /* 0x0000b200ec001a27 */ /* 0x000fea00078e00ff */
[----:B------:R-:W-:Y:S02]  /*123c0*/  @P0 SHF.R.U32.HI R174, RZ, c[0x0][0x2cc], R0 ;  /* 0x0000b300ffae0a19 */ /* 0x000fe40000011600 */
[----:B------:R-:W-:Y:S02]  /*123d0*/  PLOP3.LUT P0, PT, PT, PT, UP0, 0x40, 0x0 ;  /* 0x000000000000781c */ /* 0x000fe40003f0e808 */
[----:B------:R-:W-:Y:S01]  /*123e0*/  IADD3 R0, -R237, 0x1, R169 ;  /* 0x00000001ed007810 */ /* 0x000fe20007ffe1a9 */
[----:B------:R-:W1:Y:S03]  /*123f0*/  SHFL.IDX PT, R2, R174, RZ, 0x1c1f ;  /* 0x001c1fffae027589 */ /* 0x000e6600000e0000 */
        /* <DEDUP_REMOVED lines=21> */
.L_x_999:
[----:B------:R-:W-:Y:S04]  /*12550*/  MOV R0, c[0x0][0x32c] ;  /* 0x0000cb0000007a02 */ /* 0x000fe80000000f00 */
[----:B------:R-:W-:Y:S11]  /*12560*/  ISETP.NE.AND P0, PT, R0, 0x1, PT ;  /* 0x000000010000780c */ /* 0x000ff60003f05270 */
[----:B------:R-:W-:Y:S02]  /*12570*/  @!UPT UIADD3 URZ, URZ, URZ, URZ ;  /* 0x0000003f3f3ff290 */ /* 0x000fe4000fffe03f */
[----:B------:R-:W-:Y:S05]  /*12580*/  @P0 IMAD.HI.U32 R0, R2, c[0x0][0x330], RZ ;  /* 0x0000cc0002000a27 */ /* 0x000fea00078e00ff */
[----:B------:R-:W-:Y:S02]  /*12590*/  @P0 SHF.R.U32.HI R2, RZ, c[0x0][0x334], R0 ;  /* 0x0000cd00ff020a19 */ /* 0x000fe40000011600 */
.L_x_1000:
[----:B------:R-:W-:Y:S05]  /*125a0*/  BSYNC B0 ;  /* 0x0000000000007941 */ /* 0x000fea0003800000 */
.L_x_998:
[----:B------:R-:W-:Y:S05]  /*125b0*/  IMAD R2, R2, c[0x0][0x32c], R3 ;  /* 0x0000cb0002027a24 */ /* 0x000fea00078e0203 */
[----:B------:R-:W-:Y:S02]  /*125c0*/  IADD3 R0, R2, c[0x0][0x32c], RZ ;  /* 0x0000cb0002007a10 */ /* 0x000fe40007ffe0ff */
[----:B------:R-:W-:Y:S02]  /*125d0*/  IMNMX R171, R171, R2, !PT ;  /* 0x00000002abab7217 */ /* 0x000fe40007800200 */
[----:B------:R-:W-:Y:S02]  /*125e0*/  IMNMX R177, R177, R0, PT ;  /* 0x00000000b1b17217 */ /* 0x000fe40003800200 */
.L_x_997:
[----:B------:R-:W-:Y:S01]  /*125f0*/  PLOP3.LUT P0, PT, PT, PT, UP0, 0x40, 0x0 ;  /* 0x000000000000781c */ /* 0x000fe20003f0e808 */
[----:B------:R-:W1:Y:S02]  /*12600*/  SHFL.IDX PT, R2, R174, 0x1, 0x1c1f ;  /* 0x003c1f00ae027f89 */ /* 0x000e6400000e0000 */
[----:B-1----:R-:W-:Y:S01]  /*12610*/  IADD3 R179, R170, R2, RZ ;  /* 0x00000002aab37210 */ /* 0x002fe20007ffe0ff */
[----:B------:R-:W-:Y:S09]  /*12620*/  IMAD.IADD R181, R173, 0x1, R2 ;  /* 0x00000001adb57824 */ /* 0x000ff200078e0202 */
        /* <DEDUP_REMOVED lines=16> */
.L_x_1003:
[----:B------:R-:W-:Y:S04]  /*12730*/  MOV R0, c[0x0][0x32c] ;  /* 0x0000cb0000007a02 */ /* 0x000fe80000000f00 */
[----:B------:R-:W-:Y:S11]  /*12740*/  ISETP.NE.AND P0, PT, R0, 0x1, PT ;  /* 0x000000010000780c */ /* 0x000ff60003f05270 */
[----:B------:R-:W-:Y:S02]  /*12750*/  @!UPT UIADD3 URZ, URZ, URZ, URZ ;  /* 0x0000003f3f3ff290 */ /* 0x000fe4000fffe03f */
[----:B------:R-:W-:Y:S05]  /*12760*/  @P0 IMAD.HI.U32 R0, R2, c[0x0][0x330], RZ ;  /* 0x0000cc0002000a27 */ /* 0x000fea00078e00ff */
[----:B------:R-:W-:Y:S02]  /*12770*/  @P0 SHF.R.U32.HI R2, RZ, c[0x0][0x334], R0 ;  /* 0x0000cd00ff020a19 */ /* 0x000fe40000011600 */
.L_x_1004:
[----:B------:R-:W-:Y:S05]  /*12780*/  BSYNC B0 ;  /* 0x0000000000007941 */ /* 0x000fea0003800000 */
.L_x_1002:
[----:B------:R-:W-:Y:S05]  /*12790*/  IMAD R2, R2, c[0x0][0x32c], R3 ;  /* 0x0000cb0002027a24 */ /* 0x000fea00078e0203 */
[----:B------:R-:W-:Y:S02]  /*127a0*/  IADD3 R0, R2, c[0x0][0x32c], RZ ;  /* 0x0000cb0002007a10 */ /* 0x000fe40007ffe0ff */
[----:B------:R-:W-:Y:S02]  /*127b0*/  IMNMX R179, R179, R2, !PT ;  /* 0x00000002b3b37217 */ /* 0x000fe40007800200 */
[----:B------:R-:W-:Y:S02]  /*127c0*/  IMNMX R181, R181, R0, PT ;  /* 0x00000000b5b57217 */ /* 0x000fe40003800200 */
.L_x_1001:
[C---:B------:R-:W-:Y:S02]  /*127d0*/  ISETP.GE.AND P0, PT, R169.reuse, 0x2, PT ;  /* 0x00000002a900780c */ /* 0x040fe40003f06270 */
[----:B------:R-:W-:Y:S02]  /*127e0*/  ISETP.GE.AND P2, PT, R169, 0xa, PT ;  /* 0x0000000aa900780c */ /* 0x000fe40003f46270 */
[----:B------:R-:W-:Y:S02]  /*127f0*/  P2R R182, PR, RZ, 0x1 ;  /* 0x00000001ffb67803 */ /* 0x000fe40000000000 */
[----:B------:R-:W-:Y:S02]  /*12800*/  ISETP.GT.AND P0, PT, R171, 0x1, !P0 ;  /* 0x00000001ab00780c */ /* 0x000fe40004704270 */
[----:B------:R-:W-:Y:S02]  /*12810*/  ISETP.GE.AND P1, PT, R169, 0x9, PT ;  /* 0x00000009a900780c */ /* 0x000fe40003f26270 */
[----:B------:R-:W-:Y:S02]  /*12820*/  ISETP.LT.OR P0, PT, R177, 0x2, P0 ;  /* 0x00000002b100780c */ /* 0x000fe40000701670 */
[----:B------:R-:W-:Y:S02]  /*12830*/  P2R R180, PR, RZ, 0x2 ;  /* 0x00000002ffb47803 */ /* 0x000fe40000000000 */
[----:B------:R-:W-:Y:S02]  /*12840*/  FSEL R2, R5, -INF , !P0 ;  /* 0xff80000005027808 */ /* 0x000fe40004000000 */
[C---:B------:R-:W-:Y:S02]  /*12850*/  ISETP.GT.AND P0, PT, R171.reuse, 0x9, !P2 ;  /* 0x00000009ab00780c */ /* 0x040fe40005704270 */
[----:B------:R-:W-:Y:S02]  /*12860*/  ISETP.GT.AND P1, PT, R171, 0x8, !P1 ;  /* 0x00000008ab00780c */ /* 0x000fe40004f24270 */
[----:B------:R-:W-:Y:S02]  /*12870*/  P2R R184, PR, RZ, 0x4 ;  /* 0x00000004ffb87803 */ /* 0x000fe40000000000 */
[----:B------:R-:W-:Y:S02]  /*12880*/  ISETP.LT.OR P0, PT, R177, 0xa, P0 ;  /* 0x0000000ab100780c */ /* 0x000fe40000701670 */
[----:B------:R-:W-:Y:S02]  /*12890*/  ISETP.GE.AND P2, PT, R169, 0x11, PT ;  /* 0x00000011a900780c */ /* 0x000fe40003f46270 */
[----:B------:R-:W-:Y:S02]  /*128a0*/  ISETP.LT.OR P1, PT, R177, 0x9, P1 ;  /* 0x00000009b100780c */ /* 0x000fe40000f21670 */
[----:B------:R-:W-:Y:S02]  /*128b0*/  FSEL R0, R17, -INF , !P0 ;  /* 0xff80000011007808 */ /* 0x000fe40004000000 */
[----:B------:R-:W-:Y:S01]  /*128c0*/  ISETP.GT.AND P0, PT, R171, 0x10, !P2 ;  /* 0x00000010ab00780c */ /* 0x000fe20005704270 */
[----:B------:R-:W1:Y:S01]  /*128d0*/  SHFL.IDX PT, R17, R174, 0x2, 0x1c1f ;  /* 0x005c1f00ae117f89 */ /* 0x000e6200000e0000 */
[----:B------:R-:W-:Y:S02]  /*128e0*/  FSEL R5, R16, -INF , !P1 ;  /* 0xff80000010057808 */ /* 0x000fe40004800000 */
        /* <DEDUP_REMOVED lines=9> */
[----:B------:R-:W-:Y:S01]  /*12980*/  P2R R247, PR, RZ, 0x2 ;  /* 0x00000002fff77803 */ /* 0x000fe20000000000 */
[----:B------:R2:W-:Y:S01]  /*12990*/  STL [R1+0x4], R16 ;  /* 0x0000041001007387 */ /* 0x0005e20000100800 */
[----:B------:R-:W-:Y:S02]  /*129a0*/  ISETP.LT.OR P0, PT, R177, 0x19, P0 ;  /* 0x00000019b100780c */ /* 0x000fe40000701670 */
[C---:B------:R-:W-:Y:S02]  /*129b0*/  ISETP.GE.AND P1, PT, R169.reuse, 0x1a, PT ;  /* 0x0000001aa900780c */ /* 0x040fe40003f26270 */
[C---:B------:R-:W-:Y:S02]  /*129c0*/  ISETP.GE.AND P6, PT, R169.reuse, 0x52, PT ;  /* 0x00000052a900780c */ /* 0x040fe40003fc6270 */
[----:B------:R-:W-:Y:S02]  /*129d0*/  P2R R246, PR, RZ, 0x2 ;  /* 0x00000002fff67803 */ /* 0x000fe40000000000 */
[C---:B------:R-:W-:Y:S02]  /*129e0*/  ISETP.GE.AND P5, PT, R169.reuse, 0x59, PT ;  /* 0x00000059a900780c */ /* 0x040fe40003fa6270 */
[----:B------:R-:W-:Y:S02]  /*129f0*/  P2R R192, PR, RZ, 0x4 ;  /* 0x00000004ffc07803 */ /* 0x000fe40000000000 */
[----:B------:R-:W-:Y:S02]  /*12a00*/  ISETP.GE.AND P2, PT, R169, 0x1, PT ;  /* 0x00000001a900780c */ /* 0x000fe40003f46270 */
[----:B--2---:R-:W-:Y:S02]  /*12a10*/  FSEL R16, R32, -INF , !P0 ;  /* 0xff80000020107808 */ /* 0x004fe40004000000 */
        /* <DEDUP_REMOVED lines=54> */
[----:B------:R-:W-:Y:S01]  /*12d80*/  FSEL R185, R69, -INF , !P0 ;  /* 0xff80000045b97808 */ /* 0x000fe20004000000 */
[--C-:B-1----:R-:W-:Y:S01]  /*12d90*/  IMAD.IADD R69, R170, 0x1, R17.reuse ;  /* 0x00000001aa457824 */ /* 0x102fe200078e0211 */
[----:B------:R-:W-:Y:S02]  /*12da0*/  ISETP.GT.AND P0, PT, R171, 0x48, !P1 ;  /* 0x00000048ab00780c */ /* 0x000fe40004f04270 */
[----:B------:R-:W-:Y:S02]  /*12db0*/  ISETP.GE.AND P1, PT, R169, 0x4a, PT ;  /* 0x0000004aa900780c */ /* 0x000fe40003f26270 */
[----:B------:R-:W-:Y:S02]  /*12dc0*/  ISETP.LT.OR P0, PT, R177, 0x49, P0 ;  /* 0x00000049b100780c */ /* 0x000fe40000701670 */
[----:B------:R-:W-:Y:S02]  /*12dd0*/  P2R R21, PR, RZ, 0x2 ;  /* 0x00000002ff157803 */ /* 0x000fe40000000000 */
[----:B------:R-:W-:Y:S01]  /*12de0*/  FSEL R176, R80, -INF , !P0 ;  /* 0xff80000050b07808 */ /* 0x000fe20004000000 */
[----:B------:R-:W-:Y:S01]  /*12df0*/  IMAD.IADD R80, R173, 0x1, R17 ;  /* 0x00000001ad507824 */ /* 0x000fe200078e0211 */
[----:B------:R-:W-:Y:S02]  /*12e00*/  ISETP.GT.AND P0, PT, R171, 0x49, !P1 ;  /* 0x00000049ab00780c */ /* 0x000fe40004f04270 */
[----:B------:R-:W-:Y:S02]  /*12e10*/  ISETP.GE.AND P1, PT, R169, 0x51, PT ;  /* 0x00000051a900780c */ /* 0x000fe40003f26270 */
[----:B------:R-:W-:Y:S02]  /*12e20*/  ISETP.LT.OR P0, PT, R177, 0x4a, P0 ;  /* 0x0000004ab100780c */ /* 0x000fe40000701670 */
        /* <DEDUP_REMOVED lines=14> */
[----:B------:R-:W-:Y:S04]  /*12f10*/  ISETP.GE.AND P0, PT, R169, 0x5a, PT ;  /* 0x0000005aa900780c */ /* 0x000fe80003f06270 */
[----:B------:R-:W-:Y:S04]  /*12f20*/  ISETP.GT.AND P2, PT, R171, 0x59, !P0 ;  /* 0x00000059ab00780c */ /* 0x000fe80004744270 */
[----:B------:R-:W-:Y:S04]  /*12f30*/  ISETP.LT.OR P2, PT, R177, 0x5a, P2 ;  /* 0x0000005ab100780c */ /* 0x000fe80001741670 */
        /* <DEDUP_REMOVED lines=19> */
.L_x_1007:
[----:B------:R-:W-:Y:S04]  /*13070*/  MOV R4, c[0x0][0x32c] ;  /* 0x0000cb0000047a02 */ /* 0x000fe80000000f00 */
[----:B------:R-:W-:Y:S11]  /*13080*/  ISETP.NE.AND P2, PT, R4, 0x1, PT ;  /* 0x000000010400780c */ /* 0x000ff60003f45270 */
[----:B------:R-:W-:Y:S02]  /*13090*/  @!UPT UIADD3 URZ, URZ, URZ, URZ ;  /* 0x0000003f3f3ff290 */ /* 0x000fe4000fffe03f */
[----:B------:R-:W-:Y:S05]  /*130a0*/  @P2 IMAD.HI.U32 R4, R17, c[0x0][0x330], RZ ;  /* 0x0000cc0011042a27 */ /* 0x000fea00078e00ff */
[----:B------:R-:W-:Y:S02]  /*130b0*/  @P2 SHF.R.U32.HI R17, RZ, c[0x0][0x334], R4 ;  /* 0x0000cd00ff112a19 */ /* 0x000fe40000011604 */
.L_x_1008:
[----:B------:R-:W-:Y:S05]  /*130c0*/  BSYNC B0 ;  /* 0x0000000000007941 */ /* 0x000fea0003800000 */
.L_x_1006:
[----:B------:R-:W-:Y:S05]  /*130d0*/  IMAD R17, R17, c[0x0][0x32c], R3 ;  /* 0x0000cb0011117a24 */ /* 0x000fea00078e0203 */
[----:B------:R-:W-:Y:S02]  /*130e0*/  IADD3 R4, R17, c[0x0][0x32c], RZ ;  /* 0x0000cb0011047a10 */ /* 0x000fe40007ffe0ff */
[----:B------:R-:W-:Y:S02]  /*130f0*/  IMNMX R69, R69, R17, !PT ;  /* 0x0000001145457217 */ /* 0x000fe40007800200 */
[----:B------:R-:W-:Y:S02]  /*13100*/  IMNMX R80, R80, R4, PT ;  /* 0x0000000450507217 */ /* 0x000fe40003800200 */
.L_x_1005:
[----:B------:R-:W-:Y:S02]  /*13110*/  ISETP.NE.AND P2, PT, R180, RZ, PT ;  /* 0x000000ffb400720c */ /* 0x000fe40003f45270 */
[----:B------:R-:W-:Y:S02]  /*13120*/  P2R R84, PR, RZ, 0x10 ;  /* 0x00000010ff547803 */ /* 0x000fe40000000000 */
[----:B------:R-:W-:Y:S02]  /*13130*/  ISETP.GT.AND P2, PT, R179, 0x8, !P2 ;  /* 0x00000008b300780c */ /* 0x000fe40005744270 */
[----:B------:R-:W-:Y:S02]  /*13140*/  ISETP.NE.AND P4, PT, R32, RZ, PT ;  /* 0x000000ff2000720c */ /* 0x000fe40003f85270 */
[----:B------:R-:W-:Y:S02]  /*13150*/  ISETP.LT.OR P2, PT, R181, 0x9, P2 ;  /* 0x00000009b500780c */ /* 0x000fe40001741670 */
[----:B------:R-:W-:Y:S02]  /*13160*/  P2R R81, PR, RZ, 0x8 ;  /* 0x00000008ff517803 */ /* 0x000fe40000000000 */
[----:B------:R-:W-:Y:S02]  /*13170*/  FSEL R4, R18, -INF , !P2 ;  /* 0xff80000012047808 */ /* 0x000fe40005000000 */
[----:B------:R-:W-:Y:S02]  /*13180*/  ISETP.NE.AND P2, PT, R184, RZ, PT ;  /* 0x000000ffb800720c */ /* 0x000fe40003f45270 */
[----:B------:R-:W-:Y:S02]  /*13190*/  ISETP.NE.AND P3, PT, R21, RZ, PT ;  /* 0x000000ff1500720c */ /* 0x000fe40003f65270 */
[----:B------:R-:W-:Y:S04]  /*131a0*/  ISETP.GT.AND P2, PT, R179, 0x9, !P2 ;  /* 0x00000009b300780c */ /* 0x000fe80005744270 */
[----:B------:R-:W-:Y:S04]  /*131b0*/  ISETP.LT.OR P2, PT, R181, 0xa, P2 ;  /* 0x0000000ab500780c */ /* 0x000fe80001741670 */
[----:B------:R-:W-:Y:S02]  /*131c0*/  FSEL R19, R19, -INF , !P2 ;  /* 0xff80000013137808 */ /* 0x000fe40005000000 */
[----:B------:R-:W-:Y:S04]  /*131d0*/  ISETP.NE.AND P2, PT, R192, RZ, PT ;  /* 0x000000ffc000720c */ /* 0x000fe80003f45270 */
[----:B------:R-:W-:Y:S04]  /*131e0*/  ISETP.GT.AND P2, PT, R179, 0x10, !P2 ;  /* 0x00000010b300780c */ /* 0x000fe80005744270 */
[----:B------:R-:W-:Y:S04]  /*131f0*/  ISETP.LT.OR P2, PT, R181, 0x11, P2 ;  /* 0x00000011b500780c */ /* 0x000fe80001741670 */
[----:B------:R-:W-:Y:S02]  /*13200*/  FSEL R18, R22, -INF , !P2 ;  /* 0xff80000016127808 */ /* 0x000fe40005000000 */
[----:B------:R-:W-:Y:S02]  /*13210*/  ISETP.NE.AND P2, PT, R249, RZ, PT ;  /* 0x000000fff900720c */ /* 0x000fe40003f45270 */
[----:B------:R-:W-:Y:S02]  /*13220*/  P2R R22, PR, RZ, 0x10 ;  /* 0x00000010ff167803 */ /* 0x000fe40000000000 */
        /* <DEDUP_REMOVED lines=53> */
[----:B------:R-:W-:Y:S02]  /*13580*/  ISETP.GT.AND P2, PT, R179, 0x48, !P4 ;  /* 0x00000048b300780c */ /* 0x000fe40006744270 */
[----:B------:R-:W-:Y:S02]  /*13590*/  ISETP.NE.AND P4, PT, R68, RZ, PT ;  /* 0x000000ff4400720c */ /* 0x000fe40003f85270 */
        /* <DEDUP_REMOVED lines=12> */
[----:B------:R-:W-:Y:S04]  /*13660*/  ISETP.GT.AND P2, PT, R179, 0x1, !P2 ;  /* 0x00000001b300780c */ /* 0x000fe80005744270 */
[----:B------:R-:W-:Y:S04]  /*13670*/  ISETP.LT.OR P2, PT, R181, 0x2, P2 ;  /* 0x00000002b500780c */ /* 0x000fe80001741670 */
[----:B------:R-:W-:Y:S02]  /*13680*/  FSEL R7, R7, -INF , !P2 ;  /* 0xff80000007077808 */ /* 0x000fe40005000000 */
[----:B------:R-:W-:Y:S04]  /*13690*/  ISETP.GT.AND P2, PT, R179, RZ, !P4 ;  /* 0x000000ffb300720c */ /* 0x000fe80006744270 */
        /* <DEDUP_REMOVED lines=8> */
[----:B------:R-:W-:Y:S02]  /*13720*/  ISETP.GT.AND P2, PT, R69, RZ, !P4 ;  /* 0x000000ff4500720c */ /* 0x000fe40006744270 */
[----:B------:R-:W-:Y:S01]  /*13730*/  ISETP.NE.AND P4, PT, R22, RZ, PT ;  /* 0x000000ff1600720c */ /* 0x000fe20003f85270 */
[----:B------:R-:W-:Y:S01]  /*13740*/  IMAD.IADD R22, R173, 0x1, R23 ;  /* 0x00000001ad167824 */ /* 0x000fe200078e0217 */
        /* <DEDUP_REMOVED lines=74> */
[----:B------:R-:W-:Y:S02]  /*13bf0*/  ISETP.GT.AND P2, PT, R69, 0x49, !P3 ;  /* 0x000000494500780c */ /* 0x000fe40005f44270 */
[----:B------:R-:W-:Y:S02]  /*13c00*/  ISETP.NE.AND P3, PT, R81, RZ, PT ;  /* 0x000000ff5100720c */ /* 0x000fe40003f65270 */
        /* <DEDUP_REMOVED lines=32> */
.L_x_1011:
[----:B------:R-:W-:Y:S04]  /*13e10*/  MOV R23, c[0x0][0x32c] ;  /* 0x0000cb0000177a02 */ /* 0x000fe80000000f00 */
[----:B------:R-:W-:Y:S11]  /*13e20*/  ISETP.NE.AND P2, PT, R23, 0x1, PT ;  /* 0x000000011700780c */ /* 0x000ff60003f45270 */
[----:B------:R-:W-:Y:S02]  /*13e30*/  @!UPT UIADD3 URZ, URZ, URZ, URZ ;  /* 0x0000003f3f3ff290 */ /* 0x000fe4000fffe03f */
[----:B------:R-:W-:Y:S05]  /*13e40*/  @P2 IMAD.HI.U32 R23, R24, c[0x0][0x330], RZ ;  /* 0x0000cc0018172a27 */ /* 0x000fea00078e00ff */
[----:B------:R-:W-:Y:S02]  /*13e50*/  @P2 SHF.R.U32.HI R24, RZ, c[0x0][0x334], R23 ;  /* 0x0000cd00ff182a19 */ /* 0x000fe40000011617 */
.L_x_1012:
[----:B------:R-:W-:Y:S05]  /*13e60*/  BSYNC B0 ;  /* 0x0000000000007941 */ /* 0x000fea0003800000 */
.L_x_1010:
[----:B------:R-:W-:Y:S05]  /*13e70*/  IMAD R3, R24, c[0x0][0x32c], R3 ;  /* 0x0000cb0018037a24 */ /* 0x000fea00078e0203 */
[----:B------:R-:W-:Y:S02]  /*13e80*/  IADD3 R23, R3, c[0x0][0x32c], RZ ;  /* 0x0000cb0003177a10 */ /* 0x000fe40007ffe0ff */
[----:B------:R-:W-:Y:S02]  /*13e90*/  IMNMX R170, R170, R3, !PT ;  /* 0x00000003aaaa7217 */ /* 0x000fe40007800200 */
[----:B------:R-:W-:Y:S02]  /*13ea0*/  IMNMX R22, R22, R23, PT ;  /* 0x0000001716167217 */ /* 0x000fe40003800200 */
.L_x_1009:
[----:B------:R-:W2:Y:S01]  /*13eb0*/  LDL.LU R3, [R1+0x4] ;  /* 0x0000040001037983 */ /* 0x000ea20000300800 */
[----:B------:R-:W-:Y:S02]  /*13ec0*/  ISETP.NE.AND P2, PT, R68, RZ, PT ;  /* 0x000000ff4400720c */ /* 0x000fe40003f45270 */
[----:B------:R-:W-:Y:S02]  /*13ed0*/  MOV R29, R35 ;  /* 0x00000023001d7202 */ /* 0x000fe40000000f00 */
[----:B------:R-:W-:Y:S02]  /*13ee0*/  ISETP.GT.AND P2, PT, R170, RZ, !P2 ;  /* 0x000000ffaa00720c */ /* 0x000fe40005744270 */
[----:B------:R-:W-:Y:S02]  /*13ef0*/  MOV R56, R54 ;  /* 0x0000003600387202 */ /* 0x000fe40000000f00 */
[----:B------:R-:W-:Y:S02]  /*13f00*/  ISETP.LT.OR P2, PT, R22, 0x1, P2 ;  /* 0x000000011600780c */ /* 0x000fe40001741670 */
[----:B------:R-:W-:Y:S02]  /*13f10*/  ISETP.GT.AND P1, PT, R170, 0x50, !P1 ;  /* 0x00000050aa00780c */ /* 0x000fe40004f24270 */
[----:B------:R-:W-:Y:S02]  /*13f20*/  FSEL R10, R10, -INF , !P2 ;  /* 0xff8000000a0a7808 */ /* 0x000fe40005000000 */
[----:B------:R-:W-:Y:S02]  /*13f30*/  ISETP.NE.AND P2, PT, R182, RZ, PT ;  /* 0x000000ffb600720c */ /* 0x000fe40003f45270 */
[----:B------:R-:W-:Y:S02]  /*13f40*/  ISETP.LT.OR P1, PT, R22, 0x51, P1 ;  /* 0x000000511600780c */ /* 0x000fe40000f21670 */
[C---:B------:R-:W-:Y:S02]  /*13f50*/  ISETP.GT.AND P2, PT, R170.reuse, 0x1, !P2 ;  /* 0x00000001aa00780c */ /* 0x040fe40005744270 */
[----:B------:R-:W-:Y:S02]  /*13f60*/  ISETP.GT.AND P6, PT, R170, 0x51, !P6 ;  /* 0x00000051aa00780c */ /* 0x000fe400077c4270 */
        /* <DEDUP_REMOVED lines=8> */
[----:B------:R-:W-:Y:S02]  /*13ff0*/  ISETP.GT.AND P0, PT, R170, 0x59, !P0 ;  /* 0x00000059aa00780c */ /* 0x000fe40004704270 */
[----:B------:R-:W-:Y:S02]  /*14000*/  FSEL R14, R14, -INF , !P2 ;  /* 0xff8000000e0e7808 */ /* 0x000fe40005000000 */
[----:B------:R-:W-:Y:S02]  /*14010*/  ISETP.NE.AND P2, PT, R184, RZ, PT ;  /* 0x000000ffb800720c */ /* 0x000fe40003f45270 */
[----:B------:R-:W-:Y:S02]  /*14020*/  ISETP.LT.OR P0, PT, R22, 0x5a, P0 ;  /* 0x0000005a1600780c */ /* 0x000fe40000701670 */
[----:B------:R-:W-:Y:S02]  /*14030*/  ISETP.GT.AND P2, PT, R170, 0x9, !P2 ;  /* 0x00000009aa00780c */ /* 0x000fe40005744270 */
[----:B------:R-:W-:Y:S02]  /*14040*/  FSEL R90, R90, -INF , !P1 ;  /* 0xff8000005a5a7808 */ /* 0x000fe40004800000 */
[----:B------:R-:W-:Y:S02]  /*14050*/  ISETP.LT.OR P2, PT, R22, 0xa, P2 ;  /* 0x0000000a1600780c */ /* 0x000fe40001741670 */
[----:B------:R-:W-:Y:S02]  /*14060*/  FSEL R45, R95, -INF , !P0 ;  /* 0xff8000005f2d7808 */ /* 0x000fe40004000000 */
[----:B------:R-:W-:Y:S02]  /*14070*/  FSEL R15, R15, -INF , !P2 ;  /* 0xff8000000f0f7808 */ /* 0x000fe40005000000 */
[----:B------:R-:W-:Y:S02]  /*14080*/  ISETP.NE.AND P2, PT, R192, RZ, PT ;  /* 0x000000ffc000720c */ /* 0x000fe40003f45270 */
[----:B------:R-:W-:Y:S02]  /*14090*/  FSEL R91, R91, -INF , !P6 ;  /* 0xff8000005b5b7808 */ /* 0x000fe40007000000 */
[----:B------:R-:W-:Y:S02]  /*140a0*/  ISETP.GT.AND P2, PT, R170, 0x10, !P2 ;  /* 0x00000010aa00780c */ /* 0x000fe40005744270 */
[----:B------:R-:W-:Y:S02]  /*140b0*/  FSEL R94, R94, -INF , !P5 ;  /* 0xff8000005e5e7808 */ /* 0x000fe40006800000 */
        /* <DEDUP_REMOVED lines=18> */
[----:B------:R-:W-:Y:S04]  /*141e0*/  ISETP.GT.AND P2, PT, R170, 0x19, !P2 ;  /* 0x00000019aa00780c */ /* 0x000fe80005744270 */
[----:B------:R-:W-:Y:S04]  /*141f0*/  ISETP.LT.OR P2, PT, R22, 0x1a, P2 ;  /* 0x0000001a1600780c */ /* 0x000fe80001741670 */
        /* <DEDUP_REMOVED lines=27> */
[----:B------:R-:W-:Y:S02]  /*143b0*/  MOV R58, R28 ;  /* 0x0000001c003a7202 */ /* 0x000fe40000000f00 */
[----:B------:R-:W-:Y:S02]  /*143c0*/  ISETP.GT.AND P2, PT, R170, 0x31, !P2 ;  /* 0x00000031aa00780c */ /* 0x000fe40005744270 */
[----:B------:R-:W-:Y:S02]  /*143d0*/  MOV R28, R85 ;  /* 0x00000055001c7202 */ /* 0x000fe40000000f00 */
[----:B------:R-:W-:Y:S02]  /*143e0*/  ISETP.LT.OR P2, PT, R22, 0x32, P2 ;  /* 0x000000321600780c */ /* 0x000fe40001741670 */
[----:B------:R-:W-:Y:S02]  /*143f0*/  FMNMX.FTZ R26, R57, R26, !PT ;  /* 0x0000001a391a7209 */ /* 0x000fe40007810000 */
[----:B------:R-:W-:Y:S02]  /*14400*/  FSEL R249, R59, -INF , !P2 ;  /* 0xff8000003bf97808 */ /* 0x000fe40005000000 */
        /* <DEDUP_REMOVED lines=52> */
[----:B--2---:R-:W-:Y:S02]  /*14750*/  MOV R34, R3 ;  /* 0x0000000300227202 */ /* 0x004fe40000000f00 */
        /* <DEDUP_REMOVED lines=8> */
[----:B------:R-:W-:Y:S02]  /*147e0*/  ISETP.GT.AND P2, PT, R170, 0x49, !P2 ;  /* 0x00000049aa00780c */ /* 0x000fe40005744270 */
[----:B------:R-:W-:Y:S02]  /*147f0*/  FMNMX.FTZ R3, R20, R3, !PT ;  /* 0x0000000314037209 */ /* 0x000fe40007810000 */
[----:B------:R-:W-:Y:S02]  /*14800*/  ISETP.LT.OR P2, PT, R22, 0x4a, P2 ;  /* 0x0000004a1600780c */ /* 0x000fe40001741670 */
[----:B------:R-:W-:Y:S02]  /*14810*/  FMNMX.FTZ R3, R34, R3, !PT ;  /* 0x0000000322037209 */ /* 0x000fe40007810000 */
[----:B------:R-:W-:Y:S02]  /*14820*/  FSEL R180, R79, -INF , !P2 ;  /* 0xff8000004fb47808 */ /* 0x000fe40005000000 */
        /* <DEDUP_REMOVED lines=33> */
[----:B------:R-:W-:Y:S04]  /*14a40*/  FMNMX.FTZ R3, R96, R3, !PT ;  /* 0x0000000360037209 */ /* 0x000fe80007810000 */
[----:B------:R-:W-:Y:S05]  /*14a50*/  FMNMX.FTZ R3, R97, R3, !PT ;  /* 0x0000000361037209 */ /* 0x000fea0007810000 */
[----:B------:R-:W1:Y:S02]  /*14a60*/  SHFL.BFLY PT, R23, R3, 0x2, 0x1f ;  /* 0x0c401f0003177f89 */ /* 0x000e6400000e0000 */
[----:B-1----:R-:W-:Y:S06]  /*14a70*/  FMNMX.FTZ R23, R3, R23, !PT ;  /* 0x0000001703177209 */ /* 0x002fec0007810000 */
[----:B------:R-:W1:Y:S02]  /*14a80*/  SHFL.BFLY PT, R3, R23, 0x1, 0x1f ;  /* 0x0c201f0017037f89 */ /* 0x000e6400000e0000 */
[----:B-1----:R-:W-:Y:S06]  /*14a90*/  FMNMX.FTZ R3, R23, R3, !PT ;  /* 0x0000000317037209 */ /* 0x002fec0007810000 */
[----:B------:R-:W1:Y:S01]  /*14aa0*/  SHFL.BFLY PT, R23, R21, 0x2, 0x1f ;  /* 0x0c401f0015177f89 */ /* 0x000e6200000e0000 */
[C---:B------:R-:W-:Y:S01]  /*14ab0*/  FSETP.NEU.FTZ.AND P2, PT, R3.reuse, -INF , PT ;  /* 0xff8000000300780b */ /* 0x040fe20003f5d000 */
[C---:B------:R-:W-:Y:S03]  /*14ac0*/  FMUL.FTZ R174, R3.reuse, c[0x0][0x2d0] ;  /* 0x0000b40003ae7a20 */ /* 0x040fe60000410000 */
[----:B------:R-:W-:Y:S02]  /*14ad0*/  FSEL R43, R3, RZ, P2 ;  /* 0x000000ff032b7208 */ /* 0x000fe40001000000 */
[----:B------:R-:W-:Y:S03]  /*14ae0*/  FSEL R174, R174, RZ, P2 ;  /* 0x000000ffaeae7208 */ /* 0x000fe60001000000 */
[----:B------:R-:W-:Y:S02]  /*14af0*/  FADD.FTZ R43, -R43, R167 ;  /* 0x000000a72b2b7221 */ /* 0x000fe40000010100 */
[--C-:B------:R-:W-:Y:S02]  /*14b00*/  FFMA.FTZ R75, R20, c[0x0][0x2d0], -R174.reuse ;  /* 0x0000b400144b7a23 */ /* 0x100fe400000108ae */
[--C-:B------:R-:W-:Y:S02]  /*14b10*/  FFMA.FTZ R76, R53, c[0x0][0x2d0], -R174.reuse ;  /* 0x0000b400354c7a23 */ /* 0x100fe400000108ae */
[--C-:B------:R-:W-:Y:S02]  /*14b20*/  FFMA.FTZ R84, R34, c[0x0][0x2d0], -R174.reuse ;  /* 0x0000b40022547a23 */ /* 0x100fe400000108ae */
[----:B------:R-:W-:Y:S01]  /*14b30*/  MUFU.EX2 R75, R75 ;  /* 0x0000004b004b7308 */ /* 0x000fe20000000800 */
[----:B------:R-:W-:Y:S01]  /*14b40*/  LDSM.16.MT88.4 R32, [R220+0x100] ;  /* 0x00010000dc20783b */ /* 0x000fe20000004200 */
[--C-:B------:R-:W-:Y:S02]  /*14b50*/  FFMA.FTZ R47, R0, c[0x0][0x2d0], -R174.reuse ;  /* 0x0000b400002f7a23 */ /* 0x100fe400000108ae */
[--C-:B------:R-:W-:Y:S01]  /*14b60*/  FFMA.FTZ R86, R16, c[0x0][0x2d0], -R174.reuse ;  /* 0x0000b40010567a23 */ /* 0x100fe200000108ae */
[----:B-1----:R-:W-:Y:S01]  /*14b70*/  FMNMX.FTZ R21, R21, R23, !PT ;  /* 0x0000001715157209 */ /* 0x002fe20007810000 */
[--C-:B------:R-:W-:Y:S02]  /*14b80*/  FFMA.FTZ R189, R189, c[0x0][0x2d0], -R174.reuse ;  /* 0x0000b400bdbd7a23 */ /* 0x100fe400000108ae */
[--C-:B------:R-:W-:Y:S02]  /*14b90*/  FFMA.FTZ R87, R194, c[0x0][0x2d0], -R174.reuse ;  /* 0x0000b400c2577a23 */ /* 0x100fe400000108ae */
[----:B------:R-:W-:Y:S01]  /*14ba0*/  MUFU.EX2 R76, R76 ;  /* 0x0000004c004c7308 */ /* 0x000fe20000000800 */
[----:B------:R-:W1:Y:S01]  /*14bb0*/  SHFL.BFLY PT, R0, R21, 0x1, 0x1f ;  /* 0x0c201f0015007f89 */ /* 0x000e6200000e0000 */
[----:B------:R-:W-:Y:S02]  /*14bc0*/  FMUL.FTZ R43, R43, c[0x0][0x2d0] ;  /* 0x0000b4002b2b7a20 */ /* 0x000fe40000410000 */
[--C-:B------:R-:W-:Y:S01]  /*14bd0*/  FFMA.FTZ R46, R5, c[0x0][0x2d0], -R174.reuse ;  /* 0x0000b400052e7a23 */ /* 0x100fe200000108ae */
[----:B------:R-:W-:Y:S01]  /*14be0*/  FMNMX.FTZ R5, R249, R26, !PT ;  /* 0x0000001af9057209 */ /* 0x000fe20007810000 */
[--C-:B------:R-:W-:Y:S01]  /*14bf0*/  FFMA.FTZ R69, R2, c[0x0][0x2d0], -R174.reuse ;  /* 0x0000b40002457a23 */ /* 0x100fe200000108ae */
[----:B------:R-:W-:Y:S01]  /*14c00*/  FMNMX.FTZ R2, R24, R25, !PT ;  /* 0x0000001918027209 */ /* 0x000fe20007810000 */
[--C-:B------:R-:W-:Y:S01]  /*14c10*/  FFMA.FTZ R190, R190, c[0x0][0x2d0], -R174.reuse ;  /* 0x0000b400bebe7a23 */ /* 0x100fe200000108ae */
[----:B------:R-:W-:Y:S01]  /*14c20*/  FMNMX.FTZ R5, R247, R5, !PT ;  /* 0x00000005f7057209 */ /* 0x000fe20007810000 */
[----:B------:R-:W-:Y:S01]  /*14c30*/  MUFU.EX2 R46, R46 ;  /* 0x0000002e002e7308 */ /* 0x000fe20000000800 */
[C---:B------:R-:W-:Y:S01]  /*14c40*/  FSETP.NEU.FTZ.AND P1, PT, R2.reuse, -INF , PT ;  /* 0xff8000000200780b */ /* 0x040fe20003f3d000 */
[C---:B------:R-:W-:Y:S01]  /*14c50*/  FMUL.FTZ R173, R2.reuse, c[0x0][0x2d0] ;  /* 0x0000b40002ad7a20 */ /* 0x040fe20000410000 */
[----:B------:R-:W-:Y:S01]  /*14c60*/  FMNMX.FTZ R5, R211, R5, !PT ;  /* 0x00000005d3057209 */ /* 0x000fe20007810000 */
[--C-:B------:R-:W-:Y:S01]  /*14c70*/  FFMA.FTZ R195, R195, c[0x0][0x2d0], -R174.reuse ;  /* 0x0000b400c3c37a23 */ /* 0x100fe200000108ae */
[----:B------:R-:W-:Y:S01]  /*14c80*/  FSEL R42, R2, RZ, P1 ;  /* 0x000000ff022a7208 */ /* 0x000fe20000800000 */
[--C-:B------:R-:W-:Y:S01]  /*14c90*/  FFMA.FTZ R196, R196, c[0x0][0x2d0], -R174.reuse ;  /* 0x0000b400c4c47a23 */ /* 0x100fe200000108ae */
[----:B------:R-:W-:Y:S01]  /*14ca0*/  FSEL R173, R173, RZ, P1 ;  /* 0x000000ffadad7208 */ /* 0x000fe20000800000 */
[----:B------:R-:W-:Y:S01]  /*14cb0*/  FFMA.FTZ R205, R205, c[0x0][0x2d0], -R174 ;  /* 0x0000b400cdcd7a23 */ /* 0x000fe200000108ae */
[----:B------:R-:W-:Y:S01]  /*14cc0*/  FMNMX.FTZ R5, R188, R5, !PT ;  /* 0x00000005bc057209 */ /* 0x000fe20007810000 */
[----:B------:R-:W2:Y:S01]  /*14cd0*/  MUFU.EX2 R69, R69 ;  /* 0x0000004500457308 */ /* 0x000ea20000000800 */
[----:B------:R-:W-:Y:S02]  /*14ce0*/  FADD.FTZ R42, -R42, R166 ;  /* 0x000000a62a2a7221 */ /* 0x000fe40000010100 */
[----:B------:R-:W-:Y:S01]  /*14cf0*/  FMNMX.FTZ R5, R184, R5, !PT ;  /* 0x00000005b8057209 */ /* 0x000fe20007810000 */
[--C-:B------:R-:W-:Y:S01]  /*14d00*/  FFMA.FTZ R194, R64, c[0x0][0x2d0], -R173.reuse ;  /* 0x0000b40040c27a23 */ /* 0x100fe200000108ad */
[----:B-1----:R-:W-:Y:S01]  /*14d10*/  FMNMX.FTZ R0, R21, R0, !PT ;  /* 0x0000000015007209 */ /* 0x002fe20007810000 */
[--C-:B------:R-:W-:Y:S01]  /*14d20*/  FFMA.FTZ R72, R19, c[0x0][0x2d0], -R173.reuse ;  /* 0x0000b40013487a23 */ /* 0x100fe200000108ad */
[----:B------:R-:W-:Y:S01]  /*14d30*/  LDSM.16.MT88.4 R20, [R225+0x100] ;  /* 0x00010000e114783b */ /* 0x000fe20000004200 */
[--C-:B------:R-:W-:Y:S01]  /*14d40*/  FFMA.FTZ R83, R18, c[0x0][0x2d0], -R173.reuse ;  /* 0x0000b40012537a23 */ /* 0x100fe200000108ad */
[----:B------:R-:W-:Y:S01]  /*14d50*/  FSETP.NEU.FTZ.AND P0, PT, R0, -INF , PT ;  /* 0xff8000000000780b */ /* 0x000fe20003f1d000 */
[----:B------:R-:W1:Y:S01]  /*14d60*/  MUFU.EX2 R47, R47 ;  /* 0x0000002f002f7308 */ /* 0x000e620000000800 */
[----:B------:R-:W-:Y:S01]  /*14d70*/  FMNMX.FTZ R5, R182, R5, !PT ;  /* 0x00000005b6057209 */ /* 0x000fe20007810000 */
[--C-:B------:R-:W-:Y:S02]  /*14d80*/  FFMA.FTZ R85, R17, c[0x0][0x2d0], -R173.reuse ;  /* 0x0000b40011557a23 */ /* 0x100fe400000108ad */
[----:B------:R-:W-:Y:S01]  /*14d90*/  FMUL.FTZ R170, R0, c[0x0][0x2d0] ;  /* 0x0000b40000aa7a20 */ /* 0x000fe20000410000 */
[----:B------:R-:W-:Y:S01]  /*14da0*/  FMNMX.FTZ R5, R180, R5, !PT ;  /* 0x00000005b4057209 */ /* 0x000fe20007810000 */
[--C-:B------:R-:W-:Y:S02]  /*14db0*/  FFMA.FTZ R78, R6, c[0x0][0x2d0], -R173.reuse ;  /* 0x0000b400064e7a23 */ /* 0x100fe400000108ad */
[--C-:B------:R-:W-:Y:S01]  /*14dc0*/  FFMA.FTZ R73, R7, c[0x0][0x2d0], -R173.reuse ;  /* 0x0000b40007497a23 */ /* 0x100fe200000108ad */
[----:B------:R-:W-:Y:S01]  /*14dd0*/  FSEL R170, R170, RZ, P0 ;  /* 0x000000ffaaaa7208 */ /* 0x000fe20000000000 */
[----:B------:R-:W-:Y:S01]  /*14de0*/  MUFU.EX2 R72, R72 ;  /* 0x0000004800487308 */ /* 0x000fe20000000800 */
[----:B------:R-:W-:Y:S01]  /*14df0*/  FMNMX.FTZ R5, R90, R5, !PT ;  /* 0x000000055a057209 */ /* 0x000fe20007810000 */
[----:B------:R-:W-:Y:S02]  /*14e00*/  FMUL.FTZ R42, R42, c[0x0][0x2d0] ;  /* 0x0000b4002a2a7a20 */ /* 0x000fe40000410000 */
[--C-:B------:R-:W-:Y:S01]  /*14e10*/  FFMA.FTZ R166, R58, c[0x0][0x2d0], -R170.reuse ;  /* 0x0000b4003aa67a23 */ /* 0x100fe200000108aa */
[----:B------:R-:W-:Y:S01]  /*14e20*/  FMNMX.FTZ R5, R91, R5, !PT ;  /* 0x000000055b057209 */ /* 0x000fe20007810000 */
[--C-:B------:R-:W-:Y:S01]  /*14e30*/  FFMA.FTZ R167, R67, c[0x0][0x2d0], -R170.reuse ;  /* 0x0000b40043a77a23 */ /* 0x100fe200000108aa */
[----:B--2---:R-:W-:Y:S01]  /*14e40*/  F2FP.BF16.PACK_AB R48, R69, R76 ;  /* 0x0000004c4530723e */ /* 0x004fe200000010ff */
[--C-:B------:R-:W-:Y:S01]  /*14e50*/  FFMA.FTZ R77, R8, c[0x0][0x2d0], -R170.reuse ;  /* 0x0000b400084d7a23 */ /* 0x100fe200000108aa */
[----:B------:R-:W-:Y:S01]  /*14e60*/  FMNMX.FTZ R5, R94, R5, !PT ;  /* 0x000000055e057209 */ /* 0x000fe20007810000 */
[----:B------:R-:W-:Y:S01]  /*14e70*/  MUFU.EX2 R78, R78 ;  /* 0x0000004e004e7308 */ /* 0x000fe20000000800 */
[--C-:B------:R-:W-:Y:S02]  /*14e80*/  FFMA.FTZ R68, R4, c[0x0][0x2d0], -R173.reuse ;  /* 0x0000b40004447a23 */ /* 0x100fe400000108ad */
[----:B------:R-:W-:Y:S01]  /*14e90*/  FMNMX.FTZ R5, R45, R5, !PT ;  /* 0x000000052d057209 */ /* 0x000fe20007810000 */
[--C-:B------:R-:W-:Y:S01]  /*14ea0*/  FFMA.FTZ R71, R9, c[0x0][0x2d0], -R170.reuse ;  /* 0x0000b40009477a23 */ /* 0x100fe200000108aa */
[----:B-1----:R-:W-:Y:S01]  /*14eb0*/  F2FP.BF16.PACK_AB R50, R47, R46 ;  /* 0x0000002e2f32723e */ /* 0x002fe200000010ff */
[--C-:B------:R-:W-:Y:S02]  /*14ec0*/  FFMA.FTZ R187, R187, c[0x0][0x2d0], -R170.reuse ;  /* 0x0000b400bbbb7a23 */ /* 0x100fe400000108aa */
[----:B------:R-:W1:Y:S01]  /*14ed0*/  SHFL.BFLY PT, R4, R5, 0x2, 0x1f ;  /* 0x0c401f0005047f89 */ /* 0x000e6200000e0000 */
[--C-:B------:R-:W-:Y:S01]  /*14ee0*/  FFMA.FTZ R183, R183, c[0x0][0x2d0], -R170.reuse ;  /* 0x0000b400b7b77a23 */ /* 0x100fe200000108aa */
[----:B------:R-:W2:Y:S01]  /*14ef0*/  MUFU.EX2 R73, R73 ;  /* 0x0000004900497308 */ /* 0x000ea20000000800 */
[--C-:B------:R-:W-:Y:S02]  /*14f00*/  FFMA.FTZ R181, R181, c[0x0][0x2d0], -R170.reuse ;  /* 0x0000b400b5b57a23 */ /* 0x100fe400000108aa */
[--C-:B------:R-:W-:Y:S02]  /*14f10*/  FFMA.FTZ R179, R179, c[0x0][0x2d0], -R170.reuse ;  /* 0x0000b400b3b37a23 */ /* 0x100fe400000108aa */
[--C-:B------:R-:W-:Y:S02]  /*14f20*/  FFMA.FTZ R70, R12, c[0x0][0x2d0], -R170.reuse ;  /* 0x0000b4000c467a23 */ /* 0x100fe400000108aa */
[--C-:B------:R-:W-:Y:S02]  /*14f30*/  FFMA.FTZ R74, R13, c[0x0][0x2d0], -R170.reuse ;  /* 0x0000b4000d4a7a23 */ /* 0x100fe400000108aa */
[--C-:B------:R-:W-:Y:S01]  /*14f40*/  FFMA.FTZ R197, R197, c[0x0][0x2d0], -R173.reuse ;  /* 0x0000b400c5c57a23 */ /* 0x100fe200000108ad */
[----:B------:R-:W3:Y:S01]  /*14f50*/  MUFU.EX2 R68, R68 ;  /* 0x0000004400447308 */ /* 0x000ee20000000800 */
[--C-:B------:R-:W-:Y:S02]  /*14f60*/  FFMA.FTZ R198, R198, c[0x0][0x2d0], -R173.reuse ;  /* 0x0000b400c6c67a23 */ /* 0x100fe400000108ad */
[--C-:B------:R-:W-:Y:S02]  /*14f70*/  FFMA.FTZ R199, R199, c[0x0][0x2d0], -R170.reuse ;  /* 0x0000b400c7c77a23 */ /* 0x100fe400000108aa */
[--C-:B------:R-:W-:Y:S02]  /*14f80*/  FFMA.FTZ R201, R201, c[0x0][0x2d0], -R170.reuse ;  /* 0x0000b400c9c97a23 */ /* 0x100fe400000108aa */
[--C-:B------:R-:W-:Y:S02]  /*14f90*/  FFMA.FTZ R202, R202, c[0x0][0x2d0], -R170.reuse ;  /* 0x0000b400caca7a23 */ /* 0x100fe400000108aa */
[----:B------:R-:W-:Y:S01]  /*14fa0*/  FFMA.FTZ R203, R203, c[0x0][0x2d0], -R170 ;  /* 0x0000b400cbcb7a23 */ /* 0x000fe200000108aa */
[----:B------:R-:W4:Y:S01]  /*14fb0*/  MUFU.EX2 R43, R43 ;  /* 0x0000002b002b7308 */ /* 0x000f220000000800 */
[--C-:B------:R-:W-:Y:S01]  /*14fc0*/  FFMA.FTZ R250, R250, c[0x0][0x2d0], -R174.reuse ;  /* 0x0000b400fafa7a23 */ /* 0x100fe200000108ae */
[----:B-1----:R-:W-:Y:S01]  /*14fd0*/  FMNMX.FTZ R4, R5, R4, !PT ;  /* 0x0000000405047209 */ /* 0x002fe20007810000 */
[----:B------:R-:W-:Y:S01]  /*14fe0*/  FFMA.FTZ R251, R251, c[0x0][0x2d0], -R173 ;  /* 0x0000b400fbfb7a23 */ /* 0x000fe200000108ad */
[----:B--2---:R-:W-:Y:S01]  /*14ff0*/  F2FP.BF16.PACK_AB R49, R73, R78 ;  /* 0x0000004e4931723e */ /* 0x004fe200000010ff */
[--C-:B------:R-:W-:Y:S01]  /*15000*/  FFMA.FTZ R204, R204, c[0x0][0x2d0], -R174.reuse ;  /* 0x0000b400cccc7a23 */ /* 0x100fe200000108ae */
[----:B------:R-:W-:Y:S01]  /*15010*/  FSEL R5, R0, RZ, P0 ;  /* 0x000000ff00057208 */ /* 0x000fe20000000000 */
[----:B------:R-:W1:Y:S01]  /*15020*/  SHFL.BFLY PT, R44, R4, 0x1, 0x1f ;  /* 0x0c201f00042c7f89 */ /* 0x000e6200000e0000 */
[----:B------:R-:W-:Y:S02]  /*15030*/  FFMA.FTZ R200, R200, c[0x0][0x2d0], -R174 ;  /* 0x0000b400c8c87a23 */ /* 0x000fe400000108ae */
[----:B------:R-:W2:Y:S01]  /*15040*/  MUFU.EX2 R42, R42 ;  /* 0x0000002a002a7308 */ /* 0x000ea20000000800 */
[----:B------:R-:W-:Y:S02]  /*15050*/  FADD.FTZ R5, -R5, R165 ;  /* 0x000000a505057221 */ /* 0x000fe40000010100 */
[--C-:B------:R-:W-:Y:S01]  /*15060*/  FFMA.FTZ R165, R29, c[0x0][0x2d0], -R173.reuse ;  /* 0x0000b4001da57a23 */ /* 0x100fe200000108ad */
[----:B---3--:R-:W-:Y:S01]  /*15070*/  F2FP.BF16.PACK_AB R51, R72, R68 ;  /* 0x000000444833723e */ /* 0x008fe200000010ff */
[----:B------:R-:W-:Y:S02]  /*15080*/  FMUL.FTZ R5, R5, c[0x0][0x2d0] ;  /* 0x0000b40005057a20 */ /* 0x000fe40000410000 */
[--C-:B------:R-:W-:Y:S02]  /*15090*/  FFMA.FTZ R208, R208, c[0x0][0x2d0], -R173.reuse ;  /* 0x0000b400d0d07a23 */ /* 0x100fe400000108ad */
[--C-:B------:R-:W-:Y:S01]  /*150a0*/  FFMA.FTZ R206, R206, c[0x0][0x2d0], -R173.reuse ;  /* 0x0000b400cece7a23 */ /* 0x100fe200000108ad */
[----:B------:R3:W5:Y:S01]  /*150b0*/  MUFU.EX2 R41, R5 ;  /* 0x0000000500297308 */ /* 0x0007620000000800 */
[--C-:B------:R-:W-:Y:S02]  /*150c0*/  FFMA.FTZ R252, R252, c[0x0][0x2d0], -R170.reuse ;  /* 0x0000b400fcfc7a23 */ /* 0x100fe400000108aa */
[----:B------:R-:W-:Y:S02]  /*150d0*/  FFMA.FTZ R248, R248, c[0x0][0x2d0], -R170 ;  /* 0x0000b400f8f87a23 */ /* 0x000fe400000108aa */
[C---:B----4-:R-:W-:Y:S02]  /*150e0*/  FMUL.FTZ R16, R43.reuse, R148 ;  /* 0x000000942b107220 */ /* 0x050fe40000410000 */
[C---:B------:R-:W-:Y:S02]  /*150f0*/  FMUL.FTZ R17, R43.reuse, R149 ;  /* 0x000000952b117220 */ /* 0x040fe40000410000 */
[C---:B------:R-:W-:Y:S01]  /*15100*/  FMUL.FTZ R104, R43.reuse, R104 ;  /* 0x000000682b687220 */ /* 0x040fe20000410000 */
[----:B------:R-:W-:Y:S01]  /*15110*/  MUFU.EX2 R77, R77 ;  /* 0x0000004d004d7308 */ /* 0x000fe20000000800 */
[----:B-1----:R-:W-:Y:S01]  /*15120*/  FMNMX.FTZ R44, R4, R44, !PT ;  /* 0x0000002c042c7209 */ /* 0x002fe20007810000 */
[----:B------:R-:W-:Y:S02]  /*15130*/  FMUL.FTZ R105, R43, R105 ;  /* 0x000000692b697220 */ /* 0x000fe40000410000 */
[----:B--2---:R-:W-:Y:S01]  /*15140*/  FMUL.FTZ R18, R42, R150 ;  /* 0x000000962a127220 */ /* 0x004fe20000410000 */
[----:B------:R-:W-:Y:S01]  /*15150*/  FSETP.NEU.FTZ.AND P0, PT, R44, -INF , PT ;  /* 0xff8000002c00780b */ /* 0x000fe20003f1d000 */
[----:B------:R-:W-:Y:S02]  /*15160*/  FMUL.FTZ R19, R42, R151 ;  /* 0x000000972a137220 */ /* 0x000fe40000410000 */
[----:B------:R-:W-:Y:S01]  /*15170*/  LDSM.16.MT88.4 R148, [R225+0x2900] ;  /* 0x00290000e194783b */ /* 0x000fe20000004200 */
[C---:B------:R-:W-:Y:S01]  /*15180*/  FSEL R4, R44.reuse, RZ, P0 ;  /* 0x000000ff2c047208 */ /* 0x040fe20000000000 */
[----:B------:R-:W1:Y:S01]  /*15190*/  MUFU.EX2 R71, R71 ;  /* 0x0000004700477308 */ /* 0x000e620000000800 */
[----:B------:R-:W-:Y:S02]  /*151a0*/  FMUL.FTZ R95, R44, c[0x0][0x2d0] ;  /* 0x0000b4002c5f7a20 */ /* 0x000fe40000410000 */
[----:B------:R-:W-:Y:S02]  /*151b0*/  FMUL.FTZ R6, R42, R162 ;  /* 0x000000a22a067220 */ /* 0x000fe40000410000 */
[----:B------:R-:W-:Y:S01]  /*151c0*/  FADD.FTZ R4, -R4, R164 ;  /* 0x000000a404047221 */ /* 0x000fe20000010100 */
[----:B------:R-:W-:Y:S01]  /*151d0*/  FSEL R95, R95, RZ, P0 ;  /* 0x000000ff5f5f7208 */ /* 0x000fe20000000000 */
[----:B------:R-:W-:Y:S01]  /*151e0*/  FFMA.FTZ R164, R52, c[0x0][0x2d0], -R173 ;  /* 0x0000b40034a47a23 */ /* 0x000fe200000108ad */
[----:B------:R-:W-:Y:S01]  /*151f0*/  ISETP.GT.AND P0, PT, R243, UR5, PT ;  /* 0x00000005f3007c0c */ /* 0x000fe2000bf04270 */
[----:B------:R-:W-:Y:S01]  /*15200*/  FMUL.FTZ R4, R4, c[0x0][0x2d0] ;  /* 0x0000b40004047a20 */ /* 0x000fe20000410000 */
[----:B------:R-:W-:Y:S01]  /*15210*/  MUFU.EX2 R70, R70 ;  /* 0x0000004600467308 */ /* 0x000fe20000000800 */
[----:B------:R-:W2:Y:S01]  /*15220*/  LDSM.16.MT88.4 R52, [R219+0x100] ;  /* 0x00010000db34783b */ /* 0x000ea20000004200 */
[----:B---3--:R-:W-:Y:S01]  /*15230*/  FMUL.FTZ R5, R43, R161 ;  /* 0x000000a12b057220 */ /* 0x008fe20000410000 */
[----:B------:R-:W-:Y:S01]  /*15240*/  MOV R161, R56 ;  /* 0x0000003800a17202 */ /* 0x000fe20000000f00 */
[----:B------:R-:W-:Y:S01]  /*15250*/  FMUL.FTZ R7, R42, R163 ;  /* 0x000000a32a077220 */ /* 0x000fe20000410000 */
[----:B------:R-:W-:Y:S01]  /*15260*/  IADD3 R243, R243, -0x1, RZ ;  /* 0xfffffffff3f37810 */ /* 0x000fe20007ffe0ff */
[C---:B-----5:R-:W-:Y:S02]  /*15270*/  FMUL.FTZ R8, R41.reuse, R156 ;  /* 0x0000009c29087220 */ /* 0x060fe40000410000 */
[----:B------:R-:W-:Y:S02]  /*15280*/  FMUL.FTZ R9, R41, R157 ;  /* 0x0000009d29097220 */ /* 0x000fe40000410000 */
[----:B------:R3:W4:Y:S01]  /*15290*/  MUFU.EX2 R40, R4 ;  /* 0x0000000400287308 */ /* 0x0007220000000800 */
[--C-:B------:R-:W-:Y:S02]  /*152a0*/  FFMA.FTZ R82, R10, c[0x0][0x2d0], -R95.reuse ;  /* 0x0000b4000a527a23 */ /* 0x100fe4000001085f */
[--C-:B------:R-:W-:Y:S01]  /*152b0*/  FFMA.FTZ R81, R11, c[0x0][0x2d0], -R95.reuse ;  /* 0x0000b4000b517a23 */ /* 0x100fe2000001085f */
[----:B-1----:R-:W-:Y:S01]  /*152c0*/  F2FP.BF16.PACK_AB R36, R71, R77 ;  /* 0x0000004d4724723e */ /* 0x002fe200000010ff */
[--C-:B------:R-:W-:Y:S02]  /*152d0*/  FFMA.FTZ R80, R14, c[0x0][0x2d0], -R95.reuse ;  /* 0x0000b4000e507a23 */ /* 0x100fe4000001085f */
[----:B------:R-:W-:Y:S02]  /*152e0*/  FFMA.FTZ R79, R15, c[0x0][0x2d0], -R95 ;  /* 0x0000b4000f4f7a23 */ /* 0x000fe4000001085f */
[----:B------:R-:W-:Y:S01]  /*152f0*/  FMUL.FTZ R29, R41, R137 ;  /* 0x00000089291d7220 */ /* 0x000fe20000410000 */
[----:B------:R-:W1:Y:S01]  /*15300*/  MUFU.EX2 R74, R74 ;  /* 0x0000004a004a7308 */ /* 0x000e620000000800 */
[--C-:B------:R-:W-:Y:S02]  /*15310*/  FFMA.FTZ R137, R59, c[0x0][0x2d0], -R170.reuse ;  /* 0x0000b4003b897a23 */ /* 0x100fe400000108aa */
[C---:B------:R-:W-:Y:S02]  /*15320*/  FMUL.FTZ R106, R42.reuse, R106 ;  /* 0x0000006a2a6a7220 */ /* 0x040fe40000410000 */
[----:B------:R-:W-:Y:S02]  /*15330*/  FMUL.FTZ R107, R42, R107 ;  /* 0x0000006b2a6b7220 */ /* 0x000fe40000410000 */
[C---:B------:R-:W-:Y:S02]  /*15340*/  FMUL.FTZ R108, R41.reuse, R108 ;  /* 0x0000006c296c7220 */ /* 0x040fe40000410000 */
[----:B------:R-:W-:Y:S01]  /*15350*/  FMUL.FTZ R109, R41, R109 ;  /* 0x0000006d296d7220 */ /* 0x000fe20000410000 */
[----:B------:R-:W-:Y:S01]  /*15360*/  MUFU.EX2 R82, R82 ;  /* 0x0000005200527308 */ /* 0x000fe20000000800 */
[C---:B------:R-:W-:Y:S02]  /*15370*/  FMUL.FTZ R112, R43.reuse, R112 ;  /* 0x000000702b707220 */ /* 0x040fe40000410000 */
[C---:B------:R-:W-:Y:S02]  /*15380*/  FMUL.FTZ R113, R43.reuse, R113 ;  /* 0x000000712b717220 */ /* 0x040fe40000410000 */
[----:B---3--:R-:W-:Y:S02]  /*15390*/  FMUL.FTZ R4, R43, R160 ;  /* 0x000000a02b047220 */ /* 0x008fe40000410000 */
[----:B------:R-:W-:Y:S02]  /*153a0*/  IMAD.MOV.U32 R160, RZ, RZ, R57 ;  /* 0x000000ffffa07224 */ /* 0x000fe400078e0039 */
[----:B------:R-:W3:Y:S01]  /*153b0*/  LDSM.16.MT88.4 R56, [R218+0x100] ;  /* 0x00010000da38783b */ /* 0x000ee20000004200 */
[----:B------:R-:W5:Y:S01]  /*153c0*/  MUFU.EX2 R81, R81 ;  /* 0x0000005100517308 */ /* 0x000f620000000800 */
[----:B----4-:R-:W-:Y:S01]  /*153d0*/  FMUL.FTZ R10, R40, R158 ;  /* 0x0000009e280a7220 */ /* 0x010fe20000410000 */
[-C--:B------:R-:W-:Y:S05]  /*153e0*/  HMMA.16816.F32.BF16 R4, R48, R20.reuse, R4 ;  /* 0x000000143004723c */ /* 0x080fea0000041804 */
[----:B-1----:R-:W-:Y:S01]  /*153f0*/  F2FP.BF16.PACK_AB R38, R74, R70 ;  /* 0x000000464a26723e */ /* 0x002fe200000010ff */
[C---:B------:R-:W-:Y:S02]  /*15400*/  FMUL.FTZ R11, R40.reuse, R159 ;  /* 0x0000009f280b7220 */ /* 0x040fe40000410000 */
[----:B------:R-:W-:Y:S01]  /*15410*/  MUFU.EX2 R80, R80 ;  /* 0x0000005000507308 */ /* 0x000fe20000000800 */
[C---:B------:R-:W-:Y:S03]  /*15420*/  FMUL.FTZ R110, R40.reuse, R110 ;  /* 0x0000006e286e7220 */ /* 0x040fe60000410000 */
[----:B------:R-:W-:Y:S02]  /*15430*/  FMUL.FTZ R111, R40, R111 ;  /* 0x0000006f286f7220 */ /* 0x000fe40000410000 */
[C---:B------:R-:W-:Y:S02]  /*15440*/  FMUL.FTZ R114, R42.reuse, R114 ;  /* 0x000000722a727220 */ /* 0x040fe40000410000 */
[----:B------:R-:W-:Y:S02]  /*15450*/  FMUL.FTZ R115, R42, R115 ;  /* 0x000000732a737220 */ /* 0x000fe40000410000 */
[----:B------:R-:W1:Y:S01]  /*15460*/  MUFU.EX2 R79, R79 ;  /* 0x0000004f004f7308 */ /* 0x000e620000000800 */
[C---:B------:R-:W-:Y:S02]  /*15470*/  FMUL.FTZ R12, R41.reuse, R152 ;  /* 0x00000098290c7220 */ /* 0x040fe40000410000 */
[----:B------:R-:W-:Y:S01]  /*15480*/  FMUL.FTZ R13, R41, R153 ;  /* 0x00000099290d7220 */ /* 0x000fe20000410000 */
[----:B-----5:R-:W-:Y:S01]  /*15490*/  F2FP.BF16.PACK_AB R37, R81, R82 ;  /* 0x000000525125723e */ /* 0x020fe200000010ff */
[C---:B------:R-:W-:Y:S02]  /*154a0*/  FMUL.FTZ R14, R40.reuse, R154 ;  /* 0x0000009a280e7220 */ /* 0x040fe40000410000 */
[C---:B------:R-:W-:Y:S02]  /*154b0*/  FMUL.FTZ R15, R40.reuse, R155 ;  /* 0x0000009b280f7220 */ /* 0x040fe40000410000 */
[C---:B------:R-:W-:Y:S01]  /*154c0*/  FMUL.FTZ R24, R41.reuse, R140 ;  /* 0x0000008c29187220 */ /* 0x040fe20000410000 */
[----:B------:R-:W-:Y:S01]  /*154d0*/  MUFU.EX2 R84, R84 ;  /* 0x0000005400547308 */ /* 0x000fe20000000800 */
[----:B------:R-:W-:Y:S02]  /*154e0*/  FMUL.FTZ R25, R41, R141 ;  /* 0x0000008d29197220 */ /* 0x000fe40000410000 */
[C---:B------:R-:W-:Y:S02]  /*154f0*/  FMUL.FTZ R26, R40.reuse, R142 ;  /* 0x0000008e281a7220 */ /* 0x040fe40000410000 */
[C---:B------:R-:W-:Y:S02]  /*15500*/  FMUL.FTZ R27, R40.reuse, R143 ;  /* 0x0000008f281b7220 */ /* 0x040fe40000410000 */
[C---:B------:R-:W-:Y:S02]  /*15510*/  FMUL.FTZ R30, R40.reuse, R138 ;  /* 0x0000008a281e7220 */ /* 0x040fe40000410000 */
[----:B------:R-:W-:Y:S01]  /*15520*/  FMUL.FTZ R31, R40, R139 ;  /* 0x0000008b281f7220 */ /* 0x000fe20000410000 */
[----:B------:R-:W-:Y:S01]  /*15530*/  MUFU.EX2 R83, R83 ;  /* 0x0000005300537308 */ /* 0x000fe20000000800 */
[C---:B------:R-:W-:Y:S02]  /*15540*/  FMUL.FTZ R100, R43.reuse, R100 ;  /* 0x000000642b647220 */ /* 0x040fe40000410000 */
[----:B------:R-:W-:Y:S01]  /*15550*/  FMUL.FTZ R101, R43, R101 ;  /* 0x000000652b657220 */ /* 0x000fe20000410000 */
[----:B-1----:R-:W-:Y:S01]  /*15560*/  F2FP.BF16.PACK_AB R39, R79, R80 ;  /* 0x000000504f27723e */ /* 0x002fe200000010ff */
[C---:B------:R-:W-:Y:S02]  /*15570*/  FMUL.FTZ R102, R42.reuse, R102 ;  /* 0x000000662a667220 */ /* 0x040fe40000410000 */
[C---:B------:R-:W-:Y:S02]  /*15580*/  FMUL.FTZ R103, R42.reuse, R103 ;  /* 0x000000672a677220 */ /* 0x040fe40000410000 */
[C---:B------:R-:W-:Y:S01]  /*15590*/  FMUL.FTZ R116, R43.reuse, R116 ;  /* 0x000000742b747220 */ /* 0x040fe20000410000 */
[----:B------:R-:W-:Y:S01]  /*155a0*/  MUFU.EX2 R85, R85 ;  /* 0x0000005500557308 */ /* 0x000fe20000000800 */
[C---:B------:R-:W-:Y:S04]  /*155b0*/  HMMA.16816.F32.BF16 R8, R36.reuse, R20, R8 ;  /* 0x000000142408723c */ /* 0x040fe80000041808 */
[C---:B------:R-:W-:Y:S02]  /*155c0*/  FMUL.FTZ R117, R43.reuse, R117 ;  /* 0x000000752b757220 */ /* 0x040fe40000410000 */
[C---:B------:R-:W-:Y:S02]  /*155d0*/  FMUL.FTZ R118, R42.reuse, R118 ;  /* 0x000000762a767220 */ /* 0x040fe40000410000 */
[-C--:B------:R-:W-:Y:S01]  /*155e0*/  HMMA.16816.F32.BF16 R12, R36, R22.reuse, R12 ;  /* 0x00000016240c723c */ /* 0x080fe2000004180c */
[----:B------:R-:W-:Y:S03]  /*155f0*/  MUFU.EX2 R86, R86 ;  /* 0x0000005600567308 */ /* 0x000fe60000000800 */
[C---:B------:R-:W-:Y:S02]  /*15600*/  FMUL.FTZ R20, R43.reuse, R144 ;  /* 0x000000902b147220 */ /* 0x040fe40000410000 */
[----:B------:R-:W-:Y:S02]  /*15610*/  FMUL.FTZ R21, R43, R145 ;  /* 0x000000912b157220 */ /* 0x000fe40000410000 */
[C---:B------:R-:W-:Y:S03]  /*15620*/  HMMA.16816.F32.BF16 R16, R48.reuse, R22, R16 ;  /* 0x000000163010723c */ /* 0x040fe60000041810 */
[----:B------:R-:W-:Y:S01]  /*15630*/  MUFU.EX2 R87, R87 ;  /* 0x0000005700577308 */ /* 0x000fe20000000800 */
[C---:B------:R-:W-:Y:S02]  /*15640*/  FMUL.FTZ R119, R42.reuse, R119 ;  /* 0x000000772a777220 */ /* 0x040fe40000410000 */
[C---:B------:R-:W-:Y:S02]  /*15650*/  FMUL.FTZ R120, R41.reuse, R120 ;  /* 0x0000007829787220 */ /* 0x040fe40000410000 */
[C---:B------:R-:W-:Y:S04]  /*15660*/  FMUL.FTZ R22, R42.reuse, R146 ;  /* 0x000000922a167220 */ /* 0x040fe80000410000 */
[----:B------:R-:W-:Y:S01]  /*15670*/  FMUL.FTZ R23, R42, R147 ;  /* 0x000000932a177220 */ /* 0x000fe20000410000 */
[----:B------:R-:W-:Y:S01]  /*15680*/  MUFU.EX2 R164, R164 ;  /* 0x000000a400a47308 */ /* 0x000fe20000000800 */
[C---:B------:R-:W-:Y:S02]  /*15690*/  FMUL.FTZ R121, R41.reuse, R121 ;  /* 0x0000007929797220 */ /* 0x040fe40000410000 */
[C---:B------:R-:W-:Y:S02]  /*156a0*/  FMUL.FTZ R122, R40.reuse, R122 ;  /* 0x0000007a287a7220 */ /* 0x040fe40000410000 */
[C---:B------:R-:W-:Y:S01]  /*156b0*/  FMUL.FTZ R123, R40.reuse, R123 ;  /* 0x0000007b287b7220 */ /* 0x040fe20000410000 */
[-C--:B------:R-:W-:Y:S03]  /*156c0*/  HMMA.16816.F32.BF16 R20, R48, R32.reuse, R20 ;  /* 0x000000203014723c */ /* 0x080fe60000041814 */
[C---:B------:R-:W-:Y:S01]  /*156d0*/  FMUL.FTZ R124, R41.reuse, R124 ;  /* 0x0000007c297c7220 */ /* 0x040fe20000410000 */
[----:B------:R-:W-:Y:S01]  /*156e0*/  MUFU.EX2 R165, R165 ;  /* 0x000000a500a57308 */ /* 0x000fe20000000800 */
[C---:B------:R-:W-:Y:S02]  /*156f0*/  FMUL.FTZ R125, R41.reuse, R125 ;  /* 0x0000007d297d7220 */ /* 0x040fe40000410000 */
[C---:B------:R-:W-:Y:S01]  /*15700*/  FMUL.FTZ R126, R40.reuse, R126 ;  /* 0x0000007e287e7220 */ /* 0x040fe20000410000 */
[C---:B------:R-:W-:Y:S04]  /*15710*/  HMMA.16816.F32.BF16 R24, R36.reuse, R32, R24 ;  /* 0x000000202418723c */ /* 0x040fe80000041818 */
[----:B------:R-:W-:Y:S02]  /*15720*/  FMUL.FTZ R127, R40, R127 ;  /* 0x0000007f287f7220 */ /* 0x000fe40000410000 */
[----:B------:R-:W-:Y:S01]  /*15730*/  MUFU.EX2 R137, R137 ;  /* 0x0000008900897308 */ /* 0x000fe20000000800 */
[--C-:B------:R-:W-:Y:S02]  /*15740*/  FFMA.FTZ R32, R28, c[0x0][0x2d0], -R170.reuse ;  /* 0x0000b4001c207a23 */ /* 0x100fe400000108aa */
[C---:B------:R-:W-:Y:S03]  /*15750*/  FMUL.FTZ R28, R41.reuse, R136 ;  /* 0x00000088291c7220 */ /* 0x040fe60000410000 */
[----:B------:R-:W-:Y:S02]  /*15760*/  FMUL.FTZ R33, R41, R133 ;  /* 0x0000008529217220 */ /* 0x000fe40000410000 */
[----:B------:R-:W-:Y:S02]  /*15770*/  FFMA.FTZ R133, R192, c[0x0][0x2d0], -R95 ;  /* 0x0000b400c0857a23 */ /* 0x000fe4000001085f */
[-C--:B------:R-:W-:Y:S01]  /*15780*/  HMMA.16816.F32.BF16 R28, R36, R34.reuse, R28 ;  /* 0x00000022241c723c */ /* 0x080fe2000004181c */
[----:B------:R1:W4:Y:S02]  /*15790*/  MUFU.EX2 R136, R32 ;  /* 0x0000002000887308 */ /* 0x0003240000000800 */
[----:B------:R-:W-:Y:S02]  /*157a0*/  FFMA.FTZ R192, R65, c[0x0][0x2d0], -R173 ;  /* 0x0000b40041c07a23 */ /* 0x000fe400000108ad */
[--C-:B------:R-:W-:Y:S02]  /*157b0*/  FFMA.FTZ R188, R188, c[0x0][0x2d0], -R95.reuse ;  /* 0x0000b400bcbc7a23 */ /* 0x100fe4000001085f */
[--C-:B------:R-:W-:Y:S01]  /*157c0*/  FFMA.FTZ R184, R184, c[0x0][0x2d0], -R95.reuse ;  /* 0x0000b400b8b87a23 */ /* 0x100fe2000001085f */
[C---:B------:R-:W-:Y:S03]  /*157d0*/  HMMA.16816.F32.BF16 R100, R48.reuse, R34, R100 ;  /* 0x000000223064723c */ /* 0x040fe60000041864 */
[----:B------:R-:W-:Y:S01]  /*157e0*/  MUFU.EX2 R166, R166 ;  /* 0x000000a600a67308 */ /* 0x000fe20000000800 */
[--C-:B------:R-:W-:Y:S02]  /*157f0*/  FFMA.FTZ R182, R182, c[0x0][0x2d0], -R95.reuse ;  /* 0x0000b400b6b67a23 */ /* 0x100fe4000001085f */
[--C-:B------:R-:W-:Y:S02]  /*15800*/  FFMA.FTZ R180, R180, c[0x0][0x2d0], -R95.reuse ;  /* 0x0000b400b4b47a23 */ /* 0x100fe4000001085f */
[-C--:B--2---:R-:W-:Y:S04]  /*15810*/  HMMA.16816.F32.BF16 R104, R48, R52.reuse, R104 ;  /* 0x000000343068723c */ /* 0x084fe80000041868 */
[----:B------:R-:W-:Y:S01]  /*15820*/  FMUL.FTZ R34, R40, R134 ;  /* 0x0000008628227220 */ /* 0x000fe20000410000 */
[----:B------:R-:W-:Y:S01]  /*15830*/  MUFU.EX2 R167, R167 ;  /* 0x000000a700a77308 */ /* 0x000fe20000000800 */
[--C-:B------:R-:W-:Y:S02]  /*15840*/  FFMA.FTZ R134, R66, c[0x0][0x2d0], -R95.reuse ;  /* 0x0000b40042867a23 */ /* 0x100fe4000001085f */
[C---:B------:R-:W-:Y:S01]  /*15850*/  HMMA.16816.F32.BF16 R108, R36.reuse, R52, R108 ;  /* 0x00000034246c723c */ /* 0x040fe2000004186c */
[----:B------:R-:W-:Y:S03]  /*15860*/  LDSM.16.MT88.4 R64, [R219+0x900] ;  /* 0x00090000db40783b */ /* 0x000fe60000004200 */
[----:B-1----:R-:W-:Y:S02]  /*15870*/  FMUL.FTZ R32, R41, R132 ;  /* 0x0000008429207220 */ /* 0x002fe40000410000 */
[----:B------:R-:W-:Y:S01]  /*15880*/  FMUL.FTZ R35, R40, R135 ;  /* 0x0000008728237220 */ /* 0x000fe20000410000 */
[----:B------:R1:W-:Y:S01]  /*15890*/  MUFU.EX2 R132, R189 ;  /* 0x000000bd00847308 */ /* 0x0003e20000000800 */
[--C-:B------:R-:W-:Y:S04]  /*158a0*/  FFMA.FTZ R135, R61, c[0x0][0x2d0], -R95.reuse ;  /* 0x0000b4003d877a23 */ /* 0x100fe8000001085f */
[--C-:B------:R-:W-:Y:S01]  /*158b0*/  FFMA.FTZ R207, R207, c[0x0][0x2d0], -R95.reuse ;  /* 0x0000b400cfcf7a23 */ /* 0x100fe2000001085f */
[-C--:B------:R-:W-:Y:S03]  /*158c0*/  HMMA.16816.F32.BF16 R32, R36, R54.reuse, R32 ;  /* 0x000000362420723c */ /* 0x080fe60000041820 */
[--C-:B------:R-:W-:Y:S01]  /*158d0*/  FFMA.FTZ R209, R209, c[0x0][0x2d0], -R95.reuse ;  /* 0x0000b400d1d17a23 */ /* 0x100fe2000001085f */
[----:B------:R-:W-:Y:S01]  /*158e0*/  MUFU.EX2 R133, R133 ;  /* 0x0000008500857308 */ /* 0x000fe20000000800 */
[--C-:B------:R-:W-:Y:S02]  /*158f0*/  FFMA.FTZ R244, R244, c[0x0][0x2d0], -R95.reuse ;  /* 0x0000b400f4f47a23 */ /* 0x100fe4000001085f */
[--C-:B------:R-:W-:Y:S01]  /*15900*/  FFMA.FTZ R246, R246, c[0x0][0x2d0], -R95.reuse ;  /* 0x0000b400f6f67a23 */ /* 0x100fe2000001085f */
[C---:B------:R-:W-:Y:S01]  /*15910*/  HMMA.16816.F32.BF16 R112, R48.reuse, R54, R112 ;  /* 0x000000363070723c */ /* 0x040fe20000041870 */
[----:B------:R-:W2:Y:S03]  /*15920*/  LDSM.16.MT88.4 R52, [R225+0x900] ;  /* 0x00090000e134783b */ /* 0x000ea60000004200 */
[--C-:B------:R-:W-:Y:S02]  /*15930*/  FFMA.FTZ R245, R245, c[0x0][0x2d0], -R170.reuse ;  /* 0x0000b400f5f57a23 */ /* 0x100fe400000108aa */
[----:B------:R-:W5:Y:S01]  /*15940*/  MUFU.EX2 R134, R134 ;  /* 0x0000008600867308 */ /* 0x000f620000000800 */
[----:B------:R-:W-:Y:S01]  /*15950*/  FFMA.FTZ R210, R210, c[0x0][0x2d0], -R170 ;  /* 0x0000b400d2d27a23 */ /* 0x000fe200000108aa */
[-C--:B---3--:R-:W-:Y:S04]  /*15960*/  HMMA.16816.F32.BF16 R116, R48, R56.reuse, R116 ;  /* 0x000000383074723c */ /* 0x088fe80000041874 */
[--C-:B-1----:R-:W-:Y:S02]  /*15970*/  FFMA.FTZ R189, R60, c[0x0][0x2d0], -R95.reuse ;  /* 0x0000b4003cbd7a23 */ /* 0x102fe4000001085f */
[----:B------:R-:W1:Y:S01]  /*15980*/  LDSM.16.MT88.4 R60, [R220+0x900] ;  /* 0x00090000dc3c783b */ /* 0x000e620000004200 */
[--C-:B------:R-:W-:Y:S01]  /*15990*/  FFMA.FTZ R249, R249, c[0x0][0x2d0], -R95.reuse ;  /* 0x0000b400f9f97a23 */ /* 0x100fe2000001085f */
[C---:B------:R-:W-:Y:S01]  /*159a0*/  HMMA.16816.F32.BF16 R120, R36.reuse, R56, R120 ;  /* 0x000000382478723c */ /* 0x040fe20000041878 */
[----:B------:R-:W-:Y:S03]  /*159b0*/  MUFU.EX2 R135, R135 ;  /* 0x0000008700877308 */ /* 0x000fe60000000800 */
[--C-:B------:R-:W-:Y:S02]  /*159c0*/  FFMA.FTZ R247, R247, c[0x0][0x2d0], -R95.reuse ;  /* 0x0000b400f7f77a23 */ /* 0x100fe4000001085f */
[----:B------:R-:W-:Y:S01]  /*159d0*/  FFMA.FTZ R211, R211, c[0x0][0x2d0], -R95 ;  /* 0x0000b400d3d37a23 */ /* 0x000fe2000001085f */
[----:B----4-:R-:W-:Y:S01]  /*159e0*/  F2FP.BF16.PACK_AB R56, R137, R136 ;  /* 0x000000888938723e */ /* 0x010fe200000010ff */
[-C--:B------:R-:W-:Y:S03]  /*159f0*/  HMMA.16816.F32.BF16 R124, R36, R58.reuse, R124 ;  /* 0x0000003a247c723c */ /* 0x080fe6000004187c */
[----:B------:R-:W3:Y:S01]  /*15a00*/  MUFU.EX2 R189, R189 ;  /* 0x000000bd00bd7308 */ /* 0x000ee20000000800 */
[--C-:B------:R-:W-:Y:S01]  /*15a10*/  FFMA.FTZ R193, R193, c[0x0][0x2d0], -R174.reuse ;  /* 0x0000b400c1c17a23 */ /* 0x100fe200000108ae */
[----:B-----5:R-:W-:Y:S02]  /*15a20*/  F2FP.BF16.PACK_AB R57, R134, R133 ;  /* 0x000000858639723e */ /* 0x020fe400000010ff */
[C---:B------:R-:W-:Y:S02]  /*15a30*/  FMUL.FTZ R37, R43.reuse, R129 ;  /* 0x000000812b257220 */ /* 0x040fe40000410000 */
[----:B------:R-:W-:Y:S03]  /*15a40*/  FMUL.FTZ R36, R43, R128 ;  /* 0x000000802b247220 */ /* 0x000fe60000410000 */
[C---:B------:R-:W-:Y:S01]  /*15a50*/  FMUL.FTZ R38, R42.reuse, R130 ;  /* 0x000000822a267220 */ /* 0x040fe20000410000 */
[----:B------:R-:W-:Y:S01]  /*15a60*/  MUFU.EX2 R187, R187 ;  /* 0x000000bb00bb7308 */ /* 0x000fe20000000800 */
[----:B------:R-:W-:Y:S02]  /*15a70*/  FMUL.FTZ R39, R42, R131 ;  /* 0x000000832a277220 */ /* 0x000fe40000410000 */
[--C-:B------:R-:W-:Y:S02]  /*15a80*/  FFMA.FTZ R185, R185, c[0x0][0x2d0], -R174.reuse ;  /* 0x0000b400b9b97a23 */ /* 0x100fe400000108ae */
[--C-:B------:R-:W-:Y:S02]  /*15a90*/  FFMA.FTZ R191, R191, c[0x0][0x2d0], -R173.reuse ;  /* 0x0000b400bfbf7a23 */ /* 0x100fe400000108ad */
[--C-:B------:R-:W-:Y:S01]  /*15aa0*/  FFMA.FTZ R186, R186, c[0x0][0x2d0], -R173.reuse ;  /* 0x0000b400baba7a23 */ /* 0x100fe200000108ad */
[----:B------:R-:W-:Y:S02]  /*15ab0*/  HMMA.16816.F32.BF16 R36, R48, R58, R36 ;  /* 0x0000003a3024723c */ /* 0x000fe40000041824 */
[----:B------:R-:W-:Y:S02]  /*15ac0*/  MUFU.EX2 R183, R183 ;  /* 0x000000b700b77308 */ /* 0x000fe40000000800 */
[--C-:B------:R-:W-:Y:S02]  /*15ad0*/  FFMA.FTZ R176, R176, c[0x0][0x2d0], -R174.reuse ;  /* 0x0000b400b0b07a23 */ /* 0x100fe400000108ae */
[--C-:B------:R-:W-:Y:S01]  /*15ae0*/  FFMA.FTZ R175, R175, c[0x0][0x2d0], -R174.reuse ;  /* 0x0000b400afaf7a23 */ /* 0x100fe200000108ae */
[----:B------:R-:W-:Y:S01]  /*15af0*/  F2FP.BF16.PACK_AB R48, R84, R75 ;  /* 0x0000004b5430723e */ /* 0x000fe200000010ff */
[--C-:B------:R-:W-:Y:S01]  /*15b00*/  FFMA.FTZ R178, R178, c[0x0][0x2d0], -R173.reuse ;  /* 0x0000b400b2b27a23 */ /* 0x100fe200000108ad */
[----:B------:R-:W-:Y:S03]  /*15b10*/  F2FP.BF16.PACK_AB R49, R85, R83 ;  /* 0x000000535531723e */ /* 0x000fe600000010ff */
[----:B------:R-:W-:Y:S01]  /*15b20*/  F2FP.BF16.PACK_AB R50, R87, R86 ;  /* 0x000000565732723e */ /* 0x000fe200000010ff */
[----:B------:R-:W-:Y:S01]  /*15b30*/  MUFU.EX2 R181, R181 ;  /* 0x000000b500b57308 */ /* 0x000fe20000000800 */
[----:B------:R-:W-:Y:S01]  /*15b40*/  F2FP.BF16.PACK_AB R51, R165, R164 ;  /* 0x000000a4a533723e */ /* 0x000fe200000010ff */
[--C-:B------:R-:W-:Y:S01]  /*15b50*/  FFMA.FTZ R177, R177, c[0x0][0x2d0], -R173.reuse ;  /* 0x0000b400b1b17a23 */ /* 0x100fe200000108ad */
[----:B------:R-:W-:Y:S01]  /*15b60*/  F2FP.BF16.PACK_AB R58, R167, R166 ;  /* 0x000000a6a73a723e */ /* 0x000fe200000010ff */
[--C-:B------:R-:W-:Y:S01]  /*15b70*/  FFMA.FTZ R172, R172, c[0x0][0x2d0], -R174.reuse ;  /* 0x0000b400acac7a23 */ /* 0x100fe200000108ae */
[----:B---3--:R-:W-:Y:S01]  /*15b80*/  F2FP.BF16.PACK_AB R59, R189, R135 ;  /* 0x00000087bd3b723e */ /* 0x008fe200000010ff */
[--C-:B------:R-:W-:Y:S02]  /*15b90*/  FFMA.FTZ R168, R168, c[0x0][0x2d0], -R174.reuse ;  /* 0x0000b400a8a87a23 */ /* 0x100fe400000108ae */
[-C--:B--2---:R-:W-:Y:S02]  /*15ba0*/  HMMA.16816.F32.BF16 R4, R48, R52.reuse, R4 ;  /* 0x000000343004723c */ /* 0x084fe40000041804 */
[----:B------:R-:W-:Y:S01]  /*15bb0*/  MUFU.EX2 R179, R179 ;  /* 0x000000b300b37308 */ /* 0x000fe20000000800 */
[--C-:B------:R-:W-:Y:S02]  /*15bc0*/  FFMA.FTZ R171, R171, c[0x0][0x2d0], -R173.reuse ;  /* 0x0000b400abab7a23 */ /* 0x100fe400000108ad */
[--C-:B------:R-:W-:Y:S02]  /*15bd0*/  FFMA.FTZ R169, R169, c[0x0][0x2d0], -R173.reuse ;  /* 0x0000b400a9a97a23 */ /* 0x100fe400000108ad */
[--C-:B------:R-:W-:Y:S01]  /*15be0*/  FFMA.FTZ R96, R96, c[0x0][0x2d0], -R174.reuse ;  /* 0x0000b40060607a23 */ /* 0x100fe200000108ae */
[C---:B------:R-:W-:Y:S04]  /*15bf0*/  HMMA.16816.F32.BF16 R8, R56.reuse, R52, R8 ;  /* 0x000000343808723c */ /* 0x040fe80000041808 */
[----:B------:R-:W-:Y:S01]  /*15c00*/  MUFU.EX2 R188, R188 ;  /* 0x000000bc00bc7308 */ /* 0x000fe20000000800 */
[----:B------:R-:W-:Y:S02]  /*15c10*/  FFMA.FTZ R174, R97, c[0x0][0x2d0], -R174 ;  /* 0x0000b40061ae7a23 */ /* 0x000fe400000108ae */
[----:B------:R-:W-:Y:S01]  /*15c20*/  FFMA.FTZ R97, R98, c[0x0][0x2d0], -R173 ;  /* 0x0000b40062617a23 */ /* 0x000fe200000108ad */
[-C--:B------:R-:W-:Y:S04]  /*15c30*/  HMMA.16816.F32.BF16 R12, R56, R54.reuse, R12 ;  /* 0x00000036380c723c */ /* 0x080fe8000004180c */
[----:B------:R-:W-:Y:S02]  /*15c40*/  FFMA.FTZ R76, R43, R242, R76 ;  /* 0x000000f22b4c7223 */ /* 0x000fe4000001004c */
[----:B------:R-:W-:Y:S01]  /*15c50*/  MUFU.EX2 R184, R184 ;  /* 0x000000b800b87308 */ /* 0x000fe20000000800 */
[----:B------:R-:W-:Y:S01]  /*15c60*/  FFMA.FTZ R77, R41, R240, R77 ;  /* 0x000000f0294d7223 */ /* 0x000fe2000001004d */
[C---:B------:R-:W-:Y:S01]  /*15c70*/  HMMA.16816.F32.BF16 R16, R48.reuse, R54, R16 ;  /* 0x000000363010723c */ /* 0x040fe20000041810 */
[----:B------:R-:W2:Y:S03]  /*15c80*/  LDSM.16.MT88.4 R52, [R218+0x900] ;  /* 0x00090000da34783b */ /* 0x000ea60000004200 */
[----:B------:R-:W-:Y:S02]  /*15c90*/  FADD.FTZ R76, R69, R76 ;  /* 0x0000004c454c7221 */ /* 0x000fe40000010000 */
[----:B------:R-:W-:Y:S02]  /*15ca0*/  FADD.FTZ R77, R71, R77 ;  /* 0x0000004d474d7221 */ /* 0x000fe40000010000 */
[-C--:B-1----:R-:W-:Y:S01]  /*15cb0*/  HMMA.16816.F32.BF16 R20, R48, R60.reuse, R20 ;  /* 0x0000003c3014723c */ /* 0x082fe20000041814 */
[----:B------:R-:W-:Y:S03]  /*15cc0*/  MUFU.EX2 R182, R182 ;  /* 0x000000b600b67308 */ /* 0x000fe60000000800 */
[----:B------:R-:W-:Y:S02]  /*15cd0*/  FADD.FTZ R76, R46, R76 ;  /* 0x0000004c2e4c7221 */ /* 0x000fe40000010000 */
[----:B------:R-:W-:Y:S02]  /*15ce0*/  FADD.FTZ R77, R70, R77 ;  /* 0x0000004d464d7221 */ /* 0x000fe40000010000 */
[C---:B------:R-:W-:Y:S03]  /*15cf0*/  HMMA.16816.F32.BF16 R24, R56.reuse, R60, R24 ;  /* 0x0000003c3818723c */ /* 0x040fe60000041818 */
[----:B------:R-:W-:Y:S01]  /*15d00*/  MUFU.EX2 R180, R180 ;  /* 0x000000b400b47308 */ /* 0x000fe20000000800 */
[----:B------:R-:W-:Y:S02]  /*15d10*/  FFMA.FTZ R82, R40, R239, R82 ;  /* 0x000000ef28527223 */ /* 0x000fe40000010052 */
[----:B------:R-:W-:Y:S02]  /*15d20*/  FADD.FTZ R76, R47, R76 ;  /* 0x0000004c2f4c7221 */ /* 0x000fe40000010000 */
[-C--:B------:R-:W-:Y:S04]  /*15d30*/  HMMA.16816.F32.BF16 R28, R56, R62.reuse, R28 ;  /* 0x0000003e381c723c */ /* 0x080fe8000004181c */
[----:B------:R-:W-:Y:S01]  /*15d40*/  FADD.FTZ R77, R74, R77 ;  /* 0x0000004d4a4d7221 */ /* 0x000fe20000010000 */
[----:B------:R-:W1:Y:S01]  /*15d50*/  MUFU.EX2 R190, R190 ;  /* 0x000000be00be7308 */ /* 0x000e620000000800 */
[----:B------:R-:W-:Y:S02]  /*15d60*/  FADD.FTZ R82, R81, R82 ;  /* 0x0000005251527221 */ /* 0x000fe40000010000 */
[C---:B------:R-:W-:Y:S01]  /*15d70*/  HMMA.16816.F32.BF16 R100, R48.reuse, R62, R100 ;  /* 0x0000003e3064723c */ /* 0x040fe20000041864 */
[----:B------:R-:W3:Y:S03]  /*15d80*/  LDSM.16.MT88.4 R60, [R225+0x1100] ;  /* 0x00110000e13c783b */ /* 0x000ee60000004200 */
[----:B------:R-:W-:Y:S02]  /*15d90*/  FADD.FTZ R76, R75, R76 ;  /* 0x0000004c4b4c7221 */ /* 0x000fe40000010000 */
[----:B------:R-:W-:Y:S01]  /*15da0*/  FADD.FTZ R77, R136, R77 ;  /* 0x0000004d884d7221 */ /* 0x000fe20000010000 */
[----:B------:R-:W-:Y:S01]  /*15db0*/  MUFU.EX2 R192, R192 ;  /* 0x000000c000c07308 */ /* 0x000fe20000000800 */
[-C--:B------:R-:W-:Y:S04]  /*15dc0*/  HMMA.16816.F32.BF16 R104, R48, R64.reuse, R104 ;  /* 0x000000403068723c */ /* 0x080fe80000041868 */
[----:B------:R-:W-:Y:S02]  /*15dd0*/  FFMA.FTZ R78, R42, R241, R78 ;  /* 0x000000f12a4e7223 */ /* 0x000fe4000001004e */
[----:B------:R-:W-:Y:S02]  /*15de0*/  FADD.FTZ R82, R80, R82 ;  /* 0x0000005250527221 */ /* 0x000fe40000010000 */
[C---:B------:R-:W-:Y:S01]  /*15df0*/  HMMA.16816.F32.BF16 R108, R56.reuse, R64, R108 ;  /* 0x00000040386c723c */ /* 0x040fe2000004186c */
[----:B------:R-:W4:Y:S03]  /*15e00*/  MUFU.EX2 R194, R194 ;  /* 0x000000c200c27308 */ /* 0x000f260000000800 */
[----:B------:R-:W-:Y:S02]  /*15e10*/  FADD.FTZ R76, R84, R76 ;  /* 0x0000004c544c7221 */ /* 0x000fe40000010000 */
[----:B------:R-:W-:Y:S02]  /*15e20*/  FADD.FTZ R77, R137, R77 ;  /* 0x0000004d894d7221 */ /* 0x000fe40000010000 */
[-C--:B------:R-:W-:Y:S03]  /*15e30*/  HMMA.16816.F32.BF16 R32, R56, R66.reuse, R32 ;  /* 0x000000423820723c */ /* 0x080fe60000041820 */
[----:B------:R-:W-:Y:S01]  /*15e40*/  MUFU.EX2 R195, R195 ;  /* 0x000000c300c37308 */ /* 0x000fe20000000800 */
[----:B------:R-:W-:Y:S02]  /*15e50*/  FADD.FTZ R78, R73, R78 ;  /* 0x0000004e494e7221 */ /* 0x000fe40000010000 */
[----:B------:R-:W-:Y:S02]  /*15e60*/  FADD.FTZ R82, R79, R82 ;  /* 0x000000524f527221 */ /* 0x000fe40000010000 */
[C---:B------:R-:W-:Y:S01]  /*15e70*/  HMMA.16816.F32.BF16 R112, R48.reuse, R66, R112 ;  /* 0x000000423070723c */ /* 0x040fe20000041870 */
[----:B------:R-:W-:Y:S03]  /*15e80*/  LDSM.16.MT88.4 R64, [R219+0x1100] ;  /* 0x00110000db40783b */ /* 0x000fe60000004200 */
[----:B------:R-:W-:Y:S01]  /*15e90*/  FADD.FTZ R76, R86, R76 ;  /* 0x0000004c564c7221 */ /* 0x000fe20000010000 */
[----:B------:R-:W5:Y:S01]  /*15ea0*/  MUFU.EX2 R196, R196 ;  /* 0x000000c400c47308 */ /* 0x000f620000000800 */
[----:B------:R-:W-:Y:S02]  /*15eb0*/  FADD.FTZ R78, R68, R78 ;  /* 0x0000004e444e7221 */ /* 0x000fe40000010000 */
[-C--:B--2---:R-:W-:Y:S04]  /*15ec0*/  HMMA.16816.F32.BF16 R116, R48, R52.reuse, R116 ;  /* 0x000000343074723c */ /* 0x084fe80000041874 */
[----:B------:R-:W-:Y:S02]  /*15ed0*/  FADD.FTZ R82, R133, R82 ;  /* 0x0000005285527221 */ /* 0x000fe40000010000 */
[----:B------:R-:W-:Y:S01]  /*15ee0*/  FADD.FTZ R76, R87, R76 ;  /* 0x0000004c574c7221 */ /* 0x000fe20000010000 */
[----:B------:R-:W-:Y:S01]  /*15ef0*/  MUFU.EX2 R197, R197 ;  /* 0x000000c500c57308 */ /* 0x000fe20000000800 */
[C---:B------:R-:W-:Y:S04]  /*15f00*/  HMMA.16816.F32.BF16 R120, R56.reuse, R52, R120 ;  /* 0x000000343878723c */ /* 0x040fe80000041878 */
[----:B------:R-:W-:Y:S02]  /*15f10*/  FADD.FTZ R78, R72, R78 ;  /* 0x0000004e484e7221 */ /* 0x000fe40000010000 */
[----:B------:R-:W-:Y:S02]  /*15f20*/  FADD.FTZ R134, R134, R82 ;  /* 0x0000005286867221 */ /* 0x000fe40000010000 */
[-C--:B------:R-:W-:Y:S01]  /*15f30*/  HMMA.16816.F32.BF16 R124, R56, R54.reuse, R124 ;  /* 0x00000036387c723c */ /* 0x080fe2000004187c */
[----:B------:R-:W2:Y:S01]  /*15f40*/  MUFU.EX2 R198, R198 ;  /* 0x000000c600c67308 */ /* 0x000ea20000000800 */
[----:B------:R-:W3:Y:S02]  /*15f50*/  LDSM.16.MT88.4 R56, [R220+0x1100] ;  /* 0x00110000dc38783b */ /* 0x000ee40000004200 */
[--C-:B------:R-:W-:Y:S02]  /*15f60*/  FFMA.FTZ R52, R161, c[0x0][0x2d0], -R173.reuse ;  /* 0x0000b400a1347a23 */ /* 0x100fe400000108ad */
[----:B------:R-:W-:Y:S02]  /*15f70*/  FFMA.FTZ R173, R99, c[0x0][0x2d0], -R173 ;  /* 0x0000b40063ad7a23 */ /* 0x000fe400000108ad */
[----:B------:R-:W-:Y:S03]  /*15f80*/  HMMA.16816.F32.BF16 R36, R48, R54, R36 ;  /* 0x000000363024723c */ /* 0x000fe60000041824 */
[----:B------:R-:W3:Y:S01]  /*15f90*/  MUFU.EX2 R199, R199 ;  /* 0x000000c700c77308 */ /* 0x000ee20000000800 */
[----:B------:R-:W-:Y:S02]  /*15fa0*/  FADD.FTZ R78, R83, R78 ;  /* 0x0000004e534e7221 */ /* 0x000fe40000010000 */
[----:B------:R-:W-:Y:S01]  /*15fb0*/  FADD.FTZ R134, R135, R134 ;  /* 0x0000008687867221 */ /* 0x000fe20000010000 */
[----:B-1----:R-:W-:Y:S01]  /*15fc0*/  F2FP.BF16.PACK_AB R48, R190, R132 ;  /* 0x00000084be30723e */ /* 0x002fe200000010ff */
[----:B------:R-:W-:Y:S01]  /*15fd0*/  FADD.FTZ R132, R132, R76 ;  /* 0x0000004c84847221 */ /* 0x000fe20000010000 */
[----:B----4-:R-:W-:Y:S03]  /*15fe0*/  F2FP.BF16.PACK_AB R49, R194, R192 ;  /* 0x000000c0c231723e */ /* 0x010fe600000010ff */
[----:B-----5:R-:W-:Y:S01]  /*15ff0*/  F2FP.BF16.PACK_AB R50, R196, R195 ;  /* 0x000000c3c432723e */ /* 0x020fe200000010ff */
[----:B------:R-:W1:Y:S01]  /*16000*/  MUFU.EX2 R201, R201 ;  /* 0x000000c900c97308 */ /* 0x000e620000000800 */
[----:B------:R-:W-:Y:S02]  /*16010*/  FADD.FTZ R132, R190, R132 ;  /* 0x00000084be847221 */ /* 0x000fe40000010000 */
[----:B------:R-:W-:Y:S01]  /*16020*/  FADD.FTZ R78, R85, R78 ;  /* 0x0000004e554e7221 */ /* 0x000fe20000010000 */
[----:B--2---:R-:W-:Y:S01]  /*16030*/  F2FP.BF16.PACK_AB R51, R198, R197 ;  /* 0x000000c5c633723e */ /* 0x004fe200000010ff */
[----:B------:R-:W-:Y:S02]  /*16040*/  FADD.FTZ R134, R189, R134 ;  /* 0x00000086bd867221 */ /* 0x000fe40000010000 */
[----:B------:R-:W-:Y:S02]  /*16050*/  FADD.FTZ R132, R195, R132 ;  /* 0x00000084c3847221 */ /* 0x000fe40000010000 */
[----:B------:R-:W-:Y:S01]  /*16060*/  FADD.FTZ R78, R164, R78 ;  /* 0x0000004ea44e7221 */ /* 0x000fe20000010000 */
[----:B------:R-:W2:Y:S01]  /*16070*/  MUFU.EX2 R202, R202 ;  /* 0x000000ca00ca7308 */ /* 0x000ea20000000800 */
[-C--:B---3--:R-:W-:Y:S03]  /*16080*/  HMMA.16816.F32.BF16 R4, R48, R60.reuse, R4 ;  /* 0x0000003c3004723c */ /* 0x088fe60000041804 */
[----:B------:R-:W-:Y:S01]  /*16090*/  MOV R164, R44 ;  /* 0x0000002c00a47202 */ /* 0x000fe20000000f00 */
[----:B------:R-:W-:Y:S02]  /*160a0*/  FADD.FTZ R77, R166, R77 ;  /* 0x0000004da64d7221 */ /* 0x000fe40000010000 */
[----:B------:R-:W-:Y:S02]  /*160b0*/  FADD.FTZ R132, R196, R132 ;  /* 0x00000084c4847221 */ /* 0x000fe40000010000 */
[----:B------:R-:W-:Y:S01]  /*160c0*/  FADD.FTZ R78, R165, R78 ;  /* 0x0000004ea54e7221 */ /* 0x000fe20000010000 */
[----:B------:R-:W3:Y:S03]  /*160d0*/  MUFU.EX2 R203, R203 ;  /* 0x000000cb00cb7308 */ /* 0x000ee60000000800 */
[----:B------:R-:W-:Y:S01]  /*160e0*/  FADD.FTZ R167, R167, R77 ;  /* 0x0000004da7a77221 */ /* 0x000fe20000010000 */
[----:B------:R-:W-:Y:S01]  /*160f0*/  MOV R165, R0 ;  /* 0x0000000000a57202 */ /* 0x000fe20000000f00 */
[----:B------:R-:W-:Y:S02]  /*16100*/  FADD.FTZ R78, R192, R78 ;  /* 0x0000004ec04e7221 */ /* 0x000fe40000010000 */
[----:B------:R-:W-:Y:S02]  /*16110*/  FADD.FTZ R167, R199, R167 ;  /* 0x000000a7c7a77221 */ /* 0x000fe40000010000 */
[----:B------:R-:W-:Y:S01]  /*16120*/  FADD.FTZ R78, R194, R78 ;  /* 0x0000004ec24e7221 */ /* 0x000fe20000010000 */
[----:B------:R-:W4:Y:S01]  /*16130*/  MUFU.EX2 R207, R207 ;  /* 0x000000cf00cf7308 */ /* 0x000f220000000800 */
[----:B-1----:R-:W-:Y:S02]  /*16140*/  FADD.FTZ R167, R201, R167 ;  /* 0x000000a7c9a77221 */ /* 0x002fe40000010000 */
[----:B------:R-:W-:Y:S02]  /*16150*/  FADD.FTZ R78, R197, R78 ;  /* 0x0000004ec54e7221 */ /* 0x000fe40000010000 */
[----:B--2---:R-:W-:Y:S02]  /*16160*/  FADD.FTZ R167, R202, R167 ;  /* 0x000000a7caa77221 */ /* 0x004fe40000010000 */
[----:B------:R-:W-:Y:S02]  /*16170*/  FADD.FTZ R78, R198, R78 ;  /* 0x0000004ec64e7221 */ /* 0x000fe40000010000 */
[----:B------:R-:W-:Y:S01]  /*16180*/  IMAD.MOV.U32 R166, RZ, RZ, R2 ;  /* 0x000000ffffa67224 */ /* 0x000fe200078e0002 */
[----:B------:R-:W1:Y:S01]  /*16190*/  MUFU.EX2 R209, R209 ;  /* 0x000000d100d17308 */ /* 0x000e620000000800 */
[C---:B---3--:R-:W-:Y:S01]  /*161a0*/  F2FP.BF16.PACK_AB R54, R203.reuse, R202 ;  /* 0x000000cacb36723e */ /* 0x048fe200000010ff */
[----:B------:R-:W-:Y:S08]  /*161b0*/  FADD.FTZ R167, R203, R167 ;  /* 0x000000a7cba77221 */ /* 0x000ff00000010000 */
[----:B------:R-:W-:Y:S01]  /*161c0*/  MUFU.EX2 R244, R244 ;  /* 0x000000f400f47308 */ /* 0x000fe20000000800 */
[----:B----4-:R-:W-:Y:S09]  /*161d0*/  FADD.FTZ R134, R207, R134 ;  /* 0x00000086cf867221 */ /* 0x010ff20000010000 */
[----:B------:R-:W2:Y:S01]  /*161e0*/  MUFU.EX2 R246, R246 ;  /* 0x000000f600f67308 */ /* 0x000ea20000000800 */
[C---:B-1----:R-:W-:Y:S01]  /*161f0*/  F2FP.BF16.PACK_AB R53, R209.reuse, R207 ;  /* 0x000000cfd135723e */ /* 0x042fe200000010ff */
[----:B------:R-:W-:Y:S08]  /*16200*/  FADD.FTZ R134, R209, R134 ;  /* 0x00000086d1867221 */ /* 0x000ff00000010000 */
[----:B------:R1:W3:Y:S10]  /*16210*/  MUFU.EX2 R128, R52 ;  /* 0x0000003400807308 */ /* 0x0002f40000000800 */
[----:B------:R-:W4:Y:S01]  /*16220*/  MUFU.EX2 R205, R205 ;  /* 0x000000cd00cd7308 */ /* 0x000f220000000800 */
[----:B--2---:R-:W-:Y:S01]  /*16230*/  F2FP.BF16.PACK_AB R55, R246, R244 ;  /* 0x000000f4f637723e */ /* 0x004fe200000010ff */
[----:B------:R-:W-:Y:S04]  /*16240*/  FADD.FTZ R244, R244, R134 ;  /* 0x00000086f4f47221 */ /* 0x000fe80000010000 */
[----:B------:R-:W-:Y:S04]  /*16250*/  FADD.FTZ R244, R246, R244 ;  /* 0x000000f4f6f47221 */ /* 0x000fe80000010000 */
[----:B------:R-:W-:Y:S01]  /*16260*/  MUFU.EX2 R250, R250 ;  /* 0x000000fa00fa7308 */ /* 0x000fe20000000800 */
[----:B-1----:R-:W-:Y:S02]  /*16270*/  F2FP.BF16.PACK_AB R52, R201, R199 ;  /* 0x000000c7c934723e */ /* 0x002fe400000010ff */
[----:B---3--:R-:W-:Y:S07]  /*16280*/  MOV R99, R128 ;  /* 0x0000008000637202 */ /* 0x008fee0000000f00 */
[----:B------:R-:W1:Y:S01]  /*16290*/  MUFU.EX2 R251, R251 ;  /* 0x000000fb00fb7308 */ /* 0x000e620000000800 */
[C---:B------:R-:W-:Y:S04]  /*162a0*/  HMMA.16816.F32.BF16 R8, R52.reuse, R60, R8 ;  /* 0x0000003c3408723c */ /* 0x040fe80000041808 */
[----:B----4-:R-:W-:Y:S02]  /*162b0*/  FADD.FTZ R132, R205, R132 ;  /* 0x00000084cd847221 */ /* 0x010fe40000010000 */
[----:B------:R-:W-:Y:S02]  /*162c0*/  FADD.FTZ R78, R99, R78 ;  /* 0x0000004e634e7221 */ /* 0x000fe40000010000 */
[-C--:B------:R-:W-:Y:S01]  /*162d0*/  HMMA.16816.F32.BF16 R12, R52, R62.reuse, R12 ;  /* 0x0000003e340c723c */ /* 0x080fe2000004180c */
[----:B------:R-:W-:Y:S07]  /*162e0*/  MUFU.EX2 R204, R204 ;  /* 0x000000cc00cc7308 */ /* 0x000fee0000000800 */
[C---:B------:R-:W-:Y:S01]  /*162f0*/  HMMA.16816.F32.BF16 R16, R48.reuse, R62, R16 ;  /* 0x0000003e3010723c */ /* 0x040fe20000041810 */
[----:B------:R-:W2:Y:S02]  /*16300*/  LDSM.16.MT88.4 R60, [R218+0x1100] ;  /* 0x00110000da3c783b */ /* 0x000ea40000004200 */
[----:B------:R-:W-:Y:S01]  /*16310*/  MUFU.EX2 R200, R200 ;  /* 0x000000c800c87308 */ /* 0x000fe20000000800 */
[----:B-1----:R-:W-:Y:S04]  /*16320*/  FADD.FTZ R78, R251, R78 ;  /* 0x0000004efb4e7221 */ /* 0x002fe80000010000 */
[-C--:B------:R-:W-:Y:S05]  /*16330*/  HMMA.16816.F32.BF16 R20, R48, R56.reuse, R20 ;  /* 0x000000383014723c */ /* 0x080fea0000041814 */
[----:B------:R-:W1:Y:S03]  /*16340*/  MUFU.EX2 R208, R208 ;  /* 0x000000d000d07308 */ /* 0x000e660000000800 */
[C---:B------:R-:W-:Y:S07]  /*16350*/  HMMA.16816.F32.BF16 R24, R52.reuse, R56, R24 ;  /* 0x000000383418723c */ /* 0x040fee0000041818 */
[----:B------:R-:W-:Y:S01]  /*16360*/  FFMA.FTZ R56, R160, c[0x0][0x2d0], -R95 ;  /* 0x0000b400a0387a23 */ /* 0x000fe2000001085f */
[-C--:B------:R-:W-:Y:S01]  /*16370*/  HMMA.16816.F32.BF16 R28, R52, R58.reuse, R28 ;  /* 0x0000003a341c723c */ /* 0x080fe2000004181c */
[----:B------:R-:W3:Y:S07]  /*16380*/  MUFU.EX2 R206, R206 ;  /* 0x000000ce00ce7308 */ /* 0x000eee0000000800 */
[C---:B------:R-:W-:Y:S03]  /*16390*/  HMMA.16816.F32.BF16 R100, R48.reuse, R58, R100 ;  /* 0x0000003a3064723c */ /* 0x040fe60000041864 */
[----:B------:R4:W5:Y:S01]  /*163a0*/  MUFU.EX2 R129, R56 ;  /* 0x0000003800817308 */ /* 0x0009620000000800 */
[----:B-1----:R-:W-:Y:S04]  /*163b0*/  FADD.FTZ R78, R208, R78 ;  /* 0x0000004ed04e7221 */ /* 0x002fe80000010000 */
[-C--:B------:R-:W-:Y:S05]  /*163c0*/  HMMA.16816.F32.BF16 R104, R48, R64.reuse, R104 ;  /* 0x000000403068723c */ /* 0x080fea0000041868 */
[----:B------:R-:W1:Y:S03]  /*163d0*/  MUFU.EX2 R252, R252 ;  /* 0x000000fc00fc7308 */ /* 0x000e660000000800 */
[C---:B------:R-:W-:Y:S04]  /*163e0*/  HMMA.16816.F32.BF16 R108, R52.reuse, R64, R108 ;  /* 0x00000040346c723c */ /* 0x040fe8000004186c */
[----:B---3--:R-:W-:Y:S03]  /*163f0*/  FADD.FTZ R78, R206, R78 ;  /* 0x0000004ece4e7221 */ /* 0x008fe60000010000 */
[----:B------:R-:W3:Y:S01]  /*16400*/  MUFU.EX2 R248, R248 ;  /* 0x000000f800f87308 */ /* 0x000ee20000000800 */
[-C--:B------:R-:W-:Y:S01]  /*16410*/  HMMA.16816.F32.BF16 R32, R52, R66.reuse, R32 ;  /* 0x000000423420723c */ /* 0x080fe20000041820 */
[----:B----4-:R-:W4:Y:S03]  /*16420*/  LDSM.16.MT88.4 R56, [R225+0x1900] ;  /* 0x00190000e138783b */ /* 0x010f260000004200 */
[----:B-----5:R-:W-:Y:S04]  /*16430*/  MOV R98, R129 ;  /* 0x0000008100627202 */ /* 0x020fe80000000f00 */
[C---:B------:R-:W-:Y:S01]  /*16440*/  HMMA.16816.F32.BF16 R112, R48.reuse, R66, R112 ;  /* 0x000000423070723c */ /* 0x040fe20000041870 */
[----:B------:R-:W5:Y:S01]  /*16450*/  MUFU.EX2 R245, R245 ;  /* 0x000000f500f57308 */ /* 0x000f620000000800 */
[----:B------:R-:W-:Y:S02]  /*16460*/  LDSM.16.MT88.4 R64, [R219+0x1900] ;  /* 0x00190000db40783b */ /* 0x000fe40000004200 */
[----:B------:R-:W-:Y:S02]  /*16470*/  FADD.FTZ R244, R98, R244 ;  /* 0x000000f462f47221 */ /* 0x000fe40000010000 */
[----:B-1----:R-:W-:Y:S02]  /*16480*/  FADD.FTZ R167, R252, R167 ;  /* 0x000000a7fca77221 */ /* 0x002fe40000010000 */
[-C--:B--2---:R-:W-:Y:S03]  /*16490*/  HMMA.16816.F32.BF16 R116, R48, R60.reuse, R116 ;  /* 0x0000003c3074723c */ /* 0x084fe60000041874 */
[----:B------:R-:W1:Y:S01]  /*164a0*/  MUFU.EX2 R210, R210 ;  /* 0x000000d200d27308 */ /* 0x000e620000000800 */
[C---:B---3--:R-:W-:Y:S04]  /*164b0*/  FADD.FTZ R167, R248.reuse, R167 ;  /* 0x000000a7f8a77221 */ /* 0x048fe80000010000 */
[C---:B------:R-:W-:Y:S05]  /*164c0*/  HMMA.16816.F32.BF16 R120, R52.reuse, R60, R120 ;  /* 0x0000003c3478723c */ /* 0x040fea0000041878 */
[----:B------:R-:W2:Y:S03]  /*164d0*/  MUFU.EX2 R249, R249 ;  /* 0x000000f900f97308 */ /* 0x000ea60000000800 */
[-C--:B------:R-:W-:Y:S04]  /*164e0*/  HMMA.16816.F32.BF16 R124, R52, R62.reuse, R124 ;  /* 0x0000003e347c723c */ /* 0x080fe8000004187c */
[----:B-----5:R-:W-:Y:S03]  /*164f0*/  FADD.FTZ R167, R245, R167 ;  /* 0x000000a7f5a77221 */ /* 0x020fe60000010000 */
[----:B------:R-:W3:Y:S01]  /*16500*/  MUFU.EX2 R247, R247 ;  /* 0x000000f700f77308 */ /* 0x000ee20000000800 */
[----:B------:R-:W-:Y:S01]  /*16510*/  HMMA.16816.F32.BF16 R36, R48, R62, R36 ;  /* 0x0000003e3024723c */ /* 0x000fe20000041824 */
[----:B------:R-:W5:Y:S03]  /*16520*/  LDSM.16.MT88.4 R60, [R220+0x1900] ;  /* 0x00190000dc3c783b */ /* 0x000f660000004200 */
[----:B------:R-:W-:Y:S01]  /*16530*/  F2FP.BF16.PACK_AB R52, R248, R252 ;  /* 0x000000fcf834723e */ /* 0x000fe200000010ff */
[C---:B-1----:R-:W-:Y:S01]  /*16540*/  FADD.FTZ R167, R210.reuse, R167 ;  /* 0x000000a7d2a77221 */ /* 0x042fe20000010000 */
[----:B------:R-:W-:Y:S02]  /*16550*/  F2FP.BF16.PACK_AB R54, R210, R245 ;  /* 0x000000f5d236723e */ /* 0x000fe400000010ff */
[C---:B------:R-:W-:Y:S01]  /*16560*/  F2FP.BF16.PACK_AB R48, R250.reuse, R205 ;  /* 0x000000cdfa30723e */ /* 0x040fe200000010ff */
[----:B------:R-:W1:Y:S03]  /*16570*/  MUFU.EX2 R211, R211 ;  /* 0x000000d300d37308 */ /* 0x000e660000000800 */
[----:B------:R-:W-:Y:S01]  /*16580*/  F2FP.BF16.PACK_AB R49, R251, R128 ;  /* 0x00000080fb31723e */ /* 0x000fe200000010ff */
[----:B------:R-:W-:Y:S01]  /*16590*/  FADD.FTZ R250, R250, R132 ;  /* 0x00000084fafa7221 */ /* 0x000fe20000010000 */
[----:B------:R-:W-:Y:S01]  /*165a0*/  F2FP.BF16.PACK_AB R50, R200, R204 ;  /* 0x000000ccc832723e */ /* 0x000fe200000010ff */
[C---:B--2---:R-:W-:Y:S01]  /*165b0*/  FADD.FTZ R244, R249.reuse, R244 ;  /* 0x000000f4f9f47221 */ /* 0x044fe20000010000 */
[----:B------:R-:W-:Y:S01]  /*165c0*/  F2FP.BF16.PACK_AB R51, R206, R208 ;  /* 0x000000d0ce33723e */ /* 0x000fe200000010ff */
[----:B------:R-:W-:Y:S01]  /*165d0*/  FADD.FTZ R250, R204, R250 ;  /* 0x000000faccfa7221 */ /* 0x000fe20000010000 */
[----:B------:R-:W-:Y:S01]  /*165e0*/  F2FP.BF16.PACK_AB R53, R249, R129 ;  /* 0x00000081f935723e */ /* 0x000fe200000010ff */
[----:B------:R-:W2:Y:S01]  /*165f0*/  MUFU.EX2 R193, R193 ;  /* 0x000000c100c17308 */ /* 0x000ea20000000800 */
[----:B------:R-:W-:Y:S02]  /*16600*/  FADD.FTZ R167, R187, R167 ;  /* 0x000000a7bba77221 */ /* 0x000fe40000010000 */
[----:B------:R-:W-:Y:S01]  /*16610*/  FADD.FTZ R250, R200, R250 ;  /* 0x000000fac8fa7221 */ /* 0x000fe20000010000 */
[-C--:B----4-:R-:W-:Y:S03]  /*16620*/  HMMA.16816.F32.BF16 R4, R48, R56.reuse, R4 ;  /* 0x000000383004723c */ /* 0x090fe60000041804 */
[----:B---3--:R-:W-:Y:S02]  /*16630*/  FADD.FTZ R244, R247, R244 ;  /* 0x000000f4f7f47221 */ /* 0x008fe40000010000 */
[----:B------:R-:W-:Y:S01]  /*16640*/  FADD.FTZ R167, R183, R167 ;  /* 0x000000a7b7a77221 */ /* 0x000fe20000010000 */
[----:B------:R-:W3:Y:S03]  /*16650*/  MUFU.EX2 R185, R185 ;  /* 0x000000b900b97308 */ /* 0x000ee60000000800 */
[----:B------:R-:W-:Y:S03]  /*16660*/  FADD.FTZ R167, R181, R167 ;  /* 0x000000a7b5a77221 */ /* 0x000fe60000010000 */
[C---:B-1----:R-:W-:Y:S01]  /*16670*/  F2FP.BF16.PACK_AB R55, R211.reuse, R247 ;  /* 0x000000f7d337723e */ /* 0x042fe200000010ff */
[----:B------:R-:W-:Y:S02]  /*16680*/  FADD.FTZ R244, R211, R244 ;  /* 0x000000f4d3f47221 */ /* 0x000fe40000010000 */
[----:B------:R-:W-:Y:S01]  /*16690*/  FADD.FTZ R167, R179, R167 ;  /* 0x000000a7b3a77221 */ /* 0x000fe20000010000 */
[----:B------:R-:W1:Y:S01]  /*166a0*/  MUFU.EX2 R191, R191 ;  /* 0x000000bf00bf7308 */ /* 0x000e620000000800 */
[----:B------:R-:W-:Y:S02]  /*166b0*/  FADD.FTZ R244, R188, R244 ;  /* 0x000000f4bcf47221 */ /* 0x000fe40000010000 */
[C---:B------:R-:W-:Y:S04]  /*166c0*/  HMMA.16816.F32.BF16 R8, R52.reuse, R56, R8 ;  /* 0x000000383408723c */ /* 0x040fe80000041808 */
[----:B--2---:R-:W-:Y:S02]  /*166d0*/  FADD.FTZ R250, R193, R250 ;  /* 0x000000fac1fa7221 */ /* 0x004fe40000010000 */
[----:B------:R-:W-:Y:S01]  /*166e0*/  FADD.FTZ R244, R184, R244 ;  /* 0x000000f4b8f47221 */ /* 0x000fe20000010000 */
[----:B------:R-:W2:Y:S01]  /*166f0*/  MUFU.EX2 R186, R186 ;  /* 0x000000ba00ba7308 */ /* 0x000ea20000000800 */
[-C--:B------:R-:W-:Y:S04]  /*16700*/  HMMA.16816.F32.BF16 R12, R52, R58.reuse, R12 ;  /* 0x0000003a340c723c */ /* 0x080fe8000004180c */
[----:B---3--:R-:W-:Y:S02]  /*16710*/  FADD.FTZ R250, R185, R250 ;  /* 0x000000fab9fa7221 */ /* 0x008fe40000010000 */
[----:B------:R-:W-:Y:S02]  /*16720*/  FADD.FTZ R244, R182, R244 ;  /* 0x000000f4b6f47221 */ /* 0x000fe40000010000 */
[C---:B------:R-:W-:Y:S01]  /*16730*/  HMMA.16816.F32.BF16 R16, R48.reuse, R58, R16 ;  /* 0x0000003a3010723c */ /* 0x040fe20000041810 */
[----:B------:R-:W3:Y:S01]  /*16740*/  LDSM.16.MT88.4 R56, [R218+0x1900] ;  /* 0x00190000da38783b */ /* 0x000ee20000004200 */
[----:B------:R-:W4:Y:S02]  /*16750*/  MUFU.EX2 R176, R176 ;  /* 0x000000b000b07308 */ /* 0x000f240000000800 */
[----:B------:R-:W-:Y:S02]  /*16760*/  FADD.FTZ R244, R180, R244 ;  /* 0x000000f4b4f47221 */ /* 0x000fe40000010000 */
[----:B-1----:R-:W-:Y:S02]  /*16770*/  FADD.FTZ R78, R191, R78 ;  /* 0x0000004ebf4e7221 */ /* 0x002fe40000010000 */
[-C--:B-----5:R-:W-:Y:S04]  /*16780*/  HMMA.16816.F32.BF16 R20, R48, R60.reuse, R20 ;  /* 0x0000003c3014723c */ /* 0x0a0fe80000041814 */
[----:B------:R-:W1:Y:S01]  /*16790*/  MUFU.EX2 R175, R175 ;  /* 0x000000af00af7308 */ /* 0x000e620000000800 */
[----:B--2---:R-:W-:Y:S03]  /*167a0*/  FADD.FTZ R78, R186, R78 ;  /* 0x0000004eba4e7221 */ /* 0x004fe60000010000 */
[C---:B------:R-:W-:Y:S06]  /*167b0*/  HMMA.16816.F32.BF16 R24, R52.reuse, R60, R24 ;  /* 0x0000003c3418723c */ /* 0x040fec0000041818 */
[----:B------:R-:W2:Y:S02]  /*167c0*/  MUFU.EX2 R178, R178 ;  /* 0x000000b200b27308 */ /* 0x000ea40000000800 */
[-C--:B------:R-:W-:Y:S04]  /*167d0*/  HMMA.16816.F32.BF16 R28, R52, R62.reuse, R28 ;  /* 0x0000003e341c723c */ /* 0x080fe8000004181c */
[----:B----4-:R-:W-:Y:S04]  /*167e0*/  FADD.FTZ R250, R176, R250 ;  /* 0x000000fab0fa7221 */ /* 0x010fe80000010000 */
[C---:B------:R-:W-:Y:S01]  /*167f0*/  HMMA.16816.F32.BF16 R100, R48.reuse, R62, R100 ;  /* 0x0000003e3064723c */ /* 0x040fe20000041864 */
[----:B------:R-:W4:Y:S01]  /*16800*/  LDSM.16.MT88.4 R60, [R225+0x2100] ;  /* 0x00210000e13c783b */ /* 0x000f220000004200 */
[----:B------:R-:W5:Y:S02]  /*16810*/  MUFU.EX2 R177, R177 ;  /* 0x000000b100b17308 */ /* 0x000f640000000800 */
[----:B-1----:R-:W-:Y:S04]  /*16820*/  FADD.FTZ R250, R175, R250 ;  /* 0x000000faaffa7221 */ /* 0x002fe80000010000 */
[-C--:B------:R-:W-:Y:S04]  /*16830*/  HMMA.16816.F32.BF16 R104, R48, R64.reuse, R104 ;  /* 0x000000403068723c */ /* 0x080fe80000041868 */
[----:B------:R-:W1:Y:S01]  /*16840*/  MUFU.EX2 R172, R172 ;  /* 0x000000ac00ac7308 */ /* 0x000e620000000800 */
[----:B--2---:R-:W-:Y:S03]  /*16850*/  FADD.FTZ R78, R178, R78 ;  /* 0x0000004eb24e7221 */ /* 0x004fe60000010000 */
[C---:B------:R-:W-:Y:S06]  /*16860*/  HMMA.16816.F32.BF16 R108, R52.reuse, R64, R108 ;  /* 0x00000040346c723c */ /* 0x040fec000004186c */
[----:B------:R-:W2:Y:S02]  /*16870*/  MUFU.EX2 R168, R168 ;  /* 0x000000a800a87308 */ /* 0x000ea40000000800 */
[-C--:B------:R-:W-:Y:S04]  /*16880*/  HMMA.16816.F32.BF16 R32, R52, R66.reuse, R32 ;  /* 0x000000423420723c */ /* 0x080fe80000041820 */
[----:B-----5:R-:W-:Y:S04]  /*16890*/  FADD.FTZ R78, R177, R78 ;  /* 0x0000004eb14e7221 */ /* 0x020fe80000010000 */
[C---:B------:R-:W-:Y:S01]  /*168a0*/  HMMA.16816.F32.BF16 R112, R48.reuse, R66, R112 ;  /* 0x000000423070723c */ /* 0x040fe20000041870 */
[----:B------:R-:W-:Y:S01]  /*168b0*/  LDSM.16.MT88.4 R64, [R219+0x2100] ;  /* 0x00210000db40783b */ /* 0x000fe20000004200 */
[----:B------:R-:W5:Y:S02]  /*168c0*/  MUFU.EX2 R171, R171 ;  /* 0x000000ab00ab7308 */ /* 0x000f640000000800 */
[----:B-1----:R-:W-:Y:S04]  /*168d0*/  FADD.FTZ R250, R172, R250 ;  /* 0x000000faacfa7221 */ /* 0x002fe80000010000 */
[-C--:B---3--:R-:W-:Y:S04]  /*168e0*/  HMMA.16816.F32.BF16 R116, R48, R56.reuse, R116 ;  /* 0x000000383074723c */ /* 0x088fe80000041874 */
[----:B------:R-:W1:Y:S01]  /*168f0*/  MUFU.EX2 R169, R169 ;  /* 0x000000a900a97308 */ /* 0x000e620000000800 */
[C---:B--2---:R-:W-:Y:S01]  /*16900*/  F2FP.BF16.PACK_AB R128, R168.reuse, R172 ;  /* 0x000000aca880723e */ /* 0x044fe200000010ff */
[----:B------:R-:W-:Y:S02]  /*16910*/  FADD.FTZ R250, R168, R250 ;  /* 0x000000faa8fa7221 */ /* 0x000fe40000010000 */
[C---:B------:R-:W-:Y:S06]  /*16920*/  HMMA.16816.F32.BF16 R120, R52.reuse, R56, R120 ;  /* 0x000000383478723c */ /* 0x040fec0000041878 */
[----:B------:R-:W2:Y:S02]  /*16930*/  MUFU.EX2 R96, R96 ;  /* 0x0000006000607308 */ /* 0x000ea40000000800 */
[-C--:B------:R-:W-:Y:S04]  /*16940*/  HMMA.16816.F32.BF16 R124, R52, R58.reuse, R124 ;  /* 0x0000003a347c723c */ /* 0x080fe8000004187c */
[----:B-----5:R-:W-:Y:S03]  /*16950*/  FADD.FTZ R78, R171, R78 ;  /* 0x0000004eab4e7221 */ /* 0x020fe60000010000 */
[----:B------:R-:W-:Y:S01]  /*16960*/  F2FP.BF16.PACK_AB R52, R183, R187 ;  /* 0x000000bbb734723e */ /* 0x000fe200000010ff */
[----:B------:R-:W-:Y:S01]  /*16970*/  HMMA.16816.F32.BF16 R36, R48, R58, R36 ;  /* 0x0000003a3024723c */ /* 0x000fe20000041824 */
[----:B------:R-:W3:Y:S01]  /*16980*/  LDSM.16.MT88.4 R56, [R220+0x2100] ;  /* 0x00210000dc38783b */ /* 0x000ee20000004200 */
[----:B------:R-:W5:Y:S02]  /*16990*/  MUFU.EX2 R174, R174 ;  /* 0x000000ae00ae7308 */ /* 0x000f640000000800 */
[----:B------:R-:W-:Y:S01]  /*169a0*/  F2FP.BF16.PACK_AB R54, R179, R181 ;  /* 0x000000b5b336723e */ /* 0x000fe200000010ff */
[----:B-1----:R-:W-:Y:S01]  /*169b0*/  FADD.FTZ R78, R169, R78 ;  /* 0x0000004ea94e7221 */ /* 0x002fe20000010000 */
[----:B------:R-:W-:Y:S02]  /*169c0*/  F2FP.BF16.PACK_AB R53, R184, R188 ;  /* 0x000000bcb835723e */ /* 0x000fe400000010ff */
[----:B------:R-:W-:Y:S04]  /*169d0*/  F2FP.BF16.PACK_AB R48, R185, R193 ;  /* 0x000000c1b930723e */ /* 0x000fe800000010ff */
[----:B------:R-:W-:Y:S01]  /*169e0*/  F2FP.BF16.PACK_AB R49, R186, R191 ;  /* 0x000000bfba31723e */ /* 0x000fe200000010ff */
[----:B------:R-:W1:Y:S01]  /*169f0*/  MUFU.EX2 R97, R97 ;  /* 0x0000006100617308 */ /* 0x000e620000000800 */
[----:B------:R-:W-:Y:S01]  /*16a00*/  F2FP.BF16.PACK_AB R50, R175, R176 ;  /* 0x000000b0af32723e */ /* 0x000fe200000010ff */
[----:B--2---:R-:W-:Y:S01]  /*16a10*/  FADD.FTZ R250, R96, R250 ;  /* 0x000000fa60fa7221 */ /* 0x004fe20000010000 */
[----:B------:R-:W-:Y:S02]  /*16a20*/  F2FP.BF16.PACK_AB R51, R177, R178 ;  /* 0x000000b2b133723e */ /* 0x000fe400000010ff */
[----:B------:R-:W-:Y:S02]  /*16a30*/  F2FP.BF16.PACK_AB R55, R180, R182 ;  /* 0x000000b6b437723e */ /* 0x000fe400000010ff */
[----:B------:R-:W-:Y:S03]  /*16a40*/  F2FP.BF16.PACK_AB R129, R169, R171 ;  /* 0x000000aba981723e */ /* 0x000fe600000010ff */
[-C--:B----4-:R-:W-:Y:S01]  /*16a50*/  HMMA.16816.F32.BF16 R4, R48, R60.reuse, R4 ;  /* 0x0000003c3004723c */ /* 0x090fe20000041804 */
[----:B------:R-:W2:Y:S02]  /*16a60*/  MUFU.EX2 R173, R173 ;  /* 0x000000ad00ad7308 */ /* 0x000ea40000000800 */
[C---:B-----5:R-:W-:Y:S01]  /*16a70*/  F2FP.BF16.PACK_AB R130, R174.reuse, R96 ;  /* 0x00000060ae82723e */ /* 0x060fe200000010ff */
[----:B------:R-:W-:Y:S04]  /*16a80*/  FADD.FTZ R242, R174, R250 ;  /* 0x000000faaef27221 */ /* 0x000fe80000010000 */
[C---:B------:R-:W-:Y:S04]  /*16a90*/  HMMA.16816.F32.BF16 R8, R52.reuse, R60, R8 ;  /* 0x0000003c3408723c */ /* 0x040fe80000041808 */
[----:B-1----:R-:W-:Y:S04]  /*16aa0*/  FADD.FTZ R78, R97, R78 ;  /* 0x0000004e614e7221 */ /* 0x002fe80000010000 */
[-C--:B------:R-:W-:Y:S08]  /*16ab0*/  HMMA.16816.F32.BF16 R12, R52, R62.reuse, R12 ;  /* 0x0000003e340c723c */ /* 0x080ff0000004180c */
[C---:B------:R-:W-:Y:S01]  /*16ac0*/  HMMA.16816.F32.BF16 R16, R48.reuse, R62, R16 ;  /* 0x0000003e3010723c */ /* 0x040fe20000041810 */
[----:B------:R-:W1:Y:S03]  /*16ad0*/  LDSM.16.MT88.4 R60, [R218+0x2100] ;  /* 0x00210000da3c783b */ /* 0x000e660000004200 */
[C---:B--2---:R-:W-:Y:S01]  /*16ae0*/  F2FP.BF16.PACK_AB R131, R173.reuse, R97 ;  /* 0x00000061ad83723e */ /* 0x044fe200000010ff */
[----:B------:R-:W-:Y:S03]  /*16af0*/  FADD.FTZ R241, R173, R78 ;  /* 0x0000004eadf17221 */ /* 0x000fe60000010000 */
[-C--:B---3--:R-:W-:Y:S08]  /*16b00*/  HMMA.16816.F32.BF16 R20, R48, R56.reuse, R20 ;  /* 0x000000383014723c */ /* 0x088ff00000041814 */
[C---:B------:R-:W-:Y:S07]  /*16b10*/  HMMA.16816.F32.BF16 R24, R52.reuse, R56, R24 ;  /* 0x000000383418723c */ /* 0x040fee0000041818 */
[--C-:B------:R-:W-:Y:S01]  /*16b20*/  FFMA.FTZ R56, R88, c[0x0][0x2d0], -R170.reuse ;  /* 0x0000b40058387a23 */ /* 0x100fe200000108aa */
[-C--:B------:R-:W-:Y:S04]  /*16b30*/  HMMA.16816.F32.BF16 R28, R52, R58.reuse, R28 ;  /* 0x0000003a341c723c */ /* 0x080fe8000004181c */
[--C-:B------:R-:W-:Y:S01]  /*16b40*/  FFMA.FTZ R57, R89, c[0x0][0x2d0], -R170.reuse ;  /* 0x0000b40059397a23 */ /* 0x100fe200000108aa */
[----:B------:R-:W2:Y:S03]  /*16b50*/  MUFU.EX2 R56, R56 ;  /* 0x0000003800387308 */ /* 0x000ea60000000800 */
[C---:B------:R-:W-:Y:S07]  /*16b60*/  HMMA.16816.F32.BF16 R100, R48.reuse, R58, R100 ;  /* 0x0000003a3064723c */ /* 0x040fee0000041864 */
[----:B------:R-:W3:Y:S01]  /*16b70*/  MUFU.EX2 R57, R57 ;  /* 0x0000003900397308 */ /* 0x000ee20000000800 */
[-C--:B------:R-:W-:Y:S04]  /*16b80*/  HMMA.16816.F32.BF16 R104, R48, R64.reuse, R104 ;  /* 0x000000403068723c */ /* 0x080fe80000041868 */
[--C-:B------:R-:W-:Y:S02]  /*16b90*/  FFMA.FTZ R58, R92, c[0x0][0x2d0], -R170.reuse ;  /* 0x0000b4005c3a7a23 */ /* 0x100fe400000108aa */
[----:B------:R-:W-:Y:S02]  /*16ba0*/  FFMA.FTZ R170, R93, c[0x0][0x2d0], -R170 ;  /* 0x0000b4005daa7a23 */ /* 0x000fe400000108aa */
[C---:B------:R-:W-:Y:S02]  /*16bb0*/  HMMA.16816.F32.BF16 R108, R52.reuse, R64, R108 ;  /* 0x00000040346c723c */ /* 0x040fe4000004186c */
[----:B------:R-:W4:Y:S02]  /*16bc0*/  MUFU.EX2 R58, R58 ;  /* 0x0000003a003a7308 */ /* 0x000f240000000800 */
[----:B------:R-:W-:Y:S02]  /*16bd0*/  FFMA.FTZ R59, R90, c[0x0][0x2d0], -R95 ;  /* 0x0000b4005a3b7a23 */ /* 0x000fe4000001085f */
[----:B--2---:R-:W-:Y:S02]  /*16be0*/  FADD.FTZ R167, R56, R167 ;  /* 0x000000a738a77221 */ /* 0x004fe40000010000 */
[-C--:B------:R-:W-:Y:S04]  /*16bf0*/  HMMA.16816.F32.BF16 R32, R52, R66.reuse, R32 ;  /* 0x000000423420723c */ /* 0x080fe80000041820 */
[----:B------:R-:W2:Y:S01]  /*16c00*/  MUFU.EX2 R170, R170 ;  /* 0x000000aa00aa7308 */ /* 0x000ea20000000800 */
[--C-:B------:R-:W-:Y:S02]  /*16c10*/  FFMA.FTZ R64, R91, c[0x0][0x2d0], -R95.reuse ;  /* 0x0000b4005b407a23 */ /* 0x100fe4000001085f */
[--C-:B------:R-:W-:Y:S01]  /*16c20*/  FFMA.FTZ R65, R94, c[0x0][0x2d0], -R95.reuse ;  /* 0x0000b4005e417a23 */ /* 0x100fe2000001085f */
[C---:B------:R-:W-:Y:S04]  /*16c30*/  HMMA.16816.F32.BF16 R112, R48.reuse, R66, R112 ;  /* 0x000000423070723c */ /* 0x040fe80000041870 */
[----:B------:R-:W-:Y:S02]  /*16c40*/  FFMA.FTZ R95, R45, c[0x0][0x2d0], -R95 ;  /* 0x0000b4002d5f7a23 */ /* 0x000fe4000001085f */
[----:B------:R-:W5:Y:S01]  /*16c50*/  MUFU.EX2 R59, R59 ;  /* 0x0000003b003b7308 */ /* 0x000f620000000800 */
[----:B---3--:R-:W-:Y:S01]  /*16c60*/  FADD.FTZ R167, R57, R167 ;  /* 0x000000a739a77221 */ /* 0x008fe20000010000 */
[-C--:B-1----:R-:W-:Y:S04]  /*16c70*/  HMMA.16816.F32.BF16 R116, R48, R60.reuse, R116 ;  /* 0x0000003c3074723c */ /* 0x082fe80000041874 */
[----:B----4-:R-:W-:Y:S04]  /*16c80*/  FADD.FTZ R167, R58, R167 ;  /* 0x000000a73aa77221 */ /* 0x010fe80000010000 */
[C---:B------:R-:W-:Y:S01]  /*16c90*/  HMMA.16816.F32.BF16 R120, R52.reuse, R60, R120 ;  /* 0x0000003c3478723c */ /* 0x040fe20000041878 */
[----:B------:R-:W1:Y:S03]  /*16ca0*/  MUFU.EX2 R64, R64 ;  /* 0x0000004000407308 */ /* 0x000e660000000800 */
[C---:B--2---:R-:W-:Y:S01]  /*16cb0*/  FADD.FTZ R240, R170.reuse, R167 ;  /* 0x000000a7aaf07221 */ /* 0x044fe20000010000 */
[----:B------:R-:W-:Y:S03]  /*16cc0*/  MOV R167, R3 ;  /* 0x0000000300a77202 */ /* 0x000fe60000000f00 */
[-C--:B------:R-:W-:Y:S01]  /*16cd0*/  HMMA.16816.F32.BF16 R124, R52, R62.reuse, R124 ;  /* 0x0000003e347c723c */ /* 0x080fe2000004187c */
[----:B------:R-:W2:Y:S02]  /*16ce0*/  LDSM.16.MT88.4 R52, [R220+0x2900] ;  /* 0x00290000dc34783b */ /* 0x000ea40000004200 */
[----:B------:R-:W3:Y:S01]  /*16cf0*/  MUFU.EX2 R65, R65 ;  /* 0x0000004100417308 */ /* 0x000ee20000000800 */
[----:B-----5:R-:W-:Y:S04]  /*16d00*/  FADD.FTZ R244, R59, R244 ;  /* 0x000000f43bf47221 */ /* 0x020fe80000010000 */
[----:B------:R-:W-:Y:S05]  /*16d10*/  HMMA.16816.F32.BF16 R36, R48, R62, R36 ;  /* 0x0000003e3024723c */ /* 0x000fea0000041824 */
[----:B------:R-:W4:Y:S02]  /*16d20*/  MUFU.EX2 R95, R95 ;  /* 0x0000005f005f7308 */ /* 0x000f240000000800 */
[----:B------:R-:W-:Y:S01]  /*16d30*/  F2FP.BF16.PACK_AB R48, R57, R56 ;  /* 0x000000383930723e */ /* 0x000fe200000010ff */
[-C--:B------:R-:W-:Y:S01]  /*16d40*/  HMMA.16816.F32.BF16 R160, R128, R148.reuse, R4 ;  /* 0x0000009480a0723c */ /* 0x080fe20000041804 */
[----:B------:R-:W5:Y:S04]  /*16d50*/  LDSM.16.MT88.4 R4, [R219+0x2900] ;  /* 0x00290000db04783b */ /* 0x000f680000004200 */
[----:B------:R-:W-:Y:S01]  /*16d60*/  F2FP.BF16.PACK_AB R50, R170, R58 ;  /* 0x0000003aaa32723e */ /* 0x000fe200000010ff */
[C---:B-1----:R-:W-:Y:S01]  /*16d70*/  FADD.FTZ R244, R64.reuse, R244 ;  /* 0x000000f440f47221 */ /* 0x042fe20000010000 */
[----:B------:R-:W-:Y:S05]  /*16d80*/  F2FP.BF16.PACK_AB R49, R64, R59 ;  /* 0x0000003b4031723e */ /* 0x000fea00000010ff */
[----:B---3--:R-:W-:Y:S01]  /*16d90*/  FADD.FTZ R244, R65, R244 ;  /* 0x000000f441f47221 */ /* 0x008fe20000010000 */
[C---:B----4-:R-:W-:Y:S03]  /*16da0*/  F2FP.BF16.PACK_AB R51, R95.reuse, R65 ;  /* 0x000000415f33723e */ /* 0x050fe600000010ff */
[----:B------:R-:W-:Y:S04]  /*16db0*/  FADD.FTZ R239, R95, R244 ;  /* 0x000000f45fef7221 */ /* 0x000fe80000010000 */
[C---:B------:R-:W-:Y:S01]  /*16dc0*/  HMMA.16816.F32.BF16 R156, R48.reuse, R148, R8 ;  /* 0x00000094309c723c */ /* 0x040fe20000041808 */
[----:B------:R-:W1:Y:S07]  /*16dd0*/  LDSM.16.MT88.4 R8, [R218+0x2900] ;  /* 0x00290000da08783b */ /* 0x000e6e0000004200 */
[-C--:B------:R-:W-:Y:S08]  /*16de0*/  HMMA.16816.F32.BF16 R152, R48, R150.reuse, R12 ;  /* 0x000000963098723c */ /* 0x080ff0000004180c */
[C---:B------:R-:W-:Y:S08]  /*16df0*/  HMMA.16816.F32.BF16 R148, R128.reuse, R150, R16 ;  /* 0x000000968094723c */ /* 0x040ff00000041810 */
[-C--:B--2---:R-:W-:Y:S08]  /*16e00*/  HMMA.16816.F32.BF16 R144, R128, R52.reuse, R20 ;  /* 0x000000348090723c */ /* 0x084ff00000041814 */
[C---:B------:R-:W-:Y:S08]  /*16e10*/  HMMA.16816.F32.BF16 R140, R48.reuse, R52, R24 ;  /* 0x00000034308c723c */ /* 0x040ff00000041818 */
[-C--:B------:R-:W-:Y:S08]  /*16e20*/  HMMA.16816.F32.BF16 R136, R48, R54.reuse, R28 ;  /* 0x000000363088723c */ /* 0x080ff0000004181c */
        /* <DEDUP_REMOVED lines=10> */
.L_x_995:
[----:B------:R-:W1:Y:S01]  /*16ed0*/  SHFL.BFLY PT, R4, R242, 0x2, 0x1f ;  /* 0x0c401f00f2047f89 */ /* 0x000e6200000e0000 */
[----:B------:R-:W-:Y:S01]  /*16ee0*/  MOV R9, RZ ;  /* 0x000000ff00097202 */ /* 0x000fe20000000f00 */
[----:B------:R-:W-:Y:S01]  /*16ef0*/  CS2R R10, SRZ ;  /* 0x00000000000a7805 */ /* 0x000fe2000001ff00 */
[----:B------:R-:W-:Y:S01]  /*16f00*/  MOV R12, 0xff800000 ;  /* 0xff800000000c7802 */ /* 0x000fe20000000f00 */
[----:B------:R-:W2:Y:S01]  /*16f10*/  SHFL.BFLY PT, R7, R241, 0x2, 0x1f ;  /* 0x0c401f00f1077f89 */ /* 0x000ea200000e0000 */
[----:B------:R-:W-:-:S02]  /*16f20*/  MOV R13, 0xff800000 ;  /* 0xff800000000d7802 */ /* 0x000fc40000000f00 */
[----:B------:R-:W-:Y:S01]  /*16f30*/  MOV R14, 0xff800000 ;  /* 0xff800000000e7802 */ /* 0x000fe20000000f00 */
[----:B------:R-:W3:Y:S01]  /*16f40*/  SHFL.BFLY PT, R6, R240, 0x2, 0x1f ;  /* 0x0c401f00f0067f89 */ /* 0x000ee200000e0000 */
[----:B------:R-:W-:-:S03]  /*16f50*/  PLOP3.LUT P4, PT, PT, PT, PT, 0x8, 0x0 ;  /* 0x000000000000781c */ /* 0x000fc60003f8e170 */
[----:B------:R-:W4:Y:S01]  /*16f60*/  SHFL.BFLY PT, R5, R239, 0x2, 0x1f ;  /* 0x0c401f00ef057f89 */ /* 0x000f2200000e0000 */
[----:B-1----:R-:W-:Y:S02]  /*16f70*/  FADD.FTZ R242, R4, R242 ;  /* 0x000000f204f27221 */ /* 0x002fe40000010000 */
[----:B--2---:R-:W-:-:S03]  /*16f80*/  FADD.FTZ R241, R7, R241 ;  /* 0x000000f107f17221 */ /* 0x004fc60000010000 */
[----:B------:R-:W1:Y:S01]  /*16f90*/  SHFL.BFLY PT, R4, R242, 0x1, 0x1f ;  /* 0x0c201f00f2047f89 */ /* 0x000e6200000e0000 */
[----:B---3--:R-:W-:-:S03]  /*16fa0*/  FADD.FTZ R6, R6, R240 ;  /* 0x000000f006067221 */ /* 0x008fc60000010000 */
[----:B------:R-:W2:Y:S01]  /*16fb0*/  SHFL.BFLY PT, R7, R241, 0x1, 0x1f ;  /* 0x0c201f00f1077f89 */ /* 0x000ea200000e0000 */
[----:B----4-:R-:W-:-:S03]  /*16fc0*/  FADD.FTZ R239, R5, R239 ;  /* 0x000000ef05ef7221 */ /* 0x010fc60000010000 */
[----:B------:R-:W3:Y:S04]  /*16fd0*/  SHFL.BFLY PT, R8, R6, 0x1, 0x1f ;  /* 0x0c201f0006087f89 */ /* 0x000ee800000e0000 */
[----:B------:R-:W4:Y:S01]  /*16fe0*/  SHFL.BFLY PT, R5, R239, 0x1, 0x1f ;  /* 0x0c201f00ef057f89 */ /* 0x000f2200000e0000 */
[----:B-1----:R-:W-:Y:S02]  /*16ff0*/  FADD.FTZ R4, R242, R4 ;  /* 0x00000004f2047221 */ /* 0x002fe40000010000 */
[----:B--2---:R-:W-:-:S03]  /*17000*/  FADD.FTZ R7, R241, R7 ;  /* 0x00000007f1077221 */ /* 0x004fc60000010000 */
[----:B------:R-:W-:Y:S01]  /*17010*/  FSETP.NE.FTZ.AND P3, PT, R4, RZ, PT ;  /* 0x000000ff0400720b */ /* 0x000fe20003f75000 */
[----:B---3--:R-:W-:Y:S01]  /*17020*/  FADD.FTZ R6, R6, R8 ;  /* 0x0000000806067221 */ /* 0x008fe20000010000 */
[----:B------:R-:W-:Y:S02]  /*17030*/  FSETP.NE.FTZ.AND P2, PT, R7, RZ, PT ;  /* 0x000000ff0700720b */ /* 0x000fe40003f55000 */
[----:B------:R-:W-:Y:S01]  /*17040*/  MOV R8, RZ ;  /* 0x000000ff00087202 */ /* 0x000fe20000000f00 */
[----:B----4-:R-:W-:Y:S01]  /*17050*/  FADD.FTZ R5, R239, R5 ;  /* 0x00000005ef057221 */ /* 0x010fe20000010000 */
[----:B------:R-:W-:-:S04]  /*17060*/  FSETP.NE.FTZ.AND P1, PT, R6, RZ, PT ;  /* 0x000000ff0600720b */ /* 0x000fc80003f35000 */
[----:B------:R-:W-:-:S03]  /*17070*/  FSETP.NE.FTZ.AND P0, PT, R5, RZ, PT ;  /* 0x000000ff0500720b */ /* 0x000fc60003f15000 */
[----:B------:R-:W1:Y:S01]  /*17080*/  @P3 MUFU.RCP R9, R4 ;  /* 0x0000000400093308 */ /* 0x000e620000001000 */
[----:B------:R-:W-:Y:S02]  /*17090*/  @P3 MOV R18, 0x3f317218 ;  /* 0x3f31721800123802 */ /* 0x000fe40000000f00 */
[----:B------:R-:W-:-:S03]  /*170a0*/  @P2 MOV R17, 0x3f317218 ;  /* 0x3f31721800112802 */ /* 0x000fc60000000f00 */
[----:B------:R-:W-:Y:S02]  /*170b0*/  @P3 FMUL.FTZ R18, R18, c[0x0][0x2d0] ;  /* 0x0000b40012123a20 */ /* 0x000fe40000410000 */
[----:B------:R-:W-:Y:S01]  /*170c0*/  @P2 MUFU.RCP R8, R7 ;  /* 0x0000000700082308 */ /* 0x000fe20000001000 */
[----:B------:R-:W-:Y:S01]  /*170d0*/  @P1 MOV R16, 0x3f317218 ;  /* 0x3f31721800101802 */ /* 0x000fe20000000f00 */
[----:B------:R-:W-:Y:S01]  /*170e0*/  @P2 FMUL.FTZ R17, R17, c[0x0][0x2d0] ;  /* 0x0000b40011112a20 */ /* 0x000fe20000410000 */
[----:B------:R-:W-:-:S03]  /*170f0*/  @P0 MOV R15, 0x3f317218 ;  /* 0x3f317218000f0802 */ /* 0x000fc60000000f00 */
[----:B------:R-:W-:Y:S02]  /*17100*/  @P1 FMUL.FTZ R16, R16, c[0x0][0x2d0] ;  /* 0x0000b40010101a20 */ /* 0x000fe40000410000 */
[----:B------:R-:W-:Y:S01]  /*17110*/  @P1 MUFU.RCP R10, R6 ;  /* 0x00000006000a1308 */ /* 0x000fe20000001000 */
[----:B------:R-:W-:Y:S02]  /*17120*/  @P0 FMUL.FTZ R15, R15, c[0x0][0x2d0] ;  /* 0x0000b4000f0f0a20 */ /* 0x000fe40000410000 */
[C---:B-1----:R-:W-:Y:S02]  /*17130*/  FMUL.FTZ R160, R9.reuse, R160 ;  /* 0x000000a009a07220 */ /* 0x042fe40000410000 */
[C---:B------:R-:W-:Y:S02]  /*17140*/  FMUL.FTZ R161, R9.reuse, R161 ;  /* 0x000000a109a17220 */ /* 0x040fe40000410000 */
[C---:B------:R-:W-:Y:S01]  /*17150*/  FMUL.FTZ R148, R9.reuse, R148 ;  /* 0x0000009409947220 */ /* 0x040fe20000410000 */
[----:B------:R-:W1:Y:S01]  /*17160*/  @P3 MUFU.LG2 R4, R4 ;  /* 0x0000000400043308 */ /* 0x000e620000000c00 */
[----:B------:R-:W-:-:S02]  /*17170*/  FMUL.FTZ R149, R9, R149 ;  /* 0x0000009509957220 */ /* 0x000fc40000410000 */
[C---:B------:R-:W-:Y:S02]  /*17180*/  FMUL.FTZ R144, R9.reuse, R144 ;  /* 0x0000009009907220 */ /* 0x040fe40000410000 */
[C---:B------:R-:W-:Y:S02]  /*17190*/  FMUL.FTZ R145, R9.reuse, R145 ;  /* 0x0000009109917220 */ /* 0x040fe40000410000 */
[C---:B------:R-:W-:Y:S01]  /*171a0*/  FMUL.FTZ R100, R9.reuse, R100 ;  /* 0x0000006409647220 */ /* 0x040fe20000410000 */
[----:B------:R-:W2:Y:S01]  /*171b0*/  @P2 MUFU.LG2 R7, R7 ;  /* 0x0000000700072308 */ /* 0x000ea20000000c00 */
[C---:B------:R-:W-:Y:S02]  /*171c0*/  FMUL.FTZ R101, R9.reuse, R101 ;  /* 0x0000006509657220 */ /* 0x040fe40000410000 */
[C---:B------:R-:W-:Y:S02]  /*171d0*/  FMUL.FTZ R104, R9.reuse, R104 ;  /* 0x0000006809687220 */ /* 0x040fe40000410000 */
[----:B------:R-:W-:-:S02]  /*171e0*/  FMUL.FTZ R105, R9, R105 ;  /* 0x0000006909697220 */ /* 0x000fc40000410000 */
[C---:B------:R-:W-:Y:S01]  /*171f0*/  FMUL.FTZ R112, R9.reuse, R112 ;  /* 0x0000007009707220 */ /* 0x040fe20000410000 */
[----:B------:R-:W3:Y:S01]  /*17200*/  @P1 MUFU.LG2 R6, R6 ;  /* 0x0000000600061308 */ /* 0x000ee20000000c00 */
[----:B-1----:R-:W-:Y:S02]  /*17210*/  @P3 FMUL.FTZ R4, R4, 0.69314718246459960938 ;  /* 0x3f31721804043820 */ /* 0x002fe40000410000 */
[C---:B------:R-:W-:Y:S02]  /*17220*/  FMUL.FTZ R113, R9.reuse, R113 ;  /* 0x0000007109717220 */ /* 0x040fe40000410000 */
[C---:B------:R-:W-:Y:S02]  /*17230*/  FMUL.FTZ R116, R9.reuse, R116 ;  /* 0x0000007409747220 */ /* 0x040fe40000410000 */
[----:B------:R-:W-:Y:S01]  /*17240*/  FMUL.FTZ R117, R9, R117 ;  /* 0x0000007509757220 */ /* 0x000fe20000410000 */
[----:B------:R-:W1:Y:S01]  /*17250*/  @P0 MUFU.LG2 R19, R5 ;  /* 0x0000000500130308 */ /* 0x000e620000000c00 */
[----:B--2---:R-:W-:-:S02]  /*17260*/  @P2 FMUL.FTZ R7, R7, 0.69314718246459960938 ;  /* 0x3f31721807072820 */ /* 0x004fc40000410000 */
[----:B------:R-:W-:Y:S02]  /*17270*/  FMUL.FTZ R128, R9, R128 ;  /* 0x0000008009807220 */ /* 0x000fe40000410000 */
[C---:B------:R-:W-:Y:S02]  /*17280*/  FMUL.FTZ R162, R8.reuse, R162 ;  /* 0x000000a208a27220 */ /* 0x040fe40000410000 */
[----:B------:R-:W-:Y:S01]  /*17290*/  FMUL.FTZ R163, R8, R163 ;  /* 0x000000a308a37220 */ /* 0x000fe20000410000 */
[----:B------:R2:W4:Y:S01]  /*172a0*/  @P0 MUFU.RCP R11, R5 ;  /* 0x00000005000b0308 */ /* 0x0005220000001000 */
[----:B---3--:R-:W-:Y:S02]  /*172b0*/  @P1 FMUL.FTZ R6, R6, 0.69314718246459960938 ;  /* 0x3f31721806061820 */ /* 0x008fe40000410000 */
[C---:B------:R-:W-:Y:S02]  /*172c0*/  FMUL.FTZ R150, R8.reuse, R150 ;  /* 0x0000009608967220 */ /* 0x040fe40000410000 */
[----:B------:R-:W-:-:S02]  /*172d0*/  FMUL.FTZ R151, R8, R151 ;  /* 0x0000009708977220 */ /* 0x000fc40000410000 */
[C---:B------:R-:W-:Y:S02]  /*172e0*/  FMUL.FTZ R146, R8.reuse, R146 ;  /* 0x0000009208927220 */ /* 0x040fe40000410000 */
[----:B-1----:R-:W-:Y:S02]  /*172f0*/  @P0 FMUL.FTZ R19, R19, 0.69314718246459960938 ;  /* 0x3f31721813130820 */ /* 0x002fe40000410000 */
[C---:B------:R-:W-:Y:S02]  /*17300*/  FMUL.FTZ R147, R8.reuse, R147 ;  /* 0x0000009308937220 */ /* 0x040fe40000410000 */
[C---:B------:R-:W-:Y:S02]  /*17310*/  FMUL.FTZ R102, R8.reuse, R102 ;  /* 0x0000006608667220 */ /* 0x040fe40000410000 */
[C---:B------:R-:W-:Y:S01]  /*17320*/  FMUL.FTZ R103, R8.reuse, R103 ;  /* 0x0000006708677220 */ /* 0x040fe20000410000 */
[----:B--2---:R-:W-:Y:S01]  /*17330*/  MOV R5, 0xff800000 ;  /* 0xff80000000057802 */ /* 0x004fe20000000f00 */
        /* <DEDUP_REMOVED lines=37> */
[----:B------:R-:W-:Y:S02]  /*17590*/  FMUL.FTZ R9, R9, R129 ;  /* 0x0000008109097220 */ /* 0x000fe40000410000 */
[----:B------:R-:W-:Y:S02]  /*175a0*/  FMUL.FTZ R8, R8, R131 ;  /* 0x0000008308087220 */ /* 0x000fe40000410000 */
[----:B------:R-:W-:Y:S02]  /*175b0*/  FMUL.FTZ R10, R10, R125 ;  /* 0x0000007d0a0a7220 */ /* 0x000fe40000410000 */
[----:B------:R-:W-:Y:S02]  /*175c0*/  FMUL.FTZ R11, R11, R127 ;  /* 0x0000007f0b0b7220 */ /* 0x000fe40000410000 */
[----:B------:R-:W-:Y:S02]  /*175d0*/  @P3 FFMA.FTZ R5, R18, R3, R4 ;  /* 0x0000000312053223 */ /* 0x000fe40000010004 */
[----:B------:R-:W-:-:S02]  /*175e0*/  @P2 FFMA.FTZ R12, R17, R2, R7 ;  /* 0x00000002110c2223 */ /* 0x000fc40000010007 */
[----:B------:R-:W-:Y:S02]  /*175f0*/  @P1 FFMA.FTZ R13, R16, R0, R6 ;  /* 0x00000000100d1223 */ /* 0x000fe40000010006 */
[----:B------:R-:W-:Y:S02]  /*17600*/  @P0 FFMA.FTZ R14, R15, R44, R19 ;  /* 0x0000002c0f0e0223 */ /* 0x000fe40000010013 */
.L_x_947:
[----:B------:R-:W-:Y:S01]  /*17610*/  USHF.R.S32.HI UR6, URZ, 0x1f, UR11 ;  /* 0x0000001f3f067899 */ /* 0x000fe2000801140b */
[----:B------:R-:W-:Y:S05]  /*17620*/  @P4 BRA `(.L_x_1014) ;  /* 0x000011e000004947 */ /* 0x000fea0003800000 */
[----:B------:R-:W1:Y:S01]  /*17630*/  S2R R0, SR_TID.X ;  /* 0x0000000000007919 */ /* 0x000e620000002100 */
[----:B------:R-:W-:Y:S01]  /*17640*/  ULDC.64 UR4, c[0x0][0x490] ;  /* 0x0001240000047ab9 */ /* 0x000fe20000000a00 */
[----:B------:R-:W-:Y:S01]  /*17650*/  IMAD.MOV.U32 R20, RZ, RZ, c[0x0][0x4e8] ;  /* 0x00013a00ff147624 */ /* 0x000fe200078e00ff */
[----:B------:R-:W-:Y:S01]  /*17660*/  UIMAD UR8, UR6, UR4, URZ ;  /* 0x00000004060872a4 */ /* 0x000fe2000f8e023f */
[----:B------:R-:W2:Y:S01]  /*17670*/  S2R R26, SR_CTAID.Z ;  /* 0x00000000001a7919 */ /* 0x000ea20000002700 */
[----:B------:R-:W-:Y:S01]  /*17680*/  UIMAD.WIDE.U32 UR12, UR11, UR4, URZ ;  /* 0x000000040b0c72a5 */ /* 0x000fe2000f8e003f */
[----:B------:R-:W-:Y:S01]  /*17690*/  F2FP.BF16.PACK_AB R160, R161, R160 ;  /* 0x000000a0a1a0723e */ /* 0x000fe200000010ff */
[----:B------:R-:W-:Y:S01]  /*176a0*/  UIMAD UR8, UR11, UR5, UR8 ;  /* 0x000000050b0872a4 */ /* 0x000fe2000f8e0208 */
[----:B------:R-:W3:Y:S01]  /*176b0*/  S2R R19, SR_CTAID.X ;  /* 0x0000000000137919 */ /* 0x000ee20000002500 */
[----:B------:R-:W-:Y:S01]  /*176c0*/  ISETP.NE.AND P0, PT, R20, 0x1, PT ;  /* 0x000000011400780c */ /* 0x000fe20003f05270 */
[----:B------:R-:W-:Y:S01]  /*176d0*/  ULDC.64 UR4, c[0x0][0x3e8] ;  /* 0x0000fa0000047ab9 */ /* 0x000fe20000000a00 */
[----:B------:R-:W-:Y:S01]  /*176e0*/  IMAD.U32 R29, RZ, RZ, UR13 ;  /* 0x0000000dff1d7e24 */ /* 0x000fe2000f8e00ff */
[----:B------:R-:W-:Y:S01]  /*176f0*/  UIMAD UR7, UR6, UR4, URZ ;  /* 0x00000004060772a4 */ /* 0x000fe2000f8e023f */
[----:B------:R-:W-:Y:S01]  /*17700*/  IMAD.U32 R28, RZ, RZ, UR12 ;  /* 0x0000000cff1c7e24 */ /* 0x000fe2000f8e00ff */
[----:B------:R-:W-:Y:S01]  /*17710*/  UIMAD.WIDE.U32 UR14, UR11, UR4, URZ ;  /* 0x000000040b0e72a5 */ /* 0x000fe2000f8e003f */
[----:B------:R-:W-:Y:S01]  /*17720*/  F2FP.BF16.PACK_AB R162, R163, R162 ;  /* 0x000000a2a3a2723e */ /* 0x000fe200000010ff */
[----:B------:R-:W-:Y:S01]  /*17730*/  UIMAD UR5, UR11, UR5, UR7 ;  /* 0x000000050b0572a4 */ /* 0x000fe2000f8e0207 */
[----:B------:R-:W-:Y:S01]  /*17740*/  F2FP.BF16.PACK_AB R148, R149, R148 ;  /* 0x000000949594723e */ /* 0x000fe200000010ff */
[----:B------:R-:W-:Y:S01]  /*17750*/  UIADD3 UR8, UR13, UR8, URZ ;  /* 0x000000080d087290 */ /* 0x000fe2000fffe03f */
[----:B------:R-:W-:Y:S01]  /*17760*/  F2FP.BF16.PACK_AB R150, R151, R150 ;  /* 0x000000969796723e */ /* 0x000fe200000010ff */
[----:B------:R-:W-:Y:S01]  /*17770*/  UIADD3 UR5, UR15, UR5, URZ ;  /* 0x000000050f057290 */ /* 0x000fe2000fffe03f */
[----:B------:R-:W-:Y:S01]  /*17780*/  IMAD.U32 R17, RZ, RZ, UR15 ;  /* 0x0000000fff117e24 */ /* 0x000fe2000f8e00ff */
[----:B------:R-:W-:Y:S01]  /*17790*/  F2FP.BF16.PACK_AB R156, R157, R156 ;  /* 0x0000009c9d9c723e */ /* 0x000fe200000010ff */
[----:B------:R-:W-:Y:S01]  /*177a0*/  IMAD.U32 R16, RZ, RZ, UR14 ;  /* 0x0000000eff107e24 */ /* 0x000fe2000f8e00ff */
[----:B-1----:R-:W-:Y:S01]  /*177b0*/  SHF.R.S32.HI R2, RZ, 0x1f, R0 ;  /* 0x0000001fff027819 */ /* 0x002fe20000011400 */
[----:B------:R-:W-:Y:S01]  /*177c0*/  IMAD.U32 R29, RZ, RZ, UR8 ;  /* 0x00000008ff1d7e24 */ /* 0x000fe2000f8e00ff */
[----:B------:R-:W-:Y:S01]  /*177d0*/  F2FP.BF16.PACK_AB R158, R159, R158 ;  /* 0x0000009e9f9e723e */ /* 0x000fe200000010ff */
[----:B------:R-:W-:Y:S01]  /*177e0*/  IMAD.U32 R17, RZ, RZ, UR5 ;  /* 0x00000005ff117e24 */ /* 0x000fe2000f8e00ff */
[-C--:B------:R-:W-:Y:S01]  /*177f0*/  LEA.HI R3, R2, R0.reuse, RZ, 0x2 ;  /* 0x0000000002037211 */ /* 0x080fe200078f10ff */
[----:B--2---:R-:W-:Y:S01]  /*17800*/  IMAD.WIDE.U32 R28, R26, c[0x0][0x498], R28 ;  /* 0x000126001a1c7a25 */ /* 0x004fe200078e001c */
[----:B------:R-:W-:-:S02]  /*17810*/  LEA.HI R24, R2, R0, RZ, 0x5 ;  /* 0x0000000002187211 */ /* 0x000fc400078f28ff */
[----:B------:R-:W-:Y:S02]  /*17820*/  SHF.R.S32.HI R21, RZ, 0x1f, R26 ;  /* 0x0000001fff157819 */ /* 0x000fe4000001141a */
[--C-:B------:R-:W-:Y:S02]  /*17830*/  SHF.R.S32.HI R25, RZ, 0x2, R3.reuse ;  /* 0x00000002ff197819 */ /* 0x100fe40000011403 */
[----:B------:R-:W-:Y:S01]  /*17840*/  SHF.R.S32.HI R4, RZ, 0x1f, R3 ;  /* 0x0000001fff047819 */ /* 0x000fe20000011403 */
[----:B------:R-:W-:Y:S01]  /*17850*/  IMAD R22, R21, c[0x0][0x498], RZ ;  /* 0x0001260015167a24 */ /* 0x000fe200078e02ff */
[----:B------:R-:W-:Y:S01]  /*17860*/  LOP3.LUT R3, R3, 0xfffffffc, RZ, 0xc0, !PT ;  /* 0xfffffffc03037812 */ /* 0x000fe200078ec0ff */
[----:B------:R-:W-:Y:S01]  /*17870*/  IMAD R21, R21, c[0x0][0x3f0], RZ ;  /* 0x0000fc0015157a24 */ /* 0x000fe200078e02ff */
[----:B------:R-:W-:Y:S01]  /*17880*/  LEA.HI R15, R2, R0, RZ, 0x3 ;  /* 0x00000000020f7211 */ /* 0x000fe200078f18ff */
[----:B------:R-:W-:Y:S01]  /*17890*/  IMAD R22, R26, c[0x0][0x49c], R22 ;  /* 0x000127001a167a24 */ /* 0x000fe200078e0216 */
[----:B------:R-:W-:Y:S01]  /*178a0*/  LOP3.LUT R18, R24, 0xffffffe0, RZ, 0xc0, !PT ;  /* 0xffffffe018127812 */ /* 0x000fe200078ec0ff */
[----:B------:R-:W-:Y:S01]  /*178b0*/  IMAD.IADD R3, R0, 0x1, -R3 ;  /* 0x0000000100037824 */ /* 0x000fe200078e0a03 */
[----:B------:R-:W-:Y:S01]  /*178c0*/  LOP3.LUT R7, R15, 0xfffffff8, RZ, 0xc0, !PT ;  /* 0xfffffff80f077812 */ /* 0x000fe200078ec0ff */
[----:B------:R-:W-:Y:S01]  /*178d0*/  IMAD R21, R26, c[0x0][0x3f4], R21 ;  /* 0x0000fd001a157a24 */ /* 0x000fe200078e0215 */
[----:B------:R-:W-:Y:S01]  /*178e0*/  SHF.R.S32.HI R23, RZ, 0x5, R24 ;  /* 0x00000005ff177819 */ /* 0x000fe20000011418 */
[----:B------:R-:W-:Y:S01]  /*178f0*/  IMAD.IADD R18, R0, 0x1, -R18 ;  /* 0x0000000100127824 */ /* 0x000fe200078e0a12 */
[----:B------:R-:W-:Y:S01]  /*17900*/  SHF.R.S32.HI R24, RZ, 0x1f, R24 ;  /* 0x0000001fff187819 */ /* 0x000fe20000011418 */
[----:B------:R-:W-:Y:S01]  /*17910*/  IMAD.WIDE.U32 R26, R26, c[0x0][0x3f0], R16 ;  /* 0x0000fc001a1a7a25 */ /* 0x000fe200078e0010 */
[----:B------:R-:W-:-:S02]  /*17920*/  LEA.HI R4, R4, R25, RZ, 0x3 ;  /* 0x0000001904047211 */ /* 0x000fc400078f18ff */
[----:B------:R-:W-:Y:S01]  /*17930*/  LEA.HI R17, R3, R3, RZ, 0x1 ;  /* 0x0000000303117211 */ /* 0x000fe200078f08ff */
[----:B------:R-:W-:Y:S01]  /*17940*/  IMAD.IADD R7, R0, 0x1, -R7 ;  /* 0x0000000100077824 */ /* 0x000fe200078e0a07 */
[----:B------:R-:W-:Y:S01]  /*17950*/  LEA.HI R2, R2, R0, RZ, 0x6 ;  /* 0x0000000002027211 */ /* 0x000fe200078f30ff */
[----:B------:R-:W-:Y:S01]  /*17960*/  IMAD.IADD R27, R27, 0x1, R21 ;  /* 0x000000011b1b7824 */ /* 0x000fe200078e0215 */
[----:B------:R-:W-:Y:S01]  /*17970*/  SHF.R.S32.HI R0, RZ, 0x1f, R18 ;  /* 0x0000001fff007819 */ /* 0x000fe20000011412 */
[C---:B------:R-:W-:Y:S01]  /*17980*/  IMAD.SHL.U32 R6, R7.reuse, 0x8, RZ ;  /* 0x0000000807067824 */ /* 0x040fe200078e00ff */
[----:B------:R-:W-:Y:S01]  /*17990*/  SHF.R.S32.HI R15, RZ, 0x3, R15 ;  /* 0x00000003ff0f7819 */ /* 0x000fe2000001140f */
[----:B------:R-:W-:Y:S01]  /*179a0*/  IMAD.SHL.U32 R2, R2, 0x8, RZ ;  /* 0x0000000802027824 */ /* 0x000fe200078e00ff */
[----:B------:R-:W-:Y:S02]  /*179b0*/  LEA.HI R24, R24, R23, RZ, 0x2 ;  /* 0x0000001718187211 */ /* 0x000fe400078f10ff */
[----:B------:R-:W-:Y:S01]  /*179c0*/  LOP3.LUT R4, R4, 0xfffffff8, RZ, 0xc0, !PT ;  /* 0xfffffff804047812 */ /* 0x000fe200078ec0ff */
[----:B------:R-:W-:Y:S01]  /*179d0*/  IMAD R7, R7, 0x10, R15 ;  /* 0x0000001007077824 */ /* 0x000fe200078e020f */
[C---:B------:R-:W-:Y:S01]  /*179e0*/  LOP3.LUT R16, R17.reuse, 0x1ffffffe, RZ, 0xc0, !PT ;  /* 0x1ffffffe11107812 */ /* 0x040fe200078ec0ff */
[----:B------:R-:W-:Y:S01]  /*179f0*/  IMAD.SHL.U32 R17, R17, 0x20, RZ ;  /* 0x0000002011117824 */ /* 0x000fe200078e00ff */
[----:B------:R-:W-:Y:S01]  /*17a00*/  LOP3.LUT P3, RZ, R18, 0x3, RZ, 0xc0, !PT ;  /* 0x0000000312ff7812 */ /* 0x000fe2000786c0ff */
[----:B------:R-:W-:Y:S01]  /*17a10*/  IMAD.IADD R25, R25, 0x1, -R4 ;  /* 0x0000000119197824 */ /* 0x000fe200078e0a04 */
[----:B------:R-:W-:Y:S01]  /*17a20*/  LEA.HI R18, R0, R18, RZ, 0x2 ;  /* 0x0000001200127211 */ /* 0x000fe200078f10ff */
[----:B------:R-:W-:Y:S01]  /*17a30*/  IMAD.SHL.U32 R0, R15, 0x40, RZ ;  /* 0x000000400f007824 */ /* 0x000fe200078e00ff */
[----:B------:R-:W-:Y:S01]  /*17a40*/  LOP3.LUT R24, R24, 0xffffffc, RZ, 0xc0, !PT ;  /* 0x0ffffffc18187812 */ /* 0x000fe200078ec0ff */
[----:B------:R-:W-:Y:S01]  /*17a50*/  IMAD.IADD R16, R3, 0x1, -R16 ;  /* 0x0000000103107824 */ /* 0x000fe200078e0a10 */
[----:B------:R-:W-:Y:S01]  /*17a60*/  LOP3.LUT R17, R17, 0xffffffc0, RZ, 0xc0, !PT ;  /* 0xffffffc011117812 */ /* 0x000fe200078ec0ff */
[----:B---3--:R-:W-:Y:S01]  /*17a70*/  IMAD R7, R19, 0x80, R7 ;  /* 0x0000008013077824 */ /* 0x008fe200078e0207 */
[----:B------:R-:W-:Y:S01]  /*17a80*/  SHF.R.S32.HI R18, RZ, 0x2, R18 ;  /* 0x00000002ff127819 */ /* 0x000fe20000011412 */
[C---:B------:R-:W-:Y:S01]  /*17a90*/  IMAD.IADD R24, R23.reuse, 0x1, -R24 ;  /* 0x0000000117187824 */ /* 0x040fe200078e0a18 */
[----:B------:R-:W-:Y:S01]  /*17aa0*/  LOP3.LUT R0, R0, 0x1c0, RZ, 0xc0, !PT ;  /* 0x000001c000007812 */ /* 0x000fe200078ec0ff */
[----:B------:R-:W-:Y:S01]  /*17ab0*/  IMAD R23, R23, 0x200, R3 ;  /* 0x0000020017177824 */ /* 0x000fe200078e0203 */
[----:B------:R-:W-:Y:S01]  /*17ac0*/  LOP3.LUT R3, R25, 0x1, RZ, 0xc0, !PT ;  /* 0x0000000119037812 */ /* 0x000fe200078ec0ff */
[----:B------:R-:W-:Y:S01]  /*17ad0*/  IMAD R16, R16, 0x8, R17 ;  /* 0x0000000810107824 */ /* 0x000fe200078e0211 */
[----:B------:R-:W-:Y:S01]  /*17ae0*/  LOP3.LUT R4, R0, 0x38, R6, 0xf8, !PT ;  /* 0x0000003800047812 */ /* 0x000fe200078ef806 */
[----:B------:R-:W-:Y:S01]  /*17af0*/  IMAD R18, R24, 0x10, R18 ;  /* 0x0000001018127824 */ /* 0x000fe200078e0212 */
[----:B------:R-:W-:Y:S01]  /*17b00*/  SHF.R.U32.HI R0, RZ, 0x3, R0 ;  /* 0x00000003ff007819 */ /* 0x000fe20000011600 */
[----:B------:R-:W-:Y:S01]  /*17b10*/  IMAD R17, R20, c[0x0][0x388], RZ ;  /* 0x0000e20014117a24 */ /* 0x000fe200078e02ff */
[----:B------:R-:W-:Y:S01]  /*17b20*/  ISETP.NE.U32.AND P4, PT, R3, 0x1, PT ;  /* 0x000000010300780c */ /* 0x000fe20003f85070 */
[----:B------:R-:W-:Y:S01]  /*17b30*/  @P0 IMAD.HI.U32 R3, R7, c[0x0][0x4ec], RZ ;  /* 0x00013b0007030a27 */ /* 0x000fe200078e00ff */
[----:B------:R-:W-:-:S02]  /*17b40*/  LOP3.LUT R0, R4, R0, RZ, 0x3c, !PT ;  /* 0x0000000004007212 */ /* 0x000fc400078e3cff */
[----:B------:R-:W-:Y:S01]  /*17b50*/  R2P PR, R25, 0x6 ;  /* 0x0000000619007804 */ /* 0x000fe20000000000 */
[----:B------:R-:W-:Y:S01]  /*17b60*/  IMAD.IADD R16, R18, 0x1, R16 ;  /* 0x0000000112107824 */ /* 0x000fe200078e0210 */
[----:B------:R-:W-:Y:S01]  /*17b70*/  LOP3.LUT R0, R0, 0x7ffffe00, R2, 0xf8, !PT ;  /* 0x7ffffe0000007812 */ /* 0x000fe200078ef802 */
[----:B------:R-:W-:Y:S01]  /*17b80*/  IMAD R18, R19, 0x80, R18 ;  /* 0x0000008013127824 */ /* 0x000fe200078e0212 */
[----:B------:R-:W-:Y:S01]  /*17b90*/  F2FP.BF16.PACK_AB R152, R153, R152 ;  /* 0x000000989998723e */ /* 0x000fe200000010ff */
[----:B------:R-:W-:Y:S01]  /*17ba0*/  IMAD.MOV.U32 R4, RZ, RZ, R7 ;  /* 0x000000ffff047224 */ /* 0x000fe200078e0007 */
[----:B------:R-:W-:Y:S01]  /*17bb0*/  @P0 SHF.R.U32.HI R4, RZ, c[0x0][0x4f0], R3 ;  /* 0x00013c00ff040a19 */ /* 0x000fe20000011603 */
[C---:B------:R-:W-:Y:S01]  /*17bc0*/  IMAD R15, R19.reuse, 0x80, R15 ;  /* 0x00000080130f7824 */ /* 0x040fe200078e020f */
[C---:B------:R-:W-:Y:S01]  /*17bd0*/  IADD3 R3, R18.reuse, 0x8, RZ ;  /* 0x0000000812037810 */ /* 0x040fe20007ffe0ff */
[----:B------:R-:W-:Y:S01]  /*17be0*/  IMAD R16, R19, 0x80, R16 ;  /* 0x0000008013107824 */ /* 0x000fe200078e0210 */
[C---:B------:R-:W-:Y:S01]  /*17bf0*/  IADD3 R19, R18.reuse, 0x40, RZ ;  /* 0x0000004012137810 */ /* 0x040fe20007ffe0ff */
[--C-:B------:R-:W-:Y:S01]  /*17c00*/  IMAD.MOV R2, RZ, RZ, -R4.reuse ;  /* 0x000000ffff027224 */ /* 0x100fe200078e0a04 */
[-C--:B------:R-:W-:Y:S01]  /*17c10*/  ISETP.GE.OR P5, PT, R3, R17.reuse, P3 ;  /* 0x000000110300720c */ /* 0x080fe20001fa6670 */
[----:B------:R-:W-:Y:S01]  /*17c20*/  IMAD.MOV.U32 R3, RZ, RZ, -0x10 ;  /* 0xfffffff0ff037424 */ /* 0x000fe200078e00ff */
[----:B------:R-:W-:Y:S01]  /*17c30*/  ISETP.GE.OR P6, PT, R18, R17, P3 ;  /* 0x000000111200720c */ /* 0x000fe20001fc6670 */
[----:B------:R-:W-:Y:S01]  /*17c40*/  IMAD R2, R2, c[0x0][0x4e8], R7 ;  /* 0x00013a0002027a24 */ /* 0x000fe200078e0207 */
[----:B------:R-:W-:Y:S01]  /*17c50*/  SHF.R.S32.HI R7, RZ, 0x1f, R4 ;  /* 0x0000001fff077819 */ /* 0x000fe20000011404 */
[----:B------:R-:W-:Y:S01]  /*17c60*/  IMAD.SHL.U32 R25, R25, 0x40, RZ ;  /* 0x0000004019197824 */ /* 0x000fe200078e00ff */
[----:B------:R-:W-:Y:S01]  /*17c70*/  IADD3 R18, R18, 0x48, RZ ;  /* 0x0000004812127810 */ /* 0x000fe20007ffe0ff */
[----:B------:R-:W-:Y:S01]  /*17c80*/  IMAD.WIDE.U32 R26, R4, c[0x0][0x3e0], R26 ;  /* 0x0000f800041a7a25 */ /* 0x000fe200078e001a */
[----:B------:R-:W-:-:S02]  /*17c90*/  SEL R3, R3, 0x10, !P4 ;  /* 0x0000001003037807 */ /* 0x000fc40006000000 */
[-C--:B------:R-:W-:Y:S01]  /*17ca0*/  ISETP.GE.OR P4, PT, R19, R17.reuse, P3 ;  /* 0x000000111300720c */ /* 0x080fe20001f86670 */
[----:B------:R-:W-:Y:S01]  /*17cb0*/  IMAD R7, R7, c[0x0][0x3e0], RZ ;  /* 0x0000f80007077a24 */ /* 0x000fe200078e02ff */
[----:B------:R-:W-:Y:S01]  /*17cc0*/  ISETP.GE.OR P3, PT, R18, R17, P3 ;  /* 0x000000111200720c */ /* 0x000fe20001f66670 */
[----:B------:R-:W-:Y:S01]  /*17cd0*/  @P0 IMAD.HI.U32 R18, R16, c[0x0][0x4ec], RZ ;  /* 0x00013b0010120a27 */ /* 0x000fe200078e00ff */
[----:B------:R-:W-:Y:S02]  /*17ce0*/  LOP3.LUT R25, R25, 0x1c0, RZ, 0xc0, !PT ;  /* 0x000001c019197812 */ /* 0x000fe400078ec0ff */
[----:B------:R-:W-:Y:S01]  /*17cf0*/  F2FP.BF16.PACK_AB R154, R155, R154 ;  /* 0x0000009a9b9a723e */ /* 0x000fe200000010ff */
[----:B------:R-:W-:Y:S01]  /*17d00*/  IMAD R7, R4, c[0x0][0x3e4], R7 ;  /* 0x0000f90004077a24 */ /* 0x000fe200078e0207 */
[----:B------:R-:W-:Y:S01]  /*17d10*/  LEA.HI R25, R25, R25, RZ, 0x1d ;  /* 0x0000001919197211 */ /* 0x000fe200078fe8ff */
[----:B------:R-:W-:Y:S01]  /*17d20*/  IMAD.MOV.U32 R19, RZ, RZ, R16 ;  /* 0x000000ffff137224 */ /* 0x000fe200078e0010 */
[----:B------:R-:W-:Y:S01]  /*17d30*/  @P0 SHF.R.U32.HI R19, RZ, c[0x0][0x4f0], R18 ;  /* 0x00013c00ff130a19 */ /* 0x000fe20000011612 */
[----:B------:R-:W-:Y:S01]  /*17d40*/  IMAD.IADD R27, R27, 0x1, R7 ;  /* 0x000000011b1b7824 */ /* 0x000fe200078e0207 */
[----:B------:R-:W-:Y:S01]  /*17d50*/  F2FP.BF16.PACK_AB R144, R145, R144 ;  /* 0x000000909190723e */ /* 0x000fe200000010ff */
[----:B------:R-:W-:Y:S01]  /*17d60*/  IMAD.U32 R23, R23, 0x2, R25 ;  /* 0x0000000217177824 */ /* 0x000fe200078e0019 */
[----:B------:R-:W-:Y:S01]  /*17d70*/  SHF.R.S32.HI R7, RZ, 0x1f, R19 ;  /* 0x0000001fff077819 */ /* 0x000fe20000011413 */
[----:B------:R-:W-:Y:S01]  /*17d80*/  IMAD.WIDE.U32 R26, R2, c[0x0][0x3d8], R26 ;  /* 0x0000f600021a7a25 */ /* 0x000fe200078e001a */
[----:B------:R-:W-:-:S02]  /*17d90*/  IADD3 R24, P0, R19, R28, RZ ;  /* 0x0000001c13187210 */ /* 0x000fc40007f1e0ff */
[----:B------:R-:W-:Y:S01]  /*17da0*/  F2FP.BF16.PACK_AB R146, R147, R146 ;  /* 0x000000929392723e */ /* 0x000fe200000010ff */
[----:B------:R-:W-:Y:S01]  /*17db0*/  IMAD.SHL.U32 R23, R23, 0x2, RZ ;  /* 0x0000000217177824 */ /* 0x000fe200078e00ff */
[----:B------:R-:W-:Y:S01]  /*17dc0*/  BAR.SYNC.DEFER_BLOCKING 0x1, 0x80 ;  /* 0x0042000000007b1d */ /* 0x000fe20000010000 */
[----:B------:R-:W-:Y:S01]  /*17dd0*/  IADD3.X R25, R7, R29, R22, P0, !PT ;  /* 0x0000001d07197210 */ /* 0x000fe200007fe416 */
[----:B------:R-:W-:Y:S01]  /*17de0*/  IMAD.MOV.U32 R7, RZ, RZ, 0x20 ;  /* 0x00000020ff077424 */ /* 0x000fe200078e00ff */
[----:B------:R-:W-:Y:S01]  /*17df0*/  F2FP.BF16.PACK_AB R100, R101, R100 ;  /* 0x000000646564723e */ /* 0x000fe200000010ff */
[C---:B------:R-:W-:Y:S01]  /*17e00*/  IMAD.IADD R4, R23.reuse, 0x1, R3 ;  /* 0x0000000117047824 */ /* 0x040fe200078e0203 */
[----:B------:R-:W-:Y:S01]  /*17e10*/  IADD3 R21, R23, 0x80, RZ ;  /* 0x0000008017157810 */ /* 0x000fe20007ffe0ff */
[----:B------:R-:W-:Y:S01]  /*17e20*/  IMAD.MOV R19, RZ, RZ, -R19 ;  /* 0x000000ffff137224 */ /* 0x000fe200078e0a13 */
[----:B------:R-:W-:Y:S02]  /*17e30*/  SEL R7, R7, 0xffffffe0, !P1 ;  /* 0xffffffe007077807 */ /* 0x000fe40004800000 */
[----:B------:R-:W-:Y:S01]  /*17e40*/  IADD3 R20, R23, 0xc0, RZ ;  /* 0x000000c017147810 */ /* 0x000fe20007ffe0ff */
[----:B------:R-:W-:Y:S01]  /*17e50*/  IMAD R19, R19, c[0x0][0x4e8], R16 ;  /* 0x00013a0013137a24 */ /* 0x000fe200078e0210 */
[----:B------:R-:W-:-:S02]  /*17e60*/  F2FP.BF16.PACK_AB R102, R103, R102 ;  /* 0x000000666766723e */ /* 0x000fc400000010ff */
[----:B------:R-:W-:Y:S01]  /*17e70*/  SHF.R.S32.HI R18, RZ, 0x1f, R2 ;  /* 0x0000001fff127819 */ /* 0x000fe20000011402 */
[----:B------:R-:W-:Y:S01]  /*17e80*/  IMAD.WIDE.U32 R24, R19, c[0x0][0x488], R24 ;  /* 0x0001220013187a25 */ /* 0x000fe200078e0018 */
[----:B------:R-:W-:Y:S02]  /*17e90*/  F2FP.BF16.PACK_AB R140, R141, R140 ;  /* 0x0000008c8d8c723e */ /* 0x000fe400000010ff */
[----:B------:R-:W-:Y:S01]  /*17ea0*/  F2FP.BF16.PACK_AB R142, R143, R142 ;  /* 0x0000008e8f8e723e */ /* 0x000fe200000010ff */
[----:B------:R-:W-:Y:S01]  /*17eb0*/  IMAD R18, R18, c[0x0][0x3d8], RZ ;  /* 0x0000f60012127a24 */ /* 0x000fe200078e02ff */
[----:B------:R-:W-:Y:S02]  /*17ec0*/  F2FP.BF16.PACK_AB R136, R137, R136 ;  /* 0x000000888988723e */ /* 0x000fe400000010ff */
[----:B------:R-:W-:Y:S01]  /*17ed0*/  F2FP.BF16.PACK_AB R138, R139, R138 ;  /* 0x0000008a8b8a723e */ /* 0x000fe200000010ff */
[----:B------:R-:W-:Y:S01]  /*17ee0*/  IMAD R18, R2, c[0x0][0x3dc], R18 ;  /* 0x0000f70002127a24 */ /* 0x000fe200078e0212 */
[----:B------:R-:W-:Y:S01]  /*17ef0*/  @P2 IADD3 R20, R21, -0x40, RZ ;  /* 0xffffffc015142810 */ /* 0x000fe20007ffe0ff */
[----:B------:R-:W-:Y:S01]  /*17f00*/  STS [R23+0x80], R160 ;  /* 0x000080a017007388 */ /* 0x000fe20000000800 */
[----:B------:R-:W-:Y:S01]  /*17f10*/  SHF.R.S32.HI R16, RZ, 0x1f, R19 ;  /* 0x0000001fff107819 */ /* 0x000fe20000011413 */
[----:B------:R-:W-:Y:S01]  /*17f20*/  IMAD.IADD R18, R27, 0x1, R18 ;  /* 0x000000011b127824 */ /* 0x000fe200078e0212 */
[----:B------:R-:W-:Y:S01]  /*17f30*/  F2FP.BF16.PACK_AB R104, R105, R104 ;  /* 0x000000686968723e */ /* 0x000fe200000010ff */
[----:B------:R-:W-:Y:S01]  /*17f40*/  STS [R23+0x480], R162 ;  /* 0x000480a217007388 */ /* 0x000fe20000000800 */
[----:B------:R-:W-:Y:S01]  /*17f50*/  F2FP.BF16.PACK_AB R106, R107, R106 ;  /* 0x0000006a6b6a723e */ /* 0x000fe200000010ff */
[----:B------:R-:W-:Y:S01]  /*17f60*/  IMAD R16, R16, c[0x0][0x488], RZ ;  /* 0x0001220010107a24 */ /* 0x000fe200078e02ff */
[----:B------:R-:W-:Y:S01]  /*17f70*/  F2FP.BF16.PACK_AB R112, R113, R112 ;  /* 0x000000707170723e */ /* 0x000fe200000010ff */
[----:B------:R-:W-:Y:S01]  /*17f80*/  STS [R4+0x80], R148 ;  /* 0x0000809404007388 */ /* 0x000fe20000000800 */
[----:B------:R-:W-:Y:S01]  /*17f90*/  F2FP.BF16.PACK_AB R114, R115, R114 ;  /* 0x000000727372723e */ /* 0x000fe200000010ff */
[----:B------:R-:W-:Y:S01]  /*17fa0*/  IMAD R16, R19, c[0x0][0x48c], R16 ;  /* 0x0001230013107a24 */ /* 0x000fe200078e0210 */
[----:B------:R-:W-:Y:S01]  /*17fb0*/  LEA R2, P0, R26, c[0x0][0x380], 0x1 ;  /* 0x0000e0001a027a11 */ /* 0x000fe200078008ff */
[----:B------:R-:W-:Y:S01]  /*17fc0*/  STS [R4+0x480], R150 ;  /* 0x0004809604007388 */ /* 0x000fe20000000800 */
[----:B------:R-:W-:Y:S01]  /*17fd0*/  F2FP.BF16.PACK_AB R108, R109, R108 ;  /* 0x0000006c6d6c723e */ /* 0x000fe200000010ff */
[----:B------:R-:W-:Y:S01]  /*17fe0*/  IMAD.IADD R21, R7, 0x1, R20 ;  /* 0x0000000107157824 */ /* 0x000fe200078e0214 */
[----:B------:R-:W-:Y:S01]  /*17ff0*/  F2FP.BF16.PACK_AB R110, R111, R110 ;  /* 0x0000006e6f6e723e */ /* 0x000fe200000010ff */
[----:B------:R-:W-:Y:S01]  /*18000*/  STS [R23+0x2080], R156 ;  /* 0x0020809c17007388 */ /* 0x000fe20000000800 */
[----:B------:R-:W-:Y:S01]  /*18010*/  F2FP.BF16.PACK_AB R132, R133, R132 ;  /* 0x000000848584723e */ /* 0x000fe200000010ff */
[----:B------:R-:W-:Y:S01]  /*18020*/  IMAD.IADD R16, R25, 0x1, R16 ;  /* 0x0000000119107824 */ /* 0x000fe200078e0210 */
[----:B------:R-:W-:Y:S01]  /*18030*/  F2FP.BF16.PACK_AB R134, R135, R134 ;  /* 0x000000868786723e */ /* 0x000fe200000010ff */
[----:B------:R1:W-:Y:S01]  /*18040*/  STS [R23+0x2480], R158 ;  /* 0x0024809e17007388 */ /* 0x0003e20000000800 */
[----:B------:R-:W-:-:S02]  /*18050*/  F2FP.BF16.PACK_AB R116, R117, R116 ;  /* 0x000000747574723e */ /* 0x000fc400000010ff */
[----:B------:R-:W-:Y:S01]  /*18060*/  F2FP.BF16.PACK_AB R118, R119, R118 ;  /* 0x000000767776723e */ /* 0x000fe200000010ff */
[----:B------:R-:W-:Y:S01]  /*18070*/  STS [R4+0x2080], R152 ;  /* 0x0020809804007388 */ /* 0x000fe20000000800 */
[----:B------:R-:W-:Y:S02]  /*18080*/  F2FP.BF16.PACK_AB R9, R9, R128 ;  /* 0x000000800909723e */ /* 0x000fe400000010ff */
[----:B------:R-:W-:Y:S01]  /*18090*/  LEA.HI.X R18, R26, c[0x0][0x384], R18, 0x1, P0 ;  /* 0x0000e1001a127a11 */ /* 0x000fe200000f0c12 */
[----:B------:R2:W-:Y:S01]  /*180a0*/  STS [R4+0x2480], R154 ;  /* 0x0024809a04007388 */ /* 0x0005e20000000800 */
[----:B------:R-:W-:Y:S02]  /*180b0*/  F2FP.BF16.PACK_AB R8, R8, R130 ;  /* 0x000000820808723e */ /* 0x000fe400000010ff */
[----:B------:R-:W-:Y:S01]  /*180c0*/  LEA R19, P0, R24, c[0x0][0x450], 0x2 ;  /* 0x0001140018137a11 */ /* 0x000fe200078010ff */
[----:B------:R-:W-:Y:S01]  /*180d0*/  SHFL.IDX PT, R48, R2, 0x1, 0x181f ;  /* 0x00381f0002307f89 */ /* 0x000fe200000e0000 */
[----:B------:R-:W-:-:S02]  /*180e0*/  F2FP.BF16.PACK_AB R120, R121, R120 ;  /* 0x000000787978723e */ /* 0x000fc400000010ff */
[----:B------:R-:W-:Y:S01]  /*180f0*/  F2FP.BF16.PACK_AB R122, R123, R122 ;  /* 0x0000007a7b7a723e */ /* 0x000fe200000010ff */
[----:B------:R-:W-:Y:S01]  /*18100*/  SHFL.IDX PT, R22, R19, RZ, 0x1c1f ;  /* 0x001c1fff13167589 */ /* 0x000fe200000e0000 */
[----:B------:R-:W-:Y:S02]  /*18110*/  F2FP.BF16.PACK_AB R10, R10, R124 ;  /* 0x0000007c0a0a723e */ /* 0x000fe400000010ff */
[----:B------:R-:W-:Y:S01]  /*18120*/  F2FP.BF16.PACK_AB R11, R11, R126 ;  /* 0x0000007e0b0b723e */ /* 0x000fe200000010ff */
[----:B------:R-:W-:Y:S01]  /*18130*/  SHFL.IDX PT, R28, R19, 0x1, 0x1c1f ;  /* 0x003c1f00131c7f89 */ /* 0x000fe200000e0000 */
[----:B------:R-:W-:-:S03]  /*18140*/  LEA.HI.X R16, R24, c[0x0][0x454], R16, 0x2, P0 ;  /* 0x0001150018107a11 */ /* 0x000fc600000f1410 */
[----:B------:R-:W-:Y:S01]  /*18150*/  SHFL.IDX PT, R26, R19, 0x2, 0x1c1f ;  /* 0x005c1f00131a7f89 */ /* 0x000fe200000e0000 */
[----:B-1----:R-:W-:-:S03]  /*18160*/  IMAD.IADD R23, R23, 0x1, R7 ;  /* 0x0000000117177824 */ /* 0x002fc600078e0207 */
[----:B------:R-:W-:Y:S04]  /*18170*/  SHFL.IDX PT, R29, R16, 0x1, 0x1c1f ;  /* 0x003c1f00101d7f89 */ /* 0x000fe800000e0000 */
[----:B------:R-:W-:Y:S01]  /*18180*/  STS [R23+0x80], R144 ;  /* 0x0000809017007388 */ /* 0x000fe20000000800 */
[----:B--2---:R-:W-:-:S03]  /*18190*/  IMAD.IADD R4, R7, 0x1, R4 ;  /* 0x0000000107047824 */ /* 0x004fc600078e0204 */
[----:B------:R-:W-:Y:S04]  /*181a0*/  STS [R23+0x480], R146 ;  /* 0x0004809217007388 */ /* 0x000fe80000000800 */
[----:B------:R-:W-:Y:S04]  /*181b0*/  STS [R4+0x80], R100 ;  /* 0x0000806404007388 */ /* 0x000fe80000000800 */
[----:B------:R-:W-:Y:S04]  /*181c0*/  STS [R4+0x480], R102 ;  /* 0x0004806604007388 */ /* 0x000fe80000000800 */
[----:B------:R-:W-:Y:S04]  /*181d0*/  STS [R23+0x2080], R140 ;  /* 0x0020808c17007388 */ /* 0x000fe80000000800 */
[----:B------:R-:W-:Y:S04]  /*181e0*/  STS [R23+0x2480], R142 ;  /* 0x0024808e17007388 */ /* 0x000fe80000000800 */
[----:B------:R-:W-:Y:S04]  /*181f0*/  STS [R4+0x2080], R136 ;  /* 0x0020808804007388 */ /* 0x000fe80000000800 */
[----:B------:R1:W-:Y:S04]  /*18200*/  STS [R4+0x2480], R138 ;  /* 0x0024808a04007388 */ /* 0x0003e80000000800 */
[----:B------:R-:W-:Y:S04]  /*18210*/  STS [R20], R104 ;  /* 0x0000006814007388 */ /* 0x000fe80000000800 */
[----:B------:R-:W-:Y:S04]  /*18220*/  STS [R20+0x400], R106 ;  /* 0x0004006a14007388 */ /* 0x000fe80000000800 */
[----:B------:R-:W2:Y:S04]  /*18230*/  SHFL.IDX PT, R23, R16, RZ, 0x1c1f ;  /* 0x001c1fff10177589 */ /* 0x000ea800000e0000 */
[----:B------:R-:W3:Y:S04]  /*18240*/  SHFL.IDX PT, R27, R16, 0x2, 0x1c1f ;  /* 0x005c1f00101b7f89 */ /* 0x000ee800000e0000 */
[----:B------:R-:W-:Y:S04]  /*18250*/  SHFL.IDX PT, R24, R19, 0x3, 0x1c1f ;  /* 0x007c1f0013187f89 */ /* 0x000fe800000e0000 */
[----:B------:R-:W4:Y:S01]  /*18260*/  SHFL.IDX PT, R25, R16, 0x3, 0x1c1f ;  /* 0x007c1f0010197f89 */ /* 0x000f2200000e0000 */
[----:B-1----:R-:W-:-:S03]  /*18270*/  IADD3 R4, R7, 0x400, R20 ;  /* 0x0000040007047810 */ /* 0x002fc60007ffe014 */
[----:B------:R-:W1:Y:S02]  /*18280*/  SHFL.IDX PT, R50, R2, RZ, 0x181f ;  /* 0x00181fff02327589 */ /* 0x000e6400000e0000 */
[C---:B------:R-:W-:Y:S02]  /*18290*/  IMAD.IADD R4, R3.reuse, 0x1, R4 ;  /* 0x0000000103047824 */ /* 0x040fe400078e0204 */
[----:B------:R-:W-:-:S04]  /*182a0*/  IMAD.IADD R3, R3, 0x1, R20 ;  /* 0x0000000103037824 */ /* 0x000fc800078e0214 */
[----:B------:R-:W-:Y:S01]  /*182b0*/  IMAD.IADD R7, R7, 0x1, R3 ;  /* 0x0000000107077824 */ /* 0x000fe200078e0203 */
[----:B------:R-:W-:Y:S04]  /*182c0*/  STS [R3], R112 ;  /* 0x0000007003007388 */ /* 0x000fe80000000800 */
[----:B------:R-:W-:Y:S04]  /*182d0*/  STS [R3+0x400], R114 ;  /* 0x0004007203007388 */ /* 0x000fe80000000800 */
[----:B------:R-:W-:Y:S04]  /*182e0*/  STS [R20+0x2000], R108 ;  /* 0x0020006c14007388 */ /* 0x000fe80000000800 */
[----:B------:R-:W-:Y:S04]  /*182f0*/  STS [R20+0x2400], R110 ;  /* 0x0024006e14007388 */ /* 0x000fe80000000800 */
[----:B------:R-:W-:Y:S04]  /*18300*/  STS [R3+0x2000], R132 ;  /* 0x0020008403007388 */ /* 0x000fe80000000800 */
[----:B------:R-:W-:Y:S04]  /*18310*/  STS [R3+0x2400], R134 ;  /* 0x0024008603007388 */ /* 0x000fe80000000800 */
[----:B------:R-:W-:Y:S04]  /*18320*/  STS [R21], R116 ;  /* 0x0000007415007388 */ /* 0x000fe80000000800 */
[----:B------:R-:W-:Y:S04]  /*18330*/  STS [R21+0x400], R118 ;  /* 0x0004007615007388 */ /* 0x000fe80000000800 */
[----:B------:R-:W-:Y:S04]  /*18340*/  STS [R7], R9 ;  /* 0x0000000907007388 */ /* 0x000fe80000000800 */
[----:B------:R1:W-:Y:S04]  /*18350*/  STS [R4], R8 ;  /* 0x0000000804007388 */ /* 0x0003e80000000800 */
[----:B------:R-:W-:Y:S04]  /*18360*/  STS [R21+0x2000], R120 ;  /* 0x0020007815007388 */ /* 0x000fe80000000800 */
[----:B------:R-:W-:Y:S04]  /*18370*/  STS [R21+0x2400], R122 ;  /* 0x0024007a15007388 */ /* 0x000fe80000000800 */
[----:B------:R-:W-:Y:S04]  /*18380*/  STS [R7+0x2000], R10 ;  /* 0x0020000a07007388 */ /* 0x000fe80000000800 */
[----:B------:R2:W-:Y:S04]  /*18390*/  STS [R4+0x2000], R11 ;  /* 0x0020000b04007388 */ /* 0x0005e80000000800 */
[----:B------:R-:W-:Y:S01]  /*183a0*/  BAR.SYNC.DEFER_BLOCKING 0x1, 0x80 ;  /* 0x0042000000007b1d */ /* 0x000fe20000010000 */
[----:B-1----:R-:W-:-:S05]  /*183b0*/  IMAD.SHL.U32 R8, R0, 0x2, RZ ;  /* 0x0000000200087824 */ /* 0x002fca00078e00ff */
[----:B------:R-:W-:Y:S01]  /*183c0*/  SHFL.IDX PT, R3, R2, 0x2, 0x181f ;  /* 0x00581f0002037f89 */ /* 0x000fe200000e0000 */
[----:B------:R-:W-:-:S03]  /*183d0*/  IADD3 R0, R15, 0x10, RZ ;  /* 0x000000100f007810 */ /* 0x000fc60007ffe0ff */
[----:B------:R-:W1:Y:S04]  /*183e0*/  SHFL.IDX PT, R10, R18, RZ, 0x181f ;  /* 0x00181fff120a7589 */ /* 0x000e6800000e0000 */
[----:B------:R-:W-:Y:S04]  /*183f0*/  SHFL.IDX PT, R7, R18, 0x2, 0x181f ;  /* 0x00581f0012077f89 */ /* 0x000fe800000e0000 */
[----:B------:R-:W-:Y:S01]  /*18400*/  SHFL.IDX PT, R4, R2, 0x3, 0x181f ;  /* 0x00781f0002047f89 */ /* 0x000fe200000e0000 */
[----:B--2---:R-:W-:-:S03]  /*18410*/  IADD3 R11, R15, 0x40, RZ ;  /* 0x000000400f0b7810 */ /* 0x004fc60007ffe0ff */
[----:B------:R-:W-:Y:S04]  /*18420*/  SHFL.IDX PT, R9, R18, 0x3, 0x181f ;  /* 0x00781f0012097f89 */ /* 0x000fe800000e0000 */
[----:B------:R-:W-:Y:S01]  /*18430*/  @!P6 ST.E [R22.64], R5 ;  /* 0x000000051600e985 */ /* 0x000fe2000c101934 */
[----:B------:R-:W-:-:S03]  /*18440*/  ISETP.GE.AND P6, PT, R6, c[0x0][0x3c8], PT ;  /* 0x0000f20006007a0c */ /* 0x000fc60003fc6270 */
[----:B------:R2:W-:Y:S01]  /*18450*/  @!P5 ST.E [R28.64], R12 ;  /* 0x0000000c1c00d985 */ /* 0x0005e2000c101934 */
[-C--:B------:R-:W-:Y:S02]  /*18460*/  ISETP.GE.OR P2, PT, R0, R17.reuse, P6 ;  /* 0x000000110000720c */ /* 0x080fe40003746670 */
[C---:B------:R-:W-:Y:S01]  /*18470*/  IADD3 R0, R15.reuse, 0x20, RZ ;  /* 0x000000200f007810 */ /* 0x040fe20007ffe0ff */
[----:B---3--:R-:W-:Y:S03]  /*18480*/  @!P4 ST.E [R26.64], R13 ;  /* 0x0000000d1a00c985 */ /* 0x008fe6000c101934 */
[-C--:B------:R-:W-:Y:S01]  /*18490*/  ISETP.GE.OR P1, PT, R0, R17.reuse, P6 ;  /* 0x000000110000720c */ /* 0x080fe20003726670 */
[----:B----4-:R3:W-:Y:S01]  /*184a0*/  @!P3 ST.E [R24.64], R14 ;  /* 0x0000000e1800b985 */ /* 0x0107e2000c101934 */
[----:B------:R-:W-:Y:S02]  /*184b0*/  ISETP.GE.OR P3, PT, R15, R17, P6 ;  /* 0x000000110f00720c */ /* 0x000fe40003766670 */
[----:B------:R-:W-:Y:S01]  /*184c0*/  SHF.R.S32.HI R0, RZ, 0x1f, R6 ;  /* 0x0000001fff007819 */ /* 0x000fe20000011406 */
[----:B------:R-:W-:Y:S02]  /*184d0*/  LDS.128 R44, [R8+0x80] ;  /* 0x00008000082c7984 */ /* 0x000fe40000000c00 */
[----:B------:R-:W-:-:S02]  /*184e0*/  @!P2 LEA R48, P4, R6, R48, 0x1 ;  /* 0x000000300630a211 */ /* 0x000fc400078808ff */
[----:B------:R-:W4:Y:S04]  /*184f0*/  SHFL.IDX PT, R5, R18, 0x1, 0x181f ;  /* 0x00381f0012057f89 */ /* 0x000f2800000e0000 */
[----:B------:R-:W4:Y:S02]  /*18500*/  LDS.128 R40, [R8+0x880] ;  /* 0x0008800008287984 */ /* 0x000f240000000c00 */
[C---:B------:R-:W-:Y:S02]  /*18510*/  @!P3 LEA R50, P5, R6.reuse, R50, 0x1 ;  /* 0x000000320632b211 */ /* 0x040fe400078a08ff */
[----:B------:R-:W-:Y:S02]  /*18520*/  LDS.128 R36, [R8+0x1080] ;  /* 0x0010800008247984 */ /* 0x000fe40000000c00 */
[----:B-1----:R-:W-:-:S02]  /*18530*/  @!P3 LEA.HI.X R51, R6, R10, R0, 0x1, P5 ;  /* 0x0000000a0633b211 */ /* 0x002fc400028f0c00 */
[----:B------:R-:W-:Y:S01]  /*18540*/  LDS.128 R32, [R8+0x1880] ;  /* 0x0018800008207984 */ /* 0x000fe20000000c00 */
[C---:B--2---:R-:W-:Y:S02]  /*18550*/  IADD3 R12, R15.reuse, 0x30, RZ ;  /* 0x000000300f0c7810 */ /* 0x044fe40007ffe0ff */
[C---:B------:R-:W-:Y:S01]  /*18560*/  IADD3 R10, R15.reuse, 0x50, RZ ;  /* 0x000000500f0a7810 */ /* 0x040fe20007ffe0ff */
[----:B------:R-:W-:Y:S01]  /*18570*/  LDS.128 R28, [R8+0x2080] ;  /* 0x00208000081c7984 */ /* 0x000fe20000000c00 */
[-C--:B------:R-:W-:Y:S02]  /*18580*/  ISETP.GE.OR P0, PT, R12, R17.reuse, P6 ;  /* 0x000000110c00720c */ /* 0x080fe40003706670 */
[----:B---3--:R-:W-:Y:S01]  /*18590*/  IADD3 R14, R15, 0x60, RZ ;  /* 0x000000600f0e7810 */ /* 0x008fe20007ffe0ff */
[----:B------:R-:W-:Y:S01]  /*185a0*/  LDS.128 R24, [R8+0x2880] ;  /* 0x0028800008187984 */ /* 0x000fe20000000c00 */
[----:B------:R-:W-:Y:S02]  /*185b0*/  ISETP.GE.OR P5, PT, R11, R17, P6 ;  /* 0x000000110b00720c */ /* 0x000fe400037a6670 */
[----:B------:R-:W-:Y:S01]  /*185c0*/  IADD3 R15, R15, 0x70, RZ ;  /* 0x000000700f0f7810 */ /* 0x000fe20007ffe0ff */
[----:B------:R-:W-:Y:S01]  /*185d0*/  LDS.128 R20, [R8+0x3080] ;  /* 0x0030800008147984 */ /* 0x000fe20000000c00 */
[----:B----4-:R-:W-:-:S02]  /*185e0*/  @!P2 LEA.HI.X R49, R6, R5, R0, 0x1, P4 ;  /* 0x000000050631a211 */ /* 0x010fc400020f0c00 */
[C---:B------:R-:W-:Y:S01]  /*185f0*/  @!P1 LEA R52, P4, R6.reuse, R3, 0x1 ;  /* 0x0000000306349211 */ /* 0x040fe200078808ff */
[----:B------:R-:W1:Y:S03]  /*18600*/  SHFL.IDX PT, R12, R2, 0x4, 0x181f ;  /* 0x00981f00020c7f89 */ /* 0x000e6600000e0000 */
[C---:B------:R-:W-:Y:S01]  /*18610*/  @!P1 LEA.HI.X R53, R6.reuse, R7, R0, 0x1, P4 ;  /* 0x0000000706359211 */ /* 0x040fe200020f0c00 */
[----:B------:R-:W-:Y:S01]  /*18620*/  SHFL.IDX PT, R5, R2, 0x5, 0x181f ;  /* 0x00b81f0002057f89 */ /* 0x000fe200000e0000 */
[----:B------:R-:W-:-:S03]  /*18630*/  @!P0 LEA R54, P4, R6, R4, 0x1 ;  /* 0x0000000406368211 */ /* 0x000fc600078808ff */
[----:B------:R-:W-:Y:S01]  /*18640*/  SHFL.IDX PT, R3, R2, 0x6, 0x181f ;  /* 0x00d81f0002037f89 */ /* 0x000fe200000e0000 */
[----:B------:R-:W-:Y:S02]  /*18650*/  @!P0 LEA.HI.X R55, R6, R9, R0, 0x1, P4 ;  /* 0x0000000906378211 */ /* 0x000fe400020f0c00 */
[-C--:B------:R-:W-:Y:S01]  /*18660*/  ISETP.GE.OR P4, PT, R10, R17.reuse, P6 ;  /* 0x000000110a00720c */ /* 0x080fe20003786670 */
[----:B------:R-:W2:Y:S04]  /*18670*/  SHFL.IDX PT, R13, R18, 0x4, 0x181f ;  /* 0x00981f00120d7f89 */ /* 0x000ea800000e0000 */
[----:B------:R-:W3:Y:S04]  /*18680*/  SHFL.IDX PT, R7, R18, 0x5, 0x181f ;  /* 0x00b81f0012077f89 */ /* 0x000ee800000e0000 */
[----:B------:R-:W4:Y:S04]  /*18690*/  SHFL.IDX PT, R4, R18, 0x6, 0x181f ;  /* 0x00d81f0012047f89 */ /* 0x000f2800000e0000 */
[----:B------:R-:W3:Y:S04]  /*186a0*/  LDS.128 R8, [R8+0x3880] ;  /* 0x0038800008087984 */ /* 0x000ee80000000c00 */
[----:B------:R-:W-:Y:S01]  /*186b0*/  @!P3 ST.E.128 [R50.64], R44 ;  /* 0x0000002c3200b985 */ /* 0x000fe2000c101d34 */
[----:B------:R-:W-:-:S02]  /*186c0*/  ISETP.GE.OR P3, PT, R14, R17, P6 ;  /* 0x000000110e00720c */ /* 0x000fc40003766670 */
[----:B------:R-:W-:Y:S01]  /*186d0*/  ISETP.GE.OR P6, PT, R15, R17, P6 ;  /* 0x000000110f00720c */ /* 0x000fe200037c6670 */
[----:B------:R-:W-:Y:S01]  /*186e0*/  @!P2 ST.E.128 [R48.64], R40 ;  /* 0x000000283000a985 */ /* 0x000fe2000c101d34 */
[----:B-1----:R-:W-:-:S03]  /*186f0*/  @!P5 LEA R12, P2, R6, R12, 0x1 ;  /* 0x0000000c060cd211 */ /* 0x002fc600078408ff */
[----:B------:R-:W-:Y:S01]  /*18700*/  @!P1 ST.E.128 [R52.64], R36 ;  /* 0x0000002434009985 */ /* 0x000fe2000c101d34 */
[----:B--2---:R-:W-:-:S03]  /*18710*/  @!P5 LEA.HI.X R13, R6, R13, R0, 0x1, P2 ;  /* 0x0000000d060dd211 */ /* 0x004fc600010f0c00 */
[----:B------:R1:W-:Y:S04]  /*18720*/  @!P0 ST.E.128 [R54.64], R32 ;  /* 0x0000002036008985 */ /* 0x0003e8000c101d34 */
[----:B------:R2:W-:Y:S04]  /*18730*/  @!P5 ST.E.128 [R12.64], R28 ;  /* 0x0000001c0c00d985 */ /* 0x0005e8000c101d34 */
[----:B------:R-:W1:Y:S04]  /*18740*/  SHFL.IDX PT, R2, R2, 0x7, 0x181f ;  /* 0x00f81f0002027f89 */ /* 0x000e6800000e0000 */
[----:B------:R-:W2:Y:S01]  /*18750*/  SHFL.IDX PT, R18, R18, 0x7, 0x181f ;  /* 0x00f81f0012127f89 */ /* 0x000ea200000e0000 */
[----:B-1----:R-:W-:-:S02]  /*18760*/  @!P4 LEA R32, P1, R6, R5, 0x1 ;  /* 0x000000050620c211 */ /* 0x002fc400078208ff */
[C---:B------:R-:W-:Y:S02]  /*18770*/  @!P3 LEA R34, P0, R6.reuse, R3, 0x1 ;  /* 0x000000030622b211 */ /* 0x040fe400078008ff */
[C-C-:B---3--:R-:W-:Y:S02]  /*18780*/  @!P4 LEA.HI.X R33, R6.reuse, R7, R0.reuse, 0x1, P1 ;  /* 0x000000070621c211 */ /* 0x148fe400008f0c00 */
[----:B----4-:R-:W-:-:S03]  /*18790*/  @!P3 LEA.HI.X R35, R6, R4, R0, 0x1, P0 ;  /* 0x000000040623b211 */ /* 0x010fc600000f0c00 */
[----:B------:R1:W-:Y:S04]  /*187a0*/  @!P4 ST.E.128 [R32.64], R24 ;  /* 0x000000182000c985 */ /* 0x0003e8000c101d34 */
[----:B------:R1:W-:Y:S01]  /*187b0*/  @!P3 ST.E.128 [R34.64], R20 ;  /* 0x000000142200b985 */ /* 0x0003e2000c101d34 */
[----:B------:R-:W-:Y:S05]  /*187c0*/  @P6 EXIT ;  /* 0x000000000000694d */ /* 0x000fea0003800000 */
[----:B--2---:R-:W-:-:S04]  /*187d0*/  LEA R2, P0, R6, R2, 0x1 ;  /* 0x0000000206027211 */ /* 0x004fc800078008ff */
[----:B------:R-:W-:-:S05]  /*187e0*/  LEA.HI.X R3, R6, R18, R0, 0x1, P0 ;  /* 0x0000001206037211 */ /* 0x000fca00000f0c00 */
[----:B------:R-:W-:Y:S01]  /*187f0*/  ST.E.128 [R2.64], R8 ;  /* 0x0000000802007985 */ /* 0x000fe2000c101d34 */
[----:B------:R-:W-:Y:S05]  /*18800*/  EXIT ;  /* 0x000000000000794d */ /* 0x000fea0003800000 */
.L_x_1014:
[----:B------:R-:W1:Y:S01]  /*18810*/  S2R R5, SR_TID.X ;  /* 0x0000000000057919 */ /* 0x000e620000002100 */
[----:B------:R-:W-:Y:S03]  /*18820*/  BSSY B0, `(.L_x_1015) ;  /* 0x0000028000007945 */ /* 0x000fe60003800000 */
[----:B------:R-:W2:Y:S01]  /*18830*/  S2R R8, SR_CTAID.Z ;  /* 0x0000000000087919 */ /* 0x000ea20000002700 */
[----:B-1----:R-:W-:Y:S02]  /*18840*/  ISETP.GT.AND P0, PT, R5, 0x7f, PT ;  /* 0x0000007f0500780c */ /* 0x002fe40003f04270 */
[----:B--2---:R-:W-:-:S11]  /*18850*/  SHF.R.S32.HI R3, RZ, 0x1f, R8 ;  /* 0x0000001fff037819 */ /* 0x004fd60000011408 */
[----:B------:R-:W-:Y:S05]  /*18860*/  @P0 BRA `(.L_x_1016) ;  /* 0x0000023000000947 */ /* 0x000fea0003800000 */
[----:B------:R-:W1:Y:S01]  /*18870*/  S2R R0, SR_CTAID.X ;  /* 0x0000000000007919 */ /* 0x000e620000002500 */
[----:B------:R-:W-:-:S05]  /*18880*/  MOV R4, c[0x0][0x4e8] ;  /* 0x00013a0000047a02 */ /* 0x000fca0000000f00 */
[----:B------:R-:W-:Y:S01]  /*18890*/  IMAD R2, R4, c[0x0][0x388], RZ ;  /* 0x0000e20004027a24 */ /* 0x000fe200078e02ff */
[----:B-1----:R-:W-:-:S04]  /*188a0*/  LEA R0, R0, R5, 0x7 ;  /* 0x0000000500007211 */ /* 0x002fc800078e38ff */
[----:B------:R-:W-:-:S13]  /*188b0*/  ISETP.GE.AND P0, PT, R0, R2, PT ;  /* 0x000000020000720c */ /* 0x000fda0003f06270 */
[----:B------:R-:W-:Y:S05]  /*188c0*/  @P0 BRA `(.L_x_1016) ;  /* 0x000001d000000947 */ /* 0x000fea0003800000 */
[----:B------:R-:W-:Y:S01]  /*188d0*/  ISETP.NE.AND P0, PT, R4, 0x1, PT ;  /* 0x000000010400780c */ /* 0x000fe20003f05270 */
[----:B------:R-:W-:Y:S01]  /*188e0*/  ULDC.64 UR4, c[0x0][0x490] ;  /* 0x0001240000047ab9 */ /* 0x000fe20000000a00 */
[----:B------:R-:W-:Y:S01]  /*188f0*/  MOV R7, R0 ;  /* 0x0000000000077202 */ /* 0x000fe20000000f00 */
[----:B------:R-:W-:Y:S02]  /*18900*/  UIMAD UR7, UR6, UR4, URZ ;  /* 0x00000004060772a4 */ /* 0x000fe4000f8e023f */
[----:B------:R-:W-:Y:S02]  /*18910*/  UIMAD.WIDE.U32 UR8, UR11, UR4, URZ ;  /* 0x000000040b0872a5 */ /* 0x000fe4000f8e003f */
[----:B------:R-:W-:-:S04]  /*18920*/  UIMAD UR4, UR11, UR5, UR7 ;  /* 0x000000050b0472a4 */ /* 0x000fc8000f8e0207 */
        /* <DEDUP_REMOVED lines=10> */
[----:B------:R-:W-:Y:S01]  /*189d0*/  IADD3 R10, P0, R7, R10, RZ ;  /* 0x0000000a070a7210 */ /* 0x000fe20007f1e0ff */
[----:B------:R-:W-:-:S03]  /*189e0*/  IMAD R0, R3, c[0x0][0x498], RZ ;  /* 0x0001260003007a24 */ /* 0x000fc600078e02ff */
[----:B------:R-:W-:Y:S01]  /*189f0*/  SHF.R.S32.HI R4, RZ, 0x1f, R6 ;  /* 0x0000001fff047819 */ /* 0x000fe20000011406 */
[----:B------:R-:W-:-:S04]  /*18a00*/  IMAD R0, R8, c[0x0][0x49c], R0 ;  /* 0x0001270008007a24 */ /* 0x000fc800078e0200 */
[----:B------:R-:W-:Y:S01]  /*18a10*/  IMAD R4, R4, c[0x0][0x488], RZ ;  /* 0x0001220004047a24 */ /* 0x000fe200078e02ff */
[----:B------:R-:W-:Y:S01]  /*18a20*/  IADD3.X R11, R2, R11, R0, P0, !PT ;  /* 0x0000000b020b7210 */ /* 0x000fe200007fe400 */
[----:B------:R-:W-:Y:S02]  /*18a30*/  IMAD.MOV.U32 R0, RZ, RZ, -0x800000 ;  /* 0xff800000ff007424 */ /* 0x000fe400078e00ff */
[C---:B------:R-:W-:Y:S02]  /*18a40*/  IMAD R4, R6.reuse, c[0x0][0x48c], R4 ;  /* 0x0001230006047a24 */ /* 0x040fe400078e0204 */
[----:B------:R-:W-:-:S05]  /*18a50*/  IMAD.WIDE.U32 R10, R6, c[0x0][0x488], R10 ;  /* 0x00012200060a7a25 */ /* 0x000fca00078e000a */
[----:B------:R-:W-:Y:S02]  /*18a60*/  IADD3 R4, R11, R4, RZ ;  /* 0x000000040b047210 */ /* 0x000fe40007ffe0ff */
[----:B------:R-:W-:-:S04]  /*18a70*/  LEA R6, P0, R10, c[0x0][0x450], 0x2 ;  /* 0x000114000a067a11 */ /* 0x000fc800078010ff */
[----:B------:R-:W-:-:S05]  /*18a80*/  LEA.HI.X R7, R10, c[0x0][0x454], R4, 0x2, P0 ;  /* 0x000115000a077a11 */ /* 0x000fca00000f1404 */
[----:B------:R1:W-:Y:S04]  /*18a90*/  STG.E [R6.64], R0 ;  /* 0x0000000006007986 */ /* 0x0003e8000c101934 */
.L_x_1016:
[----:B------:R-:W-:Y:S05]  /*18aa0*/  BSYNC B0 ;  /* 0x0000000000007941 */ /* 0x000fea0003800000 */
.L_x_1015:
[----:B-1----:R-:W1:Y:S01]  /*18ab0*/  S2R R0, SR_CTAID.X ;  /* 0x0000000000007919 */ /* 0x002e620000002500 */
[----:B------:R-:W-:Y:S01]  /*18ac0*/  SHF.R.S32.HI R4, RZ, 0x1f, R5 ;  /* 0x0000001fff047819 */ /* 0x000fe20000011405 */
        /* <DEDUP_REMOVED lines=17> */
[----:B-1----:R-:W-:-:S02]  /*18be0*/  IMAD R7, R0, 0x80, R7 ;  /* 0x0000008000077824 */ /* 0x002fc400078e0207 */
[----:B------:R-:W-:-:S04]  /*18bf0*/  IMAD.WIDE.U32 R10, R8, c[0x0][0x3f0], R10 ;  /* 0x0000fc00080a7a25 */ /* 0x000fc800078e000a */
[----:B------:R-:W-:-:S04]  /*18c00*/  @P0 IMAD.HI.U32 R6, R7, c[0x0][0x4ec], RZ ;  /* 0x00013b0007060a27 */ /* 0x000fc800078e00ff */
[----:B------:R-:W-:Y:S01]  /*18c10*/  IMAD.MOV.U32 R9, RZ, RZ, R7 ;  /* 0x000000ffff097224 */ /* 0x000fe200078e0007 */
[----:B------:R-:W-:Y:S01]  /*18c20*/  @P0 SHF.R.U32.HI R9, RZ, c[0x0][0x4f0], R6 ;  /* 0x00013c00ff090a19 */ /* 0x000fe20000011606 */
[----:B------:R-:W-:Y:S02]  /*18c30*/  IMAD.IADD R11, R11, 0x1, R3 ;  /* 0x000000010b0b7824 */ /* 0x000fe400078e0203 */
[----:B------:R-:W-:Y:S01]  /*18c40*/  IMAD.SHL.U32 R5, R5, 0x8, RZ ;  /* 0x0000000805057824 */ /* 0x000fe200078e00ff */
[--C-:B------:R-:W-:Y:S01]  /*18c50*/  SHF.R.S32.HI R8, RZ, 0x1f, R9.reuse ;  /* 0x0000001fff087819 */ /* 0x100fe20000011409 */
[----:B------:R-:W-:Y:S02]  /*18c60*/  IMAD.MOV R6, RZ, RZ, -R9 ;  /* 0x000000ffff067224 */ /* 0x000fe400078e0a09 */
[----:B------:R-:W-:Y:S01]  /*18c70*/  IMAD.WIDE.U32 R10, R9, c[0x0][0x3e0], R10 ;  /* 0x0000f800090a7a25 */ /* 0x000fe200078e000a */
[----:B------:R-:W-:-:S03]  /*18c80*/  ISETP.GE.AND P5, PT, R5, c[0x0][0x3c8], PT ;  /* 0x0000f20005007a0c */ /* 0x000fc60003fa6270 */
[----:B------:R-:W-:Y:S02]  /*18c90*/  IMAD R6, R6, c[0x0][0x4e8], R7 ;  /* 0x00013a0006067a24 */ /* 0x000fe400078e0207 */
[----:B------:R-:W-:Y:S02]  /*18ca0*/  IMAD R8, R8, c[0x0][0x3e0], RZ ;  /* 0x0000f80008087a24 */ /* 0x000fe400078e02ff */
[----:B------:R-:W-:Y:S01]  /*18cb0*/  IMAD R4, R0, 0x80, R4 ;  /* 0x0000008000047824 */ /* 0x000fe200078e0204 */
[----:B------:R-:W-:Y:S01]  /*18cc0*/  SHF.R.S32.HI R3, RZ, 0x1f, R6 ;  /* 0x0000001fff037819 */ /* 0x000fe20000011406 */
[----:B------:R-:W-:Y:S02]  /*18cd0*/  IMAD R8, R9, c[0x0][0x3e4], R8 ;  /* 0x0000f90009087a24 */ /* 0x000fe400078e0208 */
[----:B------:R-:W-:Y:S01]  /*18ce0*/  IMAD R2, R2, c[0x0][0x388], RZ ;  /* 0x0000e20002027a24 */ /* 0x000fe200078e02ff */
[----:B------:R-:W-:Y:S01]  /*18cf0*/  IADD3 R0, R4, 0x10, RZ ;  /* 0x0000001004007810 */ /* 0x000fe20007ffe0ff */
[----:B------:R-:W-:-:S02]  /*18d00*/  IMAD.IADD R9, R11, 0x1, R8 ;  /* 0x000000010b097824 */ /* 0x000fc400078e0208 */
[----:B------:R-:W-:Y:S01]  /*18d10*/  IMAD R3, R3, c[0x0][0x3d8], RZ ;  /* 0x0000f60003037a24 */ /* 0x000fe200078e02ff */
[----:B------:R-:W-:Y:S01]  /*18d20*/  ISETP.GE.OR P1, PT, R4, R2, P5 ;  /* 0x000000020400720c */ /* 0x000fe20002f26670 */
[----:B------:R-:W-:Y:S02]  /*18d30*/  IMAD.MOV.U32 R8, RZ, RZ, R10 ;  /* 0x000000ffff087224 */ /* 0x000fe400078e000a */
[C---:B------:R-:W-:Y:S02]  /*18d40*/  IMAD R3, R6.reuse, c[0x0][0x3dc], R3 ;  /* 0x0000f70006037a24 */ /* 0x040fe400078e0203 */
[----:B------:R-:W-:Y:S01]  /*18d50*/  IMAD.WIDE.U32 R6, R6, c[0x0][0x3d8], R8 ;  /* 0x0000f60006067a25 */ /* 0x000fe200078e0008 */
[----:B------:R-:W-:-:S03]  /*18d60*/  IADD3 R8, R4, 0x20, RZ ;  /* 0x0000002004087810 */ /* 0x000fc60007ffe0ff */
[----:B------:R-:W-:Y:S01]  /*18d70*/  IMAD.IADD R3, R7, 0x1, R3 ;  /* 0x0000000107037824 */ /* 0x000fe200078e0203 */
[----:B------:R-:W-:Y:S02]  /*18d80*/  LEA R17, P0, R6, c[0x0][0x380], 0x1 ;  /* 0x0000e00006117a11 */ /* 0x000fe400078008ff */
[-C--:B------:R-:W-:Y:S02]  /*18d90*/  ISETP.GE.OR P4, PT, R8, R2.reuse, P5 ;  /* 0x000000020800720c */ /* 0x080fe40002f86670 */
[----:B------:R-:W-:Y:S01]  /*18da0*/  LEA.HI.X R16, R6, c[0x0][0x384], R3, 0x1, P0 ;  /* 0x0000e10006107a11 */ /* 0x000fe200000f0c03 */
[----:B------:R-:W1:Y:S01]  /*18db0*/  SHFL.IDX PT, R10, R17, RZ, 0x181f ;  /* 0x00181fff110a7589 */ /* 0x000e6200000e0000 */
[----:B------:R-:W-:Y:S02]  /*18dc0*/  ISETP.GE.OR P0, PT, R0, R2, P5 ;  /* 0x000000020000720c */ /* 0x000fe40002f06670 */
[----:B------:R-:W-:Y:S01]  /*18dd0*/  SHF.R.S32.HI R3, RZ, 0x1f, R5 ;  /* 0x0000001fff037819 */ /* 0x000fe20000011405 */
[----:B------:R-:W2:Y:S01]  /*18de0*/  SHFL.IDX PT, R9, R16, RZ, 0x181f ;  /* 0x00181fff10097589 */ /* 0x000ea200000e0000 */
[----:B------:R-:W-:-:S02]  /*18df0*/  IADD3 R6, R4, 0x30, RZ ;  /* 0x0000003004067810 */ /* 0x000fc40007ffe0ff */
[----:B------:R-:W-:Y:S01]  /*18e00*/  IADD3 R0, R4, 0x40, RZ ;  /* 0x0000004004007810 */ /* 0x000fe20007ffe0ff */
[----:B------:R-:W3:Y:S01]  /*18e10*/  SHFL.IDX PT, R18, R17, 0x1, 0x181f ;  /* 0x00381f0011127f89 */ /* 0x000ee200000e0000 */
[----:B------:R-:W-:-:S03]  /*18e20*/  ISETP.GE.OR P3, PT, R6, R2, P5 ;  /* 0x000000020600720c */ /* 0x000fc60002f66670 */
[----:B------:R-:W4:Y:S04]  /*18e30*/  SHFL.IDX PT, R7, R16, 0x1, 0x181f ;  /* 0x00381f0010077f89 */ /* 0x000f2800000e0000 */
[----:B------:R-:W4:Y:S04]  /*18e40*/  SHFL.IDX PT, R14, R17, 0x2, 0x181f ;  /* 0x00581f00110e7f89 */ /* 0x000f2800000e0000 */
[----:B------:R-:W4:Y:S01]  /*18e50*/  SHFL.IDX PT, R15, R16, 0x2, 0x181f ;  /* 0x00581f00100f7f89 */ /* 0x000f2200000e0000 */
[----:B-1----:R-:W-:-:S03]  /*18e60*/  @!P1 LEA R10, P2, R5, R10, 0x1 ;  /* 0x0000000a050a9211 */ /* 0x002fc600078408ff */
[----:B------:R-:W1:Y:S01]  /*18e70*/  SHFL.IDX PT, R12, R17, 0x3, 0x181f ;  /* 0x00781f00110c7f89 */ /* 0x000e6200000e0000 */
[----:B--2---:R-:W-:-:S03]  /*18e80*/  @!P1 LEA.HI.X R11, R5, R9, R3, 0x1, P2 ;  /* 0x00000009050b9211 */ /* 0x004fc600010f0c03 */
[----:B------:R-:W2:Y:S01]  /*18e90*/  SHFL.IDX PT, R13, R16, 0x3, 0x181f ;  /* 0x00781f00100d7f89 */ /* 0x000ea200000e0000 */
[----:B------:R-:W-:Y:S02]  /*18ea0*/  ISETP.GE.OR P2, PT, R0, R2, P5 ;  /* 0x000000020000720c */ /* 0x000fe40002f46670 */
[C---:B---3--:R-:W-:Y:S01]  /*18eb0*/  @!P0 LEA R18, P6, R5.reuse, R18, 0x1 ;  /* 0x0000001205128211 */ /* 0x048fe200078c08ff */
[----:B------:R-:W-:Y:S01]  /*18ec0*/  @!P1 ST.E.128 [R10.64], RZ ;  /* 0x000000ff0a009985 */ /* 0x000fe2000c101d34 */
[----:B------:R-:W-:Y:S02]  /*18ed0*/  IADD3 R0, R4, 0x50, RZ ;  /* 0x0000005004007810 */ /* 0x000fe40007ffe0ff */
[C---:B----4-:R-:W-:Y:S01]  /*18ee0*/  @!P0 LEA.HI.X R19, R5.reuse, R7, R3, 0x1, P6 ;  /* 0x0000000705138211 */ /* 0x050fe200030f0c03 */
[----:B------:R-:W3:Y:S01]  /*18ef0*/  SHFL.IDX PT, R10, R17, 0x4, 0x181f ;  /* 0x00981f00110a7f89 */ /* 0x000ee200000e0000 */
[----:B------:R-:W-:Y:S02]  /*18f00*/  ISETP.GE.OR P1, PT, R0, R2, P5 ;  /* 0x000000020000720c */ /* 0x000fe40002f26670 */
[----:B------:R-:W-:Y:S01]  /*18f10*/  IADD3 R0, R4, 0x60, RZ ;  /* 0x0000006004007810 */ /* 0x000fe20007ffe0ff */
[----:B------:R-:W4:Y:S01]  /*18f20*/  SHFL.IDX PT, R8, R17, 0x5, 0x181f ;  /* 0x00b81f0011087f89 */ /* 0x000f2200000e0000 */
[----:B------:R-:W-:-:S02]  /*18f30*/  @!P4 LEA R14, P6, R5, R14, 0x1 ;  /* 0x0000000e050ec211 */ /* 0x000fc400078c08ff */
[----:B------:R-:W-:Y:S01]  /*18f40*/  IADD3 R4, R4, 0x70, RZ ;  /* 0x0000007004047810 */ /* 0x000fe20007ffe0ff */
[----:B------:R-:W-:Y:S01]  /*18f50*/  SHFL.IDX PT, R6, R17, 0x6, 0x181f ;  /* 0x00d81f0011067f89 */ /* 0x000fe200000e0000 */
[----:B------:R-:W-:-:S03]  /*18f60*/  @!P4 LEA.HI.X R15, R5, R15, R3, 0x1, P6 ;  /* 0x0000000f050fc211 */ /* 0x000fc600030f0c03 */
[----:B------:R-:W4:Y:S01]  /*18f70*/  SHFL.IDX PT, R11, R16, 0x4, 0x181f ;  /* 0x00981f00100b7f89 */ /* 0x000f2200000e0000 */
[----:B-1----:R-:W-:-:S03]  /*18f80*/  @!P3 LEA R12, P6, R5, R12, 0x1 ;  /* 0x0000000c050cb211 */ /* 0x002fc600078c08ff */
[----:B------:R-:W1:Y:S01]  /*18f90*/  SHFL.IDX PT, R9, R16, 0x5, 0x181f ;  /* 0x00b81f0010097f89 */ /* 0x000e6200000e0000 */
[----:B--2---:R-:W-:-:S03]  /*18fa0*/  @!P3 LEA.HI.X R13, R5, R13, R3, 0x1, P6 ;  /* 0x0000000d050db211 */ /* 0x004fc600030f0c03 */
[----:B------:R-:W2:Y:S04]  /*18fb0*/  SHFL.IDX PT, R7, R16, 0x6, 0x181f ;  /* 0x00d81f0010077f89 */ /* 0x000ea800000e0000 */
[----:B------:R2:W-:Y:S01]  /*18fc0*/  @!P0 ST.E.128 [R18.64], RZ ;  /* 0x000000ff12008985 */ /* 0x0005e2000c101d34 */
[-C--:B------:R-:W-:Y:S02]  /*18fd0*/  ISETP.GE.OR P0, PT, R0, R2.reuse, P5 ;  /* 0x000000020000720c */ /* 0x080fe40002f06670 */
[----:B------:R-:W-:Y:S01]  /*18fe0*/  ISETP.GE.OR P5, PT, R4, R2, P5 ;  /* 0x000000020400720c */ /* 0x000fe20002fa6670 */
[----:B------:R2:W-:Y:S01]  /*18ff0*/  @!P4 ST.E.128 [R14.64], RZ ;  /* 0x000000ff0e00c985 */ /* 0x0005e2000c101d34 */
[C---:B---3--:R-:W-:Y:S02]  /*19000*/  @!P2 LEA R10, P4, R5.reuse, R10, 0x1 ;  /* 0x0000000a050aa211 */ /* 0x048fe400078808ff */
[C---:B----4-:R-:W-:Y:S01]  /*19010*/  @!P1 LEA R8, P6, R5.reuse, R8, 0x1 ;  /* 0x0000000805089211 */ /* 0x050fe200078c08ff */
[----:B------:R3:W-:Y:S01]  /*19020*/  @!P3 ST.E.128 [R12.64], RZ ;  /* 0x000000ff0c00b985 */ /* 0x0007e2000c101d34 */
[----:B------:R-:W-:-:S03]  /*19030*/  @!P2 LEA.HI.X R11, R5, R11, R3, 0x1, P4 ;  /* 0x0000000b050ba211 */ /* 0x000fc600020f0c03 */
[----:B------:R-:W4:Y:S02]  /*19040*/  SHFL.IDX PT, R17, R17, 0x7, 0x181f ;  /* 0x00f81f0011117f89 */ /* 0x000f2400000e0000 */
[C---:B------:R-:W-:Y:S02]  /*19050*/  @!P0 LEA R6, P3, R5.reuse, R6, 0x1 ;  /* 0x0000000605068211 */ /* 0x040fe400078608ff */
[C-C-:B-1----:R-:W-:Y:S01]  /*19060*/  @!P1 LEA.HI.X R9, R5.reuse, R9, R3.reuse, 0x1, P6 ;  /* 0x0000000905099211 */ /* 0x142fe200030f0c03 */
[----:B------:R3:W-:Y:S01]  /*19070*/  @!P2 ST.E.128 [R10.64], RZ ;  /* 0x000000ff0a00a985 */ /* 0x0007e2000c101d34 */
[----:B--2---:R-:W-:-:S03]  /*19080*/  @!P0 LEA.HI.X R7, R5, R7, R3, 0x1, P3 ;  /* 0x0000000705078211 */ /* 0x004fc600018f0c03 */
[----:B------:R3:W-:Y:S04]  /*19090*/  @!P1 ST.E.128 [R8.64], RZ ;  /* 0x000000ff08009985 */ /* 0x0007e8000c101d34 */
[----:B------:R-:W1:Y:S04]  /*190a0*/  SHFL.IDX PT, R16, R16, 0x7, 0x181f ;  /* 0x00f81f0010107f89 */ /* 0x000e6800000e0000 */
[----:B------:R3:W-:Y:S01]  /*190b0*/  @!P0 ST.E.128 [R6.64], RZ ;  /* 0x000000ff06008985 */ /* 0x0007e2000c101d34 */
[----:B------:R-:W-:Y:S05]  /*190c0*/  @P5 EXIT ;  /* 0x000000000000594d */ /* 0x000fea0003800000 */
[----:B----4-:R-:W-:-:S04]  /*190d0*/  LEA R2, P0, R5, R17, 0x1 ;  /* 0x0000001105027211 */ /* 0x010fc800078008ff */
[----:B-1----:R-:W-:-:S05]  /*190e0*/  LEA.HI.X R3, R5, R16, R3, 0x1, P0 ;  /* 0x0000001005037211 */ /* 0x002fca00000f0c03 */
[----:B------:R-:W-:Y:S01]  /*190f0*/  ST.E.128 [R2.64], RZ ;  /* 0x000000ff02007985 */ /* 0x000fe2000c101d34 */
[----:B------:R-:W-:Y:S05]  /*19100*/  EXIT ;  /* 0x000000000000794d */ /* 0x000fea0003800000 */
.L_x_1017:
        /* <DEDUP_REMOVED lines=15> */
.L_x_1610:


//--------------------- .text._ZN7cutlass13device_kernelIN5flash19enable_sm80_to_sm89INS1_16FlashAttnFwdSm80INS1_25CollectiveMainloopFwdSm80ILi4ELi1ELb0EN4cute5tupleIJNS5_1CILi128EEENS7_ILi96EEENS7_ILi64EEEEEELi64ENS_10bfloat16_tEfNS_4arch4Sm80ELb0ELb1ELb0ELb1ELb1ELb0ELb1ELb0EEENS1_21CollectiveEpilogueFwdINS6_IJS8_SA_S9_EEENS6_IJNS7_ILi1EEESI_SI_EEESC_SE_Li128ELb1ELb1ELb0ELb0EEENS1_19SingleTileSchedulerILb1ELb0ELb1ELi128EEEEEEEEEvNT_6ParamsE --------------------------
	.section	.text._ZN7cutlass13device_kernelIN5flash19enable_sm80_to_sm89INS1_16FlashAttnFwdSm80INS1_25CollectiveMainloopFwdSm80ILi4ELi1ELb0EN4cute5tupleIJNS5_1CILi128EEENS7_ILi96EEENS7_ILi64EEEEEELi64ENS_10bfloat16_tEfNS_4arch4Sm80ELb0ELb1ELb0ELb1ELb1ELb0ELb1ELb0EEENS1_21CollectiveEpilogueFwdINS6_IJS8_SA_S9_EEENS6_IJNS7_ILi1EEESI_SI_EEESC_SE_Li128ELb1ELb1ELb0ELb0EEENS1_19SingleTileSchedulerILb1ELb0ELb1ELi128EEEEEEEEEvNT_6ParamsE,"ax",@progbits
	.sectioninfo	@"SHI_REGISTERS=255"
	.align	128
.text._ZN7cutlass13device_kernelIN5flash19enable_sm80_to_sm89INS1_16FlashAttnFwdSm80INS1_25CollectiveMainloopFwdSm80ILi4ELi1ELb0EN4cute5tupleIJNS5_1CILi128EEENS7_ILi96EEENS7_ILi64EEEEEELi64ENS_10bfloat16_tEfNS_4arch4Sm80ELb0ELb1ELb0ELb1ELb1ELb0ELb1ELb0EEENS1_21CollectiveEpilogueFwdINS6_IJS8_SA_S9_EEENS6_IJNS7_ILi1EEESI_SI_EEESC_SE_Li128ELb1ELb1ELb0ELb0EEENS1_19SingleTileSchedulerILb1ELb0ELb1ELi128EEEEEEEEEvNT_6ParamsE:
        .type           _ZN7cutlass13device_kernelIN5flash19enable_sm80_to_sm89INS1_16FlashAttnFwdSm80INS1_25CollectiveMainloopFwdSm80ILi4ELi1ELb0EN4cute5tupleIJNS5_1CILi128EEENS7_ILi96EEENS7_ILi64EEEEEELi64ENS_10bfloat16_tEfNS_4arch4Sm80ELb0ELb1ELb0ELb1ELb1ELb0ELb1ELb0EEENS1_21CollectiveEpilogueFwdINS6_IJS8_SA_S9_EEENS6_IJNS7_ILi1EEESI_SI_EEESC_SE_Li128ELb1ELb1ELb0ELb0EEENS1_19SingleTileSchedulerILb1ELb0ELb1ELi128EEEEEEEEEvNT_6ParamsE,@function
        .size           _ZN7cutlass13device_kernelIN5flash19enable_sm80_to_sm89INS1_16FlashAttnFwdSm80INS1_25CollectiveMainloopFwdSm80ILi4ELi1ELb0EN4cute5tupleIJNS5_1CILi128EEENS7_ILi96EEENS7_ILi64EEEEEELi64ENS_10bfloat16_tEfNS_4arch4Sm80ELb0ELb1ELb0ELb1ELb1ELb0ELb1ELb0EEENS1_21CollectiveEpilogueFwdINS6_IJS8_SA_S9_EEENS6_IJNS7_ILi1EEESI_SI_EEESC_SE_Li128ELb1ELb1ELb0ELb0EEENS1_19SingleTileSchedulerILb1ELb0ELb1ELi128EEEEEEEEEvNT_6ParamsE,(.L_x_1611 - _ZN7cutlass13device_kernelIN5flash19enable_sm80_to_sm89INS1_16FlashAttnFwdSm80INS1_25CollectiveMainloopFwdSm80ILi4ELi1ELb0EN4cute5tupleIJNS5_1CILi128EEENS7_ILi96EEENS7_ILi64EEEEEELi64ENS_10bfloat16_tEfNS_4arch4Sm80ELb0ELb1ELb0ELb1ELb1ELb0ELb1ELb0EEENS1_21CollectiveEpilogueFwdINS6_IJS8_SA_S9_EEENS6_IJNS7_ILi1EEESI_SI_EEESC_SE_Li128ELb1ELb1ELb0ELb0EEENS1_19SingleTileSchedulerILb1ELb0ELb1ELi128EEEEEEEEEvNT_6ParamsE)
        .other          _ZN7cutlass13device_kernelIN5flash19enable_sm80_to_sm89INS1_16FlashAttnFwdSm80INS1_25CollectiveMainloopFwdSm80ILi4ELi1ELb0EN4cute5tupleIJNS5_1CILi128EEENS7_ILi96EEENS7_ILi64EEEEEELi64ENS_10bfloat16_tEfNS_4arch4Sm80ELb0ELb1ELb0ELb1ELb1ELb0ELb1ELb0EEENS1_21CollectiveEpilogueFwdINS6_IJS8_SA_S9_EEENS6_IJNS7_ILi1EEESI_SI_EEESC_SE_Li128ELb1ELb1ELb0ELb0EEENS1_19SingleTileSchedulerILb1ELb0ELb1ELi128EEEEEEEEEvNT_6ParamsE,@"STO_CUDA_ENTRY STV_DEFAULT"
_ZN7cutlass13device_kernelIN5flash19enable_sm80_to_sm89INS1_16FlashAttnFwdSm80INS1_25CollectiveMainloopFwdSm80ILi4ELi1ELb0EN4cute5tupleIJNS5_1CILi128EEENS7_ILi96EEENS7_ILi64EEEEEELi64ENS_10bfloat16_tEfNS_4arch4Sm80ELb0ELb1ELb0ELb1ELb1ELb0ELb1ELb0EEENS1_21CollectiveEpilogueFwdINS6_IJS8_SA_S9_EEENS6_IJNS7_ILi1EEESI_SI_EEESC_SE_Li128ELb1ELb1ELb0ELb0EEENS1_19SingleTileSchedulerILb1ELb0ELb1ELi128EEEEEEEEEvNT_6ParamsE:
[----:B------:R-:W-:Y:S02]  /*0000*/  MOV R1, c[0x0][0x28] ;  /* 0x00000a0000017a02 */ /* 0x000fe40000000f00 */
[----:B------:R-:W1:Y:S01]  /*0010*/  S2R R7, SR_TID.X ;  /* 0x0000000000077919 */ /* 0x000e620000002100 */
[----:B------:R-:W2:Y:S01]  /*0020*/  S2UR UR16, SR_CTAID.Z ;  /* 0x00000000001079c3 */ /* 0x000ea20000002700 */
[----:B------:R-:W-:Y:S02]  /*0030*/  UMOV UR12, 0x4 ;  /* 0x00000004000c7882 */ /* 0x000fe40000000000 */
        /* <DEDUP_REMOVED lines=16> */
.L_x_1019:
        /* <DEDUP_REMOVED lines=8> */
[----:B------:R-:W3:Y:S01]  /*01c0*/  LDG.E R0, [R4.64+0x4] ;  /* 0x0000043404007981 */ /* 0x000ee2000c1e1900 */
[----:B--2---:R-:W1:Y:S08]  /*01d0*/  R2UR UR4, R2 ;  /* 0x00000000020473c2 */ /* 0x004e7000000e0000 */
[----:B---3--:R-:W1:Y:S02]  /*01e0*/  R2UR UR5, R0 ;  /* 0x00000000000573c2 */ /* 0x008e6400000e0000 */
[----:B-1----:R-:W-:Y:S01]  /*01f0*/  UIADD3 UR5, -UR4, UR5, URZ ;  /* 0x0000000504057290 */ /* 0x002fe2000fffe13f */
[----:B------:R-:W-:Y:S05]  /*0200*/  BRA `(.L_x_1020) ;  /* 0x0000001000007947 */ /* 0x000fea0003800000 */
.L_x_1021:
[----:B------:R-:W-:Y:S02]  /*0210*/  ULDC UR5, c[0x0][0x54c] ;  /* 0x0001530000057ab9 */ /* 0x000fe40000000800 */
.L_x_1020:
[----:B------:R-:W-:Y:S02]  /*0220*/  ULDC UR4, c[0x0][0x548] ;  /* 0x0001520000047ab9 */ /* 0x000fe40000000800 */
[----:B------:R-:W-:-:S02]  /*0230*/  USHF.L.U32 UR13, UR13, 0x7, URZ ;  /* 0x000000070d0d7899 */ /* 0x000fc4000800063f */
[----:B------:R-:W-:-:S04]  /*0240*/  UIMAD UR4, UR5, UR4, URZ ;  /* 0x00000004050472a4 */ /* 0x000fc8000f8e023f */
[----:B------:R-:W-:-:S04]  /*0250*/  UISETP.GE.AND UP0, UPT, UR13, UR4, UPT ;  /* 0x000000040d00728c */ /* 0x000fc8000bf06270 */
[----:B------:R-:W-:Y:S01]  /*0260*/  USEL UR16, UR16, 0xffffffff, !UP0 ;  /* 0xffffffff10107887 */ /* 0x000fe2000c000000 */
[----:B------:R-:W-:Y:S05]  /*0270*/  BRA `(.L_x_1022) ;  /* 0x000001b000007947 */ /* 0x000fea0003800000 */
.L_x_1018:
        /* <DEDUP_REMOVED lines=8> */
.L_x_1023:
        /* <DEDUP_REMOVED lines=13> */
.L_x_1025:
[----:B------:R-:W-:Y:S02]  /*03d0*/  ULDC UR5, c[0x0][0x54c] ;  /* 0x0001530000057ab9 */ /* 0x000fe40000000800 */
.L_x_1024:
[----:B------:R-:W-:Y:S02]  /*03e0*/  ULDC UR4, c[0x0][0x548] ;  /* 0x0001520000047ab9 */ /* 0x000fe40000000800 */
[----:B------:R-:W-:-:S02]  /*03f0*/  USHF.L.U32 UR13, UR13, 0x7, URZ ;  /* 0x000000070d0d7899 */ /* 0x000fc4000800063f */
[----:B------:R-:W-:-:S04]  /*0400*/  UIMAD UR4, UR5, UR4, URZ ;  /* 0x00000004050472a4 */ /* 0x000fc8000f8e023f */
[----:B------:R-:W-:-:S04]  /*0410*/  UISETP.GE.AND UP0, UPT, UR13, UR4, UPT ;  /* 0x000000040d00728c */ /* 0x000fc8000bf06270 */
[----:B------:R-:W-:-:S06]  /*0420*/  USEL UR16, UR16, 0xffffffff, !UP0 ;  /* 0xffffffff10107887 */ /* 0x000fcc000c000000 */
.L_x_1022:
        /* <DEDUP_REMOVED lines=42> */
[----:B------:R1:W2:Y:S04]  /*06d0*/  LDG.E R0, [R4.64] ;  /* 0x0000003404007981 */ /* 0x0002a8000c1e1900 */
[----:B-1----:R-:W4:Y:S01]  /*06e0*/  LDG.E R4, [R4.64+0x4] ;  /* 0x0000043404047981 */ /* 0x002f22000c1e1900 */
[----:B--23--:R-:W1:Y:S08]  /*06f0*/  R2UR UR15, R0 ;  /* 0x00000000000f73c2 */ /* 0x00ce7000000e0000 */
[----:B----4-:R-:W1:Y:S02]  /*0700*/  R2UR UR4, R4 ;  /* 0x00000000040473c2 */ /* 0x010e6400000e0000 */
[----:B-1----:R-:W-:-:S06]  /*0710*/  UIADD3 UR15, -UR15, UR4, URZ ;  /* 0x000000040f0f7290 */ /* 0x002fcc000fffe13f */
.L_x_1026:
        /* <DEDUP_REMOVED lines=10> */
.L_x_1027:
        /* <DEDUP_REMOVED lines=12> */
.L_x_1028:
        /* <DEDUP_REMOVED lines=27> */
.L_x_1030:
[----:B------:R-:W-:Y:S02]  /*0a30*/  UISETP.NE.AND UP0, UPT, UR5, 0x1, UPT ;  /* 0x000000010500788c */ /* 0x000fe4000bf05270 */
[----:B------:R-:W-:Y:S02]  /*0a40*/  ULDC.64 UR6, c[0x0][0x330] ;  /* 0x0000cc0000067ab9 */ /* 0x000fe40000000a00 */
[----:B------:R-:W-:-:S07]  /*0a50*/  UIMAD.WIDE.U32 UR18, UR17, UR6, URZ ;  /* 0x00000006111272a5 */ /* 0x000fce000f8e003f */
[----:B------:R-:W-:Y:S02]  /*0a60*/  @UP0 USHF.R.U32.HI UR17, URZ, UR7, UR19 ;  /* 0x000000073f110299 */ /* 0x000fe40008011613 */
.L_x_1031:
[----:B------:R-:W-:Y:S02]  /*0a70*/  ULDC UR6, c[0x0][0x32c] ;  /* 0x0000cb0000067ab9 */ /* 0x000fe40000000800 */
[----:B------:R-:W-:-:S04]  /*0a80*/  UIMAD UR6, UR17, UR5, UR6 ;  /* 0x00000005110672a4 */ /* 0x000fc8000f8e0206 */
[----:B------:R-:W-:-:S04]  /*0a90*/  UISETP.LT.AND UP0, UPT, UR4, UR6, UPT ;  /* 0x000000060400728c */ /* 0x000fc8000bf01270 */
[----:B------:R-:W-:Y:S02]  /*0aa0*/  USEL UR4, UR4, UR6, UP0 ;  /* 0x0000000604047287 */ /* 0x000fe40008000000 */
.L_x_1029:
        /* <DEDUP_REMOVED lines=36> */
.L_x_1033:
[----:B------:R-:W-:-:S03]  /*0cf0*/  UISETP.NE.AND UP0, UPT, UR5, 0x1, UPT ;  /* 0x000000010500788c */ /* 0x000fc6000bf05270 */
[----:B------:R-:W-:Y:S02]  /*0d00*/  ULDC.64 UR4, c[0x0][0x330] ;  /* 0x0000cc0000047ab9 */ /* 0x000fe40000000a00 */
[----:B------:R-:W-:-:S07]  /*0d10*/  UIMAD.WIDE.U32 UR20, UR18, UR4, URZ ;  /* 0x00000004121472a5 */ /* 0x000fce000f8e003f */
[----:B------:R-:W-:Y:S02]  /*0d20*/  @UP0 UMOV UR19, UR21 ;  /* 0x0000001500130c82 */ /* 0x000fe40008000000 */
[----:B------:R-:W-:Y:S02]  /*0d30*/  @UP0 USHF.R.U32.HI UR18, URZ, UR5, UR19 ;  /* 0x000000053f120299 */ /* 0x000fe40008011613 */
.L_x_1034:
[----:B------:R-:W-:Y:S02]  /*0d40*/  ULDC UR4, c[0x0][0x32c] ;  /* 0x0000cb0000047ab9 */ /* 0x000fe40000000800 */
[----:B------:R-:W-:-:S04]  /*0d50*/  UIMAD UR4, UR18, UR4, URZ ;  /* 0x00000004120472a4 */ /* 0x000fc8000f8e023f */
[----:B------:R-:W-:-:S04]  /*0d60*/  UISETP.LT.AND UP0, UPT, UR17, UR4, UPT ;  /* 0x000000041100728c */ /* 0x000fc8000bf01270 */
[----:B------:R-:W-:-:S04]  /*0d70*/  USEL UR17, UR17, UR4, !UP0 ;  /* 0x0000000411117287 */ /* 0x000fc8000c000000 */
.L_x_1032:
[----:B------:R-:W-:Y:S01]  /*0d80*/  UIMAD.WIDE UR4, UR17, 0x2aaaaaab, URZ ;  /* 0x2aaaaaab110478a5 */ /* 0x000fe2000f8e023f */
[----:B------:R-:W-:Y:S01]  /*0d90*/  PLOP3.LUT P4, PT, PT, PT, PT, 0x80, 0x0 ;  /* 0x000000000000781c */ /* 0x000fe20003f8f070 */
[----:B------:R-:W-:Y:S01]  /*0da0*/  CS2R R10, SRZ ;  /* 0x00000000000a7805 */ /* 0x000fe2000001ff00 */
[----:B------:R-:W-:Y:S01]  /*0db0*/  IMAD.MOV.U32 R126, RZ, RZ, RZ ;  /* 0x000000ffff7e7224 */ /* 0x000fe200078e00ff */
[----:B------:R-:W-:Y:S01]  /*0dc0*/  USHF.R.U32.HI UR4, URZ, 0x1f, UR5 ;  /* 0x0000001f3f047899 */ /* 0x000fe20008011605 */
[----:B------:R-:W-:Y:S01]  /*0dd0*/  CS2R R124, SRZ ;  /* 0x00000000007c7805 */ /* 0x000fe2000001ff00 */
[----:B------:R-:W-:Y:S01]  /*0de0*/  IMAD.MOV.U32 R6, RZ, RZ, RZ ;  /* 0x000000ffff067224 */ /* 0x000fe200078e00ff */
[----:B------:R-:W-:Y:S01]  /*0df0*/  MOV R130, RZ ;  /* 0x000000ff00827202 */ /* 0x000fe20000000f00 */
        /* <DEDUP_REMOVED lines=50> */
[-C--:B------:R-:W-:Y:S01]  /*1120*/  LEA.HI R15, R169, R7.reuse, RZ, 0x3 ;  /* 0x00000007a90f7211 */ /* 0x080fe200078f18ff */
[----:B------:R-:W-:Y:S01]  /*1130*/  UIMAD UR4, UR4, UR18, URZ ;  /* 0x00000012040472a4 */ /* 0x000fe2000f8e023f */
[----:B------:R-:W-:Y:S01]  /*1140*/  PLOP3.LUT P2, PT, PT, PT, UP2, 0x80, 0x0 ;  /* 0x000000000000781c */ /* 0x000fe20003f4f028 */
[----:B------:R-:W-:Y:S01]  /*1150*/  UIMAD.WIDE.U32 UR20, UR9, UR18, URZ ;  /* 0x00000012091472a5 */ /* 0x000fe2000f8e003f */
[----:B------:R-:W-:Y:S01]  /*1160*/  LOP3.LUT R6, R15, 0xfffffff8, RZ, 0xc0, !PT ;  /* 0xfffffff80f067812 */ /* 0x000fe200078ec0ff */
[----:B------:R-:W-:Y:S01]  /*1170*/  UIMAD UR4, UR9, UR19, UR4 ;  /* 0x00000013090472a4 */ /* 0x000fe2000f8e0204 */
[----:B------:R-:W-:Y:S01]  /*1180*/  SHF.R.S32.HI R15, RZ, 0x3, R15 ;  /* 0x00000003ff0f7819 */ /* 0x000fe2000001140f */
[----:B------:R-:W-:Y:S01]  /*1190*/  USHF.R.S32.HI UR9, URZ, 0x1f, UR16 ;  /* 0x0000001f3f097899 */ /* 0x000fe20008011410 */
[----:B------:R-:W-:Y:S01]  /*11a0*/  PLOP3.LUT P0, PT, PT, PT, UP2, 0x80, 0x0 ;  /* 0x000000000000781c */ /* 0x000fe20003f0f028 */
[----:B------:R-:W-:Y:S01]  /*11b0*/  IMAD.IADD R6, R7, 0x1, -R6 ;  /* 0x0000000107067824 */ /* 0x000fe200078e0a06 */
[----:B------:R-:W-:Y:S01]  /*11c0*/  ULDC.64 UR18, c[0x0][0x1b8] ;  /* 0x00006e0000127ab9 */ /* 0x000fe20000000a00 */
[----:B------:R-:W-:Y:S01]  /*11d0*/  LEA.HI R18, R169, R7, RZ, 0x4 ;  /* 0x00000007a9127211 */ /* 0x000fe200078f20ff */
[----:B------:R-:W-:Y:S01]  /*11e0*/  UIADD3 UR21, UR21, UR4, URZ ;  /* 0x0000000415157290 */ /* 0x000fe2000fffe03f */
[C---:B------:R-:W-:Y:S01]  /*11f0*/  IMAD R232, R6.reuse, 0x10, R15 ;  /* 0x0000001006e87824 */ /* 0x040fe200078e020f */
[----:B------:R-:W-:Y:S01]  /*1200*/  UIMAD UR4, UR10, UR18, URZ ;  /* 0x000000120a0472a4 */ /* 0x000fe2000f8e023f */
[----:B------:R-:W-:Y:S01]  /*1210*/  IMAD.SHL.U32 R229, R15, 0x40, RZ ;  /* 0x000000400fe57824 */ /* 0x000fe200078e00ff */
[----:B------:R-:W-:Y:S01]  /*1220*/  USEL UR9, UR9, URZ, !UP1 ;  /* 0x0000003f09097287 */ /* 0x000fe2000c800000 */
[----:B------:R-:W-:Y:S01]  /*1230*/  IMAD.SHL.U32 R6, R6, 0x8, RZ ;  /* 0x0000000806067824 */ /* 0x000fe200078e00ff */
[----:B------:R-:W-:Y:S01]  /*1240*/  IADD3 R4, R232, UR13, RZ ;  /* 0x0000000de8047c10 */ /* 0x000fe2000fffe0ff */
[----:B------:R-:W-:Y:S01]  /*1250*/  UIMAD UR4, UR11, UR19, UR4 ;  /* 0x000000130b0472a4 */ /* 0x000fe2000f8e0204 */
[----:B------:R-:W-:Y:S01]  /*1260*/  LOP3.LUT R229, R229, 0x1c0, RZ, 0xc0, !PT ;  /* 0x000001c0e5e57812 */ /* 0x000fe200078ec0ff */
[----:B------:R-:W-:Y:S01]  /*1270*/  UIMAD.WIDE.U32 UR20, UR11, UR18, UR20 ;  /* 0x000000120b1472a5 */ /* 0x000fe2000f8e0014 */
[----:B------:R-:W-:Y:S01]  /*1280*/  BSSY B0, `(.L_x_1036) ;  /* 0x0000042000007945 */ /* 0x000fe20003800000 */
[----:B------:R-:W-:Y:S01]  /*1290*/  USEL UR12, UR16, URZ, !UP1 ;  /* 0x0000003f100c7287 */ /* 0x000fe2000c800000 */
[----:B------:R-:W-:Y:S01]  /*12a0*/  @P2 IMAD.HI.U32 R0, R4, c[0x0][0x2c8], RZ ;  /* 0x0000b20004002a27 */ /* 0x000fe200078e00ff */
[----:B------:R-:W-:-:S02]  /*12b0*/  ULDC.64 UR18, c[0x0][0x1c0] ;  /* 0x0000700000127ab9 */ /* 0x000fc40000000a00 */
[----:B------:R-:W-:Y:S01]  /*12c0*/  UIMAD UR9, UR9, UR18, URZ ;  /* 0x00000012090972a4 */ /* 0x000fe2000f8e023f */
[----:B-1----:R-:W-:Y:S01]  /*12d0*/  IMAD.MOV.U32 R3, RZ, RZ, R4 ;  /* 0x000000ffff037224 */ /* 0x002fe200078e0004 */
[----:B------:R-:W-:Y:S01]  /*12e0*/  UIADD3 UR21, UR21, UR4, URZ ;  /* 0x0000000415157290 */ /* 0x000fe2000fffe03f */
[----:B------:R-:W-:Y:S01]  /*12f0*/  @P0 SHF.R.U32.HI R3, RZ, c[0x0][0x2cc], R0 ;  /* 0x0000b300ff030a19 */ /* 0x000fe20000011600 */
[----:B------:R-:W-:Y:S01]  /*1300*/  UIMAD UR9, UR12, UR19, UR9 ;  /* 0x000000130c0972a4 */ /* 0x000fe2000f8e0209 */
[----:B------:R-:W-:Y:S01]  /*1310*/  ISETP.GE.AND P0, PT, R6, c[0x0][0x198], PT ;  /* 0x0000660006007a0c */ /* 0x000fe20003f06270 */
[----:B------:R-:W-:Y:S01]  /*1320*/  UIMAD.WIDE.U32 UR18, UR12, UR18, UR20 ;  /* 0x000000120c1272a5 */ /* 0x000fe2000f8e0014 */
[--C-:B------:R-:W-:Y:S01]  /*1330*/  SHF.R.S32.HI R10, RZ, 0x1f, R3.reuse ;  /* 0x0000001fff0a7819 */ /* 0x100fe20000011403 */
[----:B------:R-:W-:Y:S01]  /*1340*/  IMAD.MOV R0, RZ, RZ, -R3 ;  /* 0x000000ffff007224 */ /* 0x000fe200078e0a03 */
[----:B------:R-:W-:Y:S02]  /*1350*/  ULDC UR4, c[0x0][0x2c4] ;  /* 0x0000b10000047ab9 */ /* 0x000fe40000000800 */
[----:B------:R-:W-:Y:S01]  /*1360*/  UIADD3 UR9, UR19, UR9, URZ ;  /* 0x0000000913097290 */ /* 0x000fe2000fffe03f */
[----:B------:R-:W-:Y:S01]  /*1370*/  IMAD.U32 R9, RZ, RZ, UR19 ;  /* 0x00000013ff097e24 */ /* 0x000fe2000f8e00ff */
[----:B------:R-:W-:Y:S01]  /*1380*/  UIMAD UR4, UR15, UR4, URZ ;  /* 0x000000040f0472a4 */ /* 0x000fe2000f8e023f */
[----:B------:R-:W-:-:S02]  /*1390*/  IMAD.U32 R8, RZ, RZ, UR18 ;  /* 0x00000012ff087e24 */ /* 0x000fc4000f8e00ff */
[----:B------:R-:W-:Y:S02]  /*13a0*/  IMAD R10, R10, c[0x0][0x1b0], RZ ;  /* 0x00006c000a0a7a24 */ /* 0x000fe400078e02ff */
[----:B------:R-:W-:Y:S02]  /*13b0*/  IMAD.U32 R9, RZ, RZ, UR9 ;  /* 0x00000009ff097e24 */ /* 0x000fe4000f8e00ff */
[----:B------:R-:W-:Y:S01]  /*13c0*/  IMAD R4, R0, c[0x0][0x2c4], R4 ;  /* 0x0000b10000047a24 */ /* 0x000fe200078e0204 */
[----:B------:R-:W-:Y:S01]  /*13d0*/  LOP3.LUT R0, R18, 0xfffffff0, RZ, 0xc0, !PT ;  /* 0xfffffff012007812 */ /* 0x000fe200078ec0ff */
[C---:B------:R-:W-:Y:S02]  /*13e0*/  IMAD R10, R3.reuse, c[0x0][0x1b4], R10 ;  /* 0x00006d00030a7a24 */ /* 0x040fe400078e020a */
[----:B------:R-:W-:Y:S01]  /*13f0*/  IMAD.WIDE.U32 R8, R3, c[0x0][0x1b0], R8 ;  /* 0x00006c0003087a25 */ /* 0x000fe200078e0008 */
[----:B------:R-:W-:Y:S02]  /*1400*/  LOP3.LUT R3, R229, 0x38, R6, 0xf8, !PT ;  /* 0x00000038e5037812 */ /* 0x000fe400078ef806 */
[----:B------:R-:W-:Y:S01]  /*1410*/  SHF.R.U32.HI R229, RZ, 0x3, R229 ;  /* 0x00000003ffe57819 */ /* 0x000fe200000116e5 */
[----:B------:R-:W-:Y:S01]  /*1420*/  IMAD.IADD R11, R9, 0x1, R10 ;  /* 0x00000001090b7824 */ /* 0x000fe200078e020a */
[----:B------:R-:W-:Y:S01]  /*1430*/  SHF.R.S32.HI R9, RZ, 0x1f, R4 ;  /* 0x0000001fff097819 */ /* 0x000fe20000011404 */
[----:B------:R-:W-:Y:S01]  /*1440*/  IMAD.IADD R0, R7, 0x1, -R0 ;  /* 0x0000000107007824 */ /* 0x000fe200078e0a00 */
[----:B------:R-:W-:Y:S01]  /*1450*/  LOP3.LUT R229, R3, R229, RZ, 0x3c, !PT ;  /* 0x000000e503e57212 */ /* 0x000fe200078e3cff */
[----:B------:R-:W-:Y:S01]  /*1460*/  IMAD.MOV.U32 R10, RZ, RZ, R8 ;  /* 0x000000ffff0a7224 */ /* 0x000fe200078e0008 */
[----:B------:R-:W-:Y:S01]  /*1470*/  IADD3 R3, R15, UR13, RZ ;  /* 0x0000000d0f037c10 */ /* 0x000fe2000fffe0ff */
[----:B------:R-:W-:Y:S01]  /*1480*/  IMAD R9, R9, c[0x0][0x1a8], RZ ;  /* 0x00006a0009097a24 */ /* 0x000fe200078e02ff */
[----:B------:R-:W-:-:S02]  /*1490*/  SHF.R.S32.HI R17, RZ, 0x1f, R0 ;  /* 0x0000001fff117819 */ /* 0x000fc40000011400 */
[----:B------:R-:W-:Y:S01]  /*14a0*/  ISETP.GE.AND P3, PT, R3, UR4, PT ;  /* 0x0000000403007c0c */ /* 0x000fe2000bf66270 */
[C---:B------:R-:W-:Y:S01]  /*14b0*/  IMAD R9, R4.reuse, c[0x0][0x1ac], R9 ;  /* 0x00006b0004097a24 */ /* 0x040fe200078e0209 */
[----:B------:R-:W-:Y:S01]  /*14c0*/  LEA.HI R17, R17, R0, RZ, 0x3 ;  /* 0x0000000011117211 */ /* 0x000fe200078f18ff */
[----:B------:R-:W-:Y:S01]  /*14d0*/  IMAD.WIDE.U32 R4, R4, c[0x0][0x1a8], R10 ;  /* 0x00006a0004047a25 */ /* 0x000fe200078e000a */
[----:B------:R-:W-:Y:S02]  /*14e0*/  LEA.HI R6, R169, R7, RZ, 0x6 ;  /* 0x00000007a9067211 */ /* 0x000fe400078f30ff */
[----:B------:R-:W-:Y:S01]  /*14f0*/  LOP3.LUT R16, R17, 0xfffffff8, RZ, 0xc0, !PT ;  /* 0xfffffff811107812 */ /* 0x000fe200078ec0ff */
[----:B------:R-:W-:Y:S01]  /*1500*/  IMAD.IADD R9, R5, 0x1, R9 ;  /* 0x0000000105097824 */ /* 0x000fe200078e0209 */
[----:B------:R-:W-:Y:S01]  /*1510*/  LEA R10, P2, R4, c[0x0][0x160], 0x1 ;  /* 0x00005800040a7a11 */ /* 0x000fe200078408ff */
[----:B------:R-:W-:Y:S02]  /*1520*/  IMAD.SHL.U32 R6, R6, 0x8, RZ ;  /* 0x0000000806067824 */ /* 0x000fe400078e00ff */
[----:B------:R-:W-:Y:S01]  /*1530*/  IMAD.IADD R16, R0, 0x1, -R16 ;  /* 0x0000000100107824 */ /* 0x000fe200078e0a10 */
[----:B------:R-:W-:Y:S01]  /*1540*/  LEA.HI.X R9, R4, c[0x0][0x164], R9, 0x1, P2 ;  /* 0x0000590004097a11 */ /* 0x000fe200010f0c09 */
[----:B------:R-:W-:Y:S01]  /*1550*/  IMAD.MOV.U32 R0, RZ, RZ, 0x10 ;  /* 0x00000010ff007424 */ /* 0x000fe200078e00ff */
[----:B------:R1:W3:Y:S01]  /*1560*/  SHFL.IDX PT, R12, R10, RZ, 0x181f ;  /* 0x00181fff0a0c7589 */ /* 0x0002e200000e0000 */
[----:B------:R-:W-:Y:S01]  /*1570*/  IMAD.MOV.U32 R4, RZ, RZ, 0x20 ;  /* 0x00000020ff047424 */ /* 0x000fe200078e00ff */
[----:B------:R-:W-:-:S02]  /*1580*/  LOP3.LUT R229, R229, 0xfffffe00, R6, 0xf8, !PT ;  /* 0xfffffe00e5e57812 */ /* 0x000fc400078ef806 */
[----:B------:R1:W4:Y:S01]  /*1590*/  SHFL.IDX PT, R5, R9, RZ, 0x181f ;  /* 0x00181fff09057589 */ /* 0x00032200000e0000 */
[----:B--2---:R2:W5:Y:S01]  /*15a0*/  @P1 R2UR UR17, R2 ;  /* 0x00000000021113c2 */ /* 0x00456200000e0000 */
[----:B------:R-:W-:Y:S01]  /*15b0*/  R2P PR, R16, 0x6 ;  /* 0x0000000610007804 */ /* 0x000fe20000000000 */
[----:B-----5:R-:W-:-:S04]  /*15c0*/  @!UP0 UMOV UR17, UR16 ;  /* 0x0000001000118c82 */ /* 0x020fc80008000000 */
[----:B------:R-:W-:Y:S02]  /*15d0*/  SEL R0, R0, 0xfffffff0, !P1 ;  /* 0xfffffff000007807 */ /* 0x000fe40004800000 */
[----:B------:R-:W-:Y:S02]  /*15e0*/  SEL R4, R4, 0xffffffe0, !P2 ;  /* 0xffffffe004047807 */ /* 0x000fe40005000000 */
[----:B--2---:R-:W-:-:S04]  /*15f0*/  LEA.HI R2, R169, R7, RZ, 0x3 ;  /* 0x00000007a9027211 */ /* 0x004fc800078f18ff */
[----:B------:R-:W-:-:S05]  /*1600*/  LOP3.LUT R2, R2, 0xfffffff8, RZ, 0xc0, !PT ;  /* 0xfffffff802027812 */ /* 0x000fca00078ec0ff */
[----:B------:R-:W-:-:S04]  /*1610*/  IMAD.IADD R2, R7, 0x1, -R2 ;  /* 0x0000000107027824 */ /* 0x000fc800078e0a02 */
[----:B------:R-:W-:-:S05]  /*1620*/  IMAD.SHL.U32 R234, R2, 0x8, RZ ;  /* 0x0000000802ea7824 */ /* 0x000fca00078e00ff */
[----:B------:R-:W-:Y:S01]  /*1630*/  SHF.R.S32.HI R233, RZ, 0x1f, R234 ;  /* 0x0000001fffe97819 */ /* 0x000fe200000114ea */
[----:B------:R-:W-:Y:S05]  /*1640*/  @P3 BRA `(.L_x_1037) ;  /* 0x0000005000003947 */ /* 0x000fea0003800000 */
[----:B-1-34-:R-:W-:-:S04]  /*1650*/  LEA R12, P1, R234, R12, 0x1 ;  /* 0x0000000cea0c7211 */ /* 0x01afc800078208ff */
[----:B------:R-:W-:Y:S01]  /*1660*/  LEA.HI.X R13, R234, R5, R233, 0x1, P1 ;  /* 0x00000005ea0d7211 */ /* 0x000fe200008f0ce9 */
[----:B------:R-:W-:-:S05]  /*1670*/  IMAD.SHL.U32 R5, R229, 0x2, RZ ;  /* 0x00000002e5057824 */ /* 0x000fca00078e00ff */
[----:B------:R-:W-:Y:S01]  /*1680*/  @!PT LDS RZ, [RZ] ;  /* 0x00000000fffff984 */ /* 0x000fe20000000800 */
[----:B------:R1:W-:Y:S03]  /*1690*/  LDGSTS.E.BYPASS.LTC128B.128 [R5+0x6100], [R12.64], !P0 ;  /* 0x061000000c057fae */ /* 0x0003e6000c101d74 */
.L_x_1037:
[----:B-1-34-:R-:W-:Y:S05]  /*16a0*/  BSYNC B0 ;  /* 0x0000000000007941 */ /* 0x01afea0003800000 */
.L_x_1036:
[----:B------:R-:W-:Y:S01]  /*16b0*/  IADD3 R6, R3, 0x10, RZ ;  /* 0x0000001003067810 */ /* 0x000fe20007ffe0ff */
[----:B------:R1:W2:Y:S01]  /*16c0*/  SHFL.IDX PT, R5, R9, 0x1, 0x181f ;  /* 0x00381f0009057f89 */ /* 0x0002a200000e0000 */
[----:B------:R-:W-:Y:S02]  /*16d0*/  BSSY B0, `(.L_x_1038) ;  /* 0x0000009000007945 */ /* 0x000fe40003800000 */
[----:B------:R-:W-:Y:S01]  /*16e0*/  ISETP.GE.AND P1, PT, R6, UR4, PT ;  /* 0x0000000406007c0c */ /* 0x000fe2000bf26270 */
[----:B------:R1:W3:-:S12]  /*16f0*/  SHFL.IDX PT, R12, R10, 0x1, 0x181f ;  /* 0x00381f000a0c7f89 */ /* 0x0002d800000e0000 */
[----:B------:R-:W-:Y:S05]  /*1700*/  @P1 BRA `(.L_x_1039) ;  /* 0x0000005000001947 */ /* 0x000fea0003800000 */
[----:B---3--:R-:W-:-:S04]  /*1710*/  LEA R12, P1, R234, R12, 0x1 ;  /* 0x0000000cea0c7211 */ /* 0x008fc800078208ff */
[----:B--2---:R-:W-:Y:S01]  /*1720*/  LEA.HI.X R13, R234, R5, R233, 0x1, P1 ;  /* 0x00000005ea0d7211 */ /* 0x004fe200008f0ce9 */
[----:B------:R-:W-:-:S05]  /*1730*/  IMAD.SHL.U32 R5, R229, 0x2, RZ ;  /* 0x00000002e5057824 */ /* 0x000fca00078e00ff */
[----:B------:R-:W-:Y:S01]  /*1740*/  @!PT LDS RZ, [RZ] ;  /* 0x00000000fffff984 */ /* 0x000fe20000000800 */
[----:B------:R2:W-:Y:S03]  /*1750*/  LDGSTS.E.BYPASS.LTC128B.128 [R5+0x6900], [R12.64], !P0 ;  /* 0x069000000c057fae */ /* 0x0005e6000c101d74 */
.L_x_1039:
[----:B------:R-:W-:Y:S05]  /*1760*/  BSYNC B0 ;  /* 0x0000000000007941 */ /* 0x000fea0003800000 */
.L_x_1038:
[----:B------:R-:W-:Y:S01]  /*1770*/  IADD3 R6, R3, 0x20, RZ ;  /* 0x0000002003067810 */ /* 0x000fe20007ffe0ff */
[----:B--2---:R2:W4:Y:S01]  /*1780*/  SHFL.IDX PT, R5, R9, 0x2, 0x181f ;  /* 0x00581f0009057f89 */ /* 0x00452200000e0000 */
[----:B------:R-:W-:Y:S02]  /*1790*/  BSSY B0, `(.L_x_1040) ;  /* 0x0000009000007945 */ /* 0x000fe40003800000 */
[----:B------:R-:W-:Y:S01]  /*17a0*/  ISETP.GE.AND P1, PT, R6, UR4, PT ;  /* 0x0000000406007c0c */ /* 0x000fe2000bf26270 */
[----:B---3--:R2:W3:-:S12]  /*17b0*/  SHFL.IDX PT, R12, R10, 0x2, 0x181f ;  /* 0x00581f000a0c7f89 */ /* 0x0084d800000e0000 */
[----:B------:R-:W-:Y:S05]  /*17c0*/  @P1 BRA `(.L_x_1041) ;  /* 0x0000005000001947 */ /* 0x000fea0003800000 */
[----:B---3--:R-:W-:-:S04]  /*17d0*/  LEA R12, P1, R234, R12, 0x1 ;  /* 0x0000000cea0c7211 */ /* 0x008fc800078208ff */
[----:B----4-:R-:W-:Y:S01]  /*17e0*/  LEA.HI.X R13, R234, R5, R233, 0x1, P1 ;  /* 0x00000005ea0d7211 */ /* 0x010fe200008f0ce9 */
[----:B------:R-:W-:-:S05]  /*17f0*/  IMAD.SHL.U32 R5, R229, 0x2, RZ ;  /* 0x00000002e5057824 */ /* 0x000fca00078e00ff */
[----:B------:R-:W-:Y:S01]  /*1800*/  @!PT LDS RZ, [RZ] ;  /* 0x00000000fffff984 */ /* 0x000fe20000000800 */
[----:B------:R3:W-:Y:S03]  /*1810*/  LDGSTS.E.BYPASS.LTC128B.128 [R5+0x7100], [R12.64], !P0 ;  /* 0x071000000c057fae */ /* 0x0007e6000c101d74 */
.L_x_1041:
[----:B------:R-:W-:Y:S05]  /*1820*/  BSYNC B0 ;  /* 0x0000000000007941 */ /* 0x000fea0003800000 */
.L_x_1040:
[----:B------:R-:W-:Y:S01]  /*1830*/  IADD3 R6, R3, 0x30, RZ ;  /* 0x0000003003067810 */ /* 0x000fe20007ffe0ff */
[----:B---34-:R3:W4:Y:S01]  /*1840*/  SHFL.IDX PT, R5, R9, 0x3, 0x181f ;  /* 0x00781f0009057f89 */ /* 0x01872200000e0000 */
[----:B------:R-:W-:Y:S02]  /*1850*/  BSSY B0, `(.L_x_1042) ;  /* 0x0000009000007945 */ /* 0x000fe40003800000 */
[----:B------:R-:W-:Y:S01]  /*1860*/  ISETP.GE.AND P1, PT, R6, UR4, PT ;  /* 0x0000000406007c0c */ /* 0x000fe2000bf26270 */
[----:B------:R3:W1:-:S12]  /*1870*/  SHFL.IDX PT, R12, R10, 0x3, 0x181f ;  /* 0x00781f000a0c7f89 */ /* 0x00065800000e0000 */
[----:B------:R-:W-:Y:S05]  /*1880*/  @P1 BRA `(.L_x_1043) ;  /* 0x0000005000001947 */ /* 0x000fea0003800000 */
[----:B-1----:R-:W-:-:S04]  /*1890*/  LEA R12, P1, R234, R12, 0x1 ;  /* 0x0000000cea0c7211 */ /* 0x002fc800078208ff */
[----:B----4-:R-:W-:Y:S01]  /*18a0*/  LEA.HI.X R13, R234, R5, R233, 0x1, P1 ;  /* 0x00000005ea0d7211 */ /* 0x010fe200008f0ce9 */
[----:B------:R-:W-:-:S05]  /*18b0*/  IMAD.SHL.U32 R5, R229, 0x2, RZ ;  /* 0x00000002e5057824 */ /* 0x000fca00078e00ff */
[----:B------:R-:W-:Y:S01]  /*18c0*/  @!PT LDS RZ, [RZ] ;  /* 0x00000000fffff984 */ /* 0x000fe20000000800 */
[----:B------:R1:W-:Y:S03]  /*18d0*/  LDGSTS.E.BYPASS.LTC128B.128 [R5+0x7900], [R12.64], !P0 ;  /* 0x079000000c057fae */ /* 0x0003e6000c101d74 */
.L_x_1043:
[----:B------:R-:W-:Y:S05]  /*18e0*/  BSYNC B0 ;  /* 0x0000000000007941 */ /* 0x000fea0003800000 */
.L_x_1042:
[----:B------:R-:W-:Y:S01]  /*18f0*/  IADD3 R6, R3, 0x40, RZ ;  /* 0x0000004003067810 */ /* 0x000fe20007ffe0ff */
[----:B-1--4-:R1:W4:Y:S01]  /*1900*/  SHFL.IDX PT, R5, R9, 0x4, 0x181f ;  /* 0x00981f0009057f89 */ /* 0x01232200000e0000 */
[----:B------:R-:W-:Y:S02]  /*1910*/  BSSY B0, `(.L_x_1044) ;  /* 0x0000009000007945 */ /* 0x000fe40003800000 */
[----:B------:R-:W-:Y:S01]  /*1920*/  ISETP.GE.AND P1, PT, R6, UR4, PT ;  /* 0x0000000406007c0c */ /* 0x000fe2000bf26270 */
[----:B------:R1:W2:-:S12]  /*1930*/  SHFL.IDX PT, R12, R10, 0x4, 0x181f ;  /* 0x00981f000a0c7f89 */ /* 0x00029800000e0000 */
[----:B------:R-:W-:Y:S05]  /*1940*/  @P1 BRA `(.L_x_1045) ;  /* 0x0000005000001947 */ /* 0x000fea0003800000 */
[----:B--2---:R-:W-:-:S04]  /*1950*/  LEA R12, P1, R234, R12, 0x1 ;  /* 0x0000000cea0c7211 */ /* 0x004fc800078208ff */
[----:B----4-:R-:W-:Y:S01]  /*1960*/  LEA.HI.X R13, R234, R5, R233, 0x1, P1 ;  /* 0x00000005ea0d7211 */ /* 0x010fe200008f0ce9 */
[----:B------:R-:W-:-:S05]  /*1970*/  IMAD.SHL.U32 R5, R229, 0x2, RZ ;  /* 0x00000002e5057824 */ /* 0x000fca00078e00ff */
[----:B------:R-:W-:Y:S01]  /*1980*/  @!PT LDS RZ, [RZ] ;  /* 0x00000000fffff984 */ /* 0x000fe20000000800 */
[----:B------:R2:W-:Y:S03]  /*1990*/  LDGSTS.E.BYPASS.LTC128B.128 [R5+0x8100], [R12.64], !P0 ;  /* 0x081000000c057fae */ /* 0x0005e6000c101d74 */
.L_x_1045:
[----:B------:R-:W-:Y:S05]  /*19a0*/  BSYNC B0 ;  /* 0x0000000000007941 */ /* 0x000fea0003800000 */
.L_x_1044:
[----:B------:R-:W-:Y:S01]  /*19b0*/  IADD3 R6, R3, 0x50, RZ ;  /* 0x0000005003067810 */ /* 0x000fe20007ffe0ff */
[----:B--2-4-:R2:W4:Y:S01]  /*19c0*/  SHFL.IDX PT, R5, R9, 0x5, 0x181f ;  /* 0x00b81f0009057f89 */ /* 0x01452200000e0000 */
        /* <DEDUP_REMOVED lines=9> */
.L_x_1047:
[----:B------:R-:W-:Y:S05]  /*1a60*/  BSYNC B0 ;  /* 0x0000000000007941 */ /* 0x000fea0003800000 */
.L_x_1046:
        /* <DEDUP_REMOVED lines=11> */
.L_x_1049:
[----:B------:R-:W-:Y:S05]  /*1b20*/  BSYNC B0 ;  /* 0x0000000000007941 */ /* 0x000fea0003800000 */
.L_x_1048:
[----:B-123--:R-:W1:Y:S01]  /*1b30*/  SHFL.IDX PT, R10, R10, 0x7, 0x181f ;  /* 0x00f81f000a0a7f89 */ /* 0x00ee6200000e0000 */
[----:B------:R-:W-:Y:S01]  /*1b40*/  IADD3 R3, R3, 0x70, RZ ;  /* 0x0000007003037810 */ /* 0x000fe20007ffe0ff */
[----:B------:R-:W-:Y:S01]  /*1b50*/  UMOV UR36, 0x60 ;  /* 0x0000006000247882 */ /* 0x000fe20000000000 */
[----:B----4-:R-:W-:Y:S01]  /*1b60*/  IMAD.MOV.U32 R5, RZ, RZ, c[0x0][0x2b8] ;  /* 0x0000ae00ff057624 */ /* 0x010fe200078e00ff */
[----:B------:R-:W2:Y:S01]  /*1b70*/  SHFL.IDX PT, R9, R9, 0x7, 0x181f ;  /* 0x00f81f0009097f89 */ /* 0x000ea200000e0000 */
[----:B------:R-:W-:Y:S01]  /*1b80*/  ISETP.GE.AND P3, PT, R3, UR4, PT ;  /* 0x0000000403007c0c */ /* 0x000fe2000bf66270 */
[----:B------:R-:W-:Y:S01]  /*1b90*/  UIMAD UR12, UR7, UR36, -0x60 ;  /* 0xffffffa0070c74a4 */ /* 0x000fe2000f8e0224 */
[----:B------:R-:W-:Y:S01]  /*1ba0*/  IMAD.SHL.U32 R229, R229, 0x2, RZ ;  /* 0x00000002e5e57824 */ /* 0x000fe200078e00ff */
[----:B------:R-:W-:Y:S01]  /*1bb0*/  ISETP.NE.AND P4, PT, R5, 0x1, PT ;  /* 0x000000010500780c */ /* 0x000fe20003f85270 */
[----:B------:R-:W-:Y:S01]  /*1bc0*/  USHF.R.S32.HI UR9, URZ, 0x1f, UR17 ;  /* 0x0000001f3f097899 */ /* 0x000fe20008011411 */
[----:B------:R-:W-:Y:S01]  /*1bd0*/  IMAD.MOV.U32 R230, RZ, RZ, RZ ;  /* 0x000000ffffe67224 */ /* 0x000fe200078e00ff */
[----:B------:R-:W-:Y:S01]  /*1be0*/  ULDC.64 UR18, c[0x0][0x2b0] ;  /* 0x0000ac0000127ab9 */ /* 0x000fe20000000a00 */
[----:B------:R-:W-:Y:S01]  /*1bf0*/  IADD3 R231, R232, UR12, RZ ;  /* 0x0000000ce8e77c10 */ /* 0x000fe2000fffe0ff */
[----:B------:R-:W-:-:S02]  /*1c00*/  UIMAD UR9, UR9, UR18, URZ ;  /* 0x00000012090972a4 */ /* 0x000fc4000f8e023f */
[----:B------:R-:W-:Y:S01]  /*1c10*/  UIMAD.WIDE.U32 UR46, UR17, UR18, URZ ;  /* 0x00000012112e72a5 */ /* 0x000fe2000f8e003f */
[C---:B------:R-:W-:Y:S01]  /*1c20*/  ISETP.GE.AND P5, PT, R231.reuse, UR8, PT ;  /* 0x00000008e7007c0c */ /* 0x040fe2000bfa6270 */
[----:B------:R-:W-:Y:S01]  /*1c30*/  UIMAD UR4, UR17, UR19, UR9 ;  /* 0x00000013110472a4 */ /* 0x000fe2000f8e0209 */
[----:B------:R-:W-:Y:S02]  /*1c40*/  IADD3 R231, R231, UR14, RZ ;  /* 0x0000000ee7e77c10 */ /* 0x000fe4000fffe0ff */
[----:B------:R-:W-:Y:S01]  /*1c50*/  ISETP.GT.OR P5, PT, R232, 0x5f, P5 ;  /* 0x0000005fe800780c */ /* 0x000fe20002fa4670 */
[----:B------:R-:W-:Y:S02]  /*1c60*/  UIADD3 UR4, UR47, UR4, URZ ;  /* 0x000000042f047290 */ /* 0x000fe4000fffe03f */
[----:B------:R-:W-:Y:S01]  /*1c70*/  @P4 IMAD.HI.U32 R5, R231, c[0x0][0x2bc], RZ ;  /* 0x0000af00e7054a27 */ /* 0x000fe200078e00ff */
[----:B-1----:R-:W-:Y:S01]  /*1c80*/  @!P3 LEA R10, P2, R234, R10, 0x1 ;  /* 0x0000000aea0ab211 */ /* 0x002fe200078408ff */
[----:B------:R-:W-:-:S02]  /*1c90*/  ULDC.64 UR18, c[0x0][0x1e8] ;  /* 0x00007a0000127ab9 */ /* 0x000fc40000000a00 */
[----:B------:R-:W-:Y:S01]  /*1ca0*/  IMAD.MOV.U32 R3, RZ, RZ, R231 ;  /* 0x000000ffff037224 */ /* 0x000fe200078e00e7 */
[----:B--2---:R-:W-:Y:S02]  /*1cb0*/  @!P3 LEA.HI.X R11, R234, R9, R233, 0x1, P2 ;  /* 0x00000009ea0bb211 */ /* 0x004fe400010f0ce9 */
[----:B------:R-:W-:-:S03]  /*1cc0*/  @P4 SHF.R.U32.HI R3, RZ, c[0x0][0x2c0], R5 ;  /* 0x0000b000ff034a19 */ /* 0x000fc60000011605 */
[----:B------:R-:W-:Y:S01]  /*1cd0*/  @!PT LDS RZ, [RZ] ;  /* 0x00000000fffff984 */ /* 0x000fe20000000800 */
[----:B------:R1:W-:Y:S01]  /*1ce0*/  @!P3 LDGSTS.E.BYPASS.LTC128B.128 [R229+0x9900], [R10.64], !P0 ;  /* 0x099000000ae5bfae */ /* 0x0003e2000c101d74 */
[----:B------:R-:W-:-:S03]  /*1cf0*/  @!P5 IADD3 R6, P1, R3, UR46, RZ ;  /* 0x0000002e0306dc10 */ /* 0x000fc6000ff3e0ff */
[----:B------:R-:W0:Y:S01]  /*1d00*/  LDGDEPBAR ;  /* 0x00000000000079af */ /* 0x000e220000000000 */
        /* <DEDUP_REMOVED lines=11> */
[----:B------:R-:W-:Y:S01]  /*1dc0*/  IMAD.SHL.U32 R16, R16, 0x40, RZ ;  /* 0x0000004010107824 */ /* 0x000fe200078e00ff */
[----:B------:R-:W-:Y:S01]  /*1dd0*/  UIMAD UR36, UR7, -0x60, UR36 ;  /* 0xffffffa0072478a4 */ /* 0x000fe2000f8e0224 */
[----:B------:R-:W-:Y:S01]  /*1de0*/  IMAD.WIDE.U32 R12, R231, c[0x0][0x1e0], RZ ;  /* 0x00007800e70c7a25 */ /* 0x000fe200078e00ff */
[----:B------:R-:W-:Y:S01]  /*1df0*/  UIADD3 UR9, UR51, UR9, URZ ;  /* 0x0000000933097290 */ /* 0x000fe2000fffe03f */
[----:B------:R-:W-:Y:S01]  /*1e00*/  LEA.HI R168, R169, R7, RZ, 0x5 ;  /* 0x00000007a9a87211 */ /* 0x000fe200078f28ff */
[----:B------:R-:W-:Y:S01]  /*1e10*/  UIADD3 UR17, UR8, UR36, URZ ;  /* 0x0000002408117290 */ /* 0x000fe2000fffe03f */
[----:B------:R-:W-:Y:S01]  /*1e20*/  LOP3.LUT R16, R16, 0x1c0, RZ, 0xc0, !PT ;  /* 0x000001c010107812 */ /* 0x000fe200078ec0ff */
[----:B------:R-:W-:Y:S01]  /*1e30*/  IMAD.WIDE.U32 R38, R231, c[0x0][0x208], RZ ;  /* 0x00008200e7267a25 */ /* 0x000fe200078e00ff */
[----:B------:R-:W-:Y:S01]  /*1e40*/  ULDC.64 UR18, c[0x0][0x210] ;  /* 0x0000840000127ab9 */ /* 0x000fe20000000a00 */
[----:B------:R-:W-:Y:S01]  /*1e50*/  IADD3 R237, R229, 0x100, RZ ;  /* 0x00000100e5ed7810 */ /* 0x000fe20007ffe0ff */
[----:B------:R-:W-:Y:S01]  /*1e60*/  UIMAD UR10, UR10, UR18, URZ ;  /* 0x000000120a0a72a4 */ /* 0x000fe2000f8e023f */
[C---:B------:R-:W-:Y:S01]  /*1e70*/  IADD3 R88, -R15.reuse, UR17, RZ ;  /* 0x000000110f587c10 */ /* 0x040fe2000fffe1ff */
[----:B------:R-:W-:Y:S01]  /*1e80*/  IMAD.SHL.U32 R15, R15, 0x8, RZ ;  /* 0x000000080f0f7824 */ /* 0x000fe200078e00ff */
[----:B------:R-:W-:-:S02]  /*1e90*/  UIMAD.WIDE.U32 UR48, UR11, UR18, URZ ;  /* 0x000000120b3072a5 */ /* 0x000fc4000f8e003f */
[C---:B------:R-:W-:Y:S01]  /*1ea0*/  ISETP.GE.AND P2, PT, R88.reuse, 0x1, PT ;  /* 0x000000015800780c */ /* 0x040fe20003f46270 */
[----:B------:R-:W-:Y:S01]  /*1eb0*/  UIMAD UR10, UR11, UR19, UR10 ;  /* 0x000000130b0a72a4 */ /* 0x000fe2000f8e020a */
[----:B------:R-:W-:Y:S01]  /*1ec0*/  ISETP.GE.AND P1, PT, R88, 0x21, PT ;  /* 0x000000215800780c */ /* 0x000fe20003f26270 */
[----:B------:R-:W-:Y:S01]  /*1ed0*/  UIADD3 UR18, UR7, -0x1, URZ ;  /* 0xffffffff07127890 */ /* 0x000fe2000fffe03f */
[----:B--2---:R-:W-:Y:S01]  /*1ee0*/  SHF.R.S32.HI R8, RZ, 0x1f, R231 ;  /* 0x0000001fff087819 */ /* 0x004fe200000114e7 */
[----:B------:R-:W-:Y:S02]  /*1ef0*/  UIADD3 UR10, UR49, UR10, URZ ;  /* 0x0000000a310a7290 */ /* 0x000fe4000fffe03f */
[----:B------:R-:W-:Y:S02]  /*1f00*/  UISETP.GT.AND UP0, UPT, UR18, UR5, UPT ;  /* 0x000000051200728c */ /* 0x000fe4000bf04270 */
[C---:B-1----:R-:W-:Y:S02]  /*1f10*/  IMAD R10, R8.reuse, c[0x0][0x1e0], RZ ;  /* 0x00007800080a7a24 */ /* 0x042fe400078e02ff */
[----:B------:R-:W-:-:S02]  /*1f20*/  IMAD R8, R8, c[0x0][0x208], RZ ;  /* 0x0000820008087a24 */ /* 0x000fc400078e02ff */
[C---:B------:R-:W-:Y:S02]  /*1f30*/  IMAD R10, R231.reuse, c[0x0][0x1e4], R10 ;  /* 0x00007900e70a7a24 */ /* 0x040fe400078e020a */
[----:B------:R-:W-:Y:S02]  /*1f40*/  IMAD R8, R231, c[0x0][0x20c], R8 ;  /* 0x00008300e7087a24 */ /* 0x000fe400078e0208 */
[----:B------:R-:W-:Y:S02]  /*1f50*/  IMAD.IADD R11, R13, 0x1, R10 ;  /* 0x000000010d0b7824 */ /* 0x000fe400078e020a */
[----:B------:R-:W-:Y:S02]  /*1f60*/  IMAD.MOV.U32 R10, RZ, RZ, R12 ;  /* 0x000000ffff0a7224 */ /* 0x000fe400078e000c */
[----:B------:R-:W-:Y:S01]  /*1f70*/  IMAD.IADD R39, R39, 0x1, R8 ;  /* 0x0000000127277824 */ /* 0x000fe200078e0208 */
[----:B---3--:R-:W-:Y:S01]  /*1f80*/  SHF.R.S32.HI R36, RZ, 0x1f, R230 ;  /* 0x0000001fff247819 */ /* 0x008fe200000114e6 */
[----:B------:R-:W-:-:S04]  /*1f90*/  IMAD.WIDE.U32 R10, R230, c[0x0][0x1f0], R10 ;  /* 0x00007c00e60a7a25 */ /* 0x000fc800078e000a */
[----:B------:R-:W-:Y:S01]  /*1fa0*/  IMAD R3, R36, c[0x0][0x1f0], RZ ;  /* 0x00007c0024037a24 */ /* 0x000fe200078e02ff */
[----:B------:R-:W-:Y:S01]  /*1fb0*/  IADD3 R14, P0, R10, UR50, RZ ;  /* 0x000000320a0e7c10 */ /* 0x000fe2000ff1e0ff */
[----:B------:R-:W-:Y:S02]  /*1fc0*/  IMAD R89, R36, c[0x0][0x218], RZ ;  /* 0x0000860024597a24 */ /* 0x000fe400078e02ff */
[C---:B------:R-:W-:Y:S02]  /*1fd0*/  IMAD R3, R230.reuse, c[0x0][0x1f4], R3 ;  /* 0x00007d00e6037a24 */ /* 0x040fe400078e0203 */
[----:B------:R-:W-:-:S03]  /*1fe0*/  IMAD.WIDE.U32 R36, R230, c[0x0][0x218], R38 ;  /* 0x00008600e6247a25 */ /* 0x000fc600078e0026 */
[----:B------:R-:W-:Y:S01]  /*1ff0*/  IADD3.X R10, R11, UR9, R3, P0, !PT ;  /* 0x000000090b0a7c10 */ /* 0x000fe200087fe403 */
[----:B------:R-:W-:Y:S01]  /*2000*/  IMAD R89, R230, c[0x0][0x21c], R89 ;  /* 0x00008700e6597a24 */ /* 0x000fe200078e0259 */
[----:B------:R-:W-:-:S04]  /*2010*/  LEA R3, P0, R14, c[0x0][0x1c8], 0x1 ;  /* 0x000072000e037a11 */ /* 0x000fc800078008ff */
[----:B------:R-:W-:Y:S01]  /*2020*/  LEA.HI.X R14, R14, c[0x0][0x1cc], R10, 0x1, P0 ;  /* 0x000073000e0e7a11 */ /* 0x000fe200000f0c0a */
[----:B------:R-:W1:Y:S01]  /*2030*/  SHFL.IDX PT, R22, R3, RZ, 0x181f ;  /* 0x00181fff03167589 */ /* 0x000e6200000e0000 */
[----:B------:R-:W-:-:S03]  /*2040*/  ISETP.GE.AND P0, PT, R88, 0x11, PT ;  /* 0x000000115800780c */ /* 0x000fc60003f06270 */
[----:B------:R-:W2:Y:S04]  /*2050*/  SHFL.IDX PT, R6, R14, RZ, 0x181f ;  /* 0x00181fff0e067589 */ /* 0x000ea800000e0000 */
[----:B------:R-:W3:Y:S04]  /*2060*/  SHFL.IDX PT, R20, R3, 0x1, 0x181f ;  /* 0x00381f0003147f89 */ /* 0x000ee800000e0000 */
[----:B------:R-:W4:Y:S04]  /*2070*/  SHFL.IDX PT, R13, R14, 0x1, 0x181f ;  /* 0x00381f000e0d7f89 */ /* 0x000f2800000e0000 */
[----:B------:R-:W5:Y:S04]  /*2080*/  SHFL.IDX PT, R11, R3, 0x2, 0x181f ;  /* 0x00581f00030b7f89 */ /* 0x000f6800000e0000 */
[----:B------:R-:W5:Y:S04]  /*2090*/  SHFL.IDX PT, R12, R14, 0x2, 0x181f ;  /* 0x00581f000e0c7f89 */ /* 0x000f6800000e0000 */
[----:B------:R-:W5:Y:S01]  /*20a0*/  SHFL.IDX PT, R9, R3, 0x3, 0x181f ;  /* 0x00781f0003097f89 */ /* 0x000f6200000e0000 */
[----:B-1----:R-:W-:-:S03]  /*20b0*/  @P2 LEA R22, P6, R234, R22, 0x1 ;  /* 0x00000016ea162211 */ /* 0x002fc600078c08ff */
[----:B------:R-:W-:Y:S01]  /*20c0*/  SHFL.IDX PT, R5, R3, 0x4, 0x181f ;  /* 0x00981f0003057f89 */ /* 0x000fe200000e0000 */
[----:B--2---:R-:W-:Y:S02]  /*20d0*/  @P2 LEA.HI.X R23, R234, R6, R233, 0x1, P6 ;  /* 0x00000006ea172211 */ /* 0x004fe400030f0ce9 */
[----:B------:R-:W-:Y:S01]  /*20e0*/  ISETP.GE.AND P6, PT, R88, 0x31, PT ;  /* 0x000000315800780c */ /* 0x000fe20003fc6270 */
[----:B------:R-:W1:Y:S01]  /*20f0*/  SHFL.IDX PT, R10, R14, 0x3, 0x181f ;  /* 0x00781f000e0a7f89 */ /* 0x000e6200000e0000 */
[----:B---3--:R-:W-:-:S03]  /*2100*/  @P0 LEA R20, P3, R234, R20, 0x1 ;  /* 0x00000014ea140211 */ /* 0x008fc600078608ff */
[----:B------:R-:W2:Y:S01]  /*2110*/  SHFL.IDX PT, R3, R3, 0x5, 0x181f ;  /* 0x00b81f0003037f89 */ /* 0x000ea200000e0000 */
[----:B----4-:R-:W-:Y:S02]  /*2120*/  @P0 LEA.HI.X R21, R234, R13, R233, 0x1, P3 ;  /* 0x0000000dea150211 */ /* 0x010fe400018f0ce9 */
[C---:B------:R-:W-:Y:S01]  /*2130*/  ISETP.GE.AND P3, PT, R88.reuse, 0x41, PT ;  /* 0x000000415800780c */ /* 0x040fe20003f66270 */
[----:B------:R-:W-:Y:S04]  /*2140*/  SHFL.IDX PT, R6, R14, 0x4, 0x181f ;  /* 0x00981f000e067f89 */ /* 0x000fe800000e0000 */
[----:B------:R-:W3:Y:S04]  /*2150*/  SHFL.IDX PT, R14, R14, 0x5, 0x181f ;  /* 0x00b81f000e0e7f89 */ /* 0x000ee800000e0000 */
[----:B------:R4:W-:Y:S01]  /*2160*/  @P2 LDGSTS.E.BYPASS.LTC128B.128 [R229+0x3100], [R22.64], !P5 ;  /* 0x0310000016e52fae */ /* 0x0009e2000e901d74 */
[----:B------:R-:W-:-:S03]  /*2170*/  ISETP.GE.AND P2, PT, R88, 0x51, PT ;  /* 0x000000515800780c */ /* 0x000fc60003f46270 */
[----:B------:R5:W-:Y:S02]  /*2180*/  @P0 LDGSTS.E.BYPASS.LTC128B.128 [R229+0x3900], [R20.64], !P5 ;  /* 0x0390000014e50fae */ /* 0x000be4000e901d74 */
[C---:B-----5:R-:W-:Y:S02]  /*2190*/  @P1 LEA R20, P0, R234.reuse, R11, 0x1 ;  /* 0x0000000bea141211 */ /* 0x060fe400078008ff */
[----:B------:R-:W-:Y:S02]  /*21a0*/  SHF.R.S32.HI R11, RZ, 0x4, R18 ;  /* 0x00000004ff0b7819 */ /* 0x000fe40000011412 */
[----:B------:R-:W-:Y:S02]  /*21b0*/  @P1 LEA.HI.X R21, R234, R12, R233, 0x1, P0 ;  /* 0x0000000cea151211 */ /* 0x000fe400000f0ce9 */
[----:B------:R-:W-:Y:S02]  /*21c0*/  LEA.HI R18, R18, R11, RZ, 0x1 ;  /* 0x0000000b12127211 */ /* 0x000fe400078f08ff */
[----:B------:R-:W-:Y:S01]  /*21d0*/  @P6 LEA R12, P0, R234, R9, 0x1 ;  /* 0x00000009ea0c6211 */ /* 0x000fe200078008ff */
[----:B------:R5:W-:Y:S01]  /*21e0*/  @P1 LDGSTS.E.BYPASS.LTC128B.128 [R229+0x4100], [R20.64], !P5 ;  /* 0x0410000014e51fae */ /* 0x000be2000e901d74 */
[----:B------:R-:W-:-:S02]  /*21f0*/  LOP3.LUT R18, R18, 0xfffffffe, RZ, 0xc0, !PT ;  /* 0xfffffffe12127812 */ /* 0x000fc400078ec0ff */
[C-C-:B-1----:R-:W-:Y:S02]  /*2200*/  @P6 LEA.HI.X R13, R234.reuse, R10, R233.reuse, 0x1, P0 ;  /* 0x0000000aea0d6211 */ /* 0x142fe400000f0ce9 */
[C---:B--2---:R-:W-:Y:S01]  /*2210*/  @P2 LEA R10, P0, R234.reuse, R3, 0x1 ;  /* 0x00000003ea0a2211 */ /* 0x044fe200078008ff */
[----:B------:R-:W-:Y:S02]  /*2220*/  IMAD.IADD R18, R11, 0x1, -R18 ;  /* 0x000000010b127824 */ /* 0x000fe400078e0a12 */
[----:B------:R1:W-:Y:S01]  /*2230*/  @P6 LDGSTS.E.BYPASS.LTC128B.128 [R229+0x4900], [R12.64], !P5 ;  /* 0x049000000ce56fae */ /* 0x0003e2000e901d74 */
[----:B---3--:R-:W-:Y:S01]  /*2240*/  @P2 LEA.HI.X R11, R234, R14, R233, 0x1, P0 ;  /* 0x0000000eea0b2211 */ /* 0x008fe200000f0ce9 */
[----:B------:R-:W-:Y:S01]  /*2250*/  IMAD.SHL.U32 R3, R2, 0x40, RZ ;  /* 0x0000004002037824 */ /* 0x000fe200078e00ff */
[----:B------:R-:W-:-:S04]  /*2260*/  IADD3 R93, P0, R36, UR48, RZ ;  /* 0x00000030245d7c10 */ /* 0x000fc8000ff1e0ff */
[----:B------:R-:W-:Y:S02]  /*2270*/  LOP3.LUT R3, R3, 0x1c0, RZ, 0xc0, !PT ;  /* 0x000001c003037812 */ /* 0x000fe400078ec0ff */
[----:B------:R-:W-:Y:S02]  /*2280*/  IADD3.X R89, R37, UR10, R89, P0, !PT ;  /* 0x0000000a25597c10 */ /* 0x000fe400087fe459 */
[----:B------:R-:W-:Y:S02]  /*2290*/  LOP3.LUT R15, R3, 0x8, R15, 0xf8, !PT ;  /* 0x00000008030f7812 */ /* 0x000fe400078ef80f */
[----:B------:R-:W-:Y:S02]  /*22a0*/  SHF.R.U32.HI R3, RZ, 0x3, R3 ;  /* 0x00000003ff037819 */ /* 0x000fe40000011603 */
[----:B------:R-:W-:Y:S02]  /*22b0*/  LEA R97, P0, R93, c[0x0][0x1f8], 0x1 ;  /* 0x00007e005d617a11 */ /* 0x000fe400078008ff */
[----:B------:R-:W-:-:S02]  /*22c0*/  LOP3.LUT R15, R15, R3, RZ, 0x3c, !PT ;  /* 0x000000030f0f7212 */ /* 0x000fc400078e3cff */
[----:B-----5:R-:W-:Y:S01]  /*22d0*/  @P3 LEA R20, P1, R234, R5, 0x1 ;  /* 0x00000005ea143211 */ /* 0x020fe200078208ff */
[----:B------:R-:W-:Y:S01]  /*22e0*/  IMAD.SHL.U32 R5, R17, 0x40, RZ ;  /* 0x0000004011057824 */ /* 0x000fe200078e00ff */
[----:B------:R-:W-:Y:S01]  /*22f0*/  LEA.HI.X R93, R93, c[0x0][0x1fc], R89, 0x1, P0 ;  /* 0x00007f005d5d7a11 */ /* 0x000fe200000f0c59 */
[----:B------:R-:W-:Y:S01]  /*2300*/  IMAD R227, R18, 0x200, R15 ;  /* 0x0000020012e37824 */ /* 0x000fe200078e020f */
[----:B------:R-:W-:Y:S01]  /*2310*/  @P3 LEA.HI.X R21, R234, R6, R233, 0x1, P1 ;  /* 0x00000006ea153211 */ /* 0x000fe200008f0ce9 */
[----:B------:R-:W-:Y:S01]  /*2320*/  IMAD.SHL.U32 R6, R18, 0x8, RZ ;  /* 0x0000000812067824 */ /* 0x000fe200078e00ff */
[----:B------:R-:W-:Y:S01]  /*2330*/  LOP3.LUT R5, R5, 0xfffffe00, RZ, 0xc0, !PT ;  /* 0xfffffe0005057812 */ /* 0x000fe200078ec0ff */
[----:B------:R-:W-:Y:S01]  /*2340*/  IMAD.SHL.U32 R227, R227, 0x2, RZ ;  /* 0x00000002e3e37824 */ /* 0x000fe200078e00ff */
[----:B------:R-:W-:Y:S01]  /*2350*/  LOP3.LUT P1, RZ, R2, 0x2, RZ, 0xc0, !PT ;  /* 0x0000000202ff7812 */ /* 0x000fe2000782c0ff */
[----:B------:R4:W-:Y:S01]  /*2360*/  @P3 LDGSTS.E.BYPASS.LTC128B.128 [R229+0x5100], [R20.64], !P5 ;  /* 0x0510000014e53fae */ /* 0x0009e2000e901d74 */
[----:B------:R-:W-:-:S02]  /*2370*/  LOP3.LUT R9, R16, 0x8, R6, 0xf8, !PT ;  /* 0x0000000810097812 */ /* 0x000fc400078ef806 */
[----:B------:R-:W-:Y:S01]  /*2380*/  SHF.R.U32.HI R16, RZ, 0x3, R16 ;  /* 0x00000003ff107819 */ /* 0x000fe20000011610 */
[----:B------:R2:W-:Y:S01]  /*2390*/  @P2 LDGSTS.E.BYPASS.LTC128B.128 [R229+0x5900], [R10.64], !P5 ;  /* 0x059000000ae52fae */ /* 0x0005e2000e901d74 */
[----:B------:R-:W-:Y:S02]  /*23a0*/  SHF.R.S32.HI R6, RZ, 0x5, R168 ;  /* 0x00000005ff067819 */ /* 0x000fe400000114a8 */
[----:B------:R-:W-:Y:S01]  /*23b0*/  LOP3.LUT R3, R9, R16, RZ, 0x3c, !PT ;  /* 0x0000001009037212 */ /* 0x000fe200078e3cff */
[----:B------:R-:W0:Y:S01]  /*23c0*/  LDGDEPBAR ;  /* 0x00000000000079af */ /* 0x000e220000000000 */
[C---:B------:R-:W-:Y:S01]  /*23d0*/  IADD3 R38, R227.reuse, 0x3100, RZ ;  /* 0x00003100e3267810 */ /* 0x040fe20007ffe0ff */
[----:B------:R-:W-:Y:S01]  /*23e0*/  IMAD R228, R6, 0x400, R5 ;  /* 0x0000040006e47824 */ /* 0x000fe200078e0205 */
[----:B------:R-:W-:Y:S01]  /*23f0*/  IADD3 R226, R227, 0x3120, RZ ;  /* 0x00003120e3e27810 */ /* 0x000fe20007ffe0ff */
[----:B------:R-:W3:Y:S01]  /*2400*/  SHFL.IDX PT, R96, R97, RZ, 0x181f ;  /* 0x00181fff61607589 */ /* 0x000ee200000e0000 */
[----:B------:R-:W-:Y:S01]  /*2410*/  @P1 IADD3 R226, R38, -0x20, RZ ;  /* 0xffffffe026e21810 */ /* 0x000fe20007ffe0ff */
[----:B------:R-:W-:Y:S01]  /*2420*/  IMAD.IADD R228, R3, 0x1, R228 ;  /* 0x0000000103e47824 */ /* 0x000fe200078e02e4 */
[C---:B------:R-:W-:Y:S01]  /*2430*/  SHF.L.U64.HI R233, R234.reuse, 0x1, R233 ;  /* 0x00000001eae97819 */ /* 0x040fe200000102e9 */
[----:B------:R-:W5:Y:S01]  /*2440*/  SHFL.IDX PT, R94, R97, 0x1, 0x181f ;  /* 0x00381f00615e7f89 */ /* 0x000f6200000e0000 */
[----:B------:R-:W-:Y:S01]  /*2450*/  ISETP.GE.AND P2, PT, R234, c[0x0][0x1d4], PT ;  /* 0x00007500ea007a0c */ /* 0x000fe20003f46270 */
[----:B------:R-:W-:Y:S01]  /*2460*/  IMAD.SHL.U32 R228, R228, 0x2, RZ ;  /* 0x00000002e4e47824 */ /* 0x000fe200078e00ff */
[----:B------:R-:W-:Y:S01]  /*2470*/  IADD3 R217, R226, 0x800, RZ ;  /* 0x00000800e2d97810 */ /* 0x000fe20007ffe0ff */
[----:B------:R-:W-:Y:S01]  /*2480*/  SHFL.IDX PT, R95, R93, RZ, 0x181f ;  /* 0x00181fff5d5f7589 */ /* 0x000fe200000e0000 */
[----:B------:R-:W-:Y:S01]  /*2490*/  IMAD.SHL.U32 R234, R234, 0x2, RZ ;  /* 0x00000002eaea7824 */ /* 0x000fe200078e00ff */
[----:B------:R-:W-:Y:S01]  /*24a0*/  ISETP.LT.OR P1, PT, R88, 0x1, P2 ;  /* 0x000000015800780c */ /* 0x000fe20001721670 */
[--C-:B------:R-:W-:Y:S01]  /*24b0*/  IMAD R224, R0, 0x2, R228.reuse ;  /* 0x0000000200e07824 */ /* 0x100fe200078e02e4 */
[----:B------:R-:W-:Y:S01]  /*24c0*/  SHFL.IDX PT, R90, R97, 0x3, 0x181f ;  /* 0x00781f00615a7f89 */ /* 0x000fe200000e0000 */
[----:B------:R-:W-:Y:S01]  /*24d0*/  ISETP.LT.OR P3, PT, R88, 0x11, P2 ;  /* 0x000000115800780c */ /* 0x000fe20001761670 */
[----:B------:R-:W-:Y:S01]  /*24e0*/  IMAD R223, R4, 0x2, R228 ;  /* 0x0000000204df7824 */ /* 0x000fe200078e02e4 */
[C---:B------:R-:W-:Y:S01]  /*24f0*/  IADD3 R216, R226.reuse, 0x1000, RZ ;  /* 0x00001000e2d87810 */ /* 0x040fe20007ffe0ff */
[----:B------:R-:W-:Y:S01]  /*2500*/  SHFL.IDX PT, R92, R97, 0x2, 0x181f ;  /* 0x00581f00615c7f89 */ /* 0x000fe200000e0000 */
[----:B------:R-:W-:Y:S01]  /*2510*/  IADD3 R215, R226, 0x1800, RZ ;  /* 0x00001800e2d77810 */ /* 0x000fe20007ffe0ff */
[----:B------:R-:W-:Y:S01]  /*2520*/  IMAD R221, R0, 0x2, R223 ;  /* 0x0000000200dd7824 */ /* 0x000fe200078e02df */
[----:B------:R-:W-:Y:S01]  /*2530*/  IADD3 R214, R226, 0x2000, RZ ;  /* 0x00002000e2d67810 */ /* 0x000fe20007ffe0ff */
[----:B------:R-:W-:-:S04]  /*2540*/  DEPBAR.LE SB0, 0x1 ;  /* 0x000080400000791a */ /* 0x000fc80000000000 */
[----:B------:R-:W-:-:S04]  /*2550*/  DEPBAR.LE SB0, 0x0 ;  /* 0x000080000000791a */ /* 0x000fc80000000000 */
[----:B------:R-:W-:Y:S01]  /*2560*/  BAR.SYNC.DEFER_BLOCKING 0x0 ;  /* 0x0000000000007b1d */ /* 0x000fe20000010000 */
[-C--:B---3--:R-:W-:Y:S02]  /*2570*/  IADD3 R96, P6, R96, R234.reuse, RZ ;  /* 0x000000ea60607210 */ /* 0x088fe40007fde0ff */
[-C--:B-----5:R-:W-:Y:S02]  /*2580*/  IADD3 R94, P0, R94, R234.reuse, RZ ;  /* 0x000000ea5e5e7210 */ /* 0x0a0fe40007f1e0ff */
[----:B------:R-:W-:Y:S01]  /*2590*/  IADD3 R213, R226, 0x2800, RZ ;  /* 0x00002800e2d57810 */ /* 0x000fe20007ffe0ff */
[----:B------:R-:W-:Y:S04]  /*25a0*/  SHFL.IDX PT, R91, R93, 0x3, 0x181f ;  /* 0x00781f005d5b7f89 */ /* 0x000fe800000e0000 */
[----:B------:R-:W-:Y:S04]  /*25b0*/  SHFL.IDX PT, R99, R93, 0x2, 0x181f ;  /* 0x00581f005d637f89 */ /* 0x000fe800000e0000 */
[----:B------:R-:W-:Y:S04]  /*25c0*/  SHFL.IDX PT, R98, R97, 0x4, 0x181f ;  /* 0x00981f0061627f89 */ /* 0x000fe800000e0000 */
[----:B------:R-:W-:Y:S04]  /*25d0*/  SHFL.IDX PT, R89, R93, 0x4, 0x181f ;  /* 0x00981f005d597f89 */ /* 0x000fe800000e0000 */
[----:B------:R-:W-:Y:S04]  /*25e0*/  LDSM.16.M88.4 R28, [R228+0x6100] ;  /* 0x00610000e41c783b */ /* 0x000fe80000000200 */
[----:B------:R-:W-:Y:S04]  /*25f0*/  LDSM.16.M88.4 R32, [R228+0x8100] ;  /* 0x00810000e420783b */ /* 0x000fe80000000200 */
[----:B------:R-:W3:Y:S04]  /*2600*/  LDSM.16.M88.4 R84, [R227+0x5900] ;  /* 0x00590000e354783b */ /* 0x000ee80000000200 */
[----:B------:R-:W5:Y:S04]  /*2610*/  LDSM.16.M88.4 R76, [R227+0x3100] ;  /* 0x00310000e34c783b */ /* 0x000f680000000200 */
[----:B------:R-:W-:Y:S04]  /*2620*/  LDSM.16.M88.4 R68, [R227+0x3900] ;  /* 0x00390000e344783b */ /* 0x000fe80000000200 */
[----:B------:R-:W-:Y:S04]  /*2630*/  LDSM.16.M88.4 R60, [R227+0x4100] ;  /* 0x00410000e33c783b */ /* 0x000fe80000000200 */
[----:B------:R-:W-:Y:S04]  /*2640*/  LDSM.16.M88.4 R52, [R227+0x4900] ;  /* 0x00490000e334783b */ /* 0x000fe80000000200 */
[----:B------:R-:W-:Y:S04]  /*2650*/  LDSM.16.M88.4 R40, [R227+0x5100] ;  /* 0x00510000e328783b */ /* 0x000fe80000000200 */
[----:B------:R-:W-:Y:S04]  /*2660*/  LDSM.16.M88.4 R156, [R226] ;  /* 0x00000000e29c783b */ /* 0x000fe80000000200 */
[----:B------:R-:W-:Y:S04]  /*2670*/  LDSM.16.M88.4 R152, [R226+0x800] ;  /* 0x00080000e298783b */ /* 0x000fe80000000200 */
[----:B------:R-:W-:Y:S04]  /*2680*/  LDSM.16.M88.4 R148, [R226+0x1000] ;  /* 0x00100000e294783b */ /* 0x000fe80000000200 */
[----:B------:R-:W-:Y:S01]  /*2690*/  LDSM.16.M88.4 R144, [R226+0x1800] ;  /* 0x00180000e290783b */ /* 0x000fe20000000200 */
[-C--:B---3--:R-:W-:Y:S03]  /*26a0*/  HMMA.16816.F32.BF16 R36, R28, R84.reuse, RZ ;  /* 0x000000541c24723c */ /* 0x088fe600000418ff */
[----:B------:R-:W-:Y:S04]  /*26b0*/  LDSM.16.M88.4 R140, [R226+0x2000] ;  /* 0x00200000e28c783b */ /* 0x000fe80000000200 */
[----:B------:R-:W-:Y:S01]  /*26c0*/  LDSM.16.M88.4 R136, [R226+0x2800] ;  /* 0x00280000e288783b */ /* 0x000fe20000000200 */
[----:B------:R-:W-:Y:S03]  /*26d0*/  HMMA.16816.F32.BF16 R116, R32, R84, RZ ;  /* 0x000000542074723c */ /* 0x000fe600000418ff */
[----:B------:R-:W3:Y:S04]  /*26e0*/  SHFL.IDX PT, R84, R93, 0x1, 0x181f ;  /* 0x00381f005d547f89 */ /* 0x000ee800000e0000 */
[----:B------:R-:W1:Y:S01]  /*26f0*/  LDSM.16.M88.4 R112, [R224+0x6100] ;  /* 0x00610000e070783b */ /* 0x000e620000000200 */
[-C--:B-----5:R-:W-:Y:S03]  /*2700*/  HMMA.16816.F32.BF16 R80, R28, R76.reuse, RZ ;  /* 0x0000004c1c50723c */ /* 0x0a0fe600000418ff */
[----:B------:R5:W1:Y:S04]  /*2710*/  SHFL.IDX PT, R85, R97, 0x5, 0x181f ;  /* 0x00b81f0061557f89 */ /* 0x000a6800000e0000 */
[----:B------:R-:W-:Y:S01]  /*2720*/  LDSM.16.M88.4 R160, [R224+0x8100] ;  /* 0x00810000e0a0783b */ /* 0x000fe20000000200 */
[C---:B------:R-:W-:Y:S08]  /*2730*/  HMMA.16816.F32.BF16 R24, R32.reuse, R76, RZ ;  /* 0x0000004c2018723c */ /* 0x040ff000000418ff */
[----:B------:R-:W-:Y:S01]  /*2740*/  HMMA.16816.F32.BF16 R132, R32, R78, RZ ;  /* 0x0000004e2084723c */ /* 0x000fe200000418ff */
[--C-:B-----5:R-:W-:Y:S01]  /*2750*/  IMAD.X R97, R95, 0x1, R233.reuse, P6 ;  /* 0x000000015f617824 */ /* 0x120fe200030e06e9 */
[-C--:B------:R-:W-:Y:S01]  /*2760*/  IADD3 R92, P6, R92, R234.reuse, RZ ;  /* 0x000000ea5c5c7210 */ /* 0x080fe20007fde0ff */
[--C-:B---3--:R-:W-:Y:S01]  /*2770*/  IMAD.X R95, R84, 0x1, R233.reuse, P0 ;  /* 0x00000001545f7824 */ /* 0x108fe200000e06e9 */
[----:B------:R-:W-:Y:S01]  /*2780*/  IADD3 R90, P0, R90, R234, RZ ;  /* 0x000000ea5a5a7210 */ /* 0x000fe20007f1e0ff */
[----:B------:R3:W5:Y:S03]  /*2790*/  SHFL.IDX PT, R84, R93, 0x5, 0x181f ;  /* 0x00b81f005d547f89 */ /* 0x00076600000e0000 */
[----:B------:R-:W-:Y:S01]  /*27a0*/  HMMA.16816.F32.BF16 R72, R28, R68, RZ ;  /* 0x000000441c48723c */ /* 0x000fe200000418ff */
[----:B------:R-:W-:Y:S01]  /*27b0*/  IMAD.X R91, R91, 0x1, R233, P0 ;  /* 0x000000015b5b7824 */ /* 0x000fe200000e06e9 */
[----:B------:R-:W-:Y:S01]  /*27c0*/  ISETP.LT.OR P0, PT, R88, 0x21, P2 ;  /* 0x000000215800780c */ /* 0x000fe20001701670 */
[----:B------:R-:W-:Y:S01]  /*27d0*/  @!PT LDS RZ, [RZ] ;  /* 0x00000000fffff984 */ /* 0x000fe20000000800 */
[----:B------:R-:W-:Y:S01]  /*27e0*/  @!PT LDS RZ, [RZ] ;  /* 0x00000000fffff984 */ /* 0x000fe20000000800 */
[----:B------:R1:W-:Y:S01]  /*27f0*/  LDGSTS.E.BYPASS.LTC128B.128 [R229+0x100], [R96.64], !P1 ;  /* 0x0010000060e57fae */ /* 0x0003e2000c901d74 */
[----:B------:R-:W-:Y:S01]  /*2800*/  LOP3.LUT P1, RZ, R2, 0x4, RZ, 0xc0, !PT ;  /* 0x0000000402ff7812 */ /* 0x000fe2000782c0ff */
[----:B------:R-:W-:-:S03]  /*2810*/  IMAD.MOV.U32 R2, RZ, RZ, 0x40 ;  /* 0x00000040ff027424 */ /* 0x000fc600078e00ff */
[----:B----4-:R-:W-:Y:S01]  /*2820*/  HMMA.16816.F32.BF16 R20, R32, R68, RZ ;  /* 0x000000442014723c */ /* 0x010fe200000418ff */
[----:B------:R4:W-:Y:S01]  /*2830*/  LDGSTS.E.BYPASS.LTC128B.128 [R229+0x900], [R94.64], !P3 ;  /* 0x009000005ee57fae */ /* 0x0009e2000d901d74 */
[----:B------:R-:W-:Y:S02]  /*2840*/  ISETP.LT.OR P3, PT, R88, 0x41, P2 ;  /* 0x000000415800780c */ /* 0x000fe40001761670 */
[----:B------:R-:W-:-:S04]  /*2850*/  SEL R2, R2, 0xffffffc0, !P1 ;  /* 0xffffffc002027807 */ /* 0x000fc80004800000 */
[----:B------:R-:W-:Y:S01]  /*2860*/  HMMA.16816.F32.BF16 R128, R32, R70, RZ ;  /* 0x000000462080723c */ /* 0x000fe200000418ff */
[----:B------:R-:W-:Y:S02]  /*2870*/  IMAD.IADD R222, R227, 0x1, R2 ;  /* 0x00000001e3de7824 */ /* 0x000fe400078e0202 */
[----:B------:R-:W-:Y:S02]  /*2880*/  IMAD.IADD R212, R2, 0x1, R226 ;  /* 0x0000000102d47824 */ /* 0x000fe400078e02e2 */
[----:B---3--:R-:W-:-:S03]  /*2890*/  IMAD.X R93, R99, 0x1, R233, P6 ;  /* 0x00000001635d7824 */ /* 0x008fc600030e06e9 */
[-C--:B------:R-:W-:Y:S02]  /*28a0*/  HMMA.16816.F32.BF16 R64, R28, R60.reuse, RZ ;  /* 0x0000003c1c40723c */ /* 0x080fe400000418ff */
[----:B------:R4:W-:Y:S06]  /*28b0*/  LDGSTS.E.BYPASS.LTC128B.128 [R229+0x1100], [R92.64], !P0 ;  /* 0x011000005ce57fae */ /* 0x0009ec000c101d74 */
[C---:B------:R-:W-:Y:S08]  /*28c0*/  HMMA.16816.F32.BF16 R16, R32.reuse, R60, RZ ;  /* 0x0000003c2010723c */ /* 0x040ff000000418ff */
[----:B------:R-:W-:Y:S08]  /*28d0*/  HMMA.16816.F32.BF16 R124, R32, R62, RZ ;  /* 0x0000003e207c723c */ /* 0x000ff000000418ff */
[-C--:B------:R-:W-:Y:S08]  /*28e0*/  HMMA.16816.F32.BF16 R56, R28, R52.reuse, RZ ;  /* 0x000000341c38723c */ /* 0x080ff000000418ff */
[C---:B-1----:R-:W-:Y:S08]  /*28f0*/  HMMA.16816.F32.BF16 R12, R32.reuse, R52, RZ ;  /* 0x00000034200c723c */ /* 0x042ff000000418ff */
[----:B------:R-:W-:Y:S08]  /*2900*/  HMMA.16816.F32.BF16 R120, R32, R54, RZ ;  /* 0x000000362078723c */ /* 0x000ff000000418ff */
[-C--:B------:R-:W-:Y:S08]  /*2910*/  HMMA.16816.F32.BF16 R48, R28, R40.reuse, RZ ;  /* 0x000000281c30723c */ /* 0x080ff000000418ff */
[C---:B--2---:R-:W-:Y:S08]  /*2920*/  HMMA.16816.F32.BF16 R8, R32.reuse, R40, RZ ;  /* 0x000000282008723c */ /* 0x044ff000000418ff */
[----:B------:R-:W-:Y:S08]  /*2930*/  HMMA.16816.F32.BF16 R44, R32, R42, RZ ;  /* 0x0000002a202c723c */ /* 0x000ff000000418ff */
[C---:B------:R-:W-:Y:S08]  /*2940*/  HMMA.16816.F32.BF16 R76, R28.reuse, R78, RZ ;  /* 0x0000004e1c4c723c */ /* 0x040ff000000418ff */
[C---:B------:R-:W-:Y:S08]  /*2950*/  HMMA.16816.F32.BF16 R68, R28.reuse, R70, RZ ;  /* 0x000000461c44723c */ /* 0x040ff000000418ff */
[C---:B------:R-:W-:Y:S08]  /*2960*/  HMMA.16816.F32.BF16 R60, R28.reuse, R62, RZ ;  /* 0x0000003e1c3c723c */ /* 0x040ff000000418ff */
[C---:B------:R-:W-:Y:S08]  /*2970*/  HMMA.16816.F32.BF16 R52, R28.reuse, R54, RZ ;  /* 0x000000361c34723c */ /* 0x040ff000000418ff */
[C---:B------:R-:W-:Y:S08]  /*2980*/  HMMA.16816.F32.BF16 R40, R28.reuse, R42, RZ ;  /* 0x0000002a1c28723c */ /* 0x040ff000000418ff */
[-C--:B------:R-:W-:Y:S08]  /*2990*/  HMMA.16816.F32.BF16 R28, R28, R86.reuse, RZ ;  /* 0x000000561c1c723c */ /* 0x080ff000000418ff */
[----:B------:R-:W-:Y:S07]  /*29a0*/  HMMA.16816.F32.BF16 R32, R32, R86, RZ ;  /* 0x000000562020723c */ /* 0x000fee00000418ff */
[----:B------:R-:W-:Y:S01]  /*29b0*/  IADD3 R86, P6, R98, R234, RZ ;  /* 0x000000ea62567210 */ /* 0x000fe20007fde0ff */
[----:B------:R-:W-:Y:S04]  /*29c0*/  HMMA.16816.F32.BF16 R80, R112, R156, R80 ;  /* 0x0000009c7050723c */ /* 0x000fe80000041850 */
[----:B------:R-:W-:Y:S01]  /*29d0*/  IMAD.X R87, R89, 0x1, R233, P6 ;  /* 0x0000000159577824 */ /* 0x000fe200030e06e9 */
[----:B------:R-:W-:-:S02]  /*29e0*/  ISETP.LT.OR P6, PT, R88, 0x31, P2 ;  /* 0x000000315800780c */ /* 0x000fc400017c1670 */
[----:B------:R-:W-:Y:S01]  /*29f0*/  ISETP.LT.OR P2, PT, R88, 0x51, P2 ;  /* 0x000000515800780c */ /* 0x000fe20001741670 */
[----:B------:R-:W-:Y:S01]  /*2a00*/  HMMA.16816.F32.BF16 R72, R112, R152, R72 ;  /* 0x000000987048723c */ /* 0x000fe20000041848 */
[----:B------:R-:W-:-:S05]  /*2a10*/  IADD3 R88, P0, R85, R234, RZ ;  /* 0x000000ea55587210 */ /* 0x000fca0007f1e0ff */
[----:B-----5:R-:W-:Y:S01]  /*2a20*/  IMAD.X R89, R84, 0x1, R233, P0 ;  /* 0x0000000154597824 */ /* 0x020fe200000e06e9 */
[----:B------:R-:W-:Y:S01]  /*2a30*/  PLOP3.LUT P0, PT, PT, PT, UP0, 0x80, 0x0 ;  /* 0x000000000000781c */ /* 0x000fe20003f0f008 */
[C---:B------:R-:W-:Y:S02]  /*2a40*/  HMMA.16816.F32.BF16 R64, R112.reuse, R148, R64 ;  /* 0x000000947040723c */ /* 0x040fe40000041840 */
[----:B------:R1:W-:Y:S04]  /*2a50*/  LDGSTS.E.BYPASS.LTC128B.128 [R229+0x1900], [R90.64], !P6 ;  /* 0x019000005ae57fae */ /* 0x0003e8000f101d74 */
[----:B------:R2:W-:Y:S01]  /*2a60*/  LDGSTS.E.BYPASS.LTC128B.128 [R229+0x2100], [R86.64], !P3 ;  /* 0x0210000056e57fae */ /* 0x0005e2000d901d74 */
[----:B------:R-:W-:Y:S01]  /*2a70*/  ISETP.GT.AND P3, PT, R232, 0x5f, PT ;  /* 0x0000005fe800780c */ /* 0x000fe20003f64270 */
[C---:B------:R-:W-:Y:S02]  /*2a80*/  HMMA.16816.F32.BF16 R56, R112.reuse, R144, R56 ;  /* 0x000000907038723c */ /* 0x040fe40000041838 */
[----:B------:R1:W-:Y:S04]  /*2a90*/  LDGSTS.E.BYPASS.LTC128B.128 [R229+0x2900], [R88.64], !P2 ;  /* 0x0290000058e57fae */ /* 0x0003e8000d101d74 */
[----:B------:R-:W-:Y:S02]  /*2aa0*/  LDSM.16.M88.4 R108, [R223+0x8100] ;  /* 0x00810000df6c783b */ /* 0x000fe40000000200 */
[C---:B------:R-:W-:Y:S02]  /*2ab0*/  HMMA.16816.F32.BF16 R48, R112.reuse, R140, R48 ;  /* 0x0000008c7030723c */ /* 0x040fe40000041830 */
[----:B------:R-:W3:Y:S04]  /*2ac0*/  LDSM.16.M88.4 R104, [R222+0x3100] ;  /* 0x00310000de68783b */ /* 0x000ee80000000200 */
[----:B------:R-:W5:Y:S02]  /*2ad0*/  LDSM.16.M88.4 R100, [R222+0x3900] ;  /* 0x00390000de64783b */ /* 0x000f640000000200 */
[C---:B------:R-:W-:Y:S02]  /*2ae0*/  HMMA.16816.F32.BF16 R36, R112.reuse, R136, R36 ;  /* 0x000000887024723c */ /* 0x040fe40000041824 */
[----:B------:R-:W3:Y:S04]  /*2af0*/  LDSM.16.M88.4 R96, [R222+0x4100] ;  /* 0x00410000de60783b */ /* 0x000ee80000000200 */
[----:B----4-:R-:W4:Y:S02]  /*2b00*/  LDSM.16.M88.4 R92, [R222+0x4900] ;  /* 0x00490000de5c783b */ /* 0x010f240000000200 */
[C---:B------:R-:W-:Y:S02]  /*2b10*/  HMMA.16816.F32.BF16 R76, R112.reuse, R158, R76 ;  /* 0x0000009e704c723c */ /* 0x040fe4000004184c */
[----:B--2---:R-:W-:Y:S04]  /*2b20*/  LDSM.16.M88.4 R84, [R222+0x5900] ;  /* 0x00590000de54783b */ /* 0x004fe80000000200 */
[----:B-1----:R-:W1:Y:S02]  /*2b30*/  LDSM.16.M88.4 R88, [R222+0x5100] ;  /* 0x00510000de58783b */ /* 0x002e640000000200 */
[C---:B------:R-:W-:Y:S02]  /*2b40*/  HMMA.16816.F32.BF16 R68, R112.reuse, R154, R68 ;  /* 0x0000009a7044723c */ /* 0x040fe40000041844 */
[----:B------:R-:W-:Y:S04]  /*2b50*/  LDSM.16.M88.4 R164, [R221+0x6100] ;  /* 0x00610000dda4783b */ /* 0x000fe80000000200 */
[----:B------:R-:W0:Y:S02]  /*2b60*/  LDGDEPBAR ;  /* 0x00000000000079af */ /* 0x000e240000000000 */
[C---:B------:R-:W-:Y:S08]  /*2b70*/  HMMA.16816.F32.BF16 R60, R112.reuse, R150, R60 ;  /* 0x00000096703c723c */ /* 0x040ff0000004183c */
[C---:B------:R-:W-:Y:S08]  /*2b80*/  HMMA.16816.F32.BF16 R52, R112.reuse, R146, R52 ;  /* 0x000000927034723c */ /* 0x040ff00000041834 */
[C---:B------:R-:W-:Y:S08]  /*2b90*/  HMMA.16816.F32.BF16 R40, R112.reuse, R142, R40 ;  /* 0x0000008e7028723c */ /* 0x040ff00000041828 */
[----:B------:R-:W-:Y:S01]  /*2ba0*/  HMMA.16816.F32.BF16 R28, R112, R138, R28 ;  /* 0x0000008a701c723c */ /* 0x000fe2000004181c */
[----:B------:R-:W2:Y:S07]  /*2bb0*/  LDSM.16.M88.4 R112, [R223+0x6100] ;  /* 0x00610000df70783b */ /* 0x000eae0000000200 */
        /* <DEDUP_REMOVED lines=17> */
[----:B------:R-:W1:Y:S04]  /*2cd0*/  LDSM.16.M88.4 R160, [R221+0x8100] ;  /* 0x00810000dda0783b */ /* 0x000e680000000200 */
[----:B------:R-:W2:Y:S01]  /*2ce0*/  LDSM.16.M88.4 R136, [R212+0x2800] ;  /* 0x00280000d488783b */ /* 0x000ea20000000200 */
[----:B------:R-:W-:-:S04]  /*2cf0*/  DEPBAR.LE SB0, 0x0 ;  /* 0x000080000000791a */ /* 0x000fc80000000000 */
[C---:B---3--:R-:W-:Y:S08]  /*2d00*/  HMMA.16816.F32.BF16 R24, R108.reuse, R104, R24 ;  /* 0x000000686c18723c */ /* 0x048ff00000041818 */
[C---:B-----5:R-:W-:Y:S08]  /*2d10*/  HMMA.16816.F32.BF16 R20, R108.reuse, R100, R20 ;  /* 0x000000646c14723c */ /* 0x060ff00000041814 */
[C---:B------:R-:W-:Y:S08]  /*2d20*/  HMMA.16816.F32.BF16 R16, R108.reuse, R96, R16 ;  /* 0x000000606c10723c */ /* 0x040ff00000041810 */
[C---:B----4-:R-:W-:Y:S08]  /*2d30*/  HMMA.16816.F32.BF16 R12, R108.reuse, R92, R12 ;  /* 0x0000005c6c0c723c */ /* 0x050ff0000004180c */
[C---:B-1----:R-:W-:Y:S08]  /*2d40*/  HMMA.16816.F32.BF16 R8, R108.reuse, R88, R8 ;  /* 0x000000586c08723c */ /* 0x042ff00000041808 */
[C---:B------:R-:W-:Y:S08]  /*2d50*/  HMMA.16816.F32.BF16 R116, R108.reuse, R84, R116 ;  /* 0x000000546c74723c */ /* 0x040ff00000041874 */
[C---:B------:R-:W-:Y:S08]  /*2d60*/  HMMA.16816.F32.BF16 R132, R108.reuse, R106, R132 ;  /* 0x0000006a6c84723c */ /* 0x040ff00000041884 */
[C---:B------:R-:W-:Y:S08]  /*2d70*/  HMMA.16816.F32.BF16 R128, R108.reuse, R102, R128 ;  /* 0x000000666c80723c */ /* 0x040ff00000041880 */
[C---:B------:R-:W-:Y:S08]  /*2d80*/  HMMA.16816.F32.BF16 R124, R108.reuse, R98, R124 ;  /* 0x000000626c7c723c */ /* 0x040ff0000004187c */
[C---:B------:R-:W-:Y:S08]  /*2d90*/  HMMA.16816.F32.BF16 R120, R108.reuse, R94, R120 ;  /* 0x0000005e6c78723c */ /* 0x040ff00000041878 */
[C---:B------:R-:W-:Y:S08]  /*2da0*/  HMMA.16816.F32.BF16 R44, R108.reuse, R90, R44 ;  /* 0x0000005a6c2c723c */ /* 0x040ff0000004182c */
[----:B------:R-:W-:Y:S08]  /*2db0*/  HMMA.16816.F32.BF16 R32, R108, R86, R32 ;  /* 0x000000566c20723c */ /* 0x000ff00000041820 */
[C---:B--2---:R-:W-:Y:S08]  /*2dc0*/  HMMA.16816.F32.BF16 R80, R112.reuse, R104, R80 ;  /* 0x000000687050723c */ /* 0x044ff00000041850 */
        /* <DEDUP_REMOVED lines=66> */
[----:B------:R-:W3:Y:S04]  /*31f0*/  SHFL.IDX PT, R91, R98, 0x1, 0x181f ;  /* 0x00381f00625b7f89 */ /* 0x000ee800000e0000 */
[----:B------:R-:W-:Y:S04]  /*3200*/  SHFL.IDX PT, R89, R98, 0x2, 0x181f ;  /* 0x00581f0062597f89 */ /* 0x000fe800000e0000 */
[----:B------:R-:W4:Y:S04]  /*3210*/  SHFL.IDX PT, R92, R2, 0x1, 0x181f ;  /* 0x00381f00025c7f89 */ /* 0x000f2800000e0000 */
[----:B------:R-:W5:Y:S04]  /*3220*/  SHFL.IDX PT, R87, R98, 0x3, 0x181f ;  /* 0x00781f0062577f89 */ /* 0x000f6800000e0000 */
[----:B------:R-:W5:Y:S01]  /*3230*/  SHFL.IDX PT, R85, R98, 0x4, 0x181f ;  /* 0x00981f0062557f89 */ /* 0x000f6200000e0000 */
[----:B-1----:R-:W-:-:S03]  /*3240*/  IADD3 R96, P0, R93, R234, RZ ;  /* 0x000000ea5d607210 */ /* 0x002fc60007f1e0ff */
[----:B------:R1:W1:Y:S02]  /*3250*/  SHFL.IDX PT, R84, R98, 0x5, 0x181f ;  /* 0x00b81f0062547f89 */ /* 0x00026400000e0000 */
[----:B--2---:R-:W-:Y:S02]  /*3260*/  IMAD.X R97, R94, 0x1, R233, P0 ;  /* 0x000000015e617824 */ /* 0x004fe400000e06e9 */
[----:B------:R-:W-:Y:S01]  /*3270*/  SHFL.IDX PT, R90, R2, 0x2, 0x181f ;  /* 0x00581f00025a7f89 */ /* 0x000fe200000e0000 */
[----:B---3--:R-:W-:-:S03]  /*3280*/  IADD3 R94, P0, R91, R234, RZ ;  /* 0x000000ea5b5e7210 */ /* 0x008fc60007f1e0ff */
[----:B------:R-:W2:Y:S04]  /*3290*/  SHFL.IDX PT, R88, R2, 0x3, 0x181f ;  /* 0x00781f0002587f89 */ /* 0x000ea800000e0000 */
[----:B------:R-:W3:Y:S01]  /*32a0*/  SHFL.IDX PT, R86, R2, 0x4, 0x181f ;  /* 0x00981f0002567f89 */ /* 0x000ee200000e0000 */
[----:B----4-:R-:W-:-:S03]  /*32b0*/  IMAD.X R95, R92, 0x1, R233, P0 ;  /* 0x000000015c5f7824 */ /* 0x010fc600000e06e9 */
[----:B------:R-:W4:Y:S01]  /*32c0*/  SHFL.IDX PT, R2, R2, 0x5, 0x181f ;  /* 0x00b81f0002027f89 */ /* 0x000f2200000e0000 */
[----:B-----5:R-:W-:-:S03]  /*32d0*/  IADD3 R92, P2, R87, R234, RZ ;  /* 0x000000ea575c7210 */ /* 0x020fc60007f5e0ff */
[----:B------:R5:W-:Y:S01]  /*32e0*/  LDGSTS.E.BYPASS.LTC128B.128 [R229+0x3100], [R96.64], !P5 ;  /* 0x0310000060e57fae */ /* 0x000be2000e901d74 */
[----:B-1----:R-:W-:-:S03]  /*32f0*/  IADD3 R98, P1, R85, R234, RZ ;  /* 0x000000ea55627210 */ /* 0x002fc60007f3e0ff */
[----:B------:R1:W-:Y:S01]  /*3300*/  LDGSTS.E.BYPASS.LTC128B.128 [R229+0x3900], [R94.64], !P5 ;  /* 0x039000005ee57fae */ /* 0x0003e2000e901d74 */
[-C--:B------:R-:W-:Y:S01]  /*3310*/  IADD3 R84, P0, R84, R234.reuse, RZ ;  /* 0x000000ea54547210 */ /* 0x080fe20007f1e0ff */
[--C-:B--2---:R-:W-:Y:S02]  /*3320*/  IMAD.X R93, R88, 0x1, R233.reuse, P2 ;  /* 0x00000001585d7824 */ /* 0x104fe400010e06e9 */
[--C-:B---3--:R-:W-:Y:S02]  /*3330*/  IMAD.X R99, R86, 0x1, R233.reuse, P1 ;  /* 0x0000000156637824 */ /* 0x108fe400008e06e9 */
[----:B----4-:R-:W-:Y:S01]  /*3340*/  IMAD.X R85, R2, 0x1, R233, P0 ;  /* 0x0000000102557824 */ /* 0x010fe200000e06e9 */
[----:B-----5:R-:W-:-:S05]  /*3350*/  IADD3 R96, P6, R89, R234, RZ ;  /* 0x000000ea59607210 */ /* 0x020fca0007fde0ff */
[----:B------:R-:W-:-:S05]  /*3360*/  IMAD.X R97, R90, 0x1, R233, P6 ;  /* 0x000000015a617824 */ /* 0x000fca00030e06e9 */
[----:B------:R1:W-:Y:S04]  /*3370*/  LDGSTS.E.BYPASS.LTC128B.128 [R229+0x4100], [R96.64], !P5 ;  /* 0x0410000060e57fae */ /* 0x0003e8000e901d74 */
[----:B------:R1:W-:Y:S04]  /*3380*/  LDGSTS.E.BYPASS.LTC128B.128 [R229+0x4900], [R92.64], !P5 ;  /* 0x049000005ce57fae */ /* 0x0003e8000e901d74 */
[----:B------:R1:W-:Y:S04]  /*3390*/  LDGSTS.E.BYPASS.LTC128B.128 [R229+0x5100], [R98.64], !P5 ;  /* 0x0510000062e57fae */ /* 0x0003e8000e901d74 */
[----:B------:R1:W-:Y:S02]  /*33a0*/  LDGSTS.E.BYPASS.LTC128B.128 [R229+0x5900], [R84.64], !P5 ;  /* 0x0590000054e57fae */ /* 0x0003e4000e901d74 */
.L_x_1050:
[----:B------:R-:W-:Y:S01]  /*33b0*/  LOP3.LUT R2, R168, 0xffffffe0, RZ, 0xc0, !PT ;  /* 0xffffffe0a8027812 */ /* 0x000fe200078ec0ff */
[----:B------:R-:W-:Y:S01]  /*33c0*/  UISETP.NE.AND UP1, UPT, UR35, URZ, UPT ;  /* 0x0000003f2300728c */ /* 0x000fe2000bf25270 */
[----:B-1----:R-:W-:Y:S01]  /*33d0*/  LEA.HI R85, R169, R7, RZ, 0x2 ;  /* 0x00000007a9557211 */ /* 0x002fe200078f10ff */
[----:B------:R-:W-:Y:S01]  /*33e0*/  UISETP.NE.AND UP0, UPT, UR34, URZ, UPT ;  /* 0x0000003f2200728c */ /* 0x000fe2000bf05270 */
[----:B------:R-:W-:Y:S01]  /*33f0*/  SHF.R.S32.HI R87, RZ, 0x1f, R6 ;  /* 0x0000001fff577819 */ /* 0x000fe20000011406 */
[----:B------:R-:W-:Y:S01]  /*3400*/  IMAD.IADD R2, R7, 0x1, -R2 ;  /* 0x0000000107027824 */ /* 0x000fe200078e0a02 */
[----:B------:R-:W-:Y:S01]  /*3410*/  LOP3.LUT R85, R85, 0xfffffffc, RZ, 0xc0, !PT ;  /* 0xfffffffc55557812 */ /* 0x000fe200078ec0ff */
[----:B------:R-:W-:Y:S01]  /*3420*/  ULDC UR12, c[0x0][0x324] ;  /* 0x0000c900000c7ab9 */ /* 0x000fe20000000800 */
[----:B------:R-:W-:Y:S01]  /*3430*/  LEA.HI R87, R87, R6, RZ, 0x2 ;  /* 0x0000000657577211 */ /* 0x000fe200078f10ff */
[----:B------:R-:W-:Y:S01]  /*3440*/  ULOP3.LUT UR12, URZ, UR12, URZ, 0x33, !UPT ;  /* 0x0000000c3f0c7292 */ /* 0x000fe2000f8e333f */
[----:B------:R-:W-:Y:S01]  /*3450*/  SHF.R.S32.HI R84, RZ, 0x1f, R2 ;  /* 0x0000001fff547819 */ /* 0x000fe20000011402 */
[----:B------:R-:W-:Y:S01]  /*3460*/  IMAD.IADD R85, R7, 0x1, -R85 ;  /* 0x0000000107557824 */ /* 0x000fe200078e0a55 */
[----:B------:R-:W-:Y:S01]  /*3470*/  LOP3.LUT R87, R87, 0xffffffc, RZ, 0xc0, !PT ;  /* 0x0ffffffc57577812 */ /* 0x000fe200078ec0ff */
[----:B------:R-:W-:Y:S01]  /*3480*/  IMAD.U32 R89, RZ, RZ, UR36 ;  /* 0x00000024ff597e24 */ /* 0x000fe2000f8e00ff */
[----:B------:R-:W-:Y:S01]  /*3490*/  LEA.HI R7, R84, R2, RZ, 0x2 ;  /* 0x0000000254077211 */ /* 0x000fe200078f10ff */
[----:B------:R-:W0:Y:S01]  /*34a0*/  LDGDEPBAR ;  /* 0x00000000000079af */ /* 0x000e220000000000 */
[----:B------:R-:W-:Y:S01]  /*34b0*/  LEA.HI R84, R85, R85, RZ, 0x1 ;  /* 0x0000005555547211 */ /* 0x000fe200078f08ff */
[----:B------:R-:W-:Y:S01]  /*34c0*/  IMAD.IADD R87, R6, 0x1, -R87 ;  /* 0x0000000106577824 */ /* 0x000fe200078e0a57 */
[----:B------:R-:W-:Y:S01]  /*34d0*/  LEA.HI.SX32 R6, R7, UR13, 0x1e ;  /* 0x0000000d07067c11 */ /* 0x000fe2000f8ff2ff */
[----:B------:R-:W-:Y:S01]  /*34e0*/  IMAD.IADD R5, R5, 0x1, R3 ;  /* 0x0000000105057824 */ /* 0x000fe200078e0203 */
[----:B------:R-:W-:Y:S01]  /*34f0*/  PLOP3.LUT P1, PT, PT, PT, UP1, 0x80, 0x0 ;  /* 0x000000000000781c */ /* 0x000fe20003f2f018 */
[C---:B------:R-:W-:Y:S01]  /*3500*/  IMAD.SHL.U32 R86, R84.reuse, 0x20, RZ ;  /* 0x0000002054567824 */ /* 0x040fe200078e00ff */
[----:B------:R-:W-:Y:S01]  /*3510*/  LOP3.LUT R84, R84, 0x1ffffffe, RZ, 0xc0, !PT ;  /* 0x1ffffffe54547812 */ /* 0x000fe200078ec0ff */
[----:B------:R-:W-:Y:S01]  /*3520*/  IMAD R6, R87, 0x10, R6 ;  /* 0x0000001057067824 */ /* 0x000fe200078e0206 */
[----:B------:R-:W-:-:S02]  /*3530*/  PLOP3.LUT P0, PT, PT, PT, UP1, 0x80, 0x0 ;  /* 0x000000000000781c */ /* 0x000fc40003f0f018 */
        /* <DEDUP_REMOVED lines=8> */
[----:B------:R-:W-:Y:S01]  /*35c0*/  IMAD.MOV.U32 R92, RZ, RZ, R235 ;  /* 0x000000ffff5c7224 */ /* 0x000fe200078e00eb */
[----:B------:R-:W-:Y:S01]  /*35d0*/  @P0 SHF.R.U32.HI R92, RZ, c[0x0][0x2cc], R6 ;  /* 0x0000b300ff5c0a19 */ /* 0x000fe20000011606 */
[----:B------:R-:W-:Y:S01]  /*35e0*/  IMAD.SHL.U32 R236, R236, 0x2, RZ ;  /* 0x00000002ecec7824 */ /* 0x000fe200078e00ff */
[----:B------:R-:W-:-:S03]  /*35f0*/  PLOP3.LUT P0, PT, PT, PT, UP0, 0x40, 0x0 ;  /* 0x000000000000781c */ /* 0x000fc60003f0e808 */
[----:B------:R-:W1:Y:S01]  /*3600*/  SHFL.IDX PT, R6, R92, RZ, 0x1c1f ;  /* 0x001c1fff5c067589 */ /* 0x000e6200000e0000 */
[C---:B------:R-:W-:Y:S02]  /*3610*/  IADD3 R2, -R236.reuse, 0x1, R2 ;  /* 0x00000001ec027810 */ /* 0x040fe40007ffe102 */
[----:B------:R-:W-:Y:S02]  /*3620*/  IADD3 R89, -R236, UR8, R89 ;  /* 0x00000008ec597c10 */ /* 0x000fe4000fffe159 */
[----:B------:R-:W-:Y:S02]  /*3630*/  IADD3 R88, R2, -UR15, RZ ;  /* 0x8000000f02587c10 */ /* 0x000fe4000fffe0ff */
        /* <DEDUP_REMOVED lines=19> */
.L_x_1053:
[----:B------:R-:W-:-:S04]  /*3770*/  MOV R3, c[0x0][0x32c] ;  /* 0x0000cb0000037a02 */ /* 0x000fc80000000f00 */
[----:B------:R-:W-:-:S13]  /*3780*/  ISETP.NE.AND P0, PT, R3, 0x1, PT ;  /* 0x000000010300780c */ /* 0x000fda0003f05270 */
[----:B------:R-:W-:-:S05]  /*3790*/  @P0 IMAD.HI.U32 R3, R6, c[0x0][0x330], RZ ;  /* 0x0000cc0006030a27 */ /* 0x000fca00078e00ff */
[----:B------:R-:W-:Y:S02]  /*37a0*/  @P0 SHF.R.U32.HI R6, RZ, c[0x0][0x334], R3 ;  /* 0x0000cd00ff060a19 */ /* 0x000fe40000011603 */
.L_x_1054:
[----:B------:R-:W-:Y:S05]  /*37b0*/  BSYNC B0 ;  /* 0x0000000000007941 */ /* 0x000fea0003800000 */
.L_x_1052:
[----:B------:R-:W-:-:S05]  /*37c0*/  IMAD R6, R6, c[0x0][0x32c], R2 ;  /* 0x0000cb0006067a24 */ /* 0x000fca00078e0202 */
[----:B------:R-:W-:Y:S02]  /*37d0*/  IADD3 R3, R6, c[0x0][0x32c], RZ ;  /* 0x0000cb0006037a10 */ /* 0x000fe40007ffe0ff */
[----:B------:R-:W-:Y:S02]  /*37e0*/  IMNMX R93, R93, R6, !PT ;  /* 0x000000065d5d7217 */ /* 0x000fe40007800200 */
[----:B------:R-:W-:Y:S02]  /*37f0*/  IMNMX R95, R95, R3, PT ;  /* 0x000000035f5f7217 */ /* 0x000fe40003800200 */
.L_x_1051:
[----:B------:R-:W1:Y:S01]  /*3800*/  SHFL.IDX PT, R6, R92, 0x1, 0x1c1f ;  /* 0x003c1f005c067f89 */ /* 0x000e6200000e0000 */
[----:B------:R-:W-:-:S06]  /*3810*/  UISETP.NE.AND UP0, UPT, UR34, URZ, UPT ;  /* 0x0000003f2200728c */ /* 0x000fcc000bf05270 */
[----:B------:R-:W-:Y:S01]  /*3820*/  PLOP3.LUT P0, PT, PT, PT, UP0, 0x40, 0x0 ;  /* 0x000000000000781c */ /* 0x000fe20003f0e808 */
[--C-:B-1----:R-:W-:Y:S02]  /*3830*/  IMAD.IADD R91, R90, 0x1, R6.reuse ;  /* 0x000000015a5b7824 */ /* 0x102fe400078e0206 */
[----:B------:R-:W-:-:S03]  /*3840*/  IMAD.IADD R3, R88, 0x1, R6 ;  /* 0x0000000158037824 */ /* 0x000fc600078e0206 */
[----:B------:R-:W-:-:S07]  /*3850*/  IMNMX R91, R91, R89, PT ;  /* 0x000000595b5b7217 */ /* 0x000fce0003800200 */
        /* <DEDUP_REMOVED lines=13> */
.L_x_1057:
[----:B------:R-:W-:-:S04]  /*3930*/  MOV R6, c[0x0][0x32c] ;  /* 0x0000cb0000067a02 */ /* 0x000fc80000000f00 */
[----:B------:R-:W-:-:S13]  /*3940*/  ISETP.NE.AND P0, PT, R6, 0x1, PT ;  /* 0x000000010600780c */ /* 0x000fda0003f05270 */
[----:B------:R-:W-:-:S05]  /*3950*/  @P0 IMAD.HI.U32 R6, R7, c[0x0][0x330], RZ ;  /* 0x0000cc0007060a27 */ /* 0x000fca00078e00ff */
[----:B------:R-:W-:Y:S02]  /*3960*/  @P0 SHF.R.U32.HI R7, RZ, c[0x0][0x334], R6 ;  /* 0x0000cd00ff070a19 */ /* 0x000fe40000011606 */
.L_x_1058:
[----:B------:R-:W-:Y:S05]  /*3970*/  BSYNC B0 ;  /* 0x0000000000007941 */ /* 0x000fea0003800000 */
.L_x_1056:
[----:B------:R-:W-:-:S05]  /*3980*/  IMAD R7, R7, c[0x0][0x32c], R2 ;  /* 0x0000cb0007077a24 */ /* 0x000fca00078e0202 */
[----:B------:R-:W-:Y:S02]  /*3990*/  IADD3 R6, R7, c[0x0][0x32c], RZ ;  /* 0x0000cb0007067a10 */ /* 0x000fe40007ffe0ff */
[----:B------:R-:W-:Y:S02]  /*39a0*/  IMNMX R3, R3, R7, !PT ;  /* 0x0000000703037217 */ /* 0x000fe40007800200 */
[----:B------:R-:W-:Y:S02]  /*39b0*/  IMNMX R91, R91, R6, PT ;  /* 0x000000065b5b7217 */ /* 0x000fe40003800200 */
.L_x_1055:
        /* <DEDUP_REMOVED lines=8> */
[C---:B------:R-:W-:Y:S01]  /*3a40*/  ISETP.GT.AND P0, PT, R93.reuse, RZ, P0 ;  /* 0x000000ff5d00720c */ /* 0x040fe20000704270 */
[----:B------:R-:W-:Y:S01]  /*3a50*/  UP2UR UR29, UPR, URZ, 0x1 ;  /* 0x000000013f1d7883 */ /* 0x000fe20008000000 */
[----:B------:R-:W-:Y:S01]  /*3a60*/  ISETP.GT.AND P6, PT, R93, 0x1, P6 ;  /* 0x000000015d00780c */ /* 0x000fe200037c4270 */
[----:B------:R-:W-:Y:S01]  /*3a70*/  UISETP.GE.AND UP1, UPT, UR36, 0xa, UPT ;  /* 0x0000000a2400788c */ /* 0x000fe2000bf26270 */
[C---:B------:R-:W-:Y:S01]  /*3a80*/  ISETP.LT.OR P0, PT, R95.reuse, 0x1, P0 ;  /* 0x000000015f00780c */ /* 0x040fe20000701670 */
[----:B------:R-:W-:Y:S01]  /*3a90*/  UP2UR UR32, UPR, URZ, 0x8 ;  /* 0x000000083f207883 */ /* 0x000fe20008000000 */
[----:B------:R-:W-:Y:S01]  /*3aa0*/  PLOP3.LUT P2, PT, PT, PT, UP2, 0x40, 0x0 ;  /* 0x000000000000781c */ /* 0x000fe20003f4e828 */
[----:B------:R-:W-:Y:S01]  /*3ab0*/  UISETP.GE.AND UP3, UPT, UR36, 0x51, UPT ;  /* 0x000000512400788c */ /* 0x000fe2000bf66270 */
        /* <DEDUP_REMOVED lines=12> */
[----:B------:R-:W-:Y:S01]  /*3b80*/  PLOP3.LUT P1, PT, PT, PT, UP1, 0x40, 0x0 ;  /* 0x000000000000781c */ /* 0x000fe20003f2e818 */
[----:B------:R-:W-:Y:S01]  /*3b90*/  UP2UR UR37, UPR, URZ, 0x40 ;  /* 0x000000403f257883 */ /* 0x000fe20008000000 */
        /* <DEDUP_REMOVED lines=65> */
[C---:B------:R-:W-:Y:S01]  /*3fb0*/  ISETP.GT.AND P6, PT, R93.reuse, 0x31, P6 ;  /* 0x000000315d00780c */ /* 0x040fe200037c4270 */
[----:B------:R-:W-:Y:S01]  /*3fc0*/  UP2UR UR17, UPR, URZ, 0x1 ;  /* 0x000000013f117883 */ /* 0x000fe20008000000 */
[----:B------:R-:W-:Y:S02]  /*3fd0*/  FSEL R69, R56, -INF , !P0 ;  /* 0xff80000038457808 */ /* 0x000fe40004000000 */
[----:B------:R-:W-:Y:S01]  /*3fe0*/  PLOP3.LUT P0, PT, PT, PT, UP0, 0x40, 0x0 ;  /* 0x000000000000781c */ /* 0x000fe20003f0e808 */
[----:B------:R-:W-:Y:S01]  /*3ff0*/  UISETP.GE.AND UP0, UPT, UR36, 0x5a, UPT ;  /* 0x0000005a2400788c */ /* 0x000fe2000bf06270 */
[----:B------:R-:W-:-:S02]  /*4000*/  ISETP.GT.AND P2, PT, R93, 0x38, P2 ;  /* 0x000000385d00780c */ /* 0x000fc40001744270 */
[C---:B------:R-:W-:Y:S02]  /*4010*/  ISETP.GT.AND P0, PT, R93.reuse, 0x40, P0 ;  /* 0x000000405d00780c */ /* 0x040fe40000704270 */
[----:B------:R-:W-:Y:S02]  /*4020*/  ISETP.GT.AND P1, PT, R93, 0x39, P1 ;  /* 0x000000395d00780c */ /* 0x000fe40000f24270 */
[C---:B------:R-:W-:Y:S02]  /*4030*/  ISETP.LT.OR P0, PT, R95.reuse, 0x41, P0 ;  /* 0x000000415f00780c */ /* 0x040fe40000701670 */
[C---:B------:R-:W-:Y:S02]  /*4040*/  ISETP.LT.OR P6, PT, R95.reuse, 0x32, P6 ;  /* 0x000000325f00780c */ /* 0x040fe400037c1670 */
[C---:B------:R-:W-:Y:S02]  /*4050*/  ISETP.LT.OR P2, PT, R95.reuse, 0x39, P2 ;  /* 0x000000395f00780c */ /* 0x040fe40001741670 */
[----:B------:R-:W-:-:S02]  /*4060*/  ISETP.LT.OR P1, PT, R95, 0x3a, P1 ;  /* 0x0000003a5f00780c */ /* 0x000fc40000f21670 */
[----:B------:R-:W-:Y:S02]  /*4070*/  FSEL R239, R48, -INF , !P0 ;  /* 0xff80000030ef7808 */ /* 0x000fe40004000000 */
[----:B------:R-:W-:Y:S02]  /*4080*/  PLOP3.LUT P0, PT, PT, PT, UP3, 0x40, 0x0 ;  /* 0x000000000000781c */ /* 0x000fe40003f0e838 */
[----:B------:R-:W-:Y:S02]  /*4090*/  FSEL R68, R57, -INF , !P6 ;  /* 0xff80000039447808 */ /* 0x000fe40007000000 */
[----:B------:R-:W-:Y:S02]  /*40a0*/  FSEL R65, R52, -INF , !P2 ;  /* 0xff80000034417808 */ /* 0x000fe40005000000 */
[----:B------:R-:W-:Y:S02]  /*40b0*/  FSEL R64, R53, -INF , !P1 ;  /* 0xff80000035407808 */ /* 0x000fe40004800000 */
[----:B------:R-:W-:Y:S01]  /*40c0*/  PLOP3.LUT P6, PT, PT, PT, UP6, 0x40, 0x0 ;  /* 0x000000000000781c */ /* 0x000fe20003fce868 */
[----:B------:R-:W-:Y:S01]  /*40d0*/  UISETP.NE.AND UP6, UPT, UR34, URZ, UPT ;  /* 0x0000003f2200728c */ /* 0x000fe2000bfc5270 */
        /* <DEDUP_REMOVED lines=10> */
[----:B------:R-:W-:Y:S01]  /*4180*/  FSEL R206, R36, -INF , !P0 ;  /* 0xff80000024ce7808 */ /* 0x000fe20004000000 */
[----:B-1----:R-:W-:Y:S01]  /*4190*/  IMAD.IADD R36, R88, 0x1, R94 ;  /* 0x0000000158247824 */ /* 0x002fe200078e025e */
[----:B------:R-:W-:Y:S01]  /*41a0*/  PLOP3.LUT P0, PT, PT, PT, UP6, 0x40, 0x0 ;  /* 0x000000000000781c */ /* 0x000fe20003f0e868 */
[----:B------:R-:W-:Y:S01]  /*41b0*/  UISETP.NE.AND UP6, UPT, UR37, URZ, UPT ;  /* 0x0000003f2500728c */ /* 0x000fe2000bfc5270 */
[----:B------:R-:W-:-:S02]  /*41c0*/  FSEL R208, R49, -INF , !P6 ;  /* 0xff80000031d07808 */ /* 0x000fc40007000000 */
[----:B------:R-:W-:Y:S02]  /*41d0*/  FSEL R209, R40, -INF , !P2 ;  /* 0xff80000028d17808 */ /* 0x000fe40005000000 */
[----:B------:R-:W-:Y:S02]  /*41e0*/  FSEL R207, R41, -INF , !P1 ;  /* 0xff80000029cf7808 */ /* 0x000fe40004800000 */
[----:B------:R-:W-:Y:S02]  /*41f0*/  PLOP3.LUT P6, PT, PT, PT, UP2, 0x40, 0x0 ;  /* 0x000000000000781c */ /* 0x000fe40003fce828 */
[----:B------:R-:W-:Y:S02]  /*4200*/  PLOP3.LUT P2, PT, PT, PT, UP1, 0x40, 0x0 ;  /* 0x000000000000781c */ /* 0x000fe40003f4e818 */
[----:B------:R-:W-:Y:S02]  /*4210*/  PLOP3.LUT P1, PT, PT, PT, UP0, 0x40, 0x0 ;  /* 0x000000000000781c */ /* 0x000fe40003f2e808 */
[----:B------:R-:W-:-:S02]  /*4220*/  ISETP.GT.AND P6, PT, R93, 0x51, P6 ;  /* 0x000000515d00780c */ /* 0x000fc400037c4270 */
[C---:B------:R-:W-:Y:S02]  /*4230*/  ISETP.GT.AND P2, PT, R93.reuse, 0x58, P2 ;  /* 0x000000585d00780c */ /* 0x040fe40001744270 */
[----:B------:R-:W-:Y:S01]  /*4240*/  ISETP.GT.AND P1, PT, R93, 0x59, P1 ;  /* 0x000000595d00780c */ /* 0x000fe20000f24270 */
[----:B------:R-:W-:Y:S01]  /*4250*/  IMAD.IADD R93, R90, 0x1, R94 ;  /* 0x000000015a5d7824 */ /* 0x000fe200078e025e */
[C---:B------:R-:W-:Y:S02]  /*4260*/  ISETP.LT.OR P6, PT, R95.reuse, 0x52, P6 ;  /* 0x000000525f00780c */ /* 0x040fe400037c1670 */
[C---:B------:R-:W-:Y:S02]  /*4270*/  ISETP.LT.OR P2, PT, R95.reuse, 0x59, P2 ;  /* 0x000000595f00780c */ /* 0x040fe40001741670 */
[----:B------:R-:W-:Y:S02]  /*4280*/  ISETP.LT.OR P1, PT, R95, 0x5a, P1 ;  /* 0x0000005a5f00780c */ /* 0x000fe40000f21670 */
[----:B------:R-:W-:-:S02]  /*4290*/  IMNMX R93, R93, R89, PT ;  /* 0x000000595d5d7217 */ /* 0x000fc40003800200 */
[----:B------:R-:W-:Y:S02]  /*42a0*/  FSEL R154, R37, -INF , !P6 ;  /* 0xff800000259a7808 */ /* 0x000fe40007000000 */
[----:B------:R-:W-:Y:S02]  /*42b0*/  FSEL R137, R28, -INF , !P2 ;  /* 0xff8000001c897808 */ /* 0x000fe40005000000 */
[----:B------:R-:W-:Y:S01]  /*42c0*/  FSEL R136, R29, -INF , !P1 ;  /* 0xff8000001d887808 */ /* 0x000fe20004800000 */
        /* <DEDUP_REMOVED lines=13> */
.L_x_1061:
[----:B------:R-:W-:-:S04]  /*43a0*/  MOV R28, c[0x0][0x32c] ;  /* 0x0000cb00001c7a02 */ /* 0x000fc80000000f00 */
[----:B------:R-:W-:-:S13]  /*43b0*/  ISETP.NE.AND P0, PT, R28, 0x1, PT ;  /* 0x000000011c00780c */ /* 0x000fda0003f05270 */
[----:B------:R-:W-:-:S05]  /*43c0*/  @P0 IMAD.HI.U32 R28, R94, c[0x0][0x330], RZ ;  /* 0x0000cc005e1c0a27 */ /* 0x000fca00078e00ff */
[----:B------:R-:W-:Y:S02]  /*43d0*/  @P0 SHF.R.U32.HI R94, RZ, c[0x0][0x334], R28 ;  /* 0x0000cd00ff5e0a19 */ /* 0x000fe4000001161c */
.L_x_1062:
[----:B------:R-:W-:Y:S05]  /*43e0*/  BSYNC B0 ;  /* 0x0000000000007941 */ /* 0x000fea0003800000 */
.L_x_1060:
[----:B------:R-:W-:-:S05]  /*43f0*/  IMAD R94, R94, c[0x0][0x32c], R2 ;  /* 0x0000cb005e5e7a24 */ /* 0x000fca00078e0202 */
[----:B------:R-:W-:Y:S02]  /*4400*/  IADD3 R28, R94, c[0x0][0x32c], RZ ;  /* 0x0000cb005e1c7a10 */ /* 0x000fe40007ffe0ff */
[----:B------:R-:W-:Y:S02]  /*4410*/  IMNMX R36, R36, R94, !PT ;  /* 0x0000005e24247217 */ /* 0x000fe40007800200 */
[----:B------:R-:W-:Y:S02]  /*4420*/  IMNMX R93, R93, R28, PT ;  /* 0x0000001c5d5d7217 */ /* 0x000fe40003800200 */
.L_x_1059:
[----:B------:R-:W-:Y:S02]  /*4430*/  UP2UR UR42, UPR, URZ, 0x40 ;  /* 0x000000403f2a7883 */ /* 0x000fe40008000000 */
[----:B------:R-:W-:Y:S02]  /*4440*/  UISETP.NE.AND UP6, UPT, UR24, URZ, UPT ;  /* 0x0000003f1800728c */ /* 0x000fe4000bfc5270 */
[----:B------:R-:W-:Y:S02]  /*4450*/  UP2UR UR36, UPR, URZ, 0x1 ;  /* 0x000000013f247883 */ /* 0x000fe40008000000 */
[----:B------:R-:W-:-:S02]  /*4460*/  UP2UR UR43, UPR, URZ, 0x40 ;  /* 0x000000403f2b7883 */ /* 0x000fc40008000000 */
[----:B------:R-:W-:Y:S02]  /*4470*/  UISETP.NE.AND UP6, UPT, UR30, URZ, UPT ;  /* 0x0000003f1e00728c */ /* 0x000fe4000bfc5270 */
[----:B------:R-:W-:Y:S02]  /*4480*/  UISETP.NE.AND UP0, UPT, UR32, URZ, UPT ;  /* 0x0000003f2000728c */ /* 0x000fe4000bf05270 */
[----:B------:R-:W-:Y:S02]  /*4490*/  UP2UR UR44, UPR, URZ, 0x40 ;  /* 0x000000403f2c7883 */ /* 0x000fe40008000000 */
[----:B------:R-:W-:Y:S02]  /*44a0*/  UISETP.NE.AND UP6, UPT, UR33, URZ, UPT ;  /* 0x0000003f2100728c */ /* 0x000fe4000bfc5270 */
[----:B------:R-:W-:Y:S01]  /*44b0*/  UP2UR UR41, UPR, URZ, 0x20 ;  /* 0x000000203f297883 */ /* 0x000fe20008000000 */
[----:B------:R-:W-:Y:S01]  /*44c0*/  PLOP3.LUT P0, PT, PT, PT, UP0, 0x40, 0x0 ;  /* 0x000000000000781c */ /* 0x000fe20003f0e808 */
[----:B------:R-:W-:-:S02]  /*44d0*/  UISETP.NE.AND UP5, UPT, UR31, URZ, UPT ;  /* 0x0000003f1f00728c */ /* 0x000fc4000bfa5270 */
[----:B------:R-:W-:Y:S01]  /*44e0*/  PLOP3.LUT P1, PT, PT, PT, UP6, 0x40, 0x0 ;  /* 0x000000000000781c */ /* 0x000fe20003f2e868 */
[----:B------:R-:W-:Y:S01]  /*44f0*/  UISETP.NE.AND UP6, UPT, UR44, URZ, UPT ;  /* 0x0000003f2c00728c */ /* 0x000fe2000bfc5270 */
[----:B------:R-:W-:Y:S01]  /*4500*/  ISETP.GT.AND P0, PT, R3, 0x1, P0 ;  /* 0x000000010300780c */ /* 0x000fe20000704270 */
[----:B------:R-:W-:Y:S01]  /*4510*/  UP2UR UR39, UPR, URZ, 0x8 ;  /* 0x000000083f277883 */ /* 0x000fe20008000000 */
[----:B------:R-:W-:Y:S01]  /*4520*/  PLOP3.LUT P6, PT, PT, PT, UP5, 0x40, 0x0 ;  /* 0x000000000000781c */ /* 0x000fe20003fce858 */
[----:B------:R-:W-:Y:S01]  /*4530*/  UISETP.NE.AND UP3, UPT, UR28, URZ, UPT ;  /* 0x0000003f1c00728c */ /* 0x000fe2000bf65270 */
[----:B------:R-:W-:Y:S01]  /*4540*/  ISETP.LT.OR P0, PT, R91, 0x2, P0 ;  /* 0x000000025b00780c */ /* 0x000fe20000701670 */
[----:B------:R-:W-:Y:S01]  /*4550*/  UP2UR UR37, UPR, URZ, 0x2 ;  /* 0x000000023f257883 */ /* 0x000fe20008000000 */
[----:B------:R-:W-:Y:S01]  /*4560*/  PLOP3.LUT P2, PT, PT, PT, UP6, 0x40, 0x0 ;  /* 0x000000000000781c */ /* 0x000fe20003f4e868 */
[----:B------:R-:W-:Y:S01]  /*4570*/  UISETP.NE.AND UP6, UPT, UR27, URZ, UPT ;  /* 0x0000003f1b00728c */ /* 0x000fe2000bfc5270 */
[----:B------:R-:W-:Y:S01]  /*4580*/  ISETP.GT.AND P6, PT, R3, 0x8, P6 ;  /* 0x000000080300780c */ /* 0x000fe200037c4270 */
[----:B------:R-:W-:Y:S01]  /*4590*/  UISETP.NE.AND UP1, UPT, UR26, URZ, UPT ;  /* 0x0000003f1a00728c */ /* 0x000fe2000bf25270 */
[----:B------:R-:W-:Y:S01]  /*45a0*/  FSEL R83, R83, -INF , !P0 ;  /* 0xff80000053537808 */ /* 0x000fe20004000000 */
[----:B------:R-:W-:Y:S01]  /*45b0*/  UP2UR UR40, UPR, URZ, 0x10 ;  /* 0x000000103f287883 */ /* 0x000fe20008000000 */
[----:B------:R-:W-:Y:S01]  /*45c0*/  ISETP.GT.AND P2, PT, R3, 0x9, P2 ;  /* 0x000000090300780c */ /* 0x000fe20001744270 */
[----:B------:R-:W-:Y:S01]  /*45d0*/  UISETP.NE.AND UP4, UPT, UR29, URZ, UPT ;  /* 0x0000003f1d00728c */ /* 0x000fe2000bf85270 */
[----:B------:R-:W-:Y:S01]  /*45e0*/  PLOP3.LUT P0, PT, PT, PT, UP3, 0x40, 0x0 ;  /* 0x000000000000781c */ /* 0x000fe20003f0e838 */
[----:B------:R-:W-:Y:S01]  /*45f0*/  UP2UR UR38, UPR, URZ, 0x4 ;  /* 0x000000043f267883 */ /* 0x000fe20008000000 */
[C---:B------:R-:W-:Y:S01]  /*4600*/  ISETP.LT.OR P6, PT, R91.reuse, 0x9, P6 ;  /* 0x000000095b00780c */ /* 0x040fe200037c1670 */
[----:B------:R-:W-:Y:S01]  /*4610*/  UISETP.NE.AND UP2, UPT, UR25, URZ, UPT ;  /* 0x0000003f1900728c */ /* 0x000fe2000bf45270 */
[----:B------:R-:W-:Y:S01]  /*4620*/  ISETP.LT.OR P2, PT, R91, 0xa, P2 ;  /* 0x0000000a5b00780c */ /* 0x000fe20001741670 */
[----:B------:R-:W-:Y:S01]  /*4630*/  UP2UR UR44, UPR, URZ, 0x10 ;  /* 0x000000103f2c7883 */ /* 0x000fe20008000000 */
[----:B------:R-:W-:-:S02]  /*4640*/  ISETP.GT.AND P1, PT, R3, RZ, P1 ;  /* 0x000000ff0300720c */ /* 0x000fc40000f24270 */
[----:B------:R-:W-:Y:S02]  /*4650*/  ISETP.GT.AND P0, PT, R3, 0x11, P0 ;  /* 0x000000110300780c */ /* 0x000fe40000704270 */
[----:B------:R-:W-:Y:S02]  /*4660*/  FSEL R78, R78, -INF , !P6 ;  /* 0xff8000004e4e7808 */ /* 0x000fe40007000000 */
[----:B------:R-:W-:Y:S02]  /*4670*/  FSEL R79, R79, -INF , !P2 ;  /* 0xff8000004f4f7808 */ /* 0x000fe40005000000 */
[----:B------:R-:W-:Y:S01]  /*4680*/  PLOP3.LUT P6, PT, PT, PT, UP6, 0x40, 0x0 ;  /* 0x000000000000781c */ /* 0x000fe20003fce868 */
[----:B------:R-:W-:Y:S01]  /*4690*/  UISETP.NE.AND UP6, UPT, UR43, URZ, UPT ;  /* 0x0000003f2b00728c */ /* 0x000fe2000bfc5270 */
[C---:B------:R-:W-:Y:S01]  /*46a0*/  ISETP.LT.OR P1, PT, R91.reuse, 0x1, P1 ;  /* 0x000000015b00780c */ /* 0x040fe20000f21670 */
[----:B------:R-:W-:Y:S01]  /*46b0*/  UP2UR UR43, UPR, URZ, 0x2 ;  /* 0x000000023f2b7883 */ /* 0x000fe20008000000 */
[----:B------:R-:W-:-:S02]  /*46c0*/  ISETP.LT.OR P2, PT, R91, 0x12, P0 ;  /* 0x000000125b00780c */ /* 0x000fc40000741670 */
[----:B------:R-:W-:Y:S01]  /*46d0*/  PLOP3.LUT P0, PT, PT, PT, UP1, 0x40, 0x0 ;  /* 0x000000000000781c */ /* 0x000fe20003f0e818 */
[----:B------:R-:W-:Y:S01]  /*46e0*/  UISETP.NE.AND UP1, UPT, UR33, URZ, UPT ;  /* 0x0000003f2100728c */ /* 0x000fe2000bf25270 */
[----:B------:R-:W-:Y:S02]  /*46f0*/  FSEL R82, R82, -INF , !P1 ;  /* 0xff80000052527808 */ /* 0x000fe40004800000 */
[----:B------:R-:W-:Y:S01]  /*4700*/  PLOP3.LUT P1, PT, PT, PT, UP4, 0x40, 0x0 ;  /* 0x000000000000781c */ /* 0x000fe20003f2e848 */
[----:B------:R-:W-:Y:S01]  /*4710*/  UISETP.NE.AND UP4, UPT, UR30, URZ, UPT ;  /* 0x0000003f1e00728c */ /* 0x000fe2000bf85270 */
[----:B------:R-:W-:Y:S02]  /*4720*/  ISETP.GT.AND P0, PT, R3, 0x19, P0 ;  /* 0x000000190300780c */ /* 0x000fe40000704270 */
[----:B------:R-:W-:Y:S02]  /*4730*/  FSEL R75, R75, -INF , !P2 ;  /* 0xff8000004b4b7808 */ /* 0x000fe40005000000 */
[----:B------:R-:W-:Y:S01]  /*4740*/  PLOP3.LUT P2, PT, PT, PT, UP1, 0x40, 0x0 ;  /* 0x000000000000781c */ /* 0x000fe20003f4e818 */
[----:B------:R-:W-:Y:S01]  /*4750*/  UISETP.NE.AND UP1, UPT, UR27, URZ, UPT ;  /* 0x0000003f1b00728c */ /* 0x000fe2000bf25270 */
[----:B------:R-:W-:-:S02]  /*4760*/  ISETP.GT.AND P1, PT, R3, 0x10, P1 ;  /* 0x000000100300780c */ /* 0x000fc40000f24270 */
[C---:B------:R-:W-:Y:S02]  /*4770*/  ISETP.LT.OR P0, PT, R91.reuse, 0x1a, P0 ;  /* 0x0000001a5b00780c */ /* 0x040fe40000701670 */
[----:B------:R-:W-:Y:S02]  /*4780*/  ISETP.GT.AND P2, PT, R36, RZ, P2 ;  /* 0x000000ff2400720c */ /* 0x000fe40001744270 */
[----:B------:R-:W-:Y:S02]  /*4790*/  ISETP.LT.OR P1, PT, R91, 0x11, P1 ;  /* 0x000000115b00780c */ /* 0x000fe40000f21670 */
[----:B------:R-:W-:Y:S02]  /*47a0*/  FSEL R71, R71, -INF , !P0 ;  /* 0xff80000047477808 */ /* 0x000fe40004000000 */
[----:B------:R-:W-:Y:S02]  /*47b0*/  PLOP3.LUT P0, PT, PT, PT, UP2, 0x40, 0x0 ;  /* 0x000000000000781c */ /* 0x000fe40003f0e828 */
[----:B------:R-:W-:-:S02]  /*47c0*/  ISETP.LT.OR P2, PT, R93, 0x1, P2 ;  /* 0x000000015d00780c */ /* 0x000fc40001741670 */
        /* <DEDUP_REMOVED lines=8> */
[----:B------:R-:W-:Y:S02]  /*4850*/  ISETP.LT.OR P0, PT, R91, 0x21, P0 ;  /* 0x000000215b00780c */ /* 0x000fe40000701670 */
[----:B------:R-:W-:Y:S02]  /*4860*/  ISETP.LT.OR P1, PT, R93, 0x2, P1 ;  /* 0x000000025d00780c */ /* 0x000fe40000f21670 */
[----:B------:R-:W-:Y:S02]  /*4870*/  FSEL R49, R66, -INF , !P0 ;  /* 0xff80000042317808 */ /* 0x000fe40004000000 */
[----:B------:R-:W-:Y:S01]  /*4880*/  PLOP3.LUT P0, PT, PT, PT, UP4, 0x40, 0x0 ;  /* 0x000000000000781c */ /* 0x000fe20003f0e848 */
[----:B------:R-:W-:Y:S01]  /*4890*/  UISETP.NE.AND UP4, UPT, UR21, URZ, UPT ;  /* 0x0000003f1500728c */ /* 0x000fe2000bf85270 */
[----:B------:R-:W-:Y:S02]  /*48a0*/  FSEL R60, R25, -INF , !P1 ;  /* 0xff800000193c7808 */ /* 0x000fe40004800000 */
[----:B------:R-:W-:-:S02]  /*48b0*/  ISETP.GT.AND P6, PT, R3, 0x18, P6 ;  /* 0x000000180300780c */ /* 0x000fc400037c4270 */
[----:B------:R-:W-:Y:S01]  /*48c0*/  PLOP3.LUT P1, PT, PT, PT, UP5, 0x40, 0x0 ;  /* 0x000000000000781c */ /* 0x000fe20003f2e858 */
[----:B------:R-:W-:Y:S01]  /*48d0*/  UISETP.NE.AND UP5, UPT, UR22, URZ, UPT ;  /* 0x0000003f1600728c */ /* 0x000fe2000bfa5270 */
[C---:B------:R-:W-:Y:S02]  /*48e0*/  ISETP.GT.AND P0, PT, R36.reuse, 0x10, P0 ;  /* 0x000000102400780c */ /* 0x040fe40000704270 */
[----:B------:R-:W-:Y:S02]  /*48f0*/  ISETP.LT.OR P6, PT, R91, 0x19, P6 ;  /* 0x000000195b00780c */ /* 0x000fe400037c1670 */
[----:B------:R-:W-:Y:S02]  /*4900*/  ISETP.GT.AND P1, PT, R36, 0x8, P1 ;  /* 0x000000082400780c */ /* 0x000fe40000f24270 */
[----:B------:R-:W-:Y:S02]  /*4910*/  ISETP.LT.OR P0, PT, R93, 0x11, P0 ;  /* 0x000000115d00780c */ /* 0x000fe40000701670 */
[----:B------:R-:W-:-:S02]  /*4920*/  FSEL R70, R70, -INF , !P6 ;  /* 0xff80000046467808 */ /* 0x000fc40007000000 */
[----:B------:R-:W-:Y:S02]  /*4930*/  ISETP.LT.OR P1, PT, R93, 0x9, P1 ;  /* 0x000000095d00780c */ /* 0x000fe40000f21670 */
[----:B------:R-:W-:Y:S02]  /*4940*/  PLOP3.LUT P6, PT, PT, PT, UP6, 0x40, 0x0 ;  /* 0x000000000000781c */ /* 0x000fe40003fce868 */
[----:B------:R-:W-:Y:S02]  /*4950*/  FSEL R53, R20, -INF , !P0 ;  /* 0xff80000014357808 */ /* 0x000fe40004000000 */
[----:B------:R-:W-:Y:S02]  /*4960*/  ISETP.GT.AND P2, PT, R36, 0x9, P2 ;  /* 0x000000092400780c */ /* 0x000fe40001744270 */
[----:B------:R-:W-:Y:S01]  /*4970*/  PLOP3.LUT P0, PT, PT, PT, UP3, 0x40, 0x0 ;  /* 0x000000000000781c */ /* 0x000fe20003f0e838 */
[----:B------:R-:W-:Y:S01]  /*4980*/  UISETP.NE.AND UP3, UPT, UR20, URZ, UPT ;  /* 0x0000003f1400728c */ /* 0x000fe2000bf65270 */
[----:B------:R-:W-:-:S02]  /*4990*/  FSEL R57, R132, -INF , !P1 ;  /* 0xff80000084397808 */ /* 0x000fc40004800000 */
[----:B------:R-:W-:Y:S02]  /*49a0*/  ISETP.GT.AND P6, PT, R3, 0x21, P6 ;  /* 0x000000210300780c */ /* 0x000fe400037c4270 */
[----:B------:R-:W-:Y:S02]  /*49b0*/  PLOP3.LUT P1, PT, PT, PT, UP0, 0x40, 0x0 ;  /* 0x000000000000781c */ /* 0x000fe40003f2e808 */
[----:B------:R-:W-:Y:S02]  /*49c0*/  ISETP.LT.OR P2, PT, R93, 0xa, P2 ;  /* 0x0000000a5d00780c */ /* 0x000fe40001741670 */
[----:B------:R-:W-:Y:S02]  /*49d0*/  ISETP.GT.AND P0, PT, R36, 0x11, P0 ;  /* 0x000000112400780c */ /* 0x000fe40000704270 */
[----:B------:R-:W-:Y:S02]  /*49e0*/  ISETP.LT.OR P6, PT, R91, 0x22, P6 ;  /* 0x000000225b00780c */ /* 0x000fe400037c1670 */
[----:B------:R-:W-:-:S02]  /*49f0*/  ISETP.GT.AND P1, PT, R3, 0x28, P1 ;  /* 0x000000280300780c */ /* 0x000fc40000f24270 */
[----:B------:R-:W-:Y:S02]  /*4a00*/  FSEL R56, R133, -INF , !P2 ;  /* 0xff80000085387808 */ /* 0x000fe40005000000 */
[----:B------:R-:W-:Y:S02]  /*4a10*/  ISETP.LT.OR P0, PT, R93, 0x12, P0 ;  /* 0x000000125d00780c */ /* 0x000fe40000701670 */
[----:B------:R-:W-:Y:S01]  /*4a20*/  PLOP3.LUT P2, PT, PT, PT, UP1, 0x40, 0x0 ;  /* 0x000000000000781c */ /* 0x000fe20003f4e818 */
[----:B------:R-:W-:Y:S01]  /*4a30*/  UISETP.NE.AND UP1, UPT, UR43, URZ, UPT ;  /* 0x0000003f2b00728c */ /* 0x000fe2000bf25270 */
[----:B------:R-:W-:Y:S02]  /*4a40*/  FSEL R48, R67, -INF , !P6 ;  /* 0xff80000043307808 */ /* 0x000fe40007000000 */
[----:B------:R-:W-:Y:S02]  /*4a50*/  ISETP.LT.OR P1, PT, R91, 0x29, P1 ;  /* 0x000000295b00780c */ /* 0x000fe40000f21670 */
[----:B------:R-:W-:-:S02]  /*4a60*/  PLOP3.LUT P6, PT, PT, PT, UP5, 0x40, 0x0 ;  /* 0x000000000000781c */ /* 0x000fc40003fce858 */
[----:B------:R-:W-:Y:S02]  /*4a70*/  FSEL R52, R21, -INF , !P0 ;  /* 0xff80000015347808 */ /* 0x000fe40004000000 */
[----:B------:R-:W-:Y:S02]  /*4a80*/  PLOP3.LUT P0, PT, PT, PT, UP4, 0x40, 0x0 ;  /* 0x000000000000781c */ /* 0x000fe40003f0e848 */
[----:B------:R-:W-:Y:S02]  /*4a90*/  FSEL R67, R62, -INF , !P1 ;  /* 0xff8000003e437808 */ /* 0x000fe40004800000 */
[C---:B------:R-:W-:Y:S02]  /*4aa0*/  ISETP.GT.AND P6, PT, R3.reuse, 0x29, P6 ;  /* 0x000000290300780c */ /* 0x040fe400037c4270 */
[----:B------:R-:W-:Y:S01]  /*4ab0*/  PLOP3.LUT P1, PT, PT, PT, UP1, 0x40, 0x0 ;  /* 0x000000000000781c */ /* 0x000fe20003f2e818 */
[----:B------:R-:W-:Y:S01]  /*4ac0*/  UISETP.NE.AND UP1, UPT, UR18, URZ, UPT ;  /* 0x0000003f1200728c */ /* 0x000fe2000bf25270 */
[----:B------:R-:W-:-:S02]  /*4ad0*/  ISETP.GT.AND P0, PT, R3, 0x30, P0 ;  /* 0x000000300300780c */ /* 0x000fc40000704270 */
[C---:B------:R-:W-:Y:S02]  /*4ae0*/  ISETP.LT.OR P6, PT, R91.reuse, 0x2a, P6 ;  /* 0x0000002a5b00780c */ /* 0x040fe400037c1670 */
[----:B------:R-:W-:Y:S02]  /*4af0*/  ISETP.GT.AND P1, PT, R36, 0x19, P1 ;  /* 0x000000192400780c */ /* 0x000fe40000f24270 */
[----:B------:R-:W-:Y:S02]  /*4b00*/  ISETP.LT.OR P0, PT, R91, 0x31, P0 ;  /* 0x000000315b00780c */ /* 0x000fe40000701670 */
[----:B------:R-:W-:Y:S02]  /*4b10*/  FSEL R66, R63, -INF , !P6 ;  /* 0xff8000003f427808 */ /* 0x000fe40007000000 */
[----:B------:R-:W-:Y:S02]  /*4b20*/  ISETP.LT.OR P1, PT, R93, 0x1a, P1 ;  /* 0x0000001a5d00780c */ /* 0x000fe40000f21670 */
[----:B------:R-:W-:-:S02]  /*4b30*/  FSEL R63, R58, -INF , !P0 ;  /* 0xff8000003a3f7808 */ /* 0x000fc40004000000 */
[----:B------:R-:W-:Y:S01]  /*4b40*/  PLOP3.LUT P0, PT, PT, PT, UP0, 0x40, 0x0 ;  /* 0x000000000000781c */ /* 0x000fe20003f0e808 */
[----:B------:R-:W-:Y:S01]  /*4b50*/  UISETP.NE.AND UP0, UPT, UR17, URZ, UPT ;  /* 0x0000003f1100728c */ /* 0x000fe2000bf05270 */
[----:B------:R-:W-:Y:S02]  /*4b60*/  FSEL R40, R129, -INF , !P1 ;  /* 0xff80000081287808 */ /* 0x000fe40004800000 */
[----:B------:R-:W-:Y:S01]  /*4b70*/  PLOP3.LUT P1, PT, PT, PT, UP2, 0x40, 0x0 ;  /* 0x000000000000781c */ /* 0x000fe20003f2e828 */
[----:B------:R-:W-:Y:S01]  /*4b80*/  UISETP.NE.AND UP2, UPT, UR19, URZ, UPT ;  /* 0x0000003f1300728c */ /* 0x000fe2000bf45270 */
[C---:B------:R-:W-:Y:S02]  /*4b90*/  ISETP.GT.AND P0, PT, R36.reuse, 0x28, P0 ;  /* 0x000000282400780c */ /* 0x040fe40000704270 */
[----:B------:R-:W-:Y:S02]  /*4ba0*/  ISETP.GT.AND P1, PT, R36, 0x20, P1 ;  /* 0x000000202400780c */ /* 0x000fe40000f24270 */
[----:B------:R-:W-:-:S02]  /*4bb0*/  ISETP.LT.OR P0, PT, R93, 0x29, P0 ;  /* 0x000000295d00780c */ /* 0x000fc40000701670 */
[----:B------:R-:W-:Y:S02]  /*4bc0*/  ISETP.LT.OR P1, PT, R93, 0x21, P1 ;  /* 0x000000215d00780c */ /* 0x000fe40000f21670 */
[----:B------:R-:W-:Y:S02]  /*4bd0*/  FSEL R242, R124, -INF , !P0 ;  /* 0xff8000007cf27808 */ /* 0x000fe40004000000 */
[----:B------:R-:W-:Y:S01]  /*4be0*/  PLOP3.LUT P0, PT, PT, PT, UP5, 0x40, 0x0 ;  /* 0x000000000000781c */ /* 0x000fe20003f0e858 */
[----:B------:R-:W-:Y:S01]  /*4bf0*/  UISETP.NE.AND UP5, UPT, UR41, URZ, UPT ;  /* 0x0000003f2900728c */ /* 0x000fe2000bfa5270 */
[----:B------:R-:W-:Y:S02]  /*4c00*/  FSEL R244, R16, -INF , !P1 ;  /* 0xff80000010f47808 */ /* 0x000fe40004800000 */
[----:B------:R-:W-:Y:S02]  /*4c10*/  PLOP3.LUT P1, PT, PT, PT, UP2, 0x40, 0x0 ;  /* 0x000000000000781c */ /* 0x000fe40003f2e828 */
[----:B------:R-:W-:-:S02]  /*4c20*/  ISETP.GT.AND P0, PT, R36, 0x29, P0 ;  /* 0x000000292400780c */ /* 0x000fc40000704270 */
[----:B------:R-:W-:Y:S02]  /*4c30*/  ISETP.GT.AND P2, PT, R36, 0x18, P2 ;  /* 0x000000182400780c */ /* 0x000fe40001744270 */
[----:B------:R-:W-:Y:S02]  /*4c40*/  ISETP.GT.AND P1, PT, R3, 0x38, P1 ;  /* 0x000000380300780c */ /* 0x000fe40000f24270 */
[C---:B------:R-:W-:Y:S02]  /*4c50*/  ISETP.LT.OR P0, PT, R93.reuse, 0x2a, P0 ;  /* 0x0000002a5d00780c */ /* 0x040fe40000701670 */
[----:B------:R-:W-:Y:S02]  /*4c60*/  ISETP.LT.OR P2, PT, R93, 0x19, P2 ;  /* 0x000000195d00780c */ /* 0x000fe40001741670 */
[----:B------:R-:W-:Y:S02]  /*4c70*/  ISETP.LT.OR P1, PT, R91, 0x39, P1 ;  /* 0x000000395b00780c */ /* 0x000fe40000f21670 */
[----:B------:R-:W-:-:S02]  /*4c80*/  FSEL R245, R125, -INF , !P0 ;  /* 0xff8000007df57808 */ /* 0x000fc40004000000 */
[----:B------:R-:W-:Y:S02]  /*4c90*/  PLOP3.LUT P0, PT, PT, PT, UP0, 0x40, 0x0 ;  /* 0x000000000000781c */ /* 0x000fe40003f0e808 */
[----:B------:R-:W-:Y:S02]  /*4ca0*/  FSEL R41, R128, -INF , !P2 ;  /* 0xff80000080297808 */ /* 0x000fe40005000000 */
[----:B------:R-:W-:Y:S02]  /*4cb0*/  FSEL R62, R54, -INF , !P1 ;  /* 0xff800000363e7808 */ /* 0x000fe40004800000 */
[----:B------:R-:W-:Y:S02]  /*4cc0*/  PLOP3.LUT P6, PT, PT, PT, UP3, 0x40, 0x0 ;  /* 0x000000000000781c */ /* 0x000fe40003fce838 */
[----:B------:R-:W-:Y:S01]  /*4cd0*/  PLOP3.LUT P2, PT, PT, PT, UP6, 0x40, 0x0 ;  /* 0x000000000000781c */ /* 0x000fe20003f4e868 */
[----:B------:R-:W-:Y:S01]  /*4ce0*/  UISETP.NE.AND UP6, UPT, UR42, URZ, UPT ;  /* 0x0000003f2a00728c */ /* 0x000fe2000bfc5270 */
[----:B------:R-:W-:Y:S01]  /*4cf0*/  PLOP3.LUT P1, PT, PT, PT, UP3, 0x40, 0x0 ;  /* 0x000000000000781c */ /* 0x000fe20003f2e838 */
[----:B------:R-:W-:Y:S01]  /*4d00*/  UISETP.NE.AND UP3, UPT, UR39, URZ, UPT ;  /* 0x0000003f2700728c */ /* 0x000fe2000bf65270 */
[----:B------:R-:W-:-:S02]  /*4d10*/  ISETP.GT.AND P0, PT, R3, 0x40, P0 ;  /* 0x000000400300780c */ /* 0x000fc40000704270 */
[----:B------:R-:W-:Y:S02]  /*4d20*/  ISETP.GT.AND P6, PT, R3, 0x31, P6 ;  /* 0x000000310300780c */ /* 0x000fe400037c4270 */
[C---:B------:R-:W-:Y:S02]  /*4d30*/  ISETP.GT.AND P2, PT, R36.reuse, 0x21, P2 ;  /* 0x000000212400780c */ /* 0x040fe40001744270 */
[----:B------:R-:W-:Y:S02]  /*4d40*/  ISETP.GT.AND P1, PT, R36, 0x31, P1 ;  /* 0x000000312400780c */ /* 0x000fe40000f24270 */
[C---:B------:R-:W-:Y:S02]  /*4d50*/  ISETP.LT.OR P0, PT, R91.reuse, 0x41, P0 ;  /* 0x000000415b00780c */ /* 0x040fe40000701670 */
[----:B------:R-:W-:Y:S02]  /*4d60*/  ISETP.LT.OR P6, PT, R91, 0x32, P6 ;  /* 0x000000325b00780c */ /* 0x000fe400037c1670 */
[----:B------:R-:W-:-:S02]  /*4d70*/  ISETP.LT.OR P2, PT, R93, 0x22, P2 ;  /* 0x000000225d00780c */ /* 0x000fc40001741670 */
[----:B------:R-:W-:Y:S02]  /*4d80*/  ISETP.LT.OR P1, PT, R93, 0x32, P1 ;  /* 0x000000325d00780c */ /* 0x000fe40000f21670 */
[----:B------:R-:W-:Y:S02]  /*4d90*/  FSEL R241, R50, -INF , !P0 ;  /* 0xff80000032f17808 */ /* 0x000fe40004000000 */
[----:B------:R-:W-:Y:S01]  /*4da0*/  PLOP3.LUT P0, PT, PT, PT, UP0, 0x40, 0x0 ;  /* 0x000000000000781c */ /* 0x000fe20003f0e808 */
[----:B------:R-:W-:Y:S01]  /*4db0*/  UISETP.NE.AND UP0, UPT, UR36, URZ, UPT ;  /* 0x0000003f2400728c */ /* 0x000fe2000bf05270 */
[----:B------:R-:W-:Y:S01]  /*4dc0*/  FSEL R59, R59, -INF , !P6 ;  /* 0xff8000003b3b7808 */ /* 0x000fe20007000000 */
[----:B------:R-:W-:Y:S01]  /*4dd0*/  UP2UR UR36, UPR, URZ, 0x40 ;  /* 0x000000403f247883 */ /* 0x000fe20008000000 */
[----:B------:R-:W-:Y:S02]  /*4de0*/  FSEL R243, R17, -INF , !P2 ;  /* 0xff80000011f37808 */ /* 0x000fe40005000000 */
[----:B------:R-:W-:-:S02]  /*4df0*/  FSEL R132, R13, -INF , !P1 ;  /* 0xff8000000d847808 */ /* 0x000fc40004800000 */
[----:B------:R-:W-:Y:S02]  /*4e00*/  PLOP3.LUT P6, PT, PT, PT, UP1, 0x40, 0x0 ;  /* 0x000000000000781c */ /* 0x000fe40003fce818 */
[----:B------:R-:W-:Y:S01]  /*4e10*/  PLOP3.LUT P2, PT, PT, PT, UP4, 0x40, 0x0 ;  /* 0x000000000000781c */ /* 0x000fe20003f4e848 */
[----:B------:R-:W-:Y:S01]  /*4e20*/  UISETP.NE.AND UP4, UPT, UR40, URZ, UPT ;  /* 0x0000003f2800728c */ /* 0x000fe2000bf85270 */
[----:B------:R-:W-:Y:S01]  /*4e30*/  PLOP3.LUT P1, PT, PT, PT, UP2, 0x40, 0x0 ;  /* 0x000000000000781c */ /* 0x000fe20003f2e828 */
[----:B------:R-:W-:Y:S01]  /*4e40*/  UISETP.NE.AND UP2, UPT, UR38, URZ, UPT ;  /* 0x0000003f2600728c */ /* 0x000fe2000bf45270 */
[C---:B------:R-:W-:Y:S02]  /*4e50*/  ISETP.GT.AND P0, PT, R36.reuse, 0x40, P0 ;  /* 0x000000402400780c */ /* 0x040fe40000704270 */
[----:B------:R-:W-:Y:S02]  /*4e60*/  ISETP.GT.AND P6, PT, R3, 0x39, P6 ;  /* 0x000000390300780c */ /* 0x000fe400037c4270 */
[----:B------:R-:W-:-:S02]  /*4e70*/  ISETP.GT.AND P2, PT, R36, 0x30, P2 ;  /* 0x000000302400780c */ /* 0x000fc40001744270 */
[----:B------:R-:W-:Y:S02]  /*4e80*/  ISETP.GT.AND P1, PT, R36, 0x38, P1 ;  /* 0x000000382400780c */ /* 0x000fe40000f24270 */
[----:B------:R-:W-:Y:S02]  /*4e90*/  ISETP.LT.OR P0, PT, R93, 0x41, P0 ;  /* 0x000000415d00780c */ /* 0x000fe40000701670 */
[----:B------:R-:W-:Y:S02]  /*4ea0*/  ISETP.LT.OR P6, PT, R91, 0x3a, P6 ;  /* 0x0000003a5b00780c */ /* 0x000fe400037c1670 */
[C---:B------:R-:W-:Y:S02]  /*4eb0*/  ISETP.LT.OR P2, PT, R93.reuse, 0x31, P2 ;  /* 0x000000315d00780c */ /* 0x040fe40001741670 */
[----:B------:R-:W-:Y:S02]  /*4ec0*/  ISETP.LT.OR P1, PT, R93, 0x39, P1 ;  /* 0x000000395d00780c */ /* 0x000fe40000f21670 */
[----:B------:R-:W-:-:S02]  /*4ed0*/  FSEL R158, R8, -INF , !P0 ;  /* 0xff800000089e7808 */ /* 0x000fc40004000000 */
[----:B------:R-:W-:Y:S02]  /*4ee0*/  PLOP3.LUT P0, PT, PT, PT, UP5, 0x40, 0x0 ;  /* 0x000000000000781c */ /* 0x000fe40003f0e858 */
[----:B------:R-:W-:Y:S02]  /*4ef0*/  FSEL R58, R55, -INF , !P6 ;  /* 0xff800000373a7808 */ /* 0x000fe40007000000 */
[----:B------:R-:W-:Y:S02]  /*4f00*/  FSEL R133, R12, -INF , !P2 ;  /* 0xff8000000c857808 */ /* 0x000fe40005000000 */
[----:B------:R-:W-:Y:S01]  /*4f10*/  FSEL R125, R120, -INF , !P1 ;  /* 0xff800000787d7808 */ /* 0x000fe20004800000 */
[----:B------:R-:W1:Y:S01]  /*4f20*/  SHFL.IDX PT, R12, R92, 0x3, 0x1c1f ;  /* 0x007c1f005c0c7f89 */ /* 0x000e6200000e0000 */
[----:B------:R-:W-:Y:S02]  /*4f30*/  PLOP3.LUT P6, PT, PT, PT, UP6, 0x40, 0x0 ;  /* 0x000000000000781c */ /* 0x000fe40003fce868 */
[----:B------:R-:W-:Y:S01]  /*4f40*/  PLOP3.LUT P2, PT, PT, PT, UP1, 0x40, 0x0 ;  /* 0x000000000000781c */ /* 0x000fe20003f4e818 */
[----:B------:R-:W-:Y:S01]  /*4f50*/  UISETP.NE.AND UP1, UPT, UR37, URZ, UPT ;  /* 0x0000003f2500728c */ /* 0x000fe2000bf25270 */
[----:B------:R-:W-:-:S02]  /*4f60*/  PLOP3.LUT P1, PT, PT, PT, UP5, 0x40, 0x0 ;  /* 0x000000000000781c */ /* 0x000fc40003f2e858 */
[C---:B------:R-:W-:Y:S02]  /*4f70*/  ISETP.GT.AND P0, PT, R36.reuse, 0x48, P0 ;  /* 0x000000482400780c */ /* 0x040fe40000704270 */
[C---:B------:R-:W-:Y:S02]  /*4f80*/  ISETP.GT.AND P6, PT, R3.reuse, 0x41, P6 ;  /* 0x000000410300780c */ /* 0x040fe400037c4270 */
[----:B------:R-:W-:Y:S02]  /*4f90*/  ISETP.GT.AND P2, PT, R36, 0x39, P2 ;  /* 0x000000392400780c */ /* 0x000fe40001744270 */
[----:B------:R-:W-:Y:S02]  /*4fa0*/  ISETP.GT.AND P1, PT, R3, 0x48, P1 ;  /* 0x000000480300780c */ /* 0x000fe40000f24270 */
[----:B------:R-:W-:Y:S02]  /*4fb0*/  ISETP.LT.OR P0, PT, R93, 0x49, P0 ;  /* 0x000000495d00780c */ /* 0x000fe40000701670 */
[----:B------:R-:W-:-:S02]  /*4fc0*/  ISETP.LT.OR P6, PT, R91, 0x42, P6 ;  /* 0x000000425b00780c */ /* 0x000fc400037c1670 */
[----:B------:R-:W-:Y:S02]  /*4fd0*/  ISETP.LT.OR P2, PT, R93, 0x3a, P2 ;  /* 0x0000003a5d00780c */ /* 0x000fe40001741670 */
[----:B------:R-:W-:Y:S02]  /*4fe0*/  ISETP.LT.OR P1, PT, R91, 0x49, P1 ;  /* 0x000000495b00780c */ /* 0x000fe40000f21670 */
[----:B------:R-:W-:Y:S01]  /*4ff0*/  FSEL R173, R44, -INF , !P0 ;  /* 0xff8000002cad7808 */ /* 0x000fe20004000000 */
[----:B-1----:R-:W-:Y:S01]  /*5000*/  IMAD.IADD R8, R90, 0x1, R12 ;  /* 0x000000015a087824 */ /* 0x002fe200078e020c */
[----:B------:R-:W-:Y:S02]  /*5010*/  PLOP3.LUT P0, PT, PT, PT, UP3, 0x40, 0x0 ;  /* 0x000000000000781c */ /* 0x000fe40003f0e838 */
[----:B------:R-:W-:Y:S02]  /*5020*/  FSEL R238, R51, -INF , !P6 ;  /* 0xff80000033ee7808 */ /* 0x000fe40007000000 */
[----:B------:R-:W-:-:S02]  /*5030*/  FSEL R124, R121, -INF , !P2 ;  /* 0xff800000797c7808 */ /* 0x000fc40005000000 */
[----:B------:R-:W-:Y:S02]  /*5040*/  FSEL R240, R42, -INF , !P1 ;  /* 0xff8000002af07808 */ /* 0x000fe40004800000 */
[----:B------:R-:W-:Y:S02]  /*5050*/  PLOP3.LUT P6, PT, PT, PT, UP4, 0x40, 0x0 ;  /* 0x000000000000781c */ /* 0x000fe40003fce848 */
[----:B------:R-:W-:Y:S01]  /*5060*/  PLOP3.LUT P2, PT, PT, PT, UP6, 0x40, 0x0 ;  /* 0x000000000000781c */ /* 0x000fe20003f4e868 */
[----:B------:R-:W-:Y:S01]  /*5070*/  UISETP.NE.AND UP6, UPT, UR34, URZ, UPT ;  /* 0x0000003f2200728c */ /* 0x000fe2000bfc5270 */
[----:B------:R-:W-:Y:S02]  /*5080*/  PLOP3.LUT P1, PT, PT, PT, UP3, 0x40, 0x0 ;  /* 0x000000000000781c */ /* 0x000fe40003f2e838 */
[----:B------:R-:W-:Y:S02]  /*5090*/  ISETP.GT.AND P0, PT, R36, 0x50, P0 ;  /* 0x000000502400780c */ /* 0x000fe40000704270 */
[----:B------:R-:W-:-:S02]  /*50a0*/  ISETP.GT.AND P6, PT, R3, 0x49, P6 ;  /* 0x000000490300780c */ /* 0x000fc400037c4270 */
[----:B------:R-:W-:Y:S02]  /*50b0*/  ISETP.GT.AND P2, PT, R36, 0x41, P2 ;  /* 0x000000412400780c */ /* 0x000fe40001744270 */
[----:B------:R-:W-:Y:S02]  /*50c0*/  ISETP.GT.AND P1, PT, R3, 0x50, P1 ;  /* 0x000000500300780c */ /* 0x000fe40000f24270 */
[----:B------:R-:W-:Y:S02]  /*50d0*/  ISETP.LT.OR P0, PT, R93, 0x51, P0 ;  /* 0x000000515d00780c */ /* 0x000fe40000701670 */
[----:B------:R-:W-:Y:S02]  /*50e0*/  ISETP.LT.OR P6, PT, R91, 0x4a, P6 ;  /* 0x0000004a5b00780c */ /* 0x000fe400037c1670 */
[----:B------:R-:W-:Y:S02]  /*50f0*/  ISETP.LT.OR P2, PT, R93, 0x42, P2 ;  /* 0x000000425d00780c */ /* 0x000fe40001741670 */
[----:B------:R-:W-:-:S02]  /*5100*/  ISETP.LT.OR P1, PT, R91, 0x51, P1 ;  /* 0x000000515b00780c */ /* 0x000fc40000f21670 */
[----:B------:R-:W-:Y:S02]  /*5110*/  FSEL R175, R116, -INF , !P0 ;  /* 0xff80000074af7808 */ /* 0x000fe40004000000 */
[----:B------:R-:W-:Y:S02]  /*5120*/  PLOP3.LUT P0, PT, PT, PT, UP1, 0x40, 0x0 ;  /* 0x000000000000781c */ /* 0x000fe40003f0e818 */
[----:B------:R-:W-:Y:S02]  /*5130*/  FSEL R211, R43, -INF , !P6 ;  /* 0xff8000002bd37808 */ /* 0x000fe40007000000 */
[----:B------:R-:W-:Y:S01]  /*5140*/  FSEL R159, R9, -INF , !P2 ;  /* 0xff800000099f7808 */ /* 0x000fe20005000000 */
[----:B------:R-:W-:Y:S01]  /*5150*/  IMAD.IADD R9, R88, 0x1, R12 ;  /* 0x0000000158097824 */ /* 0x000fe200078e020c */
[----:B------:R-:W-:Y:S02]  /*5160*/  FSEL R155, R38, -INF , !P1 ;  /* 0xff800000269b7808 */ /* 0x000fe40004800000 */
[----:B------:R-:W-:-:S02]  /*5170*/  PLOP3.LUT P6, PT, PT, PT, UP2, 0x40, 0x0 ;  /* 0x000000000000781c */ /* 0x000fc40003fce828 */
[----:B------:R-:W-:Y:S02]  /*5180*/  PLOP3.LUT P2, PT, PT, PT, UP4, 0x40, 0x0 ;  /* 0x000000000000781c */ /* 0x000fe40003f4e848 */
[----:B------:R-:W-:Y:S02]  /*5190*/  PLOP3.LUT P1, PT, PT, PT, UP2, 0x40, 0x0 ;  /* 0x000000000000781c */ /* 0x000fe40003f2e828 */
[C---:B------:R-:W-:Y:S02]  /*51a0*/  ISETP.GT.AND P0, PT, R3.reuse, 0x58, P0 ;  /* 0x000000580300780c */ /* 0x040fe40000704270 */
[----:B------:R-:W-:Y:S02]  /*51b0*/  ISETP.GT.AND P6, PT, R3, 0x51, P6 ;  /* 0x000000510300780c */ /* 0x000fe400037c4270 */
[C---:B------:R-:W-:Y:S02]  /*51c0*/  ISETP.GT.AND P2, PT, R36.reuse, 0x49, P2 ;  /* 0x000000492400780c */ /* 0x040fe40001744270 */
[----:B------:R-:W-:-:S02]  /*51d0*/  ISETP.GT.AND P1, PT, R36, 0x51, P1 ;  /* 0x000000512400780c */ /* 0x000fc40000f24270 */
[C---:B------:R-:W-:Y:S02]  /*51e0*/  ISETP.LT.OR P0, PT, R91.reuse, 0x59, P0 ;  /* 0x000000595b00780c */ /* 0x040fe40000701670 */
[----:B------:R-:W-:Y:S02]  /*51f0*/  ISETP.LT.OR P6, PT, R91, 0x52, P6 ;  /* 0x000000525b00780c */ /* 0x000fe400037c1670 */
[C---:B------:R-:W-:Y:S02]  /*5200*/  ISETP.LT.OR P2, PT, R93.reuse, 0x4a, P2 ;  /* 0x0000004a5d00780c */ /* 0x040fe40001741670 */
[----:B------:R-:W-:Y:S02]  /*5210*/  ISETP.LT.OR P1, PT, R93, 0x52, P1 ;  /* 0x000000525d00780c */ /* 0x000fe40000f21670 */
[----:B------:R-:W-:Y:S02]  /*5220*/  FSEL R152, R30, -INF , !P0 ;  /* 0xff8000001e987808 */ /* 0x000fe40004000000 */
        /* <DEDUP_REMOVED lines=9> */
[----:B------:R-:W-:Y:S02]  /*52c0*/  ISETP.GT.AND P1, PT, R36, 0x59, P1 ;  /* 0x000000592400780c */ /* 0x000fe40000f24270 */
[----:B------:R-:W-:Y:S02]  /*52d0*/  ISETP.GT.AND P6, PT, R3, 0x59, P6 ;  /* 0x000000590300780c */ /* 0x000fe400037c4270 */
[C---:B------:R-:W-:Y:S02]  /*52e0*/  ISETP.LT.OR P2, PT, R93.reuse, 0x59, P2 ;  /* 0x000000595d00780c */ /* 0x040fe40001741670 */
[----:B------:R-:W-:Y:S02]  /*52f0*/  ISETP.LT.OR P1, PT, R93, 0x5a, P1 ;  /* 0x0000005a5d00780c */ /* 0x000fe40000f21670 */
        /* <DEDUP_REMOVED lines=18> */
.L_x_1065:
[----:B------:R-:W-:-:S04]  /*5420*/  MOV R3, c[0x0][0x32c] ;  /* 0x0000cb0000037a02 */ /* 0x000fc80000000f00 */
[----:B------:R-:W-:-:S13]  /*5430*/  ISETP.NE.AND P0, PT, R3, 0x1, PT ;  /* 0x000000010300780c */ /* 0x000fda0003f05270 */
[----:B------:R-:W-:-:S05]  /*5440*/  @P0 IMAD.HI.U32 R3, R12, c[0x0][0x330], RZ ;  /* 0x0000cc000c030a27 */ /* 0x000fca00078e00ff */
[----:B------:R-:W-:Y:S02]  /*5450*/  @P0 SHF.R.U32.HI R12, RZ, c[0x0][0x334], R3 ;  /* 0x0000cd00ff0c0a19 */ /* 0x000fe40000011603 */
.L_x_1066:
[----:B------:R-:W-:Y:S05]  /*5460*/  BSYNC B0 ;  /* 0x0000000000007941 */ /* 0x000fea0003800000 */
.L_x_1064:
[----:B------:R-:W-:-:S05]  /*5470*/  IMAD R12, R12, c[0x0][0x32c], R2 ;  /* 0x0000cb000c0c7a24 */ /* 0x000fca00078e0202 */
[----:B------:R-:W-:Y:S02]  /*5480*/  IADD3 R2, R12, c[0x0][0x32c], RZ ;  /* 0x0000cb000c027a10 */ /* 0x000fe40007ffe0ff */
[----:B------:R-:W-:Y:S02]  /*5490*/  IMNMX R9, R9, R12, !PT ;  /* 0x0000000c09097217 */ /* 0x000fe40007800200 */
[----:B------:R-:W-:Y:S02]  /*54a0*/  IMNMX R8, R8, R2, PT ;  /* 0x0000000208087217 */ /* 0x000fe40003800200 */
.L_x_1063:
        /* <DEDUP_REMOVED lines=22> */
[----:B------:R-:W-:-:S02]  /*5610*/  FMNMX.FTZ R12, R70, R12, !PT ;  /* 0x0000000c460c7209 */ /* 0x000fc40007810000 */
[----:B------:R-:W-:Y:S01]  /*5620*/  FMNMX.FTZ R3, R76, R3, !PT ;  /* 0x000000034c037209 */ /* 0x000fe20007810000 */
[--C-:B------:R-:W-:Y:S01]  /*5630*/  IMAD R219, R4, 0x2, R225.reuse ;  /* 0x0000000204db7824 */ /* 0x100fe200078e02e1 */
[----:B------:R-:W-:Y:S01]  /*5640*/  FMNMX.FTZ R12, R71, R12, !PT ;  /* 0x0000000c470c7209 */ /* 0x000fe20007810000 */
[C---:B------:R-:W-:Y:S01]  /*5650*/  IMAD R220, R0.reuse, 0x2, R225 ;  /* 0x0000000200dc7824 */ /* 0x040fe200078e02e1 */
[----:B------:R-:W-:Y:S01]  /*5660*/  FMNMX.FTZ R3, R73, R3, !PT ;  /* 0x0000000349037209 */ /* 0x000fe20007810000 */
[----:B------:R-:W-:Y:S01]  /*5670*/  IMAD R218, R0, 0x2, R219 ;  /* 0x0000000200da7824 */ /* 0x000fe200078e02db */
        /* <DEDUP_REMOVED lines=38> */
[C---:B------:R-:W-:Y:S01]  /*58e0*/  ISETP.GT.AND P2, PT, R9.reuse, RZ, P2 ;  /* 0x000000ff0900720c */ /* 0x040fe20001744270 */
[----:B------:R-:W2:Y:S01]  /*58f0*/  SHFL.BFLY PT, R2, R12, 0x2, 0x1f ;  /* 0x0c401f000c027f89 */ /* 0x000ea200000e0000 */
[----:B------:R-:W-:Y:S01]  /*5900*/  PLOP3.LUT P0, PT, PT, PT, UP4, 0x40, 0x0 ;  /* 0x000000000000781c */ /* 0x000fe20003f0e848 */
[----:B------:R-:W-:Y:S01]  /*5910*/  UISETP.NE.AND UP2, UPT, UR28, URZ, UPT ;  /* 0x0000003f1c00728c */ /* 0x000fe2000bf45270 */
[----:B------:R-:W-:Y:S01]  /*5920*/  ISETP.LT.OR P2, PT, R8, 0x1, P2 ;  /* 0x000000010800780c */ /* 0x000fe20001741670 */
[----:B------:R-:W-:Y:S01]  /*5930*/  UISETP.NE.AND UP4, UPT, UR21, URZ, UPT ;  /* 0x0000003f1500728c */ /* 0x000fe2000bf85270 */
[----:B------:R-:W-:-:S02]  /*5940*/  ISETP.GT.AND P0, PT, R9, 0x8, P0 ;  /* 0x000000080900780c */ /* 0x000fc40000704270 */
[----:B------:R-:W-:Y:S02]  /*5950*/  FSEL R191, R26, -INF , !P2 ;  /* 0xff8000001abf7808 */ /* 0x000fe40005000000 */
[----:B------:R-:W-:Y:S01]  /*5960*/  PLOP3.LUT P2, PT, PT, PT, UP3, 0x40, 0x0 ;  /* 0x000000000000781c */ /* 0x000fe20003f4e838 */
[----:B------:R-:W-:Y:S01]  /*5970*/  UISETP.NE.AND UP3, UPT, UR25, URZ, UPT ;  /* 0x0000003f1900728c */ /* 0x000fe2000bf65270 */
[----:B------:R-:W-:Y:S02]  /*5980*/  ISETP.LT.OR P0, PT, R8, 0x9, P0 ;  /* 0x000000090800780c */ /* 0x000fe40000701670 */
[----:B------:R-:W-:Y:S02]  /*5990*/  ISETP.GT.AND P2, PT, R9, 0x10, P2 ;  /* 0x000000100900780c */ /* 0x000fe40001744270 */
[----:B------:R-:W-:Y:S02]  /*59a0*/  FSEL R54, R134, -INF , !P0 ;  /* 0xff80000086367808 */ /* 0x000fe40004000000 */
[----:B------:R-:W-:-:S02]  /*59b0*/  ISETP.LT.OR P2, PT, R8, 0x11, P2 ;  /* 0x000000110800780c */ /* 0x000fc40001741670 */
[----:B------:R-:W-:Y:S01]  /*59c0*/  PLOP3.LUT P0, PT, PT, PT, UP1, 0x40, 0x0 ;  /* 0x000000000000781c */ /* 0x000fe20003f0e818 */
[----:B------:R-:W-:Y:S01]  /*59d0*/  UISETP.NE.AND UP1, UPT, UR23, URZ, UPT ;  /* 0x0000003f1700728c */ /* 0x000fe2000bf25270 */
[----:B-1----:R-:W-:Y:S02]  /*59e0*/  FMNMX.FTZ R3, R3, R13, !PT ;  /* 0x0000000d03037209 */ /* 0x002fe40007810000 */
[----:B------:R-:W-:Y:S02]  /*59f0*/  FSEL R42, R22, -INF , !P2 ;  /* 0xff800000162a7808 */ /* 0x000fe40005000000 */
[----:B--2---:R-:W-:Y:S01]  /*5a00*/  FMNMX.FTZ R12, R12, R2, !PT ;  /* 0x000000020c0c7209 */ /* 0x004fe20007810000 */
[----:B------:R-:W1:Y:S01]  /*5a10*/  SHFL.BFLY PT, R13, R3, 0x1, 0x1f ;  /* 0x0c201f00030d7f89 */ /* 0x000e6200000e0000 */
[----:B------:R-:W-:Y:S01]  /*5a20*/  PLOP3.LUT P2, PT, PT, PT, UP3, 0x40, 0x0 ;  /* 0x000000000000781c */ /* 0x000fe20003f4e838 */
[----:B------:R-:W-:Y:S01]  /*5a30*/  UISETP.NE.AND UP3, UPT, UR20, URZ, UPT ;  /* 0x0000003f1400728c */ /* 0x000fe2000bf65270 */
[C---:B------:R-:W-:Y:S01]  /*5a40*/  ISETP.GT.AND P0, PT, R9.reuse, 0x18, P0 ;  /* 0x000000180900780c */ /* 0x040fe20000704270 */
[----:B------:R-:W2:Y:S01]  /*5a50*/  SHFL.BFLY PT, R2, R12, 0x1, 0x1f ;  /* 0x0c201f000c027f89 */ /* 0x000ea200000e0000 */
[----:B------:R-:W-:-:S02]  /*5a60*/  ISETP.GT.AND P1, PT, R9, 0x1, P1 ;  /* 0x000000010900780c */ /* 0x000fc40000f24270 */
[----:B------:R-:W-:Y:S02]  /*5a70*/  ISETP.GT.AND P2, PT, R9, 0x20, P2 ;  /* 0x000000200900780c */ /* 0x000fe40001744270 */
[----:B------:R-:W-:Y:S02]  /*5a80*/  FMNMX.FTZ R0, R61, R60, !PT ;  /* 0x0000003c3d007209 */ /* 0x000fe40007810000 */
[C---:B------:R-:W-:Y:S02]  /*5a90*/  ISETP.LT.OR P0, PT, R8.reuse, 0x19, P0 ;  /* 0x000000190800780c */ /* 0x040fe40000701670 */
[C---:B------:R-:W-:Y:S02]  /*5aa0*/  ISETP.LT.OR P1, PT, R8.reuse, 0x2, P1 ;  /* 0x000000020800780c */ /* 0x040fe40000f21670 */
[----:B------:R-:W-:Y:S02]  /*5ab0*/  ISETP.LT.OR P2, PT, R8, 0x21, P2 ;  /* 0x000000210800780c */ /* 0x000fe40001741670 */
[----:B------:R-:W-:-:S02]  /*5ac0*/  FMNMX.FTZ R0, R57, R0, !PT ;  /* 0x0000000039007209 */ /* 0x000fc40007810000 */
[----:B------:R-:W-:Y:S02]  /*5ad0*/  FSEL R32, R130, -INF , !P0 ;  /* 0xff80000082207808 */ /* 0x000fe40004000000 */
[----:B------:R-:W-:Y:S02]  /*5ae0*/  FSEL R55, R27, -INF , !P1 ;  /* 0xff8000001b377808 */ /* 0x000fe40004800000 */
[----:B------:R-:W-:Y:S01]  /*5af0*/  PLOP3.LUT P0, PT, PT, PT, UP1, 0x40, 0x0 ;  /* 0x000000000000781c */ /* 0x000fe20003f0e818 */
[----:B------:R-:W-:Y:S01]  /*5b00*/  UISETP.NE.AND UP1, UPT, UR18, URZ, UPT ;  /* 0x0000003f1200728c */ /* 0x000fe2000bf25270 */
[----:B-1----:R-:W-:Y:S02]  /*5b10*/  FMNMX.FTZ R3, R3, R13, !PT ;  /* 0x0000000d03037209 */ /* 0x002fe40007810000 */
[----:B------:R-:W-:Y:S02]  /*5b20*/  FSEL R246, R18, -INF , !P2 ;  /* 0xff80000012f67808 */ /* 0x000fe40005000000 */
[----:B--2---:R-:W-:Y:S01]  /*5b30*/  FMNMX.FTZ R2, R12, R2, !PT ;  /* 0x000000020c027209 */ /* 0x004fe20007810000 */
[C---:B------:R-:W-:Y:S01]  /*5b40*/  FMUL.FTZ R210, R3.reuse, c[0x0][0x2d0] ;  /* 0x0000b40003d27a20 */ /* 0x040fe20000410000 */
[----:B------:R-:W-:-:S02]  /*5b50*/  FSETP.NEU.FTZ.AND P6, PT, R3, -INF , PT ;  /* 0xff8000000300780b */ /* 0x000fc40003fdd000 */
[----:B------:R-:W-:Y:S01]  /*5b60*/  PLOP3.LUT P1, PT, PT, PT, UP2, 0x40, 0x0 ;  /* 0x000000000000781c */ /* 0x000fe20003f2e828 */
[----:B------:R-:W-:Y:S01]  /*5b70*/  FMUL.FTZ R139, R2, c[0x0][0x2d0] ;  /* 0x0000b400028b7a20 */ /* 0x000fe20000410000 */
[----:B------:R-:W-:Y:S01]  /*5b80*/  FSEL R210, R210, RZ, P6 ;  /* 0x000000ffd2d27208 */ /* 0x000fe20003000000 */
[----:B------:R-:W-:Y:S01]  /*5b90*/  UISETP.NE.AND UP2, UPT, UR24, URZ, UPT ;  /* 0x0000003f1800728c */ /* 0x000fe2000bf45270 */
[----:B------:R-:W-:Y:S02]  /*5ba0*/  FSETP.NEU.FTZ.AND P6, PT, R2, -INF , PT ;  /* 0xff8000000200780b */ /* 0x000fe40003fdd000 */
[----:B------:R-:W-:Y:S01]  /*5bb0*/  PLOP3.LUT P2, PT, PT, PT, UP4, 0x40, 0x0 ;  /* 0x000000000000781c */ /* 0x000fe20003f4e848 */
[----:B------:R-:W-:Y:S01]  /*5bc0*/  UISETP.NE.AND UP4, UPT, UR36, URZ, UPT ;  /* 0x0000003f2400728c */ /* 0x000fe2000bf85270 */
[----:B------:R-:W-:Y:S01]  /*5bd0*/  FSEL R139, R139, RZ, P6 ;  /* 0x000000ff8b8b7208 */ /* 0x000fe20003000000 */
[--C-:B------:R-:W-:Y:S01]  /*5be0*/  FFMA.FTZ R167, R87, c[0x0][0x2d0], -R210.reuse ;  /* 0x0000b40057a77a23 */ /* 0x100fe200000108d2 */
[----:B------:R-:W-:Y:S01]  /*5bf0*/  PLOP3.LUT P6, PT, PT, PT, UP0, 0x40, 0x0 ;  /* 0x000000000000781c */ /* 0x000fe20003fce808 */
[----:B------:R-:W-:Y:S01]  /*5c00*/  UISETP.NE.AND UP0, UPT, UR26, URZ, UPT ;  /* 0x0000003f1a00728c */ /* 0x000fe2000bf05270 */
[----:B------:R-:W-:Y:S01]  /*5c10*/  FMNMX.FTZ R0, R56, R0, !PT ;  /* 0x0000000038007209 */ /* 0x000fe20007810000 */
[--C-:B------:R-:W-:Y:S01]  /*5c20*/  FFMA.FTZ R143, R86, c[0x0][0x2d0], -R210.reuse ;  /* 0x0000b400568f7a23 */ /* 0x100fe200000108d2 */
[----:B------:R-:W-:Y:S01]  /*5c30*/  ISETP.GT.AND P6, PT, R9, 0x9, P6 ;  /* 0x000000090900780c */ /* 0x000fe200037c4270 */
[--C-:B------:R-:W-:Y:S01]  /*5c40*/  FFMA.FTZ R142, R85, c[0x0][0x2d0], -R210.reuse ;  /* 0x0000b400558e7a23 */ /* 0x100fe200000108d2 */
[C---:B------:R-:W-:Y:S01]  /*5c50*/  ISETP.GT.AND P0, PT, R9.reuse, 0x28, P0 ;  /* 0x000000280900780c */ /* 0x040fe20000704270 */
[--C-:B------:R-:W-:Y:S01]  /*5c60*/  FFMA.FTZ R108, R84, c[0x0][0x2d0], -R210.reuse ;  /* 0x0000b400546c7a23 */ /* 0x100fe200000108d2 */
[----:B------:R-:W-:Y:S01]  /*5c70*/  ISETP.LT.OR P6, PT, R8, 0xa, P6 ;  /* 0x0000000a0800780c */ /* 0x000fe200037c1670 */
[--C-:B------:R-:W-:Y:S01]  /*5c80*/  FFMA.FTZ R141, R82, c[0x0][0x2d0], -R139.reuse ;  /* 0x0000b400528d7a23 */ /* 0x100fe2000001088b */
[----:B------:R-:W-:Y:S01]  /*5c90*/  ISETP.GT.AND P1, PT, R9, 0x11, P1 ;  /* 0x000000110900780c */ /* 0x000fe20000f24270 */
[--C-:B------:R-:W-:Y:S01]  /*5ca0*/  FFMA.FTZ R140, R83, c[0x0][0x2d0], -R139.reuse ;  /* 0x0000b400538c7a23 */ /* 0x100fe2000001088b */
[----:B------:R-:W-:Y:S01]  /*5cb0*/  FSEL R43, R135, -INF , !P6 ;  /* 0xff800000872b7808 */ /* 0x000fe20007000000 */
[--C-:B------:R-:W-:Y:S01]  /*5cc0*/  FFMA.FTZ R109, R78, c[0x0][0x2d0], -R139.reuse ;  /* 0x0000b4004e6d7a23 */ /* 0x100fe2000001088b */
[----:B------:R-:W-:Y:S01]  /*5cd0*/  PLOP3.LUT P6, PT, PT, PT, UP0, 0x40, 0x0 ;  /* 0x000000000000781c */ /* 0x000fe20003fce808 */
[----:B------:R-:W-:Y:S01]  /*5ce0*/  UISETP.NE.AND UP0, UPT, UR22, URZ, UPT ;  /* 0x0000003f1600728c */ /* 0x000fe2000bf05270 */
[----:B------:R-:W-:Y:S01]  /*5cf0*/  ISETP.GT.AND P2, PT, R9, 0x30, P2 ;  /* 0x000000300900780c */ /* 0x000fe20001744270 */
[--C-:B------:R-:W-:Y:S01]  /*5d00*/  FFMA.FTZ R110, R79, c[0x0][0x2d0], -R139.reuse ;  /* 0x0000b4004f6e7a23 */ /* 0x100fe2000001088b */
[----:B------:R-:W-:Y:S01]  /*5d10*/  ISETP.GT.AND P6, PT, R9, 0x19, P6 ;  /* 0x000000190900780c */ /* 0x000fe200037c4270 */
[----:B------:R-:W-:Y:S01]  /*5d20*/  MUFU.EX2 R167, R167 ;  /* 0x000000a700a77308 */ /* 0x000fe20000000800 */
[----:B------:R-:W-:Y:S01]  /*5d30*/  FMNMX.FTZ R0, R53, R0, !PT ;  /* 0x0000000035007209 */ /* 0x000fe20007810000 */
[--C-:B------:R-:W-:Y:S01]  /*5d40*/  FFMA.FTZ R121, R77, c[0x0][0x2d0], -R210.reuse ;  /* 0x0000b4004d797a23 */ /* 0x100fe200000108d2 */
[----:B------:R-:W-:Y:S01]  /*5d50*/  ISETP.LT.OR P6, PT, R8, 0x1a, P6 ;  /* 0x0000001a0800780c */ /* 0x000fe200037c1670 */
[--C-:B------:R-:W-:Y:S01]  /*5d60*/  FFMA.FTZ R164, R76, c[0x0][0x2d0], -R210.reuse ;  /* 0x0000b4004ca47a23 */ /* 0x100fe200000108d2 */
[C---:B------:R-:W-:Y:S01]  /*5d70*/  ISETP.LT.OR P0, PT, R8.reuse, 0x29, P0 ;  /* 0x000000290800780c */ /* 0x040fe20000701670 */
[----:B------:R-:W-:Y:S01]  /*5d80*/  LDSM.16.MT88.4 R76, [R218+0x900] ;  /* 0x00090000da4c783b */ /* 0x000fe20000004200 */
[----:B------:R-:W-:Y:S01]  /*5d90*/  FSEL R200, R131, -INF , !P6 ;  /* 0xff80000083c87808 */ /* 0x000fe20007000000 */
[----:B------:R-:W1:Y:S01]  /*5da0*/  MUFU.EX2 R143, R143 ;  /* 0x0000008f008f7308 */ /* 0x000e620000000800 */
[----:B------:R-:W-:Y:S01]  /*5db0*/  PLOP3.LUT P6, PT, PT, PT, UP0, 0x40, 0x0 ;  /* 0x000000000000781c */ /* 0x000fe20003fce808 */
[----:B------:R-:W-:Y:S01]  /*5dc0*/  UISETP.NE.AND UP0, UPT, UR17, URZ, UPT ;  /* 0x0000003f1100728c */ /* 0x000fe2000bf05270 */
[C---:B------:R-:W-:Y:S01]  /*5dd0*/  ISETP.LT.OR P1, PT, R8.reuse, 0x12, P1 ;  /* 0x000000120800780c */ /* 0x040fe20000f21670 */
[--C-:B------:R-:W-:Y:S01]  /*5de0*/  FFMA.FTZ R97, R67, c[0x0][0x2d0], -R139.reuse ;  /* 0x0000b40043617a23 */ /* 0x100fe2000001088b */
[----:B------:R-:W-:Y:S01]  /*5df0*/  ISETP.LT.OR P2, PT, R8, 0x31, P2 ;  /* 0x000000310800780c */ /* 0x000fe20001741670 */
[--C-:B------:R-:W-:Y:S01]  /*5e00*/  FFMA.FTZ R168, R81, c[0x0][0x2d0], -R210.reuse ;  /* 0x0000b40051a87a23 */ /* 0x100fe200000108d2 */
[----:B------:R-:W-:Y:S01]  /*5e10*/  FMNMX.FTZ R0, R52, R0, !PT ;  /* 0x0000000034007209 */ /* 0x000fe20007810000 */
[----:B------:R-:W-:Y:S01]  /*5e20*/  MUFU.EX2 R142, R142 ;  /* 0x0000008e008e7308 */ /* 0x000fe20000000800 */
[----:B------:R-:W-:Y:S01]  /*5e30*/  FSEL R134, R126, -INF , !P0 ;  /* 0xff8000007e867808 */ /* 0x000fe20004000000 */
[--C-:B------:R-:W-:Y:S01]  /*5e40*/  FFMA.FTZ R111, R80, c[0x0][0x2d0], -R210.reuse ;  /* 0x0000b400506f7a23 */ /* 0x100fe200000108d2 */
[----:B------:R-:W-:Y:S01]  /*5e50*/  FSEL R33, R23, -INF , !P1 ;  /* 0xff80000017217808 */ /* 0x000fe20004800000 */
[--C-:B------:R-:W-:Y:S01]  /*5e60*/  FFMA.FTZ R166, R74, c[0x0][0x2d0], -R139.reuse ;  /* 0x0000b4004aa67a23 */ /* 0x100fe2000001088b */
[----:B------:R-:W-:Y:S01]  /*5e70*/  FSEL R126, R14, -INF , !P2 ;  /* 0xff8000000e7e7808 */ /* 0x000fe20005000000 */
[----:B------:R-:W2:Y:S01]  /*5e80*/  LDSM.16.MT88.4 R20, [R218+0x100] ;  /* 0x00010000da14783b */ /* 0x000ea20000004200 */
[----:B------:R-:W-:Y:S01]  /*5e90*/  FMNMX.FTZ R0, R41, R0, !PT ;  /* 0x0000000029007209 */ /* 0x000fe20007810000 */
[----:B------:R-:W3:Y:S01]  /*5ea0*/  MUFU.EX2 R108, R108 ;  /* 0x0000006c006c7308 */ /* 0x000ee20000000800 */
[----:B------:R-:W-:Y:S01]  /*5eb0*/  PLOP3.LUT P1, PT, PT, PT, UP2, 0x40, 0x0 ;  /* 0x000000000000781c */ /* 0x000fe20003f2e828 */
[----:B------:R-:W-:Y:S01]  /*5ec0*/  UISETP.NE.AND UP2, UPT, UR19, URZ, UPT ;  /* 0x0000003f1300728c */ /* 0x000fe2000bf45270 */
[----:B------:R-:W-:Y:S01]  /*5ed0*/  PLOP3.LUT P2, PT, PT, PT, UP0, 0x40, 0x0 ;  /* 0x000000000000781c */ /* 0x000fe20003f4e808 */
[----:B------:R-:W-:Y:S01]  /*5ee0*/  UISETP.NE.AND UP0, UPT, UR33, URZ, UPT ;  /* 0x0000003f2100728c */ /* 0x000fe2000bf05270 */
[----:B------:R-:W-:Y:S01]  /*5ef0*/  FMNMX.FTZ R0, R40, R0, !PT ;  /* 0x0000000028007209 */ /* 0x000fe20007810000 */
[--C-:B------:R-:W-:Y:S01]  /*5f00*/  FFMA.FTZ R165, R75, c[0x0][0x2d0], -R139.reuse ;  /* 0x0000b4004ba57a23 */ /* 0x100fe2000001088b */
[C---:B------:R-:W-:Y:S01]  /*5f10*/  ISETP.GT.AND P1, PT, R9.reuse, 0x21, P1 ;  /* 0x000000210900780c */ /* 0x040fe20000f24270 */
[----:B------:R-:W-:Y:S01]  /*5f20*/  MUFU.EX2 R141, R141 ;  /* 0x0000008d008d7308 */ /* 0x000fe20000000800 */
[----:B------:R-:W-:Y:S01]  /*5f30*/  ISETP.GT.AND P2, PT, R9, 0x40, P2 ;  /* 0x000000400900780c */ /* 0x000fe20001744270 */
[----:B------:R-:W-:Y:S01]  /*5f40*/  LDSM.16.MT88.4 R84, [R220+0x900] ;  /* 0x00090000dc54783b */ /* 0x000fe20000004200 */
[----:B------:R-:W-:Y:S01]  /*5f50*/  FMNMX.FTZ R0, R244, R0, !PT ;  /* 0x00000000f4007209 */ /* 0x000fe20007810000 */
[--C-:B------:R-:W-:Y:S01]  /*5f60*/  FFMA.FTZ R120, R73, c[0x0][0x2d0], -R210.reuse ;  /* 0x0000b40049787a23 */ /* 0x100fe200000108d2 */
[C---:B------:R-:W-:Y:S01]  /*5f70*/  ISETP.LT.OR P1, PT, R8.reuse, 0x22, P1 ;  /* 0x000000220800780c */ /* 0x040fe20000f21670 */
[----:B------:R-:W-:Y:S01]  /*5f80*/  LDSM.16.MT88.4 R80, [R219+0x900] ;  /* 0x00090000db50783b */ /* 0x000fe20000004200 */
[----:B------:R-:W-:Y:S01]  /*5f90*/  ISETP.LT.OR P2, PT, R8, 0x41, P2 ;  /* 0x000000410800780c */ /* 0x000fe20001741670 */
[----:B------:R-:W4:Y:S01]  /*5fa0*/  MUFU.EX2 R140, R140 ;  /* 0x0000008c008c7308 */ /* 0x000f220000000800 */
[----:B------:R-:W-:Y:S01]  /*5fb0*/  FMNMX.FTZ R0, R243, R0, !PT ;  /* 0x00000000f3007209 */ /* 0x000fe20007810000 */
[--C-:B------:R-:W-:Y:S01]  /*5fc0*/  FFMA.FTZ R99, R7, c[0x0][0x2d0], -R210.reuse ;  /* 0x0000b40007637a23 */ /* 0x100fe200000108d2 */
[----:B------:R-:W-:Y:S01]  /*5fd0*/  FSEL R135, R19, -INF , !P1 ;  /* 0xff80000013877808 */ /* 0x000fe20004800000 */
[--C-:B------:R-:W-:Y:S01]  /*5fe0*/  FFMA.FTZ R96, R6, c[0x0][0x2d0], -R210.reuse ;  /* 0x0000b40006607a23 */ /* 0x100fe200000108d2 */
[----:B------:R-:W-:Y:S01]  /*5ff0*/  FSEL R178, R10, -INF , !P2 ;  /* 0xff8000000ab27808 */ /* 0x000fe20005000000 */
[----:B------:R-:W5:Y:S01]  /*6000*/  LDSM.16.MT88.4 R16, [R225+0x100] ;  /* 0x00010000e110783b */ /* 0x000f620000004200 */
[----:B------:R-:W-:Y:S01]  /*6010*/  PLOP3.LUT P1, PT, PT, PT, UP3, 0x40, 0x0 ;  /* 0x000000000000781c */ /* 0x000fe20003f2e838 */
[----:B------:R-:W-:Y:S01]  /*6020*/  UISETP.NE.AND UP3, UPT, UR31, URZ, UPT ;  /* 0x0000003f1f00728c */ /* 0x000fe2000bf65270 */
[----:B------:R-:W-:Y:S01]  /*6030*/  FMNMX.FTZ R10, R191, R55, !PT ;  /* 0x00000037bf0a7209 */ /* 0x000fe20007810000 */
[----:B------:R-:W-:Y:S01]  /*6040*/  MUFU.EX2 R109, R109 ;  /* 0x0000006d006d7308 */ /* 0x000fe20000000800 */
[----:B------:R-:W-:Y:S01]  /*6050*/  FMNMX.FTZ R0, R242, R0, !PT ;  /* 0x00000000f2007209 */ /* 0x000fe20007810000 */
[--C-:B------:R-:W-:Y:S01]  /*6060*/  FFMA.FTZ R98, R49, c[0x0][0x2d0], -R139.reuse ;  /* 0x0000b40031627a23 */ /* 0x100fe2000001088b */
[----:B------:R-:W-:Y:S01]  /*6070*/  ISETP.GT.AND P1, PT, R9, 0x31, P1 ;  /* 0x000000310900780c */ /* 0x000fe20000f24270 */
[--C-:B------:R-:W-:Y:S01]  /*6080*/  FFMA.FTZ R92, R48, c[0x0][0x2d0], -R139.reuse ;  /* 0x0000b400305c7a23 */ /* 0x100fe2000001088b */
[----:B------:R-:W-:Y:S01]  /*6090*/  FMNMX.FTZ R10, R54, R10, !PT ;  /* 0x0000000a360a7209 */ /* 0x000fe20007810000 */
[----:B------:R-:W-:Y:S01]  /*60a0*/  LDSM.16.MT88.4 R48, [R225+0x1100] ;  /* 0x00110000e130783b */ /* 0x000fe20000004200 */
[----:B------:R-:W-:Y:S01]  /*60b0*/  FMNMX.FTZ R0, R245, R0, !PT ;  /* 0x00000000f5007209 */ /* 0x000fe20007810000 */
[----:B------:R-:W1:Y:S01]  /*60c0*/  MUFU.EX2 R110, R110 ;  /* 0x0000006e006e7308 */ /* 0x000e620000000800 */
[----:B------:R-:W-:Y:S01]  /*60d0*/  ISETP.LT.OR P1, PT, R8, 0x32, P1 ;  /* 0x000000320800780c */ /* 0x000fe20000f21670 */
[--C-:B------:R-:W-:Y:S01]  /*60e0*/  FFMA.FTZ R45, R69, c[0x0][0x2d0], -R210.reuse ;  /* 0x0000b400452d7a23 */ /* 0x100fe200000108d2 */
[----:B------:R-:W-:Y:S01]  /*60f0*/  FMNMX.FTZ R10, R43, R10, !PT ;  /* 0x0000000a2b0a7209 */ /* 0x000fe20007810000 */
[--C-:B------:R-:W-:Y:S01]  /*6100*/  FFMA.FTZ R95, R68, c[0x0][0x2d0], -R210.reuse ;  /* 0x0000b400445f7a23 */ /* 0x100fe200000108d2 */
[----:B------:R-:W-:Y:S01]  /*6110*/  FMNMX.FTZ R0, R133, R0, !PT ;  /* 0x0000000085007209 */ /* 0x000fe20007810000 */
[--C-:B------:R-:W-:Y:S01]  /*6120*/  FFMA.FTZ R94, R65, c[0x0][0x2d0], -R210.reuse ;  /* 0x0000b400415e7a23 */ /* 0x100fe200000108d2 */
[----:B------:R-:W-:Y:S01]  /*6130*/  FSEL R204, R15, -INF , !P1 ;  /* 0xff8000000fcc7808 */ /* 0x000fe20004800000 */
[----:B------:R-:W-:Y:S01]  /*6140*/  MUFU.EX2 R168, R168 ;  /* 0x000000a800a87308 */ /* 0x000fe20000000800 */
[----:B------:R-:W-:Y:S01]  /*6150*/  FMNMX.FTZ R10, R42, R10, !PT ;  /* 0x0000000a2a0a7209 */ /* 0x000fe20007810000 */
[----:B------:R-:W-:Y:S01]  /*6160*/  LDSM.16.MT88.4 R12, [R220+0x1100] ;  /* 0x00110000dc0c783b */ /* 0x000fe20000004200 */
[----:B------:R-:W-:Y:S01]  /*6170*/  PLOP3.LUT P0, PT, PT, PT, UP2, 0x40, 0x0 ;  /* 0x000000000000781c */ /* 0x000fe20003f0e828 */
[----:B------:R-:W-:Y:S01]  /*6180*/  UISETP.NE.AND UP2, UPT, UR32, URZ, UPT ;  /* 0x0000003f2000728c */ /* 0x000fe2000bf45270 */
[----:B------:R-:W-:Y:S01]  /*6190*/  PLOP3.LUT P1, PT, PT, PT, UP6, 0x40, 0x0 ;  /* 0x000000000000781c */ /* 0x000fe20003f2e868 */
[--C-:B------:R-:W-:Y:S01]  /*61a0*/  FFMA.FTZ R93, R64, c[0x0][0x2d0], -R210.reuse ;  /* 0x0000b400405d7a23 */ /* 0x100fe200000108d2 */
[----:B------:R-:W-:Y:S01]  /*61b0*/  FMNMX.FTZ R0, R132, R0, !PT ;  /* 0x0000000084007209 */ /* 0x000fe20007810000 */
[----:B------:R-:W1:Y:S01]  /*61c0*/  MUFU.EX2 R111, R111 ;  /* 0x0000006f006f7308 */ /* 0x000e620000000800 */
[----:B------:R-:W-:Y:S01]  /*61d0*/  FMNMX.FTZ R10, R33, R10, !PT ;  /* 0x0000000a210a7209 */ /* 0x000fe20007810000 */
[--C-:B------:R-:W-:Y:S01]  /*61e0*/  FFMA.FTZ R169, R63, c[0x0][0x2d0], -R139.reuse ;  /* 0x0000b4003fa97a23 */ /* 0x100fe2000001088b */
[----:B------:R-:W-:Y:S01]  /*61f0*/  ISETP.GT.AND P6, PT, R9, 0x29, P6 ;  /* 0x000000290900780c */ /* 0x000fe200037c4270 */
[--C-:B------:R-:W-:Y:S01]  /*6200*/  FFMA.FTZ R170, R59, c[0x0][0x2d0], -R139.reuse ;  /* 0x0000b4003baa7a23 */ /* 0x100fe2000001088b */
[C---:B------:R-:W-:Y:S01]  /*6210*/  ISETP.GT.AND P0, PT, R9.reuse, 0x38, P0 ;  /* 0x000000380900780c */ /* 0x040fe20000704270 */
[--C-:B------:R-:W-:Y:S01]  /*6220*/  FFMA.FTZ R171, R62, c[0x0][0x2d0], -R139.reuse ;  /* 0x0000b4003eab7a23 */ /* 0x100fe2000001088b */
[----:B------:R-:W-:Y:S01]  /*6230*/  ISETP.GT.AND P1, PT, R9, 0x41, P1 ;  /* 0x000000410900780c */ /* 0x000fe20000f24270 */
[----:B------:R-:W-:Y:S01]  /*6240*/  MUFU.EX2 R121, R121 ;  /* 0x0000007900797308 */ /* 0x000fe20000000800 */
[----:B------:R-:W-:Y:S01]  /*6250*/  FMNMX.FTZ R0, R125, R0, !PT ;  /* 0x000000007d007209 */ /* 0x000fe20007810000 */
[----:B------:R-:W-:Y:S01]  /*6260*/  FFMA.FTZ R172, R58, c[0x0][0x2d0], -R139 ;  /* 0x0000b4003aac7a23 */ /* 0x000fe2000001088b */
[----:B------:R-:W-:Y:S01]  /*6270*/  FMNMX.FTZ R10, R32, R10, !PT ;  /* 0x0000000a200a7209 */ /* 0x000fe20007810000 */
[----:B------:R-:W-:Y:S01]  /*6280*/  FFMA.FTZ R209, R209, c[0x0][0x2d0], -R210 ;  /* 0x0000b400d1d17a23 */ /* 0x000fe200000108d2 */
[C---:B------:R-:W-:Y:S01]  /*6290*/  ISETP.LT.OR P6, PT, R8.reuse, 0x2a, P6 ;  /* 0x0000002a0800780c */ /* 0x040fe200037c1670 */
[----:B------:R-:W-:Y:S01]  /*62a0*/  ULDC.64 UR18, c[0x0][0x2c8] ;  /* 0x0000b20000127ab9 */ /* 0x000fe20000000a00 */
[C---:B------:R-:W-:Y:S01]  /*62b0*/  ISETP.LT.OR P0, PT, R8.reuse, 0x39, P0 ;  /* 0x000000390800780c */ /* 0x040fe20000701670 */
[----:B------:R-:W-:Y:S01]  /*62c0*/  MUFU.EX2 R164, R164 ;  /* 0x000000a400a47308 */ /* 0x000fe20000000800 */
[----:B------:R-:W-:Y:S01]  /*62d0*/  ISETP.LT.OR P1, PT, R8, 0x42, P1 ;  /* 0x000000420800780c */ /* 0x000fe20000f21670 */
[----:B------:R-:W-:Y:S01]  /*62e0*/  UISETP.NE.AND UP6, UPT, UR34, URZ, UPT ;  /* 0x0000003f2200728c */ /* 0x000fe2000bfc5270 */
[----:B------:R-:W-:Y:S01]  /*62f0*/  FMNMX.FTZ R0, R124, R0, !PT ;  /* 0x000000007c007209 */ /* 0x000fe20007810000 */
[----:B------:R-:W-:Y:S01]  /*6300*/  UIMAD.WIDE.U32 UR20, UR13, UR18, URZ ;  /* 0x000000120d1472a5 */ /* 0x000fe2000f8e003f */
[----:B------:R-:W-:-:S02]  /*6310*/  FMNMX.FTZ R10, R200, R10, !PT ;  /* 0x0000000ac80a7209 */ /* 0x000fc40007810000 */
[----:B------:R-:W-:Y:S01]  /*6320*/  FSEL R127, R127, -INF , !P6 ;  /* 0xff8000007f7f7808 */ /* 0x000fe20007000000 */
[----:B------:R-:W-:Y:S01]  /*6330*/  MUFU.EX2 R166, R166 ;  /* 0x000000a600a67308 */ /* 0x000fe20000000800 */
[----:B------:R-:W-:Y:S01]  /*6340*/  FSEL R202, R122, -INF , !P0 ;  /* 0xff8000007aca7808 */ /* 0x000fe20004000000 */
[----:B------:R-:W-:Y:S01]  /*6350*/  FFMA.FTZ R122, R71, c[0x0][0x2d0], -R139 ;  /* 0x0000b400477a7a23 */ /* 0x000fe2000001088b */
[----:B------:R-:W-:Y:S02]  /*6360*/  FSEL R179, R11, -INF , !P1 ;  /* 0xff8000000bb37808 */ /* 0x000fe40004800000 */
[----:B------:R-:W-:Y:S01]  /*6370*/  PLOP3.LUT P6, PT, PT, PT, UP1, 0x40, 0x0 ;  /* 0x000000000000781c */ /* 0x000fe20003fce818 */
[----:B------:R-:W-:Y:S01]  /*6380*/  UISETP.NE.AND UP1, UPT, UR37, URZ, UPT ;  /* 0x0000003f2500728c */ /* 0x000fe2000bf25270 */
[----:B------:R-:W-:Y:S01]  /*6390*/  PLOP3.LUT P0, PT, PT, PT, UP5, 0x40, 0x0 ;  /* 0x000000000000781c */ /* 0x000fe20003f0e858 */
[----:B------:R-:W1:Y:S01]  /*63a0*/  MUFU.EX2 R165, R165 ;  /* 0x000000a500a57308 */ /* 0x000e620000000800 */
[----:B------:R-:W-:Y:S01]  /*63b0*/  PLOP3.LUT P1, PT, PT, PT, UP4, 0x40, 0x0 ;  /* 0x000000000000781c */ /* 0x000fe20003f2e848 */
[----:B------:R-:W-:Y:S01]  /*63c0*/  UISETP.NE.AND UP5, UPT, UR35, URZ, UPT ;  /* 0x0000003f2300728c */ /* 0x000fe2000bfa5270 */
[----:B------:R-:W-:-:S02]  /*63d0*/  FMNMX.FTZ R0, R158, R0, !PT ;  /* 0x000000009e007209 */ /* 0x000fc40007810000 */
[----:B------:R-:W-:Y:S02]  /*63e0*/  FMNMX.FTZ R10, R246, R10, !PT ;  /* 0x0000000af60a7209 */ /* 0x000fe40007810000 */
[C---:B------:R-:W-:Y:S01]  /*63f0*/  ISETP.GT.AND P6, PT, R9.reuse, 0x39, P6 ;  /* 0x000000390900780c */ /* 0x040fe200037c4270 */
[----:B------:R-:W-:Y:S01]  /*6400*/  MUFU.EX2 R122, R122 ;  /* 0x0000007a007a7308 */ /* 0x000fe20000000800 */
[C---:B------:R-:W-:Y:S02]  /*6410*/  ISETP.GT.AND P0, PT, R9.reuse, 0x48, P0 ;  /* 0x000000480900780c */ /* 0x040fe40000704270 */
[----:B------:R-:W-:Y:S02]  /*6420*/  ISETP.GT.AND P1, PT, R9, 0x49, P1 ;  /* 0x000000490900780c */ /* 0x000fe40000f24270 */
[----:B------:R-:W-:Y:S01]  /*6430*/  FMNMX.FTZ R0, R159, R0, !PT ;  /* 0x000000009f007209 */ /* 0x000fe20007810000 */
[----:B------:R-:W-:Y:S01]  /*6440*/  @UP5 UMOV UR17, UR21 ;  /* 0x0000001500115c82 */ /* 0x000fe20008000000 */
[----:B------:R-:W-:Y:S01]  /*6450*/  FMNMX.FTZ R10, R135, R10, !PT ;  /* 0x0000000a870a7209 */ /* 0x000fe20007810000 */
[----:B------:R-:W-:Y:S01]  /*6460*/  MUFU.EX2 R120, R120 ;  /* 0x0000007800787308 */ /* 0x000fe20000000800 */
[C---:B------:R-:W-:Y:S01]  /*6470*/  ISETP.LT.OR P6, PT, R8.reuse, 0x3a, P6 ;  /* 0x0000003a0800780c */ /* 0x040fe200037c1670 */
[----:B------:R-:W-:Y:S01]  /*6480*/  @UP5 USHF.R.U32.HI UR13, URZ, UR19, UR17 ;  /* 0x000000133f0d5299 */ /* 0x000fe20008011611 */
[C---:B------:R-:W-:Y:S01]  /*6490*/  ISETP.LT.OR P0, PT, R8.reuse, 0x49, P0 ;  /* 0x000000490800780c */ /* 0x040fe20000701670 */
[----:B------:R-:W-:Y:S01]  /*64a0*/  UIADD3 UR17, UR7, -0x2, URZ ;  /* 0xfffffffe07117890 */ /* 0x000fe2000fffe03f */
[----:B------:R-:W-:Y:S01]  /*64b0*/  ISETP.LT.OR P1, PT, R8, 0x4a, P1 ;  /* 0x0000004a0800780c */ /* 0x000fe20000f21670 */
[----:B------:R-:W-:Y:S01]  /*64c0*/  UIADD3 UR6, UR6, UR13, URZ ;  /* 0x0000000d06067290 */ /* 0x000fe2000fffe03f */
[----:B------:R-:W-:Y:S01]  /*64d0*/  FMNMX.FTZ R0, R173, R0, !PT ;  /* 0x00000000ad007209 */ /* 0x000fe20007810000 */
[----:B------:R-:W-:Y:S01]  /*64e0*/  MUFU.EX2 R99, R99 ;  /* 0x0000006300637308 */ /* 0x000fe20000000800 */
[----:B------:R-:W-:Y:S01]  /*64f0*/  FMNMX.FTZ R10, R134, R10, !PT ;  /* 0x0000000a860a7209 */ /* 0x000fe20007810000 */
[----:B------:R-:W-:Y:S01]  /*6500*/  ULDC UR13, c[0x0][0x328] ;  /* 0x0000ca00000d7ab9 */ /* 0x000fe20000000800 */
[----:B------:R-:W-:Y:S01]  /*6510*/  FSEL R201, R123, -INF , !P6 ;  /* 0xff8000007bc97808 */ /* 0x000fe20007000000 */
[--C-:B------:R-:W-:Y:S01]  /*6520*/  FFMA.FTZ R123, R70, c[0x0][0x2d0], -R139.reuse ;  /* 0x0000b400467b7a23 */ /* 0x100fe2000001088b */
[----:B------:R-:W-:Y:S01]  /*6530*/  FSEL R180, R46, -INF , !P0 ;  /* 0xff8000002eb47808 */ /* 0x000fe20004000000 */
[----:B------:R-:W-:Y:S01]  /*6540*/  FFMA.FTZ R46, R72, c[0x0][0x2d0], -R210 ;  /* 0x0000b400482e7a23 */ /* 0x000fe200000108d2 */
[----:B------:R-:W-:Y:S01]  /*6550*/  FSEL R177, R47, -INF , !P1 ;  /* 0xff8000002fb17808 */ /* 0x000fe20004800000 */
[----:B------:R-:W-:Y:S01]  /*6560*/  FFMA.FTZ R47, R66, c[0x0][0x2d0], -R139 ;  /* 0x0000b400422f7a23 */ /* 0x000fe2000001088b */
[----:B------:R-:W-:Y:S01]  /*6570*/  FMNMX.FTZ R0, R174, R0, !PT ;  /* 0x00000000ae007209 */ /* 0x000fe20007810000 */
[----:B------:R-:W1:Y:S01]  /*6580*/  MUFU.EX2 R123, R123 ;  /* 0x0000007b007b7308 */ /* 0x000e620000000800 */
[----:B------:R-:W-:Y:S01]  /*6590*/  PLOP3.LUT P6, PT, PT, PT, UP3, 0x40, 0x0 ;  /* 0x000000000000781c */ /* 0x000fe20003fce838 */
[----:B------:R-:W-:Y:S01]  /*65a0*/  LDSM.16.MT88.4 R72, [R218+0x1100] ;  /* 0x00110000da48783b */ /* 0x000fe20000004200 */
[----:B------:R-:W-:Y:S01]  /*65b0*/  PLOP3.LUT P2, PT, PT, PT, UP2, 0x40, 0x0 ;  /* 0x000000000000781c */ /* 0x000fe20003f4e828 */
[----:B------:R-:W-:Y:S01]  /*65c0*/  UIADD3 UR13, UR6, UR13, URZ ;  /* 0x0000000d060d7290 */ /* 0x000fe2000fffe03f */
[----:B------:R-:W-:Y:S01]  /*65d0*/  PLOP3.LUT P1, PT, PT, PT, UP1, 0x40, 0x0 ;  /* 0x000000000000781c */ /* 0x000fe20003f2e818 */
[----:B------:R-:W-:Y:S01]  /*65e0*/  LDSM.16.MT88.4 R68, [R225+0x1900] ;  /* 0x00190000e144783b */ /* 0x000fe20000004200 */
[----:B------:R-:W-:Y:S01]  /*65f0*/  PLOP3.LUT P0, PT, PT, PT, UP0, 0x40, 0x0 ;  /* 0x000000000000781c */ /* 0x000fe20003f0e808 */
[----:B------:R-:W-:Y:S01]  /*6600*/  MUFU.EX2 R96, R96 ;  /* 0x0000006000607308 */ /* 0x000fe20000000800 */
[----:B------:R-:W-:-:S02]  /*6610*/  FMNMX.FTZ R10, R127, R10, !PT ;  /* 0x0000000a7f0a7209 */ /* 0x000fc40007810000 */
[----:B------:R-:W-:Y:S02]  /*6620*/  FMNMX.FTZ R0, R175, R0, !PT ;  /* 0x00000000af007209 */ /* 0x000fe40007810000 */
[C---:B------:R-:W-:Y:S02]  /*6630*/  ISETP.GT.AND P6, PT, R9.reuse, 0x50, P6 ;  /* 0x000000500900780c */ /* 0x040fe400037c4270 */
[C---:B------:R-:W-:Y:S01]  /*6640*/  ISETP.GT.AND P2, PT, R9.reuse, 0x51, P2 ;  /* 0x000000510900780c */ /* 0x040fe20001744270 */
[----:B------:R-:W-:Y:S01]  /*6650*/  MUFU.EX2 R46, R46 ;  /* 0x0000002e002e7308 */ /* 0x000fe20000000800 */
[C---:B------:R-:W-:Y:S02]  /*6660*/  ISETP.GT.AND P1, PT, R9.reuse, 0x58, P1 ;  /* 0x000000580900780c */ /* 0x040fe40000f24270 */
[----:B------:R-:W-:Y:S02]  /*6670*/  ISETP.GT.AND P0, PT, R9, 0x59, P0 ;  /* 0x000000590900780c */ /* 0x000fe40000704270 */
[----:B------:R-:W-:-:S02]  /*6680*/  FMNMX.FTZ R9, R126, R10, !PT ;  /* 0x0000000a7e097209 */ /* 0x000fc40007810000 */
[----:B------:R-:W-:Y:S01]  /*6690*/  FMNMX.FTZ R0, R176, R0, !PT ;  /* 0x00000000b0007209 */ /* 0x000fe20007810000 */
[----:B------:R-:W-:Y:S01]  /*66a0*/  MUFU.EX2 R98, R98 ;  /* 0x0000006200627308 */ /* 0x000fe20000000800 */
[----:B------:R-:W-:Y:S02]  /*66b0*/  FMNMX.FTZ R9, R204, R9, !PT ;  /* 0x00000009cc097209 */ /* 0x000fe40007810000 */
[----:B------:R-:W-:Y:S02]  /*66c0*/  FMNMX.FTZ R0, R156, R0, !PT ;  /* 0x000000009c007209 */ /* 0x000fe40007810000 */
[----:B------:R-:W-:Y:S02]  /*66d0*/  FMNMX.FTZ R9, R202, R9, !PT ;  /* 0x00000009ca097209 */ /* 0x000fe40007810000 */
[----:B------:R-:W-:Y:S01]  /*66e0*/  FMNMX.FTZ R0, R157, R0, !PT ;  /* 0x000000009d007209 */ /* 0x000fe20007810000 */
[----:B------:R-:W2:Y:S01]  /*66f0*/  MUFU.EX2 R92, R92 ;  /* 0x0000005c005c7308 */ /* 0x000ea20000000800 */
[----:B------:R-:W-:-:S02]  /*6700*/  FMNMX.FTZ R9, R201, R9, !PT ;  /* 0x00000009c9097209 */ /* 0x000fc40007810000 */
[----:B------:R-:W-:Y:S01]  /*6710*/  ISETP.LT.OR P6, PT, R8, 0x51, P6 ;  /* 0x000000510800780c */ /* 0x000fe200037c1670 */
[----:B------:R-:W2:Y:S01]  /*6720*/  SHFL.BFLY PT, R44, R0, 0x2, 0x1f ;  /* 0x0c401f00002c7f89 */ /* 0x000ea200000e0000 */
[----:B------:R-:W-:Y:S02]  /*6730*/  FMNMX.FTZ R9, R178, R9, !PT ;  /* 0x00000009b2097209 */ /* 0x000fe40007810000 */
[C---:B------:R-:W-:Y:S01]  /*6740*/  ISETP.LT.OR P2, PT, R8.reuse, 0x52, P2 ;  /* 0x000000520800780c */ /* 0x040fe20001741670 */
[----:B------:R-:W-:Y:S01]  /*6750*/  MUFU.EX2 R97, R97 ;  /* 0x0000006100617308 */ /* 0x000fe20000000800 */
[C---:B------:R-:W-:Y:S02]  /*6760*/  ISETP.LT.OR P1, PT, R8.reuse, 0x59, P1 ;  /* 0x000000590800780c */ /* 0x040fe40000f21670 */
[----:B------:R-:W-:Y:S02]  /*6770*/  ISETP.LT.OR P0, PT, R8, 0x5a, P0 ;  /* 0x0000005a0800780c */ /* 0x000fe40000701670 */
[----:B------:R-:W-:-:S02]  /*6780*/  FMNMX.FTZ R8, R179, R9, !PT ;  /* 0x00000009b3087209 */ /* 0x000fc40007810000 */
[----:B-1----:R-:W-:Y:S01]  /*6790*/  F2FP.BF16.PACK_AB R128, R143, R167 ;  /* 0x000000a78f80723e */ /* 0x002fe200000010ff */
[----:B------:R-:W1:Y:S01]  /*67a0*/  MUFU.EX2 R47, R47 ;  /* 0x0000002f002f7308 */ /* 0x000e620000000800 */
[----:B---3--:R-:W-:Y:S01]  /*67b0*/  F2FP.BF16.PACK_AB R130, R108, R142 ;  /* 0x0000008e6c82723e */ /* 0x008fe200000010ff */
[----:B------:R-:W-:Y:S01]  /*67c0*/  FADD.FTZ R143, R167, R143 ;  /* 0x0000008fa78f7221 */ /* 0x000fe20000010000 */
[----:B----4-:R-:W-:Y:S02]  /*67d0*/  F2FP.BF16.PACK_AB R129, R140, R141 ;  /* 0x0000008d8c81723e */ /* 0x010fe400000010ff */
[----:B------:R-:W-:Y:S02]  /*67e0*/  F2FP.BF16.PACK_AB R131, R110, R109 ;  /* 0x0000006d6e83723e */ /* 0x000fe400000010ff */
[----:B------:R-:W-:Y:S01]  /*67f0*/  FMNMX.FTZ R67, R180, R8, !PT ;  /* 0x00000008b4437209 */ /* 0x000fe20007810000 */
[----:B------:R-:W-:Y:S01]  /*6800*/  MUFU.EX2 R45, R45 ;  /* 0x0000002d002d7308 */ /* 0x000fe20000000800 */
[----:B------:R-:W-:Y:S01]  /*6810*/  FSEL R187, R118, -INF , !P6 ;  /* 0xff80000076bb7808 */ /* 0x000fe20007000000 */
[----:B------:R-:W-:Y:S01]  /*6820*/  LDSM.16.MT88.4 R8, [R219+0x1100] ;  /* 0x00110000db08783b */ /* 0x000fe20000004200 */
[----:B------:R-:W-:Y:S01]  /*6830*/  FMNMX.FTZ R67, R177, R67, !PT ;  /* 0x00000043b1437209 */ /* 0x000fe20007810000 */
[----:B--2---:R-:W-:Y:S01]  /*6840*/  HMMA.16816.F32.BF16 R24, R128, R20, RZ ;  /* 0x000000148018723c */ /* 0x004fe200000418ff */
[----:B------:R-:W-:-:S02]  /*6850*/  FSEL R182, R119, -INF , !P2 ;  /* 0xff80000077b67808 */ /* 0x000fc40005000000 */
[----:B------:R-:W-:Y:S01]  /*6860*/  FMNMX.FTZ R66, R187, R67, !PT ;  /* 0x00000043bb427209 */ /* 0x000fe20007810000 */
[----:B------:R-:W2:Y:S01]  /*6870*/  MUFU.EX2 R95, R95 ;  /* 0x0000005f005f7308 */ /* 0x000ea20000000800 */
[----:B------:R-:W-:Y:S02]  /*6880*/  FSEL R183, R34, -INF , !P1 ;  /* 0xff80000022b77808 */ /* 0x000fe40004800000 */
[----:B------:R-:W-:Y:S01]  /*6890*/  FMNMX.FTZ R66, R182, R66, !PT ;  /* 0x00000042b6427209 */ /* 0x000fe20007810000 */
[C---:B-----5:R-:W-:Y:S01]  /*68a0*/  HMMA.16816.F32.BF16 R160, R128.reuse, R16, RZ ;  /* 0x0000001080a0723c */ /* 0x060fe200000418ff */
[----:B------:R-:W-:Y:S02]  /*68b0*/  FMNMX.FTZ R0, R0, R44, !PT ;  /* 0x0000002c00007209 */ /* 0x000fe40007810000 */
[----:B------:R-:W-:Y:S01]  /*68c0*/  FSEL R184, R35, -INF , !P0 ;  /* 0xff80000023b87808 */ /* 0x000fe20004000000 */
[----:B------:R-:W-:Y:S01]  /*68d0*/  MUFU.EX2 R94, R94 ;  /* 0x0000005e005e7308 */ /* 0x000fe20000000800 */
[----:B------:R-:W-:Y:S01]  /*68e0*/  FMNMX.FTZ R44, R183, R66, !PT ;  /* 0x00000042b72c7209 */ /* 0x000fe20007810000 */
[----:B------:R-:W3:Y:S01]  /*68f0*/  SHFL.BFLY PT, R34, R0, 0x1, 0x1f ;  /* 0x0c201f0000227f89 */ /* 0x000ee200000e0000 */
[----:B------:R-:W-:Y:S01]  /*6900*/  F2FP.BF16.PACK_AB R4, R111, R168 ;  /* 0x000000a86f04723e */ /* 0x000fe200000010ff */
[C---:B------:R-:W-:Y:S01]  /*6910*/  HMMA.16816.F32.BF16 R144, R128.reuse, R36, RZ ;  /* 0x000000248090723c */ /* 0x040fe200000418ff */
[----:B------:R-:W-:Y:S01]  /*6920*/  FMNMX.FTZ R44, R184, R44, !PT ;  /* 0x0000002cb82c7209 */ /* 0x000fe20007810000 */
[----:B------:R-:W-:Y:S01]  /*6930*/  LDSM.16.MT88.4 R64, [R220+0x1900] ;  /* 0x00190000dc40783b */ /* 0x000fe20000004200 */
[----:B------:R-:W-:Y:S01]  /*6940*/  F2FP.BF16.PACK_AB R5, R165, R166 ;  /* 0x000000a6a505723e */ /* 0x000fe200000010ff */
[----:B------:R-:W-:Y:S01]  /*6950*/  MUFU.EX2 R93, R93 ;  /* 0x0000005d005d7308 */ /* 0x000fe20000000800 */
[----:B------:R-:W-:Y:S01]  /*6960*/  F2FP.BF16.PACK_AB R6, R164, R121 ;  /* 0x00000079a406723e */ /* 0x000fe200000010ff */
[----:B------:R-:W4:Y:S01]  /*6970*/  SHFL.BFLY PT, R35, R44, 0x2, 0x1f ;  /* 0x0c401f002c237f89 */ /* 0x000f2200000e0000 */
[----:B------:R-:W-:Y:S01]  /*6980*/  F2FP.BF16.PACK_AB R7, R122, R123 ;  /* 0x0000007b7a07723e */ /* 0x000fe200000010ff */
[C---:B------:R-:W-:Y:S04]  /*6990*/  HMMA.16816.F32.BF16 R104, R128.reuse, R28, RZ ;  /* 0x0000001c8068723c */ /* 0x040fe800000418ff */
[----:B------:R-:W-:Y:S04]  /*69a0*/  MUFU.EX2 R169, R169 ;  /* 0x000000a900a97308 */ /* 0x000fe80000000800 */
[----:B------:R-:W-:Y:S04]  /*69b0*/  HMMA.16816.F32.BF16 R148, R128, R18, RZ ;  /* 0x000000128094723c */ /* 0x000fe800000418ff */
[----:B------:R-:W5:Y:S01]  /*69c0*/  MUFU.EX2 R170, R170 ;  /* 0x000000aa00aa7308 */ /* 0x000f620000000800 */
[----:B---3--:R-:W-:-:S03]  /*69d0*/  FMNMX.FTZ R0, R0, R34, !PT ;  /* 0x0000002200007209 */ /* 0x008fc60007810000 */
[----:B------:R-:W-:Y:S01]  /*69e0*/  HMMA.16816.F32.BF16 R100, R128, R38, RZ ;  /* 0x000000268064723c */ /* 0x000fe200000418ff */
[C---:B------:R-:W-:Y:S01]  /*69f0*/  FSETP.NEU.FTZ.AND P0, PT, R0.reuse, -INF , PT ;  /* 0xff8000000000780b */ /* 0x040fe20003f1d000 */
[----:B------:R-:W-:Y:S02]  /*6a00*/  FMUL.FTZ R203, R0, c[0x0][0x2d0] ;  /* 0x0000b40000cb7a20 */ /* 0x000fe40000410000 */
[----:B------:R-:W-:Y:S01]  /*6a10*/  MUFU.EX2 R171, R171 ;  /* 0x000000ab00ab7308 */ /* 0x000fe20000000800 */
[----:B----4-:R-:W-:-:S03]  /*6a20*/  FMNMX.FTZ R44, R44, R35, !PT ;  /* 0x000000232c2c7209 */ /* 0x010fc60007810000 */
[----:B------:R-:W-:Y:S01]  /*6a30*/  HMMA.16816.F32.BF16 R112, R128, R30, RZ ;  /* 0x0000001e8070723c */ /* 0x000fe200000418ff */
[----:B------:R-:W-:-:S03]  /*6a40*/  FSEL R203, R203, RZ, P0 ;  /* 0x000000ffcbcb7208 */ /* 0x000fc60000000000 */
[----:B------:R-:W3:Y:S02]  /*6a50*/  MUFU.EX2 R172, R172 ;  /* 0x000000ac00ac7308 */ /* 0x000ee40000000800 */
[--C-:B------:R-:W-:Y:S02]  /*6a60*/  FFMA.FTZ R181, R61, c[0x0][0x2d0], -R203.reuse ;  /* 0x0000b4003db57a23 */ /* 0x100fe400000108cb */
[----:B------:R-:W-:Y:S01]  /*6a70*/  HMMA.16816.F32.BF16 R128, R128, R22, RZ ;  /* 0x000000168080723c */ /* 0x000fe200000418ff */
[--C-:B------:R-:W-:Y:S02]  /*6a80*/  FFMA.FTZ R186, R60, c[0x0][0x2d0], -R203.reuse ;  /* 0x0000b4003cba7a23 */ /* 0x100fe400000108cb */
[--C-:B------:R-:W-:Y:S01]  /*6a90*/  FFMA.FTZ R185, R57, c[0x0][0x2d0], -R203.reuse ;  /* 0x0000b40039b97a23 */ /* 0x100fe200000108cb */
[----:B------:R-:W-:Y:S01]  /*6aa0*/  LDSM.16.MT88.4 R60, [R219+0x1900] ;  /* 0x00190000db3c783b */ /* 0x000fe20000004200 */
[--C-:B------:R-:W-:Y:S01]  /*6ab0*/  FFMA.FTZ R189, R56, c[0x0][0x2d0], -R203.reuse ;  /* 0x0000b40038bd7a23 */ /* 0x100fe200000108cb */
[----:B------:R-:W-:Y:S01]  /*6ac0*/  MUFU.EX2 R181, R181 ;  /* 0x000000b500b57308 */ /* 0x000fe20000000800 */
[--C-:B------:R-:W-:Y:S01]  /*6ad0*/  FFMA.FTZ R188, R53, c[0x0][0x2d0], -R203.reuse ;  /* 0x0000b40035bc7a23 */ /* 0x100fe200000108cb */
[----:B------:R-:W-:Y:S01]  /*6ae0*/  HMMA.16816.F32.BF16 R24, R4, R76, R24 ;  /* 0x0000004c0418723c */ /* 0x000fe20000041818 */
[----:B------:R-:W-:Y:S01]  /*6af0*/  LDSM.16.MT88.4 R56, [R218+0x1900] ;  /* 0x00190000da38783b */ /* 0x000fe20000004200 */
[----:B------:R-:W-:-:S02]  /*6b00*/  FFMA.FTZ R190, R52, c[0x0][0x2d0], -R203 ;  /* 0x0000b40034be7a23 */ /* 0x000fc400000108cb */
[--C-:B------:R-:W-:Y:S02]  /*6b10*/  FFMA.FTZ R195, R41, c[0x0][0x2d0], -R203.reuse ;  /* 0x0000b40029c37a23 */ /* 0x100fe400000108cb */
[----:B------:R-:W4:Y:S01]  /*6b20*/  MUFU.EX2 R186, R186 ;  /* 0x000000ba00ba7308 */ /* 0x000f220000000800 */
[----:B------:R-:W-:Y:S01]  /*6b30*/  FFMA.FTZ R196, R40, c[0x0][0x2d0], -R203 ;  /* 0x0000b40028c47a23 */ /* 0x000fe200000108cb */
[C---:B------:R-:W-:Y:S06]  /*6b40*/  HMMA.16816.F32.BF16 R160, R4.reuse, R88, R160 ;  /* 0x0000005804a0723c */ /* 0x040fec00000418a0 */
[----:B------:R-:W-:Y:S02]  /*6b50*/  MUFU.EX2 R185, R185 ;  /* 0x000000b900b97308 */ /* 0x000fe40000000800 */
[C---:B------:R-:W-:Y:S06]  /*6b60*/  HMMA.16816.F32.BF16 R144, R4.reuse, R84, R144 ;  /* 0x000000540490723c */ /* 0x040fec0000041890 */
[----:B------:R-:W1:Y:S02]  /*6b70*/  MUFU.EX2 R189, R189 ;  /* 0x000000bd00bd7308 */ /* 0x000e640000000800 */
[C---:B------:R-:W-:Y:S06]  /*6b80*/  HMMA.16816.F32.BF16 R104, R4.reuse, R80, R104 ;  /* 0x000000500468723c */ /* 0x040fec0000041868 */
[----:B------:R-:W-:Y:S02]  /*6b90*/  MUFU.EX2 R188, R188 ;  /* 0x000000bc00bc7308 */ /* 0x000fe40000000800 */
[C---:B------:R-:W-:Y:S06]  /*6ba0*/  HMMA.16816.F32.BF16 R148, R4.reuse, R90, R148 ;  /* 0x0000005a0494723c */ /* 0x040fec0000041894 */
[----:B------:R-:W-:Y:S02]  /*6bb0*/  MUFU.EX2 R190, R190 ;  /* 0x000000be00be7308 */ /* 0x000fe40000000800 */
[C---:B------:R-:W-:Y:S06]  /*6bc0*/  HMMA.16816.F32.BF16 R100, R4.reuse, R86, R100 ;  /* 0x000000560464723c */ /* 0x040fec0000041864 */
[----:B------:R-:W-:Y:S02]  /*6bd0*/  MUFU.EX2 R195, R195 ;  /* 0x000000c300c37308 */ /* 0x000fe40000000800 */
[C---:B------:R-:W-:Y:S06]  /*6be0*/  HMMA.16816.F32.BF16 R112, R4.reuse, R82, R112 ;  /* 0x000000520470723c */ /* 0x040fec0000041870 */
[----:B------:R-:W-:Y:S02]  /*6bf0*/  MUFU.EX2 R196, R196 ;  /* 0x000000c400c47308 */ /* 0x000fe40000000800 */
[----:B------:R-:W-:Y:S07]  /*6c00*/  HMMA.16816.F32.BF16 R128, R4, R78, R128 ;  /* 0x0000004e0480723c */ /* 0x000fee0000041880 */
[----:B------:R-:W-:-:S02]  /*6c10*/  F2FP.BF16.PACK_AB R4, R99, R120 ;  /* 0x000000786304723e */ /* 0x000fc400000010ff */
[----:B------:R-:W-:Y:S02]  /*6c20*/  F2FP.BF16.PACK_AB R5, R92, R98 ;  /* 0x000000625c05723e */ /* 0x000fe400000010ff */
[----:B------:R-:W-:Y:S02]  /*6c30*/  F2FP.BF16.PACK_AB R6, R46, R96 ;  /* 0x000000602e06723e */ /* 0x000fe400000010ff */
[----:B-1----:R-:W-:-:S07]  /*6c40*/  F2FP.BF16.PACK_AB R7, R47, R97 ;  /* 0x000000612f07723e */ /* 0x002fce00000010ff */
[C---:B------:R-:W-:Y:S01]  /*6c50*/  HMMA.16816.F32.BF16 R116, R4.reuse, R72, R24 ;  /* 0x000000480474723c */ /* 0x040fe20000041818 */
[----:B------:R-:W1:Y:S07]  /*6c60*/  SHFL.BFLY PT, R24, R44, 0x1, 0x1f ;  /* 0x0c201f002c187f89 */ /* 0x000e6e00000e0000 */
[C---:B------:R-:W-:Y:S08]  /*6c70*/  HMMA.16816.F32.BF16 R160, R4.reuse, R48, R160 ;  /* 0x0000003004a0723c */ /* 0x040ff000000418a0 */
[C---:B------:R-:W-:Y:S08]  /*6c80*/  HMMA.16816.F32.BF16 R144, R4.reuse, R12, R144 ;  /* 0x0000000c0490723c */ /* 0x040ff00000041890 */
[----:B------:R-:W-:Y:S01]  /*6c90*/  HMMA.16816.F32.BF16 R104, R4, R8, R104 ;  /* 0x000000080468723c */ /* 0x000fe20000041868 */
[----:B-1----:R-:W-:-:S04]  /*6ca0*/  FMNMX.FTZ R44, R24, R44, !PT ;  /* 0x0000002c182c7209 */ /* 0x002fc80007810000 */
[C---:B------:R-:W-:Y:S01]  /*6cb0*/  FSETP.NEU.FTZ.AND P0, PT, R44.reuse, -INF , PT ;  /* 0xff8000002c00780b */ /* 0x040fe20003f1d000 */
[----:B------:R-:W-:Y:S02]  /*6cc0*/  FMUL.FTZ R205, R44, c[0x0][0x2d0] ;  /* 0x0000b4002ccd7a20 */ /* 0x000fe40000410000 */
[----:B------:R-:W-:Y:S03]  /*6cd0*/  HMMA.16816.F32.BF16 R148, R4, R50, R148 ;  /* 0x000000320494723c */ /* 0x000fe60000041894 */
[----:B------:R-:W-:Y:S02]  /*6ce0*/  FSEL R205, R205, RZ, P0 ;  /* 0x000000ffcdcd7208 */ /* 0x000fe40000000000 */
[----:B------:R-:W-:-:S03]  /*6cf0*/  PLOP3.LUT P0, PT, PT, PT, UP6, 0x40, 0x0 ;  /* 0x000000000000781c */ /* 0x000fc60003f0e868 */
[C---:B------:R-:W-:Y:S01]  /*6d00*/  HMMA.16816.F32.BF16 R100, R4.reuse, R14, R100 ;  /* 0x0000000e0464723c */ /* 0x040fe20000041864 */
[--C-:B------:R-:W-:Y:S02]  /*6d10*/  FFMA.FTZ R191, R191, c[0x0][0x2d0], -R205.reuse ;  /* 0x0000b400bfbf7a23 */ /* 0x100fe400000108cd */
[--C-:B------:R-:W-:Y:S02]  /*6d20*/  FFMA.FTZ R193, R55, c[0x0][0x2d0], -R205.reuse ;  /* 0x0000b40037c17a23 */ /* 0x100fe400000108cd */
[--C-:B------:R-:W-:Y:S02]  /*6d30*/  FFMA.FTZ R192, R54, c[0x0][0x2d0], -R205.reuse ;  /* 0x0000b40036c07a23 */ /* 0x100fe400000108cd */
[--C-:B------:R-:W-:Y:S01]  /*6d40*/  FFMA.FTZ R194, R43, c[0x0][0x2d0], -R205.reuse ;  /* 0x0000b4002bc27a23 */ /* 0x100fe200000108cd */
[----:B------:R-:W-:Y:S01]  /*6d50*/  HMMA.16816.F32.BF16 R112, R4, R10, R112 ;  /* 0x0000000a0470723c */ /* 0x000fe20000041870 */
[----:B------:R-:W-:Y:S01]  /*6d60*/  MUFU.EX2 R191, R191 ;  /* 0x000000bf00bf7308 */ /* 0x000fe20000000800 */
[----:B------:R-:W-:-:S02]  /*6d70*/  FFMA.FTZ R198, R42, c[0x0][0x2d0], -R205 ;  /* 0x0000b4002ac67a23 */ /* 0x000fc400000108cd */
[--C-:B------:R-:W-:Y:S02]  /*6d80*/  FFMA.FTZ R199, R33, c[0x0][0x2d0], -R205.reuse ;  /* 0x0000b40021c77a23 */ /* 0x100fe400000108cd */
[--C-:B------:R-:W-:Y:S02]  /*6d90*/  FFMA.FTZ R197, R32, c[0x0][0x2d0], -R205.reuse ;  /* 0x0000b40020c57a23 */ /* 0x100fe400000108cd */
[----:B------:R-:W-:Y:S01]  /*6da0*/  HMMA.16816.F32.BF16 R128, R4, R74, R128 ;  /* 0x0000004a0480723c */ /* 0x000fe20000041880 */
[----:B------:R-:W1:Y:S01]  /*6db0*/  MUFU.EX2 R193, R193 ;  /* 0x000000c100c17308 */ /* 0x000e620000000800 */
[--C-:B------:R-:W-:Y:S02]  /*6dc0*/  FFMA.FTZ R200, R200, c[0x0][0x2d0], -R205.reuse ;  /* 0x0000b400c8c87a23 */ /* 0x100fe400000108cd */
[--C-:B------:R-:W-:Y:S02]  /*6dd0*/  FFMA.FTZ R204, R204, c[0x0][0x2d0], -R205.reuse ;  /* 0x0000b400cccc7a23 */ /* 0x100fe400000108cd */
[--C-:B------:R-:W-:Y:S01]  /*6de0*/  FFMA.FTZ R202, R202, c[0x0][0x2d0], -R205.reuse ;  /* 0x0000b400caca7a23 */ /* 0x100fe200000108cd */
[----:B--2---:R-:W-:Y:S01]  /*6df0*/  F2FP.BF16.PACK_AB R4, R95, R45 ;  /* 0x0000002d5f04723e */ /* 0x004fe200000010ff */
[--C-:B------:R-:W-:Y:S01]  /*6e00*/  FFMA.FTZ R201, R201, c[0x0][0x2d0], -R205.reuse ;  /* 0x0000b400c9c97a23 */ /* 0x100fe200000108cd */
[----:B------:R-:W-:Y:S01]  /*6e10*/  MUFU.EX2 R192, R192 ;  /* 0x000000c000c07308 */ /* 0x000fe20000000800 */
[----:B-----5:R-:W-:Y:S01]  /*6e20*/  F2FP.BF16.PACK_AB R5, R170, R169 ;  /* 0x000000a9aa05723e */ /* 0x020fe200000010ff */
[----:B------:R-:W-:Y:S01]  /*6e30*/  FFMA.FTZ R184, R184, c[0x0][0x2d0], -R205 ;  /* 0x0000b400b8b87a23 */ /* 0x000fe200000108cd */
[----:B------:R-:W-:-:S02]  /*6e40*/  F2FP.BF16.PACK_AB R6, R93, R94 ;  /* 0x0000005e5d06723e */ /* 0x000fc400000010ff */
[----:B---3--:R-:W-:-:S03]  /*6e50*/  F2FP.BF16.PACK_AB R7, R172, R171 ;  /* 0x000000abac07723e */ /* 0x008fc600000010ff */
[----:B------:R-:W2:Y:S04]  /*6e60*/  MUFU.EX2 R194, R194 ;  /* 0x000000c200c27308 */ /* 0x000ea80000000800 */
[C---:B------:R-:W-:Y:S04]  /*6e70*/  HMMA.16816.F32.BF16 R160, R4.reuse, R68, R160 ;  /* 0x0000004404a0723c */ /* 0x040fe800000418a0 */
[----:B------:R-:W3:Y:S04]  /*6e80*/  MUFU.EX2 R198, R198 ;  /* 0x000000c600c67308 */ /* 0x000ee80000000800 */
[C---:B------:R-:W-:Y:S04]  /*6e90*/  HMMA.16816.F32.BF16 R148, R4.reuse, R70, R148 ;  /* 0x000000460494723c */ /* 0x040fe80000041894 */
[----:B------:R-:W5:Y:S04]  /*6ea0*/  MUFU.EX2 R199, R199 ;  /* 0x000000c700c77308 */ /* 0x000f680000000800 */
[C---:B------:R-:W-:Y:S04]  /*6eb0*/  HMMA.16816.F32.BF16 R144, R4.reuse, R64, R144 ;  /* 0x000000400490723c */ /* 0x040fe80000041890 */
[----:B------:R-:W1:Y:S04]  /*6ec0*/  MUFU.EX2 R197, R197 ;  /* 0x000000c500c57308 */ /* 0x000e680000000800 */
[C---:B------:R-:W-:Y:S04]  /*6ed0*/  HMMA.16816.F32.BF16 R100, R4.reuse, R66, R100 ;  /* 0x000000420464723c */ /* 0x040fe80000041864 */
[----:B------:R-:W1:Y:S04]  /*6ee0*/  MUFU.EX2 R200, R200 ;  /* 0x000000c800c87308 */ /* 0x000e680000000800 */
[C---:B------:R-:W-:Y:S04]  /*6ef0*/  HMMA.16816.F32.BF16 R104, R4.reuse, R60, R104 ;  /* 0x0000003c0468723c */ /* 0x040fe80000041868 */
[----:B------:R-:W-:Y:S04]  /*6f00*/  MUFU.EX2 R204, R204 ;  /* 0x000000cc00cc7308 */ /* 0x000fe80000000800 */
[C---:B------:R-:W-:Y:S04]  /*6f10*/  HMMA.16816.F32.BF16 R112, R4.reuse, R62, R112 ;  /* 0x0000003e0470723c */ /* 0x040fe80000041870 */
[----:B------:R-:W-:Y:S04]  /*6f20*/  MUFU.EX2 R202, R202 ;  /* 0x000000ca00ca7308 */ /* 0x000fe80000000800 */
[C---:B------:R-:W-:Y:S04]  /*6f30*/  HMMA.16816.F32.BF16 R116, R4.reuse, R56, R116 ;  /* 0x000000380474723c */ /* 0x040fe80000041874 */
[----:B------:R-:W-:Y:S04]  /*6f40*/  MUFU.EX2 R201, R201 ;  /* 0x000000c900c97308 */ /* 0x000fe80000000800 */
[----:B------:R-:W-:Y:S07]  /*6f50*/  HMMA.16816.F32.BF16 R128, R4, R58, R128 ;  /* 0x0000003a0480723c */ /* 0x000fee0000041880 */
[----:B----4-:R-:W-:Y:S01]  /*6f60*/  F2FP.BF16.PACK_AB R4, R186, R181 ;  /* 0x000000b5ba04723e */ /* 0x010fe200000010ff */
[----:B------:R-:W-:Y:S01]  /*6f70*/  FADD.FTZ R181, R181, R186 ;  /* 0x000000bab5b57221 */ /* 0x000fe20000010000 */
[----:B------:R-:W-:-:S02]  /*6f80*/  F2FP.BF16.PACK_AB R6, R189, R185 ;  /* 0x000000b9bd06723e */ /* 0x000fc400000010ff */
[----:B-1----:R-:W-:Y:S01]  /*6f90*/  F2FP.BF16.PACK_AB R5, R193, R191 ;  /* 0x000000bfc105723e */ /* 0x002fe200000010ff */
[----:B------:R-:W-:Y:S01]  /*6fa0*/  FADD.FTZ R191, R191, R193 ;  /* 0x000000c1bfbf7221 */ /* 0x000fe20000010000 */
[----:B--2---:R-:W-:Y:S01]  /*6fb0*/  F2FP.BF16.PACK_AB R7, R194, R192 ;  /* 0x000000c0c207723e */ /* 0x004fe200000010ff */
[----:B------:R-:W-:Y:S02]  /*6fc0*/  FADD.FTZ R181, R185, R181 ;  /* 0x000000b5b9b57221 */ /* 0x000fe40000010000 */
[----:B------:R-:W-:Y:S02]  /*6fd0*/  FADD.FTZ R191, R192, R191 ;  /* 0x000000bfc0bf7221 */ /* 0x000fe40000010000 */
[----:B------:R-:W-:Y:S02]  /*6fe0*/  FADD.FTZ R181, R189, R181 ;  /* 0x000000b5bdb57221 */ /* 0x000fe40000010000 */
[----:B------:R-:W-:Y:S01]  /*6ff0*/  HMMA.16816.F32.BF16 R40, R4, R36, RZ ;  /* 0x000000240428723c */ /* 0x000fe200000418ff */
[----:B------:R-:W-:-:S02]  /*7000*/  FADD.FTZ R191, R194, R191 ;  /* 0x000000bfc2bf7221 */ /* 0x000fc40000010000 */
[----:B------:R-:W-:Y:S02]  /*7010*/  FADD.FTZ R181, R188, R181 ;  /* 0x000000b5bcb57221 */ /* 0x000fe40000010000 */
[----:B---3--:R-:W-:Y:S02]  /*7020*/  FADD.FTZ R191, R198, R191 ;  /* 0x000000bfc6bf7221 */ /* 0x008fe40000010000 */
        /* <DEDUP_REMOVED lines=22> */
[----:B------:R-:W1:Y:S02]  /*7190*/  MUFU.EX2 R88, R88 ;  /* 0x0000005800587308 */ /* 0x000e640000000800 */
[--C-:B------:R-:W-:Y:S01]  /*71a0*/  FFMA.FTZ R84, R245, c[0x0][0x2d0], -R203.reuse ;  /* 0x0000b400f5547a23 */ /* 0x100fe200000108cb */
[C---:B------:R-:W-:Y:S01]  /*71b0*/  HMMA.16816.F32.BF16 R32, R4.reuse, R80, R32 ;  /* 0x000000500420723c */ /* 0x040fe20000041820 */
[----:B------:R-:W-:Y:S02]  /*71c0*/  FFMA.FTZ R85, R239, c[0x0][0x2d0], -R210 ;  /* 0x0000b400ef557a23 */ /* 0x000fe400000108d2 */
[----:B------:R-:W-:Y:S02]  /*71d0*/  FFMA.FTZ R239, R132, c[0x0][0x2d0], -R203 ;  /* 0x0000b40084ef7a23 */ /* 0x000fe400000108cb */
[----:B------:R-:W-:Y:S02]  /*71e0*/  MUFU.EX2 R84, R84 ;  /* 0x0000005400547308 */ /* 0x000fe40000000800 */
[--C-:B------:R-:W-:Y:S01]  /*71f0*/  FFMA.FTZ R81, R246, c[0x0][0x2d0], -R205.reuse ;  /* 0x0000b400f6517a23 */ /* 0x100fe200000108cd */
[----:B------:R-:W-:Y:S01]  /*7200*/  HMMA.16816.F32.BF16 R24, R4, R76, R24 ;  /* 0x0000004c0418723c */ /* 0x000fe20000041818 */
[----:B------:R-:W-:-:S04]  /*7210*/  FFMA.FTZ R80, R135, c[0x0][0x2d0], -R205 ;  /* 0x0000b40087507a23 */ /* 0x000fc800000108cd */
[----:B------:R-:W-:Y:S01]  /*7220*/  MUFU.EX2 R81, R81 ;  /* 0x0000005100517308 */ /* 0x000fe20000000800 */
[----:B-1----:R-:W-:Y:S02]  /*7230*/  FADD.FTZ R181, R88, R181 ;  /* 0x000000b558b57221 */ /* 0x002fe40000010000 */
        /* <DEDUP_REMOVED lines=10> */
[----:B------:R-:W-:Y:S01]  /*72e0*/  HMMA.16816.F32.BF16 R28, R4, R82, R28 ;  /* 0x00000052041c723c */ /* 0x000fe2000004181c */
[--C-:B------:R-:W-:Y:S01]  /*72f0*/  FFMA.FTZ R90, R241, c[0x0][0x2d0], -R139.reuse ;  /* 0x0000b400f15a7a23 */ /* 0x100fe2000001088b */
[----:B------:R-:W-:Y:S01]  /*7300*/  LDSM.16.MT88.4 R124, [R218+0x2900] ;  /* 0x00290000da7c783b */ /* 0x000fe20000004200 */
[----:B------:R-:W-:Y:S02]  /*7310*/  FFMA.FTZ R91, R238, c[0x0][0x2d0], -R139 ;  /* 0x0000b400ee5b7a23 */ /* 0x000fe4000001088b */
[----:B------:R-:W2:Y:S01]  /*7320*/  MUFU.EX2 R86, R86 ;  /* 0x0000005600567308 */ /* 0x000ea20000000800 */
[----:B------:R-:W-:-:S02]  /*7330*/  FFMA.FTZ R241, R136, c[0x0][0x2d0], -R210 ;  /* 0x0000b40088f17a23 */ /* 0x000fc400000108d2 */
[----:B------:R-:W-:Y:S01]  /*7340*/  HMMA.16816.F32.BF16 R20, R4, R78, R20 ;  /* 0x0000004e0414723c */ /* 0x000fe20000041814 */
[--C-:B------:R-:W-:Y:S02]  /*7350*/  FFMA.FTZ R83, R206, c[0x0][0x2d0], -R210.reuse ;  /* 0x0000b400ce537a23 */ /* 0x100fe400000108d2 */
[--C-:B------:R-:W-:Y:S02]  /*7360*/  FFMA.FTZ R82, R208, c[0x0][0x2d0], -R210.reuse ;  /* 0x0000b400d0527a23 */ /* 0x100fe400000108d2 */
[----:B------:R-:W-:Y:S01]  /*7370*/  MUFU.EX2 R77, R77 ;  /* 0x0000004d004d7308 */ /* 0x000fe20000000800 */
[--C-:B------:R-:W-:Y:S01]  /*7380*/  FFMA.FTZ R206, R240, c[0x0][0x2d0], -R139.reuse ;  /* 0x0000b400f0ce7a23 */ /* 0x100fe2000001088b */
[----:B-1----:R-:W-:Y:S01]  /*7390*/  F2FP.BF16.PACK_AB R4, R87, R88 ;  /* 0x000000585704723e */ /* 0x002fe200000010ff */
[----:B------:R-:W-:Y:S01]  /*73a0*/  FFMA.FTZ R79, R207, c[0x0][0x2d0], -R210 ;  /* 0x0000b400cf4f7a23 */ /* 0x000fe200000108d2 */
[----:B------:R-:W-:Y:S01]  /*73b0*/  F2FP.BF16.PACK_AB R5, R80, R81 ;  /* 0x000000515005723e */ /* 0x000fe200000010ff */
[----:B------:R-:W-:-:S02]  /*73c0*/  FFMA.FTZ R207, R211, c[0x0][0x2d0], -R139 ;  /* 0x0000b400d3cf7a23 */ /* 0x000fc4000001088b */
[----:B------:R-:W-:Y:S01]  /*73d0*/  FFMA.FTZ R208, R137, c[0x0][0x2d0], -R210 ;  /* 0x0000b40089d07a23 */ /* 0x000fe200000108d2 */
[----:B------:R-:W1:Y:S01]  /*73e0*/  MUFU.EX2 R76, R76 ;  /* 0x0000004c004c7308 */ /* 0x000e620000000800 */
[----:B--2---:R-:W-:Y:S01]  /*73f0*/  F2FP.BF16.PACK_AB R6, R84, R86 ;  /* 0x000000565406723e */ /* 0x004fe200000010ff */
[--C-:B------:R-:W-:Y:S02]  /*7400*/  FFMA.FTZ R210, R153, c[0x0][0x2d0], -R139.reuse ;  /* 0x0000b40099d27a23 */ /* 0x100fe4000001088b */
[--C-:B------:R-:W-:Y:S02]  /*7410*/  FFMA.FTZ R211, R152, c[0x0][0x2d0], -R139.reuse ;  /* 0x0000b40098d37a23 */ /* 0x100fe4000001088b */
[----:B------:R-:W-:Y:S02]  /*7420*/  FFMA.FTZ R240, R138, c[0x0][0x2d0], -R139 ;  /* 0x0000b4008af07a23 */ /* 0x000fe4000001088b */
[----:B------:R-:W-:Y:S01]  /*7430*/  MUFU.EX2 R85, R85 ;  /* 0x0000005500557308 */ /* 0x000fe20000000800 */
[----:B------:R-:W-:-:S02]  /*7440*/  FFMA.FTZ R238, R133, c[0x0][0x2d0], -R203 ;  /* 0x0000b40085ee7a23 */ /* 0x000fc400000108cb */
[----:B------:R-:W-:Y:S01]  /*7450*/  LDSM.16.MT88.4 R132, [R219+0x2900] ;  /* 0x00290000db84783b */ /* 0x000fe20000004200 */
[----:B------:R-:W-:Y:S02]  /*7460*/  FADD.FTZ R191, R81, R191 ;  /* 0x000000bf51bf7221 */ /* 0x000fe40000010000 */
[----:B------:R-:W-:Y:S01]  /*7470*/  FADD.FTZ R181, R87, R181 ;  /* 0x000000b557b57221 */ /* 0x000fe20000010000 */
[----:B-1----:R-:W-:Y:S01]  /*7480*/  F2FP.BF16.PACK_AB R7, R76, R77 ;  /* 0x0000004d4c07723e */ /* 0x002fe200000010ff */
[----:B------:R-:W1:Y:S01]  /*7490*/  MUFU.EX2 R82, R82 ;  /* 0x0000005200527308 */ /* 0x000e620000000800 */
[----:B------:R-:W-:Y:S02]  /*74a0*/  FADD.FTZ R191, R80, R191 ;  /* 0x000000bf50bf7221 */ /* 0x000fe40000010000 */
[----:B------:R-:W-:Y:S02]  /*74b0*/  FADD.FTZ R181, R86, R181 ;  /* 0x000000b556b57221 */ /* 0x000fe40000010000 */
[----:B------:R-:W-:Y:S01]  /*74c0*/  FADD.FTZ R191, R77, R191 ;  /* 0x000000bf4dbf7221 */ /* 0x000fe20000010000 */
[----:B------:R-:W-:Y:S01]  /*74d0*/  HMMA.16816.F32.BF16 R52, R4, R48, R52 ;  /* 0x000000300434723c */ /* 0x000fe20000041834 */
[----:B------:R-:W-:Y:S01]  /*74e0*/  FADD.FTZ R181, R84, R181 ;  /* 0x000000b554b57221 */ /* 0x000fe20000010000 */
[----:B------:R2:W-:Y:S01]  /*74f0*/  MUFU.EX2 R78, R209 ;  /* 0x000000d1004e7308 */ /* 0x0005e20000000800 */
[----:B------:R-:W-:-:S05]  /*7500*/  FADD.FTZ R191, R76, R191 ;  /* 0x000000bf4cbf7221 */ /* 0x000fca0000010000 */
[C---:B------:R-:W-:Y:S01]  /*7510*/  HMMA.16816.F32.BF16 R48, R4.reuse, R50, R16 ;  /* 0x000000320430723c */ /* 0x040fe20000041810 */
[----:B------:R-:W3:Y:S01]  /*7520*/  LDSM.16.MT88.4 R16, [R225+0x2100] ;  /* 0x00210000e110783b */ /* 0x000ee20000004200 */
[----:B------:R-:W-:Y:S06]  /*7530*/  MUFU.EX2 R79, R79 ;  /* 0x0000004f004f7308 */ /* 0x000fec0000000800 */
[----:B------:R-:W-:Y:S02]  /*7540*/  HMMA.16816.F32.BF16 R40, R4, R12, R40 ;  /* 0x0000000c0428723c */ /* 0x000fe40000041828 */
[----:B------:R-:W-:Y:S01]  /*7550*/  MUFU.EX2 R90, R90 ;  /* 0x0000005a005a7308 */ /* 0x000fe20000000800 */
[----:B--2---:R-:W-:-:S02]  /*7560*/  FFMA.FTZ R209, R155, c[0x0][0x2d0], -R139 ;  /* 0x0000b4009bd17a23 */ /* 0x004fc4000001088b */
[----:B------:R-:W-:Y:S03]  /*7570*/  LDSM.16.MT88.4 R152, [R225+0x2900] ;  /* 0x00290000e198783b */ /* 0x000fe60000004200 */
[C---:B------:R-:W-:Y:S01]  /*7580*/  HMMA.16816.F32.BF16 R36, R4.reuse, R14, R36 ;  /* 0x0000000e0424723c */ /* 0x040fe20000041824 */
[----:B------:R-:W2:Y:S01]  /*7590*/  LDSM.16.MT88.4 R12, [R220+0x2100] ;  /* 0x00210000dc0c783b */ /* 0x000ea20000004200 */
[----:B------:R-:W4:Y:S03]  /*75a0*/  MUFU.EX2 R91, R91 ;  /* 0x0000005b005b7308 */ /* 0x000f260000000800 */
[----:B------:R-:W-:Y:S03]  /*75b0*/  LDSM.16.MT88.4 R136, [R220+0x2900] ;  /* 0x00290000dc88783b */ /* 0x000fe60000004200 */
[C---:B------:R-:W-:Y:S02]  /*75c0*/  HMMA.16816.F32.BF16 R32, R4.reuse, R8, R32 ;  /* 0x000000080420723c */ /* 0x040fe40000041820 */
[----:B------:R-:W-:Y:S06]  /*75d0*/  MUFU.EX2 R206, R206 ;  /* 0x000000ce00ce7308 */ /* 0x000fec0000000800 */
[C---:B------:R-:W-:Y:S01]  /*75e0*/  HMMA.16816.F32.BF16 R28, R4.reuse, R10, R28 ;  /* 0x0000000a041c723c */ /* 0x040fe2000004181c */
[----:B------:R-:W5:Y:S01]  /*75f0*/  LDSM.16.MT88.4 R8, [R219+0x2100] ;  /* 0x00210000db08783b */ /* 0x000f620000004200 */
[----:B------:R-:W2:Y:S06]  /*7600*/  MUFU.EX2 R207, R207 ;  /* 0x000000cf00cf7308 */ /* 0x000eac0000000800 */
[C---:B------:R-:W-:Y:S02]  /*7610*/  HMMA.16816.F32.BF16 R24, R4.reuse, R72, R24 ;  /* 0x000000480418723c */ /* 0x040fe40000041818 */
[----:B------:R-:W-:Y:S05]  /*7620*/  MUFU.EX2 R83, R83 ;  /* 0x0000005300537308 */ /* 0x000fea0000000800 */
[----:B-1----:R-:W-:Y:S01]  /*7630*/  F2FP.BF16.PACK_AB R72, R82, R85 ;  /* 0x000000555248723e */ /* 0x002fe200000010ff */
[----:B------:R-:W-:Y:S01]  /*7640*/  HMMA.16816.F32.BF16 R20, R4, R74, R20 ;  /* 0x0000004a0414723c */ /* 0x000fe20000041814 */
[----:B------:R-:W1:Y:S01]  /*7650*/  LDSM.16.MT88.4 R4, [R218+0x2100] ;  /* 0x00210000da04783b */ /* 0x000e620000004200 */
[----:B----4-:R-:W-:Y:S01]  /*7660*/  F2FP.BF16.PACK_AB R73, R91, R90 ;  /* 0x0000005a5b49723e */ /* 0x010fe200000010ff */
[----:B------:R-:W-:Y:S04]  /*7670*/  MUFU.EX2 R89, R89 ;  /* 0x0000005900597308 */ /* 0x000fe80000000800 */
[----:B------:R-:W-:-:S02]  /*7680*/  F2FP.BF16.PACK_AB R74, R79, R78 ;  /* 0x0000004e4f4a723e */ /* 0x000fc400000010ff */
[----:B--2---:R-:W-:Y:S02]  /*7690*/  F2FP.BF16.PACK_AB R75, R207, R206 ;  /* 0x000000cecf4b723e */ /* 0x004fe400000010ff */
[----:B------:R-:W-:Y:S05]  /*76a0*/  MUFU.EX2 R208, R208 ;  /* 0x000000d000d07308 */ /* 0x000fea0000000800 */
[C---:B---3--:R-:W-:Y:S03]  /*76b0*/  HMMA.16816.F32.BF16 R160, R72.reuse, R16, R160 ;  /* 0x0000001048a0723c */ /* 0x048fe600000418a0 */
[----:B------:R-:W-:Y:S05]  /*76c0*/  MUFU.EX2 R241, R241 ;  /* 0x000000f100f17308 */ /* 0x000fea0000000800 */
[C---:B------:R-:W-:Y:S03]  /*76d0*/  HMMA.16816.F32.BF16 R148, R72.reuse, R18, R148 ;  /* 0x000000124894723c */ /* 0x040fe60000041894 */
[----:B------:R-:W-:Y:S05]  /*76e0*/  MUFU.EX2 R209, R209 ;  /* 0x000000d100d17308 */ /* 0x000fea0000000800 */
[C---:B------:R-:W-:Y:S03]  /*76f0*/  HMMA.16816.F32.BF16 R144, R72.reuse, R12, R144 ;  /* 0x0000000c4890723c */ /* 0x040fe60000041890 */
[----:B------:R-:W-:Y:S05]  /*7700*/  MUFU.EX2 R210, R210 ;  /* 0x000000d200d27308 */ /* 0x000fea0000000800 */
[C---:B------:R-:W-:Y:S03]  /*7710*/  HMMA.16816.F32.BF16 R100, R72.reuse, R14, R100 ;  /* 0x0000000e4864723c */ /* 0x040fe60000041864 */
[----:B------:R-:W-:Y:S05]  /*7720*/  MUFU.EX2 R211, R211 ;  /* 0x000000d300d37308 */ /* 0x000fea0000000800 */
[C---:B-----5:R-:W-:Y:S03]  /*7730*/  HMMA.16816.F32.BF16 R104, R72.reuse, R8, R104 ;  /* 0x000000084868723c */ /* 0x060fe60000041868 */
[----:B------:R-:W-:Y:S05]  /*7740*/  MUFU.EX2 R240, R240 ;  /* 0x000000f000f07308 */ /* 0x000fea0000000800 */
[C---:B------:R-:W-:Y:S03]  /*7750*/  HMMA.16816.F32.BF16 R112, R72.reuse, R10, R112 ;  /* 0x0000000a4870723c */ /* 0x040fe60000041870 */
[----:B------:R-:W2:Y:S05]  /*7760*/  MUFU.EX2 R238, R238 ;  /* 0x000000ee00ee7308 */ /* 0x000eaa0000000800 */
[C---:B-1----:R-:W-:Y:S03]  /*7770*/  HMMA.16816.F32.BF16 R116, R72.reuse, R4, R116 ;  /* 0x000000044874723c */ /* 0x042fe60000041874 */
[----:B------:R-:W1:Y:S05]  /*7780*/  MUFU.EX2 R239, R239 ;  /* 0x000000ef00ef7308 */ /* 0x000e6a0000000800 */
[----:B------:R-:W-:Y:S03]  /*7790*/  HMMA.16816.F32.BF16 R128, R72, R6, R128 ;  /* 0x000000064880723c */ /* 0x000fe60000041880 */
[----:B------:R-:W3:Y:S01]  /*77a0*/  MUFU.EX2 R242, R242 ;  /* 0x000000f200f27308 */ /* 0x000ee20000000800 */
[----:B--2---:R-:W-:-:S03]  /*77b0*/  FADD.FTZ R181, R238, R181 ;  /* 0x000000b5eeb57221 */ /* 0x004fc60000010000 */
[----:B------:R-:W-:Y:S02]  /*77c0*/  F2FP.BF16.PACK_AB R72, R89, R83 ;  /* 0x000000535948723e */ /* 0x000fe400000010ff */
[----:B------:R-:W-:Y:S02]  /*77d0*/  F2FP.BF16.PACK_AB R73, R210, R209 ;  /* 0x000000d1d249723e */ /* 0x000fe400000010ff */
[----:B------:R-:W2:Y:S01]  /*77e0*/  MUFU.EX2 R243, R243 ;  /* 0x000000f300f37308 */ /* 0x000ea20000000800 */
[----:B------:R-:W-:Y:S01]  /*77f0*/  F2FP.BF16.PACK_AB R74, R241, R208 ;  /* 0x000000d0f14a723e */ /* 0x000fe200000010ff */
[----:B-1----:R-:W-:Y:S01]  /*7800*/  FADD.FTZ R181, R239, R181 ;  /* 0x000000b5efb57221 */ /* 0x002fe20000010000 */
[----:B------:R-:W-:-:S05]  /*7810*/  F2FP.BF16.PACK_AB R75, R240, R211 ;  /* 0x000000d3f04b723e */ /* 0x000fca00000010ff */
[----:B------:R-:W1:Y:S01]  /*7820*/  MUFU.EX2 R244, R244 ;  /* 0x000000f400f47308 */ /* 0x000e620000000800 */
[----:B---3--:R-:W-:Y:S01]  /*7830*/  FADD.FTZ R181, R242, R181 ;  /* 0x000000b5f2b57221 */ /* 0x008fe20000010000 */
[----:B------:R-:W-:Y:S03]  /*7840*/  HMMA.16816.F32.BF16 R160, R72, R152, R160 ;  /* 0x0000009848a0723c */ /* 0x000fe600000418a0 */
[----:B--2---:R-:W-:-:S05]  /*7850*/  FADD.FTZ R181, R243, R181 ;  /* 0x000000b5f3b57221 */ /* 0x004fca0000010000 */
[----:B------:R-:W-:Y:S01]  /*7860*/  HMMA.16816.F32.BF16 R148, R72, R154, R148 ;  /* 0x0000009a4894723c */ /* 0x000fe20000041894 */
[----:B-1----:R-:W-:-:S07]  /*7870*/  FADD.FTZ R191, R244, R191 ;  /* 0x000000bff4bf7221 */ /* 0x002fce0000010000 */
        /* <DEDUP_REMOVED lines=8> */
[----:B------:R-:W-:Y:S07]  /*7900*/  HMMA.16816.F32.BF16 R128, R72, R126, R128 ;  /* 0x0000007e4880723c */ /* 0x000fee0000041880 */
[----:B------:R-:W-:-:S02]  /*7910*/  F2FP.BF16.PACK_AB R72, R239, R238 ;  /* 0x000000eeef48723e */ /* 0x000fc400000010ff */
[----:B------:R-:W-:Y:S02]  /*7920*/  F2FP.BF16.PACK_AB R74, R243, R242 ;  /* 0x000000f2f34a723e */ /* 0x000fe400000010ff */
[----:B------:R-:W-:Y:S02]  /*7930*/  F2FP.BF16.PACK_AB R73, R204, R244 ;  /* 0x000000f4cc49723e */ /* 0x000fe400000010ff */
[----:B------:R-:W-:-:S07]  /*7940*/  F2FP.BF16.PACK_AB R75, R201, R202 ;  /* 0x000000cac94b723e */ /* 0x000fce00000010ff */
[C---:B------:R-:W-:Y:S07]  /*7950*/  HMMA.16816.F32.BF16 R52, R72.reuse, R68, R52 ;  /* 0x000000444834723c */ /* 0x040fee0000041834 */
[--C-:B------:R-:W-:Y:S01]  /*7960*/  FFMA.FTZ R68, R178, c[0x0][0x2d0], -R205.reuse ;  /* 0x0000b400b2447a23 */ /* 0x100fe200000108cd */
[----:B------:R-:W-:Y:S01]  /*7970*/  HMMA.16816.F32.BF16 R48, R72, R70, R48 ;  /* 0x000000464830723c */ /* 0x000fe20000041830 */
[----:B------:R-:W-:-:S04]  /*7980*/  FFMA.FTZ R69, R179, c[0x0][0x2d0], -R205 ;  /* 0x0000b400b3457a23 */ /* 0x000fc800000108cd */
[----:B------:R-:W1:Y:S02]  /*7990*/  MUFU.EX2 R68, R68 ;  /* 0x0000004400447308 */ /* 0x000e640000000800 */
[----:B------:R-:W-:Y:S01]  /*79a0*/  FFMA.FTZ R70, R180, c[0x0][0x2d0], -R205 ;  /* 0x0000b400b4467a23 */ /* 0x000fe200000108cd */
[----:B------:R-:W-:Y:S01]  /*79b0*/  HMMA.16816.F32.BF16 R40, R72, R64, R40 ;  /* 0x000000404828723c */ /* 0x000fe20000041828 */
[----:B------:R-:W-:-:S04]  /*79c0*/  FFMA.FTZ R71, R157, c[0x0][0x2d0], -R203 ;  /* 0x0000b4009d477a23 */ /* 0x000fc800000108cb */
[----:B------:R-:W2:Y:S02]  /*79d0*/  MUFU.EX2 R69, R69 ;  /* 0x0000004500457308 */ /* 0x000ea40000000800 */
        /* <DEDUP_REMOVED lines=8> */
[----:B------:R-:W1:Y:S01]  /*7a60*/  MUFU.EX2 R65, R65 ;  /* 0x0000004100417308 */ /* 0x000e620000000800 */
[----:B--2---:R-:W-:Y:S02]  /*7a70*/  FADD.FTZ R191, R69, R191 ;  /* 0x000000bf45bf7221 */ /* 0x004fe40000010000 */
[----:B------:R-:W-:Y:S01]  /*7a80*/  FFMA.FTZ R62, R177, c[0x0][0x2d0], -R205 ;  /* 0x0000b400b13e7a23 */ /* 0x000fe200000108cd */
[----:B------:R-:W-:Y:S01]  /*7a90*/  HMMA.16816.F32.BF16 R24, R72, R56, R24 ;  /* 0x000000384818723c */ /* 0x000fe20000041818 */
[----:B------:R-:W-:-:S03]  /*7aa0*/  FFMA.FTZ R63, R156, c[0x0][0x2d0], -R203 ;  /* 0x0000b4009c3f7a23 */ /* 0x000fc600000108cb */
[----:B------:R-:W2:Y:S03]  /*7ab0*/  MUFU.EX2 R60, R60 ;  /* 0x0000003c003c7308 */ /* 0x000ea60000000800 */
[----:B------:R-:W-:Y:S01]  /*7ac0*/  F2FP.BF16.PACK_AB R57, R69, R68 ;  /* 0x000000444539723e */ /* 0x000fe200000010ff */
[C---:B------:R-:W-:Y:S04]  /*7ad0*/  HMMA.16816.F32.BF16 R20, R72.reuse, R58, R20 ;  /* 0x0000003a4814723c */ /* 0x040fe80000041814 */
[----:B------:R-:W3:Y:S03]  /*7ae0*/  MUFU.EX2 R61, R61 ;  /* 0x0000003d003d7308 */ /* 0x000ee60000000800 */
[----:B-1----:R-:W-:Y:S01]  /*7af0*/  F2FP.BF16.PACK_AB R58, R65, R64 ;  /* 0x00000040413a723e */ /* 0x002fe200000010ff */
[----:B------:R-:W-:Y:S04]  /*7b00*/  HMMA.16816.F32.BF16 R36, R72, R66, R36 ;  /* 0x000000424824723c */ /* 0x000fe80000041824 */
[----:B------:R-:W1:Y:S01]  /*7b10*/  MUFU.EX2 R70, R70 ;  /* 0x0000004600467308 */ /* 0x000e620000000800 */
[----:B--2---:R-:W-:-:S02]  /*7b20*/  FADD.FTZ R181, R60, R181 ;  /* 0x000000b53cb57221 */ /* 0x004fc40000010000 */
[----:B------:R-:W-:Y:S02]  /*7b30*/  FFMA.FTZ R66, R175, c[0x0][0x2d0], -R203 ;  /* 0x0000b400af427a23 */ /* 0x000fe400000108cb */
[----:B------:R-:W-:Y:S02]  /*7b40*/  FFMA.FTZ R72, R187, c[0x0][0x2d0], -R205 ;  /* 0x0000b400bb487a23 */ /* 0x000fe400000108cd */
[----:B------:R-:W-:Y:S01]  /*7b50*/  FFMA.FTZ R67, R176, c[0x0][0x2d0], -R203 ;  /* 0x0000b400b0437a23 */ /* 0x000fe200000108cb */
[----:B------:R-:W2:Y:S01]  /*7b60*/  MUFU.EX2 R62, R62 ;  /* 0x0000003e003e7308 */ /* 0x000ea20000000800 */
[C---:B---3--:R-:W-:Y:S01]  /*7b70*/  F2FP.BF16.PACK_AB R56, R61.reuse, R60 ;  /* 0x0000003c3d38723e */ /* 0x048fe200000010ff */
[----:B------:R-:W-:-:S04]  /*7b80*/  FADD.FTZ R181, R61, R181 ;  /* 0x000000b53db57221 */ /* 0x000fc80000010000 */
[----:B------:R-:W-:Y:S02]  /*7b90*/  FADD.FTZ R181, R64, R181 ;  /* 0x000000b540b57221 */ /* 0x000fe40000010000 */
[----:B------:R-:W3:Y:S01]  /*7ba0*/  MUFU.EX2 R66, R66 ;  /* 0x0000004200427308 */ /* 0x000ee20000000800 */
[----:B-1----:R-:W-:Y:S02]  /*7bb0*/  FADD.FTZ R191, R70, R191 ;  /* 0x000000bf46bf7221 */ /* 0x002fe40000010000 */
[----:B------:R-:W-:Y:S01]  /*7bc0*/  FADD.FTZ R181, R65, R181 ;  /* 0x000000b541b57221 */ /* 0x000fe20000010000 */
[----:B--2---:R-:W-:-:S04]  /*7bd0*/  F2FP.BF16.PACK_AB R59, R62, R70 ;  /* 0x000000463e3b723e */ /* 0x004fc800000010ff */
[----:B------:R-:W-:Y:S01]  /*7be0*/  MUFU.EX2 R72, R72 ;  /* 0x0000004800487308 */ /* 0x000fe20000000800 */
[----:B------:R-:W-:Y:S02]  /*7bf0*/  FADD.FTZ R191, R62, R191 ;  /* 0x000000bf3ebf7221 */ /* 0x000fe40000010000 */
[----:B------:R-:W-:Y:S01]  /*7c00*/  HMMA.16816.F32.BF16 R32, R56, R8, R32 ;  /* 0x000000083820723c */ /* 0x000fe20000041820 */
[----:B---3--:R-:W-:-:S04]  /*7c10*/  FADD.FTZ R181, R66, R181 ;  /* 0x000000b542b57221 */ /* 0x008fc80000010000 */
[----:B------:R-:W1:Y:S02]  /*7c20*/  MUFU.EX2 R67, R67 ;  /* 0x0000004300437308 */ /* 0x000e640000000800 */
[----:B------:R-:W-:Y:S01]  /*7c30*/  FADD.FTZ R8, R141, R140 ;  /* 0x0000008c8d087221 */ /* 0x000fe20000010000 */
[----:B------:R-:W-:Y:S01]  /*7c40*/  HMMA.16816.F32.BF16 R52, R56, R16, R52 ;  /* 0x000000103834723c */ /* 0x000fe20000041834 */
[----:B------:R-:W-:-:S04]  /*7c50*/  FADD.FTZ R9, R142, R143 ;  /* 0x0000008f8e097221 */ /* 0x000fc80000010000 */
[----:B------:R-:W-:Y:S01]  /*7c60*/  MUFU.EX2 R63, R63 ;  /* 0x0000003f003f7308 */ /* 0x000fe20000000800 */
[----:B------:R-:W-:Y:S02]  /*7c70*/  FADD.FTZ R8, R109, R8 ;  /* 0x000000086d087221 */ /* 0x000fe40000010000 */
[----:B------:R-:W-:Y:S02]  /*7c80*/  FADD.FTZ R9, R108, R9 ;  /* 0x000000096c097221 */ /* 0x000fe40000010000 */
[----:B------:R-:W-:Y:S01]  /*7c90*/  FADD.FTZ R8, R110, R8 ;  /* 0x000000086e087221 */ /* 0x000fe20000010000 */
[----:B------:R-:W-:Y:S01]  /*7ca0*/  HMMA.16816.F32.BF16 R40, R56, R12, R40 ;  /* 0x0000000c3828723c */ /* 0x000fe20000041828 */
[----:B------:R-:W-:Y:S01]  /*7cb0*/  FADD.FTZ R9, R168, R9 ;  /* 0x00000009a8097221 */ /* 0x000fe20000010000 */
[----:B------:R-:W2:Y:S01]  /*7cc0*/  MUFU.EX2 R71, R71 ;  /* 0x0000004700477308 */ /* 0x000ea20000000800 */
[----:B------:R-:W-:Y:S02]  /*7cd0*/  FADD.FTZ R8, R166, R8 ;  /* 0x00000008a6087221 */ /* 0x000fe40000010000 */
[----:B------:R-:W-:-:S02]  /*7ce0*/  FADD.FTZ R9, R111, R9 ;  /* 0x000000096f097221 */ /* 0x000fc40000010000 */
        /* <DEDUP_REMOVED lines=9> */
[----:B-1----:R-:W-:Y:S01]  /*7d80*/  F2FP.BF16.PACK_AB R4, R67, R66 ;  /* 0x000000424304723e */ /* 0x002fe200000010ff */
        /* <DEDUP_REMOVED lines=18> */
[----:B--2---:R-:W-:Y:S01]  /*7eb0*/  F2FP.BF16.PACK_AB R6, R71, R63 ;  /* 0x0000003f4706723e */ /* 0x004fe200000010ff */
        /* <DEDUP_REMOVED lines=51> */
.L_x_1068:
[----:B------:R-:W-:Y:S02]  /*81f0*/  UMOV UR7, 0x1 ;  /* 0x0000000100077882 */ /* 0x000fe40000000000 */
[----:B------:R-:W-:Y:S02]  /*8200*/  ULDC UR6, c[0x0][0x32c] ;  /* 0x0000cb0000067ab9 */ /* 0x000fe40000000800 */
[----:B------:R-:W-:-:S03]  /*8210*/  UISETP.NE.AND UP0, UPT, UR7, UR6, UPT ;  /* 0x000000060700728c */ /* 0x000fc6000bf05270 */
[----:B------:R-:W-:Y:S02]  /*8220*/  ULDC.64 UR6, c[0x0][0x330] ;  /* 0x0000cc0000067ab9 */ /* 0x000fe40000000a00 */
[----:B------:R-:W-:-:S07]  /*8230*/  UIMAD.WIDE.U32 UR20, UR18, UR6, URZ ;  /* 0x00000006121472a5 */ /* 0x000fce000f8e003f */
[----:B------:R-:W-:Y:S02]  /*8240*/  @UP0 UMOV UR19, UR21 ;  /* 0x0000001500130c82 */ /* 0x000fe40008000000 */
[----:B------:R-:W-:Y:S02]  /*8250*/  @UP0 USHF.R.U32.HI UR18, URZ, UR7, UR19 ;  /* 0x000000073f120299 */ /* 0x000fe40008011613 */
.L_x_1069:
[----:B------:R-:W-:Y:S02]  /*8260*/  ULDC UR6, c[0x0][0x32c] ;  /* 0x0000cb0000067ab9 */ /* 0x000fe40000000800 */
[----:B------:R-:W-:-:S04]  /*8270*/  UIMAD UR6, UR18, UR6, UR6 ;  /* 0x00000006120672a4 */ /* 0x000fc8000f8e0206 */
[----:B------:R-:W-:-:S04]  /*8280*/  UISETP.LT.AND UP0, UPT, UR13, UR6, UPT ;  /* 0x000000060d00728c */ /* 0x000fc8000bf01270 */
[----:B------:R-:W-:-:S04]  /*8290*/  USEL UR13, UR13, UR6, UP0 ;  /* 0x000000060d0d7287 */ /* 0x000fc80008000000 */
.L_x_1067:
        /* <DEDUP_REMOVED lines=12> */
[----:B------:R-:W-:Y:S02]  /*8360*/  UMOV UR13, UR17 ;  /* 0x00000011000d7c82 */ /* 0x000fe40008000000 */
.L_x_1089:
[----:B------:R-:W-:Y:S04]  /*8370*/  DEPBAR.LE SB0, 0x0 ;  /* 0x000080000000791a */ /* 0x000fe80000000000 */
[----:B------:R-:W-:Y:S01]  /*8380*/  BAR.SYNC.DEFER_BLOCKING 0x0 ;  /* 0x0000000000007b1d */ /* 0x000fe20000010000 */
[----:B------:R-:W-:Y:S06]  /*8390*/  UISETP.GT.AND UP0, UPT, UR5, UR13, UPT ;  /* 0x0000000d0500728c */ /* 0x000fec000bf04270 */
[----:B------:R-:W-:Y:S01]  /*83a0*/  PLOP3.LUT P0, PT, PT, PT, UP0, 0x80, 0x0 ;  /* 0x000000000000781c */ /* 0x000fe20003f0f008 */
        /* <DEDUP_REMOVED lines=60> */
.L_x_1071:
[-C--:B--234-:R-:W-:Y:S01]  /*8770*/  HMMA.16816.F32.BF16 R4, R96, R16.reuse, RZ ;  /* 0x000000106004723c */ /* 0x09cfe200000418ff */
[----:B------:R-:W-:Y:S01]  /*8780*/  LDSM.16.M88.4 R204, [R222+0x4100] ;  /* 0x00410000decc783b */ /* 0x000fe20000000200 */
[----:B------:R-:W-:Y:S06]  /*8790*/  UISETP.GT.AND UP0, UPT, UR13, UR5, UPT ;  /* 0x000000050d00728c */ /* 0x000fec000bf04270 */
[C---:B-1----:R-:W-:Y:S01]  /*87a0*/  HMMA.16816.F32.BF16 R8, R92.reuse, R16, RZ ;  /* 0x000000105c08723c */ /* 0x042fe200000418ff */
[----:B------:R-:W0:Y:S01]  /*87b0*/  LDGDEPBAR ;  /* 0x00000000000079af */ /* 0x000e220000000000 */
[----:B------:R-:W-:Y:S06]  /*87c0*/  PLOP3.LUT P0, PT, PT, PT, UP0, 0x80, 0x0 ;  /* 0x000000000000781c */ /* 0x000fec0003f0f008 */
        /* <DEDUP_REMOVED lines=112> */
[----:B------:R-:W-:Y:S01]  /*8ed0*/  UIMAD UR6, UR13, 0x60, UR14 ;  /* 0x000000600d0678a4 */ /* 0x000fe2000f8e020e */
[----:B------:R-:W-:Y:S05]  /*8ee0*/  IMAD.MOV.U32 R230, RZ, RZ, RZ ;  /* 0x000000ffffe67224 */ /* 0x000fea00078e00ff */
[----:B------:R-:W-:Y:S05]  /*8ef0*/  IMAD.U32 R231, RZ, RZ, UR6 ;  /* 0x00000006ffe77e24 */ /* 0x000fea000f8e00ff */
[----:B------:R-:W-:Y:S05]  /*8f00*/  IADD3 R231, R231, -0x60, R232 ;  /* 0xffffffa0e7e77810 */ /* 0x000fea0007ffe0e8 */
[----:B------:R-:W-:Y:S04]  /*8f10*/  @P4 IMAD.HI.U32 R2, R231, c[0x0][0x2bc], RZ ;  /* 0x0000af00e7024a27 */ /* 0x000fe800078e00ff */
[--C-:B------:R-:W-:Y:S01]  /*8f20*/  IMAD.MOV.U32 R0, RZ, RZ, R231.reuse ;  /* 0x000000ffff007224 */ /* 0x100fe200078e00e7 */
        /* <DEDUP_REMOVED lines=29> */
[----:B------:R-:W-:Y:S01]  /*9100*/  SHFL.IDX PT, R3, R180, 0x4, 0x181f ;  /* 0x00981f00b4037f89 */ /* 0x000fe200000e0000 */
[-C--:B--2---:R-:W-:Y:S03]  /*9110*/  IADD3.X R179, R176, R233.reuse, RZ, P0, !PT ;  /* 0x000000e9b0b37210 */ /* 0x084fe600007fe4ff */
[----:B------:R-:W1:Y:S01]  /*9120*/  SHFL.IDX PT, R170, R0, 0x3, 0x181f ;  /* 0x00781f0000aa7f89 */ /* 0x000e6200000e0000 */
[-C--:B---3--:R-:W-:Y:S03]  /*9130*/  IADD3 R176, P0, R173, R234.reuse, RZ ;  /* 0x000000eaadb07210 */ /* 0x088fe60007f1e0ff */
[----:B------:R2:W-:Y:S04]  /*9140*/  LDGSTS.E.BYPASS.LTC128B.128 [R229+0x3100], [R178.64], !P5 ;  /* 0x03100000b2e57fae */ /* 0x0005e8000e901d74 */
[----:B------:R3:W3:Y:S01]  /*9150*/  SHFL.IDX PT, R2, R180, 0x5, 0x181f ;  /* 0x00b81f00b4027f89 */ /* 0x0006e200000e0000 */
[--C-:B----4-:R-:W-:Y:S03]  /*9160*/  IMAD.X R177, R174, 0x1, R233.reuse, P0 ;  /* 0x00000001aeb17824 */ /* 0x110fe600000e06e9 */
[----:B------:R-:W4:Y:S01]  /*9170*/  SHFL.IDX PT, R168, R0, 0x4, 0x181f ;  /* 0x00981f0000a87f89 */ /* 0x000f2200000e0000 */
[-C--:B-----5:R-:W-:Y:S03]  /*9180*/  IADD3 R174, P2, R169, R234.reuse, RZ ;  /* 0x000000eaa9ae7210 */ /* 0x0a0fe60007f5e0ff */
[----:B------:R-:W5:Y:S04]  /*9190*/  SHFL.IDX PT, R0, R0, 0x5, 0x181f ;  /* 0x00b81f0000007f89 */ /* 0x000f6800000e0000 */
[----:B------:R5:W-:Y:S01]  /*91a0*/  LDGSTS.E.BYPASS.LTC128B.128 [R229+0x3900], [R176.64], !P5 ;  /* 0x03900000b0e57fae */ /* 0x000be2000e901d74 */
[--C-:B-1----:R-:W-:Y:S01]  /*91b0*/  IMAD.X R175, R170, 0x1, R233.reuse, P2 ;  /* 0x00000001aaaf7824 */ /* 0x102fe200010e06e9 */
[-C--:B--2---:R-:W-:Y:S02]  /*91c0*/  IADD3 R178, P6, R171, R234.reuse, RZ ;  /* 0x000000eaabb27210 */ /* 0x084fe40007fde0ff */
[-C--:B---3--:R-:W-:Y:S02]  /*91d0*/  IADD3 R180, P1, R3, R234.reuse, RZ ;  /* 0x000000ea03b47210 */ /* 0x088fe40007f3e0ff */
[----:B------:R-:W-:Y:S01]  /*91e0*/  IADD3 R2, P0, R2, R234, RZ ;  /* 0x000000ea02027210 */ /* 0x000fe20007f1e0ff */
[--C-:B------:R-:W-:Y:S01]  /*91f0*/  IMAD.X R179, R172, 0x1, R233.reuse, P6 ;  /* 0x00000001acb37824 */ /* 0x100fe200030e06e9 */
[----:B----4-:R-:W-:Y:S03]  /*9200*/  IADD3.X R181, R168, R233, RZ, P1, !PT ;  /* 0x000000e9a8b57210 */ /* 0x010fe60000ffe4ff */
[----:B-----5:R-:W-:Y:S01]  /*9210*/  IMAD.X R3, R0, 0x1, R233, P0 ;  /* 0x0000000100037824 */ /* 0x020fe200000e06e9 */
[----:B------:R1:W-:Y:S04]  /*9220*/  LDGSTS.E.BYPASS.LTC128B.128 [R229+0x4100], [R178.64], !P5 ;  /* 0x04100000b2e57fae */ /* 0x0003e8000e901d74 */
[----:B------:R1:W-:Y:S04]  /*9230*/  LDGSTS.E.BYPASS.LTC128B.128 [R229+0x4900], [R174.64], !P5 ;  /* 0x04900000aee57fae */ /* 0x0003e8000e901d74 */
[----:B------:R1:W-:Y:S04]  /*9240*/  LDGSTS.E.BYPASS.LTC128B.128 [R229+0x5100], [R180.64], !P5 ;  /* 0x05100000b4e57fae */ /* 0x0003e8000e901d74 */
[----:B------:R1:W-:Y:S02]  /*9250*/  LDGSTS.E.BYPASS.LTC128B.128 [R229+0x5900], [R2.64], !P5 ;  /* 0x0590000002e57fae */ /* 0x0003e4000e901d74 */
.L_x_1072:
[----:B------:R-:W0:Y:S01]  /*9260*/  LDGDEPBAR ;  /* 0x00000000000079af */ /* 0x000e220000000000 */
[----:B------:R-:W-:Y:S01]  /*9270*/  UISETP.NE.AND UP1, UPT, UR35, URZ, UPT ;  /* 0x0000003f2300728c */ /* 0x000fe2000bf25270 */
[----:B------:R-:W-:Y:S01]  /*9280*/  IMAD.MOV.U32 R173, RZ, RZ, R235 ;  /* 0x000000ffffad7224 */ /* 0x000fe200078e00eb */
[----:B------:R-:W-:Y:S01]  /*9290*/  UIMAD UR6, UR13, -0x60, URZ ;  /* 0xffffffa00d0678a4 */ /* 0x000fe2000f8e023f */
[----:B-1----:R-:W-:Y:S01]  /*92a0*/  IMAD.U32 R2, RZ, RZ, UR15 ;  /* 0x0000000fff027e24 */ /* 0x002fe2000f8e00ff */
[----:B------:R-:W-:Y:S02]  /*92b0*/  UISETP.NE.AND UP0, UPT, UR34, URZ, UPT ;  /* 0x0000003f2200728c */ /* 0x000fe4000bf05270 */
[----:B------:R-:W-:Y:S02]  /*92c0*/  PLOP3.LUT P1, PT, PT, PT, UP1, 0x80, 0x0 ;  /* 0x000000000000781c */ /* 0x000fe40003f2f018 */
[----:B------:R-:W-:Y:S01]  /*92d0*/  PLOP3.LUT P0, PT, PT, PT, UP1, 0x80, 0x0 ;  /* 0x000000000000781c */ /* 0x000fe20003f0f018 */
[----:B------:R-:W-:Y:S05]  /*92e0*/  IMAD.U32 R3, RZ, RZ, UR6 ;  /* 0x00000006ff037e24 */ /* 0x000fea000f8e00ff */
[----:B------:R-:W-:Y:S04]  /*92f0*/  IADD3 R3, -R236, 0x1, R3 ;  /* 0x00000001ec037810 */ /* 0x000fe80007ffe103 */
[----:B------:R-:W-:Y:S01]  /*9300*/  IADD3 R2, -R2, UR8, R3 ;  /* 0x0000000802027c10 */ /* 0x000fe2000fffe103 */
[----:B------:R-:W-:Y:S03]  /*9310*/  @P1 IMAD.HI.U32 R0, R235, c[0x0][0x2c8], RZ ;  /* 0x0000b200eb001a27 */ /* 0x000fe600078e00ff */
[C---:B------:R-:W-:Y:S02]  /*9320*/  IADD3 R170, R2.reuse, c[0x0][0x328], RZ ;  /* 0x0000ca0002aa7a10 */ /* 0x040fe40007ffe0ff */
[----:B------:R-:W-:Y:S02]  /*9330*/  @P0 SHF.R.U32.HI R173, RZ, c[0x0][0x2cc], R0 ;  /* 0x0000b300ffad0a19 */ /* 0x000fe40000011600 */
[----:B------:R-:W-:Y:S02]  /*9340*/  PLOP3.LUT P0, PT, PT, PT, UP0, 0x40, 0x0 ;  /* 0x000000000000781c */ /* 0x000fe40003f0e808 */
[----:B------:R-:W-:Y:S01]  /*9350*/  IADD3 R3, R2, UR12, RZ ;  /* 0x0000000c02037c10 */ /* 0x000fe2000fffe0ff */
[----:B------:R-:W1:Y:S02]  /*9360*/  SHFL.IDX PT, R0, R173, RZ, 0x1c1f ;  /* 0x001c1fffad007589 */ /* 0x000e6400000e0000 */
[--C-:B-1----:R-:W-:Y:S02]  /*9370*/  IMAD.IADD R177, R170, 0x1, R0.reuse ;  /* 0x00000001aab17824 */ /* 0x102fe400078e0200 */
[----:B------:R-:W-:Y:S06]  /*9380*/  IMAD.IADD R176, R3, 0x1, R0 ;  /* 0x0000000103b07824 */ /* 0x000fec00078e0200 */
        /* <DEDUP_REMOVED lines=15> */
.L_x_1075:
[----:B------:R-:W-:Y:S04]  /*9480*/  MOV R0, c[0x0][0x32c] ;  /* 0x0000cb0000007a02 */ /* 0x000fe80000000f00 */
[----:B------:R-:W-:Y:S11]  /*9490*/  ISETP.NE.AND P0, PT, R0, 0x1, PT ;  /* 0x000000010000780c */ /* 0x000ff60003f05270 */
[----:B------:R-:W-:Y:S02]  /*94a0*/  @!UPT UIADD3 URZ, URZ, URZ, URZ ;  /* 0x0000003f3f3ff290 */ /* 0x000fe4000fffe03f */
[----:B------:R-:W-:Y:S05]  /*94b0*/  @P0 IMAD.HI.U32 R0, R2, c[0x0][0x330], RZ ;  /* 0x0000cc0002000a27 */ /* 0x000fea00078e00ff */
[----:B------:R-:W-:Y:S02]  /*94c0*/  @P0 SHF.R.U32.HI R2, RZ, c[0x0][0x334], R0 ;  /* 0x0000cd00ff020a19 */ /* 0x000fe40000011600 */
.L_x_1076:
[----:B------:R-:W-:Y:S05]  /*94d0*/  BSYNC B0 ;  /* 0x0000000000007941 */ /* 0x000fea0003800000 */
.L_x_1074:
[----:B------:R-:W-:Y:S05]  /*94e0*/  IADD3 R0, -R236, UR6, RZ ;  /* 0x00000006ec007c10 */ /* 0x000fea000fffe1ff */
[----:B------:R-:W-:Y:S05]  /*94f0*/  IMAD R2, R2, c[0x0][0x32c], R0 ;  /* 0x0000cb0002027a24 */ /* 0x000fea00078e0200 */
[----:B------:R-:W-:Y:S02]  /*9500*/  IADD3 R0, R2, c[0x0][0x32c], RZ ;  /* 0x0000cb0002007a10 */ /* 0x000fe40007ffe0ff */
[----:B------:R-:W-:Y:S02]  /*9510*/  IMNMX R176, R176, R2, !PT ;  /* 0x00000002b0b07217 */ /* 0x000fe40007800200 */
[----:B------:R-:W-:Y:S02]  /*9520*/  IMNMX R177, R177, R0, PT ;  /* 0x00000000b1b17217 */ /* 0x000fe40003800200 */
.L_x_1073:
[----:B------:R-:W1:Y:S01]  /*9530*/  SHFL.IDX PT, R0, R173, 0x1, 0x1c1f ;  /* 0x003c1f00ad007f89 */ /* 0x000e6200000e0000 */
[----:B------:R-:W-:Y:S06]  /*9540*/  UISETP.NE.AND UP0, UPT, UR34, URZ, UPT ;  /* 0x0000003f2200728c */ /* 0x000fec000bf05270 */
[----:B------:R-:W-:Y:S02]  /*9550*/  PLOP3.LUT P0, PT, PT, PT, UP0, 0x40, 0x0 ;  /* 0x000000000000781c */ /* 0x000fe40003f0e808 */
[----:B-1----:R-:W-:Y:S01]  /*9560*/  IADD3 R174, R3, R0, RZ ;  /* 0x0000000003ae7210 */ /* 0x002fe20007ffe0ff */
[----:B------:R-:W-:Y:S10]  /*9570*/  IMAD.IADD R175, R170, 0x1, R0 ;  /* 0x00000001aaaf7824 */ /* 0x000ff400078e0200 */
        /* <DEDUP_REMOVED lines=15> */
.L_x_1079:
[----:B------:R-:W-:Y:S04]  /*9670*/  MOV R0, c[0x0][0x32c] ;  /* 0x0000cb0000007a02 */ /* 0x000fe80000000f00 */
[----:B------:R-:W-:Y:S11]  /*9680*/  ISETP.NE.AND P0, PT, R0, 0x1, PT ;  /* 0x000000010000780c */ /* 0x000ff60003f05270 */
[----:B------:R-:W-:Y:S02]  /*9690*/  @!UPT UIADD3 URZ, URZ, URZ, URZ ;  /* 0x0000003f3f3ff290 */ /* 0x000fe4000fffe03f */
[----:B------:R-:W-:Y:S05]  /*96a0*/  @P0 IMAD.HI.U32 R0, R2, c[0x0][0x330], RZ ;  /* 0x0000cc0002000a27 */ /* 0x000fea00078e00ff */
[----:B------:R-:W-:Y:S02]  /*96b0*/  @P0 SHF.R.U32.HI R2, RZ, c[0x0][0x334], R0 ;  /* 0x0000cd00ff020a19 */ /* 0x000fe40000011600 */
.L_x_1080:
[----:B------:R-:W-:Y:S05]  /*96c0*/  BSYNC B0 ;  /* 0x0000000000007941 */ /* 0x000fea0003800000 */
.L_x_1078:
[----:B------:R-:W-:Y:S05]  /*96d0*/  IADD3 R0, -R236, UR6, RZ ;  /* 0x00000006ec007c10 */ /* 0x000fea000fffe1ff */
[----:B------:R-:W-:Y:S05]  /*96e0*/  IMAD R0, R2, c[0x0][0x32c], R0 ;  /* 0x0000cb0002007a24 */ /* 0x000fea00078e0200 */
[----:B------:R-:W-:Y:S02]  /*96f0*/  IADD3 R2, R0, c[0x0][0x32c], RZ ;  /* 0x0000cb0000027a10 */ /* 0x000fe40007ffe0ff */
[----:B------:R-:W-:Y:S02]  /*9700*/  IMNMX R174, R174, R0, !PT ;  /* 0x00000000aeae7217 */ /* 0x000fe40007800200 */
[----:B------:R-:W-:Y:S02]  /*9710*/  IMNMX R175, R175, R2, PT ;  /* 0x00000002afaf7217 */ /* 0x000fe40003800200 */
.L_x_1077:
        /* <DEDUP_REMOVED lines=20> */
.L_x_1083:
[----:B------:R-:W-:Y:S04]  /*9860*/  MOV R0, c[0x0][0x32c] ;  /* 0x0000cb0000007a02 */ /* 0x000fe80000000f00 */
[----:B------:R-:W-:Y:S11]  /*9870*/  ISETP.NE.AND P0, PT, R0, 0x1, PT ;  /* 0x000000010000780c */ /* 0x000ff60003f05270 */
[----:B------:R-:W-:Y:S02]  /*9880*/  @!UPT UIADD3 URZ, URZ, URZ, URZ ;  /* 0x0000003f3f3ff290 */ /* 0x000fe4000fffe03f */
[----:B------:R-:W-:Y:S05]  /*9890*/  @P0 IMAD.HI.U32 R0, R2, c[0x0][0x330], RZ ;  /* 0x0000cc0002000a27 */ /* 0x000fea00078e00ff */
[----:B------:R-:W-:Y:S02]  /*98a0*/  @P0 SHF.R.U32.HI R2, RZ, c[0x0][0x334], R0 ;  /* 0x0000cd00ff020a19 */ /* 0x000fe40000011600 */
.L_x_1084:
[----:B------:R-:W-:Y:S05]  /*98b0*/  BSYNC B0 ;  /* 0x0000000000007941 */ /* 0x000fea0003800000 */
.L_x_1082:
[----:B------:R-:W-:Y:S05]  /*98c0*/  IADD3 R0, -R236, UR6, RZ ;  /* 0x00000006ec007c10 */ /* 0x000fea000fffe1ff */
[----:B------:R-:W-:Y:S05]  /*98d0*/  IMAD R0, R2, c[0x0][0x32c], R0 ;  /* 0x0000cb0002007a24 */ /* 0x000fea00078e0200 */
[----:B------:R-:W-:Y:S02]  /*98e0*/  IADD3 R2, R0, c[0x0][0x32c], RZ ;  /* 0x0000cb0000027a10 */ /* 0x000fe40007ffe0ff */
[----:B------:R-:W-:Y:S02]  /*98f0*/  IMNMX R171, R171, R0, !PT ;  /* 0x00000000abab7217 */ /* 0x000fe40007800200 */
[----:B------:R-:W-:Y:S02]  /*9900*/  IMNMX R172, R172, R2, PT ;  /* 0x00000002acac7217 */ /* 0x000fe40003800200 */
.L_x_1081:
[----:B------:R-:W-:Y:S02]  /*9910*/  UISETP.GE.AND UP1, UPT, UR6, 0x2, UPT ;  /* 0x000000020600788c */ /* 0x000fe4000bf26270 */
[----:B------:R-:W-:Y:S02]  /*9920*/  UISETP.GE.AND UP3, UPT, UR6, 0x1, UPT ;  /* 0x000000010600788c */ /* 0x000fe4000bf66270 */
[----:B------:R-:W-:Y:S02]  /*9930*/  UISETP.GE.AND UP0, UPT, UR6, 0xa, UPT ;  /* 0x0000000a0600788c */ /* 0x000fe4000bf06270 */
[----:B------:R-:W-:Y:S01]  /*9940*/  PLOP3.LUT P0, PT, PT, PT, UP1, 0x40, 0x0 ;  /* 0x000000000000781c */ /* 0x000fe20003f0e818 */
[----:B------:R-:W-:Y:S01]  /*9950*/  UISETP.GE.AND UP2, UPT, UR6, 0x9, UPT ;  /* 0x000000090600788c */ /* 0x000fe2000bf46270 */
[----:B------:R-:W-:Y:S01]  /*9960*/  PLOP3.LUT P6, PT, PT, PT, UP3, 0x40, 0x0 ;  /* 0x000000000000781c */ /* 0x000fe20003fce838 */
[----:B------:R-:W-:Y:S01]  /*9970*/  UP2UR UR30, UPR, URZ, 0x1 ;  /* 0x000000013f1e7883 */ /* 0x000fe20008000000 */
[----:B------:R-:W-:Y:S01]  /*9980*/  PLOP3.LUT P2, PT, PT, PT, UP1, 0x40, 0x0 ;  /* 0x000000000000781c */ /* 0x000fe20003f4e818 */
[----:B------:R-:W-:Y:S01]  /*9990*/  UP2UR UR32, UPR, URZ, 0x2 ;  /* 0x000000023f207883 */ /* 0x000fe20008000000 */
[----:B------:R-:W-:Y:S01]  /*99a0*/  ISETP.GT.AND P0, PT, R174, 0x1, P0 ;  /* 0x00000001ae00780c */ /* 0x000fe20000704270 */
[----:B------:R-:W-:Y:S01]  /*99b0*/  UISETP.GE.AND UP1, UPT, UR6, 0x11, UPT ;  /* 0x000000110600788c */ /* 0x000fe2000bf26270 */
[C---:B------:R-:W-:Y:S01]  /*99c0*/  ISETP.GT.AND P6, PT, R176.reuse, RZ, P6 ;  /* 0x000000ffb000720c */ /* 0x040fe200037c4270 */
[----:B------:R-:W-:Y:S01]  /*99d0*/  UISETP.GE.AND UP6, UPT, UR6, 0x42, UPT ;  /* 0x000000420600788c */ /* 0x000fe2000bfc6270 */
[----:B------:R-:W-:Y:S01]  /*99e0*/  ISETP.GT.AND P2, PT, R176, 0x1, P2 ;  /* 0x00000001b000780c */ /* 0x000fe20001744270 */
[----:B------:R-:W-:Y:S01]  /*99f0*/  UP2UR UR29, UPR, URZ, 0x2 ;  /* 0x000000023f1d7883 */ /* 0x000fe20008000000 */
[----:B------:R-:W-:Y:S01]  /*9a00*/  ISETP.LT.OR P0, PT, R175, 0x2, P0 ;  /* 0x00000002af00780c */ /* 0x000fe20000701670 */
[----:B------:R-:W-:Y:S01]  /*9a10*/  UISETP.GE.AND UP4, UPT, UR6, 0x4a, UPT ;  /* 0x0000004a0600788c */ /* 0x000fe2000bf86270 */
[----:B------:R-:W-:Y:S01]  /*9a20*/  PLOP3.LUT P1, PT, PT, PT, UP3, 0x40, 0x0 ;  /* 0x000000000000781c */ /* 0x000fe20003f2e838 */
[----:B------:R-:W-:Y:S01]  /*9a30*/  UISETP.GE.AND UP5, UPT, UR6, 0x49, UPT ;  /* 0x000000490600788c */ /* 0x000fe2000bfa6270 */
[C---:B------:R-:W-:Y:S01]  /*9a40*/  ISETP.LT.OR P6, PT, R177.reuse, 0x1, P6 ;  /* 0x00000001b100780c */ /* 0x040fe200037c1670 */
[----:B------:R-:W-:Y:S01]  /*9a50*/  UP2UR UR31, UPR, URZ, 0x4 ;  /* 0x000000043f1f7883 */ /* 0x000fe20008000000 */
[----:B------:R-:W-:Y:S01]  /*9a60*/  ISETP.LT.OR P2, PT, R177, 0x2, P2 ;  /* 0x00000002b100780c */ /* 0x000fe20001741670 */
[----:B------:R-:W-:Y:S01]  /*9a70*/  UP2UR UR33, UPR, URZ, 0x8 ;  /* 0x000000083f217883 */ /* 0x000fe20008000000 */
[----:B------:R-:W-:Y:S01]  /*9a80*/  FSEL R0, R7, -INF , !P0 ;  /* 0xff80000007007808 */ /* 0x000fe20004000000 */
[----:B------:R-:W-:Y:S01]  /*9a90*/  UISETP.GE.AND UP3, UPT, UR6, 0x51, UPT ;  /* 0x000000510600788c */ /* 0x000fe2000bf66270 */
[----:B------:R-:W-:Y:S01]  /*9aa0*/  PLOP3.LUT P0, PT, PT, PT, UP0, 0x40, 0x0 ;  /* 0x000000000000781c */ /* 0x000fe20003f0e808 */
[----:B------:R-:W-:Y:S01]  /*9ab0*/  UP2UR UR37, UPR, URZ, 0x20 ;  /* 0x000000203f257883 */ /* 0x000fe20008000000 */
[----:B------:R-:W-:Y:S01]  /*9ac0*/  ISETP.GT.AND P1, PT, R174, RZ, P1 ;  /* 0x000000ffae00720c */ /* 0x000fe20000f24270 */
[----:B------:R-:W-:Y:S01]  /*9ad0*/  UP2UR UR36, UPR, URZ, 0x40 ;  /* 0x000000403f247883 */ /* 0x000fe20008000000 */
[----:B------:R-:W-:Y:S01]  /*9ae0*/  FSEL R169, R4, -INF , !P6 ;  /* 0xff80000004a97808 */ /* 0x000fe20007000000 */
[----:B------:R-:W-:Y:S01]  /*9af0*/  UP2UR UR39, UPR, URZ, 0x8 ;  /* 0x000000083f277883 */ /* 0x000fe20008000000 */
[----:B------:R-:W-:Y:S01]  /*9b00*/  FSEL R5, R5, -INF , !P2 ;  /* 0xff80000005057808 */ /* 0x000fe20005000000 */
[----:B------:R-:W-:Y:S01]  /*9b10*/  UP2UR UR38, UPR, URZ, 0x10 ;  /* 0x000000103f267883 */ /* 0x000fe20008000000 */
[----:B------:R-:W-:Y:S02]  /*9b20*/  PLOP3.LUT P6, PT, PT, PT, UP2, 0x40, 0x0 ;  /* 0x000000000000781c */ /* 0x000fe40003fce828 */
[----:B------:R-:W-:Y:S01]  /*9b30*/  PLOP3.LUT P2, PT, PT, PT, UP0, 0x40, 0x0 ;  /* 0x000000000000781c */ /* 0x000fe20003f4e808 */
[----:B------:R-:W-:Y:S01]  /*9b40*/  UISETP.GE.AND UP0, UPT, UR6, 0x12, UPT ;  /* 0x000000120600788c */ /* 0x000fe2000bf06270 */
[----:B------:R-:W-:Y:S02]  /*9b50*/  ISETP.GT.AND P0, PT, R174, 0x9, P0 ;  /* 0x00000009ae00780c */ /* 0x000fe40000704270 */
[C---:B------:R-:W-:Y:S01]  /*9b60*/  ISETP.LT.OR P1, PT, R175.reuse, 0x1, P1 ;  /* 0x00000001af00780c */ /* 0x040fe20000f21670 */
[----:B------:R-:W-:Y:S01]  /*9b70*/  UP2UR UR28, UPR, URZ, 0x1 ;  /* 0x000000013f1c7883 */ /* 0x000fe20008000000 */
[C---:B------:R-:W-:Y:S02]  /*9b80*/  ISETP.GT.AND P6, PT, R176.reuse, 0x8, P6 ;  /* 0x00000008b000780c */ /* 0x040fe400037c4270 */
[----:B------:R-:W-:Y:S02]  /*9b90*/  ISETP.GT.AND P2, PT, R176, 0x9, P2 ;  /* 0x00000009b000780c */ /* 0x000fe40001744270 */
[----:B------:R-:W-:Y:S02]  /*9ba0*/  ISETP.LT.OR P0, PT, R175, 0xa, P0 ;  /* 0x0000000aaf00780c */ /* 0x000fe40000701670 */
[----:B------:R-:W-:Y:S02]  /*9bb0*/  FSEL R168, R6, -INF , !P1 ;  /* 0xff80000006a87808 */ /* 0x000fe40004800000 */
[----:B------:R-:W-:Y:S01]  /*9bc0*/  PLOP3.LUT P1, PT, PT, PT, UP2, 0x40, 0x0 ;  /* 0x000000000000781c */ /* 0x000fe20003f2e828 */
[----:B------:R-:W-:Y:S01]  /*9bd0*/  UISETP.GE.AND UP2, UPT, UR6, 0x52, UPT ;  /* 0x000000520600788c */ /* 0x000fe2000bf46270 */
[C---:B------:R-:W-:Y:S02]  /*9be0*/  ISETP.LT.OR P6, PT, R177.reuse, 0x9, P6 ;  /* 0x00000009b100780c */ /* 0x040fe400037c1670 */
[----:B------:R-:W-:Y:S01]  /*9bf0*/  ISETP.LT.OR P2, PT, R177, 0xa, P2 ;  /* 0x0000000ab100780c */ /* 0x000fe20001741670 */
[----:B------:R-:W-:Y:S01]  /*9c00*/  UP2UR UR40, UPR, URZ, 0x4 ;  /* 0x000000043f287883 */ /* 0x000fe20008000000 */
[----:B------:R-:W-:Y:S02]  /*9c10*/  FSEL R19, R19, -INF , !P0 ;  /* 0xff80000013137808 */ /* 0x000fe40004000000 */
[----:B------:R-:W-:Y:S02]  /*9c20*/  PLOP3.LUT P0, PT, PT, PT, UP0, 0x40, 0x0 ;  /* 0x000000000000781c */ /* 0x000fe40003f0e808 */
[----:B------:R-:W-:Y:S02]  /*9c30*/  ISETP.GT.AND P1, PT, R174, 0x8, P1 ;  /* 0x00000008ae00780c */ /* 0x000fe40000f24270 */
[----:B------:R-:W-:Y:S02]  /*9c40*/  FSEL R2, R16, -INF , !P6 ;  /* 0xff80000010027808 */ /* 0x000fe40007000000 */
[----:B------:R-:W-:Y:S02]  /*9c50*/  FSEL R4, R17, -INF , !P2 ;  /* 0xff80000011047808 */ /* 0x000fe40005000000 */
        /* <DEDUP_REMOVED lines=16> */
[----:B------:R-:W-:Y:S01]  /*9d60*/  PLOP3.LUT P0, PT, PT, PT, UP0, 0x40, 0x0 ;  /* 0x000000000000781c */ /* 0x000fe20003f0e808 */
[----:B------:R-:W1:Y:S01]  /*9d70*/  SHFL.IDX PT, R23, R173, 0x3, 0x1c1f ;  /* 0x007c1f00ad177f89 */ /* 0x000e6200000e0000 */
        /* <DEDUP_REMOVED lines=15> */
[C---:B------:R-:W-:Y:S01]  /*9e70*/  ISETP.LT.OR P6, PT, R177.reuse, 0x19, P6 ;  /* 0x00000019b100780c */ /* 0x040fe200037c1670 */
[--C-:B-1----:R-:W-:Y:S01]  /*9e80*/  IMAD.IADD R21, R170, 0x1, R23.reuse ;  /* 0x00000001aa157824 */ /* 0x102fe200078e0217 */
[----:B------:R-:W-:Y:S01]  /*9e90*/  ISETP.LT.OR P2, PT, R177, 0x1a, P2 ;  /* 0x0000001ab100780c */ /* 0x000fe20001741670 */
[----:B------:R-:W-:Y:S01]  /*9ea0*/  UP2UR UR25, UPR, URZ, 0x2 ;  /* 0x000000023f197883 */ /* 0x000fe20008000000 */
[----:B------:R-:W-:Y:S01]  /*9eb0*/  FSEL R35, R35, -INF , !P0 ;  /* 0xff80000023237808 */ /* 0x000fe20004000000 */
[----:B------:R-:W-:Y:S01]  /*9ec0*/  IMAD.IADD R22, R3, 0x1, R23 ;  /* 0x0000000103167824 */ /* 0x000fe200078e0217 */
        /* <DEDUP_REMOVED lines=61> */
[----:B------:R-:W-:Y:S02]  /*a2a0*/  FSEL R250, R52, -INF , !P6 ;  /* 0xff80000034fa7808 */ /* 0x000fe40007000000 */
[----:B------:R-:W-:Y:S02]  /*a2b0*/  FSEL R53, R53, -INF , !P2 ;  /* 0xff80000035357808 */ /* 0x000fe40005000000 */
[----:B------:R-:W-:Y:S02]  /*a2c0*/  PLOP3.LUT P6, PT, PT, PT, UP1, 0x40, 0x0 ;  /* 0x000000000000781c */ /* 0x000fe40003fce818 */
[----:B------:R-:W-:Y:S01]  /*a2d0*/  PLOP3.LUT P2, PT, PT, PT, UP0, 0x40, 0x0 ;  /* 0x000000000000781c */ /* 0x000fe20003f4e808 */
[----:B------:R-:W-:Y:S01]  /*a2e0*/  UISETP.GE.AND UP0, UPT, UR6, 0x41, UPT ;  /* 0x000000410600788c */ /* 0x000fe2000bf06270 */
[C---:B------:R-:W-:Y:S02]  /*a2f0*/  ISETP.GT.AND P0, PT, R174.reuse, 0x39, P0 ;  /* 0x00000039ae00780c */ /* 0x040fe40000704270 */
[----:B------:R-:W-:Y:S01]  /*a300*/  ISETP.GT.AND P1, PT, R174, 0x30, P1 ;  /* 0x00000030ae00780c */ /* 0x000fe20000f24270 */
[----:B------:R-:W-:Y:S01]  /*a310*/  UP2UR UR17, UPR, URZ, 0x1 ;  /* 0x000000013f117883 */ /* 0x000fe20008000000 */
[C---:B------:R-:W-:Y:S02]  /*a320*/  ISETP.GT.AND P6, PT, R176.reuse, 0x38, P6 ;  /* 0x00000038b000780c */ /* 0x040fe400037c4270 */
[----:B------:R-:W-:Y:S02]  /*a330*/  ISETP.GT.AND P2, PT, R176, 0x39, P2 ;  /* 0x00000039b000780c */ /* 0x000fe40001744270 */
[C---:B------:R-:W-:Y:S02]  /*a340*/  ISETP.LT.OR P0, PT, R175.reuse, 0x3a, P0 ;  /* 0x0000003aaf00780c */ /* 0x040fe40000701670 */
[----:B------:R-:W-:Y:S02]  /*a350*/  ISETP.LT.OR P1, PT, R175, 0x31, P1 ;  /* 0x00000031af00780c */ /* 0x000fe40000f21670 */
[C---:B------:R-:W-:Y:S02]  /*a360*/  ISETP.LT.OR P6, PT, R177.reuse, 0x39, P6 ;  /* 0x00000039b100780c */ /* 0x040fe400037c1670 */
[----:B------:R-:W-:Y:S02]  /*a370*/  ISETP.LT.OR P2, PT, R177, 0x3a, P2 ;  /* 0x0000003ab100780c */ /* 0x000fe40001741670 */
[----:B------:R-:W-:Y:S02]  /*a380*/  FSEL R247, R67, -INF , !P0 ;  /* 0xff80000043f77808 */ /* 0x000fe40004000000 */
[----:B------:R-:W-:Y:S02]  /*a390*/  PLOP3.LUT P0, PT, PT, PT, UP6, 0x40, 0x0 ;  /* 0x000000000000781c */ /* 0x000fe40003f0e868 */
[----:B------:R-:W-:Y:S02]  /*a3a0*/  FSEL R54, R54, -INF , !P1 ;  /* 0xff80000036367808 */ /* 0x000fe40004800000 */
[----:B------:R-:W-:Y:S01]  /*a3b0*/  PLOP3.LUT P1, PT, PT, PT, UP1, 0x40, 0x0 ;  /* 0x000000000000781c */ /* 0x000fe20003f2e818 */
[----:B------:R-:W-:Y:S01]  /*a3c0*/  UISETP.GE.AND UP1, UPT, UR6, 0x59, UPT ;  /* 0x000000590600788c */ /* 0x000fe2000bf26270 */
[----:B------:R-:W-:Y:S02]  /*a3d0*/  FSEL R64, R64, -INF , !P6 ;  /* 0xff80000040407808 */ /* 0x000fe40007000000 */
[----:B------:R-:W-:Y:S01]  /*a3e0*/  FSEL R249, R65, -INF , !P2 ;  /* 0xff80000041f97808 */ /* 0x000fe20005000000 */
[----:B------:R-:W-:Y:S01]  /*a3f0*/  UP2UR UR41, UPR, URZ, 0x2 ;  /* 0x000000023f297883 */ /* 0x000fe20008000000 */
[----:B------:R-:W-:Y:S02]  /*a400*/  PLOP3.LUT P6, PT, PT, PT, UP0, 0x40, 0x0 ;  /* 0x000000000000781c */ /* 0x000fe40003fce808 */
[----:B------:R-:W-:Y:S01]  /*a410*/  PLOP3.LUT P2, PT, PT, PT, UP6, 0x40, 0x0 ;  /* 0x000000000000781c */ /* 0x000fe20003f4e868 */
[----:B------:R-:W-:Y:S01]  /*a420*/  UISETP.NE.AND UP6, UPT, UR31, URZ, UPT ;  /* 0x0000003f1f00728c */ /* 0x000fe2000bfc5270 */
[C---:B------:R-:W-:Y:S02]  /*a430*/  ISETP.GT.AND P0, PT, R174.reuse, 0x41, P0 ;  /* 0x00000041ae00780c */ /* 0x040fe40000704270 */
[----:B------:R-:W-:Y:S02]  /*a440*/  ISETP.GT.AND P1, PT, R174, 0x38, P1 ;  /* 0x00000038ae00780c */ /* 0x000fe40000f24270 */
        /* <DEDUP_REMOVED lines=31> */
[----:B------:R-:W-:Y:S02]  /*a640*/  FSEL R205, R81, -INF , !P2 ;  /* 0xff80000051cd7808 */ /* 0x000fe40005000000 */
        /* <DEDUP_REMOVED lines=18> */
[----:B------:R-:W-:Y:S01]  /*a770*/  PLOP3.LUT P6, PT, PT, PT, UP1, 0x40, 0x0 ;  /* 0x000000000000781c */ /* 0x000fe20003fce818 */
[----:B------:R-:W-:Y:S01]  /*a780*/  UISETP.NE.AND UP1, UPT, UR30, URZ, UPT ;  /* 0x0000003f1e00728c */ /* 0x000fe2000bf25270 */
[----:B------:R-:W-:Y:S02]  /*a790*/  PLOP3.LUT P2, PT, PT, PT, UP0, 0x40, 0x0 ;  /* 0x000000000000781c */ /* 0x000fe40003f4e808 */
        /* <DEDUP_REMOVED lines=14> */
[----:B------:R-:W-:Y:S02]  /*a880*/  ISETP.GT.AND P0, PT, R171, RZ, P0 ;  /* 0x000000ffab00720c */ /* 0x000fe40000704270 */
[----:B------:R-:W-:Y:S02]  /*a890*/  ISETP.GT.AND P1, PT, R174, 0x59, P1 ;  /* 0x00000059ae00780c */ /* 0x000fe40000f24270 */
[----:B------:R-:W-:Y:S02]  /*a8a0*/  ISETP.LT.OR P0, PT, R172, 0x1, P0 ;  /* 0x00000001ac00780c */ /* 0x000fe40000701670 */
[----:B------:R-:W-:Y:S02]  /*a8b0*/  FSEL R188, R96, -INF , !P6 ;  /* 0xff80000060bc7808 */ /* 0x000fe40007000000 */
[----:B------:R-:W-:Y:S01]  /*a8c0*/  PLOP3.LUT P6, PT, PT, PT, UP0, 0x40, 0x0 ;  /* 0x000000000000781c */ /* 0x000fe20003fce808 */
[----:B------:R-:W-:Y:S01]  /*a8d0*/  UISETP.NE.AND UP0, UPT, UR23, URZ, UPT ;  /* 0x0000003f1700728c */ /* 0x000fe2000bf05270 */
[----:B------:R-:W-:Y:S02]  /*a8e0*/  ISETP.LT.OR P1, PT, R175, 0x5a, P1 ;  /* 0x0000005aaf00780c */ /* 0x000fe40000f21670 */
[----:B------:R-:W-:Y:S01]  /*a8f0*/  FSEL R8, R8, -INF , !P0 ;  /* 0xff80000008087808 */ /* 0x000fe20004000000 */
[----:B------:R-:W-:Y:S01]  /*a900*/  UP2UR UR43, UPR, URZ, 0x1 ;  /* 0x000000013f2b7883 */ /* 0x000fe20008000000 */
[----:B------:R-:W-:Y:S01]  /*a910*/  PLOP3.LUT P0, PT, PT, PT, UP2, 0x40, 0x0 ;  /* 0x000000000000781c */ /* 0x000fe20003f0e828 */
[----:B------:R-:W-:Y:S01]  /*a920*/  UISETP.NE.AND UP0, UPT, UR24, URZ, UPT ;  /* 0x0000003f1800728c */ /* 0x000fe2000bf05270 */
[----:B------:R-:W-:Y:S01]  /*a930*/  ISETP.GT.AND P6, PT, R171, 0x1, P6 ;  /* 0x00000001ab00780c */ /* 0x000fe200037c4270 */
[----:B------:R-:W-:Y:S01]  /*a940*/  UISETP.NE.AND UP2, UPT, UR21, URZ, UPT ;  /* 0x0000003f1500728c */ /* 0x000fe2000bf45270 */
[----:B------:R-:W-:Y:S02]  /*a950*/  FSEL R176, R99, -INF , !P1 ;  /* 0xff80000063b07808 */ /* 0x000fe40004800000 */
[----:B------:R-:W-:Y:S02]  /*a960*/  FSEL R182, R97, -INF , !P2 ;  /* 0xff80000061b67808 */ /* 0x000fe40005000000 */
[----:B------:R-:W-:Y:S01]  /*a970*/  PLOP3.LUT P2, PT, PT, PT, UP6, 0x40, 0x0 ;  /* 0x000000000000781c */ /* 0x000fe20003f4e868 */
[----:B------:R-:W-:Y:S01]  /*a980*/  UISETP.NE.AND UP6, UPT, UR25, URZ, UPT ;  /* 0x0000003f1900728c */ /* 0x000fe2000bfc5270 */
[----:B------:R-:W-:Y:S01]  /*a990*/  PLOP3.LUT P1, PT, PT, PT, UP1, 0x40, 0x0 ;  /* 0x000000000000781c */ /* 0x000fe20003f2e818 */
[----:B------:R-:W-:Y:S01]  /*a9a0*/  UISETP.NE.AND UP1, UPT, UR22, URZ, UPT ;  /* 0x0000003f1600728c */ /* 0x000fe2000bf25270 */
[C---:B------:R-:W-:Y:S02]  /*a9b0*/  ISETP.GT.AND P0, PT, R171.reuse, 0x10, P0 ;  /* 0x00000010ab00780c */ /* 0x040fe40000704270 */
[C---:B------:R-:W-:Y:S02]  /*a9c0*/  ISETP.LT.OR P6, PT, R172.reuse, 0x2, P6 ;  /* 0x00000002ac00780c */ /* 0x040fe400037c1670 */
[C---:B------:R-:W-:Y:S02]  /*a9d0*/  ISETP.GT.AND P2, PT, R171.reuse, 0x8, P2 ;  /* 0x00000008ab00780c */ /* 0x040fe40001744270 */
[----:B------:R-:W-:Y:S02]  /*a9e0*/  ISETP.GT.AND P1, PT, R171, 0x9, P1 ;  /* 0x00000009ab00780c */ /* 0x000fe40000f24270 */
[C---:B------:R-:W-:Y:S02]  /*a9f0*/  ISETP.LT.OR P0, PT, R172.reuse, 0x11, P0 ;  /* 0x00000011ac00780c */ /* 0x040fe40000701670 */
[----:B------:R-:W-:Y:S02]  /*aa00*/  FSEL R9, R9, -INF , !P6 ;  /* 0xff80000009097808 */ /* 0x000fe40007000000 */
[----:B------:R-:W-:Y:S01]  /*aa10*/  PLOP3.LUT P6, PT, PT, PT, UP3, 0x40, 0x0 ;  /* 0x000000000000781c */ /* 0x000fe20003fce838 */
[----:B------:R-:W-:Y:S01]  /*aa20*/  UISETP.NE.AND UP3, UPT, UR20, URZ, UPT ;  /* 0x0000003f1400728c */ /* 0x000fe2000bf65270 */
[C---:B------:R-:W-:Y:S02]  /*aa30*/  ISETP.LT.OR P2, PT, R172.reuse, 0x9, P2 ;  /* 0x00000009ac00780c */ /* 0x040fe40001741670 */
[----:B------:R-:W-:Y:S02]  /*aa40*/  ISETP.LT.OR P1, PT, R172, 0xa, P1 ;  /* 0x0000000aac00780c */ /* 0x000fe40000f21670 */
[----:B------:R-:W-:Y:S02]  /*aa50*/  FSEL R32, R24, -INF , !P0 ;  /* 0xff80000018207808 */ /* 0x000fe40004000000 */
[----:B------:R-:W-:Y:S01]  /*aa60*/  PLOP3.LUT P0, PT, PT, PT, UP6, 0x40, 0x0 ;  /* 0x000000000000781c */ /* 0x000fe20003f0e868 */
[----:B------:R-:W-:Y:S01]  /*aa70*/  UISETP.NE.AND UP6, UPT, UR17, URZ, UPT ;  /* 0x0000003f1100728c */ /* 0x000fe2000bfc5270 */
[----:B------:R-:W-:Y:S02]  /*aa80*/  ISETP.GT.AND P6, PT, R171, 0x11, P6 ;  /* 0x00000011ab00780c */ /* 0x000fe400037c4270 */
[----:B------:R-:W-:Y:S02]  /*aa90*/  FSEL R12, R12, -INF , !P2 ;  /* 0xff8000000c0c7808 */ /* 0x000fe40005000000 */
[----:B------:R-:W-:Y:S01]  /*aaa0*/  PLOP3.LUT P2, PT, PT, PT, UP4, 0x40, 0x0 ;  /* 0x000000000000781c */ /* 0x000fe20003f4e848 */
[----:B------:R-:W-:Y:S01]  /*aab0*/  UISETP.NE.AND UP4, UPT, UR19, URZ, UPT ;  /* 0x0000003f1300728c */ /* 0x000fe2000bf85270 */
[----:B------:R-:W-:Y:S02]  /*aac0*/  FSEL R13, R13, -INF , !P1 ;  /* 0xff8000000d0d7808 */ /* 0x000fe40004800000 */
        /* <DEDUP_REMOVED lines=24> */
[----:B------:R-:W-:Y:S02]  /*ac50*/  ISETP.GT.AND P1, PT, R171, 0x29, P1 ;  /* 0x00000029ab00780c */ /* 0x000fe40000f24270 */
        /* <DEDUP_REMOVED lines=75> */
.L_x_1087:
[----:B------:R-:W-:Y:S04]  /*b110*/  MOV R3, c[0x0][0x32c] ;  /* 0x0000cb0000037a02 */ /* 0x000fe80000000f00 */
[----:B------:R-:W-:Y:S11]  /*b120*/  ISETP.NE.AND P0, PT, R3, 0x1, PT ;  /* 0x000000010300780c */ /* 0x000ff60003f05270 */
[----:B------:R-:W-:Y:S02]  /*b130*/  @!UPT UIADD3 URZ, URZ, URZ, URZ ;  /* 0x0000003f3f3ff290 */ /* 0x000fe4000fffe03f */
[----:B------:R-:W-:Y:S05]  /*b140*/  @P0 IMAD.HI.U32 R3, R24, c[0x0][0x330], RZ ;  /* 0x0000cc0018030a27 */ /* 0x000fea00078e00ff */
[----:B------:R-:W-:Y:S02]  /*b150*/  @P0 SHF.R.U32.HI R24, RZ, c[0x0][0x334], R3 ;  /* 0x0000cd00ff180a19 */ /* 0x000fe40000011603 */
.L_x_1088:
[----:B------:R-:W-:Y:S05]  /*b160*/  BSYNC B0 ;  /* 0x0000000000007941 */ /* 0x000fea0003800000 */
.L_x_1086:
        /* <DEDUP_REMOVED lines=11> */
.L_x_1085:
[----:B------:R-:W-:Y:S01]  /*b220*/  UP2UR UR6, UPR, URZ, 0x20 ;  /* 0x000000203f067883 */ /* 0x000fe20008000000 */
[----:B------:R-:W-:Y:S01]  /*b230*/  FMNMX.FTZ R3, R169, R167, !PT ;  /* 0x000000a7a9037209 */ /* 0x000fe20007810000 */
[----:B------:R-:W-:Y:S01]  /*b240*/  UISETP.NE.AND UP5, UPT, UR33, URZ, UPT ;  /* 0x0000003f2100728c */ /* 0x000fe2000bfa5270 */
[----:B------:R-:W-:Y:S01]  /*b250*/  IMAD.MOV.U32 R89, RZ, RZ, R37 ;  /* 0x000000ffff597224 */ /* 0x000fe200078e0025 */
[----:B------:R-:W-:Y:S01]  /*b260*/  UP2UR UR33, UPR, URZ, 0x10 ;  /* 0x000000103f217883 */ /* 0x000fe20008000000 */
[----:B------:R-:W-:Y:S01]  /*b270*/  FMNMX.FTZ R3, R5, R3, !PT ;  /* 0x0000000305037209 */ /* 0x000fe20007810000 */
[----:B------:R-:W-:Y:S01]  /*b280*/  UISETP.NE.AND UP4, UPT, UR28, URZ, UPT ;  /* 0x0000003f1c00728c */ /* 0x000fe2000bf85270 */
[----:B------:R-:W-:Y:S01]  /*b290*/  MOV R84, R64 ;  /* 0x0000004000547202 */ /* 0x000fe20000000f00 */
        /* <DEDUP_REMOVED lines=13> */
[----:B------:R-:W-:Y:S01]  /*b370*/  FSEL R10, R10, -INF , !P0 ;  /* 0xff8000000a0a7808 */ /* 0x000fe20004000000 */
[----:B------:R-:W-:Y:S01]  /*b380*/  UISETP.NE.AND UP0, UPT, UR31, URZ, UPT ;  /* 0x0000003f1f00728c */ /* 0x000fe2000bf05270 */
[----:B------:R-:W-:Y:S01]  /*b390*/  PLOP3.LUT P0, PT, PT, PT, UP3, 0x40, 0x0 ;  /* 0x000000000000781c */ /* 0x000fe20003f0e838 */
[----:B------:R-:W-:Y:S01]  /*b3a0*/  IMAD.MOV.U32 R45, RZ, RZ, R39 ;  /* 0x000000ffff2d7224 */ /* 0x000fe200078e0027 */
[----:B------:R-:W-:Y:S01]  /*b3b0*/  FMNMX.FTZ R3, R7, R3, !PT ;  /* 0x0000000307037209 */ /* 0x000fe20007810000 */
[----:B------:R-:W-:Y:S01]  /*b3c0*/  IMAD.MOV.U32 R87, RZ, RZ, R55 ;  /* 0x000000ffff577224 */ /* 0x000fe200078e0037 */
[----:B------:R-:W-:Y:S01]  /*b3d0*/  ISETP.GT.AND P0, PT, R22, 0x10, P0 ;  /* 0x000000101600780c */ /* 0x000fe20000704270 */
[----:B------:R-:W-:Y:S01]  /*b3e0*/  UISETP.NE.AND UP3, UPT, UR25, URZ, UPT ;  /* 0x0000003f1900728c */ /* 0x000fe2000bf65270 */
[----:B------:R-:W-:Y:S01]  /*b3f0*/  FMNMX.FTZ R3, R17, R3, !PT ;  /* 0x0000000311037209 */ /* 0x000fe20007810000 */
[----:B------:R-:W-:Y:S01]  /*b400*/  UISETP.NE.AND UP5, UPT, UR6, URZ, UPT ;  /* 0x0000003f0600728c */ /* 0x000fe2000bfa5270 */
[----:B------:R-:W-:Y:S01]  /*b410*/  ISETP.LT.OR P0, PT, R21, 0x11, P0 ;  /* 0x000000111500780c */ /* 0x000fe20000701670 */
[----:B------:R-:W-:Y:S01]  /*b420*/  LDSM.16.MT88.4 R80, [R218+0x100] ;  /* 0x00010000da50783b */ /* 0x000fe20000004200 */
[----:B------:R-:W-:Y:S01]  /*b430*/  PLOP3.LUT P2, PT, PT, PT, UP2, 0x40, 0x0 ;  /* 0x000000000000781c */ /* 0x000fe20003f4e828 */
[----:B------:R-:W-:Y:S01]  /*b440*/  UISETP.NE.AND UP2, UPT, UR24, URZ, UPT ;  /* 0x0000003f1800728c */ /* 0x000fe2000bf45270 */
[----:B------:R-:W-:Y:S02]  /*b450*/  FSEL R57, R26, -INF , !P0 ;  /* 0xff8000001a397808 */ /* 0x000fe40004000000 */
[----:B------:R-:W-:Y:S02]  /*b460*/  FMNMX.FTZ R3, R33, R3, !PT ;  /* 0x0000000321037209 */ /* 0x000fe40007810000 */
[----:B------:R-:W-:Y:S02]  /*b470*/  FMNMX.FTZ R26, R168, R166, !PT ;  /* 0x000000a6a81a7209 */ /* 0x000fe40007810000 */
[----:B------:R-:W-:Y:S02]  /*b480*/  ISETP.GT.AND P2, PT, R22, 0x9, P2 ;  /* 0x000000091600780c */ /* 0x000fe40001744270 */
[----:B------:R-:W-:Y:S02]  /*b490*/  FMNMX.FTZ R3, R180, R3, !PT ;  /* 0x00000003b4037209 */ /* 0x000fe40007810000 */
[----:B------:R-:W-:Y:S02]  /*b4a0*/  FMNMX.FTZ R26, R0, R26, !PT ;  /* 0x0000001a001a7209 */ /* 0x000fe40007810000 */
[----:B------:R-:W-:Y:S01]  /*b4b0*/  PLOP3.LUT P1, PT, PT, PT, UP0, 0x40, 0x0 ;  /* 0x000000000000781c */ /* 0x000fe20003f2e808 */
[----:B------:R-:W-:Y:S01]  /*b4c0*/  UISETP.NE.AND UP0, UPT, UR26, URZ, UPT ;  /* 0x0000003f1a00728c */ /* 0x000fe2000bf05270 */
[----:B------:R-:W-:Y:S02]  /*b4d0*/  ISETP.LT.OR P2, PT, R21, 0xa, P2 ;  /* 0x0000000a1500780c */ /* 0x000fe40001741670 */
[----:B------:R-:W-:Y:S02]  /*b4e0*/  FMNMX.FTZ R3, R89, R3, !PT ;  /* 0x0000000359037209 */ /* 0x000fe40007810000 */
[----:B------:R-:W-:Y:S02]  /*b4f0*/  FMNMX.FTZ R26, R18, R26, !PT ;  /* 0x0000001a121a7209 */ /* 0x000fe40007810000 */
[----:B------:R-:W-:Y:S02]  /*b500*/  FSEL R15, R15, -INF , !P2 ;  /* 0xff8000000f0f7808 */ /* 0x000fe40005000000 */
[----:B------:R-:W-:Y:S01]  /*b510*/  PLOP3.LUT P2, PT, PT, PT, UP0, 0x40, 0x0 ;  /* 0x000000000000781c */ /* 0x000fe20003f4e808 */
[----:B------:R-:W-:Y:S01]  /*b520*/  UISETP.NE.AND UP0, UPT, UR22, URZ, UPT ;  /* 0x0000003f1600728c */ /* 0x000fe2000bf05270 */
[----:B------:R-:W-:Y:S02]  /*b530*/  FMNMX.FTZ R3, R184, R3, !PT ;  /* 0x00000003b8037209 */ /* 0x000fe40007810000 */
[----:B------:R-:W-:Y:S02]  /*b540*/  FMNMX.FTZ R26, R19, R26, !PT ;  /* 0x0000001a131a7209 */ /* 0x000fe40007810000 */
[----:B------:R-:W-:Y:S02]  /*b550*/  ISETP.GT.AND P2, PT, R22, 0x19, P2 ;  /* 0x000000191600780c */ /* 0x000fe40001744270 */
[----:B------:R-:W-:Y:S02]  /*b560*/  FMNMX.FTZ R3, R189, R3, !PT ;  /* 0x00000003bd037209 */ /* 0x000fe40007810000 */
[----:B------:R-:W-:Y:S02]  /*b570*/  FMNMX.FTZ R26, R6, R26, !PT ;  /* 0x0000001a061a7209 */ /* 0x000fe40007810000 */
[----:B------:R-:W-:Y:S02]  /*b580*/  ISETP.LT.OR P2, PT, R21, 0x1a, P2 ;  /* 0x0000001a1500780c */ /* 0x000fe40001741670 */
[----:B------:R-:W-:Y:S02]  /*b590*/  FMNMX.FTZ R3, R250, R3, !PT ;  /* 0x00000003fa037209 */ /* 0x000fe40007810000 */
[----:B------:R-:W-:Y:S02]  /*b5a0*/  FMNMX.FTZ R26, R16, R26, !PT ;  /* 0x0000001a101a7209 */ /* 0x000fe40007810000 */
[----:B------:R-:W-:Y:S02]  /*b5b0*/  FSEL R88, R31, -INF , !P2 ;  /* 0xff8000001f587808 */ /* 0x000fe40005000000 */
[----:B------:R-:W-:Y:S02]  /*b5c0*/  FMNMX.FTZ R3, R53, R3, !PT ;  /* 0x0000000335037209 */ /* 0x000fe40007810000 */
[----:B------:R-:W-:Y:S01]  /*b5d0*/  PLOP3.LUT P2, PT, PT, PT, UP0, 0x40, 0x0 ;  /* 0x000000000000781c */ /* 0x000fe20003f4e808 */
[----:B------:R-:W-:Y:S01]  /*b5e0*/  UISETP.NE.AND UP0, UPT, UR17, URZ, UPT ;  /* 0x0000003f1100728c */ /* 0x000fe2000bf05270 */
[----:B------:R-:W-:Y:S01]  /*b5f0*/  FMNMX.FTZ R26, R34, R26, !PT ;  /* 0x0000001a221a7209 */ /* 0x000fe20007810000 */
[----:B------:R-:W-:Y:S01]  /*b600*/  UIADD3 UR17, UR13, -0x1, URZ ;  /* 0xffffffff0d117890 */ /* 0x000fe2000fffe03f */
[----:B------:R-:W-:Y:S02]  /*b610*/  MOV R44, R38 ;  /* 0x00000026002c7202 */ /* 0x000fe40000000f00 */
[----:B------:R-:W-:Y:S01]  /*b620*/  ISETP.GT.AND P2, PT, R22, 0x29, P2 ;  /* 0x000000291600780c */ /* 0x000fe20001744270 */
[----:B------:R-:W-:Y:S01]  /*b630*/  LDSM.16.MT88.4 R36, [R220+0x100] ;  /* 0x00010000dc24783b */ /* 0x000fe20000004200 */
[----:B------:R-:W-:Y:S02]  /*b640*/  FMNMX.FTZ R3, R84, R3, !PT ;  /* 0x0000000354037209 */ /* 0x000fe40007810000 */
[----:B------:R-:W-:Y:S02]  /*b650*/  FMNMX.FTZ R26, R35, R26, !PT ;  /* 0x0000001a231a7209 */ /* 0x000fe40007810000 */
[----:B------:R-:W-:Y:S02]  /*b660*/  ISETP.LT.OR P2, PT, R21, 0x2a, P2 ;  /* 0x0000002a1500780c */ /* 0x000fe40001741670 */
[----:B------:R-:W-:Y:S02]  /*b670*/  FMNMX.FTZ R26, R44, R26, !PT ;  /* 0x0000001a2c1a7209 */ /* 0x000fe40007810000 */
[----:B------:R-:W-:Y:S02]  /*b680*/  FMNMX.FTZ R3, R249, R3, !PT ;  /* 0x00000003f9037209 */ /* 0x000fe40007810000 */
[----:B------:R-:W-:Y:S02]  /*b690*/  FSEL R93, R47, -INF , !P2 ;  /* 0xff8000002f5d7808 */ /* 0x000fe40005000000 */
        /* <DEDUP_REMOVED lines=27> */
[----:B------:R-:W-:Y:S01]  /*b850*/  PLOP3.LUT P6, PT, PT, PT, UP1, 0x40, 0x0 ;  /* 0x000000000000781c */ /* 0x000fe20003fce818 */
[----:B------:R-:W-:Y:S01]  /*b860*/  UISETP.NE.AND UP1, UPT, UR27, URZ, UPT ;  /* 0x0000003f1b00728c */ /* 0x000fe2000bf25270 */
[----:B------:R-:W-:Y:S02]  /*b870*/  FMNMX.FTZ R26, R202, R26, !PT ;  /* 0x0000001aca1a7209 */ /* 0x000fe40007810000 */
[----:B------:R-:W-:Y:S02]  /*b880*/  MOV R92, R41 ;  /* 0x00000029005c7202 */ /* 0x000fe40000000f00 */
        /* <DEDUP_REMOVED lines=12> */
[C---:B------:R-:W-:Y:S02]  /*b950*/  ISETP.GT.AND P6, PT, R22.reuse, 0x11, P6 ;  /* 0x000000111600780c */ /* 0x040fe400037c4270 */
[----:B------:R-:W-:Y:S02]  /*b960*/  FMNMX.FTZ R26, R177, R26, !PT ;  /* 0x0000001ab11a7209 */ /* 0x000fe40007810000 */
[----:B------:R-:W-:Y:S02]  /*b970*/  ISETP.GT.AND P1, PT, R22, 0x8, P1 ;  /* 0x000000081600780c */ /* 0x000fe40000f24270 */
[----:B------:R-:W-:Y:S02]  /*b980*/  FMNMX.FTZ R24, R178, R24, !PT ;  /* 0x00000018b2187209 */ /* 0x000fe40007810000 */
[----:B------:R-:W-:Y:S02]  /*b990*/  ISETP.LT.OR P6, PT, R21, 0x12, P6 ;  /* 0x000000121500780c */ /* 0x000fe400037c1670 */
[----:B------:R-:W-:Y:S02]  /*b9a0*/  FMNMX.FTZ R26, R176, R26, !PT ;  /* 0x0000001ab01a7209 */ /* 0x000fe40007810000 */
[----:B-1----:R-:W-:Y:S02]  /*b9b0*/  FMNMX.FTZ R3, R3, R23, !PT ;  /* 0x0000001703037209 */ /* 0x002fe40007810000 */
[----:B------:R-:W-:Y:S01]  /*b9c0*/  ISETP.LT.OR P1, PT, R21, 0x9, P1 ;  /* 0x000000091500780c */ /* 0x000fe20000f21670 */
[----:B------:R-:W1:Y:S01]  /*b9d0*/  SHFL.BFLY PT, R23, R26, 0x2, 0x1f ;  /* 0x0c401f001a177f89 */ /* 0x000e6200000e0000 */
[----:B------:R-:W-:Y:S02]  /*b9e0*/  FMNMX.FTZ R24, R192, R24, !PT ;  /* 0x00000018c0187209 */ /* 0x000fe40007810000 */
[----:B------:R-:W-:Y:S02]  /*b9f0*/  FSEL R56, R27, -INF , !P6 ;  /* 0xff8000001b387808 */ /* 0x000fe40007000000 */
[----:B------:R-:W-:Y:S02]  /*ba00*/  FMNMX.FTZ R25, R10, R164, !PT ;  /* 0x000000a40a197209 */ /* 0x000fe40007810000 */
[----:B------:R-:W-:Y:S01]  /*ba10*/  FSEL R14, R14, -INF , !P1 ;  /* 0xff8000000e0e7808 */ /* 0x000fe20004800000 */
[----:B------:R-:W2:Y:S01]  /*ba20*/  SHFL.BFLY PT, R27, R3, 0x1, 0x1f ;  /* 0x0c201f00031b7f89 */ /* 0x000ea200000e0000 */
        /* <DEDUP_REMOVED lines=14> */
[----:B------:R-:W-:Y:S01]  /*bb10*/  PLOP3.LUT P0, PT, PT, PT, UP3, 0x40, 0x0 ;  /* 0x000000000000781c */ /* 0x000fe20003f0e838 */
[----:B------:R-:W-:Y:S01]  /*bb20*/  UISETP.NE.AND UP3, UPT, UR20, URZ, UPT ;  /* 0x0000003f1400728c */ /* 0x000fe2000bf65270 */
[----:B------:R-:W-:Y:S01]  /*bb30*/  PLOP3.LUT P6, PT, PT, PT, UP2, 0x40, 0x0 ;  /* 0x000000000000781c */ /* 0x000fe20003fce828 */
[----:B------:R-:W-:Y:S01]  /*bb40*/  UISETP.NE.AND UP2, UPT, UR19, URZ, UPT ;  /* 0x0000003f1300728c */ /* 0x000fe2000bf45270 */
[----:B------:R-:W-:Y:S02]  /*bb50*/  FMNMX.FTZ R25, R57, R25, !PT ;  /* 0x0000001939197209 */ /* 0x000fe40007810000 */
[----:B------:R-:W-:Y:S02]  /*bb60*/  FMNMX.FTZ R24, R207, R24, !PT ;  /* 0x00000018cf187209 */ /* 0x000fe40007810000 */
[----:B------:R-:W-:Y:S01]  /*bb70*/  PLOP3.LUT P2, PT, PT, PT, UP1, 0x40, 0x0 ;  /* 0x000000000000781c */ /* 0x000fe20003f4e818 */
[----:B------:R-:W-:Y:S01]  /*bb80*/  UISETP.NE.AND UP1, UPT, UR30, URZ, UPT ;  /* 0x0000003f1e00728c */ /* 0x000fe2000bf25270 */
[C---:B------:R-:W-:Y:S02]  /*bb90*/  ISETP.GT.AND P0, PT, R22.reuse, 0x20, P0 ;  /* 0x000000201600780c */ /* 0x040fe40000704270 */
[----:B------:R-:W-:Y:S02]  /*bba0*/  ISETP.GT.AND P6, PT, R22, 0x21, P6 ;  /* 0x000000211600780c */ /* 0x000fe400037c4270 */
[----:B------:R-:W-:Y:S02]  /*bbb0*/  FMNMX.FTZ R25, R56, R25, !PT ;  /* 0x0000001938197209 */ /* 0x000fe40007810000 */
[----:B------:R-:W-:Y:S02]  /*bbc0*/  FMNMX.FTZ R24, R204, R24, !PT ;  /* 0x00000018cc187209 */ /* 0x000fe40007810000 */
[----:B------:R-:W-:Y:S02]  /*bbd0*/  ISETP.GT.AND P2, PT, R22, 0x39, P2 ;  /* 0x000000391600780c */ /* 0x000fe40001744270 */
[----:B-1----:R-:W-:Y:S02]  /*bbe0*/  FMNMX.FTZ R26, R26, R23, !PT ;  /* 0x000000171a1a7209 */ /* 0x002fe40007810000 */
[C---:B------:R-:W-:Y:S02]  /*bbf0*/  ISETP.LT.OR P0, PT, R21.reuse, 0x21, P0 ;  /* 0x000000211500780c */ /* 0x040fe40000701670 */
[----:B------:R-:W-:Y:S02]  /*bc00*/  ISETP.LT.OR P6, PT, R21, 0x22, P6 ;  /* 0x000000221500780c */ /* 0x000fe400037c1670 */
[----:B--2---:R-:W-:Y:S02]  /*bc10*/  FMNMX.FTZ R3, R3, R27, !PT ;  /* 0x0000001b03037209 */ /* 0x004fe40007810000 */
[----:B------:R-:W-:Y:S02]  /*bc20*/  FMNMX.FTZ R27, R60, R25, !PT ;  /* 0x000000193c1b7209 */ /* 0x000fe40007810000 */
[----:B------:R-:W-:Y:S01]  /*bc30*/  FMNMX.FTZ R24, R190, R24, !PT ;  /* 0x00000018be187209 */ /* 0x000fe20007810000 */
[----:B------:R-:W1:Y:S01]  /*bc40*/  SHFL.BFLY PT, R25, R26, 0x1, 0x1f ;  /* 0x0c201f001a197f89 */ /* 0x000e6200000e0000 */
[----:B------:R-:W-:Y:S01]  /*bc50*/  ISETP.LT.OR P2, PT, R21, 0x3a, P2 ;  /* 0x0000003a1500780c */ /* 0x000fe20001741670 */
[----:B------:R-:W-:Y:S01]  /*bc60*/  FMUL.FTZ R199, R3, c[0x0][0x2d0] ;  /* 0x0000b40003c77a20 */ /* 0x000fe20000410000 */
[----:B------:R-:W-:Y:S02]  /*bc70*/  FSEL R85, R43, -INF , !P6 ;  /* 0xff8000002b557808 */ /* 0x000fe40007000000 */
[----:B------:R-:W-:Y:S02]  /*bc80*/  ISETP.GT.AND P1, PT, R22, 0x28, P1 ;  /* 0x000000281600780c */ /* 0x000fe40000f24270 */
[----:B------:R-:W-:Y:S02]  /*bc90*/  FMNMX.FTZ R27, R88, R27, !PT ;  /* 0x0000001b581b7209 */ /* 0x000fe40007810000 */
[----:B------:R-:W-:Y:S01]  /*bca0*/  PLOP3.LUT P6, PT, PT, PT, UP3, 0x40, 0x0 ;  /* 0x000000000000781c */ /* 0x000fe20003fce838 */
[----:B------:R-:W-:Y:S01]  /*bcb0*/  UISETP.NE.AND UP3, UPT, UR28, URZ, UPT ;  /* 0x0000003f1c00728c */ /* 0x000fe2000bf65270 */
[----:B------:R-:W-:Y:S02]  /*bcc0*/  FSEL R61, R42, -INF , !P0 ;  /* 0xff8000002a3d7808 */ /* 0x000fe40004000000 */
[----:B------:R-:W-:Y:S01]  /*bcd0*/  PLOP3.LUT P0, PT, PT, PT, UP4, 0x40, 0x0 ;  /* 0x000000000000781c */ /* 0x000fe20003f0e848 */
[----:B------:R-:W-:Y:S01]  /*bce0*/  UISETP.NE.AND UP4, UPT, UR33, URZ, UPT ;  /* 0x0000003f2100728c */ /* 0x000fe2000bf85270 */
[----:B------:R-:W-:Y:S02]  /*bcf0*/  FMNMX.FTZ R23, R183, R24, !PT ;  /* 0x00000018b7177209 */ /* 0x000fe40007810000 */
[----:B------:R-:W-:Y:S01]  /*bd00*/  FSEL R251, R63, -INF , !P2 ;  /* 0xff8000003ffb7808 */ /* 0x000fe20005000000 */
[----:B------:R-:W-:Y:S01]  /*bd10*/  IMAD.MOV.U32 R63, RZ, RZ, R186 ;  /* 0x000000ffff3f7224 */ /* 0x000fe200078e00ba */
[----:B------:R-:W-:Y:S02]  /*bd20*/  FSETP.NEU.FTZ.AND P2, PT, R3, -INF , PT ;  /* 0xff8000000300780b */ /* 0x000fe40003f5d000 */
[----:B------:R-:W-:Y:S02]  /*bd30*/  ISETP.LT.OR P1, PT, R21, 0x29, P1 ;  /* 0x000000291500780c */ /* 0x000fe40000f21670 */
[C---:B------:R-:W-:Y:S02]  /*bd40*/  ISETP.GT.AND P0, PT, R22.reuse, 0x30, P0 ;  /* 0x000000301600780c */ /* 0x040fe40000704270 */
[----:B------:R-:W-:Y:S02]  /*bd50*/  ISETP.GT.AND P6, PT, R22, 0x31, P6 ;  /* 0x000000311600780c */ /* 0x000fe400037c4270 */
[----:B------:R-:W-:Y:S02]  /*bd60*/  FMNMX.FTZ R27, R61, R27, !PT ;  /* 0x0000001b3d1b7209 */ /* 0x000fe40007810000 */
[----:B------:R-:W-:Y:S02]  /*bd70*/  FMNMX.FTZ R23, R181, R23, !PT ;  /* 0x00000017b5177209 */ /* 0x000fe40007810000 */
[----:B------:R-:W-:Y:S02]  /*bd80*/  FSEL R199, R199, RZ, P2 ;  /* 0x000000ffc7c77208 */ /* 0x000fe40001000000 */
[C---:B------:R-:W-:Y:S02]  /*bd90*/  ISETP.LT.OR P0, PT, R21.reuse, 0x31, P0 ;  /* 0x000000311500780c */ /* 0x040fe40000701670 */
[----:B------:R-:W-:Y:S01]  /*bda0*/  ISETP.LT.OR P6, PT, R21, 0x32, P6 ;  /* 0x000000321500780c */ /* 0x000fe200037c1670 */
[--C-:B------:R-:W-:Y:S01]  /*bdb0*/  FFMA.FTZ R96, R5, c[0x0][0x2d0], -R199.reuse ;  /* 0x0000b40005607a23 */ /* 0x100fe200000108c7 */
[----:B------:R-:W-:Y:S01]  /*bdc0*/  FMNMX.FTZ R27, R85, R27, !PT ;  /* 0x0000001b551b7209 */ /* 0x000fe20007810000 */
[--C-:B------:R-:W-:Y:S01]  /*bdd0*/  FFMA.FTZ R173, R20, c[0x0][0x2d0], -R199.reuse ;  /* 0x0000b40014ad7a23 */ /* 0x100fe200000108c7 */
[----:B------:R-:W-:Y:S01]  /*bde0*/  FSEL R46, R46, -INF , !P1 ;  /* 0xff8000002e2e7808 */ /* 0x000fe20004800000 */
[--C-:B------:R-:W-:Y:S01]  /*bdf0*/  FFMA.FTZ R249, R249, c[0x0][0x2d0], -R199.reuse ;  /* 0x0000b400f9f97a23 */ /* 0x100fe200000108c7 */
[----:B------:R-:W-:Y:S01]  /*be00*/  FMNMX.FTZ R23, R179, R23, !PT ;  /* 0x00000017b3177209 */ /* 0x000fe20007810000 */
[----:B------:R-:W-:Y:S01]  /*be10*/  MUFU.EX2 R96, R96 ;  /* 0x0000006000607308 */ /* 0x000fe20000000800 */
[----:B------:R-:W-:Y:S01]  /*be20*/  PLOP3.LUT P1, PT, PT, PT, UP2, 0x40, 0x0 ;  /* 0x000000000000781c */ /* 0x000fe20003f2e828 */
[----:B------:R-:W-:Y:S01]  /*be30*/  UISETP.NE.AND UP2, UPT, UR29, URZ, UPT ;  /* 0x0000003f1d00728c */ /* 0x000fe2000bf45270 */
[----:B------:R-:W-:Y:S01]  /*be40*/  FMNMX.FTZ R5, R46, R27, !PT ;  /* 0x0000001b2e057209 */ /* 0x000fe20007810000 */
[----:B------:R-:W2:Y:S01]  /*be50*/  SHFL.BFLY PT, R24, R23, 0x2, 0x1f ;  /* 0x0c401f0017187f89 */ /* 0x000ea200000e0000 */
[----:B------:R-:W-:Y:S01]  /*be60*/  FSEL R58, R58, -INF , !P0 ;  /* 0xff8000003a3a7808 */ /* 0x000fe20004000000 */
[--C-:B------:R-:W-:Y:S01]  /*be70*/  FFMA.FTZ R246, R246, c[0x0][0x2d0], -R199.reuse ;  /* 0x0000b400f6f67a23 */ /* 0x100fe200000108c7 */
[----:B------:R-:W-:Y:S01]  /*be80*/  PLOP3.LUT P0, PT, PT, PT, UP0, 0x40, 0x0 ;  /* 0x000000000000781c */ /* 0x000fe20003f0e808 */
[----:B------:R-:W-:Y:S01]  /*be90*/  UISETP.NE.AND UP0, UPT, UR32, URZ, UPT ;  /* 0x0000003f2000728c */ /* 0x000fe2000bf05270 */
[----:B------:R-:W-:Y:S01]  /*bea0*/  FSEL R59, R59, -INF , !P6 ;  /* 0xff8000003b3b7808 */ /* 0x000fe20007000000 */
[----:B------:R-:W-:Y:S01]  /*beb0*/  MUFU.EX2 R173, R173 ;  /* 0x000000ad00ad7308 */ /* 0x000fe20000000800 */
[----:B------:R-:W-:Y:S01]  /*bec0*/  PLOP3.LUT P6, PT, PT, PT, UP6, 0x40, 0x0 ;  /* 0x000000000000781c */ /* 0x000fe20003fce868 */
[--C-:B------:R-:W-:Y:S01]  /*bed0*/  FFMA.FTZ R245, R245, c[0x0][0x2d0], -R199.reuse ;  /* 0x0000b400f5f57a23 */ /* 0x100fe200000108c7 */
[C---:B------:R-:W-:Y:S01]  /*bee0*/  ISETP.GT.AND P1, PT, R22.reuse, 0x38, P1 ;  /* 0x000000381600780c */ /* 0x040fe20000f24270 */
[--C-:B------:R-:W-:Y:S01]  /*bef0*/  FFMA.FTZ R211, R211, c[0x0][0x2d0], -R199.reuse ;  /* 0x0000b400d3d37a23 */ /* 0x100fe200000108c7 */
[C---:B------:R-:W-:Y:S01]  /*bf00*/  ISETP.GT.AND P0, PT, R22.reuse, 0x40, P0 ;  /* 0x000000401600780c */ /* 0x040fe20000704270 */
[--C-:B------:R-:W-:Y:S01]  /*bf10*/  FFMA.FTZ R205, R205, c[0x0][0x2d0], -R199.reuse ;  /* 0x0000b400cdcd7a23 */ /* 0x100fe200000108c7 */
[----:B------:R-:W-:Y:S01]  /*bf20*/  ISETP.GT.AND P6, PT, R22, 0x41, P6 ;  /* 0x000000411600780c */ /* 0x000fe200037c4270 */
[--C-:B------:R-:W-:Y:S01]  /*bf30*/  FFMA.FTZ R200, R200, c[0x0][0x2d0], -R199.reuse ;  /* 0x0000b400c8c87a23 */ /* 0x100fe200000108c7 */
[----:B------:R-:W-:Y:S01]  /*bf40*/  FMNMX.FTZ R5, R93, R5, !PT ;  /* 0x000000055d057209 */ /* 0x000fe20007810000 */
[----:B------:R-:W-:Y:S01]  /*bf50*/  MUFU.EX2 R249, R249 ;  /* 0x000000f900f97308 */ /* 0x000fe20000000800 */
[----:B------:R-:W-:Y:S01]  /*bf60*/  ISETP.LT.OR P1, PT, R21, 0x39, P1 ;  /* 0x000000391500780c */ /* 0x000fe20000f21670 */
[--C-:B------:R-:W-:Y:S01]  /*bf70*/  FFMA.FTZ R170, R169, c[0x0][0x2d0], -R199.reuse ;  /* 0x0000b400a9aa7a23 */ /* 0x100fe200000108c7 */
[----:B------:R-:W-:Y:S01]  /*bf80*/  ISETP.LT.OR P0, PT, R21, 0x41, P0 ;  /* 0x000000411500780c */ /* 0x000fe20000701670 */
[--C-:B------:R-:W-:Y:S01]  /*bf90*/  FFMA.FTZ R197, R197, c[0x0][0x2d0], -R199.reuse ;  /* 0x0000b400c5c57a23 */ /* 0x100fe200000108c7 */
[----:B------:R-:W-:Y:S01]  /*bfa0*/  ISETP.LT.OR P6, PT, R21, 0x42, P6 ;  /* 0x000000421500780c */ /* 0x000fe200037c1670 */
[--C-:B------:R-:W-:Y:S01]  /*bfb0*/  FFMA.FTZ R188, R188, c[0x0][0x2d0], -R199.reuse ;  /* 0x0000b400bcbc7a23 */ /* 0x100fe200000108c7 */
[----:B------:R-:W-:Y:S02]  /*bfc0*/  FMNMX.FTZ R5, R58, R5, !PT ;  /* 0x000000053a057209 */ /* 0x000fe40007810000 */
[----:B------:R-:W-:Y:S01]  /*bfd0*/  FSEL R62, R62, -INF , !P1 ;  /* 0xff8000003e3e7808 */ /* 0x000fe20004800000 */
[----:B------:R-:W3:Y:S01]  /*bfe0*/  MUFU.EX2 R170, R170 ;  /* 0x000000aa00aa7308 */ /* 0x000ee20000000800 */
[----:B------:R-:W-:Y:S01]  /*bff0*/  FSEL R242, R74, -INF , !P0 ;  /* 0xff8000004af27808 */ /* 0x000fe20004000000 */
[--C-:B------:R-:W-:Y:S01]  /*c000*/  FFMA.FTZ R74, R4, c[0x0][0x2d0], -R199.reuse ;  /* 0x0000b400044a7a23 */ /* 0x100fe200000108c7 */
[----:B------:R-:W-:Y:S02]  /*c010*/  PLOP3.LUT P0, PT, PT, PT, UP4, 0x40, 0x0 ;  /* 0x000000000000781c */ /* 0x000fe40003f0e848 */
[----:B------:R-:W-:Y:S01]  /*c020*/  FSEL R208, R75, -INF , !P6 ;  /* 0xff8000004bd07808 */ /* 0x000fe20007000000 */
[--C-:B------:R-:W-:Y:S01]  /*c030*/  FFMA.FTZ R75, R2, c[0x0][0x2d0], -R199.reuse ;  /* 0x0000b400024b7a23 */ /* 0x100fe200000108c7 */
[----:B-1----:R-:W-:Y:S02]  /*c040*/  FMNMX.FTZ R2, R26, R25, !PT ;  /* 0x000000191a027209 */ /* 0x002fe40007810000 */
[----:B------:R-:W-:Y:S01]  /*c050*/  FMNMX.FTZ R25, R59, R5, !PT ;  /* 0x000000053b197209 */ /* 0x000fe20007810000 */
[----:B------:R-:W-:Y:S01]  /*c060*/  MUFU.EX2 R74, R74 ;  /* 0x0000004a004a7308 */ /* 0x000fe20000000800 */
[----:B------:R-:W-:Y:S01]  /*c070*/  ISETP.GT.AND P0, PT, R22, 0x49, P0 ;  /* 0x000000491600780c */ /* 0x000fe20000704270 */
[----:B------:R-:W-:Y:S01]  /*c080*/  FMUL.FTZ R198, R2, c[0x0][0x2d0] ;  /* 0x0000b40002c67a20 */ /* 0x000fe20000410000 */
[----:B------:R-:W-:Y:S02]  /*c090*/  PLOP3.LUT P1, PT, PT, PT, UP5, 0x40, 0x0 ;  /* 0x000000000000781c */ /* 0x000fe40003f2e858 */
[----:B------:R-:W-:Y:S02]  /*c0a0*/  FMNMX.FTZ R25, R62, R25, !PT ;  /* 0x000000193e197209 */ /* 0x000fe40007810000 */
[C---:B------:R-:W-:Y:S02]  /*c0b0*/  ISETP.GT.AND P1, PT, R22.reuse, 0x48, P1 ;  /* 0x000000481600780c */ /* 0x040fe40000f24270 */
[----:B------:R-:W-:Y:S01]  /*c0c0*/  ISETP.LT.OR P0, PT, R21, 0x4a, P0 ;  /* 0x0000004a1500780c */ /* 0x000fe20000701670 */
[----:B------:R-:W1:Y:S01]  /*c0d0*/  MUFU.EX2 R75, R75 ;  /* 0x0000004b004b7308 */ /* 0x000e620000000800 */
[----:B------:R-:W-:Y:S02]  /*c0e0*/  PLOP3.LUT P6, PT, PT, PT, UP3, 0x40, 0x0 ;  /* 0x000000000000781c */ /* 0x000fe40003fce838 */
[----:B------:R-:W-:Y:S02]  /*c0f0*/  FMNMX.FTZ R4, R251, R25, !PT ;  /* 0x00000019fb047209 */ /* 0x000fe40007810000 */
[----:B------:R-:W-:Y:S02]  /*c100*/  ISETP.LT.OR P1, PT, R21, 0x49, P1 ;  /* 0x000000491500780c */ /* 0x000fe40000f21670 */
[----:B------:R-:W-:Y:S02]  /*c110*/  ISETP.GT.AND P6, PT, R22, 0x50, P6 ;  /* 0x000000501600780c */ /* 0x000fe400037c4270 */
[----:B------:R-:W-:Y:S01]  /*c120*/  FSEL R203, R79, -INF , !P0 ;  /* 0xff8000004fcb7808 */ /* 0x000fe20004000000 */
[----:B------:R-:W-:Y:S01]  /*c130*/  MUFU.EX2 R246, R246 ;  /* 0x000000f600f67308 */ /* 0x000fe20000000800 */
[----:B------:R-:W-:Y:S02]  /*c140*/  PLOP3.LUT P0, PT, PT, PT, UP2, 0x40, 0x0 ;  /* 0x000000000000781c */ /* 0x000fe40003f0e828 */
[----:B------:R-:W-:Y:S02]  /*c150*/  FMNMX.FTZ R4, R242, R4, !PT ;  /* 0x00000004f2047209 */ /* 0x000fe40007810000 */
[----:B--2---:R-:W-:Y:S02]  /*c160*/  FMNMX.FTZ R5, R23, R24, !PT ;  /* 0x0000001817057209 */ /* 0x004fe40007810000 */
[----:B------:R-:W-:Y:S02]  /*c170*/  ISETP.GT.AND P0, PT, R22, 0x51, P0 ;  /* 0x000000511600780c */ /* 0x000fe40000704270 */
[C---:B------:R-:W-:Y:S01]  /*c180*/  ISETP.LT.OR P6, PT, R21.reuse, 0x51, P6 ;  /* 0x000000511500780c */ /* 0x040fe200037c1670 */
[----:B------:R-:W-:Y:S01]  /*c190*/  MUFU.EX2 R245, R245 ;  /* 0x000000f500f57308 */ /* 0x000fe20000000800 */
[----:B------:R-:W-:Y:S01]  /*c1a0*/  FSEL R206, R78, -INF , !P1 ;  /* 0xff8000004ece7808 */ /* 0x000fe20004800000 */
[----:B------:R-:W2:Y:S01]  /*c1b0*/  SHFL.BFLY PT, R23, R5, 0x1, 0x1f ;  /* 0x0c201f0005177f89 */ /* 0x000ea200000e0000 */
[----:B------:R-:W-:Y:S02]  /*c1c0*/  FMNMX.FTZ R4, R208, R4, !PT ;  /* 0x00000004d0047209 */ /* 0x000fe40007810000 */
[----:B------:R-:W-:Y:S02]  /*c1d0*/  FSETP.NEU.FTZ.AND P1, PT, R2, -INF , PT ;  /* 0xff8000000200780b */ /* 0x000fe40003f3d000 */
[----:B------:R-:W-:Y:S02]  /*c1e0*/  ISETP.LT.OR P0, PT, R21, 0x52, P0 ;  /* 0x000000521500780c */ /* 0x000fe40000701670 */
[----:B------:R-:W-:Y:S01]  /*c1f0*/  FSEL R191, R90, -INF , !P6 ;  /* 0xff8000005abf7808 */ /* 0x000fe20007000000 */
[----:B------:R-:W-:Y:S01]  /*c200*/  MUFU.EX2 R211, R211 ;  /* 0x000000d300d37308 */ /* 0x000fe20000000800 */
[----:B------:R-:W-:Y:S02]  /*c210*/  PLOP3.LUT P6, PT, PT, PT, UP1, 0x40, 0x0 ;  /* 0x000000000000781c */ /* 0x000fe40003fce818 */
[----:B------:R-:W-:Y:S02]  /*c220*/  FMNMX.FTZ R4, R206, R4, !PT ;  /* 0x00000004ce047209 */ /* 0x000fe40007810000 */
[----:B------:R-:W-:Y:S02]  /*c230*/  FSEL R198, R198, RZ, P1 ;  /* 0x000000ffc6c67208 */ /* 0x000fe40000800000 */
[----:B------:R-:W-:Y:S02]  /*c240*/  ISETP.GT.AND P6, PT, R22, 0x58, P6 ;  /* 0x000000581600780c */ /* 0x000fe400037c4270 */
[----:B------:R-:W-:Y:S01]  /*c250*/  FSEL R186, R91, -INF , !P0 ;  /* 0xff8000005bba7808 */ /* 0x000fe20004000000 */
[----:B------:R-:W-:Y:S01]  /*c260*/  MUFU.EX2 R205, R205 ;  /* 0x000000cd00cd7308 */ /* 0x000fe20000000800 */
[----:B------:R-:W-:Y:S01]  /*c270*/  PLOP3.LUT P0, PT, PT, PT, UP0, 0x40, 0x0 ;  /* 0x000000000000781c */ /* 0x000fe20003f0e808 */
[--C-:B------:R-:W-:Y:S01]  /*c280*/  FFMA.FTZ R171, R0, c[0x0][0x2d0], -R198.reuse ;  /* 0x0000b40000ab7a23 */ /* 0x100fe200000108c6 */
[----:B------:R-:W-:Y:S01]  /*c290*/  FMNMX.FTZ R4, R203, R4, !PT ;  /* 0x00000004cb047209 */ /* 0x000fe20007810000 */
[--C-:B------:R-:W-:Y:S01]  /*c2a0*/  FFMA.FTZ R97, R18, c[0x0][0x2d0], -R198.reuse ;  /* 0x0000b40012617a23 */ /* 0x100fe200000108c6 */
[----:B------:R-:W-:Y:S01]  /*c2b0*/  ISETP.GT.AND P0, PT, R22, 0x59, P0 ;  /* 0x000000591600780c */ /* 0x000fe20000704270 */
[--C-:B------:R-:W-:Y:S01]  /*c2c0*/  FFMA.FTZ R169, R168, c[0x0][0x2d0], -R198.reuse ;  /* 0x0000b400a8a97a23 */ /* 0x100fe200000108c6 */
[----:B------:R-:W-:Y:S01]  /*c2d0*/  ISETP.LT.OR P6, PT, R21, 0x59, P6 ;  /* 0x000000591500780c */ /* 0x000fe200037c1670 */
[----:B------:R-:W-:Y:S01]  /*c2e0*/  FFMA.FTZ R168, R19, c[0x0][0x2d0], -R198 ;  /* 0x0000b40013a87a23 */ /* 0x000fe200000108c6 */
[----:B------:R-:W-:Y:S01]  /*c2f0*/  FMNMX.FTZ R0, R191, R4, !PT ;  /* 0x00000004bf007209 */ /* 0x000fe20007810000 */
[----:B------:R-:W-:Y:S01]  /*c300*/  MUFU.EX2 R171, R171 ;  /* 0x000000ab00ab7308 */ /* 0x000fe20000000800 */
[----:B------:R-:W-:Y:S01]  /*c310*/  MOV R90, R184 ;  /* 0x000000b8005a7202 */ /* 0x000fe20000000f00 */
[----:B------:R-:W-:Y:S01]  /*c320*/  IMAD.MOV.U32 R91, RZ, RZ, R54 ;  /* 0x000000ffff5b7224 */ /* 0x000fe200078e0036 */
[----:B------:R-:W-:Y:S01]  /*c330*/  ISETP.LT.OR P0, PT, R21, 0x5a, P0 ;  /* 0x0000005a1500780c */ /* 0x000fe20000701670 */
[--C-:B------:R-:W-:Y:S01]  /*c340*/  FFMA.FTZ R195, R35, c[0x0][0x2d0], -R198.reuse ;  /* 0x0000b40023c37a23 */ /* 0x100fe200000108c6 */
[----:B------:R-:W-:Y:S01]  /*c350*/  FSEL R184, R94, -INF , !P6 ;  /* 0xff8000005eb87808 */ /* 0x000fe20007000000 */
[--C-:B------:R-:W-:Y:S01]  /*c360*/  FFMA.FTZ R248, R248, c[0x0][0x2d0], -R198.reuse ;  /* 0x0000b400f8f87a23 */ /* 0x100fe200000108c6 */
[----:B------:R-:W-:Y:S01]  /*c370*/  FMNMX.FTZ R0, R186, R0, !PT ;  /* 0x00000000ba007209 */ /* 0x000fe20007810000 */
[----:B------:R-:W-:Y:S01]  /*c380*/  FFMA.FTZ R247, R247, c[0x0][0x2d0], -R198 ;  /* 0x0000b400f7f77a23 */ /* 0x000fe200000108c6 */
[----:B------:R-:W-:Y:S01]  /*c390*/  FSEL R73, R95, -INF , !P0 ;  /* 0xff8000005f497808 */ /* 0x000fe20004000000 */
[----:B------:R-:W4:Y:S01]  /*c3a0*/  MUFU.EX2 R169, R169 ;  /* 0x000000a900a97308 */ /* 0x000f220000000800 */
[----:B------:R-:W-:Y:S01]  /*c3b0*/  FMNMX.FTZ R4, R184, R0, !PT ;  /* 0x00000000b8047209 */ /* 0x000fe20007810000 */
[----:B------:R-:W-:Y:S01]  /*c3c0*/  IMAD.MOV.U32 R95, RZ, RZ, R178 ;  /* 0x000000ffff5f7224 */ /* 0x000fe200078e00b2 */
[----:B--2---:R-:W-:Y:S01]  /*c3d0*/  FMNMX.FTZ R0, R5, R23, !PT ;  /* 0x0000001705007209 */ /* 0x004fe20007810000 */
[----:B------:R-:W-:Y:S01]  /*c3e0*/  FFMA.FTZ R178, R7, c[0x0][0x2d0], -R199 ;  /* 0x0000b40007b27a23 */ /* 0x000fe200000108c7 */
[----:B------:R-:W-:Y:S01]  /*c3f0*/  FMNMX.FTZ R4, R73, R4, !PT ;  /* 0x0000000449047209 */ /* 0x000fe20007810000 */
[----:B------:R-:W-:Y:S01]  /*c400*/  LDSM.16.MT88.4 R20, [R225+0x100] ;  /* 0x00010000e114783b */ /* 0x000fe20000004200 */
[C---:B------:R-:W-:Y:S01]  /*c410*/  FSETP.NEU.FTZ.AND P0, PT, R0.reuse, -INF , PT ;  /* 0xff8000000000780b */ /* 0x040fe20003f1d000 */
[----:B------:R-:W-:Y:S01]  /*c420*/  FMUL.FTZ R196, R0, c[0x0][0x2d0] ;  /* 0x0000b40000c47a20 */ /* 0x000fe20000410000 */
[----:B------:R-:W-:Y:S01]  /*c430*/  FSEL R71, R3, RZ, P2 ;  /* 0x000000ff03477208 */ /* 0x000fe20001000000 */
[----:B------:R-:W-:Y:S01]  /*c440*/  MUFU.EX2 R97, R97 ;  /* 0x0000006100617308 */ /* 0x000fe20000000800 */
[----:B------:R-:W-:Y:S01]  /*c450*/  FSEL R70, R2, RZ, P1 ;  /* 0x000000ff02467208 */ /* 0x000fe20000800000 */
[----:B------:R-:W-:Y:S01]  /*c460*/  FFMA.FTZ R244, R244, c[0x0][0x2d0], -R198 ;  /* 0x0000b400f4f47a23 */ /* 0x000fe200000108c6 */
[----:B------:R-:W-:Y:S01]  /*c470*/  FSEL R196, R196, RZ, P0 ;  /* 0x000000ffc4c47208 */ /* 0x000fe20000000000 */
[----:B------:R-:W2:Y:S01]  /*c480*/  SHFL.BFLY PT, R5, R4, 0x2, 0x1f ;  /* 0x0c401f0004057f89 */ /* 0x000ea200000e0000 */
[----:B------:R-:W-:Y:S01]  /*c490*/  FADD.FTZ R71, -R71, R167 ;  /* 0x000000a747477221 */ /* 0x000fe20000010100 */
[----:B------:R-:W-:Y:S01]  /*c4a0*/  MOV R94, R194 ;  /* 0x000000c2005e7202 */ /* 0x000fe20000000f00 */
[----:B------:R-:W-:Y:S01]  /*c4b0*/  FADD.FTZ R70, -R70, R166 ;  /* 0x000000a646467221 */ /* 0x000fe20000010100 */
[----:B---3--:R-:W-:Y:S01]  /*c4c0*/  F2FP.BF16.PACK_AB R76, R96, R170 ;  /* 0x000000aa604c723e */ /* 0x008fe200000010ff */
[----:B------:R-:W-:Y:S01]  /*c4d0*/  FMUL.FTZ R71, R71, c[0x0][0x2d0] ;  /* 0x0000b40047477a20 */ /* 0x000fe20000410000 */
[----:B------:R-:W3:Y:S01]  /*c4e0*/  MUFU.EX2 R168, R168 ;  /* 0x000000a800a87308 */ /* 0x000ee20000000800 */
[----:B------:R-:W-:Y:S01]  /*c4f0*/  FMUL.FTZ R70, R70, c[0x0][0x2d0] ;  /* 0x0000b40046467a20 */ /* 0x000fe20000410000 */
[----:B-1----:R-:W-:Y:S01]  /*c500*/  F2FP.BF16.PACK_AB R78, R74, R75 ;  /* 0x0000004b4a4e723e */ /* 0x002fe200000010ff */
[--C-:B------:R-:W-:Y:S01]  /*c510*/  FFMA.FTZ R174, R8, c[0x0][0x2d0], -R196.reuse ;  /* 0x0000b40008ae7a23 */ /* 0x100fe200000108c4 */
[----:B----4-:R-:W-:Y:S01]  /*c520*/  F2FP.BF16.PACK_AB R77, R171, R169 ;  /* 0x000000a9ab4d723e */ /* 0x010fe200000010ff */
[--C-:B------:R-:W-:Y:S01]  /*c530*/  FFMA.FTZ R99, R9, c[0x0][0x2d0], -R196.reuse ;  /* 0x0000b40009637a23 */ /* 0x100fe200000108c4 */
[----:B------:R-:W-:Y:S01]  /*c540*/  UISETP.GT.AND UP0, UPT, UR13, UR7, UPT ;  /* 0x000000070d00728c */ /* 0x000fe2000bf04270 */
[--C-:B------:R-:W-:Y:S02]  /*c550*/  FFMA.FTZ R98, R12, c[0x0][0x2d0], -R196.reuse ;  /* 0x0000b4000c627a23 */ /* 0x100fe400000108c4 */
[--C-:B------:R-:W-:Y:S01]  /*c560*/  FFMA.FTZ R172, R13, c[0x0][0x2d0], -R196.reuse ;  /* 0x0000b4000dac7a23 */ /* 0x100fe200000108c4 */
[----:B------:R-:W1:Y:S01]  /*c570*/  MUFU.EX2 R71, R71 ;  /* 0x0000004700477308 */ /* 0x000e620000000800 */
[--C-:B------:R-:W-:Y:S01]  /*c580*/  FFMA.FTZ R32, R32, c[0x0][0x2d0], -R196.reuse ;  /* 0x0000b40020207a23 */ /* 0x100fe200000108c4 */
[----:B------:R-:W-:Y:S01]  /*c590*/  UMOV UR13, UR17 ;  /* 0x00000011000d7c82 */ /* 0x000fe20008000000 */
[--C-:B------:R-:W-:Y:S02]  /*c5a0*/  FFMA.FTZ R49, R49, c[0x0][0x2d0], -R196.reuse ;  /* 0x0000b40031317a23 */ /* 0x100fe400000108c4 */
[--C-:B------:R-:W-:Y:S02]  /*c5b0*/  FFMA.FTZ R252, R252, c[0x0][0x2d0], -R196.reuse ;  /* 0x0000b400fcfc7a23 */ /* 0x100fe400000108c4 */
[--C-:B------:R-:W-:Y:S01]  /*c5c0*/  FFMA.FTZ R243, R243, c[0x0][0x2d0], -R196.reuse ;  /* 0x0000b400f3f37a23 */ /* 0x100fe200000108c4 */
[----:B--2---:R-:W-:Y:S01]  /*c5d0*/  FMNMX.FTZ R4, R4, R5, !PT ;  /* 0x0000000504047209 */ /* 0x004fe20007810000 */
[--C-:B------:R-:W-:Y:S01]  /*c5e0*/  FFMA.FTZ R209, R209, c[0x0][0x2d0], -R196.reuse ;  /* 0x0000b400d1d17a23 */ /* 0x100fe200000108c4 */
[----:B------:R-:W2:Y:S01]  /*c5f0*/  MUFU.EX2 R70, R70 ;  /* 0x0000004600467308 */ /* 0x000ea20000000800 */
[----:B------:R-:W-:Y:S01]  /*c600*/  FSEL R5, R0, RZ, P0 ;  /* 0x000000ff00057208 */ /* 0x000fe20000000000 */
[--C-:B------:R-:W-:Y:S01]  /*c610*/  FFMA.FTZ R207, R207, c[0x0][0x2d0], -R196.reuse ;  /* 0x0000b400cfcf7a23 */ /* 0x100fe200000108c4 */
[----:B------:R-:W4:Y:S01]  /*c620*/  SHFL.BFLY PT, R72, R4, 0x1, 0x1f ;  /* 0x0c201f0004487f89 */ /* 0x000f2200000e0000 */
[----:B---3--:R-:W-:Y:S01]  /*c630*/  F2FP.BF16.PACK_AB R79, R168, R97 ;  /* 0x00000061a84f723e */ /* 0x008fe200000010ff */
[----:B------:R-:W-:Y:S02]  /*c640*/  FFMA.FTZ R204, R204, c[0x0][0x2d0], -R196 ;  /* 0x0000b400cccc7a23 */ /* 0x000fe400000108c4 */
[----:B------:R-:W-:Y:S02]  /*c650*/  FADD.FTZ R5, -R5, R165 ;  /* 0x000000a505057221 */ /* 0x000fe40000010100 */
[--C-:B------:R-:W-:Y:S01]  /*c660*/  FFMA.FTZ R210, R210, c[0x0][0x2d0], -R198.reuse ;  /* 0x0000b400d2d27a23 */ /* 0x100fe200000108c6 */
[----:B------:R-:W-:Y:S01]  /*c670*/  MUFU.EX2 R174, R174 ;  /* 0x000000ae00ae7308 */ /* 0x000fe20000000800 */
[----:B------:R-:W-:Y:S02]  /*c680*/  FMUL.FTZ R5, R5, c[0x0][0x2d0] ;  /* 0x0000b40005057a20 */ /* 0x000fe40000410000 */
[--C-:B------:R-:W-:Y:S02]  /*c690*/  FFMA.FTZ R202, R202, c[0x0][0x2d0], -R198.reuse ;  /* 0x0000b400caca7a23 */ /* 0x100fe400000108c6 */
[--C-:B------:R-:W-:Y:S02]  /*c6a0*/  FFMA.FTZ R201, R201, c[0x0][0x2d0], -R198.reuse ;  /* 0x0000b400c9c97a23 */ /* 0x100fe400000108c6 */
[--C-:B------:R-:W-:Y:S02]  /*c6b0*/  FFMA.FTZ R193, R193, c[0x0][0x2d0], -R198.reuse ;  /* 0x0000b400c1c17a23 */ /* 0x100fe400000108c6 */
[--C-:B------:R-:W-:Y:S01]  /*c6c0*/  FFMA.FTZ R187, R187, c[0x0][0x2d0], -R198.reuse ;  /* 0x0000b400bbbb7a23 */ /* 0x100fe200000108c6 */
[----:B------:R3:W5:Y:S01]  /*c6d0*/  MUFU.EX2 R69, R5 ;  /* 0x0000000500457308 */ /* 0x0007620000000800 */
[----:B------:R-:W-:Y:S02]  /*c6e0*/  FFMA.FTZ R177, R177, c[0x0][0x2d0], -R198 ;  /* 0x0000b400b1b17a23 */ /* 0x000fe400000108c6 */
[----:B-1----:R-:W-:Y:S02]  /*c6f0*/  FFMA.FTZ R170, R71, R241, R170 ;  /* 0x000000f147aa7223 */ /* 0x002fe400000100aa */
[C---:B--2---:R-:W-:Y:S01]  /*c700*/  FMUL.FTZ R18, R70.reuse, R150 ;  /* 0x0000009646127220 */ /* 0x044fe20000410000 */
[----:B------:R-:W-:Y:S01]  /*c710*/  MOV R150, R94 ;  /* 0x0000005e00967202 */ /* 0x000fe20000000f00 */
[----:B------:R-:W-:Y:S01]  /*c720*/  FMUL.FTZ R19, R70, R151 ;  /* 0x0000009746137220 */ /* 0x000fe20000410000 */
[----:B----4-:R-:W-:Y:S01]  /*c730*/  FMNMX.FTZ R72, R72, R4, !PT ;  /* 0x0000000448487209 */ /* 0x010fe20007810000 */
[C---:B------:R-:W-:Y:S01]  /*c740*/  FMUL.FTZ R35, R70.reuse, R103 ;  /* 0x0000006746237220 */ /* 0x040fe20000410000 */
[----:B------:R-:W1:Y:S01]  /*c750*/  MUFU.EX2 R99, R99 ;  /* 0x0000006300637308 */ /* 0x000e620000000800 */
[----:B------:R-:W-:Y:S01]  /*c760*/  MOV R94, R90 ;  /* 0x0000005a005e7202 */ /* 0x000fe20000000f00 */
[----:B------:R-:W-:Y:S01]  /*c770*/  FMUL.FTZ R7, R70, R163 ;  /* 0x000000a346077220 */ /* 0x000fe20000410000 */
[C---:B------:R-:W-:Y:S01]  /*c780*/  FSETP.NEU.FTZ.AND P0, PT, R72.reuse, -INF , PT ;  /* 0xff8000004800780b */ /* 0x040fe20003f1d000 */
[C---:B------:R-:W-:Y:S02]  /*c790*/  FMUL.FTZ R194, R72.reuse, c[0x0][0x2d0] ;  /* 0x0000b40048c27a20 */ /* 0x040fe40000410000 */
[----:B------:R-:W-:Y:S01]  /*c7a0*/  IMAD.MOV.U32 R163, RZ, RZ, R185 ;  /* 0x000000ffffa37224 */ /* 0x000fe200078e00b9 */
[----:B------:R-:W-:Y:S01]  /*c7b0*/  FSEL R4, R72, RZ, P0 ;  /* 0x000000ff48047208 */ /* 0x000fe20000000000 */
[----:B------:R-:W-:Y:S01]  /*c7c0*/  FFMA.FTZ R185, R17, c[0x0][0x2d0], -R199 ;  /* 0x0000b40011b97a23 */ /* 0x000fe200000108c7 */
[----:B------:R-:W-:Y:S01]  /*c7d0*/  FSEL R194, R194, RZ, P0 ;  /* 0x000000ffc2c27208 */ /* 0x000fe20000000000 */
[----:B------:R-:W-:Y:S01]  /*c7e0*/  MUFU.EX2 R98, R98 ;  /* 0x0000006200627308 */ /* 0x000fe20000000800 */
[----:B------:R-:W-:Y:S01]  /*c7f0*/  IMAD.MOV.U32 R151, RZ, RZ, R163 ;  /* 0x000000ffff977224 */ /* 0x000fe200078e00a3 */
[----:B------:R-:W-:Y:S01]  /*c800*/  PLOP3.LUT P0, PT, PT, PT, UP0, 0x80, 0x0 ;  /* 0x000000000000781c */ /* 0x000fe20003f0f008 */
[----:B------:R-:W-:Y:S02]  /*c810*/  FADD.FTZ R4, -R4, R164 ;  /* 0x000000a404047221 */ /* 0x000fe40000010100 */
[--C-:B------:R-:W-:Y:S02]  /*c820*/  FFMA.FTZ R175, R10, c[0x0][0x2d0], -R194.reuse ;  /* 0x0000b4000aaf7a23 */ /* 0x100fe400000108c2 */
[----:B------:R-:W-:Y:S02]  /*c830*/  FMUL.FTZ R4, R4, c[0x0][0x2d0] ;  /* 0x0000b40004047a20 */ /* 0x000fe40000410000 */
[----:B---3--:R-:W-:Y:S01]  /*c840*/  FMUL.FTZ R5, R71, R161 ;  /* 0x000000a147057220 */ /* 0x008fe20000410000 */
[----:B------:R-:W2:Y:S01]  /*c850*/  MUFU.EX2 R172, R172 ;  /* 0x000000ac00ac7308 */ /* 0x000ea20000000800 */
[----:B------:R-:W-:Y:S02]  /*c860*/  IMAD.MOV.U32 R161, RZ, RZ, R53 ;  /* 0x000000ffffa17224 */ /* 0x000fe400078e0035 */
[----:B------:R-:W3:Y:S01]  /*c870*/  LDSM.16.MT88.4 R52, [R219+0x100] ;  /* 0x00010000db34783b */ /* 0x000ee20000004200 */
[----:B-----5:R-:W-:Y:S01]  /*c880*/  FMUL.FTZ R12, R69, R152 ;  /* 0x00000098450c7220 */ /* 0x020fe20000410000 */
[----:B-1----:R-:W-:Y:S01]  /*c890*/  F2FP.BF16.PACK_AB R64, R99, R174 ;  /* 0x000000ae6340723e */ /* 0x002fe200000010ff */
[----:B------:R-:W-:Y:S02]  /*c8a0*/  IMAD.MOV.U32 R152, RZ, RZ, R91 ;  /* 0x000000ffff987224 */ /* 0x000fe400078e005b */
[----:B------:R-:W-:Y:S02]  /*c8b0*/  IMAD.MOV.U32 R163, RZ, RZ, R63 ;  /* 0x000000ffffa37224 */ /* 0x000fe400078e003f */
[----:B------:R1:W4:Y:S01]  /*c8c0*/  MUFU.EX2 R68, R4 ;  /* 0x0000000400447308 */ /* 0x0003220000000800 */
[--C-:B------:R-:W-:Y:S02]  /*c8d0*/  FFMA.FTZ R167, R11, c[0x0][0x2d0], -R194.reuse ;  /* 0x0000b4000ba77a23 */ /* 0x100fe400000108c2 */
[--C-:B------:R-:W-:Y:S02]  /*c8e0*/  FFMA.FTZ R166, R14, c[0x0][0x2d0], -R194.reuse ;  /* 0x0000b4000ea67a23 */ /* 0x100fe400000108c2 */
[----:B------:R-:W-:Y:S02]  /*c8f0*/  FFMA.FTZ R165, R15, c[0x0][0x2d0], -R194 ;  /* 0x0000b4000fa57a23 */ /* 0x000fe400000108c2 */
[C---:B------:R-:W-:Y:S01]  /*c900*/  FMUL.FTZ R8, R69.reuse, R156 ;  /* 0x0000009c45087220 */ /* 0x040fe20000410000 */
[----:B------:R-:W-:Y:S01]  /*c910*/  MOV R156, R180 ;  /* 0x000000b4009c7202 */ /* 0x000fe20000000f00 */
[C---:B------:R-:W-:Y:S01]  /*c920*/  FMUL.FTZ R9, R69.reuse, R157 ;  /* 0x0000009d45097220 */ /* 0x040fe20000410000 */
[----:B------:R-:W-:Y:S01]  /*c930*/  MUFU.EX2 R175, R175 ;  /* 0x000000af00af7308 */ /* 0x000fe20000000800 */
[----:B------:R-:W-:Y:S02]  /*c940*/  IMAD.MOV.U32 R157, RZ, RZ, R95 ;  /* 0x000000ffff9d7224 */ /* 0x000fe400078e005f */
[----:B------:R-:W-:Y:S01]  /*c950*/  IMAD.MOV.U32 R95, RZ, RZ, R62 ;  /* 0x000000ffff5f7224 */ /* 0x000fe200078e003e */
[----:B--2---:R-:W-:Y:S01]  /*c960*/  F2FP.BF16.PACK_AB R66, R172, R98 ;  /* 0x00000062ac42723e */ /* 0x004fe200000010ff */
[----:B------:R-:W-:Y:S02]  /*c970*/  FMUL.FTZ R13, R69, R153 ;  /* 0x00000099450d7220 */ /* 0x000fe40000410000 */
[----:B------:R-:W-:Y:S02]  /*c980*/  IMAD.MOV.U32 R153, RZ, RZ, R161 ;  /* 0x000000ffff997224 */ /* 0x000fe400078e00a1 */
[----:B------:R-:W-:Y:S01]  /*c990*/  IMAD.MOV.U32 R161, RZ, RZ, R87 ;  /* 0x000000ffffa17224 */ /* 0x000fe200078e0057 */
[----:B------:R-:W2:Y:S01]  /*c9a0*/  MUFU.EX2 R167, R167 ;  /* 0x000000a700a77308 */ /* 0x000ea20000000800 */
[----:B------:R-:W-:Y:S02]  /*c9b0*/  FFMA.FTZ R164, R6, c[0x0][0x2d0], -R198 ;  /* 0x0000b40006a47a23 */ /* 0x000fe400000108c6 */
[----:B------:R-:W-:Y:S01]  /*c9c0*/  FMUL.FTZ R6, R70, R162 ;  /* 0x000000a246067220 */ /* 0x000fe20000410000 */
[----:B------:R-:W-:Y:S01]  /*c9d0*/  MOV R162, R189 ;  /* 0x000000bd00a27202 */ /* 0x000fe20000000f00 */
[C---:B-1----:R-:W-:Y:S01]  /*c9e0*/  FMUL.FTZ R4, R71.reuse, R160 ;  /* 0x000000a047047220 */ /* 0x042fe20000410000 */
[----:B------:R-:W-:Y:S01]  /*c9f0*/  MOV R160, R192 ;  /* 0x000000c000a07202 */ /* 0x000fe20000000f00 */
[C---:B----4-:R-:W-:Y:S02]  /*ca00*/  FMUL.FTZ R10, R68.reuse, R158 ;  /* 0x0000009e440a7220 */ /* 0x050fe40000410000 */
[----:B------:R-:W-:Y:S01]  /*ca10*/  IMAD.MOV.U32 R158, RZ, RZ, R84 ;  /* 0x000000ffff9e7224 */ /* 0x000fe200078e0054 */
[----:B------:R-:W-:Y:S01]  /*ca20*/  MUFU.EX2 R166, R166 ;  /* 0x000000a600a67308 */ /* 0x000fe20000000800 */
[C---:B------:R-:W-:Y:S01]  /*ca30*/  FMUL.FTZ R11, R68.reuse, R159 ;  /* 0x0000009f440b7220 */ /* 0x040fe20000410000 */
[-C--:B------:R-:W-:Y:S01]  /*ca40*/  HMMA.16816.F32.BF16 R4, R76, R20.reuse, R4 ;  /* 0x000000144c04723c */ /* 0x080fe20000041804 */
[C---:B------:R-:W-:Y:S01]  /*ca50*/  FMUL.FTZ R15, R68.reuse, R155 ;  /* 0x0000009b440f7220 */ /* 0x040fe20000410000 */
[----:B------:R-:W-:Y:S01]  /*ca60*/  MOV R159, R85 ;  /* 0x00000055009f7202 */ /* 0x000fe20000000f00 */
[----:B------:R-:W-:Y:S01]  /*ca70*/  FMUL.FTZ R14, R68, R154 ;  /* 0x0000009a440e7220 */ /* 0x000fe20000410000 */
[----:B------:R-:W-:Y:S01]  /*ca80*/  MOV R155, R86 ;  /* 0x00000056009b7202 */ /* 0x000fe20000000f00 */
[C---:B------:R-:W-:Y:S01]  /*ca90*/  FMUL.FTZ R17, R71.reuse, R149 ;  /* 0x0000009547117220 */ /* 0x040fe20000410000 */
[----:B------:R-:W-:Y:S01]  /*caa0*/  MOV R149, R51 ;  /* 0x0000003300957202 */ /* 0x000fe20000000f00 */
[----:B------:R-:W-:Y:S01]  /*cab0*/  FFMA.FTZ R180, R16, c[0x0][0x2d0], -R198 ;  /* 0x0000b40010b47a23 */ /* 0x000fe200000108c6 */
[----:B------:R-:W1:Y:S01]  /*cac0*/  MUFU.EX2 R165, R165 ;  /* 0x000000a500a57308 */ /* 0x000e620000000800 */
[----:B------:R-:W-:Y:S01]  /*cad0*/  FMUL.FTZ R16, R71, R148 ;  /* 0x0000009447107220 */ /* 0x000fe20000410000 */
[----:B------:R-:W4:Y:S02]  /*cae0*/  LDSM.16.MT88.4 R84, [R225+0x900] ;  /* 0x00090000e154783b */ /* 0x000f240000004200 */
[----:B--2---:R-:W-:Y:S01]  /*caf0*/  F2FP.BF16.PACK_AB R65, R167, R175 ;  /* 0x000000afa741723e */ /* 0x004fe200000010ff */
[C---:B------:R-:W-:Y:S02]  /*cb00*/  FMUL.FTZ R28, R69.reuse, R136 ;  /* 0x00000088451c7220 */ /* 0x040fe40000410000 */
[C---:B------:R-:W-:Y:S02]  /*cb10*/  FMUL.FTZ R24, R69.reuse, R140 ;  /* 0x0000008c45187220 */ /* 0x040fe40000410000 */
[C---:B------:R-:W-:Y:S01]  /*cb20*/  FMUL.FTZ R25, R69.reuse, R141 ;  /* 0x0000008d45197220 */ /* 0x040fe20000410000 */
[----:B------:R2:W-:Y:S01]  /*cb30*/  MUFU.EX2 R136, R32 ;  /* 0x0000002000887308 */ /* 0x0005e20000000800 */
[C---:B------:R-:W-:Y:S02]  /*cb40*/  FMUL.FTZ R26, R68.reuse, R142 ;  /* 0x0000008e441a7220 */ /* 0x040fe40000410000 */
[C---:B------:R-:W-:Y:S02]  /*cb50*/  FMUL.FTZ R27, R68.reuse, R143 ;  /* 0x0000008f441b7220 */ /* 0x040fe40000410000 */
[----:B------:R-:W-:Y:S02]  /*cb60*/  FMUL.FTZ R29, R69, R137 ;  /* 0x00000089451d7220 */ /* 0x000fe40000410000 */
[C---:B------:R-:W-:Y:S02]  /*cb70*/  FMUL.FTZ R30, R68.reuse, R138 ;  /* 0x0000008a441e7220 */ /* 0x040fe40000410000 */
[C---:B------:R-:W-:Y:S01]  /*cb80*/  FMUL.FTZ R31, R68.reuse, R139 ;  /* 0x0000008b441f7220 */ /* 0x040fe20000410000 */
[----:B------:R-:W-:Y:S01]  /*cb90*/  MUFU.EX2 R178, R178 ;  /* 0x000000b200b27308 */ /* 0x000fe20000000800 */
[--C-:B------:R-:W-:Y:S02]  /*cba0*/  FFMA.FTZ R189, R33, c[0x0][0x2d0], -R199.reuse ;  /* 0x0000b40021bd7a23 */ /* 0x100fe400000108c7 */
[----:B------:R-:W-:Y:S01]  /*cbb0*/  FMUL.FTZ R33, R71, R101 ;  /* 0x0000006547217220 */ /* 0x000fe20000410000 */
[----:B-1----:R-:W-:Y:S01]  /*cbc0*/  F2FP.BF16.PACK_AB R67, R165, R166 ;  /* 0x000000a6a543723e */ /* 0x002fe200000010ff */
[----:B------:R-:W-:Y:S02]  /*cbd0*/  FMUL.FTZ R42, R68, R110 ;  /* 0x0000006e442a7220 */ /* 0x000fe40000410000 */
[----:B------:R-:W-:Y:S02]  /*cbe0*/  FFMA.FTZ R110, R88, c[0x0][0x2d0], -R194 ;  /* 0x0000b400586e7a23 */ /* 0x000fe400000108c2 */
[----:B------:R-:W-:Y:S01]  /*cbf0*/  FMUL.FTZ R43, R68, R111 ;  /* 0x0000006f442b7220 */ /* 0x000fe20000410000 */
[----:B------:R-:W-:Y:S01]  /*cc00*/  MUFU.EX2 R164, R164 ;  /* 0x000000a400a47308 */ /* 0x000fe20000000800 */
[C---:B------:R-:W-:Y:S01]  /*cc10*/  HMMA.16816.F32.BF16 R8, R64.reuse, R20, R8 ;  /* 0x000000144008723c */ /* 0x040fe20000041808 */
[----:B------:R-:W-:Y:S02]  /*cc20*/  FFMA.FTZ R111, R89, c[0x0][0x2d0], -R199 ;  /* 0x0000b400596f7a23 */ /* 0x000fe400000108c7 */
[----:B------:R-:W1:Y:S01]  /*cc30*/  LDSM.16.MT88.4 R88, [R220+0x900] ;  /* 0x00090000dc58783b */ /* 0x000e620000004200 */
[----:B--2---:R-:W-:Y:S02]  /*cc40*/  FMUL.FTZ R32, R71, R100 ;  /* 0x0000006447207220 */ /* 0x004fe40000410000 */
[----:B------:R-:W-:Y:S02]  /*cc50*/  IMAD.MOV.U32 R154, RZ, RZ, R46 ;  /* 0x000000ffff9a7224 */ /* 0x000fe400078e002e */
[-C--:B------:R-:W-:Y:S01]  /*cc60*/  HMMA.16816.F32.BF16 R12, R64, R22.reuse, R12 ;  /* 0x00000016400c723c */ /* 0x080fe2000004180c */
[----:B------:R-:W-:Y:S01]  /*cc70*/  FMUL.FTZ R51, R70, R115 ;  /* 0x0000007346337220 */ /* 0x000fe20000410000 */
[----:B------:R-:W-:Y:S02]  /*cc80*/  MUFU.EX2 R180, R180 ;  /* 0x000000b400b47308 */ /* 0x000fe40000000800 */
[----:B------:R-:W-:Y:S02]  /*cc90*/  IMAD.MOV.U32 R148, RZ, RZ, R61 ;  /* 0x000000ffff947224 */ /* 0x000fe400078e003d */
[----:B------:R-:W-:Y:S02]  /*cca0*/  FMUL.FTZ R61, R69, R125 ;  /* 0x0000007d453d7220 */ /* 0x000fe40000410000 */
[C---:B------:R-:W-:Y:S01]  /*ccb0*/  HMMA.16816.F32.BF16 R16, R76.reuse, R22, R16 ;  /* 0x000000164c10723c */ /* 0x040fe20000041810 */
[C---:B------:R-:W-:Y:S03]  /*ccc0*/  FMUL.FTZ R20, R71.reuse, R144 ;  /* 0x0000009047147220 */ /* 0x040fe60000410000 */
[----:B------:R-:W-:Y:S01]  /*ccd0*/  FMUL.FTZ R21, R71, R145 ;  /* 0x0000009147157220 */ /* 0x000fe20000410000 */
[----:B------:R-:W-:Y:S01]  /*cce0*/  MOV R145, R162 ;  /* 0x000000a200917202 */ /* 0x000fe20000000f00 */
[----:B------:R-:W-:Y:S01]  /*ccf0*/  FFMA.FTZ R192, R34, c[0x0][0x2d0], -R198 ;  /* 0x0000b40022c07a23 */ /* 0x000fe200000108c6 */
[----:B------:R-:W-:Y:S01]  /*cd00*/  MOV R162, R58 ;  /* 0x0000003a00a27202 */ /* 0x000fe20000000f00 */
[C---:B------:R-:W-:Y:S01]  /*cd10*/  FMUL.FTZ R22, R70.reuse, R146 ;  /* 0x0000009246167220 */ /* 0x040fe20000410000 */
[----:B------:R-:W-:Y:S01]  /*cd20*/  MOV R146, R47 ;  /* 0x0000002f00927202 */ /* 0x000fe20000000f00 */
[----:B------:R-:W-:Y:S02]  /*cd30*/  MUFU.EX2 R185, R185 ;  /* 0x000000b900b97308 */ /* 0x000fe40000000800 */
[C---:B------:R-:W-:Y:S01]  /*cd40*/  FMUL.FTZ R23, R70.reuse, R147 ;  /* 0x0000009346177220 */ /* 0x040fe20000410000 */
[----:B------:R-:W-:Y:S01]  /*cd50*/  MOV R147, R44 ;  /* 0x0000002c00937202 */ /* 0x000fe20000000f00 */
[----:B------:R-:W-:Y:S01]  /*cd60*/  FMUL.FTZ R34, R70, R102 ;  /* 0x0000006646227220 */ /* 0x000fe20000410000 */
[----:B------:R-:W-:Y:S01]  /*cd70*/  MOV R140, R145 ;  /* 0x00000091008c7202 */ /* 0x000fe20000000f00 */
[----:B------:R-:W-:Y:S02]  /*cd80*/  IMAD.MOV.U32 R144, RZ, RZ, R45 ;  /* 0x000000ffff907224 */ /* 0x000fe400078e002d */
[----:B------:R-:W-:Y:S01]  /*cd90*/  FMUL.FTZ R44, R69, R132 ;  /* 0x00000084452c7220 */ /* 0x000fe20000410000 */
[-C--:B------:R-:W-:Y:S01]  /*cda0*/  HMMA.16816.F32.BF16 R20, R76, R36.reuse, R20 ;  /* 0x000000244c14723c */ /* 0x080fe20000041814 */
[--C-:B------:R-:W-:Y:S01]  /*cdb0*/  FFMA.FTZ R132, R151, c[0x0][0x2d0], -R196.reuse ;  /* 0x0000b40097847a23 */ /* 0x100fe200000108c4 */
[----:B------:R-:W-:Y:S01]  /*cdc0*/  MUFU.EX2 R189, R189 ;  /* 0x000000bd00bd7308 */ /* 0x000fe20000000800 */
[C---:B------:R-:W-:Y:S02]  /*cdd0*/  FMUL.FTZ R45, R69.reuse, R133 ;  /* 0x00000085452d7220 */ /* 0x040fe40000410000 */
[--C-:B------:R-:W-:Y:S02]  /*cde0*/  FFMA.FTZ R133, R150, c[0x0][0x2d0], -R196.reuse ;  /* 0x0000b40096857a23 */ /* 0x100fe400000108c4 */
[C---:B------:R-:W-:Y:S01]  /*cdf0*/  FMUL.FTZ R47, R68.reuse, R135 ;  /* 0x00000087442f7220 */ /* 0x040fe20000410000 */
[C---:B------:R-:W-:Y:S01]  /*ce00*/  HMMA.16816.F32.BF16 R24, R64.reuse, R36, R24 ;  /* 0x000000244018723c */ /* 0x040fe20000041818 */
[C---:B------:R-:W-:Y:S03]  /*ce10*/  FMUL.FTZ R63, R68.reuse, R127 ;  /* 0x0000007f443f7220 */ /* 0x040fe60000410000 */
[C---:B------:R-:W-:Y:S01]  /*ce20*/  FMUL.FTZ R40, R69.reuse, R108 ;  /* 0x0000006c45287220 */ /* 0x040fe20000410000 */
[----:B------:R-:W-:Y:S01]  /*ce30*/  MUFU.EX2 R192, R192 ;  /* 0x000000c000c07308 */ /* 0x000fe20000000800 */
[----:B------:R-:W-:Y:S02]  /*ce40*/  FMUL.FTZ R41, R69, R109 ;  /* 0x0000006d45297220 */ /* 0x000fe40000410000 */
[-C--:B------:R-:W-:Y:S01]  /*ce50*/  HMMA.16816.F32.BF16 R28, R64, R38.reuse, R28 ;  /* 0x00000026401c723c */ /* 0x080fe2000004181c */
[C---:B------:R-:W-:Y:S03]  /*ce60*/  FMUL.FTZ R36, R71.reuse, R104 ;  /* 0x0000006847247220 */ /* 0x040fe60000410000 */
[C---:B------:R-:W-:Y:S02]  /*ce70*/  FMUL.FTZ R37, R71.reuse, R105 ;  /* 0x0000006947257220 */ /* 0x040fe40000410000 */
[----:B------:R-:W-:Y:S01]  /*ce80*/  FMUL.FTZ R46, R68, R134 ;  /* 0x00000086442e7220 */ /* 0x000fe20000410000 */
[----:B------:R2:W-:Y:S01]  /*ce90*/  MUFU.EX2 R104, R49 ;  /* 0x0000003100687308 */ /* 0x0005e20000000800 */
[C---:B------:R-:W-:Y:S01]  /*cea0*/  HMMA.16816.F32.BF16 R32, R76.reuse, R38, R32 ;  /* 0x000000264c20723c */ /* 0x040fe20000041820 */
[--C-:B------:R-:W-:Y:S03]  /*ceb0*/  FFMA.FTZ R137, R50, c[0x0][0x2d0], -R196.reuse ;  /* 0x0000b40032897a23 */ /* 0x100fe600000108c4 */
[----:B------:R-:W-:Y:S02]  /*cec0*/  FMUL.FTZ R50, R70, R114 ;  /* 0x0000007246327220 */ /* 0x000fe40000410000 */
[----:B------:R-:W-:Y:S02]  /*ced0*/  FFMA.FTZ R105, R48, c[0x0][0x2d0], -R196 ;  /* 0x0000b40030697a23 */ /* 0x000fe400000108c4 */
[C---:B------:R-:W-:Y:S01]  /*cee0*/  FMUL.FTZ R38, R70.reuse, R106 ;  /* 0x0000006a46267220 */ /* 0x040fe20000410000 */
[----:B------:R-:W-:Y:S03]  /*cef0*/  MUFU.EX2 R195, R195 ;  /* 0x000000c300c37308 */ /* 0x000fe60000000800 */
[----:B------:R-:W-:Y:S02]  /*cf00*/  FMUL.FTZ R39, R70, R107 ;  /* 0x0000006b46277220 */ /* 0x000fe40000410000 */
[----:B------:R-:W-:Y:S02]  /*cf10*/  FMUL.FTZ R48, R71, R112 ;  /* 0x0000007047307220 */ /* 0x000fe40000410000 */
[--C-:B------:R-:W-:Y:S02]  /*cf20*/  FFMA.FTZ R134, R250, c[0x0][0x2d0], -R199.reuse ;  /* 0x0000b400fa867a23 */ /* 0x100fe400000108c7 */
[--C-:B------:R-:W-:Y:S01]  /*cf30*/  FFMA.FTZ R107, R57, c[0x0][0x2d0], -R194.reuse ;  /* 0x0000b400396b7a23 */ /* 0x100fe200000108c2 */
[-C--:B---3--:R-:W-:Y:S01]  /*cf40*/  HMMA.16816.F32.BF16 R36, R76, R52.reuse, R36 ;  /* 0x000000344c24723c */ /* 0x088fe20000041824 */
[--C-:B------:R-:W-:Y:S01]  /*cf50*/  FFMA.FTZ R108, R56, c[0x0][0x2d0], -R194.reuse ;  /* 0x0000b400386c7a23 */ /* 0x100fe200000108c2 */
[----:B------:R-:W3:Y:S01]  /*cf60*/  MUFU.EX2 R137, R137 ;  /* 0x0000008900897308 */ /* 0x000ee20000000800 */
[----:B------:R-:W-:Y:S02]  /*cf70*/  FMUL.FTZ R56, R69, R120 ;  /* 0x0000007845387220 */ /* 0x000fe40000410000 */
[----:B--2---:R-:W-:Y:S02]  /*cf80*/  FMUL.FTZ R49, R71, R113 ;  /* 0x0000007147317220 */ /* 0x004fe40000410000 */
[----:B------:R-:W-:Y:S01]  /*cf90*/  FMUL.FTZ R57, R69, R121 ;  /* 0x0000007945397220 */ /* 0x000fe20000410000 */
[C---:B------:R-:W-:Y:S01]  /*cfa0*/  HMMA.16816.F32.BF16 R40, R64.reuse, R52, R40 ;  /* 0x000000344028723c */ /* 0x040fe20000041828 */
[----:B------:R-:W-:Y:S03]  /*cfb0*/  FMUL.FTZ R58, R68, R122 ;  /* 0x0000007a443a7220 */ /* 0x000fe60000410000 */
[----:B------:R-:W-:Y:S01]  /*cfc0*/  MUFU.EX2 R134, R134 ;  /* 0x0000008600867308 */ /* 0x000fe20000000800 */
[----:B------:R-:W-:Y:S02]  /*cfd0*/  FFMA.FTZ R109, R60, c[0x0][0x2d0], -R194 ;  /* 0x0000b4003c6d7a23 */ /* 0x000fe400000108c2 */
[C---:B------:R-:W-:Y:S01]  /*cfe0*/  FMUL.FTZ R52, R71.reuse, R116 ;  /* 0x0000007447347220 */ /* 0x040fe20000410000 */
[-C--:B------:R-:W-:Y:S01]  /*cff0*/  HMMA.16816.F32.BF16 R44, R64, R54.reuse, R44 ;  /* 0x00000036402c723c */ /* 0x080fe2000004182c */
[----:B------:R-:W-:Y:S03]  /*d000*/  FFMA.FTZ R116, R144, c[0x0][0x2d0], -R198 ;  /* 0x0000b40090747a23 */ /* 0x000fe600000108c6 */
[----:B------:R-:W-:Y:S02]  /*d010*/  IMAD.MOV.U32 R144, RZ, RZ, R92 ;  /* 0x000000ffff907224 */ /* 0x000fe400078e005c */
[----:B------:R-:W-:Y:S01]  /*d020*/  FMUL.FTZ R53, R71, R117 ;  /* 0x0000007547357220 */ /* 0x000fe20000410000 */
[----:B------:R-:W-:Y:S01]  /*d030*/  MUFU.EX2 R105, R105 ;  /* 0x0000006900697308 */ /* 0x000fe20000000800 */
[C---:B------:R-:W-:Y:S01]  /*d040*/  HMMA.16816.F32.BF16 R48, R76.reuse, R54, R48 ;  /* 0x000000364c30723c */ /* 0x040fe20000041830 */
[--C-:B------:R-:W-:Y:S03]  /*d050*/  FFMA.FTZ R106, R156, c[0x0][0x2d0], -R199.reuse ;  /* 0x0000b4009c6a7a23 */ /* 0x100fe600000108c7 */
[----:B------:R-:W-:Y:S01]  /*d060*/  MOV R156, R160 ;  /* 0x000000a0009c7202 */ /* 0x000fe20000000f00 */
[----:B------:R-:W-:Y:S01]  /*d070*/  FMUL.FTZ R60, R69, R124 ;  /* 0x0000007c453c7220 */ /* 0x000fe20000410000 */
[----:B------:R-:W-:Y:S01]  /*d080*/  MOV R160, R59 ;  /* 0x0000003b00a07202 */ /* 0x000fe20000000f00 */
[C---:B------:R-:W-:Y:S02]  /*d090*/  FMUL.FTZ R55, R70.reuse, R119 ;  /* 0x0000007746377220 */ /* 0x040fe40000410000 */
[----:B------:R-:W-:Y:S01]  /*d0a0*/  FMUL.FTZ R54, R70, R118 ;  /* 0x0000007646367220 */ /* 0x000fe20000410000 */
[----:B------:R-:W-:Y:S02]  /*d0b0*/  MUFU.EX2 R107, R107 ;  /* 0x0000006b006b7308 */ /* 0x000fe40000000800 */
[----:B------:R-:W-:Y:S02]  /*d0c0*/  FFMA.FTZ R119, R94, c[0x0][0x2d0], -R199 ;  /* 0x0000b4005e777a23 */ /* 0x000fe400000108c7 */
[C---:B------:R-:W-:Y:S02]  /*d0d0*/  FMUL.FTZ R59, R68.reuse, R123 ;  /* 0x0000007b443b7220 */ /* 0x040fe40000410000 */
[-C--:B------:R-:W-:Y:S01]  /*d0e0*/  HMMA.16816.F32.BF16 R52, R76, R80.reuse, R52 ;  /* 0x000000504c34723c */ /* 0x080fe20000041834 */
[----:B------:R-:W-:Y:S02]  /*d0f0*/  FMUL.FTZ R62, R68, R126 ;  /* 0x0000007e443e7220 */ /* 0x000fe40000410000 */
[----:B------:R-:W-:Y:S01]  /*d100*/  IMAD.MOV.U32 R145, RZ, RZ, R155 ;  /* 0x000000ffff917224 */ /* 0x000fe200078e009b */
[----:B------:R-:W-:Y:S01]  /*d110*/  MOV R155, R154 ;  /* 0x0000009a009b7202 */ /* 0x000fe20000000f00 */
[----:B------:R-:W2:Y:S01]  /*d120*/  MUFU.EX2 R108, R108 ;  /* 0x0000006c006c7308 */ /* 0x000ea20000000800 */
[----:B------:R-:W-:Y:S01]  /*d130*/  MOV R154, R93 ;  /* 0x0000005d009a7202 */ /* 0x000fe20000000f00 */
[--C-:B------:R-:W-:Y:S01]  /*d140*/  FFMA.FTZ R122, R145, c[0x0][0x2d0], -R196.reuse ;  /* 0x0000b400917a7a23 */ /* 0x100fe200000108c4 */
[C---:B------:R-:W-:Y:S01]  /*d150*/  HMMA.16816.F32.BF16 R56, R64.reuse, R80, R56 ;  /* 0x000000504038723c */ /* 0x040fe20000041838 */
[----:B------:R-:W-:Y:S03]  /*d160*/  FFMA.FTZ R123, R144, c[0x0][0x2d0], -R196 ;  /* 0x0000b400907b7a23 */ /* 0x000fe600000108c4 */
[--C-:B------:R-:W-:Y:S02]  /*d170*/  FFMA.FTZ R251, R251, c[0x0][0x2d0], -R194.reuse ;  /* 0x0000b400fbfb7a23 */ /* 0x100fe400000108c2 */
[----:B------:R-:W-:Y:S01]  /*d180*/  FFMA.FTZ R242, R242, c[0x0][0x2d0], -R194 ;  /* 0x0000b400f2f27a23 */ /* 0x000fe200000108c2 */
[----:B---3--:R-:W-:Y:S01]  /*d190*/  F2FP.BF16.PACK_AB R80, R137, R136 ;  /* 0x000000888950723e */ /* 0x008fe200000010ff */
[-C--:B------:R-:W-:Y:S01]  /*d1a0*/  HMMA.16816.F32.BF16 R60, R64, R82.reuse, R60 ;  /* 0x00000052403c723c */ /* 0x080fe2000004183c */
[----:B------:R-:W-:Y:S03]  /*d1b0*/  MUFU.EX2 R109, R109 ;  /* 0x0000006d006d7308 */ /* 0x000fe60000000800 */
[----:B------:R-:W-:Y:S02]  /*d1c0*/  FFMA.FTZ R117, R147, c[0x0][0x2d0], -R198 ;  /* 0x0000b40093757a23 */ /* 0x000fe400000108c6 */
[----:B------:R-:W-:Y:S02]  /*d1d0*/  IMAD.MOV.U32 R147, RZ, RZ, R146 ;  /* 0x000000ffff937224 */ /* 0x000fe400078e0092 */
[C---:B------:R-:W-:Y:S03]  /*d1e0*/  FMUL.FTZ R64, R71.reuse, R128 ;  /* 0x0000008047407220 */ /* 0x040fe60000410000 */
[----:B------:R-:W3:Y:S01]  /*d1f0*/  MUFU.EX2 R110, R110 ;  /* 0x0000006e006e7308 */ /* 0x000ee20000000800 */
[----:B------:R-:W-:Y:S01]  /*d200*/  FMUL.FTZ R65, R71, R129 ;  /* 0x0000008147417220 */ /* 0x000fe20000410000 */
[----:B--2---:R-:W-:Y:S01]  /*d210*/  F2FP.BF16.PACK_AB R81, R108, R107 ;  /* 0x0000006b6c51723e */ /* 0x004fe200000010ff */
[C---:B------:R-:W-:Y:S02]  /*d220*/  FMUL.FTZ R66, R70.reuse, R130 ;  /* 0x0000008246427220 */ /* 0x040fe40000410000 */
[----:B------:R-:W-:Y:S02]  /*d230*/  FMUL.FTZ R67, R70, R131 ;  /* 0x0000008346437220 */ /* 0x000fe40000410000 */
[----:B------:R-:W-:Y:S01]  /*d240*/  IMAD.MOV.U32 R146, RZ, RZ, R149 ;  /* 0x000000ffff927224 */ /* 0x000fe200078e0095 */
[----:B------:R-:W-:Y:S01]  /*d250*/  MOV R149, R148 ;  /* 0x0000009400957202 */ /* 0x000fe20000000f00 */
[----:B------:R-:W-:Y:S01]  /*d260*/  IMAD.MOV.U32 R148, RZ, RZ, R159 ;  /* 0x000000ffff947224 */ /* 0x000fe200078e009f */
[----:B------:R-:W-:Y:S01]  /*d270*/  MOV R159, R161 ;  /* 0x000000a1009f7202 */ /* 0x000fe20000000f00 */
[----:B------:R-:W-:Y:S01]  /*d280*/  IMAD.MOV.U32 R161, RZ, RZ, R160 ;  /* 0x000000ffffa17224 */ /* 0x000fe200078e00a0 */
[----:B------:R-:W-:Y:S01]  /*d290*/  HMMA.16816.F32.BF16 R64, R76, R82, R64 ;  /* 0x000000524c40723c */ /* 0x000fe20000041840 */
[----:B------:R-:W-:Y:S01]  /*d2a0*/  MOV R160, R95 ;  /* 0x0000005f00a07202 */ /* 0x000fe20000000f00 */
[--C-:B------:R-:W-:Y:S01]  /*d2b0*/  FFMA.FTZ R135, R149, c[0x0][0x2d0], -R194.reuse ;  /* 0x0000b40095877a23 */ /* 0x100fe200000108c2 */
[----:B------:R-:W2:Y:S01]  /*d2c0*/  LDSM.16.MT88.4 R92, [R219+0x900] ;  /* 0x00090000db5c783b */ /* 0x000ea20000004200 */
[--C-:B------:R-:W-:Y:S01]  /*d2d0*/  FFMA.FTZ R250, R148, c[0x0][0x2d0], -R194.reuse ;  /* 0x0000b40094fa7a23 */ /* 0x100fe200000108c2 */
[----:B------:R-:W-:Y:S01]  /*d2e0*/  MUFU.EX2 R106, R106 ;  /* 0x0000006a006a7308 */ /* 0x000fe20000000800 */
[--C-:B------:R-:W-:Y:S01]  /*d2f0*/  FFMA.FTZ R208, R208, c[0x0][0x2d0], -R194.reuse ;  /* 0x0000b400d0d07a23 */ /* 0x100fe200000108c2 */
[----:B------:R-:W-:Y:S01]  /*d300*/  F2FP.BF16.PACK_AB R76, R178, R173 ;  /* 0x000000adb24c723e */ /* 0x000fe200000010ff */
[--C-:B------:R-:W-:Y:S01]  /*d310*/  FFMA.FTZ R206, R206, c[0x0][0x2d0], -R194.reuse ;  /* 0x0000b400cece7a23 */ /* 0x100fe200000108c2 */
[----:B------:R-:W-:Y:S02]  /*d320*/  F2FP.BF16.PACK_AB R77, R180, R164 ;  /* 0x000000a4b44d723e */ /* 0x000fe400000010ff */
[----:B------:R-:W-:Y:S01]  /*d330*/  LDSM.16.MT88.4 R148, [R225+0x2900] ;  /* 0x00290000e194783b */ /* 0x000fe20000004200 */
[----:B------:R-:W-:Y:S01]  /*d340*/  F2FP.BF16.PACK_AB R78, R189, R185 ;  /* 0x000000b9bd4e723e */ /* 0x000fe200000010ff */
[----:B------:R-:W-:Y:S01]  /*d350*/  FFMA.FTZ R203, R203, c[0x0][0x2d0], -R194 ;  /* 0x0000b400cbcb7a23 */ /* 0x000fe200000108c2 */
[----:B------:R-:W-:Y:S01]  /*d360*/  F2FP.BF16.PACK_AB R79, R195, R192 ;  /* 0x000000c0c34f723e */ /* 0x000fe200000010ff */
[----:B------:R-:W-:Y:S01]  /*d370*/  MUFU.EX2 R111, R111 ;  /* 0x0000006f006f7308 */ /* 0x000fe20000000800 */
[----:B------:R-:W-:Y:S01]  /*d380*/  F2FP.BF16.PACK_AB R82, R105, R104 ;  /* 0x000000686952723e */ /* 0x000fe200000010ff */
[----:B------:R-:W-:Y:S01]  /*d390*/  FFMA.FTZ R118, R140, c[0x0][0x2d0], -R199 ;  /* 0x0000b4008c767a23 */ /* 0x000fe200000108c7 */
[----:B---3--:R-:W-:Y:S01]  /*d3a0*/  F2FP.BF16.PACK_AB R83, R110, R109 ;  /* 0x0000006d6e53723e */ /* 0x008fe200000010ff */
[--C-:B------:R-:W-:Y:S02]  /*d3b0*/  FFMA.FTZ R120, R147, c[0x0][0x2d0], -R198.reuse ;  /* 0x0000b40093787a23 */ /* 0x100fe400000108c6 */
[-C--:B----4-:R-:W-:Y:S01]  /*d3c0*/  HMMA.16816.F32.BF16 R4, R76, R84.reuse, R4 ;  /* 0x000000544c04723c */ /* 0x090fe20000041804 */
[----:B------:R-:W-:Y:S02]  /*d3d0*/  FFMA.FTZ R121, R146, c[0x0][0x2d0], -R198 ;  /* 0x0000b40092797a23 */ /* 0x000fe400000108c6 */
[----:B------:R-:W-:Y:S01]  /*d3e0*/  FFMA.FTZ R174, R69, R239, R174 ;  /* 0x000000ef45ae7223 */ /* 0x000fe200000100ae */
[----:B------:R-:W-:Y:S01]  /*d3f0*/  MUFU.EX2 R117, R117 ;  /* 0x0000007500757308 */ /* 0x000fe20000000800 */
[----:B------:R-:W-:Y:S02]  /*d400*/  FADD.FTZ R170, R96, R170 ;  /* 0x000000aa60aa7221 */ /* 0x000fe40000010000 */
[----:B------:R-:W-:Y:S01]  /*d410*/  FFMA.FTZ R169, R70, R240, R169 ;  /* 0x000000f046a97223 */ /* 0x000fe200000100a9 */
[C---:B------:R-:W-:Y:S01]  /*d420*/  HMMA.16816.F32.BF16 R8, R80.reuse, R84, R8 ;  /* 0x000000545008723c */ /* 0x040fe20000041808 */
[----:B------:R-:W-:Y:S03]  /*d430*/  FADD.FTZ R174, R99, R174 ;  /* 0x000000ae63ae7221 */ /* 0x000fe60000010000 */
[----:B------:R-:W-:Y:S02]  /*d440*/  FADD.FTZ R170, R75, R170 ;  /* 0x000000aa4baa7221 */ /* 0x000fe40000010000 */
[----:B------:R-:W-:Y:S01]  /*d450*/  MUFU.EX2 R116, R116 ;  /* 0x0000007400747308 */ /* 0x000fe20000000800 */
[----:B------:R-:W-:Y:S01]  /*d460*/  FADD.FTZ R169, R171, R169 ;  /* 0x000000a9aba97221 */ /* 0x000fe20000010000 */
[-C--:B------:R-:W-:Y:S01]  /*d470*/  HMMA.16816.F32.BF16 R12, R80, R86.reuse, R12 ;  /* 0x00000056500c723c */ /* 0x080fe2000004180c */
[----:B------:R-:W-:Y:S03]  /*d480*/  FADD.FTZ R174, R98, R174 ;  /* 0x000000ae62ae7221 */ /* 0x000fe60000010000 */
[----:B------:R-:W-:Y:S02]  /*d490*/  FADD.FTZ R170, R74, R170 ;  /* 0x000000aa4aaa7221 */ /* 0x000fe40000010000 */
[----:B------:R-:W-:Y:S02]  /*d4a0*/  FADD.FTZ R169, R97, R169 ;  /* 0x000000a961a97221 */ /* 0x000fe40000010000 */
[C---:B------:R-:W-:Y:S01]  /*d4b0*/  HMMA.16816.F32.BF16 R16, R76.reuse, R86, R16 ;  /* 0x000000564c10723c */ /* 0x040fe20000041810 */
[----:B------:R-:W3:Y:S01]  /*d4c0*/  LDSM.16.MT88.4 R84, [R218+0x900] ;  /* 0x00090000da54783b */ /* 0x000ee20000004200 */
[----:B------:R-:W-:Y:S02]  /*d4d0*/  MUFU.EX2 R119, R119 ;  /* 0x0000007700777308 */ /* 0x000fe40000000800 */
[----:B------:R-:W-:Y:S02]  /*d4e0*/  FADD.FTZ R174, R172, R174 ;  /* 0x000000aeacae7221 */ /* 0x000fe40000010000 */
[----:B------:R-:W-:Y:S02]  /*d4f0*/  FFMA.FTZ R175, R68, R238, R175 ;  /* 0x000000ee44af7223 */ /* 0x000fe400000100af */
[-C--:B-1----:R-:W-:Y:S01]  /*d500*/  HMMA.16816.F32.BF16 R20, R76, R88.reuse, R20 ;  /* 0x000000584c14723c */ /* 0x082fe20000041814 */
[----:B------:R-:W-:Y:S03]  /*d510*/  FADD.FTZ R170, R173, R170 ;  /* 0x000000aaadaa7221 */ /* 0x000fe60000010000 */
[----:B------:R-:W-:Y:S01]  /*d520*/  MUFU.EX2 R118, R118 ;  /* 0x0000007600767308 */ /* 0x000fe20000000800 */
[----:B------:R-:W-:Y:S02]  /*d530*/  FADD.FTZ R169, R168, R169 ;  /* 0x000000a9a8a97221 */ /* 0x000fe40000010000 */
[----:B------:R-:W-:Y:S01]  /*d540*/  FADD.FTZ R174, R136, R174 ;  /* 0x000000ae88ae7221 */ /* 0x000fe20000010000 */
[C---:B------:R-:W-:Y:S01]  /*d550*/  HMMA.16816.F32.BF16 R24, R80.reuse, R88, R24 ;  /* 0x000000585018723c */ /* 0x040fe20000041818 */
[----:B------:R-:W-:Y:S03]  /*d560*/  FADD.FTZ R175, R167, R175 ;  /* 0x000000afa7af7221 */ /* 0x000fe60000010000 */
[----:B------:R-:W-:Y:S01]  /*d570*/  MOV R167, R3 ;  /* 0x0000000300a77202 */ /* 0x000fe20000000f00 */
[----:B------:R-:W-:Y:S01]  /*d580*/  FADD.FTZ R170, R178, R170 ;  /* 0x000000aab2aa7221 */ /* 0x000fe20000010000 */
[----:B------:R-:W-:Y:S01]  /*d590*/  MUFU.EX2 R120, R120 ;  /* 0x0000007800787308 */ /* 0x000fe20000000800 */
[----:B------:R-:W-:Y:S01]  /*d5a0*/  FADD.FTZ R169, R164, R169 ;  /* 0x000000a9a4a97221 */ /* 0x000fe20000010000 */
[-C--:B------:R-:W-:Y:S01]  /*d5b0*/  HMMA.16816.F32.BF16 R28, R80, R90.reuse, R28 ;  /* 0x0000005a501c723c */ /* 0x080fe2000004181c */
[----:B------:R-:W-:Y:S03]  /*d5c0*/  FADD.FTZ R174, R137, R174 ;  /* 0x000000ae89ae7221 */ /* 0x000fe60000010000 */
[----:B------:R-:W-:Y:S01]  /*d5d0*/  FADD.FTZ R175, R166, R175 ;  /* 0x000000afa6af7221 */ /* 0x000fe20000010000 */
[----:B------:R-:W-:Y:S01]  /*d5e0*/  MOV R166, R2 ;  /* 0x0000000200a67202 */ /* 0x000fe20000000f00 */
[----:B------:R-:W-:Y:S01]  /*d5f0*/  FADD.FTZ R170, R185, R170 ;  /* 0x000000aab9aa7221 */ /* 0x000fe20000010000 */
[----:B------:R-:W-:Y:S01]  /*d600*/  MOV R164, R72 ;  /* 0x0000004800a47202 */ /* 0x000fe20000000f00 */
[C---:B------:R-:W-:Y:S01]  /*d610*/  HMMA.16816.F32.BF16 R32, R76.reuse, R90, R32 ;  /* 0x0000005a4c20723c */ /* 0x040fe20000041820 */
[----:B------:R-:W1:Y:S01]  /*d620*/  LDSM.16.MT88.4 R88, [R225+0x1100] ;  /* 0x00110000e158783b */ /* 0x000e620000004200 */
[----:B------:R-:W-:Y:S02]  /*d630*/  MUFU.EX2 R121, R121 ;  /* 0x0000007900797308 */ /* 0x000fe40000000800 */
[----:B------:R-:W-:Y:S02]  /*d640*/  FADD.FTZ R169, R180, R169 ;  /* 0x000000a9b4a97221 */ /* 0x000fe40000010000 */
[----:B------:R-:W-:Y:S02]  /*d650*/  FADD.FTZ R175, R165, R175 ;  /* 0x000000afa5af7221 */ /* 0x000fe40000010000 */
[-C--:B--2---:R-:W-:Y:S01]  /*d660*/  HMMA.16816.F32.BF16 R36, R76, R92.reuse, R36 ;  /* 0x0000005c4c24723c */ /* 0x084fe20000041824 */
[----:B------:R-:W-:Y:S03]  /*d670*/  FADD.FTZ R170, R189, R170 ;  /* 0x000000aabdaa7221 */ /* 0x000fe60000010000 */
[----:B------:R-:W2:Y:S01]  /*d680*/  MUFU.EX2 R122, R122 ;  /* 0x0000007a007a7308 */ /* 0x000ea20000000800 */
[----:B------:R-:W-:Y:S02]  /*d690*/  FADD.FTZ R169, R192, R169 ;  /* 0x000000a9c0a97221 */ /* 0x000fe40000010000 */
[----:B------:R-:W-:Y:S01]  /*d6a0*/  FADD.FTZ R107, R107, R175 ;  /* 0x000000af6b6b7221 */ /* 0x000fe20000010000 */
[C---:B------:R-:W-:Y:S01]  /*d6b0*/  HMMA.16816.F32.BF16 R40, R80.reuse, R92, R40 ;  /* 0x0000005c5028723c */ /* 0x040fe20000041828 */
[----:B------:R-:W-:Y:S03]  /*d6c0*/  FADD.FTZ R174, R104, R174 ;  /* 0x000000ae68ae7221 */ /* 0x000fe60000010000 */
[----:B------:R-:W-:Y:S02]  /*d6d0*/  FADD.FTZ R169, R195, R169 ;  /* 0x000000a9c3a97221 */ /* 0x000fe40000010000 */
[----:B------:R-:W4:Y:S01]  /*d6e0*/  MUFU.EX2 R123, R123 ;  /* 0x0000007b007b7308 */ /* 0x000f220000000800 */
[----:B------:R-:W-:Y:S01]  /*d6f0*/  FFMA.FTZ R92, R155, c[0x0][0x2d0], -R194 ;  /* 0x0000b4009b5c7a23 */ /* 0x000fe200000108c2 */
[-C--:B------:R-:W-:Y:S01]  /*d700*/  HMMA.16816.F32.BF16 R44, R80, R94.reuse, R44 ;  /* 0x0000005e502c723c */ /* 0x080fe2000004182c */
[----:B------:R-:W-:Y:S03]  /*d710*/  FADD.FTZ R107, R108, R107 ;  /* 0x0000006b6c6b7221 */ /* 0x000fe60000010000 */
[----:B------:R-:W-:Y:S02]  /*d720*/  FADD.FTZ R174, R105, R174 ;  /* 0x000000ae69ae7221 */ /* 0x000fe40000010000 */
[----:B------:R-:W-:Y:S02]  /*d730*/  FADD.FTZ R109, R109, R107 ;  /* 0x0000006b6d6d7221 */ /* 0x000fe40000010000 */
[C---:B------:R-:W-:Y:S01]  /*d740*/  HMMA.16816.F32.BF16 R48, R76.reuse, R94, R48 ;  /* 0x0000005e4c30723c */ /* 0x040fe20000041830 */
[----:B------:R5:W-:Y:S03]  /*d750*/  MUFU.EX2 R103, R92 ;  /* 0x0000005c00677308 */ /* 0x000be60000000800 */
[----:B--2---:R-:W-:Y:S02]  /*d760*/  FADD.FTZ R174, R122, R174 ;  /* 0x000000ae7aae7221 */ /* 0x004fe40000010000 */
[----:B------:R-:W-:Y:S02]  /*d770*/  FADD.FTZ R109, R110, R109 ;  /* 0x0000006d6e6d7221 */ /* 0x000fe40000010000 */
[-C--:B---3--:R-:W-:Y:S01]  /*d780*/  HMMA.16816.F32.BF16 R52, R76, R84.reuse, R52 ;  /* 0x000000544c34723c */ /* 0x088fe20000041834 */
[----:B------:R-:W-:Y:S02]  /*d790*/  IMAD.MOV.U32 R165, RZ, RZ, R0 ;  /* 0x000000ffffa57224 */ /* 0x000fe400078e0000 */
[----:B------:R-:W2:Y:S01]  /*d7a0*/  MUFU.EX2 R132, R132 ;  /* 0x0000008400847308 */ /* 0x000ea20000000800 */
[----:B----4-:R-:W-:Y:S04]  /*d7b0*/  FADD.FTZ R174, R123, R174 ;  /* 0x000000ae7bae7221 */ /* 0x010fe80000010000 */
[C---:B------:R-:W-:Y:S05]  /*d7c0*/  HMMA.16816.F32.BF16 R56, R80.reuse, R84, R56 ;  /* 0x000000545038723c */ /* 0x040fea0000041838 */
[----:B------:R-:W3:Y:S02]  /*d7d0*/  MUFU.EX2 R133, R133 ;  /* 0x0000008500857308 */ /* 0x000ee40000000800 */
[----:B------:R-:W-:Y:S01]  /*d7e0*/  FFMA.FTZ R84, R154, c[0x0][0x2d0], -R194 ;  /* 0x0000b4009a547a23 */ /* 0x000fe200000108c2 */
[-C--:B------:R-:W-:Y:S01]  /*d7f0*/  HMMA.16816.F32.BF16 R60, R80, R86.reuse, R60 ;  /* 0x00000056503c723c */ /* 0x080fe2000004183c */
[----:B-----5:R-:W-:Y:S06]  /*d800*/  FFMA.FTZ R92, R159, c[0x0][0x2d0], -R198 ;  /* 0x0000b4009f5c7a23 */ /* 0x020fec00000108c6 */
[----:B------:R-:W-:Y:S01]  /*d810*/  FFMA.FTZ R80, R153, c[0x0][0x2d0], -R199 ;  /* 0x0000b40099507a23 */ /* 0x000fe200000108c7 */
[----:B------:R-:W-:Y:S01]  /*d820*/  HMMA.16816.F32.BF16 R64, R76, R86, R64 ;  /* 0x000000564c40723c */ /* 0x000fe20000041840 */
[----:B------:R4:W5:Y:S03]  /*d830*/  MUFU.EX2 R114, R84 ;  /* 0x0000005400727308 */ /* 0x0009660000000800 */
[----:B--2---:R-:W-:Y:S03]  /*d840*/  FADD.FTZ R174, R132, R174 ;  /* 0x000000ae84ae7221 */ /* 0x004fe60000010000 */
[C---:B------:R-:W-:Y:S01]  /*d850*/  F2FP.BF16.PACK_AB R76, R111.reuse, R106 ;  /* 0x0000006a6f4c723e */ /* 0x040fe200000010ff */
[----:B------:R-:W-:Y:S01]  /*d860*/  FADD.FTZ R106, R106, R170 ;  /* 0x000000aa6a6a7221 */ /* 0x000fe20000010000 */
[----:B------:R-:W-:Y:S02]  /*d870*/  F2FP.BF16.PACK_AB R77, R116, R117 ;  /* 0x00000075744d723e */ /* 0x000fe400000010ff */
[----:B------:R2:W-:Y:S01]  /*d880*/  MUFU.EX2 R102, R80 ;  /* 0x0000005000667308 */ /* 0x0005e20000000800 */
[----:B------:R-:W-:Y:S01]  /*d890*/  F2FP.BF16.PACK_AB R78, R118, R119 ;  /* 0x00000077764e723e */ /* 0x000fe200000010ff */
[----:B------:R-:W-:Y:S01]  /*d8a0*/  FADD.FTZ R106, R111, R106 ;  /* 0x0000006a6f6a7221 */ /* 0x000fe20000010000 */
[----:B------:R-:W-:Y:S01]  /*d8b0*/  F2FP.BF16.PACK_AB R79, R121, R120 ;  /* 0x00000078794f723e */ /* 0x000fe200000010ff */
[----:B------:R-:W-:Y:S01]  /*d8c0*/  FADD.FTZ R117, R117, R169 ;  /* 0x000000a975757221 */ /* 0x000fe20000010000 */
[----:B---3--:R-:W-:Y:S01]  /*d8d0*/  F2FP.BF16.PACK_AB R82, R133, R132 ;  /* 0x000000848552723e */ /* 0x008fe200000010ff */
[----:B------:R-:W-:Y:S02]  /*d8e0*/  FADD.FTZ R119, R119, R106 ;  /* 0x0000006a77777221 */ /* 0x000fe40000010000 */
[----:B------:R-:W-:Y:S02]  /*d8f0*/  FADD.FTZ R117, R116, R117 ;  /* 0x0000007574757221 */ /* 0x000fe40000010000 */
[-C--:B-1----:R-:W-:Y:S01]  /*d900*/  HMMA.16816.F32.BF16 R4, R76, R88.reuse, R4 ;  /* 0x000000584c04723c */ /* 0x082fe20000041804 */
[----:B------:R-:W-:Y:S01]  /*d910*/  MUFU.EX2 R135, R135 ;  /* 0x0000008700877308 */ /* 0x000fe20000000800 */
[----:B------:R-:W-:Y:S01]  /*d920*/  FADD.FTZ R117, R120, R117 ;  /* 0x0000007578757221 */ /* 0x000fe20000010000 */
[----:B----4-:R-:W1:Y:S01]  /*d930*/  LDSM.16.MT88.4 R84, [R220+0x1100] ;  /* 0x00110000dc54783b */ /* 0x010e620000004200 */
[----:B-----5:R-:W-:Y:S01]  /*d940*/  F2FP.BF16.PACK_AB R83, R114, R103 ;  /* 0x000000677253723e */ /* 0x020fe200000010ff */
[----:B------:R-:W-:Y:S02]  /*d950*/  FADD.FTZ R119, R118, R119 ;  /* 0x0000007776777221 */ /* 0x000fe40000010000 */
[----:B------:R-:W-:Y:S04]  /*d960*/  FADD.FTZ R117, R121, R117 ;  /* 0x0000007579757221 */ /* 0x000fe80000010000 */
[----:B------:R-:W3:Y:S01]  /*d970*/  MUFU.EX2 R250, R250 ;  /* 0x000000fa00fa7308 */ /* 0x000ee20000000800 */
[----:B------:R-:W-:Y:S02]  /*d980*/  FADD.FTZ R174, R133, R174 ;  /* 0x000000ae85ae7221 */ /* 0x000fe40000010000 */
[--C-:B--2---:R-:W-:Y:S02]  /*d990*/  FFMA.FTZ R80, R152, c[0x0][0x2d0], -R198.reuse ;  /* 0x0000b40098507a23 */ /* 0x104fe400000108c6 */
[----:B------:R-:W-:Y:S02]  /*d9a0*/  FFMA.FTZ R198, R176, c[0x0][0x2d0], -R198 ;  /* 0x0000b400b0c67a23 */ /* 0x000fe400000108c6 */
[----:B------:R-:W-:Y:S03]  /*d9b0*/  FADD.FTZ R119, R134, R119 ;  /* 0x0000007786777221 */ /* 0x000fe60000010000 */
[----:B------:R2:W-:Y:S10]  /*d9c0*/  MUFU.EX2 R100, R80 ;  /* 0x0000005000647308 */ /* 0x0005f40000000800 */
[----:B------:R4:W-:Y:S01]  /*d9d0*/  MUFU.EX2 R112, R92 ;  /* 0x0000005c00707308 */ /* 0x0009e20000000800 */
[C---:B---3--:R-:W-:Y:S01]  /*d9e0*/  F2FP.BF16.PACK_AB R81, R250.reuse, R135 ;  /* 0x00000087fa51723e */ /* 0x048fe200000010ff */
[----:B------:R-:W-:Y:S04]  /*d9f0*/  FADD.FTZ R135, R135, R109 ;  /* 0x0000006d87877221 */ /* 0x000fe80000010000 */
[----:B------:R-:W-:Y:S04]  /*da00*/  FADD.FTZ R135, R250, R135 ;  /* 0x00000087fa877221 */ /* 0x000fe80000010000 */
[----:B------:R-:W-:Y:S01]  /*da10*/  MUFU.EX2 R248, R248 ;  /* 0x000000f800f87308 */ /* 0x000fe20000000800 */
[----:B--2---:R-:W-:Y:S09]  /*da20*/  F2FP.BF16.PACK_AB R80, R123, R122 ;  /* 0x0000007a7b50723e */ /* 0x004ff200000010ff */
[----:B------:R-:W-:Y:S01]  /*da30*/  MUFU.EX2 R247, R247 ;  /* 0x000000f700f77308 */ /* 0x000fe20000000800 */
[C---:B------:R-:W-:Y:S01]  /*da40*/  HMMA.16816.F32.BF16 R8, R80.reuse, R88, R8 ;  /* 0x000000585008723c */ /* 0x040fe20000041808 */
[----:B----4-:R-:W2:Y:S06]  /*da50*/  LDSM.16.MT88.4 R92, [R219+0x1100] ;  /* 0x00110000db5c783b */ /* 0x010eac0000004200 */
[--C-:B------:R-:W-:Y:S01]  /*da60*/  FFMA.FTZ R88, R158, c[0x0][0x2d0], -R199.reuse ;  /* 0x0000b4009e587a23 */ /* 0x100fe200000108c7 */
[-C--:B------:R-:W-:Y:S01]  /*da70*/  HMMA.16816.F32.BF16 R12, R80, R90.reuse, R12 ;  /* 0x0000005a500c723c */ /* 0x080fe2000004180c */
[----:B------:R-:W-:Y:S03]  /*da80*/  MUFU.EX2 R252, R252 ;  /* 0x000000fc00fc7308 */ /* 0x000fe60000000800 */
[----:B------:R-:W-:Y:S04]  /*da90*/  FFMA.FTZ R199, R182, c[0x0][0x2d0], -R199 ;  /* 0x0000b400b6c77a23 */ /* 0x000fe800000108c7 */
[C---:B------:R-:W-:Y:S03]  /*daa0*/  HMMA.16816.F32.BF16 R16, R76.reuse, R90, R16 ;  /* 0x0000005a4c10723c */ /* 0x040fe60000041810 */
[----:B------:R3:W-:Y:S05]  /*dab0*/  MUFU.EX2 R115, R88 ;  /* 0x0000005800737308 */ /* 0x0007ea0000000800 */
[-C--:B-1----:R-:W-:Y:S05]  /*dac0*/  HMMA.16816.F32.BF16 R20, R76, R84.reuse, R20 ;  /* 0x000000544c14723c */ /* 0x082fea0000041814 */
[----:B------:R-:W-:Y:S03]  /*dad0*/  MUFU.EX2 R251, R251 ;  /* 0x000000fb00fb7308 */ /* 0x000fe60000000800 */
[C---:B------:R-:W-:Y:S07]  /*dae0*/  HMMA.16816.F32.BF16 R24, R80.reuse, R84, R24 ;  /* 0x000000545018723c */ /* 0x040fee0000041818 */
[----:B------:R-:W-:Y:S01]  /*daf0*/  FFMA.FTZ R84, R157, c[0x0][0x2d0], -R196 ;  /* 0x0000b4009d547a23 */ /* 0x000fe200000108c4 */
[-C--:B------:R-:W-:Y:S01]  /*db00*/  HMMA.16816.F32.BF16 R28, R80, R86.reuse, R28 ;  /* 0x00000056501c723c */ /* 0x080fe2000004181c */
[----:B------:R-:W-:Y:S01]  /*db10*/  MUFU.EX2 R244, R244 ;  /* 0x000000f400f47308 */ /* 0x000fe20000000800 */
[----:B---3--:R-:W1:Y:S06]  /*db20*/  LDSM.16.MT88.4 R88, [R218+0x1100] ;  /* 0x00110000da58783b */ /* 0x008e6c0000004200 */
[C---:B------:R-:W-:Y:S03]  /*db30*/  HMMA.16816.F32.BF16 R32, R76.reuse, R86, R32 ;  /* 0x000000564c20723c */ /* 0x040fe60000041820 */
[----:B------:R3:W-:Y:S05]  /*db40*/  MUFU.EX2 R101, R84 ;  /* 0x0000005400657308 */ /* 0x0007ea0000000800 */
[-C--:B--2---:R-:W-:Y:S05]  /*db50*/  HMMA.16816.F32.BF16 R36, R76, R92.reuse, R36 ;  /* 0x0000005c4c24723c */ /* 0x084fea0000041824 */
[----:B------:R-:W-:Y:S03]  /*db60*/  MUFU.EX2 R210, R210 ;  /* 0x000000d200d27308 */ /* 0x000fe60000000800 */
[C---:B------:R-:W-:Y:S07]  /*db70*/  HMMA.16816.F32.BF16 R40, R80.reuse, R92, R40 ;  /* 0x0000005c5028723c */ /* 0x040fee0000041828 */
[----:B------:R-:W-:Y:S01]  /*db80*/  FFMA.FTZ R92, R161, c[0x0][0x2d0], -R194 ;  /* 0x0000b400a15c7a23 */ /* 0x000fe200000108c2 */
[-C--:B------:R-:W-:Y:S01]  /*db90*/  HMMA.16816.F32.BF16 R44, R80, R94.reuse, R44 ;  /* 0x0000005e502c723c */ /* 0x080fe2000004182c */
[----:B------:R-:W-:Y:S03]  /*dba0*/  MUFU.EX2 R202, R202 ;  /* 0x000000ca00ca7308 */ /* 0x000fe60000000800 */
[--C-:B---3--:R-:W-:Y:S04]  /*dbb0*/  FFMA.FTZ R84, R156, c[0x0][0x2d0], -R196.reuse ;  /* 0x0000b4009c547a23 */ /* 0x108fe800000108c4 */
[C---:B------:R-:W-:Y:S03]  /*dbc0*/  HMMA.16816.F32.BF16 R48, R76.reuse, R94, R48 ;  /* 0x0000005e4c30723c */ /* 0x040fe60000041830 */
[----:B------:R2:W3:Y:S05]  /*dbd0*/  MUFU.EX2 R113, R84 ;  /* 0x0000005400717308 */ /* 0x0004ea0000000800 */
[-C--:B-1----:R-:W-:Y:S05]  /*dbe0*/  HMMA.16816.F32.BF16 R52, R76, R88.reuse, R52 ;  /* 0x000000584c34723c */ /* 0x082fea0000041834 */
[----:B------:R1:W4:Y:S03]  /*dbf0*/  MUFU.EX2 R126, R92 ;  /* 0x0000005c007e7308 */ /* 0x0003260000000800 */
[C---:B------:R-:W-:Y:S07]  /*dc00*/  HMMA.16816.F32.BF16 R56, R80.reuse, R88, R56 ;  /* 0x000000585038723c */ /* 0x040fee0000041838 */
[----:B------:R-:W-:Y:S01]  /*dc10*/  MUFU.EX2 R201, R201 ;  /* 0x000000c900c97308 */ /* 0x000fe20000000800 */
[-C--:B------:R-:W-:Y:S01]  /*dc20*/  HMMA.16816.F32.BF16 R60, R80, R90.reuse, R60 ;  /* 0x0000005a503c723c */ /* 0x080fe2000004183c */
[----:B--2---:R-:W-:Y:S06]  /*dc30*/  FFMA.FTZ R84, R163, c[0x0][0x2d0], -R196 ;  /* 0x0000b400a3547a23 */ /* 0x004fec00000108c4 */
[----:B---3--:R-:W-:Y:S01]  /*dc40*/  F2FP.BF16.PACK_AB R80, R113, R101 ;  /* 0x000000657150723e */ /* 0x008fe200000010ff */
[----:B------:R-:W-:Y:S01]  /*dc50*/  HMMA.16816.F32.BF16 R64, R76, R90, R64 ;  /* 0x0000005a4c40723c */ /* 0x000fe20000041840 */
[----:B------:R2:W3:Y:S01]  /*dc60*/  MUFU.EX2 R124, R84 ;  /* 0x00000054007c7308 */ /* 0x0004e20000000800 */
[----:B------:R-:W-:Y:S02]  /*dc70*/  LDSM.16.MT88.4 R88, [R220+0x1900] ;  /* 0x00190000dc58783b */ /* 0x000fe40000004200 */
[--C-:B-1----:R-:W-:Y:S01]  /*dc80*/  FFMA.FTZ R92, R160, c[0x0][0x2d0], -R194.reuse ;  /* 0x0000b400a05c7a23 */ /* 0x102fe200000108c2 */
[----:B----4-:R-:W-:Y:S02]  /*dc90*/  MOV R176, R126 ;  /* 0x0000007e00b07202 */ /* 0x010fe40000000f00 */
[----:B------:R-:W-:Y:S04]  /*dca0*/  F2FP.BF16.PACK_AB R76, R102, R134 ;  /* 0x00000086664c723e */ /* 0x000fe800000010ff */
[----:B------:R-:W1:Y:S01]  /*dcb0*/  MUFU.EX2 R127, R92 ;  /* 0x0000005c007f7308 */ /* 0x000e620000000800 */
[----:B------:R-:W-:Y:S02]  /*dcc0*/  F2FP.BF16.PACK_AB R77, R112, R100 ;  /* 0x00000064704d723e */ /* 0x000fe400000010ff */
[----:B------:R-:W-:Y:S02]  /*dcd0*/  F2FP.BF16.PACK_AB R78, R249, R115 ;  /* 0x00000073f94e723e */ /* 0x000fe400000010ff */
[----:B------:R-:W-:Y:S05]  /*dce0*/  F2FP.BF16.PACK_AB R79, R247, R248 ;  /* 0x000000f8f74f723e */ /* 0x000fea00000010ff */
[----:B------:R-:W-:Y:S01]  /*dcf0*/  MUFU.EX2 R243, R243 ;  /* 0x000000f300f37308 */ /* 0x000fe20000000800 */
[----:B--2---:R-:W-:Y:S01]  /*dd00*/  FFMA.FTZ R84, R162, c[0x0][0x2d0], -R194 ;  /* 0x0000b400a2547a23 */ /* 0x004fe200000108c2 */
[----:B---3--:R-:W-:Y:S08]  /*dd10*/  F2FP.BF16.PACK_AB R82, R252, R124 ;  /* 0x0000007cfc52723e */ /* 0x008ff000000010ff */
[----:B------:R2:W3:Y:S01]  /*dd20*/  MUFU.EX2 R125, R84 ;  /* 0x00000054007d7308 */ /* 0x0004e20000000800 */
[-C--:B-1----:R-:W-:Y:S01]  /*dd30*/  F2FP.BF16.PACK_AB R83, R251, R127.reuse ;  /* 0x0000007ffb53723e */ /* 0x082fe200000010ff */
[----:B------:R-:W-:Y:S01]  /*dd40*/  LDSM.16.MT88.4 R92, [R219+0x1900] ;  /* 0x00190000db5c783b */ /* 0x000fe20000004200 */
[----:B------:R-:W-:Y:S07]  /*dd50*/  MOV R182, R127 ;  /* 0x0000007f00b67202 */ /* 0x000fee0000000f00 */
[----:B------:R-:W-:Y:S10]  /*dd60*/  MUFU.EX2 R209, R209 ;  /* 0x000000d100d17308 */ /* 0x000ff40000000800 */
[----:B------:R-:W-:Y:S01]  /*dd70*/  MUFU.EX2 R207, R207 ;  /* 0x000000cf00cf7308 */ /* 0x000fe20000000800 */
[----:B--2---:R-:W1:Y:S01]  /*dd80*/  LDSM.16.MT88.4 R84, [R225+0x1900] ;  /* 0x00190000e154783b */ /* 0x004e620000004200 */
[----:B---3--:R-:W-:Y:S08]  /*dd90*/  F2FP.BF16.PACK_AB R81, R126, R125 ;  /* 0x0000007d7e51723e */ /* 0x008ff000000010ff */
        /* <DEDUP_REMOVED lines=54> */
[--C-:B------:R-:W-:Y:S03]  /*e100*/  FFMA.FTZ R85, R183, c[0x0][0x2d0], -R196.reuse ;  /* 0x0000b400b7557a23 */ /* 0x100fe600000108c4 */
[----:B------:R-:W-:Y:S01]  /*e110*/  IMAD.MOV.U32 R190, RZ, RZ, R125 ;  /* 0x000000ffffbe7224 */ /* 0x000fe200078e007d */
[----:B------:R-:W-:Y:S01]  /*e120*/  MUFU.EX2 R84, R84 ;  /* 0x0000005400547308 */ /* 0x000fe20000000800 */
[----:B------:R-:W-:Y:S02]  /*e130*/  MOV R183, R124 ;  /* 0x0000007c00b77202 */ /* 0x000fe40000000f00 */
[C---:B------:R-:W-:Y:S07]  /*e140*/  HMMA.16816.F32.BF16 R32, R76.reuse, R86, R32 ;  /* 0x000000564c20723c */ /* 0x040fee0000041820 */
[--C-:B------:R-:W-:Y:S01]  /*e150*/  FFMA.FTZ R86, R181, c[0x0][0x2d0], -R196.reuse ;  /* 0x0000b400b5567a23 */ /* 0x100fe200000108c4 */
[-C--:B------:R-:W-:Y:S01]  /*e160*/  HMMA.16816.F32.BF16 R36, R76, R92.reuse, R36 ;  /* 0x0000005c4c24723c */ /* 0x080fe20000041824 */
[----:B------:R-:W-:Y:S01]  /*e170*/  MOV R181, R115 ;  /* 0x0000007300b57202 */ /* 0x000fe20000000f00 */
[----:B------:R-:W1:Y:S02]  /*e180*/  MUFU.EX2 R85, R85 ;  /* 0x0000005500557308 */ /* 0x000e640000000800 */
[----:B------:R-:W-:Y:S02]  /*e190*/  FFMA.FTZ R196, R179, c[0x0][0x2d0], -R196 ;  /* 0x0000b400b3c47a23 */ /* 0x000fe400000108c4 */
[----:B------:R-:W-:Y:S02]  /*e1a0*/  IMAD.MOV.U32 R179, RZ, RZ, R114 ;  /* 0x000000ffffb37224 */ /* 0x000fe400078e0072 */
[C---:B------:R-:W-:Y:S01]  /*e1b0*/  HMMA.16816.F32.BF16 R40, R80.reuse, R92, R40 ;  /* 0x0000005c5028723c */ /* 0x040fe20000041828 */
[--C-:B------:R-:W-:Y:S03]  /*e1c0*/  FFMA.FTZ R87, R191, c[0x0][0x2d0], -R194.reuse ;  /* 0x0000b400bf577a23 */ /* 0x100fe600000108c2 */
[----:B------:R-:W-:Y:S01]  /*e1d0*/  MOV R191, R113 ;  /* 0x0000007100bf7202 */ /* 0x000fe20000000f00 */
[----:B------:R-:W-:Y:S02]  /*e1e0*/  MUFU.EX2 R86, R86 ;  /* 0x0000005600567308 */ /* 0x000fe40000000800 */
[--C-:B------:R-:W-:Y:S01]  /*e1f0*/  FFMA.FTZ R92, R186, c[0x0][0x2d0], -R194.reuse ;  /* 0x0000b400ba5c7a23 */ /* 0x100fe200000108c2 */
[-C--:B------:R-:W-:Y:S01]  /*e200*/  HMMA.16816.F32.BF16 R44, R80, R94.reuse, R44 ;  /* 0x0000005e502c723c */ /* 0x080fe2000004182c */
[----:B------:R-:W-:Y:S02]  /*e210*/  MOV R186, R112 ;  /* 0x0000007000ba7202 */ /* 0x000fe40000000f00 */
[----:B------:R-:W-:Y:S01]  /*e220*/  LDSM.16.MT88.4 R112, [R219+0x2900] ;  /* 0x00290000db70783b */ /* 0x000fe20000004200 */
[--C-:B------:R-:W-:Y:S01]  /*e230*/  FFMA.FTZ R93, R184, c[0x0][0x2d0], -R194.reuse ;  /* 0x0000b400b85d7a23 */ /* 0x100fe200000108c2 */
[----:B------:R-:W-:Y:S01]  /*e240*/  MOV R184, R101 ;  /* 0x0000006500b87202 */ /* 0x000fe20000000f00 */
[----:B------:R-:W-:Y:S01]  /*e250*/  FFMA.FTZ R194, R73, c[0x0][0x2d0], -R194 ;  /* 0x0000b40049c27a23 */ /* 0x000fe200000108c2 */
[----:B------:R-:W3:Y:S01]  /*e260*/  MUFU.EX2 R196, R196 ;  /* 0x000000c400c47308 */ /* 0x000ee20000000800 */
[C---:B------:R-:W-:Y:S01]  /*e270*/  HMMA.16816.F32.BF16 R48, R76.reuse, R94, R48 ;  /* 0x0000005e4c30723c */ /* 0x040fe20000041830 */
[----:B------:R-:W-:Y:S03]  /*e280*/  IMAD.MOV.U32 R73, RZ, RZ, R100 ;  /* 0x000000ffff497224 */ /* 0x000fe600078e0064 */
[----:B-1----:R-:W-:Y:S01]  /*e290*/  F2FP.BF16.PACK_AB R124, R85, R84 ;  /* 0x00000054557c723e */ /* 0x002fe200000010ff */
[----:B------:R-:W-:Y:S02]  /*e2a0*/  FADD.FTZ R117, R73, R117 ;  /* 0x0000007549757221 */ /* 0x000fe40000010000 */
[----:B------:R-:W-:Y:S01]  /*e2b0*/  IMAD.MOV.U32 R95, RZ, RZ, R103 ;  /* 0x000000ffff5f7224 */ /* 0x000fe200078e0067 */
[-C--:B--2---:R-:W-:Y:S01]  /*e2c0*/  HMMA.16816.F32.BF16 R52, R76, R88.reuse, R52 ;  /* 0x000000584c34723c */ /* 0x084fe20000041834 */
[----:B------:R-:W-:Y:S01]  /*e2d0*/  MOV R94, R102 ;  /* 0x00000066005e7202 */ /* 0x000fe20000000f00 */
[----:B------:R-:W-:Y:S01]  /*e2e0*/  MUFU.EX2 R87, R87 ;  /* 0x0000005700577308 */ /* 0x000fe20000000800 */
[----:B------:R-:W1:Y:S01]  /*e2f0*/  LDSM.16.MT88.4 R100, [R220+0x2900] ;  /* 0x00290000dc64783b */ /* 0x000e620000004200 */
[----:B------:R-:W-:Y:S02]  /*e300*/  FADD.FTZ R117, R186, R117 ;  /* 0x00000075ba757221 */ /* 0x000fe40000010000 */
[----:B------:R-:W-:Y:S02]  /*e310*/  FADD.FTZ R119, R94, R119 ;  /* 0x000000775e777221 */ /* 0x000fe40000010000 */
[C---:B------:R-:W-:Y:S01]  /*e320*/  HMMA.16816.F32.BF16 R56, R80.reuse, R88, R56 ;  /* 0x000000585038723c */ /* 0x040fe20000041838 */
[----:B------:R-:W-:Y:S03]  /*e330*/  FADD.FTZ R117, R248, R117 ;  /* 0x00000075f8757221 */ /* 0x000fe60000010000 */
[----:B------:R-:W2:Y:S01]  /*e340*/  MUFU.EX2 R92, R92 ;  /* 0x0000005c005c7308 */ /* 0x000ea20000000800 */
[----:B------:R-:W-:Y:S01]  /*e350*/  FADD.FTZ R119, R181, R119 ;  /* 0x00000077b5777221 */ /* 0x000fe20000010000 */
[----:B---3--:R-:W-:Y:S02]  /*e360*/  F2FP.BF16.PACK_AB R126, R196, R86 ;  /* 0x00000056c47e723e */ /* 0x008fe400000010ff */
[-C--:B------:R-:W-:Y:S01]  /*e370*/  HMMA.16816.F32.BF16 R60, R80, R90.reuse, R60 ;  /* 0x0000005a503c723c */ /* 0x080fe2000004183c */
[----:B------:R-:W-:Y:S03]  /*e380*/  FADD.FTZ R119, R249, R119 ;  /* 0x00000077f9777221 */ /* 0x000fe60000010000 */
[----:B------:R-:W-:Y:S02]  /*e390*/  FADD.FTZ R117, R247, R117 ;  /* 0x00000075f7757221 */ /* 0x000fe40000010000 */
        /* <DEDUP_REMOVED lines=9> */
[----:B--2---:R-:W-:Y:S01]  /*e430*/  F2FP.BF16.PACK_AB R125, R92, R87 ;  /* 0x000000575c7d723e */ /* 0x004fe200000010ff */
        /* <DEDUP_REMOVED lines=27> */
[-C--:B-1----:R-:W-:Y:S01]  /*e5f0*/  HMMA.16816.F32.BF16 R144, R128, R100.reuse, R20 ;  /* 0x000000648090723c */ /* 0x082fe20000041814 */
        /* <DEDUP_REMOVED lines=15> */
[----:B------:R-:W-:Y:S04]  /*e6f0*/  FADD.FTZ R8, R87, R8 ;  /* 0x0000000857087221 */ /* 0x000fe80000010000 */
[----:B------:R-:W-:Y:S03]  /*e700*/  FADD.FTZ R8, R92, R8 ;  /* 0x000000085c087221 */ /* 0x000fe60000010000 */
[C---:B------:R-:W-:Y:S01]  /*e710*/  HMMA.16816.F32.BF16 R108, R124.reuse, R112, R40 ;  /* 0x000000707c6c723c */ /* 0x040fe20000041828 */
[----:B------:R-:W-:Y:S04]  /*e720*/  FADD.FTZ R8, R93, R8 ;  /* 0x000000085d087221 */ /* 0x000fe80000010000 */
[----:B------:R-:W-:Y:S03]  /*e730*/  FADD.FTZ R238, R194, R8 ;  /* 0x00000008c2ee7221 */ /* 0x000fe60000010000 */
[-C--:B------:R-:W-:Y:S07]  /*e740*/  HMMA.16816.F32.BF16 R132, R124, R114.reuse, R44 ;  /* 0x000000727c84723c */ /* 0x080fee000004182c */
[----:B------:R-:W-:Y:S01]  /*e750*/  MOV R44, R72 ;  /* 0x00000048002c7202 */ /* 0x000fe20000000f00 */
[C---:B------:R-:W-:Y:S08]  /*e760*/  HMMA.16816.F32.BF16 R112, R128.reuse, R114, R48 ;  /* 0x000000728070723c */ /* 0x040ff00000041830 */
[-C--:B----4-:R-:W-:Y:S08]  /*e770*/  HMMA.16816.F32.BF16 R116, R128, R4.reuse, R52 ;  /* 0x000000048074723c */ /* 0x090ff00000041834 */
[C---:B------:R-:W-:Y:S08]  /*e780*/  HMMA.16816.F32.BF16 R120, R124.reuse, R4, R56 ;  /* 0x000000047c78723c */ /* 0x040ff00000041838 */
[-C--:B------:R-:W-:Y:S08]  /*e790*/  HMMA.16816.F32.BF16 R124, R124, R6.reuse, R60 ;  /* 0x000000067c7c723c */ /* 0x080ff0000004183c */
[----:B------:R-:W-:Y:S01]  /*e7a0*/  HMMA.16816.F32.BF16 R128, R128, R6, R64 ;  /* 0x000000068080723c */ /* 0x000fe20000041840 */
[----:B------:R-:W-:-:S07]  /*e7b0*/  @P0 BRA `(.L_x_1089) ;  /* 0xffff9bb000000947 */ /* 0x000fce000383ffff */
.L_x_1070:
[----:B------:R-:W1:Y:S01]  /*e7c0*/  S2UR UR13, SR_CTAID.X ;  /* 0x00000000000d79c3 */ /* 0x000e620000002500 */
[----:B------:R-:W-:-:S02]  /*e7d0*/  UISETP.NE.AND UP1, UPT, UR35, URZ, UPT ;  /* 0x0000003f2300728c */ /* 0x000fc4000bf25270 */
[----:B------:R-:W-:Y:S02]  /*e7e0*/  ULDC.64 UR6, c[0x0][0x2c8] ;  /* 0x0000b20000067ab9 */ /* 0x000fe40000000a00 */
[----:B------:R-:W-:-:S06]  /*e7f0*/  UISETP.NE.AND UP0, UPT, UR34, URZ, UPT ;  /* 0x0000003f2200728c */ /* 0x000fcc000bf05270 */
[----:B------:R-:W-:Y:S01]  /*e800*/  PLOP3.LUT P0, PT, PT, PT, UP0, 0x40, 0x0 ;  /* 0x000000000000781c */ /* 0x000fe20003f0e808 */
[----:B-1----:R-:W-:-:S04]  /*e810*/  ULEA UR13, UR13, 0x7f, 0x7 ;  /* 0x0000007f0d0d7891 */ /* 0x002fc8000f8e383f */
        /* <DEDUP_REMOVED lines=22> */
.L_x_1091:
[----:B------:R-:W-:Y:S02]  /*e980*/  UMOV UR7, 0x1 ;  /* 0x0000000100077882 */ /* 0x000fe40000000000 */
[----:B------:R-:W-:Y:S02]  /*e990*/  ULDC UR6, c[0x0][0x32c] ;  /* 0x0000cb0000067ab9 */ /* 0x000fe40000000800 */
[----:B------:R-:W-:-:S03]  /*e9a0*/  UISETP.NE.AND UP0, UPT, UR7, UR6, UPT ;  /* 0x000000060700728c */ /* 0x000fc6000bf05270 */
[----:B------:R-:W-:Y:S02]  /*e9b0*/  ULDC.64 UR6, c[0x0][0x330] ;  /* 0x0000cc0000067ab9 */ /* 0x000fe40000000a00 */
[----:B------:R-:W-:-:S07]  /*e9c0*/  UIMAD.WIDE.U32 UR20, UR18, UR6, URZ ;  /* 0x00000006121472a5 */ /* 0x000fce000f8e003f */
[----:B------:R-:W-:Y:S02]  /*e9d0*/  @UP0 UMOV UR19, UR21 ;  /* 0x0000001500130c82 */ /* 0x000fe40008000000 */
[----:B------:R-:W-:Y:S02]  /*e9e0*/  @UP0 USHF.R.U32.HI UR18, URZ, UR7, UR19 ;  /* 0x000000073f120299 */ /* 0x000fe40008011613 */
.L_x_1092:
[----:B------:R-:W-:Y:S02]  /*e9f0*/  ULDC UR6, c[0x0][0x32c] ;  /* 0x0000cb0000067ab9 */ /* 0x000fe40000000800 */
[----:B------:R-:W-:-:S04]  /*ea00*/  UIMAD UR6, UR18, UR6, URZ ;  /* 0x00000006120672a4 */ /* 0x000fc8000f8e023f */
[----:B------:R-:W-:-:S04]  /*ea10*/  UISETP.LT.AND UP0, UPT, UR13, UR6, UPT ;  /* 0x000000060d00728c */ /* 0x000fc8000bf01270 */
[----:B------:R-:W-:-:S04]  /*ea20*/  USEL UR13, UR13, UR6, !UP0 ;  /* 0x000000060d0d7287 */ /* 0x000fc8000c000000 */
.L_x_1090:
        /* <DEDUP_REMOVED lines=13> */
.L_x_1096:
        /* <DEDUP_REMOVED lines=64> */
.L_x_1094:
        /* <DEDUP_REMOVED lines=175> */
.L_x_1095:
[----:B------:R-:W-:Y:S01]  /*f9f0*/  FMNMX.FTZ R169, R8, R165, !PT ;  /* 0x000000a508a97209 */ /* 0x000fe20007810000 */
[----:B-1----:R-:W-:Y:S01]  /*fa00*/  LDSM.16.MT88.4 R172, [R225+0x100] ;  /* 0x00010000e1ac783b */ /* 0x002fe20000004200 */
        /* <DEDUP_REMOVED lines=90> */
[----:B------:R-:W-:Y:S02]  /*ffb0*/  PLOP3.LUT P0, PT, PT, PT, UP0, 0x80, 0x0 ;  /* 0x000000000000781c */ /* 0x000fe40003f0f008 */
[----:B------:R-:W-:Y:S04]  /*ffc0*/  FMNMX.FTZ R169, R89, R169, !PT ;  /* 0x000000a959a97209 */ /* 0x000fe80007810000 */
[----:B------:R-:W-:Y:S01]  /*ffd0*/  FMNMX.FTZ R169, R92, R169, !PT ;  /* 0x000000a95ca97209 */ /* 0x000fe20007810000 */
[----:B------:R-:W-:Y:S03]  /*ffe0*/  SHFL.BFLY PT, R2, R170, 0x2, 0x1f ;  /* 0x0c401f00aa027f89 */ /* 0x000fe600000e0000 */
[----:B------:R-:W-:Y:S05]  /*fff0*/  FMNMX.FTZ R169, R93, R169, !PT ;  /* 0x000000a95da97209 */ /* 0x000fea0007810000 */
[----:B------:R-:W1:Y:S02]  /*10000*/  SHFL.BFLY PT, R168, R169, 0x2, 0x1f ;  /* 0x0c401f00a9a87f89 */ /* 0x000e6400000e0000 */
[----:B-1----:R-:W-:Y:S02]  /*10010*/  FMNMX.FTZ R169, R169, R168, !PT ;  /* 0x000000a8a9a97209 */ /* 0x002fe40007810000 */
[----:B------:R-:W-:Y:S02]  /*10020*/  FMNMX.FTZ R168, R75, R0, !PT ;  /* 0x000000004ba87209 */ /* 0x000fe40007810000 */
[----:B------:R-:W-:Y:S02]  /*10030*/  FMNMX.FTZ R3, R3, R171, !PT ;  /* 0x000000ab03037209 */ /* 0x000fe40007810000 */
[----:B------:R-:W1:Y:S01]  /*10040*/  SHFL.BFLY PT, R0, R169, 0x1, 0x1f ;  /* 0x0c201f00a9007f89 */ /* 0x000e6200000e0000 */
[----:B------:R-:W-:Y:S02]  /*10050*/  FMNMX.FTZ R168, R78, R168, !PT ;  /* 0x000000a84ea87209 */ /* 0x000fe40007810000 */
[----:B------:R-:W-:Y:S02]  /*10060*/  FMNMX.FTZ R170, R170, R2, !PT ;  /* 0x00000002aaaa7209 */ /* 0x000fe40007810000 */
[----:B------:R-:W-:Y:S03]  /*10070*/  FMNMX.FTZ R168, R79, R168, !PT ;  /* 0x000000a84fa87209 */ /* 0x000fe60007810000 */
[----:B------:R-:W2:Y:S01]  /*10080*/  SHFL.BFLY PT, R171, R3, 0x1, 0x1f ;  /* 0x0c201f0003ab7f89 */ /* 0x000ea200000e0000 */
[----:B------:R-:W-:Y:S04]  /*10090*/  FMNMX.FTZ R168, R90, R168, !PT ;  /* 0x000000a85aa87209 */ /* 0x000fe80007810000 */
[----:B------:R-:W-:Y:S03]  /*100a0*/  FMNMX.FTZ R168, R91, R168, !PT ;  /* 0x000000a85ba87209 */ /* 0x000fe60007810000 */
[----:B------:R-:W3:Y:S01]  /*100b0*/  SHFL.BFLY PT, R2, R170, 0x1, 0x1f ;  /* 0x0c201f00aa027f89 */ /* 0x000ee200000e0000 */
[----:B------:R-:W-:Y:S04]  /*100c0*/  FMNMX.FTZ R168, R94, R168, !PT ;  /* 0x000000a85ea87209 */ /* 0x000fe80007810000 */
[----:B------:R-:W-:Y:S02]  /*100d0*/  FMNMX.FTZ R168, R95, R168, !PT ;  /* 0x000000a85fa87209 */ /* 0x000fe40007810000 */
[----:B-1----:R-:W-:Y:S03]  /*100e0*/  FMNMX.FTZ R0, R169, R0, !PT ;  /* 0x00000000a9007209 */ /* 0x002fe60007810000 */
[----:B------:R-:W1:Y:S02]  /*100f0*/  SHFL.BFLY PT, R169, R168, 0x2, 0x1f ;  /* 0x0c401f00a8a97f89 */ /* 0x000e6400000e0000 */
[C---:B------:R-:W-:Y:S02]  /*10100*/  FMUL.FTZ R201, R0.reuse, c[0x0][0x2d0] ;  /* 0x0000b40000c97a20 */ /* 0x040fe40000410000 */
[----:B------:R-:W-:Y:S01]  /*10110*/  FADD.FTZ R165, -R0, R165 ;  /* 0x000000a500a57221 */ /* 0x000fe20000010100 */
[----:B--2---:R-:W-:Y:S01]  /*10120*/  FMNMX.FTZ R3, R3, R171, !PT ;  /* 0x000000ab03037209 */ /* 0x004fe20007810000 */
[--C-:B------:R-:W-:Y:S02]  /*10130*/  FFMA.FTZ R247, R44, c[0x0][0x2d0], -R201.reuse ;  /* 0x0000b4002cf77a23 */ /* 0x100fe400000108c9 */
[--C-:B------:R-:W-:Y:S02]  /*10140*/  FFMA.FTZ R248, R45, c[0x0][0x2d0], -R201.reuse ;  /* 0x0000b4002df87a23 */ /* 0x100fe400000108c9 */
[----:B------:R-:W-:Y:S02]  /*10150*/  FFMA.FTZ R57, R57, c[0x0][0x2d0], -R201 ;  /* 0x0000b40039397a23 */ /* 0x000fe400000108c9 */
[----:B------:R-:W-:Y:S01]  /*10160*/  MUFU.EX2 R247, R247 ;  /* 0x000000f700f77308 */ /* 0x000fe20000000800 */
[----:B------:R-:W-:Y:S01]  /*10170*/  FMUL.FTZ R203, R3, c[0x0][0x2d0] ;  /* 0x0000b40003cb7a20 */ /* 0x000fe20000410000 */
[----:B---3--:R-:W-:Y:S01]  /*10180*/  FMNMX.FTZ R2, R170, R2, !PT ;  /* 0x00000002aa027209 */ /* 0x008fe20007810000 */
[----:B------:R-:W-:Y:S02]  /*10190*/  FMUL.FTZ R165, R165, c[0x0][0x2d0] ;  /* 0x0000b400a5a57a20 */ /* 0x000fe40000410000 */
[--C-:B------:R-:W-:Y:S02]  /*101a0*/  FFMA.FTZ R209, R48, c[0x0][0x2d0], -R203.reuse ;  /* 0x0000b40030d17a23 */ /* 0x100fe400000108cb */
[--C-:B------:R-:W-:Y:S02]  /*101b0*/  FFMA.FTZ R210, R49, c[0x0][0x2d0], -R203.reuse ;  /* 0x0000b40031d27a23 */ /* 0x100fe400000108cb */
[--C-:B------:R-:W-:Y:S01]  /*101c0*/  FFMA.FTZ R251, R52, c[0x0][0x2d0], -R203.reuse ;  /* 0x0000b40034fb7a23 */ /* 0x100fe200000108cb */
[----:B------:R-:W2:Y:S01]  /*101d0*/  MUFU.EX2 R165, R165 ;  /* 0x000000a500a57308 */ /* 0x000ea20000000800 */
[--C-:B------:R-:W-:Y:S01]  /*101e0*/  FFMA.FTZ R252, R53, c[0x0][0x2d0], -R203.reuse ;  /* 0x0000b40035fc7a23 */ /* 0x100fe200000108cb */
[----:B-1----:R-:W-:Y:S01]  /*101f0*/  FMNMX.FTZ R169, R168, R169, !PT ;  /* 0x000000a9a8a97209 */ /* 0x002fe20007810000 */
[----:B------:R-:W-:Y:S02]  /*10200*/  FMUL.FTZ R202, R2, c[0x0][0x2d0] ;  /* 0x0000b40002ca7a20 */ /* 0x000fe40000410000 */
[--C-:B------:R-:W-:Y:S02]  /*10210*/  FFMA.FTZ R171, R16, c[0x0][0x2d0], -R203.reuse ;  /* 0x0000b40010ab7a23 */ /* 0x100fe400000108cb */
[--C-:B------:R-:W-:Y:S01]  /*10220*/  FFMA.FTZ R211, R50, c[0x0][0x2d0], -R202.reuse ;  /* 0x0000b40032d37a23 */ /* 0x100fe200000108ca */
[----:B------:R-:W1:Y:S01]  /*10230*/  SHFL.BFLY PT, R168, R169, 0x1, 0x1f ;  /* 0x0c201f00a9a87f89 */ /* 0x000e6200000e0000 */
[--C-:B------:R-:W-:Y:S01]  /*10240*/  FFMA.FTZ R242, R51, c[0x0][0x2d0], -R202.reuse ;  /* 0x0000b40033f27a23 */ /* 0x100fe200000108ca */
[----:B------:R-:W-:Y:S01]  /*10250*/  MUFU.EX2 R209, R209 ;  /* 0x000000d100d17308 */ /* 0x000fe20000000800 */
[--C-:B------:R-:W-:Y:S02]  /*10260*/  FFMA.FTZ R55, R55, c[0x0][0x2d0], -R202.reuse ;  /* 0x0000b40037377a23 */ /* 0x100fe400000108ca */
[--C-:B------:R-:W-:Y:S02]  /*10270*/  FFMA.FTZ R180, R17, c[0x0][0x2d0], -R203.reuse ;  /* 0x0000b40011b47a23 */ /* 0x100fe400000108cb */
[--C-:B------:R-:W-:Y:S01]  /*10280*/  FFMA.FTZ R182, R18, c[0x0][0x2d0], -R202.reuse ;  /* 0x0000b40012b67a23 */ /* 0x100fe200000108ca */
[----:B------:R-:W-:Y:S01]  /*10290*/  LDSM.16.MT88.4 R48, [R219+0x900] ;  /* 0x00090000db30783b */ /* 0x000fe20000004200 */
[--C-:B------:R-:W-:Y:S02]  /*102a0*/  FFMA.FTZ R35, R35, c[0x0][0x2d0], -R202.reuse ;  /* 0x0000b40023237a23 */ /* 0x100fe400000108ca */
[--C-:B------:R-:W-:Y:S01]  /*102b0*/  FFMA.FTZ R193, R20, c[0x0][0x2d0], -R203.reuse ;  /* 0x0000b40014c17a23 */ /* 0x100fe200000108cb */
[----:B------:R-:W-:Y:S01]  /*102c0*/  MUFU.EX2 R171, R171 ;  /* 0x000000ab00ab7308 */ /* 0x000fe20000000800 */
[--C-:B------:R-:W-:Y:S02]  /*102d0*/  FFMA.FTZ R194, R21, c[0x0][0x2d0], -R203.reuse ;  /* 0x0000b40015c27a23 */ /* 0x100fe400000108cb */
[--C-:B------:R-:W-:Y:S02]  /*102e0*/  FFMA.FTZ R195, R22, c[0x0][0x2d0], -R202.reuse ;  /* 0x0000b40016c37a23 */ /* 0x100fe400000108ca */
[--C-:B------:R-:W-:Y:S02]  /*102f0*/  FFMA.FTZ R196, R23, c[0x0][0x2d0], -R202.reuse ;  /* 0x0000b40017c47a23 */ /* 0x100fe400000108ca */
[----:B------:R-:W-:Y:S02]  /*10300*/  FFMA.FTZ R198, R33, c[0x0][0x2d0], -R203 ;  /* 0x0000b40021c67a23 */ /* 0x000fe400000108cb */
[----:B--2---:R-:W-:Y:S01]  /*10310*/  FMUL.FTZ R33, R165, R141 ;  /* 0x0000008da5217220 */ /* 0x004fe20000410000 */
[----:B------:R-:W-:Y:S01]  /*10320*/  MUFU.EX2 R180, R180 ;  /* 0x000000b400b47308 */ /* 0x000fe20000000800 */
[--C-:B------:R-:W-:Y:S01]  /*10330*/  FFMA.FTZ R199, R34, c[0x0][0x2d0], -R202.reuse ;  /* 0x0000b40022c77a23 */ /* 0x100fe200000108ca */
[----:B-1----:R-:W-:Y:S01]  /*10340*/  FMNMX.FTZ R168, R168, R169, !PT ;  /* 0x000000a9a8a87209 */ /* 0x002fe20007810000 */
[----:B------:R-:W-:Y:S02]  /*10350*/  FFMA.FTZ R169, R19, c[0x0][0x2d0], -R202 ;  /* 0x0000b40013a97a23 */ /* 0x000fe400000108ca */
[--C-:B------:R-:W-:Y:S02]  /*10360*/  FFMA.FTZ R186, R12, c[0x0][0x2d0], -R201.reuse ;  /* 0x0000b4000cba7a23 */ /* 0x100fe400000108c9 */
[----:B------:R-:W-:Y:S02]  /*10370*/  FMUL.FTZ R200, R168, c[0x0][0x2d0] ;  /* 0x0000b400a8c87a20 */ /* 0x000fe40000410000 */
[----:B------:R-:W-:Y:S01]  /*10380*/  FMUL.FTZ R12, R165, R152 ;  /* 0x00000098a50c7220 */ /* 0x000fe20000410000 */
[----:B------:R-:W-:Y:S01]  /*10390*/  MUFU.EX2 R182, R182 ;  /* 0x000000b600b67308 */ /* 0x000fe20000000800 */
[--C-:B------:R-:W-:Y:S02]  /*103a0*/  FFMA.FTZ R249, R46, c[0x0][0x2d0], -R200.reuse ;  /* 0x0000b4002ef97a23 */ /* 0x100fe400000108c8 */
[--C-:B------:R-:W-:Y:S02]  /*103b0*/  FFMA.FTZ R250, R47, c[0x0][0x2d0], -R200.reuse ;  /* 0x0000b4002ffa7a23 */ /* 0x100fe400000108c8 */
[----:B------:R-:W-:Y:S01]  /*103c0*/  LDSM.16.MT88.4 R44, [R225+0x1100] ;  /* 0x00110000e12c783b */ /* 0x000fe20000004200 */
[--C-:B------:R-:W-:Y:S02]  /*103d0*/  FFMA.FTZ R59, R59, c[0x0][0x2d0], -R200.reuse ;  /* 0x0000b4003b3b7a23 */ /* 0x100fe400000108c8 */
[--C-:B------:R-:W-:Y:S02]  /*103e0*/  FFMA.FTZ R204, R31, c[0x0][0x2d0], -R200.reuse ;  /* 0x0000b4001fcc7a23 */ /* 0x100fe400000108c8 */
[----:B------:R-:W-:Y:S01]  /*103f0*/  MUFU.EX2 R169, R169 ;  /* 0x000000a900a97308 */ /* 0x000fe20000000800 */
[----:B------:R-:W-:Y:S02]  /*10400*/  FFMA.FTZ R187, R13, c[0x0][0x2d0], -R201 ;  /* 0x0000b4000dbb7a23 */ /* 0x000fe400000108c9 */
[C---:B------:R-:W-:Y:S02]  /*10410*/  FMUL.FTZ R13, R165.reuse, R153 ;  /* 0x00000099a50d7220 */ /* 0x040fe40000410000 */
[--C-:B------:R-:W-:Y:S02]  /*10420*/  FFMA.FTZ R190, R14, c[0x0][0x2d0], -R200.reuse ;  /* 0x0000b4000ebe7a23 */ /* 0x100fe400000108c8 */
[--C-:B------:R-:W-:Y:S02]  /*10430*/  FFMA.FTZ R197, R32, c[0x0][0x2d0], -R203.reuse ;  /* 0x0000b40020c57a23 */ /* 0x100fe400000108cb */
[----:B------:R-:W-:Y:S01]  /*10440*/  FMUL.FTZ R32, R165, R140 ;  /* 0x0000008ca5207220 */ /* 0x000fe20000410000 */
[----:B------:R-:W-:Y:S01]  /*10450*/  MUFU.EX2 R186, R186 ;  /* 0x000000ba00ba7308 */ /* 0x000fe20000000800 */
[----:B------:R-:W-:Y:S02]  /*10460*/  FFMA.FTZ R140, R27, c[0x0][0x2d0], -R200 ;  /* 0x0000b4001b8c7a23 */ /* 0x000fe400000108c8 */
[C---:B------:R-:W-:Y:S02]  /*10470*/  FMUL.FTZ R108, R165.reuse, R108 ;  /* 0x0000006ca56c7220 */ /* 0x040fe40000410000 */
[C---:B------:R-:W-:Y:S02]  /*10480*/  FMUL.FTZ R109, R165.reuse, R109 ;  /* 0x0000006da56d7220 */ /* 0x040fe40000410000 */
[C---:B------:R-:W-:Y:S02]  /*10490*/  FMUL.FTZ R120, R165.reuse, R120 ;  /* 0x00000078a5787220 */ /* 0x040fe40000410000 */
[C---:B------:R-:W-:Y:S01]  /*104a0*/  FMUL.FTZ R121, R165.reuse, R121 ;  /* 0x00000079a5797220 */ /* 0x040fe20000410000 */
[----:B------:R-:W-:Y:S01]  /*104b0*/  MUFU.EX2 R187, R187 ;  /* 0x000000bb00bb7308 */ /* 0x000fe20000000800 */
[C---:B------:R-:W-:Y:S02]  /*104c0*/  FMUL.FTZ R124, R165.reuse, R124 ;  /* 0x0000007ca57c7220 */ /* 0x040fe40000410000 */
[----:B------:R-:W-:Y:S02]  /*104d0*/  FMUL.FTZ R125, R165, R125 ;  /* 0x0000007da57d7220 */ /* 0x000fe40000410000 */
[--C-:B------:R-:W-:Y:S02]  /*104e0*/  FFMA.FTZ R205, R36, c[0x0][0x2d0], -R203.reuse ;  /* 0x0000b40024cd7a23 */ /* 0x100fe400000108cb */
[----:B------:R-:W-:Y:S02]  /*104f0*/  FFMA.FTZ R206, R37, c[0x0][0x2d0], -R203 ;  /* 0x0000b40025ce7a23 */ /* 0x000fe400000108cb */
[--C-:B------:R-:W-:Y:S01]  /*10500*/  FFMA.FTZ R207, R38, c[0x0][0x2d0], -R202.reuse ;  /* 0x0000b40026cf7a23 */ /* 0x100fe200000108ca */
[----:B------:R-:W-:Y:S01]  /*10510*/  MUFU.EX2 R190, R190 ;  /* 0x000000be00be7308 */ /* 0x000fe20000000800 */
[----:B------:R-:W-:Y:S02]  /*10520*/  FFMA.FTZ R208, R39, c[0x0][0x2d0], -R202 ;  /* 0x0000b40027d07a23 */ /* 0x000fe400000108ca */
        /* <DEDUP_REMOVED lines=13> */
[----:B------:R-:W-:Y:S02]  /*10600*/  FFMA.FTZ R79, R79, c[0x0][0x2d0], -R200 ;  /* 0x0000b4004f4f7a23 */ /* 0x000fe400000108c8 */
[----:B------:R-:W-:Y:S02]  /*10610*/  FADD.FTZ R167, -R3, R167 ;  /* 0x000000a703a77221 */ /* 0x000fe40000010100 */
[----:B------:R-:W-:Y:S01]  /*10620*/  FADD.FTZ R166, -R2, R166 ;  /* 0x000000a602a67221 */ /* 0x000fe20000010100 */
[----:B------:R-:W-:Y:S01]  /*10630*/  MUFU.EX2 R195, R195 ;  /* 0x000000c300c37308 */ /* 0x000fe20000000800 */
[----:B------:R-:W-:Y:S02]  /*10640*/  FMUL.FTZ R167, R167, c[0x0][0x2d0] ;  /* 0x0000b400a7a77a20 */ /* 0x000fe40000410000 */
[----:B------:R-:W-:Y:S02]  /*10650*/  FMUL.FTZ R166, R166, c[0x0][0x2d0] ;  /* 0x0000b400a6a67a20 */ /* 0x000fe40000410000 */
[--C-:B------:R-:W-:Y:S02]  /*10660*/  FFMA.FTZ R183, R4, c[0x0][0x2d0], -R203.reuse ;  /* 0x0000b40004b77a23 */ /* 0x100fe400000108cb */
[----:B------:R-:W-:Y:S02]  /*10670*/  FFMA.FTZ R170, R5, c[0x0][0x2d0], -R203 ;  /* 0x0000b40005aa7a23 */ /* 0x000fe400000108cb */
[--C-:B------:R-:W-:Y:S01]  /*10680*/  FFMA.FTZ R184, R6, c[0x0][0x2d0], -R202.reuse ;  /* 0x0000b40006b87a23 */ /* 0x100fe200000108ca */
[----:B------:R-:W1:Y:S01]  /*10690*/  MUFU.EX2 R167, R167 ;  /* 0x000000a700a77308 */ /* 0x000e620000000800 */
[----:B------:R-:W-:Y:S02]  /*106a0*/  FFMA.FTZ R181, R7, c[0x0][0x2d0], -R202 ;  /* 0x0000b40007b57a23 */ /* 0x000fe400000108ca */
[----:B------:R-:W-:Y:S02]  /*106b0*/  FADD.FTZ R164, -R168, R164 ;  /* 0x000000a4a8a47221 */ /* 0x000fe40000010100 */
[--C-:B------:R-:W-:Y:S02]  /*106c0*/  FFMA.FTZ R188, R8, c[0x0][0x2d0], -R201.reuse ;  /* 0x0000b40008bc7a23 */ /* 0x100fe400000108c9 */
[----:B------:R-:W-:Y:S02]  /*106d0*/  FMUL.FTZ R164, R164, c[0x0][0x2d0] ;  /* 0x0000b400a4a47a20 */ /* 0x000fe40000410000 */
[----:B------:R-:W-:Y:S01]  /*106e0*/  FMUL.FTZ R8, R165, R156 ;  /* 0x0000009ca5087220 */ /* 0x000fe20000410000 */
[----:B------:R-:W2:Y:S01]  /*106f0*/  MUFU.EX2 R166, R166 ;  /* 0x000000a600a67308 */ /* 0x000ea20000000800 */
[----:B------:R-:W-:Y:S02]  /*10700*/  FFMA.FTZ R185, R9, c[0x0][0x2d0], -R201 ;  /* 0x0000b40009b97a23 */ /* 0x000fe400000108c9 */
[----:B------:R-:W-:Y:S02]  /*10710*/  FMUL.FTZ R9, R165, R157 ;  /* 0x0000009da5097220 */ /* 0x000fe40000410000 */
[--C-:B------:R-:W-:Y:S02]  /*10720*/  FFMA.FTZ R192, R10, c[0x0][0x2d0], -R200.reuse ;  /* 0x0000b4000ac07a23 */ /* 0x100fe400000108c8 */
[--C-:B------:R-:W-:Y:S02]  /*10730*/  FFMA.FTZ R189, R11, c[0x0][0x2d0], -R200.reuse ;  /* 0x0000b4000bbd7a23 */ /* 0x100fe400000108c8 */
[----:B------:R-:W-:Y:S01]  /*10740*/  FFMA.FTZ R191, R15, c[0x0][0x2d0], -R200 ;  /* 0x0000b4000fbf7a23 */ /* 0x000fe200000108c8 */
[----:B------:R-:W-:Y:S01]  /*10750*/  MUFU.EX2 R183, R183 ;  /* 0x000000b700b77308 */ /* 0x000fe20000000800 */
[--C-:B------:R-:W-:Y:S02]  /*10760*/  FFMA.FTZ R64, R64, c[0x0][0x2d0], -R203.reuse ;  /* 0x0000b40040407a23 */ /* 0x100fe400000108cb */
[----:B------:R-:W-:Y:S02]  /*10770*/  FFMA.FTZ R65, R65, c[0x0][0x2d0], -R203 ;  /* 0x0000b40041417a23 */ /* 0x000fe400000108cb */
[C---:B-1----:R-:W-:Y:S02]  /*10780*/  FMUL.FTZ R16, R167.reuse, R148 ;  /* 0x00000094a7107220 */ /* 0x042fe40000410000 */
[C---:B------:R-:W-:Y:S02]  /*10790*/  FMUL.FTZ R17, R167.reuse, R149 ;  /* 0x00000095a7117220 */ /* 0x040fe40000410000 */
[C---:B------:R-:W-:Y:S01]  /*107a0*/  FMUL.FTZ R20, R167.reuse, R144 ;  /* 0x00000090a7147220 */ /* 0x040fe20000410000 */
[----:B------:R-:W1:Y:S01]  /*107b0*/  MUFU.EX2 R170, R170 ;  /* 0x000000aa00aa7308 */ /* 0x000e620000000800 */
[C---:B------:R-:W-:Y:S02]  /*107c0*/  FMUL.FTZ R21, R167.reuse, R145 ;  /* 0x00000091a7157220 */ /* 0x040fe40000410000 */
[C---:B------:R-:W-:Y:S01]  /*107d0*/  FMUL.FTZ R36, R167.reuse, R128 ;  /* 0x00000080a7247220 */ /* 0x040fe20000410000 */
[----:B------:R-:W-:Y:S01]  /*107e0*/  F2FP.BF16.PACK_AB R128, R194, R193 ;  /* 0x000000c1c280723e */ /* 0x000fe200000010ff */
[C---:B--2---:R-:W-:Y:S02]  /*107f0*/  FMUL.FTZ R18, R166.reuse, R150 ;  /* 0x00000096a6127220 */ /* 0x044fe40000410000 */
[C---:B------:R-:W-:Y:S02]  /*10800*/  FMUL.FTZ R19, R166.reuse, R151 ;  /* 0x00000097a6137220 */ /* 0x040fe40000410000 */
[----:B------:R-:W-:Y:S01]  /*10810*/  LDSM.16.MT88.4 R148, [R225+0x2900] ;  /* 0x00290000e194783b */ /* 0x000fe20000004200 */
[----:B------:R-:W-:Y:S01]  /*10820*/  MUFU.EX2 R184, R184 ;  /* 0x000000b800b87308 */ /* 0x000fe20000000800 */
[C---:B------:R-:W-:Y:S02]  /*10830*/  FMUL.FTZ R22, R166.reuse, R146 ;  /* 0x00000092a6167220 */ /* 0x040fe40000410000 */
[C---:B------:R-:W-:Y:S02]  /*10840*/  FMUL.FTZ R23, R166.reuse, R147 ;  /* 0x00000093a6177220 */ /* 0x040fe40000410000 */
[C---:B------:R-:W-:Y:S02]  /*10850*/  FMUL.FTZ R37, R167.reuse, R129 ;  /* 0x00000081a7257220 */ /* 0x040fe40000410000 */
[----:B------:R-:W2:Y:S01]  /*10860*/  LDSM.16.MT88.4 R144, [R219+0x100] ;  /* 0x00010000db90783b */ /* 0x000ea20000004200 */
[C---:B------:R-:W-:Y:S02]  /*10870*/  FMUL.FTZ R38, R166.reuse, R130 ;  /* 0x00000082a6267220 */ /* 0x040fe40000410000 */
[----:B------:R-:W3:Y:S01]  /*10880*/  MUFU.EX2 R181, R181 ;  /* 0x000000b500b57308 */ /* 0x000ee20000000800 */
[----:B------:R-:W-:Y:S02]  /*10890*/  FMUL.FTZ R39, R166, R131 ;  /* 0x00000083a6277220 */ /* 0x000fe40000410000 */
[C---:B------:R-:W-:Y:S01]  /*108a0*/  FMUL.FTZ R4, R167.reuse, R160 ;  /* 0x000000a0a7047220 */ /* 0x040fe20000410000 */
[----:B-1----:R-:W-:Y:S01]  /*108b0*/  F2FP.BF16.PACK_AB R160, R170, R183 ;  /* 0x000000b7aaa0723e */ /* 0x002fe200000010ff */
[----:B------:R-:W-:Y:S02]  /*108c0*/  FMUL.FTZ R5, R167, R161 ;  /* 0x000000a1a7057220 */ /* 0x000fe40000410000 */
[----:B------:R-:W-:Y:S01]  /*108d0*/  FMUL.FTZ R6, R166, R162 ;  /* 0x000000a2a6067220 */ /* 0x000fe20000410000 */
[----:B------:R-:W-:Y:S01]  /*108e0*/  F2FP.BF16.PACK_AB R162, R180, R171 ;  /* 0x000000abb4a2723e */ /* 0x000fe200000010ff */
[C---:B------:R-:W-:Y:S01]  /*108f0*/  FMUL.FTZ R7, R166.reuse, R163 ;  /* 0x000000a3a6077220 */ /* 0x040fe20000410000 */
[----:B------:R-:W1:Y:S01]  /*10900*/  MUFU.EX2 R164, R164 ;  /* 0x000000a400a47308 */ /* 0x000e620000000800 */
[----:B------:R-:W-:Y:S01]  /*10910*/  F2FP.BF16.PACK_AB R163, R169, R182 ;  /* 0x000000b6a9a3723e */ /* 0x000fe200000010ff */
[C---:B------:R-:W-:Y:S02]  /*10920*/  FMUL.FTZ R100, R167.reuse, R100 ;  /* 0x00000064a7647220 */ /* 0x040fe40000410000 */
[C---:B------:R-:W-:Y:S02]  /*10930*/  FMUL.FTZ R101, R167.reuse, R101 ;  /* 0x00000065a7657220 */ /* 0x040fe40000410000 */
[C---:B------:R-:W-:Y:S02]  /*10940*/  FMUL.FTZ R102, R166.reuse, R102 ;  /* 0x00000066a6667220 */ /* 0x040fe40000410000 */
[C---:B------:R-:W-:Y:S02]  /*10950*/  FMUL.FTZ R103, R166.reuse, R103 ;  /* 0x00000067a6677220 */ /* 0x040fe40000410000 */
[----:B------:R-:W-:Y:S01]  /*10960*/  MUFU.EX2 R188, R188 ;  /* 0x000000bc00bc7308 */ /* 0x000fe20000000800 */
[C---:B------:R-:W-:Y:S02]  /*10970*/  FMUL.FTZ R104, R167.reuse, R104 ;  /* 0x00000068a7687220 */ /* 0x040fe40000410000 */
[----:B------:R-:W-:Y:S01]  /*10980*/  FMUL.FTZ R105, R167, R105 ;  /* 0x00000069a7697220 */ /* 0x000fe20000410000 */
[----:B---3--:R-:W-:Y:S01]  /*10990*/  F2FP.BF16.PACK_AB R161, R181, R184 ;  /* 0x000000b8b5a1723e */ /* 0x008fe200000010ff */
[C---:B------:R-:W-:Y:S02]  /*109a0*/  FMUL.FTZ R106, R166.reuse, R106 ;  /* 0x0000006aa66a7220 */ /* 0x040fe40000410000 */
[----:B------:R-:W-:Y:S02]  /*109b0*/  FMUL.FTZ R107, R166, R107 ;  /* 0x0000006ba66b7220 */ /* 0x000fe40000410000 */
[----:B------:R-:W-:Y:S01]  /*109c0*/  FMUL.FTZ R112, R167, R112 ;  /* 0x00000070a7707220 */ /* 0x000fe20000410000 */
[----:B------:R-:W3:Y:S01]  /*109d0*/  MUFU.EX2 R185, R185 ;  /* 0x000000b900b97308 */ /* 0x000ee20000000800 */
[-C--:B------:R-:W-:Y:S05]  /*109e0*/  HMMA.16816.F32.BF16 R4, R160, R172.reuse, R4 ;  /* 0x000000aca004723c */ /* 0x080fea0000041804 */
[C---:B-1----:R-:W-:Y:S02]  /*109f0*/  FMUL.FTZ R34, R164.reuse, R142 ;  /* 0x0000008ea4227220 */ /* 0x042fe40000410000 */
[C---:B------:R-:W-:Y:S02]  /*10a00*/  FMUL.FTZ R27, R164.reuse, R139 ;  /* 0x0000008ba41b7220 */ /* 0x040fe40000410000 */
[----:B------:R-:W-:Y:S03]  /*10a10*/  MUFU.EX2 R192, R192 ;  /* 0x000000c000c07308 */ /* 0x000fe60000000800 */
[C---:B------:R-:W-:Y:S02]  /*10a20*/  FMUL.FTZ R31, R164.reuse, R135 ;  /* 0x00000087a41f7220 */ /* 0x040fe40000410000 */
[C---:B------:R-:W-:Y:S02]  /*10a30*/  FMUL.FTZ R14, R164.reuse, R154 ;  /* 0x0000009aa40e7220 */ /* 0x040fe40000410000 */
[C---:B------:R-:W-:Y:S01]  /*10a40*/  FMUL.FTZ R10, R164.reuse, R158 ;  /* 0x0000009ea40a7220 */ /* 0x040fe20000410000 */
[----:B------:R-:W-:Y:S01]  /*10a50*/  F2FP.BF16.PACK_AB R158, R187, R186 ;  /* 0x000000babb9e723e */ /* 0x000fe200000010ff */
[C---:B------:R-:W-:Y:S01]  /*10a60*/  FMUL.FTZ R11, R164.reuse, R159 ;  /* 0x0000009fa40b7220 */ /* 0x040fe20000410000 */
[----:B------:R-:W1:Y:S01]  /*10a70*/  MUFU.EX2 R189, R189 ;  /* 0x000000bd00bd7308 */ /* 0x000e620000000800 */
[C---:B------:R-:W-:Y:S02]  /*10a80*/  FMUL.FTZ R15, R164.reuse, R155 ;  /* 0x0000009ba40f7220 */ /* 0x040fe40000410000 */
[C---:B------:R-:W-:Y:S01]  /*10a90*/  FMUL.FTZ R110, R164.reuse, R110 ;  /* 0x0000006ea46e7220 */ /* 0x040fe20000410000 */
[----:B---3--:R-:W-:Y:S01]  /*10aa0*/  F2FP.BF16.PACK_AB R156, R185, R188 ;  /* 0x000000bcb99c723e */ /* 0x008fe200000010ff */
[----:B------:R-:W-:Y:S02]  /*10ab0*/  FMUL.FTZ R111, R164, R111 ;  /* 0x0000006fa46f7220 */ /* 0x000fe40000410000 */
[C---:B------:R-:W-:Y:S02]  /*10ac0*/  FMUL.FTZ R113, R167.reuse, R113 ;  /* 0x00000071a7717220 */ /* 0x040fe40000410000 */
[C---:B------:R-:W-:Y:S01]  /*10ad0*/  FMUL.FTZ R114, R166.reuse, R114 ;  /* 0x00000072a6727220 */ /* 0x040fe20000410000 */
[----:B------:R-:W3:Y:S01]  /*10ae0*/  MUFU.EX2 R191, R191 ;  /* 0x000000bf00bf7308 */ /* 0x000ee20000000800 */
[C---:B------:R-:W-:Y:S02]  /*10af0*/  FMUL.FTZ R115, R166.reuse, R115 ;  /* 0x00000073a6737220 */ /* 0x040fe40000410000 */
[C---:B------:R-:W-:Y:S02]  /*10b00*/  FMUL.FTZ R116, R167.reuse, R116 ;  /* 0x00000074a7747220 */ /* 0x040fe40000410000 */
[----:B------:R-:W-:Y:S02]  /*10b10*/  FMUL.FTZ R117, R167, R117 ;  /* 0x00000075a7757220 */ /* 0x000fe40000410000 */
[C---:B------:R-:W-:Y:S02]  /*10b20*/  FMUL.FTZ R118, R166.reuse, R118 ;  /* 0x00000076a6767220 */ /* 0x040fe40000410000 */
[----:B------:R-:W-:Y:S01]  /*10b30*/  FMUL.FTZ R119, R166, R119 ;  /* 0x00000077a6777220 */ /* 0x000fe20000410000 */
[----:B------:R-:W-:Y:S01]  /*10b40*/  MUFU.EX2 R152, R55 ;  /* 0x0000003700987308 */ /* 0x000fe20000000800 */
[C---:B------:R-:W-:Y:S02]  /*10b50*/  FMUL.FTZ R122, R164.reuse, R122 ;  /* 0x0000007aa47a7220 */ /* 0x040fe40000410000 */
[C---:B------:R-:W-:Y:S01]  /*10b60*/  FMUL.FTZ R123, R164.reuse, R123 ;  /* 0x0000007ba47b7220 */ /* 0x040fe20000410000 */
[----:B-1----:R-:W-:Y:S01]  /*10b70*/  F2FP.BF16.PACK_AB R157, R189, R192 ;  /* 0x000000c0bd9d723e */ /* 0x002fe200000010ff */
[C---:B------:R-:W-:Y:S02]  /*10b80*/  FMUL.FTZ R126, R164.reuse, R126 ;  /* 0x0000007ea47e7220 */ /* 0x040fe40000410000 */
[----:B------:R-:W-:Y:S02]  /*10b90*/  FMUL.FTZ R127, R164, R127 ;  /* 0x0000007fa47f7220 */ /* 0x000fe40000410000 */
[--C-:B------:R-:W-:Y:S01]  /*10ba0*/  FFMA.FTZ R66, R66, c[0x0][0x2d0], -R202.reuse ;  /* 0x0000b40042427a23 */ /* 0x100fe200000108ca */
[----:B------:R-:W-:Y:S01]  /*10bb0*/  MUFU.EX2 R153, R57 ;  /* 0x0000003900997308 */ /* 0x000fe20000000800 */
[----:B------:R-:W-:Y:S02]  /*10bc0*/  FFMA.FTZ R67, R67, c[0x0][0x2d0], -R202 ;  /* 0x0000b40043437a23 */ /* 0x000fe400000108ca */
[--C-:B------:R-:W-:Y:S01]  /*10bd0*/  FFMA.FTZ R60, R60, c[0x0][0x2d0], -R201.reuse ;  /* 0x0000b4003c3c7a23 */ /* 0x100fe200000108c9 */
[----:B---3--:R-:W-:Y:S01]  /*10be0*/  F2FP.BF16.PACK_AB R159, R191, R190 ;  /* 0x000000bebf9f723e */ /* 0x008fe200000010ff */
[----:B------:R-:W-:Y:S02]  /*10bf0*/  FFMA.FTZ R61, R61, c[0x0][0x2d0], -R201 ;  /* 0x0000b4003d3d7a23 */ /* 0x000fe400000108c9 */
[--C-:B------:R-:W-:Y:S02]  /*10c00*/  FFMA.FTZ R62, R62, c[0x0][0x2d0], -R200.reuse ;  /* 0x0000b4003e3e7a23 */ /* 0x100fe400000108c8 */
[----:B------:R-:W-:Y:S01]  /*10c10*/  FFMA.FTZ R63, R63, c[0x0][0x2d0], -R200 ;  /* 0x0000b4003f3f7a23 */ /* 0x000fe200000108c8 */
[----:B------:R-:W-:Y:S01]  /*10c20*/  MUFU.EX2 R154, R59 ;  /* 0x0000003b009a7308 */ /* 0x000fe20000000800 */
[C---:B------:R-:W-:Y:S04]  /*10c30*/  HMMA.16816.F32.BF16 R8, R156.reuse, R172, R8 ;  /* 0x000000ac9c08723c */ /* 0x040fe80000041808 */
[--C-:B------:R-:W-:Y:S02]  /*10c40*/  FFMA.FTZ R68, R68, c[0x0][0x2d0], -R203.reuse ;  /* 0x0000b40044447a23 */ /* 0x100fe400000108cb */
[----:B------:R-:W-:Y:S02]  /*10c50*/  FFMA.FTZ R69, R69, c[0x0][0x2d0], -R203 ;  /* 0x0000b40045457a23 */ /* 0x000fe400000108cb */
[-C--:B------:R-:W-:Y:S01]  /*10c60*/  HMMA.16816.F32.BF16 R12, R156, R174.reuse, R12 ;  /* 0x000000ae9c0c723c */ /* 0x080fe2000004180c */
[----:B------:R1:W-:Y:S03]  /*10c70*/  MUFU.EX2 R172, R35 ;  /* 0x0000002300ac7308 */ /* 0x0003e60000000800 */
[--C-:B------:R-:W-:Y:S02]  /*10c80*/  FFMA.FTZ R173, R24, c[0x0][0x2d0], -R201.reuse ;  /* 0x0000b40018ad7a23 */ /* 0x100fe400000108c9 */
[----:B------:R-:W-:Y:S02]  /*10c90*/  FMUL.FTZ R24, R165, R136 ;  /* 0x00000088a5187220 */ /* 0x000fe40000410000 */
[C---:B------:R-:W-:Y:S03]  /*10ca0*/  HMMA.16816.F32.BF16 R16, R160.reuse, R174, R16 ;  /* 0x000000aea010723c */ /* 0x040fe60000041810 */
[----:B------:R-:W3:Y:S01]  /*10cb0*/  MUFU.EX2 R196, R196 ;  /* 0x000000c400c47308 */ /* 0x000ee20000000800 */
[--C-:B------:R-:W-:Y:S02]  /*10cc0*/  FFMA.FTZ R70, R70, c[0x0][0x2d0], -R202.reuse ;  /* 0x0000b40046467a23 */ /* 0x100fe400000108ca */
[----:B------:R-:W-:Y:S02]  /*10cd0*/  FFMA.FTZ R71, R71, c[0x0][0x2d0], -R202 ;  /* 0x0000b40047477a23 */ /* 0x000fe400000108ca */
[-C--:B------:R-:W-:Y:S04]  /*10ce0*/  HMMA.16816.F32.BF16 R20, R160, R176.reuse, R20 ;  /* 0x000000b0a014723c */ /* 0x080fe80000041814 */
[----:B------:R-:W-:Y:S01]  /*10cf0*/  FFMA.FTZ R174, R25, c[0x0][0x2d0], -R201 ;  /* 0x0000b40019ae7a23 */ /* 0x000fe200000108c9 */
[----:B------:R-:W-:Y:S01]  /*10d00*/  MUFU.EX2 R197, R197 ;  /* 0x000000c500c57308 */ /* 0x000fe20000000800 */
[----:B------:R-:W-:Y:S02]  /*10d10*/  FMUL.FTZ R25, R165, R137 ;  /* 0x00000089a5197220 */ /* 0x000fe40000410000 */
[----:B------:R-:W-:Y:S04]  /*10d20*/  FFMA.FTZ R175, R26, c[0x0][0x2d0], -R200 ;  /* 0x0000b4001aaf7a23 */ /* 0x000fe800000108c8 */
[C---:B-1----:R-:W-:Y:S02]  /*10d30*/  FMUL.FTZ R35, R164.reuse, R143 ;  /* 0x0000008fa4237220 */ /* 0x042fe40000410000 */
[----:B------:R-:W-:Y:S01]  /*10d40*/  FMUL.FTZ R26, R164, R138 ;  /* 0x0000008aa41a7220 */ /* 0x000fe20000410000 */
[----:B------:R-:W1:Y:S01]  /*10d50*/  MUFU.EX2 R198, R198 ;  /* 0x000000c600c67308 */ /* 0x000e620000000800 */
[----:B------:R-:W4:Y:S01]  /*10d60*/  LDSM.16.MT88.4 R136, [R218+0x100] ;  /* 0x00010000da88783b */ /* 0x000f220000004200 */
[--C-:B------:R-:W-:Y:S02]  /*10d70*/  FFMA.FTZ R80, R80, c[0x0][0x2d0], -R203.reuse ;  /* 0x0000b40050507a23 */ /* 0x100fe400000108cb */
[C---:B------:R-:W-:Y:S04]  /*10d80*/  HMMA.16816.F32.BF16 R32, R156.reuse, R176, R32 ;  /* 0x000000b09c20723c */ /* 0x040fe80000041820 */
[----:B---3--:R-:W-:Y:S01]  /*10d90*/  F2FP.BF16.PACK_AB R129, R196, R195 ;  /* 0x000000c3c481723e */ /* 0x008fe200000010ff */
[----:B------:R-:W-:Y:S01]  /*10da0*/  FFMA.FTZ R81, R81, c[0x0][0x2d0], -R203 ;  /* 0x0000b40051517a23 */ /* 0x000fe200000108cb */
[----:B------:R3:W-:Y:S01]  /*10db0*/  MUFU.EX2 R176, R140 ;  /* 0x0000008c00b07308 */ /* 0x0007e20000000800 */
[--C-:B------:R-:W-:Y:S01]  /*10dc0*/  FFMA.FTZ R177, R28, c[0x0][0x2d0], -R201.reuse ;  /* 0x0000b4001cb17a23 */ /* 0x100fe200000108c9 */
[-C--:B------:R-:W-:Y:S04]  /*10dd0*/  HMMA.16816.F32.BF16 R24, R156, R178.reuse, R24 ;  /* 0x000000b29c18723c */ /* 0x080fe80000041818 */
[----:B------:R-:W-:Y:S02]  /*10de0*/  FMUL.FTZ R28, R165, R132 ;  /* 0x00000084a51c7220 */ /* 0x000fe40000410000 */
[--C-:B------:R-:W-:Y:S02]  /*10df0*/  FFMA.FTZ R82, R82, c[0x0][0x2d0], -R202.reuse ;  /* 0x0000b40052527a23 */ /* 0x100fe400000108ca */
[C---:B------:R-:W-:Y:S01]  /*10e00*/  HMMA.16816.F32.BF16 R100, R160.reuse, R178, R100 ;  /* 0x000000b2a064723c */ /* 0x040fe20000041864 */
[----:B------:R-:W5:Y:S03]  /*10e10*/  MUFU.EX2 R199, R199 ;  /* 0x000000c700c77308 */ /* 0x000f660000000800 */
[----:B-1----:R-:W-:Y:S01]  /*10e20*/  F2FP.BF16.PACK_AB R130, R198, R197 ;  /* 0x000000c5c682723e */ /* 0x002fe200000010ff */
[----:B------:R-:W-:Y:S02]  /*10e30*/  FFMA.FTZ R83, R83, c[0x0][0x2d0], -R202 ;  /* 0x0000b40053537a23 */ /* 0x000fe400000108ca */
[----:B------:R-:W-:Y:S01]  /*10e40*/  FFMA.FTZ R178, R29, c[0x0][0x2d0], -R201 ;  /* 0x0000b4001db27a23 */ /* 0x000fe200000108c9 */
[-C--:B--2---:R-:W-:Y:S03]  /*10e50*/  HMMA.16816.F32.BF16 R104, R160, R144.reuse, R104 ;  /* 0x00000090a068723c */ /* 0x084fe60000041868 */
[----:B------:R-:W-:Y:S01]  /*10e60*/  MUFU.EX2 R243, R243 ;  /* 0x000000f300f37308 */ /* 0x000fe20000000800 */
[----:B------:R-:W-:Y:S01]  /*10e70*/  FMUL.FTZ R29, R165, R133 ;  /* 0x00000085a51d7220 */ /* 0x000fe20000410000 */
[----:B---3--:R-:W-:Y:S01]  /*10e80*/  LDSM.16.MT88.4 R140, [R220+0x900] ;  /* 0x00090000dc8c783b */ /* 0x008fe20000004200 */
[----:B------:R-:W-:Y:S02]  /*10e90*/  FFMA.FTZ R179, R30, c[0x0][0x2d0], -R200 ;  /* 0x0000b4001eb37a23 */ /* 0x000fe400000108c8 */
[C---:B------:R-:W-:Y:S04]  /*10ea0*/  HMMA.16816.F32.BF16 R108, R156.reuse, R144, R108 ;  /* 0x000000909c6c723c */ /* 0x040fe8000004186c */
[----:B------:R-:W-:Y:S01]  /*10eb0*/  FMUL.FTZ R30, R164, R134 ;  /* 0x00000086a41e7220 */ /* 0x000fe20000410000 */
[----:B------:R-:W-:Y:S01]  /*10ec0*/  MUFU.EX2 R244, R244 ;  /* 0x000000f400f47308 */ /* 0x000fe20000000800 */
[----:B------:R-:W1:Y:S01]  /*10ed0*/  LDSM.16.MT88.4 R132, [R225+0x900] ;  /* 0x00090000e184783b */ /* 0x000e620000004200 */
[--C-:B------:R-:W-:Y:S01]  /*10ee0*/  FFMA.FTZ R84, R84, c[0x0][0x2d0], -R203.reuse ;  /* 0x0000b40054547a23 */ /* 0x100fe200000108cb */
[----:B-----5:R-:W-:Y:S03]  /*10ef0*/  F2FP.BF16.PACK_AB R131, R172, R199 ;  /* 0x000000c7ac83723e */ /* 0x020fe600000010ff */
[-C--:B------:R-:W-:Y:S03]  /*10f00*/  HMMA.16816.F32.BF16 R28, R156, R146.reuse, R28 ;  /* 0x000000929c1c723c */ /* 0x080fe6000004181c */
[--C-:B------:R-:W-:Y:S01]  /*10f10*/  FFMA.FTZ R85, R85, c[0x0][0x2d0], -R203.reuse ;  /* 0x0000b40055557a23 */ /* 0x100fe200000108cb */
[----:B------:R-:W-:Y:S01]  /*10f20*/  MUFU.EX2 R245, R245 ;  /* 0x000000f500f57308 */ /* 0x000fe20000000800 */
[--C-:B------:R-:W-:Y:S02]  /*10f30*/  FFMA.FTZ R86, R86, c[0x0][0x2d0], -R202.reuse ;  /* 0x0000b40056567a23 */ /* 0x100fe400000108ca */
[--C-:B------:R-:W-:Y:S01]  /*10f40*/  FFMA.FTZ R87, R87, c[0x0][0x2d0], -R202.reuse ;  /* 0x0000b40057577a23 */ /* 0x100fe200000108ca */
[C---:B------:R-:W-:Y:S04]  /*10f50*/  HMMA.16816.F32.BF16 R112, R160.reuse, R146, R112 ;  /* 0x00000092a070723c */ /* 0x040fe80000041870 */
[--C-:B------:R-:W-:Y:S02]  /*10f60*/  FFMA.FTZ R96, R96, c[0x0][0x2d0], -R203.reuse ;  /* 0x0000b40060607a23 */ /* 0x100fe400000108cb */
[----:B------:R-:W-:Y:S01]  /*10f70*/  MUFU.EX2 R246, R246 ;  /* 0x000000f600f67308 */ /* 0x000fe20000000800 */
[----:B------:R-:W-:Y:S01]  /*10f80*/  FFMA.FTZ R203, R97, c[0x0][0x2d0], -R203 ;  /* 0x0000b40061cb7a23 */ /* 0x000fe200000108cb */
[-C--:B----4-:R-:W-:Y:S04]  /*10f90*/  HMMA.16816.F32.BF16 R116, R160, R136.reuse, R116 ;  /* 0x00000088a074723c */ /* 0x090fe80000041874 */
[----:B------:R-:W-:Y:S01]  /*10fa0*/  FFMA.FTZ R97, R98, c[0x0][0x2d0], -R202 ;  /* 0x0000b40062617a23 */ /* 0x000fe200000108ca */
[----:B------:R-:W-:Y:S01]  /*10fb0*/  MOV R98, R154 ;  /* 0x0000009a00627202 */ /* 0x000fe20000000f00 */
[----:B------:R-:W-:Y:S01]  /*10fc0*/  FFMA.FTZ R184, R166, R240, R184 ;  /* 0x000000f0a6b87223 */ /* 0x000fe200000100b8 */
[----:B------:R-:W-:Y:S01]  /*10fd0*/  MOV R166, R2 ;  /* 0x0000000200a67202 */ /* 0x000fe20000000f00 */
[C---:B------:R-:W-:Y:S01]  /*10fe0*/  HMMA.16816.F32.BF16 R120, R156.reuse, R136, R120 ;  /* 0x000000889c78723c */ /* 0x040fe20000041878 */
[----:B------:R-:W-:Y:S03]  /*10ff0*/  MUFU.EX2 R173, R173 ;  /* 0x000000ad00ad7308 */ /* 0x000fe60000000800 */
[----:B------:R-:W-:Y:S01]  /*11000*/  FFMA.FTZ R188, R165, R239, R188 ;  /* 0x000000efa5bc7223 */ /* 0x000fe200000100bc */
[----:B------:R-:W-:Y:S01]  /*11010*/  MOV R165, R0 ;  /* 0x0000000000a57202 */ /* 0x000fe20000000f00 */
[----:B------:R-:W-:Y:S01]  /*11020*/  FFMA.FTZ R192, R164, R238, R192 ;  /* 0x000000eea4c07223 */ /* 0x000fe200000100c0 */
[----:B------:R-:W-:Y:S01]  /*11030*/  MOV R164, R168 ;  /* 0x000000a800a47202 */ /* 0x000fe20000000f00 */
[-C--:B------:R-:W-:Y:S03]  /*11040*/  HMMA.16816.F32.BF16 R124, R156, R138.reuse, R124 ;  /* 0x0000008a9c7c723c */ /* 0x080fe6000004187c */
[----:B------:R-:W2:Y:S01]  /*11050*/  MUFU.EX2 R174, R174 ;  /* 0x000000ae00ae7308 */ /* 0x000ea20000000800 */
[----:B------:R-:W-:Y:S02]  /*11060*/  FADD.FTZ R184, R181, R184 ;  /* 0x000000b8b5b87221 */ /* 0x000fe40000010000 */
[----:B------:R-:W-:Y:S02]  /*11070*/  FADD.FTZ R188, R185, R188 ;  /* 0x000000bcb9bc7221 */ /* 0x000fe40000010000 */
[----:B------:R-:W-:Y:S04]  /*11080*/  HMMA.16816.F32.BF16 R36, R160, R138, R36 ;  /* 0x0000008aa024723c */ /* 0x000fe80000041824 */
[----:B------:R-:W-:Y:S01]  /*11090*/  FADD.FTZ R192, R189, R192 ;  /* 0x000000c0bdc07221 */ /* 0x000fe20000010000 */
[----:B------:R-:W3:Y:S01]  /*110a0*/  MUFU.EX2 R175, R175 ;  /* 0x000000af00af7308 */ /* 0x000ee20000000800 */
[----:B------:R-:W-:Y:S02]  /*110b0*/  FADD.FTZ R184, R182, R184 ;  /* 0x000000b8b6b87221 */ /* 0x000fe40000010000 */
[-C--:B-1----:R-:W-:Y:S05]  /*110c0*/  HMMA.16816.F32.BF16 R4, R128, R132.reuse, R4 ;  /* 0x000000848004723c */ /* 0x082fea0000041804 */
[----:B------:R-:W-:Y:S02]  /*110d0*/  FADD.FTZ R188, R186, R188 ;  /* 0x000000bcbabc7221 */ /* 0x000fe40000010000 */
[----:B------:R-:W1:Y:S01]  /*110e0*/  MUFU.EX2 R177, R177 ;  /* 0x000000b100b17308 */ /* 0x000e620000000800 */
[----:B------:R-:W-:Y:S01]  /*110f0*/  FADD.FTZ R192, R190, R192 ;  /* 0x000000c0bec07221 */ /* 0x000fe20000010000 */
[----:B--2---:R-:W-:Y:S03]  /*11100*/  F2FP.BF16.PACK_AB R136, R174, R173 ;  /* 0x000000adae88723e */ /* 0x004fe600000010ff */
[----:B------:R-:W-:Y:S02]  /*11110*/  FADD.FTZ R184, R169, R184 ;  /* 0x000000b8a9b87221 */ /* 0x000fe40000010000 */
[----:B------:R-:W-:Y:S03]  /*11120*/  FADD.FTZ R188, R187, R188 ;  /* 0x000000bcbbbc7221 */ /* 0x000fe60000010000 */
[----:B------:R-:W2:Y:S01]  /*11130*/  MUFU.EX2 R178, R178 ;  /* 0x000000b200b27308 */ /* 0x000ea20000000800 */
[----:B------:R-:W-:Y:S02]  /*11140*/  FADD.FTZ R192, R191, R192 ;  /* 0x000000c0bfc07221 */ /* 0x000fe40000010000 */
[----:B------:R-:W-:Y:S01]  /*11150*/  FFMA.FTZ R183, R167, R241, R183 ;  /* 0x000000f1a7b77223 */ /* 0x000fe200000100b7 */
[----:B---3--:R-:W-:Y:S01]  /*11160*/  F2FP.BF16.PACK_AB R137, R176, R175 ;  /* 0x000000afb089723e */ /* 0x008fe200000010ff */
[----:B------:R-:W-:Y:S01]  /*11170*/  FADD.FTZ R184, R195, R184 ;  /* 0x000000b8c3b87221 */ /* 0x000fe20000010000 */
[----:B------:R-:W-:Y:S01]  /*11180*/  MOV R167, R3 ;  /* 0x0000000300a77202 */ /* 0x000fe20000000f00 */
[----:B------:R-:W-:Y:S02]  /*11190*/  FADD.FTZ R188, R173, R188 ;  /* 0x000000bcadbc7221 */ /* 0x000fe40000010000 */
[----:B------:R-:W-:Y:S01]  /*111a0*/  FADD.FTZ R192, R175, R192 ;  /* 0x000000c0afc07221 */ /* 0x000fe20000010000 */
[----:B------:R-:W3:Y:S01]  /*111b0*/  MUFU.EX2 R179, R179 ;  /* 0x000000b300b37308 */ /* 0x000ee20000000800 */
[----:B------:R-:W-:Y:S02]  /*111c0*/  FADD.FTZ R183, R170, R183 ;  /* 0x000000b7aab77221 */ /* 0x000fe40000010000 */
[----:B------:R-:W-:Y:S02]  /*111d0*/  FADD.FTZ R184, R196, R184 ;  /* 0x000000b8c4b87221 */ /* 0x000fe40000010000 */
[----:B------:R-:W-:Y:S02]  /*111e0*/  FADD.FTZ R188, R174, R188 ;  /* 0x000000bcaebc7221 */ /* 0x000fe40000010000 */
[----:B------:R-:W-:Y:S02]  /*111f0*/  FADD.FTZ R192, R176, R192 ;  /* 0x000000c0b0c07221 */ /* 0x000fe40000010000 */
[----:B------:R-:W-:Y:S01]  /*11200*/  FADD.FTZ R183, R171, R183 ;  /* 0x000000b7abb77221 */ /* 0x000fe20000010000 */
[----:B------:R-:W4:Y:S01]  /*11210*/  MUFU.EX2 R204, R204 ;  /* 0x000000cc00cc7308 */ /* 0x000f220000000800 */
[----:B------:R-:W-:Y:S02]  /*11220*/  FADD.FTZ R184, R199, R184 ;  /* 0x000000b8c7b87221 */ /* 0x000fe40000010000 */
[----:B-1----:R-:W-:Y:S01]  /*11230*/  FADD.FTZ R188, R177, R188 ;  /* 0x000000bcb1bc7221 */ /* 0x002fe20000010000 */
[----:B--2---:R-:W-:Y:S01]  /*11240*/  F2FP.BF16.PACK_AB R138, R178, R177 ;  /* 0x000000b1b28a723e */ /* 0x004fe200000010ff */
[----:B------:R-:W-:Y:S02]  /*11250*/  FADD.FTZ R183, R180, R183 ;  /* 0x000000b7b4b77221 */ /* 0x000fe40000010000 */
[----:B------:R-:W-:Y:S02]  /*11260*/  FADD.FTZ R172, R172, R184 ;  /* 0x000000b8acac7221 */ /* 0x000fe40000010000 */
[----:B------:R-:W-:Y:S01]  /*11270*/  FADD.FTZ R178, R178, R188 ;  /* 0x000000bcb2b27221 */ /* 0x000fe20000010000 */
[----:B------:R-:W1:Y:S01]  /*11280*/  MUFU.EX2 R248, R248 ;  /* 0x000000f800f87308 */ /* 0x000e620000000800 */
[----:B------:R-:W-:Y:S02]  /*11290*/  FADD.FTZ R183, R193, R183 ;  /* 0x000000b7c1b77221 */ /* 0x000fe40000010000 */
[----:B------:R-:W-:Y:S02]  /*112a0*/  FADD.FTZ R178, R243, R178 ;  /* 0x000000b2f3b27221 */ /* 0x000fe40000010000 */
[----:B---3--:R-:W-:Y:S02]  /*112b0*/  FADD.FTZ R192, R179, R192 ;  /* 0x000000c0b3c07221 */ /* 0x008fe40000010000 */
[----:B------:R-:W-:Y:S02]  /*112c0*/  FADD.FTZ R183, R194, R183 ;  /* 0x000000b7c2b77221 */ /* 0x000fe40000010000 */
[----:B------:R-:W-:Y:S01]  /*112d0*/  FADD.FTZ R178, R244, R178 ;  /* 0x000000b2f4b27221 */ /* 0x000fe20000010000 */
[----:B------:R-:W2:Y:S01]  /*112e0*/  MUFU.EX2 R249, R249 ;  /* 0x000000f900f97308 */ /* 0x000ea20000000800 */
[----:B------:R-:W-:Y:S02]  /*112f0*/  FADD.FTZ R183, R197, R183 ;  /* 0x000000b7c5b77221 */ /* 0x000fe40000010000 */
[----:B------:R-:W-:Y:S01]  /*11300*/  FADD.FTZ R178, R247, R178 ;  /* 0x000000b2f7b27221 */ /* 0x000fe20000010000 */
[C---:B----4-:R-:W-:Y:S01]  /*11310*/  F2FP.BF16.PACK_AB R139, R204.reuse, R179 ;  /* 0x000000b3cc8b723e */ /* 0x050fe200000010ff */
[----:B------:R-:W-:Y:S02]  /*11320*/  FADD.FTZ R192, R204, R192 ;  /* 0x000000c0ccc07221 */ /* 0x000fe40000010000 */
[----:B------:R-:W-:Y:S02]  /*11330*/  FADD.FTZ R198, R198, R183 ;  /* 0x000000b7c6c67221 */ /* 0x000fe40000010000 */
[----:B------:R-:W-:Y:S01]  /*11340*/  FADD.FTZ R192, R245, R192 ;  /* 0x000000c0f5c07221 */ /* 0x000fe20000010000 */
[----:B------:R-:W3:Y:S01]  /*11350*/  MUFU.EX2 R250, R250 ;  /* 0x000000fa00fa7308 */ /* 0x000ee20000000800 */
[C---:B------:R-:W-:Y:S04]  /*11360*/  HMMA.16816.F32.BF16 R8, R136.reuse, R132, R8 ;  /* 0x000000848808723c */ /* 0x040fe80000041808 */
[----:B------:R-:W-:Y:S02]  /*11370*/  FADD.FTZ R192, R246, R192 ;  /* 0x000000c0f6c07221 */ /* 0x000fe40000010000 */
[----:B-1----:R-:W-:Y:S02]  /*11380*/  FADD.FTZ R178, R248, R178 ;  /* 0x000000b2f8b27221 */ /* 0x002fe40000010000 */
[-C--:B------:R-:W-:Y:S01]  /*11390*/  HMMA.16816.F32.BF16 R12, R136, R134.reuse, R12 ;  /* 0x00000086880c723c */ /* 0x080fe2000004180c */
[----:B------:R-:W-:Y:S03]  /*113a0*/  MUFU.EX2 R72, R72 ;  /* 0x0000004800487308 */ /* 0x000fe60000000800 */
[----:B--2---:R-:W-:Y:S04]  /*113b0*/  FADD.FTZ R192, R249, R192 ;  /* 0x000000c0f9c07221 */ /* 0x004fe80000010000 */
[C---:B------:R-:W-:Y:S01]  /*113c0*/  HMMA.16816.F32.BF16 R16, R128.reuse, R134, R16 ;  /* 0x000000868010723c */ /* 0x040fe20000041810 */
[----:B------:R-:W1:Y:S02]  /*113d0*/  LDSM.16.MT88.4 R132, [R218+0x900] ;  /* 0x00090000da84783b */ /* 0x000e640000004200 */
[----:B------:R-:W-:Y:S01]  /*113e0*/  MUFU.EX2 R73, R73 ;  /* 0x0000004900497308 */ /* 0x000fe20000000800 */
[----:B---3--:R-:W-:Y:S04]  /*113f0*/  FADD.FTZ R192, R250, R192 ;  /* 0x000000c0fac07221 */ /* 0x008fe80000010000 */
[-C--:B------:R-:W-:Y:S05]  /*11400*/  HMMA.16816.F32.BF16 R20, R128, R140.reuse, R20 ;  /* 0x0000008c8014723c */ /* 0x080fea0000041814 */
[----:B------:R-:W-:Y:S03]  /*11410*/  MUFU.EX2 R74, R74 ;  /* 0x0000004a004a7308 */ /* 0x000fe60000000800 */
[C---:B------:R-:W-:Y:S07]  /*11420*/  HMMA.16816.F32.BF16 R32, R136.reuse, R140, R32 ;  /* 0x0000008c8820723c */ /* 0x040fee0000041820 */
[----:B------:R-:W-:Y:S01]  /*11430*/  MUFU.EX2 R75, R75 ;  /* 0x0000004b004b7308 */ /* 0x000fe20000000800 */
[-C--:B------:R-:W-:Y:S08]  /*11440*/  HMMA.16816.F32.BF16 R24, R136, R142.reuse, R24 ;  /* 0x0000008e8818723c */ /* 0x080ff00000041818 */
[C---:B------:R-:W-:Y:S01]  /*11450*/  HMMA.16816.F32.BF16 R100, R128.reuse, R142, R100 ;  /* 0x0000008e8064723c */ /* 0x040fe20000041864 */
[----:B------:R-:W-:Y:S07]  /*11460*/  MUFU.EX2 R76, R76 ;  /* 0x0000004c004c7308 */ /* 0x000fee0000000800 */
[-C--:B------:R-:W-:Y:S03]  /*11470*/  HMMA.16816.F32.BF16 R104, R128, R48.reuse, R104 ;  /* 0x000000308068723c */ /* 0x080fe60000041868 */
[----:B------:R-:W-:Y:S05]  /*11480*/  MUFU.EX2 R77, R77 ;  /* 0x0000004d004d7308 */ /* 0x000fea0000000800 */
[C---:B------:R-:W-:Y:S05]  /*11490*/  HMMA.16816.F32.BF16 R108, R136.reuse, R48, R108 ;  /* 0x00000030886c723c */ /* 0x040fea000004186c */
[----:B------:R-:W-:Y:S02]  /*114a0*/  MUFU.EX2 R78, R78 ;  /* 0x0000004e004e7308 */ /* 0x000fe40000000800 */
[----:B------:R-:W-:Y:S01]  /*114b0*/  F2FP.BF16.PACK_AB R48, R244, R243 ;  /* 0x000000f3f430723e */ /* 0x000fe200000010ff */
[-C--:B------:R-:W-:Y:S04]  /*114c0*/  HMMA.16816.F32.BF16 R28, R136, R50.reuse, R28 ;  /* 0x00000032881c723c */ /* 0x080fe8000004181c */
[----:B------:R-:W-:Y:S03]  /*114d0*/  F2FP.BF16.PACK_AB R49, R246, R245 ;  /* 0x000000f5f631723e */ /* 0x000fe600000010ff */
[----:B------:R-:W-:Y:S01]  /*114e0*/  MUFU.EX2 R79, R79 ;  /* 0x0000004f004f7308 */ /* 0x000fe20000000800 */
[C---:B------:R-:W-:Y:S07]  /*114f0*/  HMMA.16816.F32.BF16 R112, R128.reuse, R50, R112 ;  /* 0x000000328070723c */ /* 0x040fee0000041870 */
[----:B------:R-:W-:Y:S01]  /*11500*/  F2FP.BF16.PACK_AB R50, R248, R247 ;  /* 0x000000f7f832723e */ /* 0x000fe200000010ff */
[-C--:B-1----:R-:W-:Y:S01]  /*11510*/  HMMA.16816.F32.BF16 R116, R128, R132.reuse, R116 ;  /* 0x000000848074723c */ /* 0x082fe20000041874 */
[----:B------:R-:W1:Y:S03]  /*11520*/  MUFU.EX2 R205, R205 ;  /* 0x000000cd00cd7308 */ /* 0x000e660000000800 */
[----:B------:R-:W-:Y:S04]  /*11530*/  F2FP.BF16.PACK_AB R51, R250, R249 ;  /* 0x000000f9fa33723e */ /* 0x000fe800000010ff */
[C---:B------:R-:W-:Y:S03]  /*11540*/  HMMA.16816.F32.BF16 R120, R136.reuse, R132, R120 ;  /* 0x000000848878723c */ /* 0x040fe60000041878 */
[----:B------:R-:W2:Y:S04]  /*11550*/  MUFU.EX2 R206, R206 ;  /* 0x000000ce00ce7308 */ /* 0x000ea80000000800 */
[--C-:B------:R-:W-:Y:S01]  /*11560*/  FFMA.FTZ R132, R54, c[0x0][0x2d0], -R202.reuse ;  /* 0x0000b40036847a23 */ /* 0x100fe200000108ca */
[-C--:B------:R-:W-:Y:S01]  /*11570*/  HMMA.16816.F32.BF16 R124, R136, R134.reuse, R124 ;  /* 0x00000086887c723c */ /* 0x080fe2000004187c */
[----:B------:R-:W3:Y:S03]  /*11580*/  LDSM.16.MT88.4 R52, [R220+0x1100] ;  /* 0x00110000dc34783b */ /* 0x000ee60000004200 */
[--C-:B------:R-:W-:Y:S01]  /*11590*/  FFMA.FTZ R133, R56, c[0x0][0x2d0], -R201.reuse ;  /* 0x0000b40038857a23 */ /* 0x100fe200000108c9 */
[----:B------:R-:W4:Y:S01]  /*115a0*/  MUFU.EX2 R207, R207 ;  /* 0x000000cf00cf7308 */ /* 0x000f220000000800 */
[----:B------:R-:W-:Y:S01]  /*115b0*/  FFMA.FTZ R202, R99, c[0x0][0x2d0], -R202 ;  /* 0x0000b40063ca7a23 */ /* 0x000fe200000108ca */
[----:B------:R-:W-:Y:S01]  /*115c0*/  MOV R99, R153 ;  /* 0x0000009900637202 */ /* 0x000fe20000000f00 */
[----:B------:R-:W-:Y:S01]  /*115d0*/  HMMA.16816.F32.BF16 R36, R128, R134, R36 ;  /* 0x000000868024723c */ /* 0x000fe20000041824 */
[----:B------:R-:W5:Y:S03]  /*115e0*/  LDSM.16.MT88.4 R128, [R219+0x1100] ;  /* 0x00110000db80783b */ /* 0x000f660000004200 */
[----:B-1----:R-:W-:Y:S03]  /*115f0*/  FADD.FTZ R198, R205, R198 ;  /* 0x000000c6cdc67221 */ /* 0x002fe60000010000 */
[----:B------:R-:W1:Y:S01]  /*11600*/  MUFU.EX2 R208, R208 ;  /* 0x000000d000d07308 */ /* 0x000e620000000800 */
[----:B------:R-:W-:Y:S02]  /*11610*/  FFMA.FTZ R134, R58, c[0x0][0x2d0], -R200 ;  /* 0x0000b4003a867a23 */ /* 0x000fe400000108c8 */
[----:B------:R-:W-:Y:S02]  /*11620*/  LDSM.16.MT88.4 R56, [R219+0x1900] ;  /* 0x00190000db38783b */ /* 0x000fe40000004200 */
[C---:B--2---:R-:W-:Y:S01]  /*11630*/  F2FP.BF16.PACK_AB R40, R206.reuse, R205 ;  /* 0x000000cdce28723e */ /* 0x044fe200000010ff */
[----:B------:R-:W-:Y:S04]  /*11640*/  FADD.FTZ R198, R206, R198 ;  /* 0x000000c6cec67221 */ /* 0x000fe80000010000 */
[----:B------:R-:W2:Y:S01]  /*11650*/  MUFU.EX2 R210, R210 ;  /* 0x000000d200d27308 */ /* 0x000ea20000000800 */
[----:B------:R-:W-:Y:S02]  /*11660*/  FADD.FTZ R198, R209, R198 ;  /* 0x000000c6d1c67221 */ /* 0x000fe40000010000 */
[----:B----4-:R-:W-:Y:S07]  /*11670*/  FADD.FTZ R172, R207, R172 ;  /* 0x000000accfac7221 */ /* 0x010fee0000010000 */
[----:B------:R-:W4:Y:S01]  /*11680*/  MUFU.EX2 R211, R211 ;  /* 0x000000d300d37308 */ /* 0x000f220000000800 */
[C---:B-1----:R-:W-:Y:S01]  /*11690*/  F2FP.BF16.PACK_AB R41, R208.reuse, R207 ;  /* 0x000000cfd029723e */ /* 0x042fe200000010ff */
[----:B------:R-:W-:Y:S08]  /*116a0*/  FADD.FTZ R172, R208, R172 ;  /* 0x000000acd0ac7221 */ /* 0x000ff00000010000 */
[----:B------:R-:W1:Y:S01]  /*116b0*/  MUFU.EX2 R242, R242 ;  /* 0x000000f200f27308 */ /* 0x000e620000000800 */
[C---:B--2---:R-:W-:Y:S01]  /*116c0*/  F2FP.BF16.PACK_AB R42, R210.reuse, R209 ;  /* 0x000000d1d22a723e */ /* 0x044fe200000010ff */
[----:B------:R-:W-:Y:S08]  /*116d0*/  FADD.FTZ R198, R210, R198 ;  /* 0x000000c6d2c67221 */ /* 0x000ff00000010000 */
[----:B------:R-:W2:Y:S01]  /*116e0*/  MUFU.EX2 R251, R251 ;  /* 0x000000fb00fb7308 */ /* 0x000ea20000000800 */
[----:B----4-:R-:W-:Y:S09]  /*116f0*/  FADD.FTZ R172, R211, R172 ;  /* 0x000000acd3ac7221 */ /* 0x010ff20000010000 */
[----:B------:R-:W4:Y:S01]  /*11700*/  MUFU.EX2 R252, R252 ;  /* 0x000000fc00fc7308 */ /* 0x000f220000000800 */
[C---:B-1----:R-:W-:Y:S01]  /*11710*/  F2FP.BF16.PACK_AB R43, R242.reuse, R211 ;  /* 0x000000d3f22b723e */ /* 0x042fe200000010ff */
[----:B------:R-:W-:Y:S08]  /*11720*/  FADD.FTZ R172, R242, R172 ;  /* 0x000000acf2ac7221 */ /* 0x000ff00000010000 */
[----:B------:R-:W1:Y:S01]  /*11730*/  MUFU.EX2 R132, R132 ;  /* 0x0000008400847308 */ /* 0x000e620000000800 */
[-C--:B------:R-:W-:Y:S05]  /*11740*/  HMMA.16816.F32.BF16 R4, R40, R44.reuse, R4 ;  /* 0x0000002c2804723c */ /* 0x080fea0000041804 */
[----:B--2---:R-:W-:Y:S03]  /*11750*/  FADD.FTZ R198, R251, R198 ;  /* 0x000000c6fbc67221 */ /* 0x004fe60000010000 */
[C---:B------:R-:W-:Y:S01]  /*11760*/  HMMA.16816.F32.BF16 R8, R48.reuse, R44, R8 ;  /* 0x0000002c3008723c */ /* 0x040fe20000041808 */
[----:B------:R-:W2:Y:S03]  /*11770*/  MUFU.EX2 R64, R64 ;  /* 0x0000004000407308 */ /* 0x000ea60000000800 */
[----:B----4-:R-:W-:Y:S04]  /*11780*/  FADD.FTZ R198, R252, R198 ;  /* 0x000000c6fcc67221 */ /* 0x010fe80000010000 */
[-C--:B------:R-:W-:Y:S03]  /*11790*/  HMMA.16816.F32.BF16 R12, R48, R46.reuse, R12 ;  /* 0x0000002e300c723c */ /* 0x080fe6000004180c */
[----:B------:R-:W4:Y:S01]  /*117a0*/  MUFU.EX2 R65, R65 ;  /* 0x0000004100417308 */ /* 0x000f220000000800 */
[----:B-1----:R-:W-:Y:S04]  /*117b0*/  FADD.FTZ R172, R132, R172 ;  /* 0x000000ac84ac7221 */ /* 0x002fe80000010000 */
[C---:B------:R-:W-:Y:S01]  /*117c0*/  HMMA.16816.F32.BF16 R16, R40.reuse, R46, R16 ;  /* 0x0000002e2810723c */ /* 0x040fe20000041810 */
[----:B------:R-:W1:Y:S04]  /*117d0*/  LDSM.16.MT88.4 R44, [R218+0x1100] ;  /* 0x00110000da2c783b */ /* 0x000e680000004200 */
[----:B------:R-:W-:Y:S03]  /*117e0*/  MUFU.EX2 R66, R66 ;  /* 0x0000004200427308 */ /* 0x000fe60000000800 */
[-C--:B---3--:R-:W-:Y:S04]  /*117f0*/  HMMA.16816.F32.BF16 R20, R40, R52.reuse, R20 ;  /* 0x000000342814723c */ /* 0x088fe80000041814 */
[----:B--2---:R-:W-:Y:S03]  /*11800*/  FADD.FTZ R198, R64, R198 ;  /* 0x000000c640c67221 */ /* 0x004fe60000010000 */
[----:B------:R-:W-:Y:S01]  /*11810*/  MUFU.EX2 R67, R67 ;  /* 0x0000004300437308 */ /* 0x000fe20000000800 */
[C---:B------:R-:W-:Y:S04]  /*11820*/  HMMA.16816.F32.BF16 R32, R48.reuse, R52, R32 ;  /* 0x000000343020723c */ /* 0x040fe80000041820 */
[----:B----4-:R-:W-:Y:S04]  /*11830*/  FADD.FTZ R198, R65, R198 ;  /* 0x000000c641c67221 */ /* 0x010fe80000010000 */
[-C--:B------:R-:W-:Y:S01]  /*11840*/  HMMA.16816.F32.BF16 R24, R48, R54.reuse, R24 ;  /* 0x000000363018723c */ /* 0x080fe20000041818 */
[----:B------:R-:W2:Y:S07]  /*11850*/  MUFU.EX2 R133, R133 ;  /* 0x0000008500857308 */ /* 0x000eae0000000800 */
[C---:B------:R-:W-:Y:S01]  /*11860*/  HMMA.16816.F32.BF16 R100, R40.reuse, R54, R100 ;  /* 0x000000362864723c */ /* 0x040fe20000041864 */
[----:B------:R-:W3:Y:S02]  /*11870*/  LDSM.16.MT88.4 R52, [R225+0x1900] ;  /* 0x00190000e134783b */ /* 0x000ee40000004200 */
[----:B------:R-:W4:Y:S05]  /*11880*/  MUFU.EX2 R134, R134 ;  /* 0x0000008600867308 */ /* 0x000f2a0000000800 */
[-C--:B-----5:R-:W-:Y:S05]  /*11890*/  HMMA.16816.F32.BF16 R104, R40, R128.reuse, R104 ;  /* 0x000000802868723c */ /* 0x0a0fea0000041868 */
[----:B------:R-:W5:Y:S03]  /*118a0*/  MUFU.EX2 R60, R60 ;  /* 0x0000003c003c7308 */ /* 0x000f660000000800 */
[C---:B------:R-:W-:Y:S04]  /*118b0*/  HMMA.16816.F32.BF16 R108, R48.reuse, R128, R108 ;  /* 0x00000080306c723c */ /* 0x040fe8000004186c */
[----:B--2---:R-:W-:Y:S03]  /*118c0*/  FADD.FTZ R178, R133, R178 ;  /* 0x000000b285b27221 */ /* 0x004fe60000010000 */
[----:B------:R-:W2:Y:S01]  /*118d0*/  MUFU.EX2 R61, R61 ;  /* 0x0000003d003d7308 */ /* 0x000ea20000000800 */
[-C--:B------:R-:W-:Y:S04]  /*118e0*/  HMMA.16816.F32.BF16 R28, R48, R130.reuse, R28 ;  /* 0x00000082301c723c */ /* 0x080fe8000004181c */
[----:B----4-:R-:W-:Y:S02]  /*118f0*/  FADD.FTZ R192, R134, R192 ;  /* 0x000000c086c07221 */ /* 0x010fe40000010000 */
[----:B------:R-:W-:Y:S02]  /*11900*/  FADD.FTZ R178, R99, R178 ;  /* 0x000000b263b27221 */ /* 0x000fe40000010000 */
[C---:B------:R-:W-:Y:S01]  /*11910*/  HMMA.16816.F32.BF16 R112, R40.reuse, R130, R112 ;  /* 0x000000822870723c */ /* 0x040fe20000041870 */
[----:B------:R-:W4:Y:S03]  /*11920*/  MUFU.EX2 R62, R62 ;  /* 0x0000003e003e7308 */ /* 0x000f260000000800 */
[----:B------:R-:W-:Y:S02]  /*11930*/  FADD.FTZ R192, R98, R192 ;  /* 0x000000c062c07221 */ /* 0x000fe40000010000 */
[----:B-----5:R-:W-:Y:S02]  /*11940*/  FADD.FTZ R178, R60, R178 ;  /* 0x000000b23cb27221 */ /* 0x020fe40000010000 */
[-C--:B-1----:R-:W-:Y:S03]  /*11950*/  HMMA.16816.F32.BF16 R116, R40, R44.reuse, R116 ;  /* 0x0000002c2874723c */ /* 0x082fe60000041874 */
[----:B------:R-:W1:Y:S01]  /*11960*/  MUFU.EX2 R63, R63 ;  /* 0x0000003f003f7308 */ /* 0x000e620000000800 */
[----:B--2---:R-:W-:Y:S04]  /*11970*/  FADD.FTZ R178, R61, R178 ;  /* 0x000000b23db27221 */ /* 0x004fe80000010000 */
[C---:B------:R-:W-:Y:S04]  /*11980*/  HMMA.16816.F32.BF16 R120, R48.reuse, R44, R120 ;  /* 0x0000002c3078723c */ /* 0x040fe80000041878 */
[----:B------:R-:W-:Y:S01]  /*11990*/  FADD.FTZ R178, R72, R178 ;  /* 0x000000b248b27221 */ /* 0x000fe20000010000 */
[----:B------:R-:W2:Y:S02]  /*119a0*/  MUFU.EX2 R68, R68 ;  /* 0x0000004400447308 */ /* 0x000ea40000000800 */
[----:B------:R-:W-:Y:S01]  /*119b0*/  F2FP.BF16.PACK_AB R44, R153, R133 ;  /* 0x00000085992c723e */ /* 0x000fe200000010ff */
[-C--:B------:R-:W-:Y:S01]  /*119c0*/  HMMA.16816.F32.BF16 R124, R48, R46.reuse, R124 ;  /* 0x0000002e307c723c */ /* 0x080fe2000004187c */
[----:B------:R-:W5:Y:S03]  /*119d0*/  LDSM.16.MT88.4 R48, [R220+0x1900] ;  /* 0x00190000dc30783b */ /* 0x000f660000004200 */
[----:B------:R-:W-:Y:S01]  /*119e0*/  F2FP.BF16.PACK_AB R45, R154, R134 ;  /* 0x000000869a2d723e */ /* 0x000fe200000010ff */
[----:B----4-:R-:W-:Y:S02]  /*119f0*/  FADD.FTZ R192, R62, R192 ;  /* 0x000000c03ec07221 */ /* 0x010fe40000010000 */
[----:B------:R-:W4:Y:S01]  /*11a00*/  MUFU.EX2 R69, R69 ;  /* 0x0000004500457308 */ /* 0x000f220000000800 */
[----:B------:R-:W-:Y:S04]  /*11a10*/  HMMA.16816.F32.BF16 R36, R40, R46, R36 ;  /* 0x0000002e2824723c */ /* 0x000fe80000041824 */
[----:B-1----:R-:W-:Y:S02]  /*11a20*/  FADD.FTZ R192, R63, R192 ;  /* 0x000000c03fc07221 */ /* 0x002fe40000010000 */
[----:B------:R-:W-:Y:S01]  /*11a30*/  FADD.FTZ R178, R73, R178 ;  /* 0x000000b249b27221 */ /* 0x000fe20000010000 */
[----:B------:R-:W-:Y:S01]  /*11a40*/  F2FP.BF16.PACK_AB R40, R252, R251 ;  /* 0x000000fbfc28723e */ /* 0x000fe200000010ff */
[----:B------:R-:W-:Y:S01]  /*11a50*/  FADD.FTZ R192, R74, R192 ;  /* 0x000000c04ac07221 */ /* 0x000fe20000010000 */
[----:B------:R-:W-:Y:S01]  /*11a60*/  F2FP.BF16.PACK_AB R41, R152, R132 ;  /* 0x000000849829723e */ /* 0x000fe200000010ff */
[----:B------:R-:W-:Y:S02]  /*11a70*/  MUFU.EX2 R70, R70 ;  /* 0x0000004600467308 */ /* 0x000fe40000000800 */
[----:B------:R-:W-:Y:S01]  /*11a80*/  F2FP.BF16.PACK_AB R42, R65, R64 ;  /* 0x00000040412a723e */ /* 0x000fe200000010ff */
[----:B--2---:R-:W-:Y:S01]  /*11a90*/  FADD.FTZ R198, R68, R198 ;  /* 0x000000c644c67221 */ /* 0x004fe20000010000 */
[----:B------:R-:W-:Y:S01]  /*11aa0*/  F2FP.BF16.PACK_AB R43, R67, R66 ;  /* 0x00000042432b723e */ /* 0x000fe200000010ff */
[----:B------:R-:W-:Y:S01]  /*11ab0*/  FADD.FTZ R192, R75, R192 ;  /* 0x000000c04bc07221 */ /* 0x000fe20000010000 */
[----:B------:R-:W-:Y:S01]  /*11ac0*/  F2FP.BF16.PACK_AB R46, R61, R60 ;  /* 0x0000003c3d2e723e */ /* 0x000fe200000010ff */
[----:B------:R-:W-:Y:S01]  /*11ad0*/  FADD.FTZ R178, R76, R178 ;  /* 0x000000b24cb27221 */ /* 0x000fe20000010000 */
[----:B------:R-:W-:Y:S01]  /*11ae0*/  F2FP.BF16.PACK_AB R47, R63, R62 ;  /* 0x0000003e3f2f723e */ /* 0x000fe200000010ff */
[----:B------:R-:W-:Y:S01]  /*11af0*/  FADD.FTZ R192, R78, R192 ;  /* 0x000000c04ec07221 */ /* 0x000fe20000010000 */
[----:B------:R-:W-:Y:S01]  /*11b00*/  MUFU.EX2 R71, R71 ;  /* 0x0000004700477308 */ /* 0x000fe20000000800 */
[-C--:B---3--:R-:W-:Y:S03]  /*11b10*/  HMMA.16816.F32.BF16 R4, R40, R52.reuse, R4 ;  /* 0x000000342804723c */ /* 0x088fe60000041804 */
[----:B----4-:R-:W-:Y:S02]  /*11b20*/  FADD.FTZ R198, R69, R198 ;  /* 0x000000c645c67221 */ /* 0x010fe40000010000 */
[----:B------:R-:W-:Y:S02]  /*11b30*/  FADD.FTZ R178, R77, R178 ;  /* 0x000000b24db27221 */ /* 0x000fe40000010000 */
[----:B------:R-:W-:Y:S01]  /*11b40*/  FADD.FTZ R192, R79, R192 ;  /* 0x000000c04fc07221 */ /* 0x000fe20000010000 */
[C---:B------:R-:W-:Y:S01]  /*11b50*/  HMMA.16816.F32.BF16 R8, R44.reuse, R52, R8 ;  /* 0x000000342c08723c */ /* 0x040fe20000041808 */
[----:B------:R-:W1:Y:S07]  /*11b60*/  MUFU.EX2 R80, R80 ;  /* 0x0000005000507308 */ /* 0x000e6e0000000800 */
[-C--:B------:R-:W-:Y:S03]  /*11b70*/  HMMA.16816.F32.BF16 R12, R44, R54.reuse, R12 ;  /* 0x000000362c0c723c */ /* 0x080fe6000004180c */
[----:B------:R-:W2:Y:S05]  /*11b80*/  MUFU.EX2 R81, R81 ;  /* 0x0000005100517308 */ /* 0x000eaa0000000800 */
[C---:B------:R-:W-:Y:S01]  /*11b90*/  HMMA.16816.F32.BF16 R16, R40.reuse, R54, R16 ;  /* 0x000000362810723c */ /* 0x040fe20000041810 */
[----:B------:R-:W3:Y:S04]  /*11ba0*/  LDSM.16.MT88.4 R52, [R218+0x1900] ;  /* 0x00190000da34783b */ /* 0x000ee80000004200 */
[----:B------:R-:W-:Y:S03]  /*11bb0*/  MUFU.EX2 R82, R82 ;  /* 0x0000005200527308 */ /* 0x000fe60000000800 */
[-C--:B-----5:R-:W-:Y:S04]  /*11bc0*/  HMMA.16816.F32.BF16 R20, R40, R48.reuse, R20 ;  /* 0x000000302814723c */ /* 0x0a0fe80000041814 */
[----:B-1----:R-:W-:Y:S03]  /*11bd0*/  FADD.FTZ R198, R80, R198 ;  /* 0x000000c650c67221 */ /* 0x002fe60000010000 */
[----:B------:R-:W-:Y:S01]  /*11be0*/  MUFU.EX2 R83, R83 ;  /* 0x0000005300537308 */ /* 0x000fe20000000800 */
[C---:B------:R-:W-:Y:S04]  /*11bf0*/  HMMA.16816.F32.BF16 R32, R44.reuse, R48, R32 ;  /* 0x000000302c20723c */ /* 0x040fe80000041820 */
[----:B--2---:R-:W-:Y:S04]  /*11c00*/  FADD.FTZ R198, R81, R198 ;  /* 0x000000c651c67221 */ /* 0x004fe80000010000 */
[-C--:B------:R-:W-:Y:S01]  /*11c10*/  HMMA.16816.F32.BF16 R24, R44, R50.reuse, R24 ;  /* 0x000000322c18723c */ /* 0x080fe20000041818 */
[----:B------:R-:W1:Y:S07]  /*11c20*/  MUFU.EX2 R84, R84 ;  /* 0x0000005400547308 */ /* 0x000e6e0000000800 */
[C---:B------:R-:W-:Y:S01]  /*11c30*/  HMMA.16816.F32.BF16 R100, R40.reuse, R50, R100 ;  /* 0x000000322864723c */ /* 0x040fe20000041864 */
[----:B------:R-:W2:Y:S02]  /*11c40*/  LDSM.16.MT88.4 R48, [R225+0x2100] ;  /* 0x00210000e130783b */ /* 0x000ea40000004200 */
[----:B------:R-:W4:Y:S05]  /*11c50*/  MUFU.EX2 R85, R85 ;  /* 0x0000005500557308 */ /* 0x000f2a0000000800 */
[-C--:B------:R-:W-:Y:S05]  /*11c60*/  HMMA.16816.F32.BF16 R104, R40, R56.reuse, R104 ;  /* 0x000000382868723c */ /* 0x080fea0000041868 */
[----:B------:R-:W-:Y:S03]  /*11c70*/  MUFU.EX2 R86, R86 ;  /* 0x0000005600567308 */ /* 0x000fe60000000800 */
[C---:B------:R-:W-:Y:S04]  /*11c80*/  HMMA.16816.F32.BF16 R108, R44.reuse, R56, R108 ;  /* 0x000000382c6c723c */ /* 0x040fe8000004186c */
[----:B-1----:R-:W-:Y:S03]  /*11c90*/  FADD.FTZ R198, R84, R198 ;  /* 0x000000c654c67221 */ /* 0x002fe60000010000 */
[----:B------:R-:W1:Y:S01]  /*11ca0*/  MUFU.EX2 R87, R87 ;  /* 0x0000005700577308 */ /* 0x000e620000000800 */
[-C--:B------:R-:W-:Y:S04]  /*11cb0*/  HMMA.16816.F32.BF16 R28, R44, R58.reuse, R28 ;  /* 0x0000003a2c1c723c */ /* 0x080fe8000004181c */
[C---:B----4-:R-:W-:Y:S01]  /*11cc0*/  F2FP.BF16.PACK_AB R128, R85.reuse, R84 ;  /* 0x000000545580723e */ /* 0x050fe200000010ff */
[----:B------:R-:W-:Y:S03]  /*11cd0*/  FADD.FTZ R198, R85, R198 ;  /* 0x000000c655c67221 */ /* 0x000fe60000010000 */
[C---:B------:R-:W-:Y:S01]  /*11ce0*/  HMMA.16816.F32.BF16 R112, R40.reuse, R58, R112 ;  /* 0x0000003a2870723c */ /* 0x040fe20000041870 */
[----:B------:R-:W-:Y:S01]  /*11cf0*/  LDSM.16.MT88.4 R56, [R219+0x2100] ;  /* 0x00210000db38783b */ /* 0x000fe20000004200 */
[----:B------:R-:W4:Y:S06]  /*11d00*/  MUFU.EX2 R96, R96 ;  /* 0x0000006000607308 */ /* 0x000f2c0000000800 */
[-C--:B---3--:R-:W-:Y:S04]  /*11d10*/  HMMA.16816.F32.BF16 R116, R40, R52.reuse, R116 ;  /* 0x000000342874723c */ /* 0x088fe80000041874 */
[----:B------:R-:W3:Y:S01]  /*11d20*/  MUFU.EX2 R203, R203 ;  /* 0x000000cb00cb7308 */ /* 0x000ee20000000800 */
[----:B-1----:R-:W-:Y:S03]  /*11d30*/  F2FP.BF16.PACK_AB R129, R87, R86 ;  /* 0x000000565781723e */ /* 0x002fe600000010ff */
[C---:B------:R-:W-:Y:S06]  /*11d40*/  HMMA.16816.F32.BF16 R120, R44.reuse, R52, R120 ;  /* 0x000000342c78723c */ /* 0x040fec0000041878 */
[----:B------:R-:W-:Y:S02]  /*11d50*/  MUFU.EX2 R97, R97 ;  /* 0x0000006100617308 */ /* 0x000fe40000000800 */
[-C--:B------:R-:W-:Y:S04]  /*11d60*/  HMMA.16816.F32.BF16 R124, R44, R54.reuse, R124 ;  /* 0x000000362c7c723c */ /* 0x080fe8000004187c */
[----:B----4-:R-:W-:Y:S03]  /*11d70*/  FADD.FTZ R198, R96, R198 ;  /* 0x000000c660c67221 */ /* 0x010fe60000010000 */
[----:B------:R-:W-:Y:S01]  /*11d80*/  F2FP.BF16.PACK_AB R44, R73, R72 ;  /* 0x00000048492c723e */ /* 0x000fe200000010ff */
[----:B------:R-:W-:Y:S01]  /*11d90*/  HMMA.16816.F32.BF16 R36, R40, R54, R36 ;  /* 0x000000362824723c */ /* 0x000fe20000041824 */
[----:B------:R-:W1:Y:S01]  /*11da0*/  LDSM.16.MT88.4 R52, [R220+0x2100] ;  /* 0x00210000dc34783b */ /* 0x000e620000004200 */
[----:B------:R-:W4:Y:S02]  /*11db0*/  MUFU.EX2 R202, R202 ;  /* 0x000000ca00ca7308 */ /* 0x000f240000000800 */
[----:B------:R-:W-:Y:S01]  /*11dc0*/  F2FP.BF16.PACK_AB R45, R75, R74 ;  /* 0x0000004a4b2d723e */ /* 0x000fe200000010ff */
[----:B---3--:R-:W-:Y:S01]  /*11dd0*/  FADD.FTZ R241, R203, R198 ;  /* 0x000000c6cbf17221 */ /* 0x008fe20000010000 */
[----:B------:R-:W-:Y:S02]  /*11de0*/  F2FP.BF16.PACK_AB R46, R77, R76 ;  /* 0x0000004c4d2e723e */ /* 0x000fe400000010ff */
[----:B------:R-:W-:Y:S04]  /*11df0*/  F2FP.BF16.PACK_AB R40, R69, R68 ;  /* 0x000000444528723e */ /* 0x000fe800000010ff */
[----:B------:R-:W-:Y:S02]  /*11e00*/  F2FP.BF16.PACK_AB R41, R71, R70 ;  /* 0x000000464729723e */ /* 0x000fe400000010ff */
[----:B------:R-:W-:Y:S02]  /*11e10*/  F2FP.BF16.PACK_AB R42, R81, R80 ;  /* 0x00000050512a723e */ /* 0x000fe400000010ff */
[----:B------:R-:W-:Y:S02]  /*11e20*/  F2FP.BF16.PACK_AB R43, R83, R82 ;  /* 0x00000052532b723e */ /* 0x000fe400000010ff */
[----:B------:R-:W-:Y:S02]  /*11e30*/  F2FP.BF16.PACK_AB R47, R79, R78 ;  /* 0x0000004e4f2f723e */ /* 0x000fe400000010ff */
[----:B------:R-:W-:Y:S03]  /*11e40*/  F2FP.BF16.PACK_AB R130, R203, R96 ;  /* 0x00000060cb82723e */ /* 0x000fe600000010ff */
[-C--:B--2---:R-:W-:Y:S03]  /*11e50*/  HMMA.16816.F32.BF16 R4, R40, R48.reuse, R4 ;  /* 0x000000302804723c */ /* 0x084fe60000041804 */
[----:B----4-:R-:W-:Y:S05]  /*11e60*/  F2FP.BF16.PACK_AB R131, R202, R97 ;  /* 0x00000061ca83723e */ /* 0x010fea00000010ff */
[C---:B------:R-:W-:Y:S08]  /*11e70*/  HMMA.16816.F32.BF16 R8, R44.reuse, R48, R8 ;  /* 0x000000302c08723c */ /* 0x040ff00000041808 */
[-C--:B------:R-:W-:Y:S08]  /*11e80*/  HMMA.16816.F32.BF16 R12, R44, R50.reuse, R12 ;  /* 0x000000322c0c723c */ /* 0x080ff0000004180c */
[C---:B------:R-:W-:Y:S01]  /*11e90*/  HMMA.16816.F32.BF16 R16, R40.reuse, R50, R16 ;  /* 0x000000322810723c */ /* 0x040fe20000041810 */
[----:B------:R-:W2:Y:S07]  /*11ea0*/  LDSM.16.MT88.4 R48, [R218+0x2100] ;  /* 0x00210000da30783b */ /* 0x000eae0000004200 */
[-C--:B-1----:R-:W-:Y:S08]  /*11eb0*/  HMMA.16816.F32.BF16 R20, R40, R52.reuse, R20 ;  /* 0x000000342814723c */ /* 0x082ff00000041814 */
[C---:B------:R-:W-:Y:S07]  /*11ec0*/  HMMA.16816.F32.BF16 R32, R44.reuse, R52, R32 ;  /* 0x000000342c20723c */ /* 0x040fee0000041820 */
[--C-:B------:R-:W-:Y:S01]  /*11ed0*/  FFMA.FTZ R52, R88, c[0x0][0x2d0], -R201.reuse ;  /* 0x0000b40058347a23 */ /* 0x100fe200000108c9 */
[-C--:B------:R-:W-:Y:S04]  /*11ee0*/  HMMA.16816.F32.BF16 R24, R44, R54.reuse, R24 ;  /* 0x000000362c18723c */ /* 0x080fe80000041818 */
[--C-:B------:R-:W-:Y:S01]  /*11ef0*/  FFMA.FTZ R53, R89, c[0x0][0x2d0], -R201.reuse ;  /* 0x0000b40059357a23 */ /* 0x100fe200000108c9 */
[----:B------:R-:W1:Y:S01]  /*11f00*/  MUFU.EX2 R52, R52 ;  /* 0x0000003400347308 */ /* 0x000e620000000800 */
[----:B------:R-:W-:Y:S02]  /*11f10*/  MOV R88, R152 ;  /* 0x0000009800587202 */ /* 0x000fe40000000f00 */
[C---:B------:R-:W-:Y:S04]  /*11f20*/  HMMA.16816.F32.BF16 R100, R40.reuse, R54, R100 ;  /* 0x000000362864723c */ /* 0x040fe80000041864 */
[----:B------:R-:W-:Y:S03]  /*11f30*/  FADD.FTZ R172, R88, R172 ;  /* 0x000000ac58ac7221 */ /* 0x000fe60000010000 */
[----:B------:R-:W-:Y:S01]  /*11f40*/  MUFU.EX2 R53, R53 ;  /* 0x0000003500357308 */ /* 0x000fe20000000800 */
[-C--:B------:R-:W-:Y:S04]  /*11f50*/  HMMA.16816.F32.BF16 R104, R40, R56.reuse, R104 ;  /* 0x000000382868723c */ /* 0x080fe80000041868 */
[--C-:B------:R-:W-:Y:S02]  /*11f60*/  FFMA.FTZ R54, R90, c[0x0][0x2d0], -R200.reuse ;  /* 0x0000b4005a367a23 */ /* 0x100fe400000108c8 */
[----:B------:R-:W-:Y:S02]  /*11f70*/  FFMA.FTZ R55, R91, c[0x0][0x2d0], -R200 ;  /* 0x0000b4005b377a23 */ /* 0x000fe400000108c8 */
[C---:B------:R-:W-:Y:S02]  /*11f80*/  HMMA.16816.F32.BF16 R108, R44.reuse, R56, R108 ;  /* 0x000000382c6c723c */ /* 0x040fe4000004186c */
[----:B------:R-:W3:Y:S02]  /*11f90*/  MUFU.EX2 R54, R54 ;  /* 0x0000003600367308 */ /* 0x000ee40000000800 */
[----:B------:R-:W-:Y:S02]  /*11fa0*/  FADD.FTZ R172, R66, R172 ;  /* 0x000000ac42ac7221 */ /* 0x000fe40000010000 */
[----:B-1----:R-:W-:Y:S02]  /*11fb0*/  FADD.FTZ R178, R52, R178 ;  /* 0x000000b234b27221 */ /* 0x002fe40000010000 */
[-C--:B------:R-:W-:Y:S04]  /*11fc0*/  HMMA.16816.F32.BF16 R28, R44, R58.reuse, R28 ;  /* 0x0000003a2c1c723c */ /* 0x080fe8000004181c */
[----:B------:R-:W1:Y:S01]  /*11fd0*/  MUFU.EX2 R55, R55 ;  /* 0x0000003700377308 */ /* 0x000e620000000800 */
[--C-:B------:R-:W-:Y:S02]  /*11fe0*/  FFMA.FTZ R56, R92, c[0x0][0x2d0], -R201.reuse ;  /* 0x0000b4005c387a23 */ /* 0x100fe400000108c9 */
[----:B------:R-:W-:Y:S01]  /*11ff0*/  FFMA.FTZ R201, R93, c[0x0][0x2d0], -R201 ;  /* 0x0000b4005dc97a23 */ /* 0x000fe200000108c9 */
[C---:B------:R-:W-:Y:S04]  /*12000*/  HMMA.16816.F32.BF16 R112, R40.reuse, R58, R112 ;  /* 0x0000003a2870723c */ /* 0x040fe80000041870 */
[--C-:B------:R-:W-:Y:S02]  /*12010*/  FFMA.FTZ R57, R94, c[0x0][0x2d0], -R200.reuse ;  /* 0x0000b4005e397a23 */ /* 0x100fe400000108c8 */
[----:B------:R-:W4:Y:S01]  /*12020*/  MUFU.EX2 R56, R56 ;  /* 0x0000003800387308 */ /* 0x000f220000000800 */
[----:B------:R-:W-:Y:S01]  /*12030*/  FFMA.FTZ R200, R95, c[0x0][0x2d0], -R200 ;  /* 0x0000b4005fc87a23 */ /* 0x000fe200000108c8 */
[-C--:B--2---:R-:W-:Y:S04]  /*12040*/  HMMA.16816.F32.BF16 R116, R40, R48.reuse, R116 ;  /* 0x000000302874723c */ /* 0x084fe80000041874 */
[----:B------:R-:W-:Y:S02]  /*12050*/  FADD.FTZ R172, R67, R172 ;  /* 0x000000ac43ac7221 */ /* 0x000fe40000010000 */
[----:B---3--:R-:W-:Y:S02]  /*12060*/  FADD.FTZ R192, R54, R192 ;  /* 0x000000c036c07221 */ /* 0x008fe40000010000 */
[C---:B------:R-:W-:Y:S01]  /*12070*/  HMMA.16816.F32.BF16 R120, R44.reuse, R48, R120 ;  /* 0x000000302c78723c */ /* 0x040fe20000041878 */
[----:B------:R-:W2:Y:S03]  /*12080*/  MUFU.EX2 R201, R201 ;  /* 0x000000c900c97308 */ /* 0x000ea60000000800 */
[----:B------:R-:W-:Y:S02]  /*12090*/  FADD.FTZ R172, R70, R172 ;  /* 0x000000ac46ac7221 */ /* 0x000fe40000010000 */
[----:B------:R-:W-:Y:S02]  /*120a0*/  FADD.FTZ R178, R53, R178 ;  /* 0x000000b235b27221 */ /* 0x000fe40000010000 */
[-C--:B------:R-:W-:Y:S01]  /*120b0*/  HMMA.16816.F32.BF16 R124, R44, R50.reuse, R124 ;  /* 0x000000322c7c723c */ /* 0x080fe2000004187c */
[----:B------:R-:W3:Y:S02]  /*120c0*/  LDSM.16.MT88.4 R44, [R220+0x2900] ;  /* 0x00290000dc2c783b */ /* 0x000ee40000004200 */
[----:B------:R-:W5:Y:S01]  /*120d0*/  MUFU.EX2 R57, R57 ;  /* 0x0000003900397308 */ /* 0x000f620000000800 */
[----:B------:R-:W-:Y:S02]  /*120e0*/  FADD.FTZ R172, R71, R172 ;  /* 0x000000ac47ac7221 */ /* 0x000fe40000010000 */
[----:B-1----:R-:W-:Y:S02]  /*120f0*/  FADD.FTZ R192, R55, R192 ;  /* 0x000000c037c07221 */ /* 0x002fe40000010000 */
[----:B------:R-:W-:Y:S04]  /*12100*/  HMMA.16816.F32.BF16 R36, R40, R50, R36 ;  /* 0x000000322824723c */ /* 0x000fe80000041824 */
[----:B------:R-:W-:Y:S01]  /*12110*/  FADD.FTZ R172, R82, R172 ;  /* 0x000000ac52ac7221 */ /* 0x000fe20000010000 */
[----:B------:R-:W1:Y:S01]  /*12120*/  MUFU.EX2 R200, R200 ;  /* 0x000000c800c87308 */ /* 0x000e620000000800 */
[----:B----4-:R-:W-:Y:S01]  /*12130*/  FADD.FTZ R178, R56, R178 ;  /* 0x000000b238b27221 */ /* 0x010fe20000010000 */
[----:B------:R-:W-:Y:S01]  /*12140*/  F2FP.BF16.PACK_AB R40, R53, R52 ;  /* 0x000000343528723e */ /* 0x000fe200000010ff */
[-C--:B------:R-:W-:Y:S01]  /*12150*/  HMMA.16816.F32.BF16 R160, R128, R148.reuse, R4 ;  /* 0x0000009480a0723c */ /* 0x080fe20000041804 */
[----:B------:R-:W4:Y:S04]  /*12160*/  LDSM.16.MT88.4 R4, [R219+0x2900] ;  /* 0x00290000db04783b */ /* 0x000f280000004200 */
[----:B------:R-:W-:Y:S01]  /*12170*/  F2FP.BF16.PACK_AB R41, R55, R54 ;  /* 0x000000363729723e */ /* 0x000fe200000010ff */
[----:B------:R-:W-:Y:S01]  /*12180*/  FADD.FTZ R172, R83, R172 ;  /* 0x000000ac53ac7221 */ /* 0x000fe20000010000 */
[C---:B--2---:R-:W-:Y:S01]  /*12190*/  F2FP.BF16.PACK_AB R42, R201.reuse, R56 ;  /* 0x00000038c92a723e */ /* 0x044fe200000010ff */
[----:B------:R-:W-:Y:S04]  /*121a0*/  FADD.FTZ R239, R201, R178 ;  /* 0x000000b2c9ef7221 */ /* 0x000fe80000010000 */
[----:B------:R-:W-:Y:S02]  /*121b0*/  FADD.FTZ R172, R86, R172 ;  /* 0x000000ac56ac7221 */ /* 0x000fe40000010000 */
[----:B-----5:R-:W-:Y:S02]  /*121c0*/  FADD.FTZ R192, R57, R192 ;  /* 0x000000c039c07221 */ /* 0x020fe40000010000 */
[----:B------:R-:W-:Y:S04]  /*121d0*/  FADD.FTZ R172, R87, R172 ;  /* 0x000000ac57ac7221 */ /* 0x000fe80000010000 */
[----:B------:R-:W-:Y:S01]  /*121e0*/  FADD.FTZ R172, R97, R172 ;  /* 0x000000ac61ac7221 */ /* 0x000fe20000010000 */
[C---:B-1----:R-:W-:Y:S01]  /*121f0*/  F2FP.BF16.PACK_AB R43, R200.reuse, R57 ;  /* 0x00000039c82b723e */ /* 0x042fe200000010ff */
[----:B------:R-:W-:Y:S02]  /*12200*/  FADD.FTZ R238, R200, R192 ;  /* 0x000000c0c8ee7221 */ /* 0x000fe40000010000 */
[----:B------:R-:W-:Y:S04]  /*12210*/  FADD.FTZ R240, R202, R172 ;  /* 0x000000accaf07221 */ /* 0x000fe80000010000 */
[C---:B------:R-:W-:Y:S01]  /*12220*/  HMMA.16816.F32.BF16 R156, R40.reuse, R148, R8 ;  /* 0x00000094289c723c */ /* 0x040fe20000041808 */
[----:B------:R-:W1:Y:S07]  /*12230*/  LDSM.16.MT88.4 R8, [R218+0x2900] ;  /* 0x00290000da08783b */ /* 0x000e6e0000004200 */
[-C--:B------:R-:W-:Y:S08]  /*12240*/  HMMA.16816.F32.BF16 R152, R40, R150.reuse, R12 ;  /* 0x000000962898723c */ /* 0x080ff0000004180c */
[C---:B------:R-:W-:Y:S08]  /*12250*/  HMMA.16816.F32.BF16 R148, R128.reuse, R150, R16 ;  /* 0x000000968094723c */ /* 0x040ff00000041810 */
[-C--:B---3--:R-:W-:Y:S08]  /*12260*/  HMMA.16816.F32.BF16 R144, R128, R44.reuse, R20 ;  /* 0x0000002c8090723c */ /* 0x088ff00000041814 */
[C---:B------:R-:W-:Y:S07]  /*12270*/  HMMA.16816.F32.BF16 R140, R40.reuse, R44, R32 ;  /* 0x0000002c288c723c */ /* 0x040fee0000041820 */
[----:B------:R-:W-:Y:S01]  /*12280*/  MOV R44, R168 ;  /* 0x000000a8002c7202 */ /* 0x000fe20000000f00 */
        /* <DEDUP_REMOVED lines=11> */
.L_x_1093:
[----:B------:R-:W-:-:S06]  /*12340*/  UISETP.GE.AND UP0, UPT, UR17, UR5, UPT ;  /* 0x000000051100728c */ /* 0x000fcc000bf06270 */
[----:B------:R-:W-:-:S13]  /*12350*/  PLOP3.LUT P0, PT, PT, PT, UP0, 0x80, 0x0 ;  /* 0x000000000000781c */ /* 0x000fda0003f0f008 */
[----:B------:R-:W-:Y:S05]  /*12360*/  @!P0 BRA `(.L_x_1097) ;  /* 0x0000621000008947 */ /* 0x000fea0003800000 */
[----:B------:R-:W-:Y:S01]  /*12370*/  IMAD.MOV.U32 R166, RZ, RZ, R2 ;  /* 0x000000ffffa67224 */ /* 0x000fe200078e0002 */
[----:B------:R-:W-:Y:S01]  /*12380*/  MOV R164, R44 ;  /* 0x0000002c00a47202 */ /* 0x000fe20000000f00 */
[----:B------:R-:W-:Y:S01]  /*12390*/  IMAD.MOV.U32 R167, RZ, RZ, R3 ;  /* 0x000000ffffa77224 */ /* 0x000fe200078e0003 */
[----:B------:R-:W-:Y:S02]  /*123a0*/  MOV R165, R0 ;  /* 0x0000000000a57202 */ /* 0x000fe40000000f00 */
.L_x_1115:
[----:B------:R-:W-:Y:S04]  /*123b0*/  DEPBAR.LE SB0, 0x0 ;  /* 0x000080000000791a */ /* 0x000fe80000000000 */
[----:B------:R-:W-:Y:S01]  /*123c0*/  BAR.SYNC.DEFER_BLOCKING 0x0 ;  /* 0x0000000000007b1d */ /* 0x000fe20000010000 */
[C---:B------:R-:W-:Y:S01]  /*123d0*/  IMAD.WIDE.U32 R2, R231.reuse, c[0x0][0x208], RZ ;  /* 0x00008200e7027a25 */ /* 0x040fe200078e00ff */
[----:B------:R-:W-:Y:S01]  /*123e0*/  SHF.R.S32.HI R0, RZ, 0x1f, R231 ;  /* 0x0000001fff007819 */ /* 0x000fe200000114e7 */
[----:B------:R-:W-:Y:S04]  /*123f0*/  UISETP.GT.AND UP0, UPT, UR17, UR5, UPT ;  /* 0x000000051100728c */ /* 0x000fe8000bf04270 */
        /* <DEDUP_REMOVED lines=96> */
[-C--:B------:R-:W-:Y:S01]  /*12a00*/  HMMA.16816.F32.BF16 R60, R180, R178.reuse, R60 ;  /* 0x000000b2b43c723c */ /* 0x080fe2000004183c */
[----:B------:R-:W-:Y:S04]  /*12a10*/  PLOP3.LUT P0, PT, PT, PT, UP0, 0x80, 0x0 ;  /* 0x000000000000781c */ /* 0x000fe80003f0f008 */
        /* <DEDUP_REMOVED lines=136> */
.L_x_1098:
[----:B------:R-:W-:Y:S01]  /*132a0*/  UISETP.NE.AND UP1, UPT, UR35, URZ, UPT ;  /* 0x0000003f2300728c */ /* 0x000fe2000bf25270 */
[----:B------:R-:W0:Y:S01]  /*132b0*/  LDGDEPBAR ;  /* 0x00000000000079af */ /* 0x000e220000000000 */
[----:B-1----:R-:W-:Y:S01]  /*132c0*/  IMAD.MOV.U32 R174, RZ, RZ, R235 ;  /* 0x000000ffffae7224 */ /* 0x002fe200078e00eb */
[----:B------:R-:W-:Y:S01]  /*132d0*/  UIMAD UR32, UR17, -0x60, URZ ;  /* 0xffffffa0112078a4 */ /* 0x000fe2000f8e023f */
[----:B------:R-:W-:Y:S01]  /*132e0*/  IMAD.U32 R2, RZ, RZ, UR15 ;  /* 0x0000000fff027e24 */ /* 0x000fe2000f8e00ff */
[----:B------:R-:W-:Y:S01]  /*132f0*/  UISETP.NE.AND UP0, UPT, UR34, URZ, UPT ;  /* 0x0000003f2200728c */ /* 0x000fe2000bf05270 */
[----:B------:R-:W-:Y:S02]  /*13300*/  PLOP3.LUT P1, PT, PT, PT, UP1, 0x80, 0x0 ;  /* 0x000000000000781c */ /* 0x000fe40003f2f018 */
[----:B------:R-:W-:Y:S01]  /*13310*/  PLOP3.LUT P0, PT, PT, PT, UP1, 0x80, 0x0 ;  /* 0x000000000000781c */ /* 0x000fe20003f0f018 */
[----:B------:R-:W-:Y:S05]  /*13320*/  IMAD.U32 R3, RZ, RZ, UR32 ;  /* 0x00000020ff037e24 */ /* 0x000fea000f8e00ff */
[----:B------:R-:W-:Y:S04]  /*13330*/  IADD3 R3, -R236, 0x1, R3 ;  /* 0x00000001ec037810 */ /* 0x000fe80007ffe103 */
[----:B------:R-:W-:Y:S01]  /*13340*/  IADD3 R2, -R2, UR8, R3 ;  /* 0x0000000802027c10 */ /* 0x000fe2000fffe103 */
[----:B------:R-:W-:Y:S01]  /*13350*/  @P1 IMAD.HI.U32 R0, R235, c[0x0][0x2c8], RZ ;  /* 0x0000b200eb001a27 */ /* 0x000fe200078e00ff */
[----:B------:R-:W-:Y:S02]  /*13360*/  IADD3 R3, -R236, UR32, RZ ;  /* 0x00000020ec037c10 */ /* 0x000fe4000fffe1ff */
        /* <DEDUP_REMOVED lines=22> */
.L_x_1101:
[----:B------:R-:W-:Y:S04]  /*134d0*/  MOV R0, c[0x0][0x32c] ;  /* 0x0000cb0000007a02 */ /* 0x000fe80000000f00 */
[----:B------:R-:W-:Y:S11]  /*134e0*/  ISETP.NE.AND P0, PT, R0, 0x1, PT ;  /* 0x000000010000780c */ /* 0x000ff60003f05270 */
[----:B------:R-:W-:Y:S02]  /*134f0*/  @!UPT UIADD3 URZ, URZ, URZ, URZ ;  /* 0x0000003f3f3ff290 */ /* 0x000fe4000fffe03f */
[----:B------:R-:W-:Y:S05]  /*13500*/  @P0 IMAD.HI.U32 R0, R2, c[0x0][0x330], RZ ;  /* 0x0000cc0002000a27 */ /* 0x000fea00078e00ff */
[----:B------:R-:W-:Y:S02]  /*13510*/  @P0 SHF.R.U32.HI R2, RZ, c[0x0][0x334], R0 ;  /* 0x0000cd00ff020a19 */ /* 0x000fe40000011600 */
.L_x_1102:
[----:B------:R-:W-:Y:S05]  /*13520*/  BSYNC B0 ;  /* 0x0000000000007941 */ /* 0x000fea0003800000 */
.L_x_1100:
[----:B------:R-:W-:Y:S05]  /*13530*/  IMAD R2, R2, c[0x0][0x32c], R3 ;  /* 0x0000cb0002027a24 */ /* 0x000fea00078e0203 */
[----:B------:R-:W-:Y:S02]  /*13540*/  IADD3 R0, R2, c[0x0][0x32c], RZ ;  /* 0x0000cb0002007a10 */ /* 0x000fe40007ffe0ff */
[----:B------:R-:W-:Y:S02]  /*13550*/  IMNMX R168, R168, R2, !PT ;  /* 0x00000002a8a87217 */ /* 0x000fe40007800200 */
[----:B------:R-:W-:Y:S02]  /*13560*/  IMNMX R172, R172, R0, PT ;  /* 0x00000000acac7217 */ /* 0x000fe40003800200 */
.L_x_1099:
        /* <DEDUP_REMOVED lines=20> */
.L_x_1105:
[----:B------:R-:W-:Y:S04]  /*136b0*/  MOV R0, c[0x0][0x32c] ;  /* 0x0000cb0000007a02 */ /* 0x000fe80000000f00 */
[----:B------:R-:W-:Y:S11]  /*136c0*/  ISETP.NE.AND P0, PT, R0, 0x1, PT ;  /* 0x000000010000780c */ /* 0x000ff60003f05270 */
[----:B------:R-:W-:Y:S02]  /*136d0*/  @!UPT UIADD3 URZ, URZ, URZ, URZ ;  /* 0x0000003f3f3ff290 */ /* 0x000fe4000fffe03f */
[----:B------:R-:W-:Y:S05]  /*136e0*/  @P0 IMAD.HI.U32 R0, R2, c[0x0][0x330], RZ ;  /* 0x0000cc0002000a27 */ /* 0x000fea00078e00ff */
[----:B------:R-:W-:Y:S02]  /*136f0*/  @P0 SHF.R.U32.HI R2, RZ, c[0x0][0x334], R0 ;  /* 0x0000cd00ff020a19 */ /* 0x000fe40000011600 */
.L_x_1106:
[----:B------:R-:W-:Y:S05]  /*13700*/  BSYNC B0 ;  /* 0x0000000000007941 */ /* 0x000fea0003800000 */
.L_x_1104:
[----:B------:R-:W-:Y:S05]  /*13710*/  IMAD R2, R2, c[0x0][0x32c], R3 ;  /* 0x0000cb0002027a24 */ /* 0x000fea00078e0203 */
[----:B------:R-:W-:Y:S02]  /*13720*/  IADD3 R0, R2, c[0x0][0x32c], RZ ;  /* 0x0000cb0002007a10 */ /* 0x000fe40007ffe0ff */
[----:B------:R-:W-:Y:S02]  /*13730*/  IMNMX R171, R171, R2, !PT ;  /* 0x00000002abab7217 */ /* 0x000fe40007800200 */
[----:B------:R-:W-:Y:S02]  /*13740*/  IMNMX R169, R169, R0, PT ;  /* 0x00000000a9a97217 */ /* 0x000fe40003800200 */
.L_x_1103:
        /* <DEDUP_REMOVED lines=24> */
[----:B------:R-:W-:Y:S01]  /*138d0*/  PLOP3.LUT P1, PT, PT, PT, UP1, 0x40, 0x0 ;  /* 0x000000000000781c */ /* 0x000fe20003f2e818 */
[----:B------:R-:W-:Y:S01]  /*138e0*/  UISETP.GE.AND UP3, UPT, UR32, 0x51, UPT ;  /* 0x000000512000788c */ /* 0x000fe2000bf66270 */
        /* <DEDUP_REMOVED lines=17> */
[----:B------:R-:W-:Y:S01]  /*13a00*/  UP2UR UR33, UPR, URZ, 0x40 ;  /* 0x000000403f217883 */ /* 0x000fe20008000000 */
        /* <DEDUP_REMOVED lines=18> */
[--C-:B-1----:R-:W-:Y:S01]  /*13b30*/  IMAD.IADD R32, R170, 0x1, R177.reuse ;  /* 0x00000001aa207824 */ /* 0x102fe200078e02b1 */
[----:B------:R-:W-:Y:S01]  /*13b40*/  PLOP3.LUT P2, PT, PT, PT, UP0, 0x40, 0x0 ;  /* 0x000000000000781c */ /* 0x000fe20003f4e808 */
[----:B------:R-:W-:Y:S01]  /*13b50*/  UISETP.GE.AND UP0, UPT, UR32, 0x2a, UPT ;  /* 0x0000002a2000788c */ /* 0x000fe2000bf06270 */
[----:B------:R-:W-:Y:S02]  /*13b60*/  ISETP.LT.OR P1, PT, R172, 0x1a, P1 ;  /* 0x0000001aac00780c */ /* 0x000fe40000f21670 */
[----:B------:R-:W-:Y:S01]  /*13b70*/  ISETP.GT.AND P0, PT, R168, 0x20, P0 ;  /* 0x00000020a800780c */ /* 0x000fe20000704270 */
[----:B------:R-:W-:Y:S01]  /*13b80*/  UP2UR UR20, UPR, URZ, 0x1 ;  /* 0x000000013f147883 */ /* 0x000fe20008000000 */
[----:B------:R-:W-:Y:S01]  /*13b90*/  FSEL R252, R33, -INF , !P1 ;  /* 0xff80000021fc7808 */ /* 0x000fe20004800000 */
[----:B------:R-:W-:Y:S01]  /*13ba0*/  IMAD.IADD R33, R173, 0x1, R177 ;  /* 0x00000001ad217824 */ /* 0x000fe200078e02b1 */
        /* <DEDUP_REMOVED lines=26> */
[----:B------:R-:W-:Y:S02]  /*13d50*/  ISETP.GT.AND P6, PT, R168, 0x31, P6 ;  /* 0x00000031a800780c */ /* 0x000fe400037c4270 */
[----:B------:R-:W-:Y:S01]  /*13d60*/  ISETP.LT.OR P0, PT, R172, 0x31, P0 ;  /* 0x00000031ac00780c */ /* 0x000fe20000701670 */
        /* <DEDUP_REMOVED lines=8> */
[----:B------:R-:W-:Y:S02]  /*13df0*/  ISETP.LT.OR P1, PT, R172, 0x3a, P1 ;  /* 0x0000003aac00780c */ /* 0x000fe40000f21670 */
[----:B------:R-:W-:Y:S02]  /*13e00*/  FSEL R247, R53, -INF , !P6 ;  /* 0xff80000035f77808 */ /* 0x000fe40007000000 */
[----:B------:R-:W-:Y:S01]  /*13e10*/  PLOP3.LUT P6, PT, PT, PT, UP6, 0x40, 0x0 ;  /* 0x000000000000781c */ /* 0x000fe20003fce868 */
[----:B------:R-:W-:Y:S01]  /*13e20*/  UISETP.NE.AND UP6, UPT, UR34, URZ, UPT ;  /* 0x0000003f2200728c */ /* 0x000fe2000bfc5270 */
[----:B------:R-:W-:Y:S02]  /*13e30*/  ISETP.GT.AND P0, PT, R168, 0x40, P0 ;  /* 0x00000040a800780c */ /* 0x000fe40000704270 */
[----:B------:R-:W-:Y:S02]  /*13e40*/  FSEL R203, R64, -INF , !P2 ;  /* 0xff80000040cb7808 */ /* 0x000fe40005000000 */
[----:B------:R-:W-:Y:S02]  /*13e50*/  PLOP3.LUT P2, PT, PT, PT, UP5, 0x40, 0x0 ;  /* 0x000000000000781c */ /* 0x000fe40003f4e858 */
[----:B------:R-:W-:Y:S02]  /*13e60*/  FSEL R200, R65, -INF , !P1 ;  /* 0xff80000041c87808 */ /* 0x000fe40004800000 */
[----:B------:R-:W-:Y:S02]  /*13e70*/  PLOP3.LUT P1, PT, PT, PT, UP4, 0x40, 0x0 ;  /* 0x000000000000781c */ /* 0x000fe40003f2e848 */
[----:B------:R-:W-:Y:S02]  /*13e80*/  ISETP.GT.AND P6, PT, R168, 0x41, P6 ;  /* 0x00000041a800780c */ /* 0x000fe400037c4270 */
[----:B------:R-:W-:Y:S02]  /*13e90*/  ISETP.LT.OR P0, PT, R172, 0x41, P0 ;  /* 0x00000041ac00780c */ /* 0x000fe40000701670 */
[C---:B------:R-:W-:Y:S02]  /*13ea0*/  ISETP.GT.AND P2, PT, R168.reuse, 0x48, P2 ;  /* 0x00000048a800780c */ /* 0x040fe40001744270 */
[----:B------:R-:W-:Y:S02]  /*13eb0*/  ISETP.GT.AND P1, PT, R168, 0x49, P1 ;  /* 0x00000049a800780c */ /* 0x000fe40000f24270 */
[----:B------:R-:W-:Y:S02]  /*13ec0*/  ISETP.LT.OR P6, PT, R172, 0x42, P6 ;  /* 0x00000042ac00780c */ /* 0x000fe400037c1670 */
[----:B------:R-:W-:Y:S02]  /*13ed0*/  FSEL R191, R68, -INF , !P0 ;  /* 0xff80000044bf7808 */ /* 0x000fe40004000000 */
[----:B------:R-:W-:Y:S02]  /*13ee0*/  PLOP3.LUT P0, PT, PT, PT, UP3, 0x40, 0x0 ;  /* 0x000000000000781c */ /* 0x000fe40003f0e838 */
        /* <DEDUP_REMOVED lines=20> */
[----:B------:R-:W-:Y:S02]  /*14030*/  FSEL R96, R96, -INF , !P2 ;  /* 0xff80000060607808 */ /* 0x000fe40005000000 */
[----:B------:R-:W-:Y:S07]  /*14040*/  FSEL R97, R97, -INF , !P1 ;  /* 0xff80000061617808 */ /* 0x000fee0004800000 */
        /* <DEDUP_REMOVED lines=15> */
.L_x_1109:
[----:B------:R-:W-:Y:S04]  /*14140*/  MOV R17, c[0x0][0x32c] ;  /* 0x0000cb0000117a02 */ /* 0x000fe80000000f00 */
[----:B------:R-:W-:Y:S11]  /*14150*/  ISETP.NE.AND P0, PT, R17, 0x1, PT ;  /* 0x000000011100780c */ /* 0x000ff60003f05270 */
[----:B------:R-:W-:Y:S02]  /*14160*/  @!UPT UIADD3 URZ, URZ, URZ, URZ ;  /* 0x0000003f3f3ff290 */ /* 0x000fe4000fffe03f */
[----:B------:R-:W-:Y:S05]  /*14170*/  @P0 IMAD.HI.U32 R17, R177, c[0x0][0x330], RZ ;  /* 0x0000cc00b1110a27 */ /* 0x000fea00078e00ff */
[----:B------:R-:W-:Y:S02]  /*14180*/  @P0 SHF.R.U32.HI R177, RZ, c[0x0][0x334], R17 ;  /* 0x0000cd00ffb10a19 */ /* 0x000fe40000011611 */
.L_x_1110:
[----:B------:R-:W-:Y:S05]  /*14190*/  BSYNC B0 ;  /* 0x0000000000007941 */ /* 0x000fea0003800000 */
.L_x_1108:
[----:B------:R-:W-:Y:S05]  /*141a0*/  IMAD R177, R177, c[0x0][0x32c], R3 ;  /* 0x0000cb00b1b17a24 */ /* 0x000fea00078e0203 */
[----:B------:R-:W-:Y:S02]  /*141b0*/  IADD3 R17, R177, c[0x0][0x32c], RZ ;  /* 0x0000cb00b1117a10 */ /* 0x000fe40007ffe0ff */
[----:B------:R-:W-:Y:S02]  /*141c0*/  IMNMX R32, R32, R177, !PT ;  /* 0x000000b120207217 */ /* 0x000fe40007800200 */
[----:B------:R-:W-:Y:S02]  /*141d0*/  IMNMX R33, R33, R17, PT ;  /* 0x0000001121217217 */ /* 0x000fe40003800200 */
.L_x_1107:
[----:B------:R-:W-:Y:S02]  /*141e0*/  UP2UR UR38, UPR, URZ, 0x10 ;  /* 0x000000103f267883 */ /* 0x000fe40008000000 */
[----:B------:R-:W-:Y:S02]  /*141f0*/  UISETP.NE.AND UP4, UPT, UR28, URZ, UPT ;  /* 0x0000003f1c00728c */ /* 0x000fe4000bf85270 */
[----:B------:R-:W-:Y:S02]  /*14200*/  UP2UR UR37, UPR, URZ, 0x8 ;  /* 0x000000083f257883 */ /* 0x000fe40008000000 */
[----:B------:R-:W-:Y:S02]  /*14210*/  UISETP.NE.AND UP3, UPT, UR29, URZ, UPT ;  /* 0x0000003f1d00728c */ /* 0x000fe4000bf65270 */
[----:B------:R-:W-:Y:S01]  /*14220*/  PLOP3.LUT P0, PT, PT, PT, UP4, 0x40, 0x0 ;  /* 0x000000000000781c */ /* 0x000fe20003f0e848 */
[----:B------:R-:W-:Y:S02]  /*14230*/  UP2UR UR36, UPR, URZ, 0x4 ;  /* 0x000000043f247883 */ /* 0x000fe40008000000 */
[----:B------:R-:W-:Y:S01]  /*14240*/  UISETP.NE.AND UP2, UPT, UR30, URZ, UPT ;  /* 0x0000003f1e00728c */ /* 0x000fe2000bf45270 */
[----:B------:R-:W-:Y:S01]  /*14250*/  ISETP.GT.AND P0, PT, R171, 0x9, P0 ;  /* 0x00000009ab00780c */ /* 0x000fe20000704270 */
        /* <DEDUP_REMOVED lines=13> */
[----:B------:R-:W-:Y:S01]  /*14330*/  ISETP.GT.AND P6, PT, R171, RZ, P6 ;  /* 0x000000ffab00720c */ /* 0x000fe200037c4270 */
[----:B------:R-:W-:Y:S01]  /*14340*/  UISETP.NE.AND UP3, UPT, UR23, URZ, UPT ;  /* 0x0000003f1700728c */ /* 0x000fe2000bf65270 */
[----:B------:R-:W-:Y:S02]  /*14350*/  FSEL R19, R19, -INF , !P0 ;  /* 0xff80000013137808 */ /* 0x000fe40004000000 */
[----:B------:R-:W-:Y:S01]  /*14360*/  PLOP3.LUT P0, PT, PT, PT, UP4, 0x40, 0x0 ;  /* 0x000000000000781c */ /* 0x000fe20003f0e848 */
[----:B------:R-:W-:Y:S01]  /*14370*/  UISETP.NE.AND UP4, UPT, UR19, URZ, UPT ;  /* 0x0000003f1300728c */ /* 0x000fe2000bf85270 */
[C---:B------:R-:W-:Y:S02]  /*14380*/  ISETP.LT.OR P1, PT, R169.reuse, 0x9, P1 ;  /* 0x00000009a900780c */ /* 0x040fe40000f21670 */
[C---:B------:R-:W-:Y:S02]  /*14390*/  ISETP.LT.OR P6, PT, R169.reuse, 0x1, P6 ;  /* 0x00000001a900780c */ /* 0x040fe400037c1670 */
[----:B------:R-:W-:Y:S02]  /*143a0*/  ISETP.LT.OR P2, PT, R169, 0x2, P2 ;  /* 0x00000002a900780c */ /* 0x000fe40001741670 */
[----:B------:R-:W-:Y:S02]  /*143b0*/  ISETP.GT.AND P0, PT, R171, 0x19, P0 ;  /* 0x00000019ab00780c */ /* 0x000fe40000704270 */
        /* <DEDUP_REMOVED lines=9> */
[----:B------:R-:W-:Y:S02]  /*14450*/  ISETP.LT.OR P0, PT, R169, 0x1a, P0 ;  /* 0x0000001aa900780c */ /* 0x000fe40000701670 */
[C---:B------:R-:W-:Y:S02]  /*14460*/  ISETP.GT.AND P1, PT, R171.reuse, 0x18, P1 ;  /* 0x00000018ab00780c */ /* 0x040fe40000f24270 */
[C---:B------:R-:W-:Y:S02]  /*14470*/  ISETP.GT.AND P6, PT, R171.reuse, 0x10, P6 ;  /* 0x00000010ab00780c */ /* 0x040fe400037c4270 */
[----:B------:R-:W-:Y:S02]  /*14480*/  ISETP.GT.AND P2, PT, R171, 0x11, P2 ;  /* 0x00000011ab00780c */ /* 0x000fe40001744270 */
        /* <DEDUP_REMOVED lines=16> */
[----:B------:R-:W-:Y:S01]  /*14590*/  ISETP.LT.OR P0, PT, R169, 0x2a, P0 ;  /* 0x0000002aa900780c */ /* 0x000fe20000701670 */
[----:B------:R-:W1:Y:S01]  /*145a0*/  SHFL.IDX PT, R23, R174, 0x3, 0x1c1f ;  /* 0x007c1f00ae177f89 */ /* 0x000e6200000e0000 */
[C---:B------:R-:W-:Y:S02]  /*145b0*/  ISETP.GT.AND P1, PT, R171.reuse, 0x28, P1 ;  /* 0x00000028ab00780c */ /* 0x040fe40000f24270 */
[C---:B------:R-:W-:Y:S02]  /*145c0*/  ISETP.GT.AND P6, PT, R171.reuse, 0x20, P6 ;  /* 0x00000020ab00780c */ /* 0x040fe400037c4270 */
[----:B------:R-:W-:Y:S02]  /*145d0*/  ISETP.GT.AND P2, PT, R171, 0x21, P2 ;  /* 0x00000021ab00780c */ /* 0x000fe40001744270 */
[----:B------:R-:W-:Y:S02]  /*145e0*/  FSEL R197, R51, -INF , !P0 ;  /* 0xff80000033c57808 */ /* 0x000fe40004000000 */
[----:B------:R-:W-:Y:S01]  /*145f0*/  PLOP3.LUT P0, PT, PT, PT, UP1, 0x40, 0x0 ;  /* 0x000000000000781c */ /* 0x000fe20003f0e818 */
[----:B------:R-:W-:Y:S01]  /*14600*/  UISETP.NE.AND UP1, UPT, UR33, URZ, UPT ;  /* 0x0000003f2100728c */ /* 0x000fe2000bf25270 */
[C---:B------:R-:W-:Y:S01]  /*14610*/  ISETP.LT.OR P1, PT, R169.reuse, 0x29, P1 ;  /* 0x00000029a900780c */ /* 0x040fe20000f21670 */
[----:B------:R-:W-:Y:S01]  /*14620*/  UP2UR UR33, UPR, URZ, 0x20 ;  /* 0x000000203f217883 */ /* 0x000fe20008000000 */
[C---:B------:R-:W-:Y:S01]  /*14630*/  ISETP.LT.OR P6, PT, R169.reuse, 0x21, P6 ;  /* 0x00000021a900780c */ /* 0x040fe200037c1670 */
[----:B------:R-:W-:Y:S01]  /*14640*/  UP2UR UR39, UPR, URZ, 0x2 ;  /* 0x000000023f277883 */ /* 0x000fe20008000000 */
[----:B------:R-:W-:Y:S02]  /*14650*/  ISETP.LT.OR P2, PT, R169, 0x22, P2 ;  /* 0x00000022a900780c */ /* 0x000fe40001741670 */
[----:B------:R-:W-:Y:S02]  /*14660*/  ISETP.GT.AND P0, PT, R171, 0x39, P0 ;  /* 0x00000039ab00780c */ /* 0x000fe40000704270 */
[----:B------:R-:W-:Y:S02]  /*14670*/  FSEL R196, R50, -INF , !P1 ;  /* 0xff80000032c47808 */ /* 0x000fe40004800000 */
[----:B------:R-:W-:Y:S01]  /*14680*/  PLOP3.LUT P1, PT, PT, PT, UP2, 0x40, 0x0 ;  /* 0x000000000000781c */ /* 0x000fe20003f2e828 */
[----:B------:R-:W-:Y:S01]  /*14690*/  UISETP.NE.AND UP2, UPT, UR36, URZ, UPT ;  /* 0x0000003f2400728c */ /* 0x000fe2000bf45270 */
[----:B------:R-:W-:Y:S01]  /*146a0*/  FSEL R65, R38, -INF , !P6 ;  /* 0xff80000026417808 */ /* 0x000fe20007000000 */
[--C-:B-1----:R-:W-:Y:S01]  /*146b0*/  IMAD.IADD R22, R173, 0x1, R23.reuse ;  /* 0x00000001ad167824 */ /* 0x102fe200078e0217 */
[----:B------:R-:W-:Y:S01]  /*146c0*/  FSEL R64, R39, -INF , !P2 ;  /* 0xff80000027407808 */ /* 0x000fe20005000000 */
[----:B------:R-:W-:Y:S01]  /*146d0*/  IMAD.IADD R170, R170, 0x1, R23 ;  /* 0x00000001aaaa7824 */ /* 0x000fe200078e0217 */
[----:B------:R-:W-:Y:S01]  /*146e0*/  PLOP3.LUT P6, PT, PT, PT, UP4, 0x40, 0x0 ;  /* 0x000000000000781c */ /* 0x000fe20003fce848 */
[----:B------:R-:W-:Y:S01]  /*146f0*/  UISETP.NE.AND UP4, UPT, UR38, URZ, UPT ;  /* 0x0000003f2600728c */ /* 0x000fe2000bf85270 */
[----:B------:R-:W-:Y:S01]  /*14700*/  PLOP3.LUT P2, PT, PT, PT, UP3, 0x40, 0x0 ;  /* 0x000000000000781c */ /* 0x000fe20003f4e838 */
[----:B------:R-:W-:Y:S01]  /*14710*/  UISETP.NE.AND UP3, UPT, UR37, URZ, UPT ;  /* 0x0000003f2500728c */ /* 0x000fe2000bf65270 */
[----:B------:R-:W-:Y:S01]  /*14720*/  ISETP.LT.OR P0, PT, R169, 0x3a, P0 ;  /* 0x0000003aa900780c */ /* 0x000fe20000701670 */
[----:B------:R-:W-:Y:S01]  /*14730*/  UP2UR UR38, UPR, URZ, 0x4 ;  /* 0x000000043f267883 */ /* 0x000fe20008000000 */
[C---:B------:R-:W-:Y:S01]  /*14740*/  ISETP.GT.AND P1, PT, R171.reuse, 0x38, P1 ;  /* 0x00000038ab00780c */ /* 0x040fe20000f24270 */
[----:B------:R-:W-:Y:S01]  /*14750*/  UP2UR UR37, UPR, URZ, 0x8 ;  /* 0x000000083f257883 */ /* 0x000fe20008000000 */
[C---:B------:R-:W-:Y:S01]  /*14760*/  ISETP.GT.AND P6, PT, R171.reuse, 0x30, P6 ;  /* 0x00000030ab00780c */ /* 0x040fe200037c4270 */
[----:B------:R-:W-:Y:S01]  /*14770*/  UP2UR UR36, UPR, URZ, 0x10 ;  /* 0x000000103f247883 */ /* 0x000fe20008000000 */
[----:B------:R-:W-:Y:S02]  /*14780*/  ISETP.GT.AND P2, PT, R171, 0x31, P2 ;  /* 0x00000031ab00780c */ /* 0x000fe40001744270 */
[----:B------:R-:W-:Y:S02]  /*14790*/  FSEL R206, R67, -INF , !P0 ;  /* 0xff80000043ce7808 */ /* 0x000fe40004000000 */
[----:B------:R-:W-:Y:S02]  /*147a0*/  PLOP3.LUT P0, PT, PT, PT, UP6, 0x40, 0x0 ;  /* 0x000000000000781c */ /* 0x000fe40003f0e868 */
        /* <DEDUP_REMOVED lines=18> */
[----:B------:R-:W-:Y:S01]  /*148d0*/  UISETP.NE.AND UP6, UPT, UR29, URZ, UPT ;  /* 0x0000003f1d00728c */ /* 0x000fe2000bfc5270 */
        /* <DEDUP_REMOVED lines=25> */
[----:B------:R-:W-:Y:S01]  /*14a70*/  ISETP.GT.AND P0, PT, R32, RZ, P0 ;  /* 0x000000ff2000720c */ /* 0x000fe20000704270 */
[----:B------:R-:W-:Y:S01]  /*14a80*/  UP2UR UR41, UPR, URZ, 0x1 ;  /* 0x000000013f297883 */ /* 0x000fe20008000000 */
[----:B------:R-:W-:Y:S01]  /*14a90*/  ISETP.LT.OR P2, PT, R169, 0x59, P2 ;  /* 0x00000059a900780c */ /* 0x000fe20001741670 */
[----:B------:R-:W-:Y:S01]  /*14aa0*/  UISETP.NE.AND UP0, UPT, UR22, URZ, UPT ;  /* 0x0000003f1600728c */ /* 0x000fe2000bf05270 */
[----:B------:R-:W-:Y:S02]  /*14ab0*/  ISETP.LT.OR P0, PT, R33, 0x1, P0 ;  /* 0x000000012100780c */ /* 0x000fe40000701670 */
[----:B------:R-:W-:Y:S02]  /*14ac0*/  ISETP.LT.OR P1, PT, R169, 0x5a, P1 ;  /* 0x0000005aa900780c */ /* 0x000fe40000f21670 */
[----:B------:R-:W-:Y:S02]  /*14ad0*/  FSEL R169, R87, -INF , !P6 ;  /* 0xff80000057a97808 */ /* 0x000fe40007000000 */
[----:B------:R-:W-:Y:S01]  /*14ae0*/  PLOP3.LUT P6, PT, PT, PT, UP5, 0x40, 0x0 ;  /* 0x000000000000781c */ /* 0x000fe20003fce858 */
[----:B------:R-:W-:Y:S01]  /*14af0*/  UISETP.NE.AND UP5, UPT, UR24, URZ, UPT ;  /* 0x0000003f1800728c */ /* 0x000fe2000bfa5270 */
[----:B------:R-:W-:Y:S02]  /*14b00*/  FSEL R8, R8, -INF , !P0 ;  /* 0xff80000008087808 */ /* 0x000fe40004000000 */
[----:B------:R-:W-:Y:S01]  /*14b10*/  PLOP3.LUT P0, PT, PT, PT, UP2, 0x40, 0x0 ;  /* 0x000000000000781c */ /* 0x000fe20003f0e828 */
[----:B------:R-:W-:Y:S01]  /*14b20*/  UISETP.NE.AND UP2, UPT, UR19, URZ, UPT ;  /* 0x0000003f1300728c */ /* 0x000fe2000bf45270 */
[----:B------:R-:W-:Y:S02]  /*14b30*/  ISETP.GT.AND P6, PT, R32, 0x1, P6 ;  /* 0x000000012000780c */ /* 0x000fe400037c4270 */
        /* <DEDUP_REMOVED lines=10> */
[----:B------:R-:W-:Y:S02]  /*14be0*/  ISETP.LT.OR P0, PT, R33, 0x11, P0 ;  /* 0x000000112100780c */ /* 0x000fe40000701670 */
        /* <DEDUP_REMOVED lines=113> */
.L_x_1113:
[----:B------:R-:W-:Y:S04]  /*15300*/  MOV R23, c[0x0][0x32c] ;  /* 0x0000cb0000177a02 */ /* 0x000fe80000000f00 */
[----:B------:R-:W-:Y:S11]  /*15310*/  ISETP.NE.AND P0, PT, R23, 0x1, PT ;  /* 0x000000011700780c */ /* 0x000ff60003f05270 */
[----:B------:R-:W-:Y:S02]  /*15320*/  @!UPT UIADD3 URZ, URZ, URZ, URZ ;  /* 0x0000003f3f3ff290 */ /* 0x000fe4000fffe03f */
[----:B------:R-:W-:Y:S05]  /*15330*/  @P0 IMAD.HI.U32 R23, R24, c[0x0][0x330], RZ ;  /* 0x0000cc0018170a27 */ /* 0x000fea00078e00ff */
[----:B------:R-:W-:Y:S02]  /*15340*/  @P0 SHF.R.U32.HI R24, RZ, c[0x0][0x334], R23 ;  /* 0x0000cd00ff180a19 */ /* 0x000fe40000011617 */
.L_x_1114:
[----:B------:R-:W-:Y:S05]  /*15350*/  BSYNC B0 ;  /* 0x0000000000007941 */ /* 0x000fea0003800000 */
.L_x_1112:
[----:B------:R-:W-:Y:S05]  /*15360*/  IMAD R3, R24, c[0x0][0x32c], R3 ;  /* 0x0000cb0018037a24 */ /* 0x000fea00078e0203 */
[----:B------:R-:W-:Y:S02]  /*15370*/  IADD3 R23, R3, c[0x0][0x32c], RZ ;  /* 0x0000cb0003177a10 */ /* 0x000fe40007ffe0ff */
[----:B------:R-:W-:Y:S02]  /*15380*/  IMNMX R170, R170, R3, !PT ;  /* 0x00000003aaaa7217 */ /* 0x000fe40007800200 */
[----:B------:R-:W-:Y:S02]  /*15390*/  IMNMX R22, R22, R23, PT ;  /* 0x0000001716167217 */ /* 0x000fe40003800200 */
.L_x_1111:
[----:B------:R-:W-:Y:S01]  /*153a0*/  FMNMX.FTZ R3, R4, R167, !PT ;  /* 0x000000a704037209 */ /* 0x000fe20007810000 */
[----:B------:R-:W-:Y:S01]  /*153b0*/  UP2UR UR32, UPR, URZ, 0x20 ;  /* 0x000000203f207883 */ /* 0x000fe20008000000 */
[----:B------:R-:W-:Y:S01]  /*153c0*/  MOV R32, R179 ;  /* 0x000000b300207202 */ /* 0x000fe20000000f00 */
[----:B------:R-:W-:Y:S01]  /*153d0*/  UISETP.NE.AND UP5, UPT, UR31, URZ, UPT ;  /* 0x0000003f1f00728c */ /* 0x000fe2000bfa5270 */
[----:B------:R-:W-:Y:S01]  /*153e0*/  FMNMX.FTZ R3, R5, R3, !PT ;  /* 0x0000000305037209 */ /* 0x000fe20007810000 */
[----:B------:R-:W-:Y:S01]  /*153f0*/  UP2UR UR31, UPR, URZ, 0x10 ;  /* 0x000000103f1f7883 */ /* 0x000fe20008000000 */
[----:B------:R-:W-:Y:S01]  /*15400*/  MOV R57, R25 ;  /* 0x0000001900397202 */ /* 0x000fe20000000f00 */
        /* <DEDUP_REMOVED lines=63> */
[----:B------:R-:W-:Y:S02]  /*15800*/  FMNMX.FTZ R24, R198, R24, !PT ;  /* 0x00000018c6187209 */ /* 0x000fe40007810000 */
[----:B------:R-:W-:Y:S02]  /*15810*/  ISETP.GT.AND P6, PT, R170, 0x1, P6 ;  /* 0x00000001aa00780c */ /* 0x000fe400037c4270 */
[----:B------:R-:W-:Y:S01]  /*15820*/  PLOP3.LUT P0, PT, PT, PT, UP5, 0x40, 0x0 ;  /* 0x000000000000781c */ /* 0x000fe20003f0e858 */
[----:B------:R-:W-:Y:S01]  /*15830*/  UISETP.NE.AND UP5, UPT, UR32, URZ, UPT ;  /* 0x0000003f2000728c */ /* 0x000fe2000bfa5270 */
[----:B------:R-:W-:Y:S02]  /*15840*/  FMNMX.FTZ R25, R178, R25, !PT ;  /* 0x00000019b2197209 */ /* 0x000fe40007810000 */
[----:B------:R-:W-:Y:S02]  /*15850*/  FMNMX.FTZ R24, R199, R24, !PT ;  /* 0x00000018c7187209 */ /* 0x000fe40007810000 */
[----:B------:R-:W-:Y:S02]  /*15860*/  ISETP.LT.OR P6, PT, R22, 0x2, P6 ;  /* 0x000000021600780c */ /* 0x000fe400037c1670 */
[----:B------:R-:W-:Y:S01]  /*15870*/  PLOP3.LUT P2, PT, PT, PT, UP2, 0x40, 0x0 ;  /* 0x000000000000781c */ /* 0x000fe20003f4e828 */
[----:B------:R-:W-:Y:S01]  /*15880*/  UISETP.NE.AND UP2, UPT, UR22, URZ, UPT ;  /* 0x0000003f1600728c */ /* 0x000fe2000bf45270 */
[C---:B------:R-:W-:Y:S02]  /*15890*/  ISETP.GT.AND P0, PT, R170.reuse, RZ, P0 ;  /* 0x000000ffaa00720c */ /* 0x040fe40000704270 */
[----:B------:R-:W-:Y:S02]  /*158a0*/  FMNMX.FTZ R25, R177, R25, !PT ;  /* 0x00000019b1197209 */ /* 0x000fe40007810000 */
[----:B------:R-:W-:Y:S02]  /*158b0*/  FMNMX.FTZ R24, R201, R24, !PT ;  /* 0x00000018c9187209 */ /* 0x000fe40007810000 */
[----:B------:R-:W-:Y:S02]  /*158c0*/  ISETP.GT.AND P2, PT, R170, 0x9, P2 ;  /* 0x00000009aa00780c */ /* 0x000fe40001744270 */
[----:B------:R-:W-:Y:S02]  /*158d0*/  FSEL R11, R11, -INF , !P6 ;  /* 0xff8000000b0b7808 */ /* 0x000fe40007000000 */
[----:B------:R-:W-:Y:S01]  /*158e0*/  PLOP3.LUT P6, PT, PT, PT, UP4, 0x40, 0x0 ;  /* 0x000000000000781c */ /* 0x000fe20003fce848 */
[----:B------:R-:W-:Y:S01]  /*158f0*/  UISETP.NE.AND UP4, UPT, UR19, URZ, UPT ;  /* 0x0000003f1300728c */ /* 0x000fe2000bf85270 */
[----:B------:R-:W-:Y:S02]  /*15900*/  ISETP.LT.OR P0, PT, R22, 0x1, P0 ;  /* 0x000000011600780c */ /* 0x000fe40000701670 */
[----:B------:R-:W-:Y:S02]  /*15910*/  FMNMX.FTZ R25, R171, R25, !PT ;  /* 0x00000019ab197209 */ /* 0x000fe40007810000 */
[----:B------:R-:W-:Y:S01]  /*15920*/  PLOP3.LUT P1, PT, PT, PT, UP0, 0x40, 0x0 ;  /* 0x000000000000781c */ /* 0x000fe20003f2e808 */
[----:B------:R-:W-:Y:S01]  /*15930*/  UISETP.NE.AND UP0, UPT, UR24, URZ, UPT ;  /* 0x0000003f1800728c */ /* 0x000fe2000bf05270 */
[----:B------:R-:W-:Y:S02]  /*15940*/  FMNMX.FTZ R24, R202, R24, !PT ;  /* 0x00000018ca187209 */ /* 0x000fe40007810000 */
[----:B------:R-:W-:Y:S02]  /*15950*/  ISETP.LT.OR P2, PT, R22, 0xa, P2 ;  /* 0x0000000a1600780c */ /* 0x000fe40001741670 */
[----:B------:R-:W-:Y:S02]  /*15960*/  ISETP.GT.AND P6, PT, R170, 0x11, P6 ;  /* 0x00000011aa00780c */ /* 0x000fe400037c4270 */
[----:B------:R-:W-:Y:S02]  /*15970*/  FSEL R10, R10, -INF , !P0 ;  /* 0xff8000000a0a7808 */ /* 0x000fe40004000000 */
[----:B------:R-:W-:Y:S01]  /*15980*/  PLOP3.LUT P0, PT, PT, PT, UP3, 0x40, 0x0 ;  /* 0x000000000000781c */ /* 0x000fe20003f0e838 */
[----:B------:R-:W-:Y:S01]  /*15990*/  UISETP.NE.AND UP3, UPT, UR23, URZ, UPT ;  /* 0x0000003f1700728c */ /* 0x000fe2000bf65270 */
[----:B------:R-:W-:Y:S02]  /*159a0*/  FMNMX.FTZ R25, R169, R25, !PT ;  /* 0x00000019a9197209 */ /* 0x000fe40007810000 */
[----:B------:R-:W-:Y:S02]  /*159b0*/  ISETP.GT.AND P1, PT, R170, 0x8, P1 ;  /* 0x00000008aa00780c */ /* 0x000fe40000f24270 */
[----:B------:R-:W-:Y:S02]  /*159c0*/  FMNMX.FTZ R24, R249, R24, !PT ;  /* 0x00000018f9187209 */ /* 0x000fe40007810000 */
[----:B------:R-:W-:Y:S02]  /*159d0*/  ISETP.LT.OR P6, PT, R22, 0x12, P6 ;  /* 0x000000121600780c */ /* 0x000fe400037c1670 */
[----:B------:R-:W-:Y:S02]  /*159e0*/  FSEL R15, R15, -INF , !P2 ;  /* 0xff8000000f0f7808 */ /* 0x000fe40005000000 */
[----:B------:R-:W-:Y:S01]  /*159f0*/  PLOP3.LUT P2, PT, PT, PT, UP0, 0x40, 0x0 ;  /* 0x000000000000781c */ /* 0x000fe20003f4e808 */
[----:B------:R-:W-:Y:S01]  /*15a00*/  UISETP.NE.AND UP0, UPT, UR20, URZ, UPT ;  /* 0x0000003f1400728c */ /* 0x000fe2000bf05270 */
[----:B------:R-:W-:Y:S02]  /*15a10*/  ISETP.GT.AND P0, PT, R170, 0x10, P0 ;  /* 0x00000010aa00780c */ /* 0x000fe40000704270 */
[----:B-1----:R-:W-:Y:S02]  /*15a20*/  FMNMX.FTZ R3, R3, R23, !PT ;  /* 0x0000001703037209 */ /* 0x002fe40007810000 */
[----:B------:R-:W-:Y:S02]  /*15a30*/  FMNMX.FTZ R25, R98, R25, !PT ;  /* 0x0000001962197209 */ /* 0x000fe40007810000 */
[----:B------:R-:W-:Y:S02]  /*15a40*/  ISETP.LT.OR P1, PT, R22, 0x9, P1 ;  /* 0x000000091600780c */ /* 0x000fe40000f21670 */
[----:B------:R-:W-:Y:S02]  /*15a50*/  FMNMX.FTZ R24, R246, R24, !PT ;  /* 0x00000018f6187209 */ /* 0x000fe40007810000 */
[----:B------:R-:W-:Y:S02]  /*15a60*/  FSEL R66, R27, -INF , !P6 ;  /* 0xff8000001b427808 */ /* 0x000fe40007000000 */
[----:B------:R-:W-:Y:S01]  /*15a70*/  ISETP.GT.AND P2, PT, R170, 0x19, P2 ;  /* 0x00000019aa00780c */ /* 0x000fe20001744270 */
[----:B------:R-:W1:Y:S01]  /*15a80*/  SHFL.BFLY PT, R27, R3, 0x1, 0x1f ;  /* 0x0c201f00031b7f89 */ /* 0x000e6200000e0000 */
[----:B------:R-:W-:Y:S02]  /*15a90*/  ISETP.LT.OR P0, PT, R22, 0x11, P0 ;  /* 0x000000111600780c */ /* 0x000fe40000701670 */
[----:B------:R-:W-:Y:S02]  /*15aa0*/  FMNMX.FTZ R25, R99, R25, !PT ;  /* 0x0000001963197209 */ /* 0x000fe40007810000 */
[----:B------:R-:W-:Y:S02]  /*15ab0*/  FSEL R14, R14, -INF , !P1 ;  /* 0xff8000000e0e7808 */ /* 0x000fe40004800000 */
[----:B------:R-:W-:Y:S01]  /*15ac0*/  PLOP3.LUT P1, PT, PT, PT, UP1, 0x40, 0x0 ;  /* 0x000000000000781c */ /* 0x000fe20003f2e818 */
[----:B------:R-:W2:Y:S01]  /*15ad0*/  SHFL.BFLY PT, R23, R25, 0x2, 0x1f ;  /* 0x0c401f0019177f89 */ /* 0x000ea200000e0000 */
[----:B------:R-:W-:Y:S01]  /*15ae0*/  FMNMX.FTZ R24, R243, R24, !PT ;  /* 0x00000018f3187209 */ /* 0x000fe20007810000 */
[----:B------:R-:W-:Y:S01]  /*15af0*/  UISETP.NE.AND UP1, UPT, UR21, URZ, UPT ;  /* 0x0000003f1500728c */ /* 0x000fe2000bf25270 */
[----:B------:R-:W-:Y:S02]  /*15b00*/  ISETP.LT.OR P2, PT, R22, 0x1a, P2 ;  /* 0x0000001a1600780c */ /* 0x000fe40001741670 */
[----:B------:R-:W-:Y:S02]  /*15b10*/  FSEL R193, R26, -INF , !P0 ;  /* 0xff8000001ac17808 */ /* 0x000fe40004000000 */
[----:B------:R-:W-:Y:S01]  /*15b20*/  PLOP3.LUT P0, PT, PT, PT, UP3, 0x40, 0x0 ;  /* 0x000000000000781c */ /* 0x000fe20003f0e838 */
[----:B------:R-:W-:Y:S01]  /*15b30*/  UISETP.NE.AND UP3, UPT, UR18, URZ, UPT ;  /* 0x0000003f1200728c */ /* 0x000fe2000bf65270 */
[----:B------:R-:W-:Y:S02]  /*15b40*/  ISETP.GT.AND P1, PT, R170, 0x18, P1 ;  /* 0x00000018aa00780c */ /* 0x000fe40000f24270 */
[----:B------:R-:W-:Y:S02]  /*15b50*/  FMNMX.FTZ R24, R210, R24, !PT ;  /* 0x00000018d2187209 */ /* 0x000fe40007810000 */
[----:B------:R-:W-:Y:S02]  /*15b60*/  FSEL R60, R31, -INF , !P2 ;  /* 0xff8000001f3c7808 */ /* 0x000fe40005000000 */
[----:B------:R-:W-:Y:S01]  /*15b70*/  PLOP3.LUT P2, PT, PT, PT, UP0, 0x40, 0x0 ;  /* 0x000000000000781c */ /* 0x000fe20003f4e808 */
[----:B------:R-:W-:Y:S01]  /*15b80*/  UISETP.NE.AND UP0, UPT, UR6, URZ, UPT ;  /* 0x0000003f0600728c */ /* 0x000fe2000bf05270 */
[----:B------:R-:W-:Y:S02]  /*15b90*/  ISETP.GT.AND P0, PT, R170, 0x20, P0 ;  /* 0x00000020aa00780c */ /* 0x000fe40000704270 */
[----:B------:R-:W-:Y:S02]  /*15ba0*/  ISETP.LT.OR P1, PT, R22, 0x19, P1 ;  /* 0x000000191600780c */ /* 0x000fe40000f21670 */
[----:B------:R-:W-:Y:S02]  /*15bb0*/  FMNMX.FTZ R24, R187, R24, !PT ;  /* 0x00000018bb187209 */ /* 0x000fe40007810000 */
[----:B------:R-:W-:Y:S02]  /*15bc0*/  FMNMX.FTZ R26, R10, R164, !PT ;  /* 0x000000a40a1a7209 */ /* 0x000fe40007810000 */
[----:B------:R-:W-:Y:S02]  /*15bd0*/  ISETP.GT.AND P2, PT, R170, 0x29, P2 ;  /* 0x00000029aa00780c */ /* 0x000fe40001744270 */
[----:B------:R-:W-:Y:S02]  /*15be0*/  ISETP.LT.OR P0, PT, R22, 0x21, P0 ;  /* 0x000000211600780c */ /* 0x000fe40000701670 */
[----:B------:R-:W-:Y:S02]  /*15bf0*/  FSEL R61, R30, -INF , !P1 ;  /* 0xff8000001e3d7808 */ /* 0x000fe40004800000 */
[----:B------:R-:W-:Y:S01]  /*15c00*/  PLOP3.LUT P1, PT, PT, PT, UP1, 0x40, 0x0 ;  /* 0x000000000000781c */ /* 0x000fe20003f2e818 */
[----:B------:R-:W-:Y:S01]  /*15c10*/  UISETP.NE.AND UP1, UPT, UR7, URZ, UPT ;  /* 0x0000003f0700728c */ /* 0x000fe2000bf25270 */
[----:B------:R-:W-:Y:S02]  /*15c20*/  FMNMX.FTZ R24, R184, R24, !PT ;  /* 0x00000018b8187209 */ /* 0x000fe40007810000 */
[----:B------:R-:W-:Y:S02]  /*15c30*/  FMNMX.FTZ R26, R11, R26, !PT ;  /* 0x0000001a0b1a7209 */ /* 0x000fe40007810000 */
[----:B------:R-:W-:Y:S02]  /*15c40*/  ISETP.LT.OR P2, PT, R22, 0x2a, P2 ;  /* 0x0000002a1600780c */ /* 0x000fe40001741670 */
[----:B------:R-:W-:Y:S02]  /*15c50*/  FSEL R205, R42, -INF , !P0 ;  /* 0xff8000002acd7808 */ /* 0x000fe40004000000 */
[----:B------:R-:W-:Y:S01]  /*15c60*/  PLOP3.LUT P0, PT, PT, PT, UP4, 0x40, 0x0 ;  /* 0x000000000000781c */ /* 0x000fe20003f0e848 */
[----:B------:R-:W-:Y:S01]  /*15c70*/  UISETP.NE.AND UP4, UPT, UR31, URZ, UPT ;  /* 0x0000003f1f00728c */ /* 0x000fe2000bf85270 */
[----:B------:R-:W-:Y:S02]  /*15c80*/  FMNMX.FTZ R24, R182, R24, !PT ;  /* 0x00000018b6187209 */ /* 0x000fe40007810000 */
[----:B------:R-:W-:Y:S02]  /*15c90*/  FMNMX.FTZ R26, R14, R26, !PT ;  /* 0x0000001a0e1a7209 */ /* 0x000fe40007810000 */
[----:B------:R-:W-:Y:S02]  /*15ca0*/  FSEL R244, R47, -INF , !P2 ;  /* 0xff8000002ff47808 */ /* 0x000fe40005000000 */
[----:B------:R-:W-:Y:S01]  /*15cb0*/  PLOP3.LUT P2, PT, PT, PT, UP1, 0x40, 0x0 ;  /* 0x000000000000781c */ /* 0x000fe20003f4e818 */
[----:B------:R-:W-:Y:S01]  /*15cc0*/  UISETP.NE.AND UP1, UPT, UR28, URZ, UPT ;  /* 0x0000003f1c00728c */ /* 0x000fe2000bf25270 */
[----:B------:R-:W-:Y:S02]  /*15cd0*/  ISETP.GT.AND P0, PT, R170, 0x30, P0 ;  /* 0x00000030aa00780c */ /* 0x000fe40000704270 */
[----:B------:R-:W-:Y:S02]  /*15ce0*/  FMNMX.FTZ R24, R180, R24, !PT ;  /* 0x00000018b4187209 */ /* 0x000fe40007810000 */
[----:B------:R-:W-:Y:S02]  /*15cf0*/  FMNMX.FTZ R26, R15, R26, !PT ;  /* 0x0000001a0f1a7209 */ /* 0x000fe40007810000 */
[----:B------:R-:W-:Y:S02]  /*15d00*/  ISETP.GT.AND P2, PT, R170, 0x39, P2 ;  /* 0x00000039aa00780c */ /* 0x000fe40001744270 */
[----:B------:R-:W-:Y:S02]  /*15d10*/  ISETP.LT.OR P0, PT, R22, 0x31, P0 ;  /* 0x000000311600780c */ /* 0x000fe40000701670 */
[----:B-1----:R-:W-:Y:S02]  /*15d20*/  FMNMX.FTZ R3, R3, R27, !PT ;  /* 0x0000001b03037209 */ /* 0x002fe40007810000 */
[----:B------:R-:W-:Y:S02]  /*15d30*/  FMNMX.FTZ R24, R88, R24, !PT ;  /* 0x0000001858187209 */ /* 0x000fe40007810000 */
[----:B------:R-:W-:Y:S01]  /*15d40*/  FMNMX.FTZ R26, R193, R26, !PT ;  /* 0x0000001ac11a7209 */ /* 0x000fe20007810000 */
[----:B------:R-:W-:Y:S01]  /*15d50*/  FMUL.FTZ R174, R3, c[0x0][0x2d0] ;  /* 0x0000b40003ae7a20 */ /* 0x000fe20000410000 */
[----:B------:R-:W-:Y:S02]  /*15d60*/  ISETP.LT.OR P2, PT, R22, 0x3a, P2 ;  /* 0x0000003a1600780c */ /* 0x000fe40001741670 */
[----:B------:R-:W-:Y:S02]  /*15d70*/  FSEL R248, R58, -INF , !P0 ;  /* 0xff8000003af87808 */ /* 0x000fe40004000000 */
[----:B------:R-:W-:Y:S01]  /*15d80*/  PLOP3.LUT P0, PT, PT, PT, UP0, 0x40, 0x0 ;  /* 0x000000000000781c */ /* 0x000fe20003f0e808 */
[----:B------:R-:W-:Y:S01]  /*15d90*/  UISETP.NE.AND UP0, UPT, UR30, URZ, UPT ;  /* 0x0000003f1e00728c */ /* 0x000fe2000bf05270 */
[----:B--2---:R-:W-:Y:S02]  /*15da0*/  FMNMX.FTZ R25, R25, R23, !PT ;  /* 0x0000001719197209 */ /* 0x004fe40007810000 */
[----:B------:R-:W-:Y:S02]  /*15db0*/  FMNMX.FTZ R23, R89, R24, !PT ;  /* 0x0000001859177209 */ /* 0x000fe40007810000 */
[----:B------:R-:W-:Y:S01]  /*15dc0*/  FMNMX.FTZ R26, R66, R26, !PT ;  /* 0x0000001a421a7209 */ /* 0x000fe20007810000 */
[----:B------:R-:W1:Y:S01]  /*15dd0*/  SHFL.BFLY PT, R24, R25, 0x1, 0x1f ;  /* 0x0c201f0019187f89 */ /* 0x000e6200000e0000 */
[----:B------:R-:W-:Y:S01]  /*15de0*/  PLOP3.LUT P6, PT, PT, PT, UP2, 0x40, 0x0 ;  /* 0x000000000000781c */ /* 0x000fe20003fce828 */
[----:B------:R-:W-:Y:S01]  /*15df0*/  UISETP.NE.AND UP2, UPT, UR13, URZ, UPT ;  /* 0x0000003f0d00728c */ /* 0x000fe2000bf45270 */
[----:B------:R-:W-:Y:S02]  /*15e00*/  FSEL R209, R63, -INF , !P2 ;  /* 0xff8000003fd17808 */ /* 0x000fe40005000000 */
[----:B------:R-:W-:Y:S02]  /*15e10*/  FSETP.NEU.FTZ.AND P2, PT, R3, -INF , PT ;  /* 0xff8000000300780b */ /* 0x000fe40003f5d000 */
[----:B------:R-:W-:Y:S02]  /*15e20*/  ISETP.GT.AND P0, PT, R170, 0x40, P0 ;  /* 0x00000040aa00780c */ /* 0x000fe40000704270 */
[----:B------:R-:W-:Y:S02]  /*15e30*/  FMNMX.FTZ R23, R92, R23, !PT ;  /* 0x000000175c177209 */ /* 0x000fe40007810000 */
[----:B------:R-:W-:Y:S02]  /*15e40*/  FMNMX.FTZ R26, R61, R26, !PT ;  /* 0x0000001a3d1a7209 */ /* 0x000fe40007810000 */
[----:B------:R-:W-:Y:S02]  /*15e50*/  ISETP.GT.AND P6, PT, R170, 0x21, P6 ;  /* 0x00000021aa00780c */ /* 0x000fe400037c4270 */
[----:B------:R-:W-:Y:S02]  /*15e60*/  FSEL R174, R174, RZ, P2 ;  /* 0x000000ffaeae7208 */ /* 0x000fe40001000000 */
[----:B------:R-:W-:Y:S02]  /*15e70*/  ISETP.LT.OR P0, PT, R22, 0x41, P0 ;  /* 0x000000411600780c */ /* 0x000fe40000701670 */
[----:B------:R-:W-:Y:S01]  /*15e80*/  FMNMX.FTZ R23, R93, R23, !PT ;  /* 0x000000175d177209 */ /* 0x000fe20007810000 */
[--C-:B------:R-:W-:Y:S01]  /*15e90*/  FFMA.FTZ R77, R20, c[0x0][0x2d0], -R174.reuse ;  /* 0x0000b400144d7a23 */ /* 0x100fe200000108ae */
[----:B------:R-:W-:Y:S01]  /*15ea0*/  ISETP.LT.OR P6, PT, R22, 0x22, P6 ;  /* 0x000000221600780c */ /* 0x000fe200037c1670 */
[--C-:B------:R-:W-:Y:S01]  /*15eb0*/  FFMA.FTZ R84, R32, c[0x0][0x2d0], -R174.reuse ;  /* 0x0000b40020547a23 */ /* 0x100fe200000108ae */
[----:B------:R-:W-:Y:S01]  /*15ec0*/  FMNMX.FTZ R26, R60, R26, !PT ;  /* 0x0000001a3c1a7209 */ /* 0x000fe20007810000 */
[----:B------:R-:W-:Y:S01]  /*15ed0*/  LDSM.16.MT88.4 R32, [R220+0x100] ;  /* 0x00010000dc20783b */ /* 0x000fe20000004200 */
[----:B------:R-:W-:Y:S01]  /*15ee0*/  ISETP.GT.AND P1, PT, R170, 0x28, P1 ;  /* 0x00000028aa00780c */ /* 0x000fe20000f24270 */
[----:B------:R-:W-:Y:S01]  /*15ef0*/  MUFU.EX2 R77, R77 ;  /* 0x0000004d004d7308 */ /* 0x000fe20000000800 */
[----:B------:R-:W-:Y:S01]  /*15f00*/  FSEL R186, R74, -INF , !P0 ;  /* 0xff8000004aba7808 */ /* 0x000fe20004000000 */
[--C-:B------:R-:W-:Y:S01]  /*15f10*/  FFMA.FTZ R74, R4, c[0x0][0x2d0], -R174.reuse ;  /* 0x0000b400044a7a23 */ /* 0x100fe200000108ae */
[----:B------:R-:W-:Y:S01]  /*15f20*/  ISETP.LT.OR P1, PT, R22, 0x29, P1 ;  /* 0x000000291600780c */ /* 0x000fe20000f21670 */
[--C-:B------:R-:W-:Y:S01]  /*15f30*/  FFMA.FTZ R86, R16, c[0x0][0x2d0], -R174.reuse ;  /* 0x0000b40010567a23 */ /* 0x100fe200000108ae */
[----:B------:R-:W-:Y:S01]  /*15f40*/  FSEL R207, R43, -INF , !P6 ;  /* 0xff8000002bcf7808 */ /* 0x000fe20007000000 */
[----:B------:R-:W2:Y:S01]  /*15f50*/  SHFL.BFLY PT, R4, R23, 0x2, 0x1f ;  /* 0x0c401f0017047f89 */ /* 0x000ea200000e0000 */
[----:B------:R-:W-:Y:S01]  /*15f60*/  FMNMX.FTZ R26, R205, R26, !PT ;  /* 0x0000001acd1a7209 */ /* 0x000fe20007810000 */
[--C-:B------:R-:W-:Y:S01]  /*15f70*/  FFMA.FTZ R192, R192, c[0x0][0x2d0], -R174.reuse ;  /* 0x0000b400c0c07a23 */ /* 0x100fe200000108ae */
[----:B------:R-:W-:Y:S01]  /*15f80*/  PLOP3.LUT P6, PT, PT, PT, UP3, 0x40, 0x0 ;  /* 0x000000000000781c */ /* 0x000fe20003fce838 */
[----:B------:R-:W-:Y:S01]  /*15f90*/  MUFU.EX2 R74, R74 ;  /* 0x0000004a004a7308 */ /* 0x000fe20000000800 */
[----:B------:R-:W-:Y:S01]  /*15fa0*/  FSEL R211, R46, -INF , !P1 ;  /* 0xff8000002ed37808 */ /* 0x000fe20004800000 */
[--C-:B------:R-:W-:Y:S01]  /*15fb0*/  FFMA.FTZ R68, R5, c[0x0][0x2d0], -R174.reuse ;  /* 0x0000b40005447a23 */ /* 0x100fe200000108ae */
[----:B------:R-:W-:Y:S01]  /*15fc0*/  FMNMX.FTZ R26, R207, R26, !PT ;  /* 0x0000001acf1a7209 */ /* 0x000fe20007810000 */
[--C-:B------:R-:W-:Y:S01]  /*15fd0*/  FFMA.FTZ R47, R2, c[0x0][0x2d0], -R174.reuse ;  /* 0x0000b400022f7a23 */ /* 0x100fe200000108ae */
[----:B------:R-:W-:Y:S01]  /*15fe0*/  ISETP.GT.AND P6, PT, R170, 0x31, P6 ;  /* 0x00000031aa00780c */ /* 0x000fe200037c4270 */
[----:B------:R-:W-:Y:S01]  /*15ff0*/  UISETP.NE.AND UP3, UPT, UR26, URZ, UPT ;  /* 0x0000003f1a00728c */ /* 0x000fe2000bf65270 */
[----:B------:R-:W-:Y:S01]  /*16000*/  PLOP3.LUT P1, PT, PT, PT, UP2, 0x40, 0x0 ;  /* 0x000000000000781c */ /* 0x000fe20003f2e828 */
[----:B------:R-:W-:Y:S01]  /*16010*/  UISETP.NE.AND UP2, UPT, UR27, URZ, UPT ;  /* 0x0000003f1b00728c */ /* 0x000fe2000bf45270 */
[----:B------:R-:W-:Y:S01]  /*16020*/  FMNMX.FTZ R5, R211, R26, !PT ;  /* 0x0000001ad3057209 */ /* 0x000fe20007810000 */
[----:B------:R-:W3:Y:S01]  /*16030*/  MUFU.EX2 R68, R68 ;  /* 0x0000004400447308 */ /* 0x000ee20000000800 */
[----:B------:R-:W-:Y:S01]  /*16040*/  ISETP.LT.OR P6, PT, R22, 0x32, P6 ;  /* 0x000000321600780c */ /* 0x000fe200037c1670 */
[--C-:B------:R-:W-:Y:S01]  /*16050*/  FFMA.FTZ R46, R0, c[0x0][0x2d0], -R174.reuse ;  /* 0x0000b400002e7a23 */ /* 0x100fe200000108ae */
[----:B------:R-:W-:Y:S01]  /*16060*/  ISETP.GT.AND P1, PT, R170, 0x38, P1 ;  /* 0x00000038aa00780c */ /* 0x000fe20000f24270 */
[--C-:B------:R-:W-:Y:S01]  /*16070*/  FFMA.FTZ R87, R252, c[0x0][0x2d0], -R174.reuse ;  /* 0x0000b400fc577a23 */ /* 0x100fe200000108ae */
[----:B------:R-:W-:Y:S01]  /*16080*/  FMNMX.FTZ R5, R244, R5, !PT ;  /* 0x00000005f4057209 */ /* 0x000fe20007810000 */
[--C-:B------:R-:W-:Y:S01]  /*16090*/  FFMA.FTZ R189, R189, c[0x0][0x2d0], -R174.reuse ;  /* 0x0000b400bdbd7a23 */ /* 0x100fe200000108ae */
[----:B------:R-:W-:Y:S01]  /*160a0*/  FSEL R245, R59, -INF , !P6 ;  /* 0xff8000003bf57808 */ /* 0x000fe20007000000 */
[--C-:B------:R-:W-:Y:S01]  /*160b0*/  FFMA.FTZ R195, R195, c[0x0][0x2d0], -R174.reuse ;  /* 0x0000b400c3c37a23 */ /* 0x100fe200000108ae */
[----:B------:R-:W-:Y:S01]  /*160c0*/  ISETP.LT.OR P1, PT, R22, 0x39, P1 ;  /* 0x000000391600780c */ /* 0x000fe20000f21670 */
[----:B------:R-:W-:Y:S01]  /*160d0*/  MUFU.EX2 R47, R47 ;  /* 0x0000002f002f7308 */ /* 0x000fe20000000800 */
[----:B------:R-:W-:Y:S01]  /*160e0*/  FMNMX.FTZ R5, R248, R5, !PT ;  /* 0x00000005f8057209 */ /* 0x000fe20007810000 */
[--C-:B------:R-:W-:Y:S01]  /*160f0*/  FFMA.FTZ R194, R194, c[0x0][0x2d0], -R174.reuse ;  /* 0x0000b400c2c27a23 */ /* 0x100fe200000108ae */
[----:B------:R-:W-:Y:S01]  /*16100*/  PLOP3.LUT P6, PT, PT, PT, UP6, 0x40, 0x0 ;  /* 0x000000000000781c */ /* 0x000fe20003fce868 */
[--C-:B------:R-:W-:Y:S01]  /*16110*/  FFMA.FTZ R204, R204, c[0x0][0x2d0], -R174.reuse ;  /* 0x0000b400cccc7a23 */ /* 0x100fe200000108ae */
[----:B------:R-:W-:Y:S01]  /*16120*/  FSEL R242, R62, -INF , !P1 ;  /* 0xff8000003ef27808 */ /* 0x000fe20004800000 */
[--C-:B------:R-:W-:Y:S01]  /*16130*/  FFMA.FTZ R247, R247, c[0x0][0x2d0], -R174.reuse ;  /* 0x0000b400f7f77a23 */ /* 0x100fe200000108ae */
[----:B------:R-:W-:Y:S01]  /*16140*/  ISETP.GT.AND P6, PT, R170, 0x41, P6 ;  /* 0x00000041aa00780c */ /* 0x000fe200037c4270 */
[--C-:B------:R-:W-:Y:S01]  /*16150*/  FFMA.FTZ R203, R203, c[0x0][0x2d0], -R174.reuse ;  /* 0x0000b400cbcb7a23 */ /* 0x100fe200000108ae */
[----:B------:R-:W-:Y:S01]  /*16160*/  PLOP3.LUT P0, PT, PT, PT, UP4, 0x40, 0x0 ;  /* 0x000000000000781c */ /* 0x000fe20003f0e848 */
[----:B------:R-:W4:Y:S01]  /*16170*/  MUFU.EX2 R46, R46 ;  /* 0x0000002e002e7308 */ /* 0x000f220000000800 */
[----:B-1----:R-:W-:Y:S01]  /*16180*/  FMNMX.FTZ R2, R25, R24, !PT ;  /* 0x0000001819027209 */ /* 0x002fe20007810000 */
[--C-:B------:R-:W-:Y:S01]  /*16190*/  FFMA.FTZ R200, R200, c[0x0][0x2d0], -R174.reuse ;  /* 0x0000b400c8c87a23 */ /* 0x100fe200000108ae */
[----:B------:R-:W-:Y:S01]  /*161a0*/  FMNMX.FTZ R24, R245, R5, !PT ;  /* 0x00000005f5187209 */ /* 0x000fe20007810000 */
[--C-:B------:R-:W-:Y:S01]  /*161b0*/  FFMA.FTZ R191, R191, c[0x0][0x2d0], -R174.reuse ;  /* 0x0000b400bfbf7a23 */ /* 0x100fe200000108ae */
[----:B------:R-:W-:Y:S01]  /*161c0*/  ISETP.LT.OR P6, PT, R22, 0x42, P6 ;  /* 0x000000421600780c */ /* 0x000fe200037c1670 */
[----:B------:R-:W-:Y:S01]  /*161d0*/  FMUL.FTZ R173, R2, c[0x0][0x2d0] ;  /* 0x0000b40002ad7a20 */ /* 0x000fe20000410000 */
[----:B--2---:R-:W-:Y:S01]  /*161e0*/  FMNMX.FTZ R5, R23, R4, !PT ;  /* 0x0000000417057209 */ /* 0x004fe20007810000 */
[--C-:B------:R-:W-:Y:S01]  /*161f0*/  FFMA.FTZ R185, R185, c[0x0][0x2d0], -R174.reuse ;  /* 0x0000b400b9b97a23 */ /* 0x100fe200000108ae */
[----:B------:R-:W-:Y:S01]  /*16200*/  ISETP.GT.AND P0, PT, R170, 0x49, P0 ;  /* 0x00000049aa00780c */ /* 0x000fe20000704270 */
[----:B------:R-:W-:Y:S01]  /*16210*/  MUFU.EX2 R84, R84 ;  /* 0x0000005400547308 */ /* 0x000fe20000000800 */
[----:B------:R-:W-:Y:S01]  /*16220*/  PLOP3.LUT P1, PT, PT, PT, UP5, 0x40, 0x0 ;  /* 0x000000000000781c */ /* 0x000fe20003f2e858 */
[----:B------:R-:W1:Y:S01]  /*16230*/  SHFL.BFLY PT, R0, R5, 0x1, 0x1f ;  /* 0x0c201f0005007f89 */ /* 0x000e6200000e0000 */
[----:B------:R-:W-:Y:S01]  /*16240*/  FMNMX.FTZ R4, R242, R24, !PT ;  /* 0x00000018f2047209 */ /* 0x000fe20007810000 */
[--C-:B------:R-:W-:Y:S01]  /*16250*/  FFMA.FTZ R176, R176, c[0x0][0x2d0], -R174.reuse ;  /* 0x0000b400b0b07a23 */ /* 0x100fe200000108ae */
[----:B------:R-:W-:Y:S01]  /*16260*/  ISETP.LT.OR P0, PT, R22, 0x4a, P0 ;  /* 0x0000004a1600780c */ /* 0x000fe20000701670 */
[--C-:B------:R-:W-:Y:S01]  /*16270*/  FFMA.FTZ R175, R175, c[0x0][0x2d0], -R174.reuse ;  /* 0x0000b400afaf7a23 */ /* 0x100fe200000108ae */
[----:B------:R-:W-:Y:S01]  /*16280*/  ISETP.GT.AND P1, PT, R170, 0x48, P1 ;  /* 0x00000048aa00780c */ /* 0x000fe20000f24270 */
[--C-:B------:R-:W-:Y:S01]  /*16290*/  FFMA.FTZ R172, R172, c[0x0][0x2d0], -R174.reuse ;  /* 0x0000b400acac7a23 */ /* 0x100fe200000108ae */
[----:B------:R-:W-:Y:S01]  /*162a0*/  FSEL R183, R75, -INF , !P6 ;  /* 0xff8000004bb77808 */ /* 0x000fe20007000000 */
[----:B------:R-:W-:Y:S01]  /*162b0*/  MUFU.EX2 R86, R86 ;  /* 0x0000005600567308 */ /* 0x000fe20000000800 */
[----:B------:R-:W-:Y:S01]  /*162c0*/  PLOP3.LUT P6, PT, PT, PT, UP3, 0x40, 0x0 ;  /* 0x000000000000781c */ /* 0x000fe20003fce838 */
[--C-:B------:R-:W-:Y:S01]  /*162d0*/  FFMA.FTZ R168, R168, c[0x0][0x2d0], -R174.reuse ;  /* 0x0000b400a8a87a23 */ /* 0x100fe200000108ae */
[----:B------:R-:W-:Y:S01]  /*162e0*/  FMNMX.FTZ R4, R209, R4, !PT ;  /* 0x00000004d1047209 */ /* 0x000fe20007810000 */
[--C-:B------:R-:W-:Y:S01]  /*162f0*/  FFMA.FTZ R96, R96, c[0x0][0x2d0], -R174.reuse ;  /* 0x0000b40060607a23 */ /* 0x100fe200000108ae */
[----:B------:R-:W-:Y:S01]  /*16300*/  ISETP.LT.OR P1, PT, R22, 0x49, P1 ;  /* 0x000000491600780c */ /* 0x000fe20000f21670 */
[----:B------:R-:W-:Y:S01]  /*16310*/  FFMA.FTZ R174, R97, c[0x0][0x2d0], -R174 ;  /* 0x0000b40061ae7a23 */ /* 0x000fe200000108ae */
[----:B------:R-:W-:Y:S02]  /*16320*/  ISETP.GT.AND P6, PT, R170, 0x50, P6 ;  /* 0x00000050aa00780c */ /* 0x000fe400037c4270 */
[----:B------:R-:W-:Y:S01]  /*16330*/  FSEL R179, R79, -INF , !P0 ;  /* 0xff8000004fb37808 */ /* 0x000fe20004000000 */
[----:B------:R-:W-:Y:S01]  /*16340*/  MUFU.EX2 R87, R87 ;  /* 0x0000005700577308 */ /* 0x000fe20000000800 */
[----:B------:R-:W-:Y:S02]  /*16350*/  PLOP3.LUT P0, PT, PT, PT, UP2, 0x40, 0x0 ;  /* 0x000000000000781c */ /* 0x000fe40003f0e828 */
[----:B------:R-:W-:Y:S02]  /*16360*/  FMNMX.FTZ R4, R186, R4, !PT ;  /* 0x00000004ba047209 */ /* 0x000fe40007810000 */
[----:B------:R-:W-:Y:S02]  /*16370*/  ISETP.LT.OR P6, PT, R22, 0x51, P6 ;  /* 0x000000511600780c */ /* 0x000fe400037c1670 */
[----:B------:R-:W-:Y:S02]  /*16380*/  ISETP.GT.AND P0, PT, R170, 0x51, P0 ;  /* 0x00000051aa00780c */ /* 0x000fe40000704270 */
[----:B------:R-:W-:Y:S01]  /*16390*/  FSEL R181, R78, -INF , !P1 ;  /* 0xff8000004eb57808 */ /* 0x000fe20004800000 */
[----:B------:R-:W-:Y:S01]  /*163a0*/  MUFU.EX2 R189, R189 ;  /* 0x000000bd00bd7308 */ /* 0x000fe20000000800 */
[----:B------:R-:W-:Y:S02]  /*163b0*/  FMNMX.FTZ R4, R183, R4, !PT ;  /* 0x00000004b7047209 */ /* 0x000fe40007810000 */
[----:B------:R-:W-:Y:S02]  /*163c0*/  ISETP.LT.OR P0, PT, R22, 0x52, P0 ;  /* 0x000000521600780c */ /* 0x000fe40000701670 */
[----:B------:R-:W-:Y:S02]  /*163d0*/  FSEL R90, R90, -INF , !P6 ;  /* 0xff8000005a5a7808 */ /* 0x000fe40007000000 */
[----:B------:R-:W-:Y:S02]  /*163e0*/  PLOP3.LUT P6, PT, PT, PT, UP1, 0x40, 0x0 ;  /* 0x000000000000781c */ /* 0x000fe40003fce818 */
[----:B------:R-:W-:Y:S01]  /*163f0*/  FMNMX.FTZ R4, R181, R4, !PT ;  /* 0x00000004b5047209 */ /* 0x000fe20007810000 */
[----:B------:R-:W-:Y:S01]  /*16400*/  MUFU.EX2 R195, R195 ;  /* 0x000000c300c37308 */ /* 0x000fe20000000800 */
[----:B------:R-:W-:Y:S02]  /*16410*/  ISETP.GT.AND P6, PT, R170, 0x58, P6 ;  /* 0x00000058aa00780c */ /* 0x000fe400037c4270 */
[----:B------:R-:W-:Y:S02]  /*16420*/  FSEL R91, R91, -INF , !P0 ;  /* 0xff8000005b5b7808 */ /* 0x000fe40004000000 */
[----:B------:R-:W-:Y:S01]  /*16430*/  PLOP3.LUT P0, PT, PT, PT, UP0, 0x40, 0x0 ;  /* 0x000000000000781c */ /* 0x000fe20003f0e808 */
[----:B------:R-:W-:Y:S01]  /*16440*/  UISETP.GT.AND UP0, UPT, UR17, UR5, UPT ;  /* 0x000000051100728c */ /* 0x000fe2000bf04270 */
[----:B------:R-:W-:Y:S01]  /*16450*/  FMNMX.FTZ R4, R179, R4, !PT ;  /* 0x00000004b3047209 */ /* 0x000fe20007810000 */
[----:B------:R-:W-:Y:S01]  /*16460*/  UIADD3 UR17, UR17, -0x1, URZ ;  /* 0xffffffff11117890 */ /* 0x000fe2000fffe03f */
[----:B------:R-:W-:Y:S01]  /*16470*/  ISETP.LT.OR P6, PT, R22, 0x59, P6 ;  /* 0x000000591600780c */ /* 0x000fe200037c1670 */
[----:B------:R-:W-:Y:S01]  /*16480*/  MUFU.EX2 R194, R194 ;  /* 0x000000c200c27308 */ /* 0x000fe20000000800 */
[----:B------:R-:W-:Y:S02]  /*16490*/  ISETP.GT.AND P0, PT, R170, 0x59, P0 ;  /* 0x00000059aa00780c */ /* 0x000fe40000704270 */
[----:B------:R-:W-:Y:S02]  /*164a0*/  FMNMX.FTZ R4, R90, R4, !PT ;  /* 0x000000045a047209 */ /* 0x000fe40007810000 */
[----:B------:R-:W-:Y:S02]  /*164b0*/  ISETP.LT.OR P0, PT, R22, 0x5a, P0 ;  /* 0x0000005a1600780c */ /* 0x000fe40000701670 */
[----:B------:R-:W-:Y:S02]  /*164c0*/  FSEL R94, R94, -INF , !P6 ;  /* 0xff8000005e5e7808 */ /* 0x000fe40007000000 */
[----:B------:R-:W-:Y:S01]  /*164d0*/  FMNMX.FTZ R4, R91, R4, !PT ;  /* 0x000000045b047209 */ /* 0x000fe20007810000 */
[----:B------:R-:W-:Y:S01]  /*164e0*/  MUFU.EX2 R204, R204 ;  /* 0x000000cc00cc7308 */ /* 0x000fe20000000800 */
[----:B------:R-:W-:Y:S02]  /*164f0*/  FSEL R45, R95, -INF , !P0 ;  /* 0xff8000005f2d7808 */ /* 0x000fe40004000000 */
[----:B------:R-:W-:Y:S02]  /*16500*/  FMNMX.FTZ R4, R94, R4, !PT ;  /* 0x000000045e047209 */ /* 0x000fe40007810000 */
[----:B-1----:R-:W-:Y:S02]  /*16510*/  FMNMX.FTZ R0, R5, R0, !PT ;  /* 0x0000000005007209 */ /* 0x002fe40007810000 */
[----:B------:R-:W-:Y:S02]  /*16520*/  FMNMX.FTZ R4, R45, R4, !PT ;  /* 0x000000042d047209 */ /* 0x000fe40007810000 */
[----:B------:R-:W-:Y:S01]  /*16530*/  FSETP.NEU.FTZ.AND P1, PT, R2, -INF , PT ;  /* 0xff8000000200780b */ /* 0x000fe20003f3d000 */
[----:B------:R-:W-:Y:S01]  /*16540*/  MUFU.EX2 R247, R247 ;  /* 0x000000f700f77308 */ /* 0x000fe20000000800 */
[C---:B------:R-:W-:Y:S01]  /*16550*/  FMUL.FTZ R170, R0.reuse, c[0x0][0x2d0] ;  /* 0x0000b40000aa7a20 */ /* 0x040fe20000410000 */
[----:B------:R-:W1:Y:S01]  /*16560*/  SHFL.BFLY PT, R5, R4, 0x2, 0x1f ;  /* 0x0c401f0004057f89 */ /* 0x000e6200000e0000 */
[----:B------:R-:W-:Y:S02]  /*16570*/  FSETP.NEU.FTZ.AND P0, PT, R0, -INF , PT ;  /* 0xff8000000000780b */ /* 0x000fe40003f1d000 */
[----:B------:R-:W-:Y:S02]  /*16580*/  FSEL R173, R173, RZ, P1 ;  /* 0x000000ffadad7208 */ /* 0x000fe40000800000 */
[----:B------:R-:W-:Y:S02]  /*16590*/  FSEL R170, R170, RZ, P0 ;  /* 0x000000ffaaaa7208 */ /* 0x000fe40000000000 */
[----:B---3--:R-:W-:Y:S01]  /*165a0*/  F2FP.BF16.PACK_AB R48, R68, R74 ;  /* 0x0000004a4430723e */ /* 0x008fe200000010ff */
[----:B------:R-:W-:Y:S01]  /*165b0*/  MUFU.EX2 R203, R203 ;  /* 0x000000cb00cb7308 */ /* 0x000fe20000000800 */
[--C-:B------:R-:W-:Y:S01]  /*165c0*/  FFMA.FTZ R73, R21, c[0x0][0x2d0], -R173.reuse ;  /* 0x0000b40015497a23 */ /* 0x100fe200000108ad */
[----:B----4-:R-:W-:Y:S01]  /*165d0*/  F2FP.BF16.PACK_AB R50, R46, R47 ;  /* 0x0000002f2e32723e */ /* 0x010fe200000010ff */
[----:B------:R-:W-:Y:S01]  /*165e0*/  LDSM.16.MT88.4 R20, [R225+0x100] ;  /* 0x00010000e114783b */ /* 0x000fe20000004200 */
[--C-:B------:R-:W-:Y:S02]  /*165f0*/  FFMA.FTZ R69, R18, c[0x0][0x2d0], -R173.reuse ;  /* 0x0000b40012457a23 */ /* 0x100fe400000108ad */
[--C-:B------:R-:W-:Y:S02]  /*16600*/  FFMA.FTZ R72, R19, c[0x0][0x2d0], -R173.reuse ;  /* 0x0000b40013487a23 */ /* 0x100fe400000108ad */
[--C-:B------:R-:W-:Y:S02]  /*16610*/  FFMA.FTZ R75, R7, c[0x0][0x2d0], -R173.reuse ;  /* 0x0000b400074b7a23 */ /* 0x100fe400000108ad */
[----:B------:R-:W-:Y:S01]  /*16620*/  MUFU.EX2 R73, R73 ;  /* 0x0000004900497308 */ /* 0x000fe20000000800 */
[--C-:B------:R-:W-:Y:S02]  /*16630*/  FFMA.FTZ R95, R52, c[0x0][0x2d0], -R173.reuse ;  /* 0x0000b400345f7a23 */ /* 0x100fe400000108ad */
[----:B------:R-:W-:Y:S01]  /*16640*/  LDSM.16.MT88.4 R52, [R219+0x100] ;  /* 0x00010000db34783b */ /* 0x000fe20000004200 */
[--C-:B------:R-:W-:Y:S01]  /*16650*/  FFMA.FTZ R85, R17, c[0x0][0x2d0], -R173.reuse ;  /* 0x0000b40011557a23 */ /* 0x100fe200000108ad */
[----:B-1----:R-:W-:Y:S01]  /*16660*/  FMNMX.FTZ R4, R4, R5, !PT ;  /* 0x0000000504047209 */ /* 0x002fe20007810000 */
[--C-:B------:R-:W-:Y:S01]  /*16670*/  FFMA.FTZ R78, R8, c[0x0][0x2d0], -R170.reuse ;  /* 0x0000b400084e7a23 */ /* 0x100fe200000108aa */
[----:B------:R-:W-:Y:S01]  /*16680*/  FSEL R5, R3, RZ, P2 ;  /* 0x000000ff03057208 */ /* 0x000fe20001000000 */
[--C-:B------:R-:W-:Y:S02]  /*16690*/  FFMA.FTZ R71, R9, c[0x0][0x2d0], -R170.reuse ;  /* 0x0000b40009477a23 */ /* 0x100fe400000108aa */
[----:B------:R-:W1:Y:S01]  /*166a0*/  MUFU.EX2 R75, R75 ;  /* 0x0000004b004b7308 */ /* 0x000e620000000800 */
[----:B------:R-:W2:Y:S01]  /*166b0*/  SHFL.BFLY PT, R44, R4, 0x1, 0x1f ;  /* 0x0c201f00042c7f89 */ /* 0x000ea200000e0000 */
[----:B------:R-:W-:Y:S02]  /*166c0*/  FFMA.FTZ R83, R6, c[0x0][0x2d0], -R173 ;  /* 0x0000b40006537a23 */ /* 0x000fe400000108ad */
[----:B------:R-:W-:Y:S01]  /*166d0*/  FADD.FTZ R43, -R5, R167 ;  /* 0x000000a7052b7221 */ /* 0x000fe20000010100 */
[----:B------:R-:W-:Y:S01]  /*166e0*/  FSEL R5, R2, RZ, P1 ;  /* 0x000000ff02057208 */ /* 0x000fe20000800000 */
[----:B------:R-:W-:Y:S02]  /*166f0*/  FFMA.FTZ R187, R187, c[0x0][0x2d0], -R170 ;  /* 0x0000b400bbbb7a23 */ /* 0x000fe400000108aa */
[----:B------:R-:W-:Y:S02]  /*16700*/  FMUL.FTZ R43, R43, c[0x0][0x2d0] ;  /* 0x0000b4002b2b7a20 */ /* 0x000fe40000410000 */
[----:B------:R-:W-:Y:S01]  /*16710*/  MUFU.EX2 R69, R69 ;  /* 0x0000004500457308 */ /* 0x000fe20000000800 */
[----:B------:R-:W-:Y:S01]  /*16720*/  FADD.FTZ R42, -R5, R166 ;  /* 0x000000a6052a7221 */ /* 0x000fe20000010100 */
[----:B------:R-:W-:Y:S01]  /*16730*/  FSEL R5, R0, RZ, P0 ;  /* 0x000000ff00057208 */ /* 0x000fe20000000000 */
[--C-:B------:R-:W-:Y:S02]  /*16740*/  FFMA.FTZ R166, R67, c[0x0][0x2d0], -R170.reuse ;  /* 0x0000b40043a67a23 */ /* 0x100fe400000108aa */
[----:B------:R-:W-:Y:S02]  /*16750*/  FMUL.FTZ R42, R42, c[0x0][0x2d0] ;  /* 0x0000b4002a2a7a20 */ /* 0x000fe40000410000 */
[----:B------:R-:W-:Y:S02]  /*16760*/  FADD.FTZ R5, -R5, R165 ;  /* 0x000000a505057221 */ /* 0x000fe40000010100 */
[--C-:B------:R-:W-:Y:S01]  /*16770*/  FFMA.FTZ R184, R184, c[0x0][0x2d0], -R170.reuse ;  /* 0x0000b400b8b87a23 */ /* 0x100fe200000108aa */
[----:B------:R-:W3:Y:S01]  /*16780*/  MUFU.EX2 R72, R72 ;  /* 0x0000004800487308 */ /* 0x000ee20000000800 */
[----:B------:R-:W-:Y:S02]  /*16790*/  FMUL.FTZ R5, R5, c[0x0][0x2d0] ;  /* 0x0000b40005057a20 */ /* 0x000fe40000410000 */
[--C-:B------:R-:W-:Y:S01]  /*167a0*/  FFMA.FTZ R182, R182, c[0x0][0x2d0], -R170.reuse ;  /* 0x0000b400b6b67a23 */ /* 0x100fe200000108aa */
[----:B-1----:R-:W-:Y:S01]  /*167b0*/  F2FP.BF16.PACK_AB R49, R75, R73 ;  /* 0x000000494b31723e */ /* 0x002fe200000010ff */
[--C-:B------:R-:W-:Y:S01]  /*167c0*/  FFMA.FTZ R180, R180, c[0x0][0x2d0], -R170.reuse ;  /* 0x0000b400b4b47a23 */ /* 0x100fe200000108aa */
[----:B--2---:R-:W-:Y:S01]  /*167d0*/  FMNMX.FTZ R44, R44, R4, !PT ;  /* 0x000000042c2c7209 */ /* 0x004fe20007810000 */
[--C-:B------:R-:W-:Y:S02]  /*167e0*/  FFMA.FTZ R70, R12, c[0x0][0x2d0], -R170.reuse ;  /* 0x0000b4000c467a23 */ /* 0x100fe400000108aa */
[--C-:B------:R-:W-:Y:S01]  /*167f0*/  FFMA.FTZ R76, R13, c[0x0][0x2d0], -R170.reuse ;  /* 0x0000b4000d4c7a23 */ /* 0x100fe200000108aa */
[----:B------:R-:W1:Y:S01]  /*16800*/  MUFU.EX2 R43, R43 ;  /* 0x0000002b002b7308 */ /* 0x000e620000000800 */
[C---:B------:R-:W-:Y:S01]  /*16810*/  FSETP.NEU.FTZ.AND P0, PT, R44.reuse, -INF , PT ;  /* 0xff8000002c00780b */ /* 0x040fe20003f1d000 */
[----:B------:R-:W-:Y:S02]  /*16820*/  FMUL.FTZ R165, R44, c[0x0][0x2d0] ;  /* 0x0000b4002ca57a20 */ /* 0x000fe40000410000 */
[--C-:B------:R-:W-:Y:S01]  /*16830*/  FFMA.FTZ R196, R196, c[0x0][0x2d0], -R173.reuse ;  /* 0x0000b400c4c47a23 */ /* 0x100fe200000108ad */
[----:B------:R-:W-:Y:S01]  /*16840*/  FSEL R4, R44, RZ, P0 ;  /* 0x000000ff2c047208 */ /* 0x000fe20000000000 */
[----:B------:R-:W-:Y:S01]  /*16850*/  FFMA.FTZ R197, R197, c[0x0][0x2d0], -R173 ;  /* 0x0000b400c5c57a23 */ /* 0x000fe200000108ad */
[----:B------:R-:W-:Y:S01]  /*16860*/  FSEL R165, R165, RZ, P0 ;  /* 0x000000ffa5a57208 */ /* 0x000fe20000000000 */
[----:B------:R-:W-:Y:S01]  /*16870*/  FFMA.FTZ R198, R198, c[0x0][0x2d0], -R170 ;  /* 0x0000b400c6c67a23 */ /* 0x000fe200000108aa */
[----:B------:R-:W-:Y:S01]  /*16880*/  PLOP3.LUT P0, PT, PT, PT, UP0, 0x80, 0x0 ;  /* 0x000000000000781c */ /* 0x000fe20003f0f008 */
[----:B------:R-:W2:Y:S01]  /*16890*/  MUFU.EX2 R42, R42 ;  /* 0x0000002a002a7308 */ /* 0x000ea20000000800 */
[----:B------:R-:W-:Y:S02]  /*168a0*/  FADD.FTZ R4, -R4, R164 ;  /* 0x000000a404047221 */ /* 0x000fe40000010100 */
[--C-:B------:R-:W-:Y:S01]  /*168b0*/  FFMA.FTZ R167, R60, c[0x0][0x2d0], -R165.reuse ;  /* 0x0000b4003ca77a23 */ /* 0x100fe200000108a5 */
[----:B---3--:R-:W-:Y:S01]  /*168c0*/  F2FP.BF16.PACK_AB R51, R72, R69 ;  /* 0x000000454833723e */ /* 0x008fe200000010ff */
[----:B------:R-:W-:Y:S02]  /*168d0*/  FMUL.FTZ R4, R4, c[0x0][0x2d0] ;  /* 0x0000b40004047a20 */ /* 0x000fe40000410000 */
[--C-:B------:R-:W-:Y:S02]  /*168e0*/  FFMA.FTZ R82, R10, c[0x0][0x2d0], -R165.reuse ;  /* 0x0000b4000a527a23 */ /* 0x100fe400000108a5 */
[----:B------:R-:W-:Y:S01]  /*168f0*/  FFMA.FTZ R81, R11, c[0x0][0x2d0], -R165 ;  /* 0x0000b4000b517a23 */ /* 0x000fe200000108a5 */
[----:B------:R3:W4:Y:S01]  /*16900*/  MUFU.EX2 R41, R5 ;  /* 0x0000000500297308 */ /* 0x0007220000000800 */
[----:B------:R-:W-:Y:S02]  /*16910*/  FFMA.FTZ R164, R29, c[0x0][0x2d0], -R173 ;  /* 0x0000b4001da47a23 */ /* 0x000fe400000108ad */
[--C-:B------:R-:W-:Y:S02]  /*16920*/  FFMA.FTZ R186, R186, c[0x0][0x2d0], -R165.reuse ;  /* 0x0000b400baba7a23 */ /* 0x100fe400000108a5 */
[C---:B-1----:R-:W-:Y:S02]  /*16930*/  FMUL.FTZ R16, R43.reuse, R148 ;  /* 0x000000942b107220 */ /* 0x042fe40000410000 */
[C---:B------:R-:W-:Y:S02]  /*16940*/  FMUL.FTZ R17, R43.reuse, R149 ;  /* 0x000000952b117220 */ /* 0x040fe40000410000 */
[----:B------:R-:W-:Y:S01]  /*16950*/  FMUL.FTZ R104, R43, R104 ;  /* 0x000000682b687220 */ /* 0x000fe20000410000 */
[----:B------:R1:W5:Y:S01]  /*16960*/  MUFU.EX2 R40, R4 ;  /* 0x0000000400287308 */ /* 0x0003620000000800 */
[--C-:B------:R-:W-:Y:S02]  /*16970*/  FFMA.FTZ R80, R14, c[0x0][0x2d0], -R165.reuse ;  /* 0x0000b4000e507a23 */ /* 0x100fe400000108a5 */
[--C-:B------:R-:W-:Y:S02]  /*16980*/  FFMA.FTZ R79, R15, c[0x0][0x2d0], -R165.reuse ;  /* 0x0000b4000f4f7a23 */ /* 0x100fe400000108a5 */
[C---:B--2---:R-:W-:Y:S02]  /*16990*/  FMUL.FTZ R18, R42.reuse, R150 ;  /* 0x000000962a127220 */ /* 0x044fe40000410000 */
[C---:B------:R-:W-:Y:S02]  /*169a0*/  FMUL.FTZ R19, R42.reuse, R151 ;  /* 0x000000972a137220 */ /* 0x040fe40000410000 */
[----:B------:R-:W-:Y:S01]  /*169b0*/  LDSM.16.MT88.4 R148, [R225+0x2900] ;  /* 0x00290000e194783b */ /* 0x000fe20000004200 */
[----:B------:R-:W-:Y:S01]  /*169c0*/  MUFU.EX2 R78, R78 ;  /* 0x0000004e004e7308 */ /* 0x000fe20000000800 */
[C---:B------:R-:W-:Y:S02]  /*169d0*/  FMUL.FTZ R6, R42.reuse, R162 ;  /* 0x000000a22a067220 */ /* 0x040fe40000410000 */
[----:B------:R-:W-:Y:S02]  /*169e0*/  FMUL.FTZ R7, R42, R163 ;  /* 0x000000a32a077220 */ /* 0x000fe40000410000 */
[----:B---3--:R-:W-:Y:S02]  /*169f0*/  FMUL.FTZ R5, R43, R161 ;  /* 0x000000a12b057220 */ /* 0x008fe40000410000 */
[C---:B----4-:R-:W-:Y:S02]  /*16a00*/  FMUL.FTZ R8, R41.reuse, R156 ;  /* 0x0000009c29087220 */ /* 0x050fe40000410000 */
[C---:B------:R-:W-:Y:S01]  /*16a10*/  FMUL.FTZ R9, R41.reuse, R157 ;  /* 0x0000009d29097220 */ /* 0x040fe20000410000 */
[----:B------:R-:W2:Y:S01]  /*16a20*/  MUFU.EX2 R71, R71 ;  /* 0x0000004700477308 */ /* 0x000ea20000000800 */
[C---:B------:R-:W-:Y:S02]  /*16a30*/  FMUL.FTZ R12, R41.reuse, R152 ;  /* 0x00000098290c7220 */ /* 0x040fe40000410000 */
[----:B------:R-:W-:Y:S02]  /*16a40*/  FMUL.FTZ R13, R41, R153 ;  /* 0x00000099290d7220 */ /* 0x000fe40000410000 */
[----:B-1----:R-:W-:Y:S02]  /*16a50*/  FMUL.FTZ R4, R43, R160 ;  /* 0x000000a02b047220 */ /* 0x002fe40000410000 */
[C---:B-----5:R-:W-:Y:S02]  /*16a60*/  FMUL.FTZ R10, R40.reuse, R158 ;  /* 0x0000009e280a7220 */ /* 0x060fe40000410000 */
[C---:B------:R-:W-:Y:S01]  /*16a70*/  FMUL.FTZ R11, R40.reuse, R159 ;  /* 0x0000009f280b7220 */ /* 0x040fe20000410000 */
[----:B------:R-:W-:Y:S01]  /*16a80*/  MUFU.EX2 R70, R70 ;  /* 0x0000004600467308 */ /* 0x000fe20000000800 */
[C---:B------:R-:W-:Y:S01]  /*16a90*/  FMUL.FTZ R29, R41.reuse, R137 ;  /* 0x00000089291d7220 */ /* 0x040fe20000410000 */
[-C--:B------:R-:W-:Y:S05]  /*16aa0*/  HMMA.16816.F32.BF16 R4, R48, R20.reuse, R4 ;  /* 0x000000143004723c */ /* 0x080fea0000041804 */
[C---:B------:R-:W-:Y:S02]  /*16ab0*/  FMUL.FTZ R14, R40.reuse, R154 ;  /* 0x0000009a280e7220 */ /* 0x040fe40000410000 */
[C---:B------:R-:W-:Y:S01]  /*16ac0*/  FMUL.FTZ R15, R40.reuse, R155 ;  /* 0x0000009b280f7220 */ /* 0x040fe20000410000 */
[----:B------:R-:W1:Y:S01]  /*16ad0*/  MUFU.EX2 R76, R76 ;  /* 0x0000004c004c7308 */ /* 0x000e620000000800 */
[----:B------:R-:W-:Y:S03]  /*16ae0*/  FMUL.FTZ R24, R41, R140 ;  /* 0x0000008c29187220 */ /* 0x000fe60000410000 */
[----:B--2---:R-:W-:Y:S01]  /*16af0*/  F2FP.BF16.PACK_AB R36, R71, R78 ;  /* 0x0000004e4724723e */ /* 0x004fe200000010ff */
[----:B------:R-:W-:Y:S02]  /*16b00*/  FMUL.FTZ R25, R41, R141 ;  /* 0x0000008d29197220 */ /* 0x000fe40000410000 */
[C---:B------:R-:W-:Y:S02]  /*16b10*/  FMUL.FTZ R26, R40.reuse, R142 ;  /* 0x0000008e281a7220 */ /* 0x040fe40000410000 */
[C---:B------:R-:W-:Y:S01]  /*16b20*/  FMUL.FTZ R27, R40.reuse, R143 ;  /* 0x0000008f281b7220 */ /* 0x040fe20000410000 */
[----:B------:R-:W-:Y:S01]  /*16b30*/  MUFU.EX2 R82, R82 ;  /* 0x0000005200527308 */ /* 0x000fe20000000800 */
[C---:B------:R-:W-:Y:S02]  /*16b40*/  FMUL.FTZ R30, R40.reuse, R138 ;  /* 0x0000008a281e7220 */ /* 0x040fe40000410000 */
[----:B------:R-:W-:Y:S02]  /*16b50*/  FMUL.FTZ R31, R40, R139 ;  /* 0x0000008b281f7220 */ /* 0x000fe40000410000 */
[C---:B------:R-:W-:Y:S02]  /*16b60*/  FMUL.FTZ R100, R43.reuse, R100 ;  /* 0x000000642b647220 */ /* 0x040fe40000410000 */
[----:B------:R-:W-:Y:S02]  /*16b70*/  FMUL.FTZ R101, R43, R101 ;  /* 0x000000652b657220 */ /* 0x000fe40000410000 */
[C---:B------:R-:W-:Y:S01]  /*16b80*/  FMUL.FTZ R102, R42.reuse, R102 ;  /* 0x000000662a667220 */ /* 0x040fe20000410000 */
[----:B------:R-:W2:Y:S01]  /*16b90*/  MUFU.EX2 R81, R81 ;  /* 0x0000005100517308 */ /* 0x000ea20000000800 */
[----:B------:R-:W-:Y:S02]  /*16ba0*/  FMUL.FTZ R103, R42, R103 ;  /* 0x000000672a677220 */ /* 0x000fe40000410000 */
[--C-:B------:R-:W-:Y:S01]  /*16bb0*/  FFMA.FTZ R137, R57, c[0x0][0x2d0], -R170.reuse ;  /* 0x0000b40039897a23 */ /* 0x100fe200000108aa */
[----:B-1----:R-:W-:Y:S01]  /*16bc0*/  F2FP.BF16.PACK_AB R38, R76, R70 ;  /* 0x000000464c26723e */ /* 0x002fe200000010ff */
[--C-:B------:R-:W-:Y:S02]  /*16bd0*/  FFMA.FTZ R138, R56, c[0x0][0x2d0], -R170.reuse ;  /* 0x0000b400388a7a23 */ /* 0x100fe400000108aa */
[----:B------:R-:W1:Y:S01]  /*16be0*/  LDSM.16.MT88.4 R56, [R218+0x100] ;  /* 0x00010000da38783b */ /* 0x000e620000004200 */
[----:B------:R-:W-:Y:S02]  /*16bf0*/  FMUL.FTZ R105, R43, R105 ;  /* 0x000000692b697220 */ /* 0x000fe40000410000 */
[----:B------:R-:W-:Y:S01]  /*16c00*/  MUFU.EX2 R80, R80 ;  /* 0x0000005000507308 */ /* 0x000fe20000000800 */
[C---:B------:R-:W-:Y:S02]  /*16c10*/  FMUL.FTZ R106, R42.reuse, R106 ;  /* 0x0000006a2a6a7220 */ /* 0x040fe40000410000 */
[----:B------:R-:W-:Y:S02]  /*16c20*/  FMUL.FTZ R107, R42, R107 ;  /* 0x0000006b2a6b7220 */ /* 0x000fe40000410000 */
[C---:B------:R-:W-:Y:S02]  /*16c30*/  FMUL.FTZ R108, R41.reuse, R108 ;  /* 0x0000006c296c7220 */ /* 0x040fe40000410000 */
[----:B------:R-:W-:Y:S02]  /*16c40*/  FMUL.FTZ R109, R41, R109 ;  /* 0x0000006d296d7220 */ /* 0x000fe40000410000 */
[C---:B------:R-:W-:Y:S01]  /*16c50*/  FMUL.FTZ R110, R40.reuse, R110 ;  /* 0x0000006e286e7220 */ /* 0x040fe20000410000 */
[----:B------:R-:W3:Y:S01]  /*16c60*/  MUFU.EX2 R79, R79 ;  /* 0x0000004f004f7308 */ /* 0x000ee20000000800 */
[----:B------:R-:W-:Y:S02]  /*16c70*/  FMUL.FTZ R111, R40, R111 ;  /* 0x0000006f286f7220 */ /* 0x000fe40000410000 */
[----:B------:R-:W-:Y:S01]  /*16c80*/  FMUL.FTZ R112, R43, R112 ;  /* 0x000000702b707220 */ /* 0x000fe20000410000 */
[----:B--2---:R-:W-:Y:S01]  /*16c90*/  F2FP.BF16.PACK_AB R37, R81, R82 ;  /* 0x000000525125723e */ /* 0x004fe200000010ff */
[C---:B------:R-:W-:Y:S02]  /*16ca0*/  FMUL.FTZ R113, R43.reuse, R113 ;  /* 0x000000712b717220 */ /* 0x040fe40000410000 */
        /* <DEDUP_REMOVED lines=8> */
[----:B------:R-:W-:Y:S01]  /*16d30*/  MUFU.EX2 R138, R138 ;  /* 0x0000008a008a7308 */ /* 0x000fe20000000800 */
[----:B------:R-:W-:Y:S02]  /*16d40*/  FMUL.FTZ R121, R41, R121 ;  /* 0x0000007929797220 */ /* 0x000fe40000410000 */
[C---:B------:R-:W-:Y:S01]  /*16d50*/  FMUL.FTZ R122, R40.reuse, R122 ;  /* 0x0000007a287a7220 */ /* 0x040fe20000410000 */
[----:B---3--:R-:W-:Y:S01]  /*16d60*/  F2FP.BF16.PACK_AB R39, R79, R80 ;  /* 0x000000504f27723e */ /* 0x008fe200000010ff */
[C---:B------:R-:W-:Y:S02]  /*16d70*/  FMUL.FTZ R123, R40.reuse, R123 ;  /* 0x0000007b287b7220 */ /* 0x040fe40000410000 */
[C---:B------:R-:W-:Y:S02]  /*16d80*/  FMUL.FTZ R124, R41.reuse, R124 ;  /* 0x0000007c297c7220 */ /* 0x040fe40000410000 */
[----:B------:R-:W-:Y:S01]  /*16d90*/  FMUL.FTZ R125, R41, R125 ;  /* 0x0000007d297d7220 */ /* 0x000fe20000410000 */
[----:B------:R-:W-:Y:S01]  /*16da0*/  MUFU.EX2 R166, R166 ;  /* 0x000000a600a67308 */ /* 0x000fe20000000800 */
[C---:B------:R-:W-:Y:S04]  /*16db0*/  HMMA.16816.F32.BF16 R8, R36.reuse, R20, R8 ;  /* 0x000000142408723c */ /* 0x040fe80000041808 */
[C---:B------:R-:W-:Y:S02]  /*16dc0*/  FMUL.FTZ R126, R40.reuse, R126 ;  /* 0x0000007e287e7220 */ /* 0x040fe40000410000 */
[----:B------:R-:W-:Y:S02]  /*16dd0*/  FMUL.FTZ R127, R40, R127 ;  /* 0x0000007f287f7220 */ /* 0x000fe40000410000 */
[-C--:B------:R-:W-:Y:S01]  /*16de0*/  HMMA.16816.F32.BF16 R12, R36, R22.reuse, R12 ;  /* 0x00000016240c723c */ /* 0x080fe2000004180c */
[----:B------:R-:W-:Y:S03]  /*16df0*/  MUFU.EX2 R167, R167 ;  /* 0x000000a700a77308 */ /* 0x000fe60000000800 */
[C---:B------:R-:W-:Y:S02]  /*16e00*/  FMUL.FTZ R20, R43.reuse, R144 ;  /* 0x000000902b147220 */ /* 0x040fe40000410000 */
[----:B------:R-:W-:Y:S02]  /*16e10*/  FMUL.FTZ R21, R43, R145 ;  /* 0x000000912b157220 */ /* 0x000fe40000410000 */
[C---:B------:R-:W-:Y:S03]  /*16e20*/  HMMA.16816.F32.BF16 R16, R48.reuse, R22, R16 ;  /* 0x000000163010723c */ /* 0x040fe60000041810 */
[----:B------:R-:W-:Y:S01]  /*16e30*/  MUFU.EX2 R187, R187 ;  /* 0x000000bb00bb7308 */ /* 0x000fe20000000800 */
[--C-:B------:R-:W-:Y:S02]  /*16e40*/  FFMA.FTZ R183, R183, c[0x0][0x2d0], -R165.reuse ;  /* 0x0000b400b7b77a23 */ /* 0x100fe400000108a5 */
[--C-:B------:R-:W-:Y:S02]  /*16e50*/  FFMA.FTZ R181, R181, c[0x0][0x2d0], -R165.reuse ;  /* 0x0000b400b5b57a23 */ /* 0x100fe400000108a5 */
[C---:B------:R-:W-:Y:S04]  /*16e60*/  FMUL.FTZ R22, R42.reuse, R146 ;  /* 0x000000922a167220 */ /* 0x040fe80000410000 */
[----:B------:R-:W-:Y:S01]  /*16e70*/  FMUL.FTZ R23, R42, R147 ;  /* 0x000000932a177220 */ /* 0x000fe20000410000 */
[----:B------:R-:W-:Y:S01]  /*16e80*/  MUFU.EX2 R184, R184 ;  /* 0x000000b800b87308 */ /* 0x000fe20000000800 */
[--C-:B------:R-:W-:Y:S02]  /*16e90*/  FFMA.FTZ R179, R179, c[0x0][0x2d0], -R165.reuse ;  /* 0x0000b400b3b37a23 */ /* 0x100fe400000108a5 */
[--C-:B------:R-:W-:Y:S02]  /*16ea0*/  FFMA.FTZ R199, R199, c[0x0][0x2d0], -R170.reuse ;  /* 0x0000b400c7c77a23 */ /* 0x100fe400000108aa */
[--C-:B------:R-:W-:Y:S01]  /*16eb0*/  FFMA.FTZ R201, R201, c[0x0][0x2d0], -R170.reuse ;  /* 0x0000b400c9c97a23 */ /* 0x100fe200000108aa */
        /* <DEDUP_REMOVED lines=8> */
[--C-:B------:R-:W-:Y:S02]  /*16f40*/  FFMA.FTZ R32, R28, c[0x0][0x2d0], -R170.reuse ;  /* 0x0000b4001c207a23 */ /* 0x100fe400000108aa */
[C---:B------:R-:W-:Y:S03]  /*16f50*/  FMUL.FTZ R28, R41.reuse, R136 ;  /* 0x00000088291c7220 */ /* 0x040fe60000410000 */
[----:B------:R-:W-:Y:S02]  /*16f60*/  FMUL.FTZ R33, R41, R133 ;  /* 0x0000008529217220 */ /* 0x000fe40000410000 */
[----:B------:R-:W-:Y:S02]  /*16f70*/  FFMA.FTZ R133, R193, c[0x0][0x2d0], -R165 ;  /* 0x0000b400c1857a23 */ /* 0x000fe400000108a5 */
[-C--:B------:R-:W-:Y:S01]  /*16f80*/  HMMA.16816.F32.BF16 R28, R36, R34.reuse, R28 ;  /* 0x00000022241c723c */ /* 0x080fe2000004181c */
[----:B------:R2:W3:Y:S02]  /*16f90*/  MUFU.EX2 R136, R32 ;  /* 0x0000002000887308 */ /* 0x0004e40000000800 */
[----:B------:R-:W-:Y:S02]  /*16fa0*/  FFMA.FTZ R193, R65, c[0x0][0x2d0], -R173 ;  /* 0x0000b40041c17a23 */ /* 0x000fe400000108ad */
[----:B------:R-:W-:Y:S02]  /*16fb0*/  FFMA.FTZ R244, R244, c[0x0][0x2d0], -R165 ;  /* 0x0000b400f4f47a23 */ /* 0x000fe400000108a5 */
[--C-:B------:R-:W-:Y:S01]  /*16fc0*/  FFMA.FTZ R251, R251, c[0x0][0x2d0], -R173.reuse ;  /* 0x0000b400fbfb7a23 */ /* 0x100fe200000108ad */
[C---:B------:R-:W-:Y:S03]  /*16fd0*/  HMMA.16816.F32.BF16 R100, R48.reuse, R34, R100 ;  /* 0x000000223064723c */ /* 0x040fe60000041864 */
[----:B------:R-:W-:Y:S01]  /*16fe0*/  MUFU.EX2 R133, R133 ;  /* 0x0000008500857308 */ /* 0x000fe20000000800 */
[--C-:B------:R-:W-:Y:S02]  /*16ff0*/  FFMA.FTZ R250, R250, c[0x0][0x2d0], -R173.reuse ;  /* 0x0000b400fafa7a23 */ /* 0x100fe400000108ad */
[----:B------:R-:W-:Y:S02]  /*17000*/  FFMA.FTZ R208, R208, c[0x0][0x2d0], -R173 ;  /* 0x0000b400d0d07a23 */ /* 0x000fe400000108ad */
[-C--:B------:R-:W-:Y:S04]  /*17010*/  HMMA.16816.F32.BF16 R104, R48, R52.reuse, R104 ;  /* 0x000000343068723c */ /* 0x080fe80000041868 */
[----:B------:R-:W-:Y:S01]  /*17020*/  FMUL.FTZ R34, R40, R134 ;  /* 0x0000008628227220 */ /* 0x000fe20000410000 */
[----:B------:R-:W-:Y:S01]  /*17030*/  MUFU.EX2 R186, R186 ;  /* 0x000000ba00ba7308 */ /* 0x000fe20000000800 */
[--C-:B------:R-:W-:Y:S02]  /*17040*/  FFMA.FTZ R134, R66, c[0x0][0x2d0], -R165.reuse ;  /* 0x0000b40042867a23 */ /* 0x100fe400000108a5 */
[C---:B------:R-:W-:Y:S04]  /*17050*/  HMMA.16816.F32.BF16 R108, R36.reuse, R52, R108 ;  /* 0x00000034246c723c */ /* 0x040fe8000004186c */
[----:B--2---:R-:W-:Y:S02]  /*17060*/  FMUL.FTZ R32, R41, R132 ;  /* 0x0000008429207220 */ /* 0x004fe40000410000 */
[----:B------:R-:W-:Y:S01]  /*17070*/  FMUL.FTZ R35, R40, R135 ;  /* 0x0000008728237220 */ /* 0x000fe20000410000 */
[----:B------:R-:W2:Y:S01]  /*17080*/  MUFU.EX2 R134, R134 ;  /* 0x0000008600867308 */ /* 0x000ea20000000800 */
[----:B------:R-:W-:Y:S02]  /*17090*/  FFMA.FTZ R135, R61, c[0x0][0x2d0], -R165 ;  /* 0x0000b4003d877a23 */ /* 0x000fe400000108a5 */
[----:B------:R-:W-:Y:S02]  /*170a0*/  LDSM.16.MT88.4 R60, [R220+0x900] ;  /* 0x00090000dc3c783b */ /* 0x000fe40000004200 */
[----:B------:R-:W-:Y:S01]  /*170b0*/  FFMA.FTZ R206, R206, c[0x0][0x2d0], -R173 ;  /* 0x0000b400cece7a23 */ /* 0x000fe200000108ad */
[-C--:B------:R-:W-:Y:S03]  /*170c0*/  HMMA.16816.F32.BF16 R32, R36, R54.reuse, R32 ;  /* 0x000000362420723c */ /* 0x080fe60000041820 */
[--C-:B------:R-:W-:Y:S01]  /*170d0*/  FFMA.FTZ R249, R249, c[0x0][0x2d0], -R170.reuse ;  /* 0x0000b400f9f97a23 */ /* 0x100fe200000108aa */
[----:B------:R-:W-:Y:S01]  /*170e0*/  MUFU.EX2 R135, R135 ;  /* 0x0000008700877308 */ /* 0x000fe20000000800 */
[--C-:B------:R-:W-:Y:S02]  /*170f0*/  FFMA.FTZ R246, R246, c[0x0][0x2d0], -R170.reuse ;  /* 0x0000b400f6f67a23 */ /* 0x100fe400000108aa */
[--C-:B------:R-:W-:Y:S01]  /*17100*/  FFMA.FTZ R243, R243, c[0x0][0x2d0], -R170.reuse ;  /* 0x0000b400f3f37a23 */ /* 0x100fe200000108aa */
[C---:B------:R-:W-:Y:S01]  /*17110*/  HMMA.16816.F32.BF16 R112, R48.reuse, R54, R112 ;  /* 0x000000363070723c */ /* 0x040fe20000041870 */
[----:B------:R-:W4:Y:S03]  /*17120*/  LDSM.16.MT88.4 R52, [R225+0x900] ;  /* 0x00090000e134783b */ /* 0x000f260000004200 */
[----:B------:R-:W-:Y:S02]  /*17130*/  FFMA.FTZ R210, R210, c[0x0][0x2d0], -R170 ;  /* 0x0000b400d2d27a23 */ /* 0x000fe400000108aa */
[----:B------:R5:W-:Y:S01]  /*17140*/  MUFU.EX2 R132, R192 ;  /* 0x000000c000847308 */ /* 0x000be20000000800 */
[--C-:B------:R-:W-:Y:S01]  /*17150*/  FFMA.FTZ R248, R248, c[0x0][0x2d0], -R165.reuse ;  /* 0x0000b400f8f87a23 */ /* 0x100fe200000108a5 */
[-C--:B-1----:R-:W-:Y:S04]  /*17160*/  HMMA.16816.F32.BF16 R116, R48, R56.reuse, R116 ;  /* 0x000000383074723c */ /* 0x082fe80000041874 */
[--C-:B------:R-:W-:Y:S02]  /*17170*/  FFMA.FTZ R245, R245, c[0x0][0x2d0], -R165.reuse ;  /* 0x0000b400f5f57a23 */ /* 0x100fe400000108a5 */
[--C-:B------:R-:W-:Y:S02]  /*17180*/  FFMA.FTZ R242, R242, c[0x0][0x2d0], -R165.reuse ;  /* 0x0000b400f2f27a23 */ /* 0x100fe400000108a5 */
[C---:B------:R-:W-:Y:S01]  /*17190*/  HMMA.16816.F32.BF16 R120, R36.reuse, R56, R120 ;  /* 0x000000382478723c */ /* 0x040fe20000041878 */
[----:B------:R-:W-:Y:S03]  /*171a0*/  MUFU.EX2 R83, R83 ;  /* 0x0000005300537308 */ /* 0x000fe60000000800 */
[----:B------:R-:W-:Y:S02]  /*171b0*/  FFMA.FTZ R209, R209, c[0x0][0x2d0], -R165 ;  /* 0x0000b400d1d17a23 */ /* 0x000fe400000108a5 */
[--C-:B------:R-:W-:Y:S01]  /*171c0*/  FFMA.FTZ R190, R190, c[0x0][0x2d0], -R173.reuse ;  /* 0x0000b400bebe7a23 */ /* 0x100fe200000108ad */
[----:B---3--:R-:W-:Y:S01]  /*171d0*/  F2FP.BF16.PACK_AB R56, R137, R136 ;  /* 0x000000888938723e */ /* 0x008fe200000010ff */
[-C--:B------:R-:W-:Y:S03]  /*171e0*/  HMMA.16816.F32.BF16 R124, R36, R58.reuse, R124 ;  /* 0x0000003a247c723c */ /* 0x080fe6000004187c */
[----:B------:R-:W1:Y:S01]  /*171f0*/  MUFU.EX2 R85, R85 ;  /* 0x0000005500557308 */ /* 0x000e620000000800 */
[----:B--2---:R-:W-:Y:S01]  /*17200*/  F2FP.BF16.PACK_AB R57, R134, R133 ;  /* 0x000000858639723e */ /* 0x004fe200000010ff */
[--C-:B------:R-:W-:Y:S02]  /*17210*/  FFMA.FTZ R188, R188, c[0x0][0x2d0], -R173.reuse ;  /* 0x0000b400bcbc7a23 */ /* 0x100fe400000108ad */
[C---:B------:R-:W-:Y:S02]  /*17220*/  FMUL.FTZ R36, R43.reuse, R128 ;  /* 0x000000802b247220 */ /* 0x040fe40000410000 */
[----:B------:R-:W-:Y:S03]  /*17230*/  FMUL.FTZ R37, R43, R129 ;  /* 0x000000812b257220 */ /* 0x000fe60000410000 */
[C---:B------:R-:W-:Y:S01]  /*17240*/  FMUL.FTZ R38, R42.reuse, R130 ;  /* 0x000000822a267220 */ /* 0x040fe20000410000 */
[----:B------:R-:W-:Y:S01]  /*17250*/  MUFU.EX2 R95, R95 ;  /* 0x0000005f005f7308 */ /* 0x000fe20000000800 */
[----:B------:R-:W-:Y:S02]  /*17260*/  FMUL.FTZ R39, R42, R131 ;  /* 0x000000832a277220 */ /* 0x000fe40000410000 */
[--C-:B-----5:R-:W-:Y:S02]  /*17270*/  FFMA.FTZ R192, R64, c[0x0][0x2d0], -R173.reuse ;  /* 0x0000b40040c07a23 */ /* 0x120fe400000108ad */
[----:B------:R-:W2:Y:S01]  /*17280*/  LDSM.16.MT88.4 R64, [R219+0x900] ;  /* 0x00090000db40783b */ /* 0x000ea20000004200 */
[--C-:B------:R-:W-:Y:S02]  /*17290*/  FFMA.FTZ R178, R178, c[0x0][0x2d0], -R173.reuse ;  /* 0x0000b400b2b27a23 */ /* 0x100fe400000108ad */
[----:B------:R-:W-:Y:S02]  /*172a0*/  HMMA.16816.F32.BF16 R36, R48, R58, R36 ;  /* 0x0000003a3024723c */ /* 0x000fe40000041824 */
[----:B------:R-:W3:Y:S02]  /*172b0*/  MUFU.EX2 R164, R164 ;  /* 0x000000a400a47308 */ /* 0x000ee40000000800 */
[--C-:B------:R-:W-:Y:S02]  /*172c0*/  FFMA.FTZ R177, R177, c[0x0][0x2d0], -R173.reuse ;  /* 0x0000b400b1b17a23 */ /* 0x100fe400000108ad */
[--C-:B------:R-:W-:Y:S01]  /*172d0*/  FFMA.FTZ R171, R171, c[0x0][0x2d0], -R173.reuse ;  /* 0x0000b400abab7a23 */ /* 0x100fe200000108ad */
[----:B------:R-:W-:Y:S01]  /*172e0*/  F2FP.BF16.PACK_AB R48, R84, R77 ;  /* 0x0000004d5430723e */ /* 0x000fe200000010ff */
[--C-:B------:R-:W-:Y:S01]  /*172f0*/  FFMA.FTZ R169, R169, c[0x0][0x2d0], -R173.reuse ;  /* 0x0000b400a9a97a23 */ /* 0x100fe200000108ad */
[----:B-1----:R-:W-:Y:S03]  /*17300*/  F2FP.BF16.PACK_AB R49, R85, R83 ;  /* 0x000000535531723e */ /* 0x002fe600000010ff */
[----:B------:R-:W-:Y:S01]  /*17310*/  F2FP.BF16.PACK_AB R50, R87, R86 ;  /* 0x000000565732723e */ /* 0x000fe200000010ff */
[----:B------:R-:W-:Y:S01]  /*17320*/  MUFU.EX2 R183, R183 ;  /* 0x000000b700b77308 */ /* 0x000fe20000000800 */
[----:B------:R-:W-:Y:S01]  /*17330*/  F2FP.BF16.PACK_AB R58, R166, R138 ;  /* 0x0000008aa63a723e */ /* 0x000fe200000010ff */
[--C-:B------:R-:W-:Y:S01]  /*17340*/  FFMA.FTZ R97, R98, c[0x0][0x2d0], -R173.reuse ;  /* 0x0000b40062617a23 */ /* 0x100fe200000108ad */
[----:B------:R-:W-:Y:S01]  /*17350*/  F2FP.BF16.PACK_AB R59, R167, R135 ;  /* 0x00000087a73b723e */ /* 0x000fe200000010ff */
[----:B------:R-:W-:Y:S02]  /*17360*/  FFMA.FTZ R173, R99, c[0x0][0x2d0], -R173 ;  /* 0x0000b40063ad7a23 */ /* 0x000fe400000108ad */
[----:B------:R-:W-:Y:S02]  /*17370*/  FFMA.FTZ R78, R41, R239, R78 ;  /* 0x000000ef294e7223 */ /* 0x000fe4000001004e */
[----:B------:R-:W-:Y:S02]  /*17380*/  FFMA.FTZ R74, R43, R241, R74 ;  /* 0x000000f12b4a7223 */ /* 0x000fe4000001004a */
[----:B------:R-:W-:Y:S01]  /*17390*/  MUFU.EX2 R181, R181 ;  /* 0x000000b500b57308 */ /* 0x000fe20000000800 */
[----:B------:R-:W-:Y:S01]  /*173a0*/  FADD.FTZ R78, R71, R78 ;  /* 0x0000004e474e7221 */ /* 0x000fe20000010000 */
[----:B---3--:R-:W-:Y:S01]  /*173b0*/  F2FP.BF16.PACK_AB R51, R164, R95 ;  /* 0x0000005fa433723e */ /* 0x008fe200000010ff */
[----:B------:R-:W-:Y:S02]  /*173c0*/  FADD.FTZ R74, R68, R74 ;  /* 0x0000004a444a7221 */ /* 0x000fe40000010000 */
[----:B------:R-:W-:Y:S02]  /*173d0*/  FADD.FTZ R78, R70, R78 ;  /* 0x0000004e464e7221 */ /* 0x000fe40000010000 */
[----:B------:R-:W-:Y:S02]  /*173e0*/  FADD.FTZ R74, R47, R74 ;  /* 0x0000004a2f4a7221 */ /* 0x000fe40000010000 */
[-C--:B----4-:R-:W-:Y:S01]  /*173f0*/  HMMA.16816.F32.BF16 R4, R48, R52.reuse, R4 ;  /* 0x000000343004723c */ /* 0x090fe20000041804 */
[----:B------:R-:W-:Y:S02]  /*17400*/  MUFU.EX2 R179, R179 ;  /* 0x000000b300b37308 */ /* 0x000fe40000000800 */
[----:B------:R-:W-:Y:S02]  /*17410*/  FADD.FTZ R78, R76, R78 ;  /* 0x0000004e4c4e7221 */ /* 0x000fe40000010000 */
[----:B------:R-:W-:Y:S02]  /*17420*/  FADD.FTZ R74, R46, R74 ;  /* 0x0000004a2e4a7221 */ /* 0x000fe40000010000 */
[----:B------:R-:W-:Y:S01]  /*17430*/  FFMA.FTZ R82, R40, R238, R82 ;  /* 0x000000ee28527223 */ /* 0x000fe20000010052 */
[C---:B------:R-:W-:Y:S03]  /*17440*/  HMMA.16816.F32.BF16 R8, R56.reuse, R52, R8 ;  /* 0x000000343808723c */ /* 0x040fe60000041808 */
[----:B------:R-:W-:Y:S01]  /*17450*/  MUFU.EX2 R193, R193 ;  /* 0x000000c100c17308 */ /* 0x000fe20000000800 */
[----:B------:R-:W-:Y:S02]  /*17460*/  FADD.FTZ R78, R136, R78 ;  /* 0x0000004e884e7221 */ /* 0x000fe40000010000 */
[----:B------:R-:W-:Y:S02]  /*17470*/  FADD.FTZ R74, R77, R74 ;  /* 0x0000004a4d4a7221 */ /* 0x000fe40000010000 */
[-C--:B------:R-:W-:Y:S04]  /*17480*/  HMMA.16816.F32.BF16 R12, R56, R54.reuse, R12 ;  /* 0x00000036380c723c */ /* 0x080fe8000004180c */
[----:B------:R-:W-:Y:S01]  /*17490*/  FADD.FTZ R82, R81, R82 ;  /* 0x0000005251527221 */ /* 0x000fe20000010000 */
[----:B------:R-:W-:Y:S01]  /*174a0*/  MUFU.EX2 R192, R192 ;  /* 0x000000c000c07308 */ /* 0x000fe20000000800 */
[----:B------:R-:W-:Y:S02]  /*174b0*/  FADD.FTZ R78, R137, R78 ;  /* 0x0000004e894e7221 */ /* 0x000fe40000010000 */
[C---:B------:R-:W-:Y:S01]  /*174c0*/  HMMA.16816.F32.BF16 R16, R48.reuse, R54, R16 ;  /* 0x000000363010723c */ /* 0x040fe20000041810 */
[----:B------:R-:W1:Y:S03]  /*174d0*/  LDSM.16.MT88.4 R52, [R218+0x900] ;  /* 0x00090000da34783b */ /* 0x000e660000004200 */
[----:B------:R-:W-:Y:S02]  /*174e0*/  FFMA.FTZ R73, R42, R240, R73 ;  /* 0x000000f02a497223 */ /* 0x000fe40000010049 */
[----:B------:R-:W-:Y:S01]  /*174f0*/  FADD.FTZ R74, R84, R74 ;  /* 0x0000004a544a7221 */ /* 0x000fe20000010000 */
[----:B------:R-:W-:Y:S01]  /*17500*/  MUFU.EX2 R196, R196 ;  /* 0x000000c400c47308 */ /* 0x000fe20000000800 */
[-C--:B------:R-:W-:Y:S04]  /*17510*/  HMMA.16816.F32.BF16 R20, R48, R60.reuse, R20 ;  /* 0x0000003c3014723c */ /* 0x080fe80000041814 */
[----:B------:R-:W-:Y:S02]  /*17520*/  FADD.FTZ R82, R80, R82 ;  /* 0x0000005250527221 */ /* 0x000fe40000010000 */
[----:B------:R-:W-:Y:S02]  /*17530*/  FADD.FTZ R78, R138, R78 ;  /* 0x0000004e8a4e7221 */ /* 0x000fe40000010000 */
[C---:B------:R-:W-:Y:S01]  /*17540*/  HMMA.16816.F32.BF16 R24, R56.reuse, R60, R24 ;  /* 0x0000003c3818723c */ /* 0x040fe20000041818 */
[----:B------:R-:W-:Y:S03]  /*17550*/  MUFU.EX2 R197, R197 ;  /* 0x000000c500c57308 */ /* 0x000fe60000000800 */
[----:B------:R-:W-:Y:S02]  /*17560*/  FADD.FTZ R73, R75, R73 ;  /* 0x000000494b497221 */ /* 0x000fe40000010000 */
[----:B------:R-:W-:Y:S02]  /*17570*/  FADD.FTZ R74, R86, R74 ;  /* 0x0000004a564a7221 */ /* 0x000fe40000010000 */
[-C--:B------:R-:W-:Y:S03]  /*17580*/  HMMA.16816.F32.BF16 R28, R56, R62.reuse, R28 ;  /* 0x0000003e381c723c */ /* 0x080fe6000004181c */
[----:B------:R-:W3:Y:S01]  /*17590*/  MUFU.EX2 R198, R198 ;  /* 0x000000c600c67308 */ /* 0x000ee20000000800 */
[----:B------:R-:W-:Y:S02]  /*175a0*/  FADD.FTZ R82, R79, R82 ;  /* 0x000000524f527221 */ /* 0x000fe40000010000 */
[----:B------:R-:W-:Y:S02]  /*175b0*/  FADD.FTZ R73, R69, R73 ;  /* 0x0000004945497221 */ /* 0x000fe40000010000 */
[C---:B------:R-:W-:Y:S01]  /*175c0*/  HMMA.16816.F32.BF16 R100, R48.reuse, R62, R100 ;  /* 0x0000003e3064723c */ /* 0x040fe20000041864 */
[----:B------:R-:W4:Y:S03]  /*175d0*/  LDSM.16.MT88.4 R60, [R225+0x1100] ;  /* 0x00110000e13c783b */ /* 0x000f260000004200 */
        /* <DEDUP_REMOVED lines=11> */
[----:B------:R-:W-:Y:S03]  /*17690*/  MUFU.EX2 R202, R202 ;  /* 0x000000ca00ca7308 */ /* 0x000fe60000000800 */
[----:B------:R-:W-:Y:S02]  /*176a0*/  FADD.FTZ R73, R85, R73 ;  /* 0x0000004955497221 */ /* 0x000fe40000010000 */
[----:B------:R-:W-:Y:S01]  /*176b0*/  FADD.FTZ R133, R167, R133 ;  /* 0x00000085a7857221 */ /* 0x000fe20000010000 */
[----:B------:R-:W-:Y:S01]  /*176c0*/  MOV R167, R3 ;  /* 0x0000000300a77202 */ /* 0x000fe20000000f00 */
[C---:B------:R-:W-:Y:S01]  /*176d0*/  HMMA.16816.F32.BF16 R112, R48.reuse, R66, R112 ;  /* 0x000000423070723c */ /* 0x040fe20000041870 */
[----:B------:R-:W-:Y:S02]  /*176e0*/  LDSM.16.MT88.4 R64, [R219+0x1100] ;  /* 0x00110000db40783b */ /* 0x000fe40000004200 */
[----:B------:R-:W2:Y:S01]  /*176f0*/  MUFU.EX2 R205, R205 ;  /* 0x000000cd00cd7308 */ /* 0x000ea20000000800 */
[----:B------:R-:W-:Y:S02]  /*17700*/  FADD.FTZ R73, R95, R73 ;  /* 0x000000495f497221 */ /* 0x000fe40000010000 */
[----:B------:R-:W-:Y:S01]  /*17710*/  FADD.FTZ R78, R166, R78 ;  /* 0x0000004ea64e7221 */ /* 0x000fe20000010000 */
[----:B------:R-:W-:Y:S01]  /*17720*/  MOV R166, R2 ;  /* 0x0000000200a67202 */ /* 0x000fe20000000f00 */
[-C--:B-1----:R-:W-:Y:S04]  /*17730*/  HMMA.16816.F32.BF16 R116, R48, R52.reuse, R116 ;  /* 0x000000343074723c */ /* 0x082fe80000041874 */
[----:B------:R-:W-:Y:S01]  /*17740*/  FADD.FTZ R73, R164, R73 ;  /* 0x00000049a4497221 */ /* 0x000fe20000010000 */
[----:B------:R-:W1:Y:S01]  /*17750*/  MUFU.EX2 R207, R207 ;  /* 0x000000cf00cf7308 */ /* 0x000e620000000800 */
[----:B---3--:R-:W-:Y:S01]  /*17760*/  FADD.FTZ R78, R198, R78 ;  /* 0x0000004ec64e7221 */ /* 0x008fe20000010000 */
[----:B------:R-:W-:Y:S01]  /*17770*/  MOV R164, R44 ;  /* 0x0000002c00a47202 */ /* 0x000fe20000000f00 */
[C---:B------:R-:W-:Y:S04]  /*17780*/  HMMA.16816.F32.BF16 R120, R56.reuse, R52, R120 ;  /* 0x000000343878723c */ /* 0x040fe80000041878 */
[C---:B-----5:R-:W-:Y:S03]  /*17790*/  FADD.FTZ R78, R199.reuse, R78 ;  /* 0x0000004ec74e7221 */ /* 0x060fe60000010000 */
[----:B------:R-:W-:Y:S01]  /*177a0*/  MUFU.EX2 R211, R211 ;  /* 0x000000d300d37308 */ /* 0x000fe20000000800 */
[-C--:B------:R-:W-:Y:S01]  /*177b0*/  HMMA.16816.F32.BF16 R124, R56, R54.reuse, R124 ;  /* 0x00000036387c723c */ /* 0x080fe2000004187c */
[----:B------:R-:W3:Y:S03]  /*177c0*/  LDSM.16.MT88.4 R56, [R220+0x1100] ;  /* 0x00110000dc38783b */ /* 0x000ee60000004200 */
[----:B------:R-:W-:Y:S01]  /*177d0*/  F2FP.BF16.PACK_AB R52, R199, R198 ;  /* 0x000000c6c734723e */ /* 0x000fe200000010ff */
[----:B--2---:R-:W-:Y:S02]  /*177e0*/  FADD.FTZ R133, R205, R133 ;  /* 0x00000085cd857221 */ /* 0x004fe40000010000 */
[----:B------:R-:W-:Y:S01]  /*177f0*/  FADD.FTZ R78, R201, R78 ;  /* 0x0000004ec94e7221 */ /* 0x000fe20000010000 */
[----:B------:R-:W-:Y:S01]  /*17800*/  HMMA.16816.F32.BF16 R36, R48, R54, R36 ;  /* 0x000000363024723c */ /* 0x000fe20000041824 */
[----:B------:R-:W2:Y:S03]  /*17810*/  MUFU.EX2 R244, R244 ;  /* 0x000000f400f47308 */ /* 0x000ea60000000800 */
[----:B------:R-:W-:Y:S01]  /*17820*/  FADD.FTZ R78, R202, R78 ;  /* 0x0000004eca4e7221 */ /* 0x000fe20000010000 */
[C---:B-1----:R-:W-:Y:S01]  /*17830*/  F2FP.BF16.PACK_AB R53, R207.reuse, R205 ;  /* 0x000000cdcf35723e */ /* 0x042fe200000010ff */
[----:B------:R-:W-:Y:S01]  /*17840*/  FADD.FTZ R133, R207, R133 ;  /* 0x00000085cf857221 */ /* 0x000fe20000010000 */
[C---:B------:R-:W-:Y:S01]  /*17850*/  F2FP.BF16.PACK_AB R48, R189.reuse, R132 ;  /* 0x00000084bd30723e */ /* 0x040fe200000010ff */
[----:B------:R-:W-:Y:S01]  /*17860*/  FADD.FTZ R132, R132, R74 ;  /* 0x0000004a84847221 */ /* 0x000fe20000010000 */
[----:B------:R-:W-:Y:S02]  /*17870*/  F2FP.BF16.PACK_AB R49, R192, R193 ;  /* 0x000000c1c031723e */ /* 0x000fe400000010ff */
[----:B------:R-:W1:Y:S01]  /*17880*/  MUFU.EX2 R251, R251 ;  /* 0x000000fb00fb7308 */ /* 0x000e620000000800 */
[----:B------:R-:W-:Y:S01]  /*17890*/  F2FP.BF16.PACK_AB R50, R194, R195 ;  /* 0x000000c3c232723e */ /* 0x000fe200000010ff */
[----:B------:R-:W-:Y:S01]  /*178a0*/  FADD.FTZ R132, R189, R132 ;  /* 0x00000084bd847221 */ /* 0x000fe20000010000 */
[----:B------:R-:W-:Y:S01]  /*178b0*/  F2FP.BF16.PACK_AB R51, R197, R196 ;  /* 0x000000c4c533723e */ /* 0x000fe200000010ff */
[----:B------:R-:W-:Y:S01]  /*178c0*/  FADD.FTZ R193, R193, R73 ;  /* 0x00000049c1c17221 */ /* 0x000fe20000010000 */
[----:B------:R-:W-:Y:S01]  /*178d0*/  F2FP.BF16.PACK_AB R54, R202, R201 ;  /* 0x000000c9ca36723e */ /* 0x000fe200000010ff */
[----:B------:R-:W-:Y:S02]  /*178e0*/  FADD.FTZ R132, R195, R132 ;  /* 0x00000084c3847221 */ /* 0x000fe40000010000 */
[----:B------:R-:W-:Y:S02]  /*178f0*/  FADD.FTZ R193, R192, R193 ;  /* 0x000000c1c0c17221 */ /* 0x000fe40000010000 */
[-C--:B----4-:R-:W-:Y:S01]  /*17900*/  HMMA.16816.F32.BF16 R4, R48, R60.reuse, R4 ;  /* 0x0000003c3004723c */ /* 0x090fe20000041804 */
[----:B------:R-:W4:Y:S02]  /*17910*/  MUFU.EX2 R250, R250 ;  /* 0x000000fa00fa7308 */ /* 0x000f240000000800 */
[----:B------:R-:W-:Y:S01]  /*17920*/  FADD.FTZ R132, R194, R132 ;  /* 0x00000084c2847221 */ /* 0x000fe20000010000 */
[----:B--2---:R-:W-:Y:S01]  /*17930*/  F2FP.BF16.PACK_AB R55, R244, R211 ;  /* 0x000000d3f437723e */ /* 0x004fe200000010ff */
[----:B------:R-:W-:Y:S02]  /*17940*/  FADD.FTZ R211, R211, R133 ;  /* 0x00000085d3d37221 */ /* 0x000fe40000010000 */
[----:B------:R-:W-:Y:S02]  /*17950*/  FADD.FTZ R132, R204, R132 ;  /* 0x00000084cc847221 */ /* 0x000fe40000010000 */
[----:B------:R-:W-:Y:S02]  /*17960*/  FADD.FTZ R193, R196, R193 ;  /* 0x000000c1c4c17221 */ /* 0x000fe40000010000 */
[C---:B------:R-:W-:Y:S01]  /*17970*/  HMMA.16816.F32.BF16 R8, R52.reuse, R60, R8 ;  /* 0x0000003c3408723c */ /* 0x040fe20000041808 */
[----:B------:R-:W-:Y:S03]  /*17980*/  MUFU.EX2 R200, R200 ;  /* 0x000000c800c87308 */ /* 0x000fe60000000800 */
[----:B------:R-:W-:Y:S02]  /*17990*/  FADD.FTZ R193, R197, R193 ;  /* 0x000000c1c5c17221 */ /* 0x000fe40000010000 */
[----:B------:R-:W-:Y:S02]  /*179a0*/  FADD.FTZ R211, R244, R211 ;  /* 0x000000d3f4d37221 */ /* 0x000fe40000010000 */
[-C--:B------:R-:W-:Y:S03]  /*179b0*/  HMMA.16816.F32.BF16 R12, R52, R62.reuse, R12 ;  /* 0x0000003e340c723c */ /* 0x080fe6000004180c */
[----:B------:R-:W2:Y:S01]  /*179c0*/  MUFU.EX2 R208, R208 ;  /* 0x000000d000d07308 */ /* 0x000ea20000000800 */
[----:B-1----:R-:W-:Y:S04]  /*179d0*/  FADD.FTZ R193, R251, R193 ;  /* 0x000000c1fbc17221 */ /* 0x002fe80000010000 */
[C---:B------:R-:W-:Y:S01]  /*179e0*/  HMMA.16816.F32.BF16 R16, R48.reuse, R62, R16 ;  /* 0x0000003e3010723c */ /* 0x040fe20000041810 */
[----:B------:R-:W1:Y:S03]  /*179f0*/  LDSM.16.MT88.4 R60, [R218+0x1100] ;  /* 0x00110000da3c783b */ /* 0x000e660000004200 */
[----:B----4-:R-:W-:Y:S01]  /*17a00*/  FADD.FTZ R193, R250, R193 ;  /* 0x000000c1fac17221 */ /* 0x010fe20000010000 */
[----:B------:R-:W4:Y:S03]  /*17a10*/  MUFU.EX2 R206, R206 ;  /* 0x000000ce00ce7308 */ /* 0x000f260000000800 */
[-C--:B---3--:R-:W-:Y:S07]  /*17a20*/  HMMA.16816.F32.BF16 R20, R48, R56.reuse, R20 ;  /* 0x000000383014723c */ /* 0x088fee0000041814 */
[----:B------:R-:W3:Y:S01]  /*17a30*/  MUFU.EX2 R249, R249 ;  /* 0x000000f900f97308 */ /* 0x000ee20000000800 */
[C---:B------:R-:W-:Y:S04]  /*17a40*/  HMMA.16816.F32.BF16 R24, R52.reuse, R56, R24 ;  /* 0x000000383418723c */ /* 0x040fe80000041818 */
[----:B--2---:R-:W-:Y:S04]  /*17a50*/  FADD.FTZ R193, R208, R193 ;  /* 0x000000c1d0c17221 */ /* 0x004fe80000010000 */
[-C--:B------:R-:W-:Y:S01]  /*17a60*/  HMMA.16816.F32.BF16 R28, R52, R58.reuse, R28 ;  /* 0x0000003a341c723c */ /* 0x080fe2000004181c */
[----:B------:R-:W2:Y:S03]  /*17a70*/  MUFU.EX2 R246, R246 ;  /* 0x000000f600f67308 */ /* 0x000ea60000000800 */
[----:B----4-:R-:W-:Y:S04]  /*17a80*/  FADD.FTZ R193, R206, R193 ;  /* 0x000000c1cec17221 */ /* 0x010fe80000010000 */
[C---:B------:R-:W-:Y:S01]  /*17a90*/  HMMA.16816.F32.BF16 R100, R48.reuse, R58, R100 ;  /* 0x0000003a3064723c */ /* 0x040fe20000041864 */
[----:B------:R-:W4:Y:S02]  /*17aa0*/  LDSM.16.MT88.4 R56, [R225+0x1900] ;  /* 0x00190000e138783b */ /* 0x000f240000004200 */
[----:B------:R-:W5:Y:S01]  /*17ab0*/  MUFU.EX2 R243, R243 ;  /* 0x000000f300f37308 */ /* 0x000f620000000800 */
[----:B---3--:R-:W-:Y:S04]  /*17ac0*/  FADD.FTZ R78, R249, R78 ;  /* 0x0000004ef94e7221 */ /* 0x008fe80000010000 */
[-C--:B------:R-:W-:Y:S05]  /*17ad0*/  HMMA.16816.F32.BF16 R104, R48, R64.reuse, R104 ;  /* 0x000000403068723c */ /* 0x080fea0000041868 */
[----:B------:R-:W3:Y:S03]  /*17ae0*/  MUFU.EX2 R210, R210 ;  /* 0x000000d200d27308 */ /* 0x000ee60000000800 */
[C---:B------:R-:W-:Y:S04]  /*17af0*/  HMMA.16816.F32.BF16 R108, R52.reuse, R64, R108 ;  /* 0x00000040346c723c */ /* 0x040fe8000004186c */
[----:B--2---:R-:W-:Y:S03]  /*17b00*/  FADD.FTZ R78, R246, R78 ;  /* 0x0000004ef64e7221 */ /* 0x004fe60000010000 */
[----:B------:R-:W2:Y:S01]  /*17b10*/  MUFU.EX2 R248, R248 ;  /* 0x000000f800f87308 */ /* 0x000ea20000000800 */
[-C--:B------:R-:W-:Y:S04]  /*17b20*/  HMMA.16816.F32.BF16 R32, R52, R66.reuse, R32 ;  /* 0x000000423420723c */ /* 0x080fe80000041820 */
[----:B-----5:R-:W-:Y:S04]  /*17b30*/  FADD.FTZ R78, R243, R78 ;  /* 0x0000004ef34e7221 */ /* 0x020fe80000010000 */
[C---:B------:R-:W-:Y:S01]  /*17b40*/  HMMA.16816.F32.BF16 R112, R48.reuse, R66, R112 ;  /* 0x000000423070723c */ /* 0x040fe20000041870 */
[----:B------:R-:W-:Y:S01]  /*17b50*/  LDSM.16.MT88.4 R64, [R219+0x1900] ;  /* 0x00190000db40783b */ /* 0x000fe20000004200 */
[----:B------:R-:W5:Y:S02]  /*17b60*/  MUFU.EX2 R245, R245 ;  /* 0x000000f500f57308 */ /* 0x000f640000000800 */
[----:B---3--:R-:W-:Y:S04]  /*17b70*/  FADD.FTZ R78, R210, R78 ;  /* 0x0000004ed24e7221 */ /* 0x008fe80000010000 */
[-C--:B-1----:R-:W-:Y:S04]  /*17b80*/  HMMA.16816.F32.BF16 R116, R48, R60.reuse, R116 ;  /* 0x0000003c3074723c */ /* 0x082fe80000041874 */
[----:B------:R-:W1:Y:S01]  /*17b90*/  MUFU.EX2 R242, R242 ;  /* 0x000000f200f27308 */ /* 0x000e620000000800 */
[----:B------:R-:W-:Y:S02]  /*17ba0*/  FADD.FTZ R78, R187, R78 ;  /* 0x0000004ebb4e7221 */ /* 0x000fe40000010000 */
[----:B--2---:R-:W-:Y:S01]  /*17bb0*/  FADD.FTZ R211, R248, R211 ;  /* 0x000000d3f8d37221 */ /* 0x004fe20000010000 */
[C---:B------:R-:W-:Y:S04]  /*17bc0*/  HMMA.16816.F32.BF16 R120, R52.reuse, R60, R120 ;  /* 0x0000003c3478723c */ /* 0x040fe80000041878 */
[----:B------:R-:W-:Y:S02]  /*17bd0*/  FADD.FTZ R78, R184, R78 ;  /* 0x0000004eb84e7221 */ /* 0x000fe40000010000 */
[----:B------:R-:W2:Y:S02]  /*17be0*/  MUFU.EX2 R209, R209 ;  /* 0x000000d100d17308 */ /* 0x000ea40000000800 */
[-C--:B------:R-:W-:Y:S04]  /*17bf0*/  HMMA.16816.F32.BF16 R124, R52, R62.reuse, R124 ;  /* 0x0000003e347c723c */ /* 0x080fe8000004187c */
[C---:B-----5:R-:W-:Y:S02]  /*17c00*/  FADD.FTZ R211, R245.reuse, R211 ;  /* 0x000000d3f5d37221 */ /* 0x060fe40000010000 */
[----:B------:R-:W-:Y:S01]  /*17c10*/  FADD.FTZ R78, R182, R78 ;  /* 0x0000004eb64e7221 */ /* 0x000fe20000010000 */
[----:B------:R-:W-:Y:S01]  /*17c20*/  F2FP.BF16.PACK_AB R52, R246, R249 ;  /* 0x000000f9f634723e */ /* 0x000fe200000010ff */
[----:B------:R-:W-:Y:S01]  /*17c30*/  HMMA.16816.F32.BF16 R36, R48, R62, R36 ;  /* 0x0000003e3024723c */ /* 0x000fe20000041824 */
[----:B------:R-:W3:Y:S01]  /*17c40*/  LDSM.16.MT88.4 R60, [R220+0x1900] ;  /* 0x00190000dc3c783b */ /* 0x000ee20000004200 */
[----:B------:R-:W5:Y:S02]  /*17c50*/  MUFU.EX2 R191, R191 ;  /* 0x000000bf00bf7308 */ /* 0x000f640000000800 */
[----:B------:R-:W-:Y:S01]  /*17c60*/  F2FP.BF16.PACK_AB R54, R210, R243 ;  /* 0x000000f3d236723e */ /* 0x000fe200000010ff */
[----:B-1----:R-:W-:Y:S01]  /*17c70*/  FADD.FTZ R211, R242, R211 ;  /* 0x000000d3f2d37221 */ /* 0x002fe20000010000 */
[----:B------:R-:W-:Y:S01]  /*17c80*/  F2FP.BF16.PACK_AB R53, R245, R248 ;  /* 0x000000f8f535723e */ /* 0x000fe200000010ff */
[----:B------:R-:W-:Y:S01]  /*17c90*/  FADD.FTZ R78, R180, R78 ;  /* 0x0000004eb44e7221 */ /* 0x000fe20000010000 */
[C---:B------:R-:W-:Y:S01]  /*17ca0*/  F2FP.BF16.PACK_AB R48, R247.reuse, R204 ;  /* 0x000000ccf730723e */ /* 0x040fe200000010ff */
[----:B------:R-:W-:Y:S03]  /*17cb0*/  FADD.FTZ R247, R247, R132 ;  /* 0x00000084f7f77221 */ /* 0x000fe60000010000 */
[----:B------:R-:W-:Y:S01]  /*17cc0*/  F2FP.BF16.PACK_AB R49, R250, R251 ;  /* 0x000000fbfa31723e */ /* 0x000fe200000010ff */
[----:B------:R-:W1:Y:S01]  /*17cd0*/  MUFU.EX2 R185, R185 ;  /* 0x000000b900b97308 */ /* 0x000e620000000800 */
[----:B------:R-:W-:Y:S01]  /*17ce0*/  F2FP.BF16.PACK_AB R50, R200, R203 ;  /* 0x000000cbc832723e */ /* 0x000fe200000010ff */
[----:B------:R-:W-:Y:S01]  /*17cf0*/  FADD.FTZ R247, R203, R247 ;  /* 0x000000f7cbf77221 */ /* 0x000fe20000010000 */
[----:B------:R-:W-:Y:S01]  /*17d00*/  F2FP.BF16.PACK_AB R51, R206, R208 ;  /* 0x000000d0ce33723e */ /* 0x000fe200000010ff */
[C---:B--2---:R-:W-:Y:S01]  /*17d10*/  FADD.FTZ R211, R209.reuse, R211 ;  /* 0x000000d3d1d37221 */ /* 0x044fe20000010000 */
[----:B------:R-:W-:Y:S01]  /*17d20*/  F2FP.BF16.PACK_AB R55, R209, R242 ;  /* 0x000000f2d137723e */ /* 0x000fe200000010ff */
[----:B------:R-:W-:Y:S02]  /*17d30*/  FADD.FTZ R247, R200, R247 ;  /* 0x000000f7c8f77221 */ /* 0x000fe40000010000 */
[----:B------:R-:W-:Y:S02]  /*17d40*/  FADD.FTZ R211, R186, R211 ;  /* 0x000000d3bad37221 */ /* 0x000fe40000010000 */
[-C--:B----4-:R-:W-:Y:S01]  /*17d50*/  HMMA.16816.F32.BF16 R4, R48, R56.reuse, R4 ;  /* 0x000000383004723c */ /* 0x090fe20000041804 */
[----:B------:R-:W2:Y:S02]  /*17d60*/  MUFU.EX2 R190, R190 ;  /* 0x000000be00be7308 */ /* 0x000ea40000000800 */
[----:B-----5:R-:W-:Y:S02]  /*17d70*/  FADD.FTZ R247, R191, R247 ;  /* 0x000000f7bff77221 */ /* 0x020fe40000010000 */
[----:B------:R-:W-:Y:S03]  /*17d80*/  FADD.FTZ R211, R183, R211 ;  /* 0x000000d3b7d37221 */ /* 0x000fe60000010000 */
[C---:B------:R-:W-:Y:S03]  /*17d90*/  HMMA.16816.F32.BF16 R8, R52.reuse, R56, R8 ;  /* 0x000000383408723c */ /* 0x040fe60000041808 */
[----:B------:R-:W4:Y:S01]  /*17da0*/  MUFU.EX2 R188, R188 ;  /* 0x000000bc00bc7308 */ /* 0x000f220000000800 */
[----:B------:R-:W-:Y:S02]  /*17db0*/  FADD.FTZ R211, R181, R211 ;  /* 0x000000d3b5d37221 */ /* 0x000fe40000010000 */
[----:B-1----:R-:W-:Y:S02]  /*17dc0*/  FADD.FTZ R247, R185, R247 ;  /* 0x000000f7b9f77221 */ /* 0x002fe40000010000 */
[-C--:B------:R-:W-:Y:S04]  /*17dd0*/  HMMA.16816.F32.BF16 R12, R52, R58.reuse, R12 ;  /* 0x0000003a340c723c */ /* 0x080fe8000004180c */
[----:B------:R-:W-:Y:S01]  /*17de0*/  FADD.FTZ R211, R179, R211 ;  /* 0x000000d3b3d37221 */ /* 0x000fe20000010000 */
[----:B------:R-:W1:Y:S03]  /*17df0*/  MUFU.EX2 R176, R176 ;  /* 0x000000b000b07308 */ /* 0x000e660000000800 */
[C---:B------:R-:W-:Y:S01]  /*17e00*/  HMMA.16816.F32.BF16 R16, R48.reuse, R58, R16 ;  /* 0x0000003a3010723c */ /* 0x040fe20000041810 */
[----:B------:R-:W5:Y:S03]  /*17e10*/  LDSM.16.MT88.4 R56, [R218+0x1900] ;  /* 0x00190000da38783b */ /* 0x000f660000004200 */
[----:B--2---:R-:W-:Y:S03]  /*17e20*/  FADD.FTZ R193, R190, R193 ;  /* 0x000000c1bec17221 */ /* 0x004fe60000010000 */
[----:B------:R-:W2:Y:S01]  /*17e30*/  MUFU.EX2 R175, R175 ;  /* 0x000000af00af7308 */ /* 0x000ea20000000800 */
[-C--:B---3--:R-:W-:Y:S04]  /*17e40*/  HMMA.16816.F32.BF16 R20, R48, R60.reuse, R20 ;  /* 0x0000003c3014723c */ /* 0x088fe80000041814 */
[----:B----4-:R-:W-:Y:S04]  /*17e50*/  FADD.FTZ R193, R188, R193 ;  /* 0x000000c1bcc17221 */ /* 0x010fe80000010000 */
[C---:B------:R-:W-:Y:S01]  /*17e60*/  HMMA.16816.F32.BF16 R24, R52.reuse, R60, R24 ;  /* 0x0000003c3418723c */ /* 0x040fe20000041818 */
[----:B------:R-:W3:Y:S03]  /*17e70*/  MUFU.EX2 R178, R178 ;  /* 0x000000b200b27308 */ /* 0x000ee60000000800 */
[----:B-1----:R-:W-:Y:S04]  /*17e80*/  FADD.FTZ R247, R176, R247 ;  /* 0x000000f7b0f77221 */ /* 0x002fe80000010000 */
[-C--:B------:R-:W-:Y:S03]  /*17e90*/  HMMA.16816.F32.BF16 R28, R52, R62.reuse, R28 ;  /* 0x0000003e341c723c */ /* 0x080fe6000004181c */
[----:B------:R-:W1:Y:S01]  /*17ea0*/  MUFU.EX2 R177, R177 ;  /* 0x000000b100b17308 */ /* 0x000e620000000800 */
[----:B--2---:R-:W-:Y:S04]  /*17eb0*/  FADD.FTZ R247, R175, R247 ;  /* 0x000000f7aff77221 */ /* 0x004fe80000010000 */
[C---:B------:R-:W-:Y:S01]  /*17ec0*/  HMMA.16816.F32.BF16 R100, R48.reuse, R62, R100 ;  /* 0x0000003e3064723c */ /* 0x040fe20000041864 */
[----:B------:R-:W2:Y:S04]  /*17ed0*/  LDSM.16.MT88.4 R60, [R225+0x2100] ;  /* 0x00210000e13c783b */ /* 0x000ea80000004200 */
[----:B------:R-:W4:Y:S03]  /*17ee0*/  MUFU.EX2 R172, R172 ;  /* 0x000000ac00ac7308 */ /* 0x000f260000000800 */
[-C--:B------:R-:W-:Y:S04]  /*17ef0*/  HMMA.16816.F32.BF16 R104, R48, R64.reuse, R104 ;  /* 0x000000403068723c */ /* 0x080fe80000041868 */
[----:B---3--:R-:W-:Y:S03]  /*17f00*/  FADD.FTZ R193, R178, R193 ;  /* 0x000000c1b2c17221 */ /* 0x008fe60000010000 */
[----:B------:R-:W3:Y:S01]  /*17f10*/  MUFU.EX2 R168, R168 ;  /* 0x000000a800a87308 */ /* 0x000ee20000000800 */
[C---:B------:R-:W-:Y:S04]  /*17f20*/  HMMA.16816.F32.BF16 R108, R52.reuse, R64, R108 ;  /* 0x00000040346c723c */ /* 0x040fe8000004186c */
[----:B-1----:R-:W-:Y:S04]  /*17f30*/  FADD.FTZ R193, R177, R193 ;  /* 0x000000c1b1c17221 */ /* 0x002fe80000010000 */
[-C--:B------:R-:W-:Y:S01]  /*17f40*/  HMMA.16816.F32.BF16 R32, R52, R66.reuse, R32 ;  /* 0x000000423420723c */ /* 0x080fe20000041820 */
[----:B------:R-:W1:Y:S03]  /*17f50*/  MUFU.EX2 R171, R171 ;  /* 0x000000ab00ab7308 */ /* 0x000e660000000800 */
[----:B----4-:R-:W-:Y:S04]  /*17f60*/  FADD.FTZ R247, R172, R247 ;  /* 0x000000f7acf77221 */ /* 0x010fe80000010000 */
[C---:B------:R-:W-:Y:S01]  /*17f70*/  HMMA.16816.F32.BF16 R112, R48.reuse, R66, R112 ;  /* 0x000000423070723c */ /* 0x040fe20000041870 */
[----:B------:R-:W-:Y:S02]  /*17f80*/  LDSM.16.MT88.4 R64, [R219+0x2100] ;  /* 0x00210000db40783b */ /* 0x000fe40000004200 */
[----:B------:R-:W4:Y:S01]  /*17f90*/  MUFU.EX2 R169, R169 ;  /* 0x000000a900a97308 */ /* 0x000f220000000800 */
[C---:B---3--:R-:W-:Y:S04]  /*17fa0*/  F2FP.BF16.PACK_AB R128, R168.reuse, R172 ;  /* 0x000000aca880723e */ /* 0x048fe800000010ff */
[-C--:B-----5:R-:W-:Y:S04]  /*17fb0*/  HMMA.16816.F32.BF16 R116, R48, R56.reuse, R116 ;  /* 0x000000383074723c */ /* 0x0a0fe80000041874 */
[----:B------:R-:W-:Y:S01]  /*17fc0*/  FADD.FTZ R247, R168, R247 ;  /* 0x000000f7a8f77221 */ /* 0x000fe20000010000 */
[----:B------:R-:W3:Y:S03]  /*17fd0*/  MUFU.EX2 R96, R96 ;  /* 0x0000006000607308 */ /* 0x000ee60000000800 */
[C---:B------:R-:W-:Y:S04]  /*17fe0*/  HMMA.16816.F32.BF16 R120, R52.reuse, R56, R120 ;  /* 0x000000383478723c */ /* 0x040fe80000041878 */
[----:B-1----:R-:W-:Y:S03]  /*17ff0*/  FADD.FTZ R193, R171, R193 ;  /* 0x000000c1abc17221 */ /* 0x002fe60000010000 */
[----:B------:R-:W1:Y:S01]  /*18000*/  MUFU.EX2 R174, R174 ;  /* 0x000000ae00ae7308 */ /* 0x000e620000000800 */
[-C--:B------:R-:W-:Y:S04]  /*18010*/  HMMA.16816.F32.BF16 R124, R52, R58.reuse, R124 ;  /* 0x0000003a347c723c */ /* 0x080fe8000004187c */
[C---:B----4-:R-:W-:Y:S01]  /*18020*/  F2FP.BF16.PACK_AB R129, R169.reuse, R171 ;  /* 0x000000aba981723e */ /* 0x050fe200000010ff */
[----:B------:R-:W-:Y:S02]  /*18030*/  FADD.FTZ R193, R169, R193 ;  /* 0x000000c1a9c17221 */ /* 0x000fe40000010000 */
[----:B------:R-:W-:Y:S01]  /*18040*/  F2FP.BF16.PACK_AB R52, R184, R187 ;  /* 0x000000bbb834723e */ /* 0x000fe200000010ff */
[----:B------:R-:W-:Y:S01]  /*18050*/  HMMA.16816.F32.BF16 R36, R48, R58, R36 ;  /* 0x0000003a3024723c */ /* 0x000fe20000041824 */
[----:B------:R-:W4:Y:S01]  /*18060*/  LDSM.16.MT88.4 R56, [R220+0x2100] ;  /* 0x00210000dc38783b */ /* 0x000f220000004200 */
[----:B------:R-:W5:Y:S02]  /*18070*/  MUFU.EX2 R97, R97 ;  /* 0x0000006100617308 */ /* 0x000f640000000800 */
[----:B------:R-:W-:Y:S01]  /*18080*/  F2FP.BF16.PACK_AB R54, R180, R182 ;  /* 0x000000b6b436723e */ /* 0x000fe200000010ff */
[----:B---3--:R-:W-:Y:S01]  /*18090*/  FADD.FTZ R247, R96, R247 ;  /* 0x000000f760f77221 */ /* 0x008fe20000010000 */
[----:B------:R-:W-:Y:S02]  /*180a0*/  F2FP.BF16.PACK_AB R53, R183, R186 ;  /* 0x000000bab735723e */ /* 0x000fe400000010ff */
[----:B------:R-:W-:Y:S04]  /*180b0*/  F2FP.BF16.PACK_AB R48, R185, R191 ;  /* 0x000000bfb930723e */ /* 0x000fe800000010ff */
[----:B------:R-:W-:Y:S01]  /*180c0*/  F2FP.BF16.PACK_AB R49, R188, R190 ;  /* 0x000000bebc31723e */ /* 0x000fe200000010ff */
[----:B------:R-:W3:Y:S01]  /*180d0*/  MUFU.EX2 R173, R173 ;  /* 0x000000ad00ad7308 */ /* 0x000ee20000000800 */
[----:B------:R-:W-:Y:S01]  /*180e0*/  F2FP.BF16.PACK_AB R50, R175, R176 ;  /* 0x000000b0af32723e */ /* 0x000fe200000010ff */
[C---:B-1----:R-:W-:Y:S01]  /*180f0*/  FADD.FTZ R241, R174.reuse, R247 ;  /* 0x000000f7aef17221 */ /* 0x042fe20000010000 */
[----:B------:R-:W-:Y:S02]  /*18100*/  F2FP.BF16.PACK_AB R51, R177, R178 ;  /* 0x000000b2b133723e */ /* 0x000fe400000010ff */
[----:B------:R-:W-:Y:S02]  /*18110*/  F2FP.BF16.PACK_AB R55, R179, R181 ;  /* 0x000000b5b337723e */ /* 0x000fe400000010ff */
[----:B------:R-:W-:Y:S03]  /*18120*/  F2FP.BF16.PACK_AB R130, R174, R96 ;  /* 0x00000060ae82723e */ /* 0x000fe600000010ff */
[-C--:B--2---:R-:W-:Y:S03]  /*18130*/  HMMA.16816.F32.BF16 R4, R48, R60.reuse, R4 ;  /* 0x0000003c3004723c */ /* 0x084fe60000041804 */
[----:B-----5:R-:W-:Y:S05]  /*18140*/  FADD.FTZ R193, R97, R193 ;  /* 0x000000c161c17221 */ /* 0x020fea0000010000 */
[C---:B------:R-:W-:Y:S04]  /*18150*/  HMMA.16816.F32.BF16 R8, R52.reuse, R60, R8 ;  /* 0x0000003c3408723c */ /* 0x040fe80000041808 */
[C---:B---3--:R-:W-:Y:S01]  /*18160*/  F2FP.BF16.PACK_AB R131, R173.reuse, R97 ;  /* 0x00000061ad83723e */ /* 0x048fe200000010ff */
[----:B------:R-:W-:Y:S03]  /*18170*/  FADD.FTZ R240, R173, R193 ;  /* 0x000000c1adf07221 */ /* 0x000fe60000010000 */
[-C--:B------:R-:W-:Y:S08]  /*18180*/  HMMA.16816.F32.BF16 R12, R52, R62.reuse, R12 ;  /* 0x0000003e340c723c */ /* 0x080ff0000004180c */
[C---:B------:R-:W-:Y:S01]  /*18190*/  HMMA.16816.F32.BF16 R16, R48.reuse, R62, R16 ;  /* 0x0000003e3010723c */ /* 0x040fe20000041810 */
[----:B------:R-:W1:Y:S07]  /*181a0*/  LDSM.16.MT88.4 R60, [R218+0x2100] ;  /* 0x00210000da3c783b */ /* 0x000e6e0000004200 */
[-C--:B----4-:R-:W-:Y:S08]  /*181b0*/  HMMA.16816.F32.BF16 R20, R48, R56.reuse, R20 ;  /* 0x000000383014723c */ /* 0x090ff00000041814 */
        /* <DEDUP_REMOVED lines=12> */
[--C-:B------:R-:W-:Y:S02]  /*18280*/  FFMA.FTZ R59, R90, c[0x0][0x2d0], -R165.reuse ;  /* 0x0000b4005a3b7a23 */ /* 0x100fe400000108a5 */
        /* <DEDUP_REMOVED lines=13> */
[C---:B--2---:R-:W-:Y:S04]  /*18360*/  FADD.FTZ R239, R170.reuse, R78 ;  /* 0x0000004eaaef7221 */ /* 0x044fe80000010000 */
        /* <DEDUP_REMOVED lines=14> */
[----:B------:R-:W-:Y:S01]  /*18450*/  FADD.FTZ R238, R165, R211 ;  /* 0x000000d3a5ee7221 */ /* 0x000fe20000010000 */
[----:B------:R-:W-:Y:S03]  /*18460*/  MOV R165, R0 ;  /* 0x0000000000a57202 */ /* 0x000fe60000000f00 */
        /* <DEDUP_REMOVED lines=17> */
.L_x_1097:
[----:B------:R-:W1:Y:S01]  /*18580*/  SHFL.BFLY PT, R4, R241, 0x2, 0x1f ;  /* 0x0c401f00f1047f89 */ /* 0x000e6200000e0000 */
[----:B------:R-:W-:-:S02]  /*18590*/  MOV R10, RZ ;  /* 0x000000ff000a7202 */ /* 0x000fc40000000f00 */
[----:B------:R-:W-:Y:S01]  /*185a0*/  MOV R11, 0xff800000 ;  /* 0xff800000000b7802 */ /* 0x000fe20000000f00 */
[----:B------:R-:W2:Y:S01]  /*185b0*/  SHFL.BFLY PT, R8, R239, 0x2, 0x1f ;  /* 0x0c401f00ef087f89 */ /* 0x000ea200000e0000 */
[----:B------:R-:W-:Y:S02]  /*185c0*/  MOV R12, 0xff800000 ;  /* 0xff800000000c7802 */ /* 0x000fe40000000f00 */
[----:B------:R-:W-:Y:S01]  /*185d0*/  MOV R13, 0xff800000 ;  /* 0xff800000000d7802 */ /* 0x000fe20000000f00 */
[----:B------:R-:W3:Y:S01]  /*185e0*/  SHFL.BFLY PT, R7, R240, 0x2, 0x1f ;  /* 0x0c401f00f0077f89 */ /* 0x000ee200000e0000 */
[----:B------:R-:W-:-:S03]  /*185f0*/  PLOP3.LUT P4, PT, PT, PT, PT, 0x8, 0x0 ;  /* 0x000000000000781c */ /* 0x000fc60003f8e170 */
[----:B------:R-:W4:Y:S01]  /*18600*/  SHFL.BFLY PT, R5, R238, 0x2, 0x1f ;  /* 0x0c401f00ee057f89 */ /* 0x000f2200000e0000 */
[----:B-1----:R-:W-:Y:S02]  /*18610*/  FADD.FTZ R4, R4, R241 ;  /* 0x000000f104047221 */ /* 0x002fe40000010000 */
[----:B--2---:R-:W-:-:S03]  /*18620*/  FADD.FTZ R8, R8, R239 ;  /* 0x000000ef08087221 */ /* 0x004fc60000010000 */
[----:B------:R-:W1:Y:S01]  /*18630*/  SHFL.BFLY PT, R6, R4, 0x1, 0x1f ;  /* 0x0c201f0004067f89 */ /* 0x000e6200000e0000 */
[----:B---3--:R-:W-:Y:S01]  /*18640*/  FADD.FTZ R240, R7, R240 ;  /* 0x000000f007f07221 */ /* 0x008fe20000010000 */
[----:B------:R-:W-:Y:S01]  /*18650*/  MOV R7, RZ ;  /* 0x000000ff00077202 */ /* 0x000fe20000000f00 */
[----:B----4-:R-:W-:-:S03]  /*18660*/  FADD.FTZ R238, R5, R238 ;  /* 0x000000ee05ee7221 */ /* 0x010fc60000010000 */
[----:B------:R-:W2:Y:S04]  /*18670*/  SHFL.BFLY PT, R9, R240, 0x1, 0x1f ;  /* 0x0c201f00f0097f89 */ /* 0x000ea800000e0000 */
[----:B------:R-:W3:Y:S01]  /*18680*/  SHFL.BFLY PT, R5, R238, 0x1, 0x1f ;  /* 0x0c201f00ee057f89 */ /* 0x000ee200000e0000 */
[----:B-1----:R-:W-:-:S03]  /*18690*/  FADD.FTZ R4, R4, R6 ;  /* 0x0000000604047221 */ /* 0x002fc60000010000 */
[----:B------:R-:W1:Y:S02]  /*186a0*/  SHFL.BFLY PT, R6, R8, 0x1, 0x1f ;  /* 0x0c201f0008067f89 */ /* 0x000e6400000e0000 */
[----:B------:R-:W-:Y:S01]  /*186b0*/  FSETP.NE.FTZ.AND P3, PT, R4, RZ, PT ;  /* 0x000000ff0400720b */ /* 0x000fe20003f75000 */
[----:B--2---:R-:W-:Y:S02]  /*186c0*/  FADD.FTZ R9, R240, R9 ;  /* 0x00000009f0097221 */ /* 0x004fe40000010000 */
[----:B---3--:R-:W-:-:S03]  /*186d0*/  FADD.FTZ R5, R5, R238 ;  /* 0x000000ee05057221 */ /* 0x008fc60000010000 */
[----:B------:R-:W-:Y:S02]  /*186e0*/  FSETP.NE.FTZ.AND P2, PT, R9, RZ, PT ;  /* 0x000000ff0900720b */ /* 0x000fe40003f55000 */
[----:B------:R-:W-:-:S05]  /*186f0*/  FSETP.NE.FTZ.AND P0, PT, R5, RZ, PT ;  /* 0x000000ff0500720b */ /* 0x000fca0003f15000 */
[----:B------:R-:W2:Y:S01]  /*18700*/  @P3 MUFU.RCP R7, R4 ;  /* 0x0000000400073308 */ /* 0x000ea20000001000 */
[----:B------:R-:W-:-:S05]  /*18710*/  @P3 MOV R16, 0x3f317218 ;  /* 0x3f31721800103802 */ /* 0x000fca0000000f00 */
[----:B------:R-:W-:Y:S02]  /*18720*/  @P3 FMUL.FTZ R16, R16, c[0x0][0x2d0] ;  /* 0x0000b40010103a20 */ /* 0x000fe40000410000 */
[----:B-1----:R-:W-:Y:S01]  /*18730*/  FADD.FTZ R8, R8, R6 ;  /* 0x0000000608087221 */ /* 0x002fe20000010000 */
[----:B------:R-:W-:Y:S01]  /*18740*/  MOV R6, RZ ;  /* 0x000000ff00067202 */ /* 0x000fe20000000f00 */
[----:B------:R-:W1:Y:S01]  /*18750*/  @P3 MUFU.LG2 R4, R4 ;  /* 0x0000000400043308 */ /* 0x000e620000000c00 */
[----:B------:R-:W-:Y:S02]  /*18760*/  @P2 MOV R15, 0x3f317218 ;  /* 0x3f317218000f2802 */ /* 0x000fe40000000f00 */
[----:B------:R-:W-:Y:S01]  /*18770*/  FSETP.NE.FTZ.AND P1, PT, R8, RZ, PT ;  /* 0x000000ff0800720b */ /* 0x000fe20003f35000 */
[C---:B--2---:R-:W-:Y:S02]  /*18780*/  FMUL.FTZ R160, R7.reuse, R160 ;  /* 0x000000a007a07220 */ /* 0x044fe40000410000 */
[----:B------:R-:W-:-:S02]  /*18790*/  FMUL.FTZ R161, R7, R161 ;  /* 0x000000a107a17220 */ /* 0x000fc40000410000 */
[----:B------:R-:W-:Y:S01]  /*187a0*/  @P2 MUFU.RCP R6, R9 ;  /* 0x0000000900062308 */ /* 0x000fe20000001000 */
[C---:B------:R-:W-:Y:S02]  /*187b0*/  FMUL.FTZ R148, R7.reuse, R148 ;  /* 0x0000009407947220 */ /* 0x040fe40000410000 */
[C---:B------:R-:W-:Y:S02]  /*187c0*/  FMUL.FTZ R149, R7.reuse, R149 ;  /* 0x0000009507957220 */ /* 0x040fe40000410000 */
[C---:B------:R-:W-:Y:S02]  /*187d0*/  FMUL.FTZ R144, R7.reuse, R144 ;  /* 0x0000009007907220 */ /* 0x040fe40000410000 */
[C---:B------:R-:W-:Y:S01]  /*187e0*/  FMUL.FTZ R145, R7.reuse, R145 ;  /* 0x0000009107917220 */ /* 0x040fe20000410000 */
[----:B------:R-:W2:Y:S01]  /*187f0*/  @P2 MUFU.LG2 R9, R9 ;  /* 0x0000000900092308 */ /* 0x000ea20000000c00 */
[C---:B------:R-:W-:Y:S01]  /*18800*/  FMUL.FTZ R100, R7.reuse, R100 ;  /* 0x0000006407647220 */ /* 0x040fe20000410000 */
[----:B------:R-:W-:Y:S01]  /*18810*/  @P1 MOV R14, 0x3f317218 ;  /* 0x3f317218000e1802 */ /* 0x000fe20000000f00 */
[----:B------:R-:W-:-:S02]  /*18820*/  FMUL.FTZ R101, R7, R101 ;  /* 0x0000006507657220 */ /* 0x000fc40000410000 */
[C---:B------:R-:W-:Y:S02]  /*18830*/  FMUL.FTZ R104, R7.reuse, R104 ;  /* 0x0000006807687220 */ /* 0x040fe40000410000 */
[C---:B------:R-:W-:Y:S01]  /*18840*/  FMUL.FTZ R105, R7.reuse, R105 ;  /* 0x0000006907697220 */ /* 0x040fe20000410000 */
[----:B------:R-:W3:Y:S01]  /*18850*/  @P0 MUFU.LG2 R17, R5 ;  /* 0x0000000500110308 */ /* 0x000ee20000000c00 */
[C---:B------:R-:W-:Y:S02]  /*18860*/  FMUL.FTZ R112, R7.reuse, R112 ;  /* 0x0000007007707220 */ /* 0x040fe40000410000 */
[C---:B------:R-:W-:Y:S02]  /*18870*/  FMUL.FTZ R113, R7.reuse, R113 ;  /* 0x0000007107717220 */ /* 0x040fe40000410000 */
[C---:B------:R-:W-:Y:S02]  /*18880*/  FMUL.FTZ R116, R7.reuse, R116 ;  /* 0x0000007407747220 */ /* 0x040fe40000410000 */
[C---:B------:R-:W-:Y:S01]  /*18890*/  FMUL.FTZ R117, R7.reuse, R117 ;  /* 0x0000007507757220 */ /* 0x040fe20000410000 */
[----:B------:R4:W-:Y:S01]  /*188a0*/  @P0 MUFU.RCP R10, R5 ;  /* 0x00000005000a0308 */ /* 0x0009e20000001000 */
[----:B------:R-:W-:-:S02]  /*188b0*/  FMUL.FTZ R128, R7, R128 ;  /* 0x0000008007807220 */ /* 0x000fc40000410000 */
[----:B------:R-:W-:Y:S01]  /*188c0*/  FMUL.FTZ R129, R7, R129 ;  /* 0x0000008107817220 */ /* 0x000fe20000410000 */
[----:B------:R-:W-:Y:S01]  /*188d0*/  MOV R7, RZ ;  /* 0x000000ff00077202 */ /* 0x000fe20000000f00 */
[----:B-1----:R-:W-:Y:S02]  /*188e0*/  @P3 FMUL.FTZ R4, R4, 0.69314718246459960938 ;  /* 0x3f31721804043820 */ /* 0x002fe40000410000 */
[----:B--2---:R-:W-:Y:S02]  /*188f0*/  @P2 FMUL.FTZ R9, R9, 0.69314718246459960938 ;  /* 0x3f31721809092820 */ /* 0x004fe40000410000 */
[----:B------:R-:W-:Y:S01]  /*18900*/  @P2 FMUL.FTZ R15, R15, c[0x0][0x2d0] ;  /* 0x0000b4000f0f2a20 */ /* 0x000fe20000410000 */
[----:B------:R-:W1:Y:S01]  /*18910*/  @P1 MUFU.RCP R7, R8 ;  /* 0x0000000800071308 */ /* 0x000e620000001000 */
[----:B------:R-:W-:Y:S02]  /*18920*/  @P1 FMUL.FTZ R14, R14, c[0x0][0x2d0] ;  /* 0x0000b4000e0e1a20 */ /* 0x000fe40000410000 */
[----:B---3--:R-:W-:-:S02]  /*18930*/  @P0 FMUL.FTZ R17, R17, 0.69314718246459960938 ;  /* 0x3f31721811110820 */ /* 0x008fc40000410000 */
[C---:B------:R-:W-:Y:S01]  /*18940*/  FMUL.FTZ R162, R6.reuse, R162 ;  /* 0x000000a206a27220 */ /* 0x040fe20000410000 */
[----:B----4-:R-:W-:Y:S01]  /*18950*/  MOV R5, 0xff800000 ;  /* 0xff80000000057802 */ /* 0x010fe20000000f00 */
[C---:B------:R-:W-:Y:S01]  /*18960*/  FMUL.FTZ R163, R6.reuse, R163 ;  /* 0x000000a306a37220 */ /* 0x040fe20000410000 */
[----:B------:R-:W2:Y:S01]  /*18970*/  @P1 MUFU.LG2 R8, R8 ;  /* 0x0000000800081308 */ /* 0x000ea20000000c00 */
[C---:B------:R-:W-:Y:S02]  /*18980*/  FMUL.FTZ R150, R6.reuse, R150 ;  /* 0x0000009606967220 */ /* 0x040fe40000410000 */
[C---:B------:R-:W-:Y:S02]  /*18990*/  FMUL.FTZ R151, R6.reuse, R151 ;  /* 0x0000009706977220 */ /* 0x040fe40000410000 */
[C---:B------:R-:W-:Y:S02]  /*189a0*/  FMUL.FTZ R146, R6.reuse, R146 ;  /* 0x0000009206927220 */ /* 0x040fe40000410000 */
[----:B------:R-:W-:-:S02]  /*189b0*/  FMUL.FTZ R147, R6, R147 ;  /* 0x0000009306937220 */ /* 0x000fc40000410000 */
        /* <DEDUP_REMOVED lines=15> */
[----:B------:R-:W-:Y:S01]  /*18ab0*/  FMUL.FTZ R125, R7, R125 ;  /* 0x0000007d077d7220 */ /* 0x000fe20000410000 */
[----:B------:R-:W-:Y:S01]  /*18ac0*/  @P0 MOV R7, 0x3f317218 ;  /* 0x3f31721800070802 */ /* 0x000fe20000000f00 */
[----:B--2---:R-:W-:Y:S02]  /*18ad0*/  @P1 FMUL.FTZ R8, R8, 0.69314718246459960938 ;  /* 0x3f31721808081820 */ /* 0x004fe40000410000 */
[----:B------:R-:W-:-:S02]  /*18ae0*/  FMUL.FTZ R102, R6, R102 ;  /* 0x0000006606667220 */ /* 0x000fc40000410000 */
[----:B------:R-:W-:Y:S02]  /*18af0*/  @P0 FMUL.FTZ R7, R7, c[0x0][0x2d0] ;  /* 0x0000b40007070a20 */ /* 0x000fe40000410000 */
        /* <DEDUP_REMOVED lines=25> */
[----:B------:R-:W-:Y:S02]  /*18c90*/  @P3 FFMA.FTZ R5, R16, R3, R4 ;  /* 0x0000000310053223 */ /* 0x000fe40000010004 */
[----:B------:R-:W-:Y:S02]  /*18ca0*/  @P2 FFMA.FTZ R11, R15, R2, R9 ;  /* 0x000000020f0b2223 */ /* 0x000fe40000010009 */
[----:B------:R-:W-:Y:S02]  /*18cb0*/  @P1 FFMA.FTZ R12, R14, R0, R8 ;  /* 0x000000000e0c1223 */ /* 0x000fe40000010008 */
[----:B------:R-:W-:-:S02]  /*18cc0*/  @P0 FFMA.FTZ R13, R7, R44, R17 ;  /* 0x0000002c070d0223 */ /* 0x000fc40000010011 */
.L_x_1035:
[----:B------:R-:W-:Y:S01]  /*18cd0*/  USHF.R.S32.HI UR8, URZ, 0x1f, UR11 ;  /* 0x0000001f3f087899 */ /* 0x000fe2000801140b */
[----:B------:R-:W-:Y:S05]  /*18ce0*/  @P4 BRA `(.L_x_1116) ;  /* 0x0000146000004947 */ /* 0x000fea0003800000 */
[----:B------:R-:W1:Y:S01]  /*18cf0*/  S2R R0, SR_TID.X ;  /* 0x0000000000007919 */ /* 0x000e620000002100 */
        /* <DEDUP_REMOVED lines=14> */
[----:B------:R-:W-:Y:S02]  /*18de0*/  F2FP.BF16.PACK_AB R144, R145, R144 ;  /* 0x000000909190723e */ /* 0x000fe400000010ff */
[----:B------:R-:W-:Y:S01]  /*18df0*/  F2FP.BF16.PACK_AB R146, R147, R146 ;  /* 0x000000929392723e */ /* 0x000fe200000010ff */
[----:B------:R-:W-:Y:S01]  /*18e00*/  IMAD.U32 R18, RZ, RZ, UR4 ;  /* 0x00000004ff127e24 */ /* 0x000fe2000f8e00ff */
[----:B------:R-:W-:Y:S01]  /*18e10*/  F2FP.BF16.PACK_AB R100, R101, R100 ;  /* 0x000000646564723e */ /* 0x000fe200000010ff */
[----:B------:R-:W-:Y:S01]  /*18e20*/  IMAD.U32 R19, RZ, RZ, UR5 ;  /* 0x00000005ff137e24 */ /* 0x000fe2000f8e00ff */
[----:B------:R-:W-:Y:S01]  /*18e30*/  F2FP.BF16.PACK_AB R102, R103, R102 ;  /* 0x000000666766723e */ /* 0x000fe200000010ff */
[----:B------:R-:W-:Y:S01]  /*18e40*/  ULDC.64 UR4, c[0x0][0x508] ;  /* 0x0001420000047ab9 */ /* 0x000fe20000000a00 */
[----:B-1----:R-:W-:-:S02]  /*18e50*/  SHF.R.S32.HI R2, RZ, 0x1f, R0 ;  /* 0x0000001fff027819 */ /* 0x002fc40000011400 */
[----:B------:R-:W-:Y:S02]  /*18e60*/  F2FP.BF16.PACK_AB R140, R141, R140 ;  /* 0x0000008c8d8c723e */ /* 0x000fe400000010ff */
[----:B------:R-:W-:Y:S02]  /*18e70*/  LEA.HI R3, R2, R0, RZ, 0x2 ;  /* 0x0000000002037211 */ /* 0x000fe400078f10ff */
[----:B------:R-:W-:Y:S02]  /*18e80*/  F2FP.BF16.PACK_AB R142, R143, R142 ;  /* 0x0000008e8f8e723e */ /* 0x000fe400000010ff */
[--C-:B------:R-:W-:Y:S02]  /*18e90*/  SHF.R.S32.HI R7, RZ, 0x2, R3.reuse ;  /* 0x00000002ff077819 */ /* 0x100fe40000011403 */
[----:B------:R-:W-:Y:S02]  /*18ea0*/  SHF.R.S32.HI R4, RZ, 0x1f, R3 ;  /* 0x0000001fff047819 */ /* 0x000fe40000011403 */
[----:B------:R-:W-:-:S02]  /*18eb0*/  LOP3.LUT R3, R3, 0xfffffffc, RZ, 0xc0, !PT ;  /* 0xfffffffc03037812 */ /* 0x000fc400078ec0ff */
[----:B------:R-:W-:Y:S02]  /*18ec0*/  LEA.HI R4, R4, R7, RZ, 0x3 ;  /* 0x0000000704047211 */ /* 0x000fe400078f18ff */
[----:B------:R-:W-:Y:S01]  /*18ed0*/  F2FP.BF16.PACK_AB R136, R137, R136 ;  /* 0x000000888988723e */ /* 0x000fe200000010ff */
[----:B------:R-:W-:Y:S01]  /*18ee0*/  IMAD.IADD R3, R0, 0x1, -R3 ;  /* 0x0000000100037824 */ /* 0x000fe200078e0a03 */
[----:B------:R-:W-:Y:S02]  /*18ef0*/  LOP3.LUT R4, R4, 0xfffffff8, RZ, 0xc0, !PT ;  /* 0xfffffff804047812 */ /* 0x000fe400078ec0ff */
[----:B------:R-:W-:Y:S02]  /*18f00*/  F2FP.BF16.PACK_AB R138, R139, R138 ;  /* 0x0000008a8b8a723e */ /* 0x000fe400000010ff */
[----:B------:R-:W-:Y:S01]  /*18f10*/  F2FP.BF16.PACK_AB R104, R105, R104 ;  /* 0x000000686968723e */ /* 0x000fe200000010ff */
[----:B------:R-:W-:Y:S01]  /*18f20*/  IMAD.IADD R4, R7, 0x1, -R4 ;  /* 0x0000000107047824 */ /* 0x000fe200078e0a04 */
[----:B------:R-:W-:-:S02]  /*18f30*/  LEA.HI R7, R2, R0, RZ, 0x5 ;  /* 0x0000000002077211 */ /* 0x000fc400078f28ff */
[----:B------:R-:W-:Y:S01]  /*18f40*/  F2FP.BF16.PACK_AB R106, R107, R106 ;  /* 0x0000006a6b6a723e */ /* 0x000fe200000010ff */
[C---:B------:R-:W-:Y:S01]  /*18f50*/  IMAD.SHL.U32 R8, R4.reuse, 0x40, RZ ;  /* 0x0000004004087824 */ /* 0x040fe200078e00ff */
[----:B------:R-:W-:Y:S02]  /*18f60*/  SHF.R.S32.HI R9, RZ, 0x5, R7 ;  /* 0x00000005ff097819 */ /* 0x000fe40000011407 */
[----:B------:R-:W-:Y:S02]  /*18f70*/  LOP3.LUT R15, R4, 0x1, RZ, 0xc0, !PT ;  /* 0x00000001040f7812 */ /* 0x000fe400078ec0ff */
[----:B------:R-:W-:Y:S01]  /*18f80*/  LOP3.LUT R8, R8, 0x1c0, RZ, 0xc0, !PT ;  /* 0x000001c008087812 */ /* 0x000fe200078ec0ff */
[----:B------:R-:W-:Y:S01]  /*18f90*/  IMAD R14, R9, 0x200, R3 ;  /* 0x00000200090e7824 */ /* 0x000fe200078e0203 */
[----:B------:R-:W-:Y:S01]  /*18fa0*/  ISETP.NE.U32.AND P0, PT, R15, 0x1, PT ;  /* 0x000000010f00780c */ /* 0x000fe20003f05070 */
[----:B------:R-:W-:Y:S01]  /*18fb0*/  IMAD.MOV.U32 R15, RZ, RZ, 0x20 ;  /* 0x00000020ff0f7424 */ /* 0x000fe200078e00ff */
[----:B------:R-:W-:-:S02]  /*18fc0*/  LEA.HI R8, R8, R8, RZ, 0x1d ;  /* 0x0000000808087211 */ /* 0x000fc400078fe8ff */
[----:B------:R-:W-:Y:S02]  /*18fd0*/  R2P PR, R4, 0x6 ;  /* 0x0000000604007804 */ /* 0x000fe40000000000 */
[----:B------:R-:W-:Y:S01]  /*18fe0*/  F2FP.BF16.PACK_AB R112, R113, R112 ;  /* 0x000000707170723e */ /* 0x000fe200000010ff */
[----:B------:R-:W-:Y:S01]  /*18ff0*/  IMAD.U32 R8, R14, 0x2, R8 ;  /* 0x000000020e087824 */ /* 0x000fe200078e0008 */
[----:B------:R-:W-:Y:S01]  /*19000*/  F2FP.BF16.PACK_AB R114, R115, R114 ;  /* 0x000000727372723e */ /* 0x000fe200000010ff */
[----:B------:R-:W-:Y:S01]  /*19010*/  IMAD.MOV.U32 R14, RZ, RZ, -0x10 ;  /* 0xfffffff0ff0e7424 */ /* 0x000fe200078e00ff */
[----:B------:R-:W-:Y:S01]  /*19020*/  SEL R15, R15, 0xffffffe0, !P1 ;  /* 0xffffffe00f0f7807 */ /* 0x000fe20004800000 */
[----:B------:R-:W-:Y:S01]  /*19030*/  IMAD.SHL.U32 R8, R8, 0x2, RZ ;  /* 0x0000000208087824 */ /* 0x000fe200078e00ff */
[----:B------:R-:W-:Y:S01]  /*19040*/  BAR.SYNC.DEFER_BLOCKING 0x1, 0x80 ;  /* 0x0042000000007b1d */ /* 0x000fe20000010000 */
[----:B------:R-:W-:Y:S02]  /*19050*/  F2FP.BF16.PACK_AB R108, R109, R108 ;  /* 0x0000006c6d6c723e */ /* 0x000fe400000010ff */
[----:B------:R-:W-:-:S02]  /*19060*/  SEL R14, R14, 0x10, !P0 ;  /* 0x000000100e0e7807 */ /* 0x000fc40004000000 */
[C---:B------:R-:W-:Y:S02]  /*19070*/  IADD3 R17, R8.reuse, 0x80, RZ ;  /* 0x0000008008117810 */ /* 0x040fe40007ffe0ff */
[C---:B------:R-:W-:Y:S01]  /*19080*/  IADD3 R16, R8.reuse, 0xc0, RZ ;  /* 0x000000c008107810 */ /* 0x040fe20007ffe0ff */
[C---:B------:R-:W-:Y:S01]  /*19090*/  IMAD.IADD R4, R8.reuse, 0x1, R14 ;  /* 0x0000000108047824 */ /* 0x040fe200078e020e */
[----:B------:R-:W-:Y:S01]  /*190a0*/  @P2 IADD3 R16, R17, -0x40, RZ ;  /* 0xffffffc011102810 */ /* 0x000fe20007ffe0ff */
[----:B------:R-:W-:Y:S01]  /*190b0*/  IMAD.IADD R17, R8, 0x1, R15 ;  /* 0x0000000108117824 */ /* 0x000fe200078e020f */
[----:B------:R-:W-:Y:S02]  /*190c0*/  F2FP.BF16.PACK_AB R110, R111, R110 ;  /* 0x0000006e6f6e723e */ /* 0x000fe400000010ff */
[----:B------:R-:W-:Y:S02]  /*190d0*/  F2FP.BF16.PACK_AB R132, R133, R132 ;  /* 0x000000848584723e */ /* 0x000fe400000010ff */
[----:B------:R-:W-:-:S02]  /*190e0*/  F2FP.BF16.PACK_AB R134, R135, R134 ;  /* 0x000000868786723e */ /* 0x000fc400000010ff */
[----:B------:R-:W-:Y:S02]  /*190f0*/  F2FP.BF16.PACK_AB R116, R117, R116 ;  /* 0x000000747574723e */ /* 0x000fe400000010ff */
[----:B------:R-:W-:Y:S02]  /*19100*/  F2FP.BF16.PACK_AB R118, R119, R118 ;  /* 0x000000767776723e */ /* 0x000fe400000010ff */
        /* <DEDUP_REMOVED lines=9> */
[----:B------:R-:W-:-:S03]  /*191a0*/  PLOP3.LUT P1, PT, PT, PT, UP1, 0x80, 0x0 ;  /* 0x000000000000781c */ /* 0x000fc60003f2f018 */
[----:B------:R-:W-:Y:S04]  /*191b0*/  STS [R4+0x480], R150 ;  /* 0x0004809604007388 */ /* 0x000fe80000000800 */
[----:B------:R-:W-:Y:S04]  /*191c0*/  STS [R8+0x2080], R156 ;  /* 0x0020809c08007388 */ /* 0x000fe80000000800 */
[----:B------:R1:W-:Y:S04]  /*191d0*/  STS [R8+0x2480], R158 ;  /* 0x0024809e08007388 */ /* 0x0003e80000000800 */
[----:B------:R-:W-:Y:S04]  /*191e0*/  STS [R4+0x2080], R152 ;  /* 0x0020809804007388 */ /* 0x000fe80000000800 */
[----:B------:R2:W-:Y:S04]  /*191f0*/  STS [R4+0x2480], R154 ;  /* 0x0024809a04007388 */ /* 0x0005e80000000800 */
[----:B------:R-:W-:Y:S04]  /*19200*/  STS [R17+0x80], R144 ;  /* 0x0000809011007388 */ /* 0x000fe80000000800 */
[----:B------:R-:W-:Y:S01]  /*19210*/  STS [R17+0x480], R146 ;  /* 0x0004809211007388 */ /* 0x000fe20000000800 */
[----:B-1----:R-:W-:-:S05]  /*19220*/  IMAD.IADD R8, R15, 0x1, R4 ;  /* 0x000000010f087824 */ /* 0x002fca00078e0204 */
[----:B------:R-:W-:Y:S01]  /*19230*/  STS [R8+0x80], R100 ;  /* 0x0000806408007388 */ /* 0x000fe20000000800 */
[----:B--2---:R-:W-:-:S03]  /*19240*/  IADD3 R4, R15, 0x400, R16 ;  /* 0x000004000f047810 */ /* 0x004fc60007ffe010 */
[----:B------:R-:W-:Y:S02]  /*19250*/  STS [R8+0x480], R102 ;  /* 0x0004806608007388 */ /* 0x000fe40000000800 */
[C---:B------:R-:W-:Y:S02]  /*19260*/  IMAD.IADD R4, R14.reuse, 0x1, R4 ;  /* 0x000000010e047824 */ /* 0x040fe400078e0204 */
[----:B------:R-:W-:Y:S01]  /*19270*/  STS [R17+0x2080], R140 ;  /* 0x0020808c11007388 */ /* 0x000fe20000000800 */
[----:B------:R-:W-:-:S03]  /*19280*/  IMAD.IADD R14, R14, 0x1, R16 ;  /* 0x000000010e0e7824 */ /* 0x000fc600078e0210 */
[----:B------:R-:W-:Y:S04]  /*19290*/  STS [R17+0x2480], R142 ;  /* 0x0024808e11007388 */ /* 0x000fe80000000800 */
[----:B------:R-:W-:Y:S04]  /*192a0*/  STS [R8+0x2080], R136 ;  /* 0x0020808808007388 */ /* 0x000fe80000000800 */
[----:B------:R-:W-:Y:S04]  /*192b0*/  STS [R8+0x2480], R138 ;  /* 0x0024808a08007388 */ /* 0x000fe80000000800 */
[----:B------:R-:W-:Y:S04]  /*192c0*/  STS [R16], R104 ;  /* 0x0000006810007388 */ /* 0x000fe80000000800 */
[----:B------:R-:W-:Y:S04]  /*192d0*/  STS [R16+0x400], R106 ;  /* 0x0004006a10007388 */ /* 0x000fe80000000800 */
[----:B------:R-:W-:Y:S04]  /*192e0*/  STS [R14], R112 ;  /* 0x000000700e007388 */ /* 0x000fe80000000800 */
[----:B------:R-:W-:Y:S04]  /*192f0*/  STS [R14+0x400], R114 ;  /* 0x000400720e007388 */ /* 0x000fe80000000800 */
[----:B------:R-:W-:Y:S04]  /*19300*/  STS [R16+0x2000], R108 ;  /* 0x0020006c10007388 */ /* 0x000fe80000000800 */
[----:B------:R1:W-:Y:S04]  /*19310*/  STS [R16+0x2400], R110 ;  /* 0x0024006e10007388 */ /* 0x0003e80000000800 */
[----:B------:R-:W-:Y:S04]  /*19320*/  STS [R14+0x2000], R132 ;  /* 0x002000840e007388 */ /* 0x000fe80000000800 */
[----:B------:R-:W-:Y:S01]  /*19330*/  STS [R14+0x2400], R134 ;  /* 0x002400860e007388 */ /* 0x000fe20000000800 */
[----:B-1----:R-:W-:-:S02]  /*19340*/  IMAD.IADD R16, R15, 0x1, R16 ;  /* 0x000000010f107824 */ /* 0x002fc400078e0210 */
[----:B------:R-:W-:-:S03]  /*19350*/  IMAD.IADD R15, R15, 0x1, R14 ;  /* 0x000000010f0f7824 */ /* 0x000fc600078e020e */
        /* <DEDUP_REMOVED lines=9> */
[----:B------:R-:W-:-:S04]  /*193f0*/  UISETP.NE.U32.AND UP0, UPT, URZ, UR4, UPT ;  /* 0x000000043f00728c */ /* 0x000fc8000bf05070 */
[----:B------:R-:W-:Y:S01]  /*19400*/  UISETP.NE.AND.EX UP0, UPT, URZ, UR5, UPT, UP0 ;  /* 0x000000053f00728c */ /* 0x000fe2000bf05300 */
[----:B-1----:R-:W3:Y:S02]  /*19410*/  @P1 LDG.E R6, [R18.64] ;  /* 0x0000003412061981 */ /* 0x002ee4000c1e1900 */
[----:B------:R-:W-:-:S03]  /*19420*/  ULDC.64 UR4, c[0x0][0x508] ;  /* 0x0001420000047ab9 */ /* 0x000fc60000000a00 */
[----:B------:R-:W-:-:S05]  /*19430*/  PLOP3.LUT P0, PT, PT, PT, UP0, 0x80, 0x0 ;  /* 0x000000000000781c */ /* 0x000fca0003f0f008 */
[----:B------:R-:W-:Y:S01]  /*19440*/  @UP0 UIMAD.WIDE UR4, UR16, UR6, UR4 ;  /* 0x00000006100402a5 */ /* 0x000fe2000f8e0204 */
[----:B--2---:R-:W-:-:S05]  /*19450*/  IMAD.MOV.U32 R4, RZ, RZ, c[0x0][0x388] ;  /* 0x0000e200ff047624 */ /* 0x004fca00078e00ff */
[----:B------:R-:W-:Y:S02]  /*19460*/  IMAD.U32 R14, RZ, RZ, UR4 ;  /* 0x00000004ff0e7e24 */ /* 0x000fe4000f8e00ff */
[----:B------:R-:W-:-:S05]  /*19470*/  IMAD.U32 R15, RZ, RZ, UR5 ;  /* 0x00000005ff0f7e24 */ /* 0x000fca000f8e00ff */
        /* <DEDUP_REMOVED lines=9> */
[----:B-----5:R1:W2:Y:S04]  /*19510*/  LDG.E R4, [R18.64] ;  /* 0x0000003412047981 */ /* 0x0202a8000c1e1900 */
[----:B-1----:R-:W2:Y:S02]  /*19520*/  LDG.E R18, [R18.64+0x4] ;  /* 0x0000043412127981 */ /* 0x002ea4000c1e1900 */
[----:B--2---:R-:W-:Y:S02]  /*19530*/  IADD3 R4, -R4, R18, RZ ;  /* 0x0000001204047210 */ /* 0x004fe40007ffe1ff */
.L_x_1117:
[----:B-1----:R-:W-:Y:S01]  /*19540*/  LEA.HI R6, R3, R3, RZ, 0x1 ;  /* 0x0000000303067211 */ /* 0x002fe200078f08ff */
[----:B------:R-:W-:Y:S01]  /*19550*/  IMAD.MOV.U32 R10, RZ, RZ, c[0x0][0x4e8] ;  /* 0x00013a00ff0a7624 */ /* 0x000fe200078e00ff */
[----:B------:R-:W-:Y:S01]  /*19560*/  LOP3.LUT R15, R7, 0xffffffe0, RZ, 0xc0, !PT ;  /* 0xffffffe0070f7812 */ /* 0x000fe200078ec0ff */
[----:B------:R-:W-:Y:S01]  /*19570*/  ULDC.64 UR4, c[0x0][0x490] ;  /* 0x0001240000047ab9 */ /* 0x000fe20000000a00 */
[C---:B------:R-:W-:Y:S01]  /*19580*/  LOP3.LUT R8, R6.reuse, 0x1ffffffe, RZ, 0xc0, !PT ;  /* 0x1ffffffe06087812 */ /* 0x040fe200078ec0ff */
[----:B------:R-:W-:Y:S01]  /*19590*/  IMAD.SHL.U32 R6, R6, 0x20, RZ ;  /* 0x0000002006067824 */ /* 0x000fe200078e00ff */
[----:B------:R-:W-:Y:S01]  /*195a0*/  ISETP.NE.AND P0, PT, R10, 0x1, PT ;  /* 0x000000010a00780c */ /* 0x000fe20003f05270 */
[----:B------:R-:W-:Y:S01]  /*195b0*/  IMAD.IADD R15, R0, 0x1, -R15 ;  /* 0x00000001000f7824 */ /* 0x000fe200078e0a0f */
[----:B------:R-:W-:Y:S01]  /*195c0*/  SHF.R.S32.HI R10, RZ, 0x1f, R9 ;  /* 0x0000001fff0a7819 */ /* 0x000fe20000011409 */
[----:B------:R-:W-:Y:S01]  /*195d0*/  IMAD.IADD R3, R3, 0x1, -R8 ;  /* 0x0000000103037824 */ /* 0x000fe200078e0a08 */
[----:B------:R-:W-:Y:S01]  /*195e0*/  LOP3.LUT R6, R6, 0xffffffc0, RZ, 0xc0, !PT ;  /* 0xffffffc006067812 */ /* 0x000fe200078ec0ff */
[----:B------:R-:W-:Y:S01]  /*195f0*/  UIMAD UR12, UR8, UR4, URZ ;  /* 0x00000004080c72a4 */ /* 0x000fe2000f8e023f */
[----:B------:R-:W-:Y:S01]  /*19600*/  LEA.HI R10, R10, R9, RZ, 0x2 ;  /* 0x000000090a0a7211 */ /* 0x000fe200078f10ff */
[----:B------:R-:W-:Y:S01]  /*19610*/  UMOV UR18, UR6 ;  /* 0x0000000600127c82 */ /* 0x000fe20008000000 */
[----:B------:R-:W-:Y:S01]  /*19620*/  SHF.R.S32.HI R7, RZ, 0x1f, R15 ;  /* 0x0000001fff077819 */ /* 0x000fe2000001140f */
[----:B------:R-:W-:Y:S01]  /*19630*/  IMAD R3, R3, 0x8, R6 ;  /* 0x0000000803037824 */ /* 0x000fe200078e0206 */
[----:B------:R-:W-:Y:S01]  /*19640*/  LOP3.LUT R10, R10, 0xffffffc, RZ, 0xc0, !PT ;  /* 0x0ffffffc0a0a7812 */ /* 0x000fe200078ec0ff */
[----:B------:R-:W1:Y:S01]  /*19650*/  S2R R6, SR_CTAID.X ;  /* 0x0000000000067919 */ /* 0x000e620000002500 */
[----:B------:R-:W-:Y:S01]  /*19660*/  LEA.HI R7, R7, R15, RZ, 0x2 ;  /* 0x0000000f07077211 */ /* 0x000fe200078f10ff */
[----:B------:R-:W-:Y:S01]  /*19670*/  UMOV UR19, UR7 ;  /* 0x0000000700137c82 */ /* 0x000fe20008000000 */
[----:B------:R-:W-:Y:S01]  /*19680*/  LOP3.LUT P1, RZ, R15, 0x3, RZ, 0xc0, !PT ;  /* 0x000000030fff7812 */ /* 0x000fe2000782c0ff */
[----:B------:R-:W-:Y:S01]  /*19690*/  IMAD.IADD R10, R9, 0x1, -R10 ;  /* 0x00000001090a7824 */ /* 0x000fe200078e0a0a */
[----:B------:R-:W-:Y:S01]  /*196a0*/  SHF.R.S32.HI R8, RZ, 0x2, R7 ;  /* 0x00000002ff087819 */ /* 0x000fe20000011407 */
[----:B------:R-:W-:Y:S01]  /*196b0*/  UIMAD.WIDE.U32 UR18, UR11, UR4, UR18 ;  /* 0x000000040b1272a5 */ /* 0x000fe2000f8e0012 */
[-C--:B------:R-:W-:Y:S01]  /*196c0*/  LEA.HI R7, R2, R0.reuse, RZ, 0x3 ;  /* 0x0000000002077211 */ /* 0x080fe200078f18ff */
[----:B------:R-:W-:Y:S01]  /*196d0*/  UIMAD UR12, UR11, UR5, UR12 ;  /* 0x000000050b0c72a4 */ /* 0x000fe2000f8e020c */
[----:B-----5:R-:W-:Y:S01]  /*196e0*/  IMAD R4, R4, c[0x0][0x4e8], RZ ;  /* 0x00013a0004047a24 */ /* 0x020fe200078e02ff */
[----:B------:R-:W-:Y:S01]  /*196f0*/  USHF.R.S32.HI UR9, URZ, 0x1f, UR16 ;  /* 0x0000001f3f097899 */ /* 0x000fe20008011410 */
[----:B------:R-:W-:Y:S01]  /*19700*/  IMAD R10, R10, 0x10, R8 ;  /* 0x000000100a0a7824 */ /* 0x000fe200078e0208 */
[----:B------:R-:W-:Y:S01]  /*19710*/  LOP3.LUT R14, R7, 0xfffffff8, RZ, 0xc0, !PT ;  /* 0xfffffff8070e7812 */ /* 0x000fe200078ec0ff */
[----:B------:R-:W-:Y:S01]  /*19720*/  ULDC.64 UR4, c[0x0][0x3a0] ;  /* 0x0000e80000047ab9 */ /* 0x000fe20000000a00 */
[----:B------:R-:W-:Y:S01]  /*19730*/  SHF.R.S32.HI R7, RZ, 0x3, R7 ;  /* 0x00000003ff077819 */ /* 0x000fe20000011407 */
[----:B------:R-:W-:Y:S01]  /*19740*/  IMAD.IADD R3, R10, 0x1, R3 ;  /* 0x000000010a037824 */ /* 0x000fe200078e0203 */
[----:B------:R-:W-:Y:S01]  /*19750*/  LEA.HI R8, R2, R0, RZ, 0x6 ;  /* 0x0000000002087211 */ /* 0x000fe200078f30ff */
[----:B------:R-:W-:Y:S01]  /*19760*/  IMAD.IADD R14, R0, 0x1, -R14 ;  /* 0x00000001000e7824 */ /* 0x000fe200078e0a0e */
[----:B------:R-:W-:Y:S01]  /*19770*/  UIMAD UR14, UR7, UR4, URZ ;  /* 0x00000004070e72a4 */ /* 0x000fe2000f8e023f */
[----:B------:R-:W-:Y:S01]  /*19780*/  IMAD.SHL.U32 R2, R7, 0x40, RZ ;  /* 0x0000004007027824 */ /* 0x000fe200078e00ff */
[----:B------:R-:W-:Y:S01]  /*19790*/  USEL UR9, UR9, URZ, !UP1 ;  /* 0x0000003f09097287 */ /* 0x000fe2000c800000 */
[----:B------:R-:W-:Y:S01]  /*197a0*/  IMAD R9, R14, 0x10, R7 ;  /* 0x000000100e097824 */ /* 0x000fe200078e0207 */
[----:B------:R-:W-:Y:S01]  /*197b0*/  UIMAD.WIDE.U32 UR20, UR6, UR4, URZ ;  /* 0x00000004061472a5 */ /* 0x000fe2000f8e003f */
[----:B------:R-:W-:Y:S01]  /*197c0*/  IMAD.SHL.U32 R8, R8, 0x8, RZ ;  /* 0x0000000808087824 */ /* 0x000fe200078e00ff */
[----:B------:R-:W-:Y:S01]  /*197d0*/  UIMAD UR14, UR6, UR5, UR14 ;  /* 0x00000005060e72a4 */ /* 0x000fe2000f8e020e */
[C---:B-1----:R-:W-:Y:S01]  /*197e0*/  IMAD R3, R6.reuse, 0x80, R3 ;  /* 0x0000008006037824 */ /* 0x042fe200078e0203 */
[----:B------:R-:W-:Y:S01]  /*197f0*/  USEL UR10, UR16, URZ, !UP1 ;  /* 0x0000003f100a7287 */ /* 0x000fe2000c800000 */
[----:B------:R-:W-:Y:S01]  /*19800*/  IMAD R9, R6, 0x80, R9 ;  /* 0x0000008006097824 */ /* 0x000fe200078e0209 */
[----:B------:R-:W-:Y:S01]  /*19810*/  ULDC.64 UR6, c[0x0][0x498] ;  /* 0x0001260000067ab9 */ /* 0x000fe20000000a00 */
[----:B------:R-:W-:Y:S01]  /*19820*/  @P0 IMAD.HI.U32 R0, R3, c[0x0][0x4ec], RZ ;  /* 0x00013b0003000a27 */ /* 0x000fe200078e00ff */
[----:B------:R-:W-:Y:S01]  /*19830*/  UIMAD UR15, UR9, UR6, URZ ;  /* 0x00000006090f72a4 */ /* 0x000fe2000f8e023f */
[----:B------:R-:W-:Y:S01]  /*19840*/  LOP3.LUT R2, R2, 0x1c0, RZ, 0xc0, !PT ;  /* 0x000001c002027812 */ /* 0x000fe200078ec0ff */
[----:B------:R-:W-:Y:S01]  /*19850*/  UIADD3 UR19, UR19, UR12, URZ ;  /* 0x0000000c13137290 */ /* 0x000fe2000fffe03f */
[----:B------:R-:W-:Y:S01]  /*19860*/  IMAD.MOV.U32 R18, RZ, RZ, R3 ;  /* 0x000000ffff127224 */ /* 0x000fe200078e0003 */
[----:B------:R-:W-:Y:S01]  /*19870*/  @P0 SHF.R.U32.HI R18, RZ, c[0x0][0x4f0], R0 ;  /* 0x00013c00ff120a19 */ /* 0x000fe20000011600 */
[----:B------:R-:W-:Y:S01]  /*19880*/  ULDC.64 UR4, c[0x0][0x3e8] ;  /* 0x0000fa0000047ab9 */ /* 0x000fe20000000a00 */
[----:B------:R-:W-:Y:S01]  /*19890*/  @P0 IMAD.HI.U32 R0, R9, c[0x0][0x4ec], RZ ;  /* 0x00013b0009000a27 */ /* 0x000fe200078e00ff */
[----:B------:R-:W-:Y:S01]  /*198a0*/  UIMAD UR7, UR10, UR7, UR15 ;  /* 0x000000070a0772a4 */ /* 0x000fe2000f8e020f */
[--C-:B------:R-:W-:Y:S01]  /*198b0*/  SHF.R.S32.HI R16, RZ, 0x1f, R18.reuse ;  /* 0x0000001fff107819 */ /* 0x100fe20000011412 */
[----:B------:R-:W-:Y:S01]  /*198c0*/  UIMAD UR13, UR8, UR4, URZ ;  /* 0x00000004080d72a4 */ /* 0x000fe2000f8e023f */
[----:B------:R-:W-:Y:S01]  /*198d0*/  IMAD.MOV R15, RZ, RZ, -R18 ;  /* 0x000000ffff0f7224 */ /* 0x000fe200078e0a12 */
[----:B------:R-:W-:Y:S01]  /*198e0*/  UIADD3 UR15, UR21, UR14, URZ ;  /* 0x0000000e150f7290 */ /* 0x000fe2000fffe03f */
[----:B------:R-:W-:Y:S01]  /*198f0*/  IMAD.MOV.U32 R26, RZ, RZ, R9 ;  /* 0x000000ffff1a7224 */ /* 0x000fe200078e0009 */
[----:B------:R-:W-:Y:S01]  /*19900*/  UIMAD.WIDE.U32 UR18, UR10, UR6, UR18 ;  /* 0x000000060a1272a5 */ /* 0x000fe2000f8e0012 */
[----:B------:R-:W-:Y:S01]  /*19910*/  IMAD R15, R15, c[0x0][0x4e8], R3 ;  /* 0x00013a000f0f7a24 */ /* 0x000fe200078e0203 */
[----:B------:R-:W-:Y:S01]  /*19920*/  UMOV UR14, UR20 ;  /* 0x00000014000e7c82 */ /* 0x000fe20008000000 */
[----:B------:R-:W-:Y:S01]  /*19930*/  @P0 SHF.R.U32.HI R26, RZ, c[0x0][0x4f0], R0 ;  /* 0x00013c00ff1a0a19 */ /* 0x000fe20000011600 */
[----:B------:R-:W-:Y:S01]  /*19940*/  UIMAD UR13, UR11, UR5, UR13 ;  /* 0x000000050b0d72a4 */ /* 0x000fe2000f8e020d */
[----:B------:R-:W-:Y:S01]  /*19950*/  IMAD.SHL.U32 R0, R14, 0x8, RZ ;  /* 0x000000080e007824 */ /* 0x000fe200078e00ff */
[----:B------:R-:W-:Y:S01]  /*19960*/  UIMAD.WIDE.U32 UR14, UR11, UR4, UR14 ;  /* 0x000000040b0e72a5 */ /* 0x000fe2000f8e000e */
[----:B------:R-:W-:Y:S01]  /*19970*/  IMAD.U32 R14, RZ, RZ, UR7 ;  /* 0x00000007ff0e7e24 */ /* 0x000fe2000f8e00ff */
[----:B------:R-:W-:Y:S01]  /*19980*/  IADD3 R18, P0, R18, UR18, RZ ;  /* 0x0000001212127c10 */ /* 0x000fe2000ff1e0ff */
[----:B------:R-:W-:Y:S01]  /*19990*/  ULDC.64 UR4, c[0x0][0x3f0] ;  /* 0x0000fc0000047ab9 */ /* 0x000fe20000000a00 */
[----:B------:R-:W-:Y:S01]  /*199a0*/  SHF.R.S32.HI R3, RZ, 0x1f, R15 ;  /* 0x0000001fff037819 */ /* 0x000fe2000001140f */
[----:B------:R-:W-:Y:S01]  /*199b0*/  UIMAD UR9, UR9, UR4, URZ ;  /* 0x00000004090972a4 */ /* 0x000fe2000f8e023f */
[----:B------:R-:W-:Y:S01]  /*199c0*/  IADD3.X R19, R16, UR19, R14, P0, !PT ;  /* 0x0000001310137c10 */ /* 0x000fe200087fe40e */
[----:B------:R-:W-:Y:S01]  /*199d0*/  UIADD3 UR15, UR15, UR13, URZ ;  /* 0x0000000d0f0f7290 */ /* 0x000fe2000fffe03f */
[----:B------:R-:W-:Y:S01]  /*199e0*/  SHF.R.S32.HI R14, RZ, 0x1f, R26 ;  /* 0x0000001fff0e7819 */ /* 0x000fe2000001141a */
[----:B------:R-:W-:Y:S01]  /*199f0*/  IMAD R3, R3, c[0x0][0x488], RZ ;  /* 0x0001220003037a24 */ /* 0x000fe200078e02ff */
[----:B------:R-:W-:Y:S01]  /*19a00*/  UIMAD UR5, UR10, UR5, UR9 ;  /* 0x000000050a0572a4 */ /* 0x000fe2000f8e0209 */
[----:B------:R-:W-:Y:S01]  /*19a10*/  IMAD.WIDE.U32 R18, R15, c[0x0][0x488], R18 ;  /* 0x000122000f127a25 */ /* 0x000fe200078e0012 */
[----:B------:R-:W-:Y:S01]  /*19a20*/  UIMAD.WIDE.U32 UR14, UR10, UR4, UR14 ;  /* 0x000000040a0e72a5 */ /* 0x000fe2000f8e000e */
[----:B------:R-:W-:-:S02]  /*19a30*/  LOP3.LUT R17, R2, 0x38, R0, 0xf8, !PT ;  /* 0x0000003802117812 */ /* 0x000fc400078ef800 */
[----:B------:R-:W-:Y:S01]  /*19a40*/  IMAD R3, R15, c[0x0][0x48c], R3 ;  /* 0x000123000f037a24 */ /* 0x000fe200078e0203 */
[----:B------:R-:W-:Y:S01]  /*19a50*/  UIADD3 UR5, UR15, UR5, URZ ;  /* 0x000000050f057290 */ /* 0x000fe2000fffe03f */
[----:B------:R-:W-:Y:S01]  /*19a60*/  LEA R16, P0, R18, c[0x0][0x450], 0x2 ;  /* 0x0001140012107a11 */ /* 0x000fe200078010ff */
[----:B------:R-:W-:Y:S01]  /*19a70*/  IMAD.U32 R21, RZ, RZ, UR15 ;  /* 0x0000000fff157e24 */ /* 0x000fe2000f8e00ff */
[----:B------:R-:W-:Y:S01]  /*19a80*/  SHF.R.U32.HI R2, RZ, 0x3, R2 ;  /* 0x00000003ff027819 */ /* 0x000fe20000011602 */
[----:B------:R-:W-:Y:S01]  /*19a90*/  IMAD.IADD R3, R19, 0x1, R3 ;  /* 0x0000000113037824 */ /* 0x000fe200078e0203 */
[----:B------:R-:W-:Y:S01]  /*19aa0*/  ISETP.GE.AND P6, PT, R0, c[0x0][0x3c8], PT ;  /* 0x0000f20000007a0c */ /* 0x000fe20003fc6270 */
[----:B------:R-:W-:Y:S01]  /*19ab0*/  IMAD R14, R14, c[0x0][0x3e0], RZ ;  /* 0x0000f8000e0e7a24 */ /* 0x000fe200078e02ff */
[----:B------:R-:W-:Y:S01]  /*19ac0*/  LOP3.LUT R2, R17, R2, RZ, 0x3c, !PT ;  /* 0x0000000211027212 */ /* 0x000fe200078e3cff */
[----:B------:R-:W-:Y:S01]  /*19ad0*/  IMAD.U32 R20, RZ, RZ, UR14 ;  /* 0x0000000eff147e24 */ /* 0x000fe2000f8e00ff */
[----:B------:R-:W-:Y:S01]  /*19ae0*/  LEA.HI.X R3, R18, c[0x0][0x454], R3, 0x2, P0 ;  /* 0x0001150012037a11 */ /* 0x000fe200000f1403 */
[----:B------:R-:W-:Y:S01]  /*19af0*/  IMAD.U32 R21, RZ, RZ, UR5 ;  /* 0x00000005ff157e24 */ /* 0x000fe2000f8e00ff */
[----:B------:R-:W-:Y:S01]  /*19b00*/  SHFL.IDX PT, R18, R16, 0x1, 0x1c1f ;  /* 0x003c1f0010127f89 */ /* 0x000fe200000e0000 */
[----:B------:R-:W-:Y:S01]  /*19b10*/  IMAD.MOV R22, RZ, RZ, -R26 ;  /* 0x000000ffff167224 */ /* 0x000fe200078e0a1a */
[----:B------:R-:W-:Y:S01]  /*19b20*/  LOP3.LUT R8, R2, 0x7ffffe00, R8, 0xf8, !PT ;  /* 0x7ffffe0002087812 */ /* 0x000fe200078ef808 */
[C---:B------:R-:W-:Y:S01]  /*19b30*/  IMAD R14, R26.reuse, c[0x0][0x3e4], R14 ;  /* 0x0000f9001a0e7a24 */ /* 0x040fe200078e020e */
[----:B------:R-:W-:Y:S01]  /*19b40*/  SHFL.IDX PT, R19, R3, 0x1, 0x1c1f ;  /* 0x003c1f0003137f89 */ /* 0x000fe200000e0000 */
[----:B------:R-:W-:-:S03]  /*19b50*/  IMAD.WIDE.U32 R26, R26, c[0x0][0x3e0], R20 ;  /* 0x0000f8001a1a7a25 */ /* 0x000fc600078e0014 */
[----:B------:R-:W-:Y:S01]  /*19b60*/  SHFL.IDX PT, R20, R16, RZ, 0x1c1f ;  /* 0x001c1fff10147589 */ /* 0x000fe200000e0000 */
[----:B------:R-:W-:Y:S02]  /*19b70*/  IMAD R22, R22, c[0x0][0x4e8], R9 ;  /* 0x00013a0016167a24 */ /* 0x000fe400078e0209 */
[----:B------:R-:W-:Y:S01]  /*19b80*/  IMAD.IADD R27, R27, 0x1, R14 ;  /* 0x000000011b1b7824 */ /* 0x000fe200078e020e */
[----:B------:R-:W1:Y:S01]  /*19b90*/  SHFL.IDX PT, R21, R3, RZ, 0x1c1f ;  /* 0x001c1fff03157589 */ /* 0x000e6200000e0000 */
[----:B------:R-:W-:Y:S01]  /*19ba0*/  IMAD R10, R6, 0x80, R10 ;  /* 0x00000080060a7824 */ /* 0x000fe200078e020a */
[----:B------:R-:W-:Y:S01]  /*19bb0*/  SHF.R.S32.HI R9, RZ, 0x1f, R22 ;  /* 0x0000001fff097819 */ /* 0x000fe20000011416 */
[----:B------:R-:W-:Y:S01]  /*19bc0*/  IMAD.SHL.U32 R8, R8, 0x2, RZ ;  /* 0x0000000208087824 */ /* 0x000fe200078e00ff */
[----:B------:R-:W-:Y:S01]  /*19bd0*/  SHFL.IDX PT, R14, R16, 0x2, 0x1c1f ;  /* 0x005c1f00100e7f89 */ /* 0x000fe200000e0000 */
[----:B------:R-:W-:Y:S01]  /*19be0*/  IMAD R6, R6, 0x80, R7 ;  /* 0x0000008006067824 */ /* 0x000fe200078e0207 */
[C---:B------:R-:W-:Y:S01]  /*19bf0*/  IADD3 R24, R10.reuse, 0x8, RZ ;  /* 0x000000080a187810 */ /* 0x040fe20007ffe0ff */
[----:B------:R-:W-:Y:S01]  /*19c00*/  IMAD R9, R9, c[0x0][0x3d8], RZ ;  /* 0x0000f60009097a24 */ /* 0x000fe200078e02ff */
[----:B------:R-:W2:Y:S01]  /*19c10*/  SHFL.IDX PT, R15, R3, 0x2, 0x1c1f ;  /* 0x005c1f00030f7f89 */ /* 0x000ea200000e0000 */
[----:B------:R-:W-:-:S02]  /*19c20*/  ISETP.GE.OR P4, PT, R10, R4, P1 ;  /* 0x000000040a00720c */ /* 0x000fc40000f86670 */
[----:B------:R-:W-:Y:S01]  /*19c30*/  IMAD R9, R22, c[0x0][0x3dc], R9 ;  /* 0x0000f70016097a24 */ /* 0x000fe200078e0209 */
[----:B------:R-:W-:Y:S01]  /*19c40*/  SHFL.IDX PT, R16, R16, 0x3, 0x1c1f ;  /* 0x007c1f0010107f89 */ /* 0x000fe200000e0000 */
[----:B------:R-:W-:Y:S01]  /*19c50*/  ISETP.GE.OR P3, PT, R24, R4, P1 ;  /* 0x000000041800720c */ /* 0x000fe20000f66670 */
[----:B------:R-:W-:Y:S01]  /*19c60*/  IMAD.WIDE.U32 R22, R22, c[0x0][0x3d8], R26 ;  /* 0x0000f60016167a25 */ /* 0x000fe200078e001a */
[----:B------:R-:W-:Y:S01]  /*19c70*/  IADD3 R45, R6, 0x60, RZ ;  /* 0x00000060062d7810 */ /* 0x000fe20007ffe0ff */
[----:B------:R3:W4:Y:S02]  /*19c80*/  SHFL.IDX PT, R17, R3, 0x3, 0x1c1f ;  /* 0x007c1f0003117f89 */ /* 0x00072400000e0000 */
[----:B------:R-:W-:-:S04]  /*19c90*/  IMAD.IADD R9, R23, 0x1, R9 ;  /* 0x0000000117097824 */ /* 0x000fc800078e0209 */
[----:B-1----:R1:W-:Y:S04]  /*19ca0*/  @!P4 ST.E [R20.64], R5 ;  /* 0x000000051400c985 */ /* 0x0023e8000c101934 */
[----:B------:R-:W-:Y:S01]  /*19cb0*/  @!P3 ST.E [R18.64], R11 ;  /* 0x0000000b1200b985 */ /* 0x000fe2000c101934 */
[-C--:B------:R-:W-:Y:S02]  /*19cc0*/  ISETP.GE.OR P3, PT, R6, R4.reuse, P6 ;  /* 0x000000040600720c */ /* 0x080fe40003766670 */
[C---:B---3--:R-:W-:Y:S02]  /*19cd0*/  IADD3 R3, R10.reuse, 0x40, RZ ;  /* 0x000000400a037810 */ /* 0x048fe40007ffe0ff */
[----:B------:R-:W-:Y:S02]  /*19ce0*/  IADD3 R10, R10, 0x48, RZ ;  /* 0x000000480a0a7810 */ /* 0x000fe40007ffe0ff */
[----:B------:R-:W-:-:S02]  /*19cf0*/  ISETP.GE.OR P2, PT, R3, R4, P1 ;  /* 0x000000040300720c */ /* 0x000fc40000f46670 */
[----:B------:R-:W-:Y:S02]  /*19d00*/  ISETP.GE.OR P1, PT, R10, R4, P1 ;  /* 0x000000040a00720c */ /* 0x000fe40000f26670 */
[----:B------:R-:W-:-:S04]  /*19d10*/  LEA R3, P0, R22, c[0x0][0x380], 0x1 ;  /* 0x0000e00016037a11 */ /* 0x000fc800078008ff */
[----:B------:R-:W-:Y:S01]  /*19d20*/  LEA.HI.X R2, R22, c[0x0][0x384], R9, 0x1, P0 ;  /* 0x0000e10016027a11 */ /* 0x000fe200000f0c09 */
[----:B------:R-:W3:Y:S01]  /*19d30*/  SHFL.IDX PT, R48, R3, RZ, 0x181f ;  /* 0x00181fff03307589 */ /* 0x000ee200000e0000 */
[----:B-1----:R-:W-:-:S03]  /*19d40*/  IADD3 R5, R6, 0x10, RZ ;  /* 0x0000001006057810 */ /* 0x002fc60007ffe0ff */
[----:B------:R-:W1:Y:S04]  /*19d50*/  SHFL.IDX PT, R46, R3, 0x1, 0x181f ;  /* 0x00381f00032e7f89 */ /* 0x000e6800000e0000 */
[----:B--2---:R2:W-:Y:S01]  /*19d60*/  @!P2 ST.E [R14.64], R12 ;  /* 0x0000000c0e00a985 */ /* 0x0045e2000c101934 */
[-C--:B------:R-:W-:Y:S02]  /*19d70*/  ISETP.GE.OR P2, PT, R5, R4.reuse, P6 ;  /* 0x000000040500720c */ /* 0x080fe40003746670 */
[----:B------:R-:W-:Y:S01]  /*19d80*/  IADD3 R5, R6, 0x20, RZ ;  /* 0x0000002006057810 */ /* 0x000fe20007ffe0ff */
[----:B------:R-:W2:Y:S04]  /*19d90*/  SHFL.IDX PT, R14, R2, RZ, 0x181f ;  /* 0x00181fff020e7589 */ /* 0x000ea800000e0000 */
[----:B------:R-:W2:Y:S04]  /*19da0*/  SHFL.IDX PT, R12, R2, 0x1, 0x181f ;  /* 0x00381f00020c7f89 */ /* 0x000ea800000e0000 */
[----:B----4-:R4:W-:Y:S01]  /*19db0*/  @!P1 ST.E [R16.64], R13 ;  /* 0x0000000d10009985 */ /* 0x0109e2000c101934 */
[----:B------:R-:W-:-:S02]  /*19dc0*/  ISETP.GE.OR P1, PT, R5, R4, P6 ;  /* 0x000000040500720c */ /* 0x000fc40003726670 */
[----:B------:R-:W-:Y:S01]  /*19dd0*/  SHF.R.S32.HI R5, RZ, 0x1f, R0 ;  /* 0x0000001fff057819 */ /* 0x000fe20000011400 */
[----:B------:R-:W-:Y:S01]  /*19de0*/  LDS.128 R36, [R8+0x80] ;  /* 0x0000800008247984 */ /* 0x000fe20000000c00 */
[----:B---3--:R-:W-:-:S03]  /*19df0*/  @!P3 LEA R48, P5, R0, R48, 0x1 ;  /* 0x000000300030b211 */ /* 0x008fc600078a08ff */
[----:B------:R-:W3:Y:S01]  /*19e00*/  SHFL.IDX PT, R7, R3, 0x2, 0x181f ;  /* 0x00581f0003077f89 */ /* 0x000ee200000e0000 */
[----:B-1----:R-:W-:-:S03]  /*19e10*/  @!P2 LEA R46, P4, R0, R46, 0x1 ;  /* 0x0000002e002ea211 */ /* 0x002fc600078808ff */
[----:B------:R-:W1:Y:S01]  /*19e20*/  SHFL.IDX PT, R11, R2, 0x2, 0x181f ;  /* 0x00581f00020b7f89 */ /* 0x000e6200000e0000 */
[----:B--2---:R-:W-:-:S03]  /*19e30*/  IADD3 R15, R6, 0x30, RZ ;  /* 0x00000030060f7810 */ /* 0x004fc60007ffe0ff */
[----:B------:R-:W2:Y:S01]  /*19e40*/  SHFL.IDX PT, R10, R3, 0x3, 0x181f ;  /* 0x00781f00030a7f89 */ /* 0x000ea200000e0000 */
[C-C-:B------:R-:W-:Y:S02]  /*19e50*/  @!P3 LEA.HI.X R49, R0.reuse, R14, R5.reuse, 0x1, P5 ;  /* 0x0000000e0031b211 */ /* 0x140fe400028f0c05 */
[----:B------:R-:W-:Y:S01]  /*19e60*/  ISETP.GE.OR P0, PT, R15, R4, P6 ;  /* 0x000000040f00720c */ /* 0x000fe20003706670 */
[----:B------:R-:W-:Y:S01]  /*19e70*/  LDS.128 R32, [R8+0x880] ;  /* 0x0008800008207984 */ /* 0x000fe20000000c00 */
[----:B------:R-:W-:-:S03]  /*19e80*/  @!P2 LEA.HI.X R47, R0, R12, R5, 0x1, P4 ;  /* 0x0000000c002fa211 */ /* 0x000fc600020f0c05 */
[----:B------:R-:W-:Y:S01]  /*19e90*/  LDS.128 R28, [R8+0x1080] ;  /* 0x00108000081c7984 */ /* 0x000fe20000000c00 */
[----:B----4-:R-:W-:-:S03]  /*19ea0*/  IADD3 R13, R6, 0x40, RZ ;  /* 0x00000040060d7810 */ /* 0x010fc60007ffe0ff */
[----:B------:R-:W-:Y:S01]  /*19eb0*/  LDS.128 R24, [R8+0x1880] ;  /* 0x0018800008187984 */ /* 0x000fe20000000c00 */
[----:B------:R-:W-:-:S03]  /*19ec0*/  ISETP.GE.OR P5, PT, R13, R4, P6 ;  /* 0x000000040d00720c */ /* 0x000fc600037a6670 */
[----:B------:R-:W4:Y:S01]  /*19ed0*/  SHFL.IDX PT, R9, R2, 0x3, 0x181f ;  /* 0x00781f0002097f89 */ /* 0x000f2200000e0000 */
[----:B---3--:R-:W-:-:S03]  /*19ee0*/  @!P1 LEA R50, P4, R0, R7, 0x1 ;  /* 0x0000000700329211 */ /* 0x008fc600078808ff */
[----:B------:R-:W-:Y:S01]  /*19ef0*/  LDS.128 R20, [R8+0x2080] ;  /* 0x0020800008147984 */ /* 0x000fe20000000c00 */
[----:B-1----:R-:W-:-:S03]  /*19f00*/  @!P1 LEA.HI.X R51, R0, R11, R5, 0x1, P4 ;  /* 0x0000000b00339211 */ /* 0x002fc600020f0c05 */
[----:B------:R-:W-:Y:S01]  /*19f10*/  LDS.128 R16, [R8+0x2880] ;  /* 0x0028800008107984 */ /* 0x000fe20000000c00 */
[----:B--2---:R-:W-:Y:S02]  /*19f20*/  @!P0 LEA R52, P4, R0, R10, 0x1 ;  /* 0x0000000a00348211 */ /* 0x004fe400078808ff */
[C---:B------:R-:W-:Y:S01]  /*19f30*/  IADD3 R10, R6.reuse, 0x50, RZ ;  /* 0x00000050060a7810 */ /* 0x040fe20007ffe0ff */
[----:B------:R-:W-:Y:S01]  /*19f40*/  LDS.128 R12, [R8+0x3080] ;  /* 0x00308000080c7984 */ /* 0x000fe20000000c00 */
[----:B------:R-:W-:-:S03]  /*19f50*/  IADD3 R6, R6, 0x70, RZ ;  /* 0x0000007006067810 */ /* 0x000fc60007ffe0ff */
[----:B------:R-:W1:Y:S04]  /*19f60*/  SHFL.IDX PT, R43, R3, 0x4, 0x181f ;  /* 0x00981f00032b7f89 */ /* 0x000e6800000e0000 */
[----:B------:R-:W2:Y:S04]  /*19f70*/  SHFL.IDX PT, R41, R3, 0x5, 0x181f ;  /* 0x00b81f0003297f89 */ /* 0x000ea800000e0000 */
[----:B------:R-:W3:Y:S01]  /*19f80*/  SHFL.IDX PT, R7, R3, 0x6, 0x181f ;  /* 0x00d81f0003077f89 */ /* 0x000ee200000e0000 */
[----:B----4-:R-:W-:Y:S02]  /*19f90*/  @!P0 LEA.HI.X R53, R0, R9, R5, 0x1, P4 ;  /* 0x0000000900358211 */ /* 0x010fe400020f0c05 */
[-C--:B------:R-:W-:Y:S01]  /*19fa0*/  ISETP.GE.OR P4, PT, R10, R4.reuse, P6 ;  /* 0x000000040a00720c */ /* 0x080fe20003786670 */
[----:B------:R-:W4:Y:S04]  /*19fb0*/  SHFL.IDX PT, R44, R2, 0x4, 0x181f ;  /* 0x00981f00022c7f89 */ /* 0x000f2800000e0000 */
[----:B------:R-:W1:Y:S04]  /*19fc0*/  SHFL.IDX PT, R42, R2, 0x5, 0x181f ;  /* 0x00b81f00022a7f89 */ /* 0x000e6800000e0000 */
[----:B------:R-:W1:Y:S04]  /*19fd0*/  SHFL.IDX PT, R40, R2, 0x6, 0x181f ;  /* 0x00d81f0002287f89 */ /* 0x000e6800000e0000 */
[----:B------:R-:W1:Y:S04]  /*19fe0*/  LDS.128 R8, [R8+0x3880] ;  /* 0x0038800008087984 */ /* 0x000e680000000c00 */
[----:B------:R-:W-:Y:S01]  /*19ff0*/  @!P3 ST.E.128 [R48.64], R36 ;  /* 0x000000243000b985 */ /* 0x000fe2000c101d34 */
[----:B------:R-:W-:-:S02]  /*1a000*/  ISETP.GE.OR P3, PT, R45, R4, P6 ;  /* 0x000000042d00720c */ /* 0x000fc40003766670 */
[----:B------:R-:W-:Y:S01]  /*1a010*/  ISETP.GE.OR P6, PT, R6, R4, P6 ;  /* 0x000000040600720c */ /* 0x000fe200037c6670 */
[----:B------:R-:W-:Y:S04]  /*1a020*/  @!P2 ST.E.128 [R46.64], R32 ;  /* 0x000000202e00a985 */ /* 0x000fe8000c101d34 */
[----:B------:R1:W-:Y:S04]  /*1a030*/  @!P1 ST.E.128 [R50.64], R28 ;  /* 0x0000001c32009985 */ /* 0x0003e8000c101d34 */
[----:B------:R2:W-:Y:S04]  /*1a040*/  @!P0 ST.E.128 [R52.64], R24 ;  /* 0x0000001834008985 */ /* 0x0005e8000c101d34 */
[----:B------:R-:W1:Y:S04]  /*1a050*/  SHFL.IDX PT, R3, R3, 0x7, 0x181f ;  /* 0x00f81f0003037f89 */ /* 0x000e6800000e0000 */
[----:B------:R-:W2:Y:S01]  /*1a060*/  SHFL.IDX PT, R2, R2, 0x7, 0x181f ;  /* 0x00f81f0002027f89 */ /* 0x000ea200000e0000 */
[----:B-1----:R-:W-:-:S02]  /*1a070*/  @!P5 LEA R28, P2, R0, R43, 0x1 ;  /* 0x0000002b001cd211 */ /* 0x002fc400078408ff */
[C---:B--2---:R-:W-:Y:S02]  /*1a080*/  @!P4 LEA R24, P1, R0.reuse, R41, 0x1 ;  /* 0x000000290018c211 */ /* 0x044fe400078208ff */
[C---:B---3--:R-:W-:Y:S02]  /*1a090*/  @!P3 LEA R26, P0, R0.reuse, R7, 0x1 ;  /* 0x00000007001ab211 */ /* 0x048fe400078008ff */
[C-C-:B----4-:R-:W-:Y:S02]  /*1a0a0*/  @!P5 LEA.HI.X R29, R0.reuse, R44, R5.reuse, 0x1, P2 ;  /* 0x0000002c001dd211 */ /* 0x150fe400010f0c05 */
[C-C-:B------:R-:W-:Y:S02]  /*1a0b0*/  @!P4 LEA.HI.X R25, R0.reuse, R42, R5.reuse, 0x1, P1 ;  /* 0x0000002a0019c211 */ /* 0x140fe400008f0c05 */
        /* <DEDUP_REMOVED lines=9> */
.L_x_1116:
        /* <DEDUP_REMOVED lines=31> */
.L_x_1118:
        /* <DEDUP_REMOVED lines=28> */
[C---:B------:R-:W-:Y:S02]  /*1a500*/  IADD3 R6, -R8.reuse, RZ, RZ ;  /* 0x000000ff08067210 */ /* 0x040fe40007ffe1ff */
[----:B------:R-:W-:Y:S02]  /*1a510*/  SHF.R.S32.HI R3, RZ, 0x1f, R8 ;  /* 0x0000001fff037819 */ /* 0x000fe40000011408 */
[----:B------:R-:W-:Y:S01]  /*1a520*/  IADD3 R8, P0, R8, UR14, RZ ;  /* 0x0000000e08087c10 */ /* 0x000fe2000ff1e0ff */
[----:B------:R-:W-:Y:S02]  /*1a530*/  IMAD R6, R6, c[0x0][0x4e8], R0 ;  /* 0x00013a0006067a24 */ /* 0x000fe400078e0200 */
[----:B------:R-:W-:-:S03]  /*1a540*/  IMAD.U32 R0, RZ, RZ, UR5 ;  /* 0x00000005ff007e24 */ /* 0x000fc6000f8e00ff */
        /* <DEDUP_REMOVED lines=10> */
.L_x_1120:
[----:B------:R-:W-:Y:S05]  /*1a5f0*/  BSYNC B0 ;  /* 0x0000000000007941 */ /* 0x000fea0003800000 */
.L_x_1119:
[----:B-1----:R-:W1:Y:S01]  /*1a600*/  S2R R0, SR_CTAID.X ;  /* 0x0000000000007919 */ /* 0x002e620000002500 */
[----:B------:R-:W-:Y:S01]  /*1a610*/  SHF.R.S32.HI R4, RZ, 0x1f, R5 ;  /* 0x0000001fff047819 */ /* 0x000fe20000011405 */
        /* <DEDUP_REMOVED lines=14> */
[C---:B------:R-:W-:Y:S01]  /*1a700*/  IMAD R6, R5.reuse, 0x10, R4 ;  /* 0x0000001005067824 */ /* 0x040fe200078e0204 */
[----:B------:R-:W-:Y:S01]  /*1a710*/  UIMAD.WIDE.U32 UR14, UR11, UR4, UR14 ;  /* 0x000000040b0e72a5 */ /* 0x000fe2000f8e000e */
[----:B------:R-:W-:Y:S01]  /*1a720*/  IMAD.SHL.U32 R5, R5, 0x8, RZ ;  /* 0x0000000805057824 */ /* 0x000fe200078e00ff */
[----:B------:R-:W-:Y:S01]  /*1a730*/  UIMAD UR7, UR11, UR5, UR7 ;  /* 0x000000050b0772a4 */ /* 0x000fe2000f8e0207 */
[C---:B-1----:R-:W-:Y:S02]  /*1a740*/  IMAD R6, R0.reuse, 0x80, R6 ;  /* 0x0000008000067824 */ /* 0x042fe400078e0206 */
[----:B------:R-:W-:Y:S01]  /*1a750*/  ULDC.64 UR4, c[0x0][0x3f0] ;  /* 0x0000fc0000047ab9 */ /* 0x000fe20000000a00 */
[----:B------:R-:W-:Y:S01]  /*1a760*/  IMAD R4, R0, 0x80, R4 ;  /* 0x0000008000047824 */ /* 0x000fe200078e0204 */
[----:B------:R-:W-:Y:S01]  /*1a770*/  UIMAD UR9, UR6, UR4, URZ ;  /* 0x00000004060972a4 */ /* 0x000fe2000f8e023f */
[----:B------:R-:W-:Y:S01]  /*1a780*/  @P0 IMAD.HI.U32 R3, R6, c[0x0][0x4ec], RZ ;  /* 0x00013b0006030a27 */ /* 0x000fe200078e00ff */
[----:B------:R-:W-:-:S02]  /*1a790*/  UIADD3 UR15, UR7, UR15, URZ ;  /* 0x0000000f070f7290 */ /* 0x000fc4000fffe03f */
[----:B------:R-:W-:Y:S01]  /*1a7a0*/  UIMAD UR5, UR16, UR5, UR9 ;  /* 0x00000005100572a4 */ /* 0x000fe2000f8e0209 */
[----:B------:R-:W-:Y:S01]  /*1a7b0*/  IMAD.MOV.U32 R8, RZ, RZ, R6 ;  /* 0x000000ffff087224 */ /* 0x000fe200078e0006 */
[----:B------:R-:W-:Y:S01]  /*1a7c0*/  @P0 SHF.R.U32.HI R8, RZ, c[0x0][0x4f0], R3 ;  /* 0x00013c00ff080a19 */ /* 0x000fe20000011603 */
[----:B------:R-:W-:Y:S01]  /*1a7d0*/  UIMAD.WIDE.U32 UR14, UR16, UR4, UR14 ;  /* 0x00000004100e72a5 */ /* 0x000fe2000f8e000e */
[----:B------:R-:W-:Y:S02]  /*1a7e0*/  IADD3 R0, R4, 0x10, RZ ;  /* 0x0000001004007810 */ /* 0x000fe40007ffe0ff */
[--C-:B------:R-:W-:Y:S01]  /*1a7f0*/  SHF.R.S32.HI R3, RZ, 0x1f, R8.reuse ;  /* 0x0000001fff037819 */ /* 0x100fe20000011408 */
[----:B------:R-:W-:Y:S01]  /*1a800*/  IMAD.MOV R7, RZ, RZ, -R8 ;  /* 0x000000ffff077224 */ /* 0x000fe200078e0a08 */
[----:B------:R-:W-:Y:S01]  /*1a810*/  UIADD3 UR5, UR15, UR5, URZ ;  /* 0x000000050f057290 */ /* 0x000fe2000fffe03f */
[----:B------:R-:W-:Y:S02]  /*1a820*/  IMAD.U32 R11, RZ, RZ, UR15 ;  /* 0x0000000fff0b7e24 */ /* 0x000fe4000f8e00ff */
[----:B------:R-:W-:-:S02]  /*1a830*/  IMAD R7, R7, c[0x0][0x4e8], R6 ;  /* 0x00013a0007077a24 */ /* 0x000fc400078e0206 */
[----:B------:R-:W-:Y:S02]  /*1a840*/  IMAD R3, R3, c[0x0][0x3e0], RZ ;  /* 0x0000f80003037a24 */ /* 0x000fe400078e02ff */
[----:B------:R-:W-:Y:S01]  /*1a850*/  IMAD.U32 R10, RZ, RZ, UR14 ;  /* 0x0000000eff0a7e24 */ /* 0x000fe2000f8e00ff */
[----:B------:R-:W-:Y:S01]  /*1a860*/  SHF.R.S32.HI R6, RZ, 0x1f, R7 ;  /* 0x0000001fff067819 */ /* 0x000fe20000011407 */
[----:B------:R-:W-:Y:S02]  /*1a870*/  IMAD.U32 R11, RZ, RZ, UR5 ;  /* 0x00000005ff0b7e24 */ /* 0x000fe4000f8e00ff */
[C---:B------:R-:W-:Y:S02]  /*1a880*/  IMAD R3, R8.reuse, c[0x0][0x3e4], R3 ;  /* 0x0000f90008037a24 */ /* 0x040fe400078e0203 */
[----:B------:R-:W-:Y:S01]  /*1a890*/  IMAD.WIDE.U32 R8, R8, c[0x0][0x3e0], R10 ;  /* 0x0000f80008087a25 */ /* 0x000fe200078e000a */
[----:B------:R-:W-:-:S03]  /*1a8a0*/  IADD3 R10, R4, 0x20, RZ ;  /* 0x00000020040a7810 */ /* 0x000fc60007ffe0ff */
[----:B------:R-:W-:Y:S02]  /*1a8b0*/  IMAD R6, R6, c[0x0][0x3d8], RZ ;  /* 0x0000f60006067a24 */ /* 0x000fe400078e02ff */
[----:B------:R-:W-:Y:S01]  /*1a8c0*/  IMAD.IADD R9, R9, 0x1, R3 ;  /* 0x0000000109097824 */ /* 0x000fe200078e0203 */
[----:B------:R-:W-:Y:S01]  /*1a8d0*/  SHF.R.S32.HI R3, RZ, 0x1f, R5 ;  /* 0x0000001fff037819 */ /* 0x000fe20000011405 */
[C---:B------:R-:W-:Y:S02]  /*1a8e0*/  IMAD R6, R7.reuse, c[0x0][0x3dc], R6 ;  /* 0x0000f70007067a24 */ /* 0x040fe400078e0206 */
[----:B------:R-:W-:-:S04]  /*1a8f0*/  IMAD.WIDE.U32 R8, R7, c[0x0][0x3d8], R8 ;  /* 0x0000f60007087a25 */ /* 0x000fc800078e0008 */
[----:B------:R-:W-:Y:S01]  /*1a900*/  IMAD.IADD R6, R9, 0x1, R6 ;  /* 0x0000000109067824 */ /* 0x000fe200078e0206 */
[----:B------:R-:W-:-:S04]  /*1a910*/  LEA R7, P0, R8, c[0x0][0x380], 0x1 ;  /* 0x0000e00008077a11 */ /* 0x000fc800078008ff */
[----:B------:R-:W-:Y:S01]  /*1a920*/  LEA.HI.X R6, R8, c[0x0][0x384], R6, 0x1, P0 ;  /* 0x0000e10008067a11 */ /* 0x000fe200000f0c06 */
[----:B------:R-:W1:Y:S01]  /*1a930*/  SHFL.IDX PT, R12, R7, RZ, 0x181f ;  /* 0x00181fff070c7589 */ /* 0x000e6200000e0000 */
[----:B------:R-:W-:Y:S02]  /*1a940*/  ISETP.GE.AND P0, PT, R5, c[0x0][0x3c8], PT ;  /* 0x0000f20005007a0c */ /* 0x000fe40003f06270 */
[C---:B------:R-:W-:Y:S01]  /*1a950*/  IADD3 R8, R4.reuse, 0x30, RZ ;  /* 0x0000003004087810 */ /* 0x040fe20007ffe0ff */
[----:B------:R-:W2:Y:S01]  /*1a960*/  SHFL.IDX PT, R11, R6, RZ, 0x181f ;  /* 0x00181fff060b7589 */ /* 0x000ea200000e0000 */
[-C--:B------:R-:W-:Y:S02]  /*1a970*/  ISETP.GE.OR P2, PT, R4, R2.reuse, P0 ;  /* 0x000000020400720c */ /* 0x080fe40000746670 */
[-C--:B------:R-:W-:Y:S01]  /*1a980*/  ISETP.GE.OR P4, PT, R0, R2.reuse, P0 ;  /* 0x000000020000720c */ /* 0x080fe20000786670 */
[----:B------:R-:W3:Y:S01]  /*1a990*/  SHFL.IDX PT, R18, R7, 0x1, 0x181f ;  /* 0x00381f0007127f89 */ /* 0x000ee200000e0000 */
[----:B------:R-:W-:-:S02]  /*1a9a0*/  ISETP.GE.OR P3, PT, R10, R2, P0 ;  /* 0x000000020a00720c */ /* 0x000fc40000766670 */
[----:B------:R-:W-:Y:S01]  /*1a9b0*/  IADD3 R0, R4, 0x40, RZ ;  /* 0x0000004004007810 */ /* 0x000fe20007ffe0ff */
[----:B------:R-:W4:Y:S03]  /*1a9c0*/  SHFL.IDX PT, R9, R6, 0x1, 0x181f ;  /* 0x00381f0006097f89 */ /* 0x000f2600000e0000 */
[----:B------:R-:W-:Y:S01]  /*1a9d0*/  ISETP.GE.OR P6, PT, R0, R2, P0 ;  /* 0x000000020000720c */ /* 0x000fe200007c6670 */
[----:B------:R-:W4:Y:S01]  /*1a9e0*/  SHFL.IDX PT, R16, R7, 0x2, 0x181f ;  /* 0x00581f0007107f89 */ /* 0x000f2200000e0000 */
[----:B------:R-:W-:-:S03]  /*1a9f0*/  IADD3 R0, R4, 0x50, RZ ;  /* 0x0000005004007810 */ /* 0x000fc60007ffe0ff */
[----:B------:R-:W4:Y:S01]  /*1aa00*/  SHFL.IDX PT, R17, R6, 0x2, 0x181f ;  /* 0x00581f0006117f89 */ /* 0x000f2200000e0000 */
[----:B------:R-:W-:Y:S02]  /*1aa10*/  ISETP.GE.OR P5, PT, R0, R2, P0 ;  /* 0x000000020000720c */ /* 0x000fe400007a6670 */
[C---:B------:R-:W-:Y:S01]  /*1aa20*/  IADD3 R0, R4.reuse, 0x60, RZ ;  /* 0x0000006004007810 */ /* 0x040fe20007ffe0ff */
[----:B------:R-:W4:Y:S01]  /*1aa30*/  SHFL.IDX PT, R14, R7, 0x3, 0x181f ;  /* 0x00781f00070e7f89 */ /* 0x000f2200000e0000 */
[C---:B-1----:R-:W-:Y:S02]  /*1aa40*/  @!P2 LEA R12, P1, R5.reuse, R12, 0x1 ;  /* 0x0000000c050ca211 */ /* 0x042fe400078208ff */
[----:B------:R-:W-:Y:S01]  /*1aa50*/  IADD3 R4, R4, 0x70, RZ ;  /* 0x0000007004047810 */ /* 0x000fe20007ffe0ff */
[----:B------:R-:W1:Y:S01]  /*1aa60*/  SHFL.IDX PT, R15, R6, 0x3, 0x181f ;  /* 0x00781f00060f7f89 */ /* 0x000e6200000e0000 */
[C---:B--2---:R-:W-:Y:S02]  /*1aa70*/  @!P2 LEA.HI.X R13, R5.reuse, R11, R3, 0x1, P1 ;  /* 0x0000000b050da211 */ /* 0x044fe400008f0c03 */
[----:B------:R-:W-:Y:S01]  /*1aa80*/  ISETP.GE.OR P1, PT, R8, R2, P0 ;  /* 0x000000020800720c */ /* 0x000fe20000726670 */
[----:B------:R-:W2:Y:S04]  /*1aa90*/  SHFL.IDX PT, R10, R7, 0x5, 0x181f ;  /* 0x00b81f00070a7f89 */ /* 0x000ea800000e0000 */
[----:B------:R-:W-:Y:S01]  /*1aaa0*/  @!P2 ST.E.128 [R12.64], RZ ;  /* 0x000000ff0c00a985 */ /* 0x000fe2000c101d34 */
[----:B---3--:R-:W-:-:S03]  /*1aab0*/  @!P4 LEA R18, P2, R5, R18, 0x1 ;  /* 0x000000120512c211 */ /* 0x008fc600078408ff */
[----:B------:R-:W3:Y:S01]  /*1aac0*/  SHFL.IDX PT, R12, R7, 0x4, 0x181f ;  /* 0x00981f00070c7f89 */ /* 0x000ee200000e0000 */
[C-C-:B----4-:R-:W-:Y:S02]  /*1aad0*/  @!P4 LEA.HI.X R19, R5.reuse, R9, R3.reuse, 0x1, P2 ;  /* 0x000000090513c211 */ /* 0x150fe400010f0c03 */
[C---:B------:R-:W-:Y:S01]  /*1aae0*/  @!P3 LEA R16, P2, R5.reuse, R16, 0x1 ;  /* 0x000000100510b211 */ /* 0x040fe200078408ff */
[----:B------:R-:W-:Y:S03]  /*1aaf0*/  SHFL.IDX PT, R8, R7, 0x6, 0x181f ;  /* 0x00d81f0007087f89 */ /* 0x000fe600000e0000 */
[C---:B------:R-:W-:Y:S01]  /*1ab00*/  @!P3 LEA.HI.X R17, R5.reuse, R17, R3, 0x1, P2 ;  /* 0x000000110511b211 */ /* 0x040fe200010f0c03 */
[----:B------:R-:W4:Y:S01]  /*1ab10*/  SHFL.IDX PT, R13, R6, 0x4, 0x181f ;  /* 0x00981f00060d7f89 */ /* 0x000f2200000e0000 */
[----:B------:R-:W-:-:S03]  /*1ab20*/  @!P1 LEA R14, P2, R5, R14, 0x1 ;  /* 0x0000000e050e9211 */ /* 0x000fc600078408ff */
[----:B------:R-:W4:Y:S01]  /*1ab30*/  SHFL.IDX PT, R11, R6, 0x5, 0x181f ;  /* 0x00b81f00060b7f89 */ /* 0x000f2200000e0000 */
[----:B-1----:R-:W-:-:S03]  /*1ab40*/  @!P1 LEA.HI.X R15, R5, R15, R3, 0x1, P2 ;  /* 0x0000000f050f9211 */ /* 0x002fc600010f0c03 */
[----:B------:R-:W1:Y:S01]  /*1ab50*/  SHFL.IDX PT, R9, R6, 0x6, 0x181f ;  /* 0x00d81f0006097f89 */ /* 0x000e6200000e0000 */
[----:B--2---:R-:W-:-:S03]  /*1ab60*/  @!P5 LEA R10, P2, R5, R10, 0x1 ;  /* 0x0000000a050ad211 */ /* 0x004fc600078408ff */
[----:B------:R2:W-:Y:S01]  /*1ab70*/  @!P4 ST.E.128 [R18.64], RZ ;  /* 0x000000ff1200c985 */ /* 0x0005e2000c101d34 */
[-C--:B------:R-:W-:Y:S02]  /*1ab80*/  ISETP.GE.OR P4, PT, R0, R2.reuse, P0 ;  /* 0x000000020000720c */ /* 0x080fe40000786670 */
[----:B------:R-:W-:Y:S01]  /*1ab90*/  ISETP.GE.OR P0, PT, R4, R2, P0 ;  /* 0x000000020400720c */ /* 0x000fe20000706670 */
[----:B------:R2:W-:Y:S01]  /*1aba0*/  @!P3 ST.E.128 [R16.64], RZ ;  /* 0x000000ff1000b985 */ /* 0x0005e2000c101d34 */
[----:B---3--:R-:W-:-:S03]  /*1abb0*/  @!P6 LEA R12, P3, R5, R12, 0x1 ;  /* 0x0000000c050ce211 */ /* 0x008fc600078608ff */
[----:B------:R2:W-:Y:S01]  /*1abc0*/  @!P1 ST.E.128 [R14.64], RZ ;  /* 0x000000ff0e009985 */ /* 0x0005e2000c101d34 */
[----:B----4-:R-:W-:-:S03]  /*1abd0*/  @!P6 LEA.HI.X R13, R5, R13, R3, 0x1, P3 ;  /* 0x0000000d050de211 */ /* 0x010fc600018f0c03 */
[----:B------:R-:W3:Y:S02]  /*1abe0*/  SHFL.IDX PT, R7, R7, 0x7, 0x181f ;  /* 0x00f81f0007077f89 */ /* 0x000ee400000e0000 */
[C---:B------:R-:W-:Y:S02]  /*1abf0*/  @!P4 LEA R8, P1, R5.reuse, R8, 0x1 ;  /* 0x000000080508c211 */ /* 0x040fe400078208ff */
[C-C-:B------:R-:W-:Y:S01]  /*1ac00*/  @!P5 LEA.HI.X R11, R5.reuse, R11, R3.reuse, 0x1, P2 ;  /* 0x0000000b050bd211 */ /* 0x140fe200010f0c03 */
[----:B------:R2:W-:Y:S01]  /*1ac10*/  @!P6 ST.E.128 [R12.64], RZ ;  /* 0x000000ff0c00e985 */ /* 0x0005e2000c101d34 */
[----:B-1----:R-:W-:-:S03]  /*1ac20*/  @!P4 LEA.HI.X R9, R5, R9, R3, 0x1, P1 ;  /* 0x000000090509c211 */ /* 0x002fc600008f0c03 */
[----:B------:R2:W-:Y:S04]  /*1ac30*/  @!P5 ST.E.128 [R10.64], RZ ;  /* 0x000000ff0a00d985 */ /* 0x0005e8000c101d34 */
[----:B------:R-:W1:Y:S04]  /*1ac40*/  SHFL.IDX PT, R6, R6, 0x7, 0x181f ;  /* 0x00f81f0006067f89 */ /* 0x000e6800000e0000 */
[----:B------:R2:W-:Y:S01]  /*1ac50*/  @!P4 ST.E.128 [R8.64], RZ ;  /* 0x000000ff0800c985 */ /* 0x0005e2000c101d34 */
[----:B------:R-:W-:Y:S05]  /*1ac60*/  @P0 EXIT ;  /* 0x000000000000094d */ /* 0x000fea0003800000 */
[----:B---3--:R-:W-:-:S04]  /*1ac70*/  LEA R2, P0, R5, R7, 0x1 ;  /* 0x0000000705027211 */ /* 0x008fc800078008ff */
[----:B-1----:R-:W-:-:S05]  /*1ac80*/  LEA.HI.X R3, R5, R6, R3, 0x1, P0 ;  /* 0x0000000605037211 */ /* 0x002fca00000f0c03 */
[----:B------:R-:W-:Y:S01]  /*1ac90*/  ST.E.128 [R2.64], RZ ;  /* 0x000000ff02007985 */ /* 0x000fe2000c101d34 */
[----:B------:R-:W-:Y:S05]  /*1aca0*/  EXIT ;  /* 0x000000000000794d */ /* 0x000fea0003800000 */
.L_x_1121:
        /* <DEDUP_REMOVED lines=13> */
.L_x_1611:


//--------------------- .text._ZN7cutlass13device_kernelIN5flash19enable_sm80_to_sm89INS1_16FlashAttnFwdSm80INS1_25CollectiveMainloopFwdSm80ILi4ELi1ELb0EN4cute5tupleIJNS5_1CILi128EEENS7_ILi96EEENS7_ILi64EEEEEELi64ENS_10bfloat16_tEfNS_4arch4Sm80ELb0ELb1ELb0ELb1ELb1ELb1ELb1ELb0EEENS1_21CollectiveEpilogueFwdINS6_IJS8_SA_S9_EEENS6_IJNS7_ILi1EEESI_SI_EEESC_SE_Li128ELb1ELb1ELb0ELb0EEENS1_19SingleTileSchedulerILb1ELb0ELb1ELi128EEEEEEEEEvNT_6ParamsE --------------------------
	.section	.text._ZN7cutlass13device_kernelIN5flash19enable_sm80_to_sm89INS1_16FlashAttnFwdSm80INS1_25CollectiveMainloopFwdSm80ILi4ELi1ELb0EN4cute5tupleIJNS5_1CILi128EEENS7_ILi96EEENS7_ILi64EEEEEELi64ENS_10bfloat16_tEfNS_4arch4Sm80ELb0ELb1ELb0ELb1ELb1ELb1ELb1ELb0EEENS1_21CollectiveEpilogueFwdINS6_IJS8_SA_S9_EEENS6_IJNS7_ILi1EEESI_SI_EEESC_SE_Li128ELb1ELb1ELb0ELb0EEENS1_19SingleTileSchedulerILb1ELb0ELb1ELi128EEEEEEEEEvNT_6ParamsE,"ax",@progbits
	.sectioninfo	@"SHI_REGISTERS=255"
	.align	128
.text._ZN7cutlass13device_kernelIN5flash19enable_sm80_to_sm89INS1_16FlashAttnFwdSm80INS1_25CollectiveMainloopFwdSm80ILi4ELi1ELb0EN4cute5tupleIJNS5_1CILi128EEENS7_ILi96EEENS7_ILi64EEEEEELi64ENS_10bfloat16_tEfNS_4arch4Sm80ELb0ELb1ELb0ELb1ELb1ELb1ELb1ELb0EEENS1_21CollectiveEpilogueFwdINS6_IJS8_SA_S9_EEENS6_IJNS7_ILi1EEESI_SI_EEESC_SE_Li128ELb1ELb1ELb0ELb0EEENS1_19SingleTileSchedulerILb1ELb0ELb1ELi128EEEEEEEEEvNT_6ParamsE:
        .type           _ZN7cutlass13device_kernelIN5flash19enable_sm80_to_sm89INS1_16FlashAttnFwdSm80INS1_25CollectiveMainloopFwdSm80ILi4ELi1ELb0EN4cute5tupleIJNS5_1CILi128EEENS7_ILi96EEENS7_ILi64EEEEEELi64ENS_10bfloat16_tEfNS_4arch4Sm80ELb0ELb1ELb0ELb1ELb1ELb1ELb1ELb0EEENS1_21CollectiveEpilogueFwdINS6_IJS8_SA_S9_EEENS6_IJNS7_ILi1EEESI_SI_EEESC_SE_Li128ELb1ELb1ELb0ELb0EEENS1_19SingleTileSchedulerILb1ELb0ELb1ELi128EEEEEEEEEvNT_6ParamsE,@function
        .size           _ZN7cutlass13device_kernelIN5flash19enable_sm80_to_sm89INS1_16FlashAttnFwdSm80INS1_25CollectiveMainloopFwdSm80ILi4ELi1ELb0EN4cute5tupleIJNS5_1CILi128EEENS7_ILi96EEENS7_ILi64EEEEEELi64ENS_10bfloat16_tEfNS_4arch4Sm80ELb0ELb1ELb0ELb1ELb1ELb1ELb1ELb0EEENS1_21CollectiveEpilogueFwdINS6_IJS8_SA_S9_EEENS6_IJNS7_ILi1EEESI_SI_EEESC_SE_Li128ELb1ELb1ELb0ELb0EEENS1_19SingleTileSchedulerILb1ELb0ELb1ELi128EEEEEEEEEvNT_6ParamsE,(.L_x_1612 - _ZN7cutlass13device_kernelIN5flash19enable_sm80_to_sm89INS1_16FlashAttnFwdSm80INS1_25CollectiveMainloopFwdSm80ILi4ELi1ELb0EN4cute5tupleIJNS5_1CILi128EEENS7_ILi96EEENS7_ILi64EEEEEELi64ENS_10bfloat16_tEfNS_4arch4Sm80ELb0ELb1ELb0ELb1ELb1ELb1ELb1ELb0EEENS1_21CollectiveEpilogueFwdINS6_IJS8_SA_S9_EEENS6_IJNS7_ILi1EEESI_SI_EEESC_SE_Li128ELb1ELb1ELb0ELb0EEENS1_19SingleTileSchedulerILb1ELb0ELb1ELi128EEEEEEEEEvNT_6ParamsE)
        .other          _ZN7cutlass13device_kernelIN5flash19enable_sm80_to_sm89INS1_16FlashAttnFwdSm80INS1_25CollectiveMainloopFwdSm80ILi4ELi1ELb0EN4cute5tupleIJNS5_1CILi128EEENS7_ILi96EEENS7_ILi64EEEEEELi64ENS_10bfloat16_tEfNS_4arch4Sm80ELb0ELb1ELb0ELb1ELb1ELb1ELb1ELb0EEENS1_21CollectiveEpilogueFwdINS6_IJS8_SA_S9_EEENS6_IJNS7_ILi1EEESI_SI_EEESC_SE_Li128ELb1ELb1ELb0ELb0EEENS1_19SingleTileSchedulerILb1ELb0ELb1ELi128EEEEEEEEEvNT_6ParamsE,@"STO_CUDA_ENTRY STV_DEFAULT"
_ZN7cutlass13device_kernelIN5flash19enable_sm80_to_sm89INS1_16FlashAttnFwdSm80INS1_25CollectiveMainloopFwdSm80ILi4ELi1ELb0EN4cute5tupleIJNS5_1CILi128EEENS7_ILi96EEENS7_ILi64EEEEEELi64ENS_10bfloat16_tEfNS_4arch4Sm80ELb0ELb1ELb0ELb1ELb1ELb1ELb1ELb0EEENS1_21CollectiveEpilogueFwdINS6_IJS8_SA_S9_EEENS6_IJNS7_ILi1EEESI_SI_EEESC_SE_Li128ELb1ELb1ELb0ELb0EEENS1_19SingleTileSchedulerILb1ELb0ELb1ELi128EEEEEEEEEvNT_6ParamsE:
        /* <DEDUP_REMOVED lines=19> */
.L_x_1123:
        /* <DEDUP_REMOVED lines=10> */
.L_x_1125:
[----:B------:R-:W-:Y:S02]  /*01d0*/  ULDC UR5, c[0x0][0x54c] ;  /* 0x0001530000057ab9 */ /* 0x000fe40000000800 */
.L_x_1124:
[----:B------:R-:W-:Y:S02]  /*01e0*/  ULDC UR4, c[0x0][0x548] ;  /* 0x0001520000047ab9 */ /* 0x000fe40000000800 */
[----:B------:R-:W-:-:S02]  /*01f0*/  USHF.L.U32 UR17, UR17, 0x7, URZ ;  /* 0x0000000711117899 */ /* 0x000fc4000800063f */
[----:B------:R-:W-:-:S04]  /*0200*/  UIMAD UR4, UR5, UR4, URZ ;  /* 0x00000004050472a4 */ /* 0x000fc8000f8e023f */
[----:B------:R-:W-:-:S04]  /*0210*/  UISETP.GE.AND UP0, UPT, UR17, UR4, UPT ;  /* 0x000000041100728c */ /* 0x000fc8000bf06270 */
[----:B------:R-:W-:Y:S01]  /*0220*/  USEL UR11, UR11, 0xffffffff, !UP0 ;  /* 0xffffffff0b0b7887 */ /* 0x000fe2000c000000 */
[----:B------:R-:W-:Y:S05]  /*0230*/  BRA `(.L_x_1126) ;  /* 0x0000016000007947 */ /* 0x000fea0003800000 */
.L_x_1122:
[----:B------:R-:W-:-:S04]  /*0240*/  ISETP.NE.U32.AND P0, PT, RZ, c[0x0][0x568], PT ;  /* 0x00015a00ff007a0c */ /* 0x000fc80003f05070 */
[----:B------:R-:W-:-:S13]  /*0250*/  ISETP.NE.AND.EX P0, PT, RZ, c[0x0][0x56c], PT, P0 ;  /* 0x00015b00ff007a0c */ /* 0x000fda0003f05300 */
[----:B------:R-:W-:Y:S05]  /*0260*/  @!P0 BRA `(.L_x_1127) ;  /* 0x0000003000008947 */ /* 0x000fea0003800000 */
[----:B------:R-:W2:Y:S02]  /*0270*/  LDG.E R0, [R2.64] ;  /* 0x0000000e02007981 */ /* 0x000ea4000c1e1900 */
[----:B--2---:R1:W2:Y:S02]  /*0280*/  R2UR UR5, R0 ;  /* 0x00000000000573c2 */ /* 0x0042a400000e0000 */
[----:B-12---:R-:W-:Y:S05]  /*0290*/  BRA `(.L_x_1128) ;  /* 0x000000b000007947 */ /* 0x006fea0003800000 */
.L_x_1127:
        /* <DEDUP_REMOVED lines=10> */
.L_x_1129:
[----:B------:R-:W-:Y:S02]  /*0340*/  ULDC UR5, c[0x0][0x54c] ;  /* 0x0001530000057ab9 */ /* 0x000fe40000000800 */
.L_x_1128:
[----:B------:R-:W-:Y:S02]  /*0350*/  ULDC UR4, c[0x0][0x548] ;  /* 0x0001520000047ab9 */ /* 0x000fe40000000800 */
[----:B------:R-:W-:-:S02]  /*0360*/  USHF.L.U32 UR17, UR17, 0x7, URZ ;  /* 0x0000000711117899 */ /* 0x000fc4000800063f */
[----:B------:R-:W-:-:S04]  /*0370*/  UIMAD UR4, UR5, UR4, URZ ;  /* 0x00000004050472a4 */ /* 0x000fc8000f8e023f */
[----:B------:R-:W-:-:S04]  /*0380*/  UISETP.GE.AND UP0, UPT, UR17, UR4, UPT ;  /* 0x000000041100728c */ /* 0x000fc8000bf06270 */
[----:B------:R-:W-:-:S06]  /*0390*/  USEL UR11, UR11, 0xffffffff, !UP0 ;  /* 0xffffffff0b0b7887 */ /* 0x000fcc000c000000 */
.L_x_1126:
        /* <DEDUP_REMOVED lines=50> */
.L_x_1130:
        /* <DEDUP_REMOVED lines=8> */
.L_x_1131:
[----:B------:R-:W-:Y:S05]  /*0740*/  @!P4 BRA `(.L_x_1132) ;  /* 0x000000500000c947 */ /* 0x000fea0003800000 */
[----:B-1--4-:R1:W4:Y:S04]  /*0750*/  LDG.E R0, [R2.64] ;  /* 0x0000000e02007981 */ /* 0x012328000c1e1900 */
[----:B-1-3--:R-:W3:Y:S01]  /*0760*/  LDG.E R2, [R2.64+0x4] ;  /* 0x0000040e02027981 */ /* 0x00aee2000c1e1900 */
[----:B----4-:R-:W1:Y:S08]  /*0770*/  R2UR UR31, R0 ;  /* 0x00000000001f73c2 */ /* 0x010e7000000e0000 */
[----:B---3--:R-:W1:Y:S02]  /*0780*/  R2UR UR5, R2 ;  /* 0x00000000020573c2 */ /* 0x008e6400000e0000 */
[----:B-1----:R-:W-:-:S06]  /*0790*/  UIADD3 UR31, -UR31, UR5, URZ ;  /* 0x000000051f1f7290 */ /* 0x002fcc000fffe13f */
.L_x_1132:
        /* <DEDUP_REMOVED lines=12> */
[----:B------:R-:W-:Y:S02]  /*0860*/  UIADD3 UR16, UR17, 0x7f, URZ ;  /* 0x0000007f11107890 */ /* 0x000fe4000fffe03f */
[----:B------:R-:W-:-:S05]  /*0870*/  UP2UR UR13, UPR, URZ, 0x1 ;  /* 0x000000013f0d7883 */ /* 0x000fca0008000000 */
[----:B------:R-:W-:-:S04]  /*0880*/  @UP0 UIADD3 UR20, UR17, 0x7f, URZ ;  /* 0x0000007f11140890 */ /* 0x000fc8000fffe03f */
[----:B------:R-:W-:-:S04]  /*0890*/  UIMAD.WIDE.U32 UR20, UR20, UR18, URZ ;  /* 0x00000012141472a5 */ /* 0x000fc8000f8e003f */
[----:B------:R-:W-:-:S03]  /*08a0*/  @UP0 USHF.R.U32.HI UR16, URZ, UR19, UR21 ;  /* 0x000000133f100299 */ /* 0x000fc60008011615 */
[----:B------:R-:W-:Y:S02]  /*08b0*/  ULDC.64 UR18, c[0x0][0x328] ;  /* 0x0000ca0000127ab9 */ /* 0x000fe40000000a00 */
[----:B------:R-:W-:-:S04]  /*08c0*/  UISETP.GE.AND UP0, UPT, UR19, 0x1, UPT ;  /* 0x000000011300788c */ /* 0x000fc8000bf06270 */
[----:B------:R-:W-:Y:S01]  /*08d0*/  UP2UR UR12, UPR, URZ, 0x1 ;  /* 0x000000013f0c7883 */ /* 0x000fe20008000000 */
[----:B----4-:R-:W2:Y:S08]  /*08e0*/  @P0 R2UR UR6, R4 ;  /* 0x00000000040603c2 */ /* 0x010eb000000e0000 */
[----:B---3--:R-:W2:Y:S01]  /*08f0*/  @P0 R2UR UR7, R6 ;  /* 0x00000000060703c2 */ /* 0x008ea200000e0000 */
[----:B------:R-:W-:Y:S01]  /*0900*/  PLOP3.LUT P0, PT, PT, PT, UP0, 0x40, 0x0 ;  /* 0x000000000000781c */ /* 0x000fe20003f0e808 */
[----:B--2---:R-:W-:-:S04]  /*0910*/  @UP2 UIADD3 UR4, -UR6, UR7, URZ ;  /* 0x0000000706042290 */ /* 0x004fc8000fffe13f */
[----:B------:R-:W-:-:S04]  /*0920*/  UIADD3 UR7, UR5, UR4, URZ ;  /* 0x0000000405077290 */ /* 0x000fc8000fffe03f */
[----:B------:R-:W-:-:S04]  /*0930*/  UIADD3 UR26, UR7, 0x1, -UR10 ;  /* 0x00000001071a7890 */ /* 0x000fc8000fffe80a */
[----:B------:R-:W-:-:S04]  /*0940*/  UIADD3 UR16, UR26, UR16, URZ ;  /* 0x000000101a107290 */ /* 0x000fc8000fffe03f */
[----:B------:R-:W-:-:S06]  /*0950*/  UIADD3 UR18, UR16, UR18, URZ ;  /* 0x0000001210127290 */ /* 0x000fcc000fffe03f */
[----:B------:R-:W-:Y:S01]  /*0960*/  IMAD.U32 R0, RZ, RZ, UR18 ;  /* 0x00000012ff007e24 */ /* 0x000fe2000f8e00ff */
[----:B------:R-:W-:Y:S05]  /*0970*/  @P0 BRA `(.L_x_1133) ;  /* 0x0000011000000947 */ /* 0x000fea0003800000 */
[----:B-1----:R-:W-:Y:S01]  /*0980*/  ISETP.LT.AND P0, PT, RZ, UR16, PT ;  /* 0x00000010ff007c0c */ /* 0x002fe2000bf01270 */
[----:B------:R-:W-:-:S12]  /*0990*/  UIADD3 UR6, UR16, -0x1, URZ ;  /* 0xffffffff10067890 */ /* 0x000fd8000fffe03f */
[----:B------:R-:W-:Y:S05]  /*09a0*/  @P0 BRA `(.L_x_1134) ;  /* 0x0000007000000947 */ /* 0x000fea0003800000 */
[----:B------:R-:W-:Y:S02]  /*09b0*/  UISETP.NE.AND UP0, UPT, UR19, 0x1, UPT ;  /* 0x000000011300788c */ /* 0x000fe4000bf05270 */
[----:B------:R-:W-:Y:S02]  /*09c0*/  UIADD3 UR6, -UR16, URZ, URZ ;  /* 0x0000003f10067290 */ /* 0x000fe4000fffe13f */
[----:B------:R-:W-:Y:S02]  /*09d0*/  ULDC.64 UR20, c[0x0][0x330] ;  /* 0x0000cc0000147ab9 */ /* 0x000fe40000000a00 */
[----:B------:R-:W-:-:S05]  /*09e0*/  UIMAD.WIDE.U32 UR24, UR6, UR20, URZ ;  /* 0x00000014061872a5 */ /* 0x000fca000f8e003f */
[----:B------:R-:W-:-:S04]  /*09f0*/  @UP0 USHF.R.U32.HI UR6, URZ, UR21, UR25 ;  /* 0x000000153f060299 */ /* 0x000fc80008011619 */
[----:B------:R-:W-:Y:S01]  /*0a00*/  ULOP3.LUT UR6, URZ, UR6, URZ, 0x33, !UPT ;  /* 0x000000063f067292 */ /* 0x000fe2000f8e333f */
[----:B------:R-:W-:Y:S05]  /*0a10*/  BRA `(.L_x_1135) ;  /* 0x0000004000007947 */ /* 0x000fea0003800000 */
.L_x_1134:
[----:B------:R-:W-:Y:S02]  /*0a20*/  UISETP.NE.AND UP0, UPT, UR19, 0x1, UPT ;  /* 0x000000011300788c */ /* 0x000fe4000bf05270 */
[----:B------:R-:W-:Y:S02]  /*0a30*/  ULDC.64 UR20, c[0x0][0x330] ;  /* 0x0000cc0000147ab9 */ /* 0x000fe40000000a00 */
[----:B------:R-:W-:-:S07]  /*0a40*/  UIMAD.WIDE.U32 UR24, UR6, UR20, URZ ;  /* 0x00000014061872a5 */ /* 0x000fce000f8e003f */
[----:B------:R-:W-:Y:S02]  /*0a50*/  @UP0 USHF.R.U32.HI UR6, URZ, UR21, UR25 ;  /* 0x000000153f060299 */ /* 0x000fe40008011619 */
.L_x_1135:
[----:B------:R-:W-:Y:S02]  /*0a60*/  ULDC UR16, c[0x0][0x32c] ;  /* 0x0000cb0000107ab9 */ /* 0x000fe40000000800 */
[----:B------:R-:W-:-:S06]  /*0a70*/  UIMAD UR16, UR6, UR19, UR16 ;  /* 0x00000013061072a4 */ /* 0x000fcc000f8e0210 */
[----:B------:R-:W-:Y:S02]  /*0a80*/  IMNMX R0, R0, UR16, PT ;  /* 0x0000001000007c17 */ /* 0x000fe4000b800200 */
.L_x_1133:
        /* <DEDUP_REMOVED lines=28> */
.L_x_1137:
[----:B------:R-:W-:-:S03]  /*0c50*/  UISETP.NE.AND UP0, UPT, UR19, 0x1, UPT ;  /* 0x000000011300788c */ /* 0x000fc6000bf05270 */
[----:B------:R-:W-:Y:S02]  /*0c60*/  ULDC.64 UR18, c[0x0][0x330] ;  /* 0x0000cc0000127ab9 */ /* 0x000fe40000000a00 */
[----:B------:R-:W-:-:S07]  /*0c70*/  UIMAD.WIDE.U32 UR28, UR20, UR18, URZ ;  /* 0x00000012141c72a5 */ /* 0x000fce000f8e003f */
[----:B------:R-:W-:Y:S02]  /*0c80*/  @UP0 UMOV UR21, UR29 ;  /* 0x0000001d00150c82 */ /* 0x000fe40008000000 */
[----:B------:R-:W-:Y:S02]  /*0c90*/  @UP0 USHF.R.U32.HI UR20, URZ, UR19, UR21 ;  /* 0x000000133f140299 */ /* 0x000fe40008011615 */
.L_x_1138:
[----:B------:R-:W-:Y:S02]  /*0ca0*/  ULDC UR18, c[0x0][0x32c] ;  /* 0x0000cb0000127ab9 */ /* 0x000fe40000000800 */
[----:B------:R-:W-:-:S04]  /*0cb0*/  UIMAD UR18, UR20, UR18, URZ ;  /* 0x00000012141272a4 */ /* 0x000fc8000f8e023f */
[----:B------:R-:W-:-:S04]  /*0cc0*/  UISETP.LT.AND UP0, UPT, UR6, UR18, UPT ;  /* 0x000000120600728c */ /* 0x000fc8000bf01270 */
[----:B------:R-:W-:-:S03]  /*0cd0*/  USEL UR6, UR6, UR18, !UP0 ;  /* 0x0000001206067287 */ /* 0x000fc6000c000000 */
.L_x_1136:
[----:B------:R-:W-:Y:S01]  /*0ce0*/  IADD3 R0, R0, 0x5f, RZ ;  /* 0x0000005f00007810 */ /* 0x000fe20007ffe0ff */
[----:B------:R-:W-:-:S04]  /*0cf0*/  UIMAD.WIDE UR20, UR6, 0x2aaaaaab, URZ ;  /* 0x2aaaaaab061478a5 */ /* 0x000fc8000f8e023f */
[----:B------:R-:W-:-:S03]  /*0d00*/  IMAD.HI R0, R0, 0x2aaaaaab, RZ ;  /* 0x2aaaaaab00007827 */ /* 0x000fc600078e02ff */
[----:B------:R-:W-:Y:S01]  /*0d10*/  UMOV UR19, UR21 ;  /* 0x0000001500137c82 */ /* 0x000fe20008000000 */
[----:B------:R-:W1:Y:S01]  /*0d20*/  R2UR UR18, R0 ;  /* 0x00000000001273c2 */ /* 0x000e6200000e0000 */
[----:B------:R-:W-:-:S04]  /*0d30*/  USHF.R.U32.HI UR6, URZ, 0x1f, UR19 ;  /* 0x0000001f3f067899 */ /* 0x000fc80008011613 */
[----:B------:R-:W-:-:S04]  /*0d40*/  ULEA.HI.SX32 UR6, UR19, UR6, 0x1c ;  /* 0x0000000613067291 */ /* 0x000fc8000f8fe23f */
[----:B------:R-:W-:-:S04]  /*0d50*/  UISETP.LT.AND UP1, UPT, URZ, UR6, UPT ;  /* 0x000000063f00728c */ /* 0x000fc8000bf21270 */
[----:B------:R-:W-:-:S04]  /*0d60*/  USEL UR6, URZ, UR6, !UP1 ;  /* 0x000000063f067287 */ /* 0x000fc8000c800000 */
[----:B------:R-:W-:-:S04]  /*0d70*/  UIMAD UR6, UR6, 0x60, -UR5 ;  /* 0x00000060060678a4 */ /* 0x000fc8000f8e0a05 */
[----:B------:R-:W-:Y:S02]  /*0d80*/  UISETP.LT.AND UP1, UPT, URZ, UR6, UPT ;  /* 0x000000063f00728c */ /* 0x000fe4000bf21270 */
[----:B-1----:R-:W-:Y:S02]  /*0d90*/  USHF.R.U32.HI UR20, URZ, 0x1f, UR18 ;  /* 0x0000001f3f147899 */ /* 0x002fe40008011612 */
[----:B------:R-:W-:Y:S02]  /*0da0*/  USEL UR6, URZ, UR6, !UP1 ;  /* 0x000000063f067287 */ /* 0x000fe4000c800000 */
[----:B------:R-:W-:Y:S02]  /*0db0*/  ULEA.HI.SX32 UR20, UR18, UR20, 0x1c ;  /* 0x0000001412147291 */ /* 0x000fe4000f8fe23f */
[----:B------:R-:W-:Y:S02]  /*0dc0*/  UIMAD.WIDE.U32 UR28, UR6, -0x55555555, URZ ;  /* 0xaaaaaaab061c78a5 */ /* 0x000fe4000f8e003f */
[----:B------:R-:W-:-:S02]  /*0dd0*/  UISETP.LT.AND UP0, UPT, UR20, UR25, UPT ;  /* 0x000000191400728c */ /* 0x000fc4000bf01270 */
[----:B------:R-:W-:Y:S02]  /*0de0*/  USHF.R.U32.HI UR24, URZ, 0x6, UR29 ;  /* 0x000000063f187899 */ /* 0x000fe4000801161d */
[----:B------:R-:W-:-:S04]  /*0df0*/  USEL UR20, UR20, UR25, UP0 ;  /* 0x0000001914147287 */ /* 0x000fc80008000000 */
[----:B------:R-:W-:-:S03]  /*0e00*/  UIMAD UR20, UR20, 0x60, -UR5 ;  /* 0x00000060141478a4 */ /* 0x000fc6000f8e0a05 */
[----:B------:R-:W-:Y:S02]  /*0e10*/  UMOV UR5, UR24 ;  /* 0x0000001800057c82 */ /* 0x000fe40008000000 */
[----:B------:R-:W-:-:S04]  /*0e20*/  UISETP.LT.AND UP0, UPT, UR20, UR4, UPT ;  /* 0x000000041400728c */ /* 0x000fc8000bf01270 */
[----:B------:R-:W-:-:S04]  /*0e30*/  USEL UR20, UR20, UR4, UP0 ;  /* 0x0000000414147287 */ /* 0x000fc80008000000 */
[----:B------:R-:W-:-:S11]  /*0e40*/  UISETP.GT.AND UP0, UPT, UR20, UR6, UPT ;  /* 0x000000061400728c */ /* 0x000fd6000bf04270 */
[----:B------:R-:W-:-:S04]  /*0e50*/  @UP0 UIADD3 UR20, UR20, 0x5f, URZ ;  /* 0x0000005f14140890 */ /* 0x000fc8000fffe03f */
        /* <DEDUP_REMOVED lines=17> */
[----:B------:R-:W-:Y:S01]  /*0f70*/  LEA.HI R9, R32, R204, RZ, 0x6 ;  /* 0x000000cc20097211 */ /* 0x000fe200078f30ff */
        /* <DEDUP_REMOVED lines=87> */
[----:B------:R-:W-:Y:S01]  /*14f0*/  @P1 LEA R4, P0, R10, c[0x0][0x220], 0x1 ;  /* 0x000088000a041a11 */ /* 0x000fe200078008ff */
        /* <DEDUP_REMOVED lines=175> */
.L_x_1174:
        /* <DEDUP_REMOVED lines=77> */
.L_x_1144:
[----:B------:R-:W-:Y:S05]  /*24c0*/  BSYNC B0 ;  /* 0x0000000000007941 */ /* 0x000fea0003800000 */
.L_x_1143:
        /* <DEDUP_REMOVED lines=40> */
.L_x_1146:
[----:B------:R-:W-:Y:S05]  /*2750*/  BSYNC B0 ;  /* 0x0000000000007941 */ /* 0x000fea0003800000 */
.L_x_1145:
        /* <DEDUP_REMOVED lines=40> */
.L_x_1148:
[----:B------:R-:W-:Y:S05]  /*29e0*/  BSYNC B0 ;  /* 0x0000000000007941 */ /* 0x000fea0003800000 */
.L_x_1147:
        /* <DEDUP_REMOVED lines=74> */
.L_x_1152:
[----:B------:R-:W-:Y:S05]  /*2e90*/  BSYNC B0 ;  /* 0x0000000000007941 */ /* 0x000fea0003800000 */
.L_x_1151:
        /* <DEDUP_REMOVED lines=57> */
.L_x_1150:
[----:B------:R-:W-:Y:S05]  /*3230*/  BSYNC B1 ;  /* 0x0000000000017941 */ /* 0x000fea0003800000 */
.L_x_1149:
        /* <DEDUP_REMOVED lines=62> */
.L_x_1156:
[----:B------:R-:W-:Y:S05]  /*3620*/  BSYNC B0 ;  /* 0x0000000000007941 */ /* 0x000fea0003800000 */
.L_x_1155:
        /* <DEDUP_REMOVED lines=57> */
.L_x_1154:
[----:B------:R-:W-:Y:S05]  /*39c0*/  BSYNC B1 ;  /* 0x0000000000017941 */ /* 0x000fea0003800000 */
.L_x_1153:
        /* <DEDUP_REMOVED lines=61> */
.L_x_1159:
[----:B------:R-:W-:Y:S05]  /*3da0*/  BSYNC B0 ;  /* 0x0000000000007941 */ /* 0x000fea0003800000 */
.L_x_1158:
        /* <DEDUP_REMOVED lines=58> */
.L_x_1142:
        /* <DEDUP_REMOVED lines=208> */
.L_x_1161:
[----:B------:R-:W-:Y:S05]  /*4e50*/  BSYNC B0 ;  /* 0x0000000000007941 */ /* 0x000fea0003800000 */
.L_x_1160:
        /* <DEDUP_REMOVED lines=118> */
.L_x_1163:
[----:B------:R-:W-:Y:S05]  /*55c0*/  BSYNC B0 ;  /* 0x0000000000007941 */ /* 0x000fea0003800000 */
.L_x_1162:
        /* <DEDUP_REMOVED lines=120> */
.L_x_1141:
        /* <DEDUP_REMOVED lines=22> */
.L_x_1165:
[----:B-123--:R-:W-:Y:S05]  /*5eb0*/  BSYNC B0 ;  /* 0x0000000000007941 */ /* 0x00efea0003800000 */
.L_x_1164:
        /* <DEDUP_REMOVED lines=17> */
.L_x_1167:
[----:B------:R-:W-:Y:S05]  /*5fd0*/  BSYNC B0 ;  /* 0x0000000000007941 */ /* 0x000fea0003800000 */
.L_x_1166:
        /* <DEDUP_REMOVED lines=16> */
.L_x_1157:
[----:B------:R-:W-:Y:S05]  /*60e0*/  BSYNC B2 ;  /* 0x0000000000027941 */ /* 0x000fea0003800000 */
.L_x_1140:
        /* <DEDUP_REMOVED lines=116> */
.L_x_1169:
[----:B------:R-:W-:Y:S05]  /*6830*/  BSYNC B0 ;  /* 0x0000000000007941 */ /* 0x000fea0003800000 */
.L_x_1168:
        /* <DEDUP_REMOVED lines=17> */
.L_x_1171:
[----:B------:R-:W-:Y:S05]  /*6950*/  BSYNC B0 ;  /* 0x0000000000007941 */ /* 0x000fea0003800000 */
.L_x_1170:
        /* <DEDUP_REMOVED lines=17> */
.L_x_1173:
[----:B------:R-:W-:Y:S05]  /*6a70*/  BSYNC B0 ;  /* 0x0000000000007941 */ /* 0x000fea0003800000 */
.L_x_1172:
        /* <DEDUP_REMOVED lines=78> */
[----:B------:R-:W-:Y:S11]  /*6f60*/  PLOP3.LUT P0, PT, PT, PT, UP0, 0x80, 0x0 ;  /* 0x000000000000781c */ /* 0x000ff60003f0f008 */
[----:B------:R-:W-:Y:S02]  /*6f70*/  @!UPT UIADD3 URZ, URZ, URZ, URZ ;  /* 0x0000003f3f3ff290 */ /* 0x000fe4000fffe03f */
[----:B------:R-:W-:Y:S01]  /*6f80*/  @P0 IMAD.MOV.U32 R2, RZ, RZ, R14 ;  /* 0x000000ffff020224 */ /* 0x000fe200078e000e */
[----:B------:R-:W-:Y:S11]  /*6f90*/  PLOP3.LUT P0, PT, PT, PT, UP0, 0x80, 0x0 ;  /* 0x000000000000781c */ /* 0x000ff60003f0f008 */
[----:B------:R-:W-:Y:S02]  /*6fa0*/  @!UPT UIADD3 URZ, URZ, URZ, URZ ;  /* 0x0000003f3f3ff290 */ /* 0x000fe4000fffe03f */
[----:B------:R1:W-:Y:S01]  /*6fb0*/  @P0 LDGSTS.E.BYPASS.LTC128B.128 [R79+0x5900], [R2.64], !P6 ;  /* 0x05900000024f0fae */ /* 0x0003e2000f101d4e */
[----:B------:R-:W-:Y:S05]  /*6fc0*/  PLOP3.LUT P0, PT, PT, PT, UP0, 0x80, 0x0 ;  /* 0x000000000000781c */ /* 0x000fea0003f0f008 */
[----:B------:R-:W0:Y:S08]  /*6fd0*/  LDGDEPBAR ;  /* 0x00000000000079af */ /* 0x000e300000000000 */
[----:B------:R-:W-:-:S05]  /*6fe0*/  @P0 BRA `(.L_x_1174) ;  /* 0xffffb00000000947 */ /* 0x000fca000383ffff */
[----:B------:R-:W-:Y:S06]  /*6ff0*/  BAR.SYNC.DEFER_BLOCKING 0x0 ;  /* 0x0000000000007b1d */ /* 0x000fec0000010000 */
.L_x_1139:
[----:B------:R-:W-:Y:S02]  /*7000*/  UISETP.NE.AND UP1, UPT, UR13, URZ, UPT ;  /* 0x0000003f0d00728c */ /* 0x000fe4000bf25270 */
[----:B------:R-:W-:-:S02]  /*7010*/  UISETP.NE.AND UP0, UPT, UR12, URZ, UPT ;  /* 0x0000003f0c00728c */ /* 0x000fc4000bf05270 */
[----:B------:R-:W-:Y:S02]  /*7020*/  UIADD3 UR6, UR17, 0x7f, URZ ;  /* 0x0000007f11067890 */ /* 0x000fe4000fffe03f */
[----:B------:R-:W-:Y:S02]  /*7030*/  ULDC.64 UR4, c[0x0][0x2c8] ;  /* 0x0000b20000047ab9 */ /* 0x000fe40000000a00 */
[----:B------:R-:W-:Y:S01]  /*7040*/  UIMAD.WIDE.U32 UR18, UR6, UR4, URZ ;  /* 0x00000004061272a5 */ /* 0x000fe2000f8e003f */
[----:B------:R-:W-:-:S03]  /*7050*/  PLOP3.LUT P0, PT, PT, PT, UP0, 0x40, 0x0 ;  /* 0x000000000000781c */ /* 0x000fc60003f0e808 */
[----:B------:R-:W-:-:S03]  /*7060*/  @UP1 USHF.R.U32.HI UR6, URZ, UR5, UR19 ;  /* 0x000000053f061299 */ /* 0x000fc60008011613 */
[----:B------:R-:W-:Y:S02]  /*7070*/  ULDC UR18, c[0x0][0x328] ;  /* 0x0000ca0000127ab9 */ /* 0x000fe40000000800 */
[----:B------:R-:W-:-:S04]  /*7080*/  UIADD3 UR26, UR26, UR6, URZ ;  /* 0x000000061a1a7290 */ /* 0x000fc8000fffe03f */
[----:B------:R-:W-:Y:S01]  /*7090*/  UIADD3 UR18, UR26, UR18, URZ ;  /* 0x000000121a127290 */ /* 0x000fe2000fffe03f */
        /* <DEDUP_REMOVED lines=12> */
.L_x_1176:
[----:B------:R-:W-:Y:S02]  /*7160*/  UISETP.NE.AND UP0, UPT, UR6, 0x1, UPT ;  /* 0x000000010600788c */ /* 0x000fe4000bf05270 */
[----:B------:R-:W-:Y:S02]  /*7170*/  ULDC.64 UR4, c[0x0][0x330] ;  /* 0x0000cc0000047ab9 */ /* 0x000fe40000000a00 */
[----:B------:R-:W-:-:S07]  /*7180*/  UIMAD.WIDE.U32 UR20, UR19, UR4, URZ ;  /* 0x00000004131472a5 */ /* 0x000fce000f8e003f */
[----:B------:R-:W-:Y:S02]  /*7190*/  @UP0 USHF.R.U32.HI UR19, URZ, UR5, UR21 ;  /* 0x000000053f130299 */ /* 0x000fe40008011615 */
.L_x_1177:
[----:B------:R-:W-:Y:S02]  /*71a0*/  ULDC UR4, c[0x0][0x32c] ;  /* 0x0000cb0000047ab9 */ /* 0x000fe40000000800 */
[----:B------:R-:W-:-:S04]  /*71b0*/  UIMAD UR4, UR19, UR6, UR4 ;  /* 0x00000006130472a4 */ /* 0x000fc8000f8e0204 */
[----:B------:R-:W-:-:S04]  /*71c0*/  UISETP.LT.AND UP0, UPT, UR18, UR4, UPT ;  /* 0x000000041200728c */ /* 0x000fc8000bf01270 */
[----:B------:R-:W-:Y:S02]  /*71d0*/  USEL UR18, UR18, UR4, UP0 ;  /* 0x0000000412127287 */ /* 0x000fe40008000000 */
.L_x_1175:
        /* <DEDUP_REMOVED lines=30> */
.L_x_1179:
[----:B------:R-:W-:Y:S02]  /*73c0*/  ULDC UR4, c[0x0][0x32c] ;  /* 0x0000cb0000047ab9 */ /* 0x000fe40000000800 */
[----:B------:R-:W-:-:S03]  /*73d0*/  UISETP.NE.AND UP0, UPT, UR4, 0x1, UPT ;  /* 0x000000010400788c */ /* 0x000fc6000bf05270 */
[----:B------:R-:W-:Y:S02]  /*73e0*/  ULDC.64 UR4, c[0x0][0x330] ;  /* 0x0000cc0000047ab9 */ /* 0x000fe40000000a00 */
[----:B------:R-:W-:-:S06]  /*73f0*/  UIMAD.WIDE.U32 UR20, UR18, UR4, URZ ;  /* 0x00000004121472a5 */ /* 0x000fcc000f8e003f */
[----:B------:R-:W-:Y:S02]  /*7400*/  @UP0 USHF.R.U32.HI UR18, URZ, UR5, UR21 ;  /* 0x000000053f120299 */ /* 0x000fe40008011615 */
.L_x_1180:
[----:B------:R-:W-:Y:S02]  /*7410*/  ULDC UR4, c[0x0][0x32c] ;  /* 0x0000cb0000047ab9 */ /* 0x000fe40000000800 */
[----:B------:R-:W-:-:S04]  /*7420*/  UIMAD UR4, UR18, UR4, URZ ;  /* 0x00000004120472a4 */ /* 0x000fc8000f8e023f */
[----:B------:R-:W-:-:S04]  /*7430*/  UISETP.LT.AND UP0, UPT, UR6, UR4, UPT ;  /* 0x000000040600728c */ /* 0x000fc8000bf01270 */
[----:B------:R-:W-:-:S04]  /*7440*/  USEL UR6, UR6, UR4, !UP0 ;  /* 0x0000000406067287 */ /* 0x000fc8000c000000 */
.L_x_1178:
        /* <DEDUP_REMOVED lines=56> */
[----:B------:R-:W-:Y:S02]  /*77d0*/  ULDC.64 UR20, c[0x0][0x340] ;  /* 0x0000d00000147ab9 */ /* 0x000fe40000000a00 */
[----:B------:R-:W-:Y:S02]  /*77e0*/  UISETP.NE.AND.EX UP0, UPT, URZ, UR5, UPT, UP0 ;  /* 0x000000053f00728c */ /* 0x000fe4000bf05300 */
[----:B------:R-:W-:-:S04]  /*77f0*/  UISETP.NE.AND UP1, UPT, UR13, URZ, UPT ;  /* 0x0000003f0d00728c */ /* 0x000fc8000bf25270 */
[----:B------:R-:W-:-:S05]  /*7800*/  PLOP3.LUT P3, PT, PT, PT, UP0, 0x80, 0x0 ;  /* 0x000000000000781c */ /* 0x000fca0003f6f008 */
[----:B------:R-:W-:Y:S02]  /*7810*/  @UP0 UMOV UR4, 0x4 ;  /* 0x0000000400040882 */ /* 0x000fe40000000000 */
[----:B------:R-:W-:Y:S01]  /*7820*/  @UP0 UIMAD.WIDE UR4, UR11, UR4, UR20 ;  /* 0x000000040b0402a5 */ /* 0x000fe2000f8e0214 */
[----:B------:R-:W-:Y:S01]  /*7830*/  SHF.R.S32.HI R205, RZ, 0x1f, R204 ;  /* 0x0000001fffcd7819 */ /* 0x000fe200000114cc */
[----:B------:R-:W-:Y:S01]  /*7840*/  USHF.R.S32.HI UR6, URZ, 0x1f, UR23 ;  /* 0x0000001f3f067899 */ /* 0x000fe20008011417 */
[----:B------:R-:W-:Y:S01]  /*7850*/  PLOP3.LUT P1, PT, PT, PT, UP1, 0x80, 0x0 ;  /* 0x000000000000781c */ /* 0x000fe20003f2f018 */
[----:B------:R-:W-:Y:S02]  /*7860*/  ULDC.64 UR20, c[0x0][0x348] ;  /* 0x0000d20000147ab9 */ /* 0x000fe40000000a00 */
[----:B------:R-:W-:Y:S02]  /*7870*/  IMAD.U32 R2, RZ, RZ, UR4 ;  /* 0x00000004ff027e24 */ /* 0x000fe4000f8e00ff */
[----:B------:R-:W-:Y:S01]  /*7880*/  IMAD.U32 R3, RZ, RZ, UR5 ;  /* 0x00000005ff037e24 */ /* 0x000fe2000f8e00ff */
[----:B------:R-:W-:-:S04]  /*7890*/  ULDC.64 UR4, c[0x0][0x178] ;  /* 0x00005e0000047ab9 */ /* 0x000fc80000000a00 */
[----:B------:R1:W5:Y:S01]  /*78a0*/  @P3 LDG.E R13, [R2.64] ;  /* 0x0000000e020d3981 */ /* 0x000362000c1e1900 */
[----:B------:R-:W-:Y:S01]  /*78b0*/  UIMAD UR6, UR6, UR4, URZ ;  /* 0x00000004060672a4 */ /* 0x000fe2000f8e023f */
[----:B------:R-:W-:Y:S01]  /*78c0*/  PLOP3.LUT P0, PT, PT, PT, UP1, 0x80, 0x0 ;  /* 0x000000000000781c */ /* 0x000fe20003f0f018 */
[----:B------:R-:W-:Y:S01]  /*78d0*/  UIMAD.WIDE.U32 UR24, UR23, UR4, URZ ;  /* 0x00000004171872a5 */ /* 0x000fe2000f8e003f */
[----:B------:R-:W-:Y:S01]  /*78e0*/  LEA.HI R82, R205, R204, RZ, 0x4 ;  /* 0x000000cccd527211 */ /* 0x000fe200078f20ff */
[----:B------:R-:W-:Y:S01]  /*78f0*/  UIMAD UR23, UR23, UR5, UR6 ;  /* 0x00000005171772a4 */ /* 0x000fe2000f8e0206 */
[----:B------:R-:W-:Y:S01]  /*7900*/  BSSY B0, `(.L_x_1182) ;  /* 0x0000053000007945 */ /* 0x000fe20003800000 */
[----:B------:R-:W-:Y:S02]  /*7910*/  UISETP.NE.U32.AND UP0, UPT, URZ, UR20, UPT ;  /* 0x000000143f00728c */ /* 0x000fe4000bf05070 */
[----:B------:R-:W-:Y:S02]  /*7920*/  ULDC.64 UR4, c[0x0][0x1b8] ;  /* 0x00006e0000047ab9 */ /* 0x000fe40000000a00 */
[----:B------:R-:W-:-:S02]  /*7930*/  UIADD3 UR25, UR25, UR23, URZ ;  /* 0x0000001719197290 */ /* 0x000fc4000fffe03f */
[----:B------:R-:W-:Y:S02]  /*7940*/  UIMAD UR6, UR22, UR4, URZ ;  /* 0x00000004160672a4 */ /* 0x000fe4000f8e023f */
[----:B------:R-:W-:Y:S02]  /*7950*/  UISETP.NE.AND.EX UP0, UPT, URZ, UR21, UPT, UP0 ;  /* 0x000000153f00728c */ /* 0x000fe4000bf05300 */
[----:B------:R-:W-:Y:S02]  /*7960*/  USHF.R.S32.HI UR20, URZ, 0x1f, UR11 ;  /* 0x0000001f3f147899 */ /* 0x000fe4000801140b */
[----:B------:R-:W-:Y:S02]  /*7970*/  UIMAD UR6, UR8, UR5, UR6 ;  /* 0x00000005080672a4 */ /* 0x000fe4000f8e0206 */
[----:B------:R-:W-:Y:S02]  /*7980*/  UIMAD.WIDE.U32 UR24, UR8, UR4, UR24 ;  /* 0x00000004081872a5 */ /* 0x000fe4000f8e0018 */
[----:B------:R-:W-:Y:S01]  /*7990*/  USEL UR20, UR20, URZ, !UP0 ;  /* 0x0000003f14147287 */ /* 0x000fe2000c000000 */
[----:B-1----:R-:W-:Y:S01]  /*79a0*/  LEA.HI R2, R205, R204, RZ, 0x3 ;  /* 0x000000cccd027211 */ /* 0x002fe200078f18ff */
[----:B------:R-:W-:-:S02]  /*79b0*/  ULDC.64 UR4, c[0x0][0x1c0] ;  /* 0x0000700000047ab9 */ /* 0x000fc40000000a00 */
[----:B------:R-:W-:Y:S01]  /*79c0*/  USEL UR21, UR11, URZ, !UP0 ;  /* 0x0000003f0b157287 */ /* 0x000fe2000c000000 */
[----:B------:R-:W-:Y:S01]  /*79d0*/  LOP3.LUT R0, R2, 0xfffffff8, RZ, 0xc0, !PT ;  /* 0xfffffff802007812 */ /* 0x000fe200078ec0ff */
[----:B------:R-:W-:Y:S01]  /*79e0*/  UIMAD UR20, UR20, UR4, URZ ;  /* 0x00000004141472a4 */ /* 0x000fe2000f8e023f */
[----:B------:R-:W-:Y:S01]  /*79f0*/  SHF.R.S32.HI R75, RZ, 0x3, R2 ;  /* 0x00000003ff4b7819 */ /* 0x000fe20000011402 */
[----:B------:R-:W-:Y:S02]  /*7a00*/  UIADD3 UR25, UR25, UR6, URZ ;  /* 0x0000000619197290 */ /* 0x000fe4000fffe03f */
[----:B------:R-:W-:Y:S01]  /*7a10*/  IMAD.IADD R6, R204, 0x1, -R0 ;  /* 0x00000001cc067824 */ /* 0x000fe200078e0a00 */
[----:B------:R-:W-:Y:S02]  /*7a20*/  UIMAD UR5, UR21, UR5, UR20 ;  /* 0x00000005150572a4 */ /* 0x000fe4000f8e0214 */
[----:B------:R-:W-:Y:S01]  /*7a30*/  UIMAD.WIDE.U32 UR24, UR21, UR4, UR24 ;  /* 0x00000004151872a5 */ /* 0x000fe2000f8e0018 */
[----:B------:R-:W-:-:S02]  /*7a40*/  IMAD R207, R6, 0x10, R75 ;  /* 0x0000001006cf7824 */ /* 0x000fc400078e024b */
        /* <DEDUP_REMOVED lines=33> */
[----:B------:R-:W-:Y:S02]  /*7c60*/  LOP3.LUT R10, R5, R4, RZ, 0x3c, !PT ;  /* 0x00000004050a7212 */ /* 0x000fe400078e3cff */
[----:B------:R-:W-:-:S02]  /*7c70*/  LEA.HI.X R8, R2, c[0x0][0x164], R3, 0x1, P0 ;  /* 0x0000590002087a11 */ /* 0x000fc400000f0c03 */
[----:B------:R-:W-:Y:S02]  /*7c80*/  SHF.R.S32.HI R3, RZ, 0x1f, R0 ;  /* 0x0000001fff037819 */ /* 0x000fe40000011400 */
[----:B------:R-:W-:Y:S01]  /*7c90*/  LEA.HI R5, R205, R204, RZ, 0x6 ;  /* 0x000000cccd057211 */ /* 0x000fe200078f30ff */
[----:B------:R1:W3:Y:S01]  /*7ca0*/  SHFL.IDX PT, R7, R8, RZ, 0x181f ;  /* 0x00181fff08077589 */ /* 0x0002e200000e0000 */
[----:B------:R-:W-:Y:S02]  /*7cb0*/  LEA.HI R81, R3, R0, RZ, 0x3 ;  /* 0x0000000003517211 */ /* 0x000fe400078f18ff */
[----:B------:R-:W-:Y:S01]  /*7cc0*/  LEA.HI R2, R205, R204, RZ, 0x3 ;  /* 0x000000cccd027211 */ /* 0x000fe200078f18ff */
[----:B------:R-:W-:Y:S01]  /*7cd0*/  IMAD.SHL.U32 R3, R5, 0x8, RZ ;  /* 0x0000000805037824 */ /* 0x000fe200078e00ff */
[----:B------:R-:W-:Y:S02]  /*7ce0*/  IADD3 R5, R75, UR17, RZ ;  /* 0x000000114b057c10 */ /* 0x000fe4000fffe0ff */
[----:B------:R-:W-:-:S02]  /*7cf0*/  LOP3.LUT R4, R81, 0xfffffff8, RZ, 0xc0, !PT ;  /* 0xfffffff851047812 */ /* 0x000fc400078ec0ff */
[----:B------:R-:W-:Y:S02]  /*7d00*/  ISETP.GE.AND P0, PT, R5, UR21, PT ;  /* 0x0000001505007c0c */ /* 0x000fe4000bf06270 */
[----:B------:R-:W-:Y:S01]  /*7d10*/  LOP3.LUT R2, R2, 0xfffffff8, RZ, 0xc0, !PT ;  /* 0xfffffff802027812 */ /* 0x000fe200078ec0ff */
[----:B------:R-:W-:Y:S01]  /*7d20*/  IMAD.IADD R80, R0, 0x1, -R4 ;  /* 0x0000000100507824 */ /* 0x000fe200078e0a04 */
[----:B------:R-:W-:Y:S01]  /*7d30*/  LOP3.LUT R61, R10, 0xfffffe00, R3, 0xf8, !PT ;  /* 0xfffffe000a3d7812 */ /* 0x000fe200078ef803 */
[----:B------:R-:W-:Y:S02]  /*7d40*/  IMAD.MOV.U32 R4, RZ, RZ, 0x20 ;  /* 0x00000020ff047424 */ /* 0x000fe400078e00ff */
[----:B------:R-:W-:Y:S01]  /*7d50*/  IMAD.IADD R63, R204, 0x1, -R2 ;  /* 0x00000001cc3f7824 */ /* 0x000fe200078e0a02 */
[----:B------:R-:W-:Y:S01]  /*7d60*/  R2P PR, R80, 0x6 ;  /* 0x0000000650007804 */ /* 0x000fe20000000000 */
[----:B------:R-:W-:Y:S02]  /*7d70*/  IMAD.MOV.U32 R2, RZ, RZ, 0x10 ;  /* 0x00000010ff027424 */ /* 0x000fe400078e00ff */
[----:B------:R-:W-:-:S02]  /*7d80*/  IMAD.SHL.U32 R68, R63, 0x8, RZ ;  /* 0x000000083f447824 */ /* 0x000fc400078e00ff */
[----:B------:R-:W-:Y:S02]  /*7d90*/  SEL R4, R4, 0xffffffe0, !P2 ;  /* 0xffffffe004047807 */ /* 0x000fe40005000000 */
[----:B------:R-:W-:Y:S02]  /*7da0*/  SEL R2, R2, 0xfffffff0, !P1 ;  /* 0xfffffff002027807 */ /* 0x000fe40004800000 */
[----:B------:R-:W-:Y:S01]  /*7db0*/  SHF.R.S32.HI R233, RZ, 0x1f, R68 ;  /* 0x0000001fffe97819 */ /* 0x000fe20000011444 */
[----:B------:R-:W-:Y:S01]  /*7dc0*/  @!P3 IMAD.U32 R13, RZ, RZ, UR11 ;  /* 0x0000000bff0dbe24 */ /* 0x000fe2000f8e00ff */
[----:B------:R-:W-:Y:S05]  /*7dd0*/  @P0 BRA `(.L_x_1183) ;  /* 0x0000005000000947 */ /* 0x000fea0003800000 */
[----:B-123--:R-:W-:Y:S01]  /*7de0*/  LEA R6, P0, R68, R6, 0x1 ;  /* 0x0000000644067211 */ /* 0x00efe200078008ff */
[----:B------:R-:W-:-:S03]  /*7df0*/  IMAD.SHL.U32 R0, R61, 0x2, RZ ;  /* 0x000000023d007824 */ /* 0x000fc600078e00ff */
[----:B------:R-:W-:-:S05]  /*7e00*/  LEA.HI.X R7, R68, R7, R233, 0x1, P0 ;  /* 0x0000000744077211 */ /* 0x000fca00000f0ce9 */
[----:B------:R-:W-:Y:S01]  /*7e10*/  @!PT LDS RZ, [RZ] ;  /* 0x00000000fffff984 */ /* 0x000fe20000000800 */
[----:B------:R1:W-:Y:S04]  /*7e20*/  LDGSTS.E.BYPASS.LTC128B.128 [R0+0x6100], [R6.64], !P4 ;  /* 0x0610000006007fae */ /* 0x0003e8000e101d4e */
.L_x_1183:
[----:B-123--:R-:W-:Y:S05]  /*7e30*/  BSYNC B0 ;  /* 0x0000000000007941 */ /* 0x00efea0003800000 */
.L_x_1182:
        /* <DEDUP_REMOVED lines=11> */
.L_x_1185:
[----:B------:R-:W-:Y:S05]  /*7ef0*/  BSYNC B0 ;  /* 0x0000000000007941 */ /* 0x000fea0003800000 */
.L_x_1184:
        /* <DEDUP_REMOVED lines=11> */
.L_x_1187:
[----:B------:R-:W-:Y:S05]  /*7fb0*/  BSYNC B0 ;  /* 0x0000000000007941 */ /* 0x000fea0003800000 */
.L_x_1186:
        /* <DEDUP_REMOVED lines=11> */
.L_x_1189:
[----:B------:R-:W-:Y:S05]  /*8070*/  BSYNC B0 ;  /* 0x0000000000007941 */ /* 0x000fea0003800000 */
.L_x_1188:
        /* <DEDUP_REMOVED lines=11> */
.L_x_1191:
[----:B------:R-:W-:Y:S05]  /*8130*/  BSYNC B0 ;  /* 0x0000000000007941 */ /* 0x000fea0003800000 */
.L_x_1190:
        /* <DEDUP_REMOVED lines=11> */
.L_x_1193:
[----:B------:R-:W-:Y:S05]  /*81f0*/  BSYNC B0 ;  /* 0x0000000000007941 */ /* 0x000fea0003800000 */
.L_x_1192:
        /* <DEDUP_REMOVED lines=11> */
.L_x_1195:
[----:B------:R-:W-:Y:S05]  /*82b0*/  BSYNC B0 ;  /* 0x0000000000007941 */ /* 0x000fea0003800000 */
.L_x_1194:
        /* <DEDUP_REMOVED lines=48> */
[----:B------:R-:W-:Y:S01]  /*85c0*/  ULDC.64 UR4, c[0x0][0x210] ;  /* 0x0000840000047ab9 */ /* 0x000fe20000000a00 */
[----:B------:R-:W-:Y:S01]  /*85d0*/  IADD3 R62, -R75, UR23, RZ ;  /* 0x000000174b3e7c10 */ /* 0x000fe2000fffe1ff */
[----:B------:R-:W-:Y:S02]  /*85e0*/  UIMAD UR22, UR22, UR4, URZ ;  /* 0x00000004161672a4 */ /* 0x000fe4000f8e023f */
[----:B------:R-:W-:Y:S01]  /*85f0*/  IMAD R0, R84, c[0x0][0x1e0], RZ ;  /* 0x0000780054007a24 */ /* 0x000fe200078e02ff */
[C---:B------:R-:W-:Y:S01]  /*8600*/  ISETP.GE.AND P1, PT, R62.reuse, 0x1, PT ;  /* 0x000000013e00780c */ /* 0x040fe20003f26270 */
[----:B------:R-:W-:Y:S01]  /*8610*/  UIMAD.WIDE.U32 UR46, UR8, UR4, URZ ;  /* 0x00000004082e72a5 */ /* 0x000fe2000f8e003f */
[----:B------:R-:W-:Y:S01]  /*8620*/  ISETP.GE.AND P3, PT, R62, 0x21, PT ;  /* 0x000000213e00780c */ /* 0x000fe20003f66270 */
[----:B------:R-:W-:Y:S01]  /*8630*/  IMAD R0, R236, c[0x0][0x1e4], R0 ;  /* 0x00007900ec007a24 */ /* 0x000fe200078e0200 */
[----:B------:R-:W-:-:S02]  /*8640*/  UIMAD UR5, UR8, UR5, UR22 ;  /* 0x00000005080572a4 */ /* 0x000fc4000f8e0216 */
[----:B------:R-:W-:Y:S02]  /*8650*/  UIADD3 UR22, UR19, -0x1, URZ ;  /* 0xffffffff13167890 */ /* 0x000fe4000fffe03f */
[----:B------:R-:W-:Y:S01]  /*8660*/  UIADD3 UR5, UR47, UR5, URZ ;  /* 0x000000052f057290 */ /* 0x000fe2000fffe03f */
[----:B--2---:R-:W-:-:S04]  /*8670*/  IMAD.WIDE.U32 R6, R236, c[0x0][0x1e0], RZ ;  /* 0x00007800ec067a25 */ /* 0x004fc800078e00ff */
        /* <DEDUP_REMOVED lines=55> */
.L_x_1196:
[----:B------:R-:W-:Y:S01]  /*89f0*/  ULDC.U8 UR4, c[0x0][0x298] ;  /* 0x0000a60000047ab9 */ /* 0x000fe20000000000 */
[----:B--2---:R-:W-:Y:S01]  /*8a00*/  SHF.R.S32.HI R0, RZ, 0x1f, R132 ;  /* 0x0000001fff007819 */ /* 0x004fe20000011484 */
[----:B------:R-:W-:Y:S01]  /*8a10*/  IMAD.WIDE.U32 R12, R132, c[0x0][0x280], RZ ;  /* 0x0000a000840c7a25 */ /* 0x000fe200078e00ff */
        /* <DEDUP_REMOVED lines=8> */
[C---:B------:R-:W-:Y:S01]  /*8aa0*/  IMAD R0, R132.reuse, c[0x0][0x294], R0 ;  /* 0x0000a50084007a24 */ /* 0x040fe200078e0200 */
        /* <DEDUP_REMOVED lines=59> */
.L_x_1200:
[----:B------:R-:W-:Y:S05]  /*8e60*/  BSYNC B0 ;  /* 0x0000000000007941 */ /* 0x000fea0003800000 */
.L_x_1199:
        /* <DEDUP_REMOVED lines=41> */
.L_x_1202:
[----:B------:R-:W-:Y:S05]  /*9100*/  BSYNC B0 ;  /* 0x0000000000007941 */ /* 0x000fea0003800000 */
.L_x_1201:
        /* <DEDUP_REMOVED lines=43> */
.L_x_1204:
[----:B------:R-:W-:Y:S05]  /*93c0*/  BSYNC B0 ;  /* 0x0000000000007941 */ /* 0x000fea0003800000 */
.L_x_1203:
        /* <DEDUP_REMOVED lines=41> */
.L_x_1206:
[----:B-12---:R-:W-:Y:S05]  /*9660*/  BSYNC B0 ;  /* 0x0000000000007941 */ /* 0x006fea0003800000 */
.L_x_1205:
        /* <DEDUP_REMOVED lines=86> */
.L_x_1210:
[----:B------:R-:W-:Y:S05]  /*9bd0*/  BSYNC B0 ;  /* 0x0000000000007941 */ /* 0x000fea0003800000 */
.L_x_1209:
        /* <DEDUP_REMOVED lines=49> */
.L_x_1208:
[----:B------:R-:W-:Y:S05]  /*9ef0*/  BSYNC B1 ;  /* 0x0000000000017941 */ /* 0x000fea0003800000 */
.L_x_1207:
        /* <DEDUP_REMOVED lines=53> */
.L_x_1214:
[----:B------:R-:W-:Y:S05]  /*a250*/  BSYNC B0 ;  /* 0x0000000000007941 */ /* 0x000fea0003800000 */
.L_x_1213:
        /* <DEDUP_REMOVED lines=49> */
.L_x_1212:
[----:B------:R-:W-:Y:S05]  /*a570*/  BSYNC B1 ;  /* 0x0000000000017941 */ /* 0x000fea0003800000 */
.L_x_1211:
        /* <DEDUP_REMOVED lines=53> */
.L_x_1218:
[----:B------:R-:W-:Y:S05]  /*a8d0*/  BSYNC B0 ;  /* 0x0000000000007941 */ /* 0x000fea0003800000 */
.L_x_1217:
        /* <DEDUP_REMOVED lines=49> */
.L_x_1216:
[----:B------:R-:W-:Y:S05]  /*abf0*/  BSYNC B1 ;  /* 0x0000000000017941 */ /* 0x000fea0003800000 */
.L_x_1215:
        /* <DEDUP_REMOVED lines=52> */
.L_x_1221:
[----:B------:R-:W-:Y:S05]  /*af40*/  BSYNC B0 ;  /* 0x0000000000007941 */ /* 0x000fea0003800000 */
.L_x_1220:
        /* <DEDUP_REMOVED lines=50> */
.L_x_1198:
        /* <DEDUP_REMOVED lines=76> */
.L_x_1223:
[----:B-1-3--:R-:W-:Y:S05]  /*b730*/  BSYNC B0 ;  /* 0x0000000000007941 */ /* 0x00afea0003800000 */
.L_x_1222:
        /* <DEDUP_REMOVED lines=65> */
.L_x_1225:
[----:B-1-3--:R-:W-:Y:S05]  /*bb50*/  BSYNC B0 ;  /* 0x0000000000007941 */ /* 0x00afea0003800000 */
.L_x_1224:
        /* <DEDUP_REMOVED lines=124> */
.L_x_1227:
[----:B------:R-:W-:Y:S05]  /*c320*/  BSYNC B0 ;  /* 0x0000000000007941 */ /* 0x000fea0003800000 */
.L_x_1226:
        /* <DEDUP_REMOVED lines=33> */
[C---:B------:R-:W-:Y:S02]  /*c540*/  PRMT R25, R69.reuse, 0x5432, R17 ;  /* 0x0000543245197816 */ /* 0x040fe40000000011 */
        /* <DEDUP_REMOVED lines=64> */
[----:B------:R-:W-:Y:S02]  /*c950*/  FFMA.FTZ R6, R30, R7, -R6 ;  /* 0x000000071e067223 */ /* 0x000fe40000010806 */
        /* <DEDUP_REMOVED lines=11> */
.L_x_1229:
[----:B------:R-:W-:Y:S05]  /*ca10*/  BSYNC B0 ;  /* 0x0000000000007941 */ /* 0x000fea0003800000 */
.L_x_1228:
        /* <DEDUP_REMOVED lines=24> */
[----:B------:R-:W-:Y:S01]  /*cba0*/  PRMT R20, R72, 0x5432, R0 ;  /* 0x0000543248147816 */ /* 0x000fe20000000000 */
        /* <DEDUP_REMOVED lines=85> */
.L_x_1231:
[----:B------:R-:W-:Y:S05]  /*d100*/  BSYNC B0 ;  /* 0x0000000000007941 */ /* 0x000fea0003800000 */
.L_x_1230:
        /* <DEDUP_REMOVED lines=20> */
[----:B------:R-:W-:-:S02]  /*d250*/  PRMT R28, R79, 0x5410, R6 ;  /* 0x000054104f1c7816 */ /* 0x000fc40000000006 */
[----:B-1----:R-:W1:Y:S01]  /*d260*/  LDS.128 R12, [R35+0x6100] ;  /* 0x00610000230c7984 */ /* 0x002e620000000c00 */
        /* <DEDUP_REMOVED lines=39> */
[----:B------:R-:W-:Y:S01]  /*d4e0*/  FMUL.FTZ R0, R5, R11 ;  /* 0x0000000b05007220 */ /* 0x000fe20000410000 */
[----:B------:R-:W-:Y:S01]  /*d4f0*/  LOP3.LUT R25, R25, 0xffff0000, RZ, 0xc0, !PT ;  /* 0xffff000019197812 */ /* 0x000fe200078ec0ff */
        /* <DEDUP_REMOVED lines=9> */
[----:B------:R-:W-:Y:S01]  /*d590*/  F2FP.BF16.PACK_AB R12, R32, R36 ;  /* 0x00000024200c723e */ /* 0x000fe200000010ff */
[----:B------:R-:W-:-:S02]  /*d5a0*/  IMAD.U32 R5, R28, 0x10000, RZ ;  /* 0x000100001c057824 */ /* 0x000fc400078e00ff */
[----:B------:R-:W-:Y:S02]  /*d5b0*/  FFMA.FTZ R17, R17, R10, R0 ;  /* 0x0000000a11117223 */ /* 0x000fe40000010000 */
[----:B------:R-:W-:Y:S02]  /*d5c0*/  FMUL.FTZ R3, R8, R14 ;  /* 0x0000000e08037220 */ /* 0x000fe40000410000 */
        /* <DEDUP_REMOVED lines=30> */
[----:B------:R-:W-:Y:S01]  /*d7b0*/  F2FP.BF16.PACK_AB R11, R0, R18 ;  /* 0x00000012000b723e */ /* 0x000fe200000010ff */
[----:B------:R1:W-:Y:S04]  /*d7c0*/  STS.128 [R35+0x6100], R12 ;  /* 0x0061000c23007388 */ /* 0x0003e80000000c00 */
[----:B------:R1:W-:Y:S02]  /*d7d0*/  STS.128 [R33+0x6100], R8 ;  /* 0x0061000821007388 */ /* 0x0003e40000000c00 */
.L_x_1219:
[----:B------:R-:W-:Y:S05]  /*d7e0*/  BSYNC B2 ;  /* 0x0000000000027941 */ /* 0x000fea0003800000 */
.L_x_1197:
        /* <DEDUP_REMOVED lines=18> */
[----:B------:R-:W-:Y:S01]  /*d910*/  UISETP.GT.AND UP0, UPT, UR22, UR18, UPT ;  /* 0x000000121600728c */ /* 0x000fe2000bf04270 */
[----:B------:R-:W-:-:S02]  /*d920*/  SHF.R.U32.HI R0, RZ, 0x3, R0 ;  /* 0x00000003ff007819 */ /* 0x000fc40000011600 */
[----:B------:R-:W-:Y:S02]  /*d930*/  LOP3.LUT R8, R3, 0x8, R6, 0xf8, !PT ;  /* 0x0000000803087812 */ /* 0x000fe400078ef806 */
[----:B------:R-:W-:Y:S01]  /*d940*/  SHF.R.U32.HI R6, RZ, 0x3, R3 ;  /* 0x00000003ff067819 */ /* 0x000fe20000011603 */
[----:B------:R-:W-:Y:S01]  /*d950*/  IMAD R3, R203, 0x400, R201 ;  /* 0x00000400cb037824 */ /* 0x000fe200078e02c9 */
[----:B------:R-:W-:Y:S02]  /*d960*/  LOP3.LUT R0, R5, R0, RZ, 0x3c, !PT ;  /* 0x0000000005007212 */ /* 0x000fe400078e3cff */
[----:B------:R-:W-:Y:S02]  /*d970*/  LOP3.LUT R200, R8, R6, RZ, 0x3c, !PT ;  /* 0x0000000608c87212 */ /* 0x000fe400078e3cff */
[----:B------:R-:W-:Y:S01]  /*d980*/  IADD3 R243, R237, 0x100, RZ ;  /* 0x00000100edf37810 */ /* 0x000fe20007ffe0ff */
[----:B------:R-:W-:Y:S02]  /*d990*/  IMAD R0, R7, 0x200, R0 ;  /* 0x0000020007007824 */ /* 0x000fe400078e0200 */
[----:B------:R-:W-:-:S02]  /*d9a0*/  IMAD.IADD R3, R200, 0x1, R3 ;  /* 0x00000001c8037824 */ /* 0x000fc400078e0203 */
[----:B------:R-:W-:Y:S01]  /*d9b0*/  IMAD.SHL.U32 R216, R0, 0x2, RZ ;  /* 0x0000000200d87824 */ /* 0x000fe200078e00ff */
[----:B------:R-:W-:Y:S01]  /*d9c0*/  BAR.SYNC.DEFER_BLOCKING 0x0 ;  /* 0x0000000000007b1d */ /* 0x000fe20000010000 */
[----:B------:R-:W-:Y:S02]  /*d9d0*/  IMAD.SHL.U32 R223, R3, 0x2, RZ ;  /* 0x0000000203df7824 */ /* 0x000fe400078e00ff */
[----:B------:R-:W-:Y:S01]  /*d9e0*/  IMAD R0, R84, c[0x0][0x208], RZ ;  /* 0x0000820054007a24 */ /* 0x000fe200078e02ff */
[----:B------:R-:W-:Y:S01]  /*d9f0*/  IADD3 R5, R216, 0x3100, RZ ;  /* 0x00003100d8057810 */ /* 0x000fe20007ffe0ff */
[----:B------:R-:W-:Y:S01]  /*da00*/  IMAD.WIDE.U32 R6, R236, c[0x0][0x208], RZ ;  /* 0x00008200ec067a25 */ /* 0x000fe200078e00ff */
[----:B------:R-:W-:Y:S02]  /*da10*/  IADD3 R227, R216, 0x3120, RZ ;  /* 0x00003120d8e37810 */ /* 0x000fe40007ffe0ff */
[----:B------:R-:W-:Y:S01]  /*da20*/  @P1 IADD3 R227, R5, -0x20, RZ ;  /* 0xffffffe005e31810 */ /* 0x000fe20007ffe0ff */
[----:B------:R-:W-:Y:S01]  /*da30*/  IMAD R0, R236, c[0x0][0x20c], R0 ;  /* 0x00008300ec007a24 */ /* 0x000fe200078e0200 */
[----:B------:R-:W-:Y:S01]  /*da40*/  ISETP.GE.AND P1, PT, R68, c[0x0][0x1d4], PT ;  /* 0x0000750044007a0c */ /* 0x000fe20003f26270 */
[----:B------:R-:W-:Y:S01]  /*da50*/  IMAD R3, R85, c[0x0][0x218], RZ ;  /* 0x0000860055037a24 */ /* 0x000fe200078e02ff */
[----:B------:R-:W-:Y:S01]  /*da60*/  IADD3 R232, R227, 0x800, RZ ;  /* 0x00000800e3e87810 */ /* 0x000fe20007ffe0ff */
[----:B------:R-:W-:Y:S01]  /*da70*/  IMAD.IADD R7, R7, 0x1, R0 ;  /* 0x0000000107077824 */ /* 0x000fe200078e0200 */
[C---:B------:R-:W-:Y:S01]  /*da80*/  ISETP.LT.OR P3, PT, R62.reuse, 0x1, P1 ;  /* 0x000000013e00780c */ /* 0x040fe20000f61670 */
[C---:B------:R-:W-:Y:S01]  /*da90*/  IMAD R3, R235.reuse, c[0x0][0x21c], R3 ;  /* 0x00008700eb037a24 */ /* 0x040fe200078e0203 */
        /* <DEDUP_REMOVED lines=10> */
[----:B------:R-:W-:Y:S01]  /*db40*/  LDSM.16.M88.4 R8, [R223+0x8100] ;  /* 0x00810000df08783b */ /* 0x000fe20000000200 */
[----:B------:R-:W-:Y:S01]  /*db50*/  LEA R3, P0, R0, c[0x0][0x1f8], 0x1 ;  /* 0x00007e0000037a11 */ /* 0x000fe200078008ff */
[----:B------:R-:W-:Y:S01]  /*db60*/  IMAD R225, R2, 0x2, R224 ;  /* 0x0000000202e17824 */ /* 0x000fe200078e02e0 */
[----:B------:R-:W-:Y:S01]  /*db70*/  IADD3 R228, R227, 0x2800, RZ ;  /* 0x00002800e3e47810 */ /* 0x000fe20007ffe0ff */
[----:B------:R-:W1:Y:S01]  /*db80*/  LDSM.16.M88.4 R24, [R216+0x3900] ;  /* 0x00390000d818783b */ /* 0x000e620000000200 */
[----:B------:R-:W-:-:S03]  /*db90*/  LEA.HI.X R0, R0, c[0x0][0x1fc], R6, 0x1, P0 ;  /* 0x00007f0000007a11 */ /* 0x000fc600000f0c06 */
[----:B------:R-:W-:Y:S04]  /*dba0*/  LDSM.16.M88.4 R20, [R216+0x4100] ;  /* 0x00410000d814783b */ /* 0x000fe80000000200 */
[----:B------:R-:W-:Y:S04]  /*dbb0*/  LDSM.16.M88.4 R28, [R216+0x3100] ;  /* 0x00310000d81c783b */ /* 0x000fe80000000200 */
[----:B------:R-:W-:Y:S04]  /*dbc0*/  LDSM.16.M88.4 R16, [R216+0x4900] ;  /* 0x00490000d810783b */ /* 0x000fe80000000200 */
[----:B------:R-:W-:Y:S04]  /*dbd0*/  LDSM.16.M88.4 R32, [R216+0x5100] ;  /* 0x00510000d820783b */ /* 0x000fe80000000200 */
[----:B------:R-:W2:Y:S04]  /*dbe0*/  SHFL.IDX PT, R6, R3, RZ, 0x181f ;  /* 0x00181fff03067589 */ /* 0x000ea800000e0000 */
[----:B------:R-:W-:Y:S04]  /*dbf0*/  SHFL.IDX PT, R7, R3, 0x1, 0x181f ;  /* 0x00381f0003077f89 */ /* 0x000fe800000e0000 */
[----:B------:R-:W-:Y:S04]  /*dc00*/  SHFL.IDX PT, R5, R3, 0x2, 0x181f ;  /* 0x00581f0003057f89 */ /* 0x000fe800000e0000 */
[----:B------:R-:W-:Y:S04]  /*dc10*/  LDSM.16.M88.4 R44, [R227] ;  /* 0x00000000e32c783b */ /* 0x000fe80000000200 */
[----:B------:R-:W-:Y:S01]  /*dc20*/  LDSM.16.M88.4 R40, [R227+0x800] ;  /* 0x00080000e328783b */ /* 0x000fe20000000200 */
[----:B-1----:R-:W-:Y:S03]  /*dc30*/  HMMA.16816.F32.BF16 R168, R12, R24, RZ ;  /* 0x000000180ca8723c */ /* 0x002fe600000418ff */
[----:B------:R-:W-:Y:S01]  /*dc40*/  LDSM.16.M88.4 R36, [R227+0x1000] ;  /* 0x00100000e324783b */ /* 0x000fe20000000200 */
[----:B--2---:R-:W-:-:S04]  /*dc50*/  IADD3 R6, P2, R6, R234, RZ ;  /* 0x000000ea06067210 */ /* 0x004fc80007f5e0ff */
[C---:B------:R-:W-:Y:S08]  /*dc60*/  HMMA.16816.F32.BF16 R80, R8.reuse, R24, RZ ;  /* 0x000000180850723c */ /* 0x040ff000000418ff */
[-C--:B------:R-:W-:Y:S08]  /*dc70*/  HMMA.16816.F32.BF16 R96, R8, R26.reuse, RZ ;  /* 0x0000001a0860723c */ /* 0x080ff000000418ff */
[C---:B------:R-:W-:Y:S01]  /*dc80*/  HMMA.16816.F32.BF16 R136, R12.reuse, R26, RZ ;  /* 0x0000001a0c88723c */ /* 0x040fe200000418ff */
[----:B------:R-:W1:Y:S07]  /*dc90*/  LDSM.16.M88.4 R24, [R216+0x5900] ;  /* 0x00590000d818783b */ /* 0x000e6e0000000200 */
[-C--:B------:R-:W-:Y:S08]  /*dca0*/  HMMA.16816.F32.BF16 R128, R12, R20.reuse, RZ ;  /* 0x000000140c80723c */ /* 0x080ff000000418ff */
[C---:B------:R-:W-:Y:S01]  /*dcb0*/  HMMA.16816.F32.BF16 R72, R8.reuse, R20, RZ ;  /* 0x000000140848723c */ /* 0x040fe200000418ff */
[----:B------:R-:W2:Y:S04]  /*dcc0*/  SHFL.IDX PT, R20, R0, RZ, 0x181f ;  /* 0x00181fff00147589 */ /* 0x000ea800000e0000 */
[----:B------:R-:W-:Y:S03]  /*dcd0*/  SHFL.IDX PT, R21, R3, 0x3, 0x181f ;  /* 0x00781f0003157f89 */ /* 0x000fe600000e0000 */
[C---:B------:R-:W-:Y:S08]  /*dce0*/  HMMA.16816.F32.BF16 R48, R8.reuse, R28, RZ ;  /* 0x0000001c0830723c */ /* 0x040ff000000418ff */
[C---:B------:R-:W-:Y:S08]  /*dcf0*/  HMMA.16816.F32.BF16 R88, R8.reuse, R30, RZ ;  /* 0x0000001e0858723c */ /* 0x040ff000000418ff */
[C---:B------:R-:W-:Y:S08]  /*dd00*/  HMMA.16816.F32.BF16 R92, R8.reuse, R22, RZ ;  /* 0x00000016085c723c */ /* 0x040ff000000418ff */
[C---:B------:R-:W-:Y:S08]  /*dd10*/  HMMA.16816.F32.BF16 R64, R8.reuse, R16, RZ ;  /* 0x000000100840723c */ /* 0x040ff000000418ff */
[C---:B------:R-:W-:Y:S08]  /*dd20*/  HMMA.16816.F32.BF16 R104, R8.reuse, R18, RZ ;  /* 0x000000120868723c */ /* 0x040ff000000418ff */
[C---:B------:R-:W-:Y:S08]  /*dd30*/  HMMA.16816.F32.BF16 R52, R8.reuse, R32, RZ ;  /* 0x000000200834723c */ /* 0x040ff000000418ff */
[C---:B------:R-:W-:Y:S08]  /*dd40*/  HMMA.16816.F32.BF16 R148, R8.reuse, R34, RZ ;  /* 0x000000220894723c */ /* 0x040ff000000418ff */
[C---:B-1----:R-:W-:Y:S08]  /*dd50*/  HMMA.16816.F32.BF16 R76, R8.reuse, R24, RZ ;  /* 0x00000018084c723c */ /* 0x042ff000000418ff */
[----:B------:R-:W-:Y:S01]  /*dd60*/  HMMA.16816.F32.BF16 R112, R8, R26, RZ ;  /* 0x0000001a0870723c */ /* 0x000fe200000418ff */
[----:B------:R-:W-:Y:S07]  /*dd70*/  SHFL.IDX PT, R8, R0, 0x1, 0x181f ;  /* 0x00381f0000087f89 */ /* 0x000fee00000e0000 */
[C---:B------:R-:W-:Y:S08]  /*dd80*/  HMMA.16816.F32.BF16 R140, R12.reuse, R28, RZ ;  /* 0x0000001c0c8c723c */ /* 0x040ff000000418ff */
[C---:B------:R-:W-:Y:S01]  /*dd90*/  HMMA.16816.F32.BF16 R144, R12.reuse, R30, RZ ;  /* 0x0000001e0c90723c */ /* 0x040fe200000418ff */
[----:B------:R-:W-:Y:S07]  /*dda0*/  LDSM.16.M88.4 R28, [R227+0x2000] ;  /* 0x00200000e31c783b */ /* 0x000fee0000000200 */
        /* <DEDUP_REMOVED lines=11> */
[----:B------:R-:W-:Y:S01]  /*de60*/  HMMA.16816.F32.BF16 R108, R12, R26, RZ ;  /* 0x0000001a0c6c723c */ /* 0x000fe200000418ff */
[----:B------:R-:W3:Y:S04]  /*de70*/  SHFL.IDX PT, R15, R0, 0x2, 0x181f ;  /* 0x00581f00000f7f89 */ /* 0x000ee800000e0000 */
[----:B------:R-:W4:Y:S02]  /*de80*/  LDSM.16.M88.4 R24, [R227+0x2800] ;  /* 0x00280000e318783b */ /* 0x000f240000000200 */
[-C--:B------:R-:W-:Y:S01]  /*de90*/  IADD3 R12, P0, R7, R234.reuse, RZ ;  /* 0x000000ea070c7210 */ /* 0x080fe20007f1e0ff */
[--C-:B--2---:R-:W-:Y:S01]  /*dea0*/  IMAD.X R7, R20, 0x1, R233.reuse, P2 ;  /* 0x0000000114077824 */ /* 0x104fe200010e06e9 */
[----:B------:R-:W-:Y:S01]  /*deb0*/  ISETP.LT.OR P2, PT, R62, 0x21, P1 ;  /* 0x000000213e00780c */ /* 0x000fe20000f41670 */
[----:B------:R-:W2:Y:S01]  /*dec0*/  SHFL.IDX PT, R20, R0, 0x4, 0x181f ;  /* 0x00981f0000147f89 */ /* 0x000ea200000e0000 */
[C---:B-1----:R-:W-:Y:S01]  /*ded0*/  HMMA.16816.F32.BF16 R100, R16.reuse, R44, R48 ;  /* 0x0000002c1064723c */ /* 0x042fe20000041830 */
[--C-:B------:R-:W-:Y:S01]  /*dee0*/  IMAD.X R13, R8, 0x1, R233.reuse, P0 ;  /* 0x00000001080d7824 */ /* 0x100fe200000e06e9 */
[----:B------:R-:W-:Y:S01]  /*def0*/  IADD3 R14, P0, R5, R234, RZ ;  /* 0x000000ea050e7210 */ /* 0x000fe20007f1e0ff */
[----:B------:R-:W-:Y:S04]  /*df00*/  LDSM.16.M88.4 R8, [R226+0x6100] ;  /* 0x00610000e208783b */ /* 0x000fe80000000200 */
[----:B------:R1:W5:Y:S01]  /*df10*/  SHFL.IDX PT, R5, R0, 0x5, 0x181f ;  /* 0x00b81f0000057f89 */ /* 0x00036200000e0000 */
[----:B------:R-:W-:Y:S03]  /*df20*/  HMMA.16816.F32.BF16 R80, R16, R40, R80 ;  /* 0x000000281050723c */ /* 0x000fe60000041850 */
[----:B------:R-:W-:Y:S01]  /*df30*/  @!PT LDS RZ, [RZ] ;  /* 0x00000000fffff984 */ /* 0x000fe20000000800 */
[----:B------:R-:W-:Y:S01]  /*df40*/  @!PT LDS RZ, [RZ] ;  /* 0x00000000fffff984 */ /* 0x000fe20000000800 */
[----:B------:R2:W-:Y:S01]  /*df50*/  LDGSTS.E.BYPASS.LTC128B.128 [R237+0x100], [R6.64], !P3 ;  /* 0x0010000006ed7fae */ /* 0x0005e2000d901d4e */
[----:B------:R-:W-:Y:S01]  /*df60*/  ISETP.LT.OR P3, PT, R62, 0x41, P1 ;  /* 0x000000413e00780c */ /* 0x000fe20000f61670 */
[----:B---3--:R-:W-:-:S02]  /*df70*/  IMAD.X R15, R15, 0x1, R233, P0 ;  /* 0x000000010f0f7824 */ /* 0x008fc400000e06e9 */
[----:B------:R3:W-:Y:S01]  /*df80*/  LDGSTS.E.BYPASS.LTC128B.128 [R237+0x900], [R12.64], !P4 ;  /* 0x009000000ced7fae */ /* 0x0007e2000e101d4e */
[C---:B------:R-:W-:Y:S01]  /*df90*/  ISETP.LT.OR P4, PT, R62.reuse, 0x31, P1 ;  /* 0x000000313e00780c */ /* 0x040fe20000f81670 */
[----:B------:R-:W-:Y:S01]  /*dfa0*/  HMMA.16816.F32.BF16 R72, R16, R36, R72 ;  /* 0x000000241048723c */ /* 0x000fe20000041848 */
[----:B------:R-:W-:Y:S01]  /*dfb0*/  ISETP.LT.OR P1, PT, R62, 0x51, P1 ;  /* 0x000000513e00780c */ /* 0x000fe20000f21670 */
[----:B------:R5:W-:Y:S01]  /*dfc0*/  LDGSTS.E.BYPASS.LTC128B.128 [R237+0x1100], [R14.64], !P2 ;  /* 0x011000000eed7fae */ /* 0x000be2000d101d4e */
[----:B------:R-:W-:-:S05]  /*dfd0*/  LOP3.LUT P2, RZ, R63, 0x4, RZ, 0xc0, !PT ;  /* 0x000000043fff7812 */ /* 0x000fca000784c0ff */
[----:B------:R-:W-:Y:S01]  /*dfe0*/  HMMA.16816.F32.BF16 R64, R16, R32, R64 ;  /* 0x000000201040723c */ /* 0x000fe20000041840 */
[----:B-1----:R-:W-:-:S07]  /*dff0*/  IMAD.MOV.U32 R0, RZ, RZ, 0x40 ;  /* 0x00000040ff007424 */ /* 0x002fce00078e00ff */
[----:B------:R-:W-:Y:S01]  /*e000*/  HMMA.16816.F32.BF16 R88, R16, R46, R88 ;  /* 0x0000002e1058723c */ /* 0x000fe20000041858 */
[----:B------:R-:W-:Y:S02]  /*e010*/  SEL R0, R0, 0xffffffc0, !P2 ;  /* 0xffffffc000007807 */ /* 0x000fe40005000000 */
[----:B--2---:R-:W-:-:S03]  /*e020*/  IADD3 R6, P0, R21, R234, RZ ;  /* 0x000000ea15067210 */ /* 0x004fc60007f1e0ff */
[----:B------:R-:W-:Y:S02]  /*e030*/  IMAD.IADD R222, R216, 0x1, R0 ;  /* 0x00000001d8de7824 */ /* 0x000fe400078e0200 */
[----:B----4-:R-:W-:Y:S01]  /*e040*/  HMMA.16816.F32.BF16 R76, R16, R24, R76 ;  /* 0x00000018104c723c */ /* 0x010fe2000004184c */
[----:B------:R-:W-:Y:S02]  /*e050*/  IMAD.IADD R221, R0, 0x1, R227 ;  /* 0x0000000100dd7824 */ /* 0x000fe400078e02e3 */
[----:B------:R-:W-:Y:S01]  /*e060*/  IMAD.X R7, R23, 0x1, R233, P0 ;  /* 0x0000000117077824 */ /* 0x000fe200000e06e9 */
[----:B---3--:R-:W-:-:S04]  /*e070*/  IADD3 R12, P0, R22, R234, RZ ;  /* 0x000000ea160c7210 */ /* 0x008fc80007f1e0ff */
[----:B------:R1:W-:Y:S01]  /*e080*/  LDGSTS.E.BYPASS.LTC128B.128 [R237+0x1900], [R6.64], !P4 ;  /* 0x0190000006ed7fae */ /* 0x0003e2000e101d4e */
[----:B------:R-:W-:Y:S01]  /*e090*/  IMAD.X R13, R20, 0x1, R233, P0 ;  /* 0x00000001140d7824 */ /* 0x000fe200000e06e9 */
[C---:B------:R-:W-:Y:S04]  /*e0a0*/  HMMA.16816.F32.BF16 R96, R16.reuse, R42, R96 ;  /* 0x0000002a1060723c */ /* 0x040fe80000041860 */
[----:B------:R2:W-:Y:S04]  /*e0b0*/  LDGSTS.E.BYPASS.LTC128B.128 [R237+0x2100], [R12.64], !P3 ;  /* 0x021000000ced7fae */ /* 0x0005e8000d901d4e */
[C---:B------:R-:W-:Y:S08]  /*e0c0*/  HMMA.16816.F32.BF16 R92, R16.reuse, R38, R92 ;  /* 0x00000026105c723c */ /* 0x040ff0000004185c */
[C---:B------:R-:W-:Y:S08]  /*e0d0*/  HMMA.16816.F32.BF16 R104, R16.reuse, R34, R104 ;  /* 0x000000221068723c */ /* 0x040ff00000041868 */
[----:B------:R-:W-:Y:S01]  /*e0e0*/  HMMA.16816.F32.BF16 R148, R16, R30, R148 ;  /* 0x0000001e1094723c */ /* 0x000fe20000041894 */
[----:B-1----:R-:W-:-:S05]  /*e0f0*/  IADD3 R6, P0, R3, R234, RZ ;  /* 0x000000ea03067210 */ /* 0x002fca0007f1e0ff */
[----:B-----5:R-:W-:Y:S01]  /*e100*/  IMAD.X R7, R5, 0x1, R233, P0 ;  /* 0x0000000105077824 */ /* 0x020fe200000e06e9 */
[----:B------:R-:W-:Y:S01]  /*e110*/  PLOP3.LUT P0, PT, PT, PT, UP0, 0x80, 0x0 ;  /* 0x000000000000781c */ /* 0x000fe20003f0f008 */
[C---:B--2---:R-:W-:Y:S03]  /*e120*/  HMMA.16816.F32.BF16 R12, R16.reuse, R28, R52 ;  /* 0x0000001c100c723c */ /* 0x044fe60000041834 */
[----:B------:R1:W-:Y:S04]  /*e130*/  LDGSTS.E.BYPASS.LTC128B.128 [R237+0x2900], [R6.64], !P1 ;  /* 0x0290000006ed7fae */ /* 0x0003e8000c901d4e */
[----:B------:R-:W-:Y:S01]  /*e140*/  LDSM.16.M88.4 R20, [R224+0x8100] ;  /* 0x00810000e014783b */ /* 0x000fe20000000200 */
[----:B------:R-:W-:Y:S03]  /*e150*/  HMMA.16816.F32.BF16 R132, R16, R26, R112 ;  /* 0x0000001a1084723c */ /* 0x000fe60000041870 */
[----:B------:R-:W2:Y:S04]  /*e160*/  LDSM.16.M88.4 R68, [R222+0x5100] ;  /* 0x00510000de44783b */ /* 0x000ea80000000200 */
[----:B------:R-:W-:Y:S01]  /*e170*/  LDSM.16.M88.4 R60, [R222+0x3100] ;  /* 0x00310000de3c783b */ /* 0x000fe20000000200 */
[C---:B------:R-:W-:Y:S03]  /*e180*/  HMMA.16816.F32.BF16 R196, R8.reuse, R24, R116 ;  /* 0x0000001808c4723c */ /* 0x040fe60000041874 */
[----:B------:R-:W3:Y:S04]  /*e190*/  LDSM.16.M88.4 R56, [R222+0x3900] ;  /* 0x00390000de38783b */ /* 0x000ee80000000200 */
[----:B------:R-:W-:Y:S01]  /*e1a0*/  LDSM.16.M88.4 R52, [R222+0x4100] ;  /* 0x00410000de34783b */ /* 0x000fe20000000200 */
[C---:B------:R-:W-:Y:S03]  /*e1b0*/  HMMA.16816.F32.BF16 R140, R8.reuse, R44, R140 ;  /* 0x0000002c088c723c */ /* 0x040fe6000004188c */
[----:B------:R-:W4:Y:S04]  /*e1c0*/  LDSM.16.M88.4 R84, [R222+0x5900] ;  /* 0x00590000de54783b */ /* 0x000f280000000200 */
[----:B------:R-:W5:Y:S01]  /*e1d0*/  LDSM.16.M88.4 R48, [R222+0x4900] ;  /* 0x00490000de30783b */ /* 0x000f620000000200 */
[C---:B------:R-:W-:Y:S03]  /*e1e0*/  HMMA.16816.F32.BF16 R168, R8.reuse, R40, R168 ;  /* 0x0000002808a8723c */ /* 0x040fe600000418a8 */
[----:B------:R-:W1:Y:S04]  /*e1f0*/  LDSM.16.M88.4 R16, [R224+0x6100] ;  /* 0x00610000e010783b */ /* 0x000e680000000200 */
[----:B------:R-:W0:Y:S01]  /*e200*/  LDGDEPBAR ;  /* 0x00000000000079af */ /* 0x000e220000000000 */
[C---:B------:R-:W-:Y:S03]  /*e210*/  HMMA.16816.F32.BF16 R116, R8.reuse, R46, R144 ;  /* 0x0000002e0874723c */ /* 0x040fe60000041890 */
[----:B------:R-:W-:Y:S05]  /*e220*/  LDSM.16.M88.4 R44, [R221] ;  /* 0x00000000dd2c783b */ /* 0x000fea0000000200 */
[C---:B------:R-:W-:Y:S01]  /*e230*/  HMMA.16816.F32.BF16 R136, R8.reuse, R42, R136 ;  /* 0x0000002a0888723c */ /* 0x040fe20000041888 */
[----:B------:R-:W-:Y:S07]  /*e240*/  LDSM.16.M88.4 R40, [R221+0x800] ;  /* 0x00080000dd28783b */ /* 0x000fee0000000200 */
[C---:B------:R-:W-:Y:S08]  /*e250*/  HMMA.16816.F32.BF16 R184, R8.reuse, R36, R128 ;  /* 0x0000002408b8723c */ /* 0x040ff00000041880 */
[C---:B------:R-:W-:Y:S08]  /*e260*/  HMMA.16816.F32.BF16 R188, R8.reuse, R32, R124 ;  /* 0x0000002008bc723c */ /* 0x040ff0000004187c */
[C---:B------:R-:W-:Y:S01]  /*e270*/  HMMA.16816.F32.BF16 R152, R8.reuse, R38, R152 ;  /* 0x000000260898723c */ /* 0x040fe20000041898 */
[----:B------:R-:W-:Y:S07]  /*e280*/  LDSM.16.M88.4 R36, [R221+0x1000] ;  /* 0x00100000dd24783b */ /* 0x000fee0000000200 */
[C---:B------:R-:W-:Y:S01]  /*e290*/  HMMA.16816.F32.BF16 R164, R8.reuse, R34, R164 ;  /* 0x0000002208a4723c */ /* 0x040fe200000418a4 */
[----:B------:R-:W-:Y:S07]  /*e2a0*/  LDSM.16.M88.4 R32, [R221+0x1800] ;  /* 0x00180000dd20783b */ /* 0x000fee0000000200 */
[C---:B------:R-:W-:Y:S08]  /*e2b0*/  HMMA.16816.F32.BF16 R192, R8.reuse, R28, R120 ;  /* 0x0000001c08c0723c */ /* 0x040ff00000041878 */
[C---:B------:R-:W-:Y:S01]  /*e2c0*/  HMMA.16816.F32.BF16 R180, R8.reuse, R30, R180 ;  /* 0x0000001e08b4723c */ /* 0x040fe200000418b4 */
[----:B------:R-:W-:Y:S07]  /*e2d0*/  LDSM.16.M88.4 R28, [R221+0x2000] ;  /* 0x00200000dd1c783b */ /* 0x000fee0000000200 */
[----:B------:R-:W-:Y:S01]  /*e2e0*/  HMMA.16816.F32.BF16 R176, R8, R26, R108 ;  /* 0x0000001a08b0723c */ /* 0x000fe2000004186c */
[----:B------:R-:W1:Y:S04]  /*e2f0*/  LDSM.16.M88.4 R8, [R225+0x8100] ;  /* 0x00810000e108783b */ /* 0x000e680000000200 */
[----:B------:R-:W-:Y:S03]  /*e300*/  LDSM.16.M88.4 R24, [R221+0x2800] ;  /* 0x00280000dd18783b */ /* 0x000fe60000000200 */
[----:B--2---:R-:W-:Y:S01]  /*e310*/  HMMA.16816.F32.BF16 R128, R20, R68, R12 ;  /* 0x000000441480723c */ /* 0x004fe2000004180c */
[----:B------:R-:W2:Y:S01]  /*e320*/  LDSM.16.M88.4 R12, [R225+0x6100] ;  /* 0x00610000e10c783b */ /* 0x000ea20000000200 */
[----:B------:R-:W-:-:S06]  /*e330*/  DEPBAR.LE SB0, 0x0 ;  /* 0x000080000000791a */ /* 0x000fcc0000000000 */
[C---:B---3--:R-:W-:Y:S08]  /*e340*/  HMMA.16816.F32.BF16 R160, R20.reuse, R56, R80 ;  /* 0x0000003814a0723c */ /* 0x048ff00000041850 */
[C---:B----4-:R-:W-:Y:S08]  /*e350*/  HMMA.16816.F32.BF16 R124, R20.reuse, R84, R76 ;  /* 0x00000054147c723c */ /* 0x050ff0000004184c */
[C---:B------:R-:W-:Y:S08]  /*e360*/  HMMA.16816.F32.BF16 R120, R20.reuse, R62, R88 ;  /* 0x0000003e1478723c */ /* 0x040ff00000041858 */
[C---:B------:R-:W-:Y:S08]  /*e370*/  HMMA.16816.F32.BF16 R108, R20.reuse, R54, R92 ;  /* 0x00000036146c723c */ /* 0x040ff0000004185c */
[C---:B------:R-:W-:Y:S08]  /*e380*/  HMMA.16816.F32.BF16 R172, R20.reuse, R60, R100 ;  /* 0x0000003c14ac723c */ /* 0x040ff00000041864 */
[C---:B------:R-:W-:Y:S08]  /*e390*/  HMMA.16816.F32.BF16 R156, R20.reuse, R52, R72 ;  /* 0x00000034149c723c */ /* 0x040ff00000041848 */
[C---:B-----5:R-:W-:Y:S08]  /*e3a0*/  HMMA.16816.F32.BF16 R144, R20.reuse, R48, R64 ;  /* 0x000000301490723c */ /* 0x060ff00000041840 */
[----:B------:R-:W-:Y:S08]  /*e3b0*/  HMMA.16816.F32.BF16 R112, R20, R58, R96 ;  /* 0x0000003a1470723c */ /* 0x000ff00000041860 */
[C---:B-1----:R-:W-:Y:S08]  /*e3c0*/  HMMA.16816.F32.BF16 R92, R16.reuse, R60, R140 ;  /* 0x0000003c105c723c */ /* 0x042ff0000004188c */
        /* <DEDUP_REMOVED lines=98> */
.L_x_1232:
[----:B------:R-:W-:Y:S01]  /*e9f0*/  LOP3.LUT R0, R202, 0xffffffe0, RZ, 0xc0, !PT ;  /* 0xffffffe0ca007812 */ /* 0x000fe200078ec0ff */
[----:B------:R-:W-:Y:S01]  /*ea00*/  UISETP.NE.AND UP1, UPT, UR13, URZ, UPT ;  /* 0x0000003f0d00728c */ /* 0x000fe2000bf25270 */
[----:B------:R-:W-:Y:S01]  /*ea10*/  LEA.HI R3, R205, R204, RZ, 0x2 ;  /* 0x000000cccd037211 */ /* 0x000fe200078f10ff */
[----:B------:R-:W-:Y:S01]  /*ea20*/  UISETP.NE.AND UP0, UPT, UR12, URZ, UPT ;  /* 0x0000003f0c00728c */ /* 0x000fe2000bf05270 */
[----:B------:R-:W-:Y:S01]  /*ea30*/  SHF.R.S32.HI R5, RZ, 0x1f, R203 ;  /* 0x0000001fff057819 */ /* 0x000fe200000114cb */
[C---:B------:R-:W-:Y:S01]  /*ea40*/  IMAD.IADD R0, R204.reuse, 0x1, -R0 ;  /* 0x00000001cc007824 */ /* 0x040fe200078e0a00 */
[----:B------:R-:W-:Y:S01]  /*ea50*/  LOP3.LUT R3, R3, 0xfffffffc, RZ, 0xc0, !PT ;  /* 0xfffffffc03037812 */ /* 0x000fe200078ec0ff */
[----:B------:R-:W-:Y:S01]  /*ea60*/  ULDC UR4, c[0x0][0x324] ;  /* 0x0000c90000047ab9 */ /* 0x000fe20000000800 */
[----:B------:R-:W-:Y:S01]  /*ea70*/  LEA.HI R5, R5, R203, RZ, 0x2 ;  /* 0x000000cb05057211 */ /* 0x000fe200078f10ff */
[----:B------:R-:W-:Y:S01]  /*ea80*/  ULOP3.LUT UR4, URZ, UR4, URZ, 0x33, !UPT ;  /* 0x000000043f047292 */ /* 0x000fe2000f8e333f */
[----:B-1----:R-:W-:Y:S01]  /*ea90*/  SHF.R.S32.HI R6, RZ, 0x1f, R0 ;  /* 0x0000001fff067819 */ /* 0x002fe20000011400 */
[----:B------:R-:W-:Y:S01]  /*eaa0*/  IMAD.IADD R3, R204, 0x1, -R3 ;  /* 0x00000001cc037824 */ /* 0x000fe200078e0a03 */
[----:B------:R-:W-:Y:S01]  /*eab0*/  LOP3.LUT R7, R5, 0xffffffc, RZ, 0xc0, !PT ;  /* 0x0ffffffc05077812 */ /* 0x000fe200078ec0ff */
[----:B------:R-:W0:Y:S01]  /*eac0*/  LDGDEPBAR ;  /* 0x00000000000079af */ /* 0x000e220000000000 */
[----:B------:R-:W-:-:S02]  /*ead0*/  LEA.HI R6, R6, R0, RZ, 0x2 ;  /* 0x0000000006067211 */ /* 0x000fc400078f10ff */
[----:B------:R-:W-:Y:S01]  /*eae0*/  LEA.HI R5, R3, R3, RZ, 0x1 ;  /* 0x0000000303057211 */ /* 0x000fe200078f08ff */
[----:B------:R-:W-:Y:S01]  /*eaf0*/  IMAD.IADD R8, R203, 0x1, -R7 ;  /* 0x00000001cb087824 */ /* 0x000fe200078e0a07 */
[----:B------:R-:W-:Y:S02]  /*eb00*/  LEA.HI.SX32 R7, R6, UR17, 0x1e ;  /* 0x0000001106077c11 */ /* 0x000fe4000f8ff2ff */
[----:B------:R-:W-:Y:S01]  /*eb10*/  PLOP3.LUT P1, PT, PT, PT, UP1, 0x80, 0x0 ;  /* 0x000000000000781c */ /* 0x000fe20003f2f018 */
[C---:B------:R-:W-:Y:S01]  /*eb20*/  IMAD.SHL.U32 R9, R5.reuse, 0x20, RZ ;  /* 0x0000002005097824 */ /* 0x040fe200078e00ff */
[----:B------:R-:W-:Y:S01]  /*eb30*/  LOP3.LUT R5, R5, 0x1ffffffe, RZ, 0xc0, !PT ;  /* 0x1ffffffe05057812 */ /* 0x000fe200078ec0ff */
[----:B------:R-:W-:Y:S01]  /*eb40*/  IMAD R8, R8, 0x10, R7 ;  /* 0x0000001008087824 */ /* 0x000fe200078e0207 */
[----:B------:R-:W-:Y:S02]  /*eb50*/  PLOP3.LUT P0, PT, PT, PT, UP1, 0x80, 0x0 ;  /* 0x000000000000781c */ /* 0x000fe40003f0f018 */
[----:B------:R-:W-:Y:S01]  /*eb60*/  LOP3.LUT R7, R9, 0xffffffc0, RZ, 0xc0, !PT ;  /* 0xffffffc009077812 */ /* 0x000fe200078ec0ff */
[----:B------:R-:W-:-:S04]  /*eb70*/  IMAD.IADD R5, R3, 0x1, -R5 ;  /* 0x0000000103057824 */ /* 0x000fc800078e0a05 */
[----:B------:R-:W-:-:S04]  /*eb80*/  IMAD.IADD R3, R7, 0x1, R8 ;  /* 0x0000000107037824 */ /* 0x000fc800078e0208 */
[----:B------:R-:W-:-:S04]  /*eb90*/  IMAD R10, R5, 0x8, R3 ;  /* 0x00000008050a7824 */ /* 0x000fc800078e0203 */
[----:B------:R-:W-:Y:S01]  /*eba0*/  @P1 IMAD.HI.U32 R3, R10, c[0x0][0x2c8], RZ ;  /* 0x0000b2000a031a27 */ /* 0x000fe200078e00ff */
[----:B------:R1:W-:Y:S03]  /*ebb0*/  STL [R1+0x18], R10 ;  /* 0x0000180a01007387 */ /* 0x0003e60000100800 */
[----:B------:R-:W-:Y:S01]  /*ebc0*/  IMAD.MOV.U32 R9, RZ, RZ, R10 ;  /* 0x000000ffff097224 */ /* 0x000fe200078e000a */
[----:B------:R-:W-:Y:S02]  /*ebd0*/  @P0 SHF.R.U32.HI R9, RZ, c[0x0][0x2cc], R3 ;  /* 0x0000b300ff090a19 */ /* 0x000fe40000011603 */
[----:B------:R-:W-:Y:S02]  /*ebe0*/  LOP3.LUT R3, R6, 0x7ffffffc, RZ, 0xc0, !PT ;  /* 0x7ffffffc06037812 */ /* 0x000fe400078ec0ff */
[----:B------:R-:W-:Y:S01]  /*ebf0*/  PLOP3.LUT P0, PT, PT, PT, UP0, 0x40, 0x0 ;  /* 0x000000000000781c */ /* 0x000fe20003f0e808 */
[----:B------:R-:W2:Y:S02]  /*ec00*/  SHFL.IDX PT, R6, R9, RZ, 0x1c1f ;  /* 0x001c1fff09067589 */ /* 0x000ea400000e0000 */
[----:B------:R-:W-:-:S02]  /*ec10*/  IMAD.IADD R3, R0, 0x1, -R3 ;  /* 0x0000000100037824 */ /* 0x000fc400078e0a03 */
[----:B------:R-:W-:Y:S02]  /*ec20*/  IMAD.U32 R0, RZ, RZ, UR23 ;  /* 0x00000017ff007e24 */ /* 0x000fe4000f8e00ff */
[----:B------:R-:W-:Y:S02]  /*ec30*/  IMAD.SHL.U32 R7, R3, 0x2, RZ ;  /* 0x0000000203077824 */ /* 0x000fe400078e00ff */
[----:B------:R-:W-:-:S03]  /*ec40*/  IMAD.U32 R3, RZ, RZ, UR36 ;  /* 0x00000024ff037e24 */ /* 0x000fc6000f8e00ff */
[----:B------:R3:W-:Y:S01]  /*ec50*/  STL [R1], R7 ;  /* 0x0000000701007387 */ /* 0x0007e20000100800 */
[C---:B------:R-:W-:Y:S02]  /*ec60*/  IADD3 R0, -R7.reuse, 0x1, R0 ;  /* 0x0000000107007810 */ /* 0x040fe40007ffe100 */
[C---:B------:R-:W-:Y:S02]  /*ec70*/  IADD3 R11, -R7.reuse, UR7, R3 ;  /* 0x00000007070b7c10 */ /* 0x040fe4000fffe103 */
[----:B------:R-:W-:Y:S02]  /*ec80*/  IADD3 R0, R0, -UR10, RZ ;  /* 0x8000000a00007c10 */ /* 0x000fe4000fffe0ff */
[----:B------:R-:W-:Y:S02]  /*ec90*/  IADD3 R13, -R7, UR36, RZ ;  /* 0x00000024070d7c10 */ /* 0x000fe4000fffe1ff */
[C---:B-1----:R-:W-:Y:S02]  /*eca0*/  IADD3 R10, R0.reuse, c[0x0][0x328], RZ ;  /* 0x0000ca00000a7a10 */ /* 0x042fe40007ffe0ff */
[----:B------:R-:W-:Y:S01]  /*ecb0*/  IADD3 R12, R0, UR4, RZ ;  /* 0x00000004000c7c10 */ /* 0x000fe2000fffe0ff */
[----:B------:R-:W-:-:S02]  /*ecc0*/  IMAD.IADD R0, R201, 0x1, R200 ;  /* 0x00000001c9007824 */ /* 0x000fc400078e02c8 */
[--C-:B--2---:R-:W-:Y:S02]  /*ecd0*/  IMAD.IADD R5, R10, 0x1, R6.reuse ;  /* 0x000000010a057824 */ /* 0x104fe400078e0206 */
[----:B------:R-:W-:-:S03]  /*ece0*/  IMAD.IADD R3, R12, 0x1, R6 ;  /* 0x000000010c037824 */ /* 0x000fc600078e0206 */
[----:B------:R-:W-:Y:S01]  /*ecf0*/  IMNMX R5, R5, R11, PT ;  /* 0x0000000b05057217 */ /* 0x000fe20003800200 */
[----:B------:R-:W-:Y:S05]  /*ed00*/  @P0 BRA `(.L_x_1233) ;  /* 0x0000015000000947 */ /* 0x000fea0003800000 */
[----:B---3--:R-:W-:Y:S01]  /*ed10*/  IMAD.U32 R7, RZ, RZ, UR10 ;  /* 0x0000000aff077e24 */ /* 0x008fe2000f8e00ff */
        /* <DEDUP_REMOVED lines=11> */
.L_x_1235:
[----:B------:R-:W-:-:S04]  /*edd0*/  MOV R7, c[0x0][0x32c] ;  /* 0x0000cb0000077a02 */ /* 0x000fc80000000f00 */
[----:B------:R-:W-:-:S13]  /*ede0*/  ISETP.NE.AND P0, PT, R7, 0x1, PT ;  /* 0x000000010700780c */ /* 0x000fda0003f05270 */
[----:B------:R-:W-:-:S05]  /*edf0*/  @P0 IMAD.HI.U32 R7, R6, c[0x0][0x330], RZ ;  /* 0x0000cc0006070a27 */ /* 0x000fca00078e00ff */
[----:B------:R-:W-:Y:S02]  /*ee00*/  @P0 SHF.R.U32.HI R6, RZ, c[0x0][0x334], R7 ;  /* 0x0000cd00ff060a19 */ /* 0x000fe40000011607 */
.L_x_1236:
[----:B------:R-:W-:Y:S05]  /*ee10*/  BSYNC B0 ;  /* 0x0000000000007941 */ /* 0x000fea0003800000 */
.L_x_1234:
[----:B------:R-:W-:-:S05]  /*ee20*/  IMAD R6, R6, c[0x0][0x32c], R13 ;  /* 0x0000cb0006067a24 */ /* 0x000fca00078e020d */
[----:B------:R-:W-:Y:S02]  /*ee30*/  IADD3 R7, R6, c[0x0][0x32c], RZ ;  /* 0x0000cb0006077a10 */ /* 0x000fe40007ffe0ff */
[----:B------:R-:W-:Y:S02]  /*ee40*/  IMNMX R3, R3, R6, !PT ;  /* 0x0000000603037217 */ /* 0x000fe40007800200 */
[----:B------:R-:W-:Y:S02]  /*ee50*/  IMNMX R5, R5, R7, PT ;  /* 0x0000000705057217 */ /* 0x000fe40003800200 */
.L_x_1233:
[----:B------:R-:W1:Y:S01]  /*ee60*/  SHFL.IDX PT, R8, R9, 0x1, 0x1c1f ;  /* 0x003c1f0009087f89 */ /* 0x000e6200000e0000 */
[----:B------:R-:W-:-:S06]  /*ee70*/  UISETP.NE.AND UP0, UPT, UR12, URZ, UPT ;  /* 0x0000003f0c00728c */ /* 0x000fcc000bf05270 */
[----:B------:R-:W-:Y:S01]  /*ee80*/  PLOP3.LUT P0, PT, PT, PT, UP0, 0x40, 0x0 ;  /* 0x000000000000781c */ /* 0x000fe20003f0e808 */
[--C-:B-1-3--:R-:W-:Y:S02]  /*ee90*/  IMAD.IADD R7, R10, 0x1, R8.reuse ;  /* 0x000000010a077824 */ /* 0x10afe400078e0208 */
        /* <DEDUP_REMOVED lines=15> */
.L_x_1239:
[----:B------:R-:W-:-:S04]  /*ef90*/  MOV R14, c[0x0][0x32c] ;  /* 0x0000cb00000e7a02 */ /* 0x000fc80000000f00 */
[----:B------:R-:W-:-:S13]  /*efa0*/  ISETP.NE.AND P0, PT, R14, 0x1, PT ;  /* 0x000000010e00780c */ /* 0x000fda0003f05270 */
[----:B------:R-:W-:-:S05]  /*efb0*/  @P0 IMAD.HI.U32 R14, R8, c[0x0][0x330], RZ ;  /* 0x0000cc00080e0a27 */ /* 0x000fca00078e00ff */
[----:B------:R-:W-:Y:S02]  /*efc0*/  @P0 SHF.R.U32.HI R8, RZ, c[0x0][0x334], R14 ;  /* 0x0000cd00ff080a19 */ /* 0x000fe4000001160e */
.L_x_1240:
[----:B------:R-:W-:Y:S05]  /*efd0*/  BSYNC B0 ;  /* 0x0000000000007941 */ /* 0x000fea0003800000 */
.L_x_1238:
[----:B------:R-:W-:-:S05]  /*efe0*/  IMAD R8, R8, c[0x0][0x32c], R13 ;  /* 0x0000cb0008087a24 */ /* 0x000fca00078e020d */
[----:B------:R-:W-:Y:S02]  /*eff0*/  IADD3 R14, R8, c[0x0][0x32c], RZ ;  /* 0x0000cb00080e7a10 */ /* 0x000fe40007ffe0ff */
[----:B------:R-:W-:Y:S02]  /*f000*/  IMNMX R6, R6, R8, !PT ;  /* 0x0000000806067217 */ /* 0x000fe40007800200 */
[----:B------:R-:W-:Y:S02]  /*f010*/  IMNMX R7, R7, R14, PT ;  /* 0x0000000e07077217 */ /* 0x000fe40003800200 */
.L_x_1237:
[----:B------:R-:W-:Y:S01]  /*f020*/  UISETP.GE.AND UP0, UPT, UR36, 0x1, UPT ;  /* 0x000000012400788c */ /* 0x000fe2000bf06270 */
[----:B------:R-:W1:Y:S01]  /*f030*/  SHFL.IDX PT, R8, R9, 0x2, 0x1c1f ;  /* 0x005c1f0009087f89 */ /* 0x000e6200000e0000 */
[----:B------:R-:W-:Y:S02]  /*f040*/  UISETP.GE.AND UP3, UPT, UR36, 0x2, UPT ;  /* 0x000000022400788c */ /* 0x000fe4000bf66270 */
[----:B------:R-:W-:Y:S02]  /*f050*/  UISETP.GE.AND UP2, UPT, UR36, 0x9, UPT ;  /* 0x000000092400788c */ /* 0x000fe4000bf46270 */
        /* <DEDUP_REMOVED lines=13> */
[----:B------:R-:W-:Y:S01]  /*f130*/  PLOP3.LUT P3, PT, PT, PT, UP0, 0x40, 0x0 ;  /* 0x000000000000781c */ /* 0x000fe20003f6e808 */
[----:B------:R-:W-:Y:S01]  /*f140*/  UISETP.GE.AND UP0, UPT, UR36, 0x12, UPT ;  /* 0x000000122400788c */ /* 0x000fe2000bf06270 */
[C---:B------:R-:W-:Y:S01]  /*f150*/  ISETP.LT.OR P2, PT, R5.reuse, 0x1, P0 ;  /* 0x000000010500780c */ /* 0x040fe20000741670 */
[----:B------:R-:W-:Y:S01]  /*f160*/  UP2UR UR33, UPR, URZ, 0x4 ;  /* 0x000000043f217883 */ /* 0x000fe20008000000 */
[----:B------:R-:W-:Y:S01]  /*f170*/  PLOP3.LUT P0, PT, PT, PT, UP1, 0x40, 0x0 ;  /* 0x000000000000781c */ /* 0x000fe20003f0e818 */
[----:B------:R-:W-:Y:S01]  /*f180*/  UP2UR UR30, UPR, URZ, 0x1 ;  /* 0x000000013f1e7883 */ /* 0x000fe20008000000 */
[----:B------:R-:W-:Y:S01]  /*f190*/  ISETP.LT.OR P5, PT, R5, 0x2, P4 ;  /* 0x000000020500780c */ /* 0x000fe200027a1670 */
[----:B------:R-:W-:Y:S01]  /*f1a0*/  UP2UR UR32, UPR, URZ, 0x2 ;  /* 0x000000023f207883 */ /* 0x000fe20008000000 */
[----:B------:R-:W-:Y:S01]  /*f1b0*/  ISETP.GT.AND P4, PT, R3, 0x9, P0 ;  /* 0x000000090300780c */ /* 0x000fe20000784270 */
[----:B------:R-:W-:Y:S01]  /*f1c0*/  UISETP.GE.AND UP2, UPT, UR36, 0x52, UPT ;  /* 0x000000522400788c */ /* 0x000fe2000bf46270 */
[----:B------:R-:W-:Y:S01]  /*f1d0*/  PLOP3.LUT P0, PT, PT, PT, UP0, 0x40, 0x0 ;  /* 0x000000000000781c */ /* 0x000fe20003f0e808 */
[----:B------:R-:W-:Y:S01]  /*f1e0*/  UISETP.GE.AND UP0, UPT, UR36, 0x19, UPT ;  /* 0x000000192400788c */ /* 0x000fe2000bf06270 */
[----:B------:R-:W-:Y:S01]  /*f1f0*/  FSEL R15, R92, -INF , !P2 ;  /* 0xff8000005c0f7808 */ /* 0x000fe20005000000 */
        /* <DEDUP_REMOVED lines=9> */
[----:B------:R-:W-:Y:S01]  /*f290*/  ISETP.LT.OR P5, PT, R5, 0xa, P4 ;  /* 0x0000000a0500780c */ /* 0x000fe200027a1670 */
[----:B------:R-:W-:Y:S01]  /*f2a0*/  UP2UR UR28, UPR, URZ, 0x1 ;  /* 0x000000013f1c7883 */ /* 0x000fe20008000000 */
[----:B------:R-:W-:Y:S01]  /*f2b0*/  ISETP.GT.AND P4, PT, R3, 0x11, P0 ;  /* 0x000000110300780c */ /* 0x000fe20000784270 */
[----:B------:R-:W-:Y:S01]  /*f2c0*/  UISETP.GE.AND UP3, UPT, UR36, 0x51, UPT ;  /* 0x000000512400788c */ /* 0x000fe2000bf66270 */
[----:B------:R-:W-:Y:S01]  /*f2d0*/  PLOP3.LUT P0, PT, PT, PT, UP0, 0x40, 0x0 ;  /* 0x000000000000781c */ /* 0x000fe20003f0e808 */
[----:B------:R-:W-:Y:S01]  /*f2e0*/  UISETP.GE.AND UP0, UPT, UR36, 0x21, UPT ;  /* 0x000000212400788c */ /* 0x000fe2000bf06270 */
[----:B------:R-:W-:-:S02]  /*f2f0*/  FSEL R17, R88, -INF , !P2 ;  /* 0xff80000058117808 */ /* 0x000fc40005000000 */
        /* <DEDUP_REMOVED lines=8> */
[----:B------:R-:W-:-:S02]  /*f380*/  ISETP.GT.AND P4, PT, R3, 0x19, P0 ;  /* 0x000000190300780c */ /* 0x000fc40000784270 */
        /* <DEDUP_REMOVED lines=35> */
[----:B------:R-:W-:-:S02]  /*f5c0*/  FSEL R44, R64, -INF , !P2 ;  /* 0xff800000402c7808 */ /* 0x000fc40005000000 */
[----:B------:R-:W-:Y:S02]  /*f5d0*/  ISETP.GT.AND P4, PT, R3, 0x31, P0 ;  /* 0x000000310300780c */ /* 0x000fe40000784270 */
[----:B------:R-:W-:Y:S02]  /*f5e0*/  ISETP.LT.OR P2, PT, R5, 0x31, P1 ;  /* 0x000000310500780c */ /* 0x000fe40000f41670 */
[----:B------:R-:W-:Y:S01]  /*f5f0*/  PLOP3.LUT P0, PT, PT, PT, UP0, 0x40, 0x0 ;  /* 0x000000000000781c */ /* 0x000fe20003f0e808 */
[----:B------:R-:W-:Y:S01]  /*f600*/  UISETP.GE.AND UP0, UPT, UR36, 0x41, UPT ;  /* 0x000000412400788c */ /* 0x000fe2000bf06270 */
[----:B------:R-:W-:Y:S02]  /*f610*/  ISETP.GT.AND P1, PT, R3, 0x38, P3 ;  /* 0x000000380300780c */ /* 0x000fe40001f24270 */
[----:B------:R-:W-:Y:S01]  /*f620*/  FSEL R45, R65, -INF , !P5 ;  /* 0xff800000412d7808 */ /* 0x000fe20006800000 */
[----:B------:R-:W-:Y:S01]  /*f630*/  UP2UR UR4, UPR, URZ, 0x1 ;  /* 0x000000013f047883 */ /* 0x000fe20008000000 */
[----:B------:R-:W-:-:S02]  /*f640*/  ISETP.LT.OR P5, PT, R5, 0x32, P4 ;  /* 0x000000320500780c */ /* 0x000fc400027a1670 */
[----:B------:R-:W-:Y:S02]  /*f650*/  ISETP.GT.AND P4, PT, R3, 0x39, P0 ;  /* 0x000000390300780c */ /* 0x000fe40000784270 */
[----:B------:R-:W-:Y:S02]  /*f660*/  ISETP.LT.OR P0, PT, R5, 0x39, P1 ;  /* 0x000000390500780c */ /* 0x000fe40000f01670 */
[----:B------:R-:W-:Y:S02]  /*f670*/  FSEL R140, R60, -INF , !P2 ;  /* 0xff8000003c8c7808 */ /* 0x000fe40005000000 */
[----:B------:R-:W-:Y:S01]  /*f680*/  PLOP3.LUT P2, PT, PT, PT, UP6, 0x40, 0x0 ;  /* 0x000000000000781c */ /* 0x000fe20003f4e868 */
[----:B------:R-:W-:Y:S01]  /*f690*/  UISETP.NE.AND UP6, UPT, UR12, URZ, UPT ;  /* 0x0000003f0c00728c */ /* 0x000fe2000bfc5270 */
[----:B------:R-:W-:Y:S02]  /*f6a0*/  FSEL R144, R56, -INF , !P0 ;  /* 0xff80000038907808 */ /* 0x000fe40004000000 */
[----:B------:R-:W-:-:S02]  /*f6b0*/  PLOP3.LUT P1, PT, PT, PT, UP5, 0x40, 0x0 ;  /* 0x000000000000781c */ /* 0x000fc40003f2e858 */
[----:B------:R-:W-:Y:S02]  /*f6c0*/  PLOP3.LUT P0, PT, PT, PT, UP4, 0x40, 0x0 ;  /* 0x000000000000781c */ /* 0x000fe40003f0e848 */
[C---:B------:R-:W-:Y:S02]  /*f6d0*/  ISETP.GT.AND P2, PT, R3.reuse, 0x41, P2 ;  /* 0x000000410300780c */ /* 0x040fe40001744270 */
[C---:B------:R-:W-:Y:S02]  /*f6e0*/  ISETP.GT.AND P1, PT, R3.reuse, 0x48, P1 ;  /* 0x000000480300780c */ /* 0x040fe40000f24270 */
[----:B------:R-:W-:Y:S02]  /*f6f0*/  ISETP.GT.AND P0, PT, R3, 0x49, P0 ;  /* 0x000000490300780c */ /* 0x000fe40000704270 */
[----:B------:R-:W-:Y:S01]  /*f700*/  PLOP3.LUT P3, PT, PT, PT, UP0, 0x40, 0x0 ;  /* 0x000000000000781c */ /* 0x000fe20003f6e808 */
[----:B------:R-:W-:Y:S01]  /*f710*/  UISETP.GE.AND UP0, UPT, UR36, 0x5a, UPT ;  /* 0x0000005a2400788c */ /* 0x000fe2000bf06270 */
[----:B------:R-:W-:-:S02]  /*f720*/  ISETP.LT.OR P2, PT, R5, 0x42, P2 ;  /* 0x000000420500780c */ /* 0x000fc40001741670 */
[C---:B------:R-:W-:Y:S02]  /*f730*/  ISETP.LT.OR P1, PT, R5.reuse, 0x49, P1 ;  /* 0x000000490500780c */ /* 0x040fe40000f21670 */
[----:B------:R-:W-:Y:S02]  /*f740*/  ISETP.LT.OR P0, PT, R5, 0x4a, P0 ;  /* 0x0000004a0500780c */ /* 0x000fe40000701670 */
[----:B------:R-:W-:Y:S02]  /*f750*/  ISETP.GT.AND P3, PT, R3, 0x40, P3 ;  /* 0x000000400300780c */ /* 0x000fe40001f64270 */
[----:B------:R-:W-:Y:S02]  /*f760*/  FSEL R164, R53, -INF , !P2 ;  /* 0xff80000035a47808 */ /* 0x000fe40005000000 */
[----:B------:R-:W-:Y:S02]  /*f770*/  PLOP3.LUT P2, PT, PT, PT, UP2, 0x40, 0x0 ;  /* 0x000000000000781c */ /* 0x000fe40003f4e828 */
[----:B------:R-:W-:-:S02]  /*f780*/  FSEL R163, R48, -INF , !P1 ;  /* 0xff80000030a37808 */ /* 0x000fc40004800000 */
[----:B------:R-:W-:Y:S02]  /*f790*/  PLOP3.LUT P1, PT, PT, PT, UP1, 0x40, 0x0 ;  /* 0x000000000000781c */ /* 0x000fe40003f2e818 */
[----:B------:R-:W-:Y:S02]  /*f7a0*/  FSEL R167, R49, -INF , !P0 ;  /* 0xff80000031a77808 */ /* 0x000fe40004000000 */
[----:B------:R-:W-:Y:S02]  /*f7b0*/  PLOP3.LUT P0, PT, PT, PT, UP0, 0x40, 0x0 ;  /* 0x000000000000781c */ /* 0x000fe40003f0e808 */
[----:B------:R-:W-:Y:S02]  /*f7c0*/  ISETP.LT.OR P3, PT, R5, 0x41, P3 ;  /* 0x000000410500780c */ /* 0x000fe40001f61670 */
[C---:B------:R-:W-:Y:S02]  /*f7d0*/  ISETP.GT.AND P2, PT, R3.reuse, 0x51, P2 ;  /* 0x000000510300780c */ /* 0x040fe40001744270 */
[----:B------:R-:W-:-:S02]  /*f7e0*/  ISETP.GT.AND P1, PT, R3, 0x58, P1 ;  /* 0x000000580300780c */ /* 0x000fc40000f24270 */
[----:B------:R-:W-:Y:S02]  /*f7f0*/  ISETP.GT.AND P0, PT, R3, 0x59, P0 ;  /* 0x000000590300780c */ /* 0x000fe40000704270 */
[C---:B------:R-:W-:Y:S02]  /*f800*/  ISETP.LT.OR P4, PT, R5.reuse, 0x3a, P4 ;  /* 0x0000003a0500780c */ /* 0x040fe40002781670 */
[----:B------:R-:W-:Y:S02]  /*f810*/  FSEL R146, R52, -INF , !P3 ;  /* 0xff80000034927808 */ /* 0x000fe40005800000 */
[C---:B------:R-:W-:Y:S02]  /*f820*/  ISETP.LT.OR P3, PT, R5.reuse, 0x52, P2 ;  /* 0x000000520500780c */ /* 0x040fe40001761670 */
[C---:B------:R-:W-:Y:S02]  /*f830*/  ISETP.LT.OR P2, PT, R5.reuse, 0x59, P1 ;  /* 0x000000590500780c */ /* 0x040fe40000f41670 */
[----:B------:R-:W-:-:S02]  /*f840*/  ISETP.LT.OR P1, PT, R5, 0x5a, P0 ;  /* 0x0000005a0500780c */ /* 0x000fc40000721670 */
[----:B------:R-:W-:Y:S02]  /*f850*/  FSEL R145, R57, -INF , !P4 ;  /* 0xff80000039917808 */ /* 0x000fe40006000000 */
[----:B------:R-:W-:Y:S01]  /*f860*/  PLOP3.LUT P0, PT, PT, PT, UP6, 0x40, 0x0 ;  /* 0x000000000000781c */ /* 0x000fe20003f0e868 */
[----:B------:R-:W-:Y:S01]  /*f870*/  UISETP.NE.AND UP6, UPT, UR37, URZ, UPT ;  /* 0x0000003f2500728c */ /* 0x000fe2000bfc5270 */
[----:B------:R-:W-:Y:S02]  /*f880*/  PLOP3.LUT P4, PT, PT, PT, UP3, 0x40, 0x0 ;  /* 0x000000000000781c */ /* 0x000fe40003f8e838 */
[----:B------:R-:W-:Y:S02]  /*f890*/  FSEL R141, R61, -INF , !P5 ;  /* 0xff8000003d8d7808 */ /* 0x000fe40006800000 */
[----:B------:R-:W-:Y:S01]  /*f8a0*/  ISETP.GT.AND P4, PT, R3, 0x50, P4 ;  /* 0x000000500300780c */ /* 0x000fe20002784270 */
[----:B-1----:R-:W-:Y:S01]  /*f8b0*/  IMAD.IADD R3, R12, 0x1, R8 ;  /* 0x000000010c037824 */ /* 0x002fe200078e0208 */
[----:B------:R-:W-:-:S02]  /*f8c0*/  FSEL R203, R33, -INF , !P3 ;  /* 0xff80000021cb7808 */ /* 0x000fc40005800000 */
[----:B------:R-:W-:Y:S01]  /*f8d0*/  ISETP.LT.OR P4, PT, R5, 0x51, P4 ;  /* 0x000000510500780c */ /* 0x000fe20002781670 */
[----:B------:R-:W-:Y:S01]  /*f8e0*/  IMAD.IADD R5, R10, 0x1, R8 ;  /* 0x000000010a057824 */ /* 0x000fe200078e0208 */
[----:B------:R-:W-:Y:S02]  /*f8f0*/  FSEL R202, R28, -INF , !P2 ;  /* 0xff8000001cca7808 */ /* 0x000fe40005000000 */
[----:B------:R-:W-:Y:S02]  /*f900*/  FSEL R204, R32, -INF , !P4 ;  /* 0xff80000020cc7808 */ /* 0x000fe40006000000 */
[----:B------:R-:W-:Y:S02]  /*f910*/  IMNMX R5, R5, R11, PT ;  /* 0x0000000b05057217 */ /* 0x000fe40003800200 */
        /* <DEDUP_REMOVED lines=14> */
.L_x_1243:
[----:B------:R-:W-:-:S04]  /*fa00*/  MOV R14, c[0x0][0x32c] ;  /* 0x0000cb00000e7a02 */ /* 0x000fc80000000f00 */
[----:B------:R-:W-:-:S13]  /*fa10*/  ISETP.NE.AND P0, PT, R14, 0x1, PT ;  /* 0x000000010e00780c */ /* 0x000fda0003f05270 */
[----:B------:R-:W-:-:S05]  /*fa20*/  @P0 IMAD.HI.U32 R14, R8, c[0x0][0x330], RZ ;  /* 0x0000cc00080e0a27 */ /* 0x000fca00078e00ff */
[----:B------:R-:W-:Y:S02]  /*fa30*/  @P0 SHF.R.U32.HI R8, RZ, c[0x0][0x334], R14 ;  /* 0x0000cd00ff080a19 */ /* 0x000fe4000001160e */
.L_x_1244:
[----:B------:R-:W-:Y:S05]  /*fa40*/  BSYNC B0 ;  /* 0x0000000000007941 */ /* 0x000fea0003800000 */
.L_x_1242:
[----:B------:R-:W-:-:S05]  /*fa50*/  IMAD R8, R8, c[0x0][0x32c], R13 ;  /* 0x0000cb0008087a24 */ /* 0x000fca00078e020d */
[----:B------:R-:W-:Y:S02]  /*fa60*/  IADD3 R14, R8, c[0x0][0x32c], RZ ;  /* 0x0000cb00080e7a10 */ /* 0x000fe40007ffe0ff */
[----:B------:R-:W-:Y:S02]  /*fa70*/  IMNMX R3, R3, R8, !PT ;  /* 0x0000000803037217 */ /* 0x000fe40007800200 */
[----:B------:R-:W-:Y:S02]  /*fa80*/  IMNMX R5, R5, R14, PT ;  /* 0x0000000e05057217 */ /* 0x000fe40003800200 */
.L_x_1241:
[----:B------:R-:W-:Y:S01]  /*fa90*/  UP2UR UR42, UPR, URZ, 0x40 ;  /* 0x000000403f2a7883 */ /* 0x000fe20008000000 */
[----:B------:R-:W1:Y:S01]  /*faa0*/  SHFL.IDX PT, R8, R9, 0x3, 0x1c1f ;  /* 0x007c1f0009087f89 */ /* 0x000e6200000e0000 */
[----:B------:R-:W-:Y:S02]  /*fab0*/  UISETP.NE.AND UP6, UPT, UR26, URZ, UPT ;  /* 0x0000003f1a00728c */ /* 0x000fe4000bfc5270 */
[----:B------:R-:W-:Y:S02]  /*fac0*/  UP2UR UR36, UPR, URZ, 0x1 ;  /* 0x000000013f247883 */ /* 0x000fe40008000000 */
[----:B------:R-:W-:-:S02]  /*fad0*/  UP2UR UR43, UPR, URZ, 0x40 ;  /* 0x000000403f2b7883 */ /* 0x000fc40008000000 */
[----:B------:R-:W-:Y:S02]  /*fae0*/  UISETP.NE.AND UP6, UPT, UR32, URZ, UPT ;  /* 0x0000003f2000728c */ /* 0x000fe4000bfc5270 */
[----:B------:R-:W-:Y:S02]  /*faf0*/  UISETP.NE.AND UP0, UPT, UR34, URZ, UPT ;  /* 0x0000003f2200728c */ /* 0x000fe4000bf05270 */
[----:B------:R-:W-:Y:S02]  /*fb00*/  UP2UR UR44, UPR, URZ, 0x40 ;  /* 0x000000403f2c7883 */ /* 0x000fe40008000000 */
[----:B------:R-:W-:Y:S02]  /*fb10*/  UISETP.NE.AND UP6, UPT, UR35, URZ, UPT ;  /* 0x0000003f2300728c */ /* 0x000fe4000bfc5270 */
[----:B------:R-:W-:Y:S01]  /*fb20*/  PLOP3.LUT P0, PT, PT, PT, UP0, 0x40, 0x0 ;  /* 0x000000000000781c */ /* 0x000fe20003f0e808 */
[----:B------:R-:W-:Y:S02]  /*fb30*/  UP2UR UR41, UPR, URZ, 0x20 ;  /* 0x000000203f297883 */ /* 0x000fe40008000000 */
[----:B------:R-:W-:Y:S01]  /*fb40*/  UISETP.NE.AND UP5, UPT, UR33, URZ, UPT ;  /* 0x0000003f2100728c */ /* 0x000fe2000bfa5270 */
[----:B------:R-:W-:Y:S01]  /*fb50*/  PLOP3.LUT P1, PT, PT, PT, UP6, 0x40, 0x0 ;  /* 0x000000000000781c */ /* 0x000fe20003f2e868 */
[----:B------:R-:W-:Y:S01]  /*fb60*/  UISETP.NE.AND UP6, UPT, UR44, URZ, UPT ;  /* 0x0000003f2c00728c */ /* 0x000fe2000bfc5270 */
[C---:B------:R-:W-:Y:S01]  /*fb70*/  ISETP.GT.AND P0, PT, R6.reuse, 0x1, P0 ;  /* 0x000000010600780c */ /* 0x040fe20000704270 */
[----:B------:R-:W-:Y:S01]  /*fb80*/  UP2UR UR40, UPR, URZ, 0x10 ;  /* 0x000000103f287883 */ /* 0x000fe20008000000 */
[C---:B------:R-:W-:Y:S01]  /*fb90*/  ISETP.GT.AND P1, PT, R6.reuse, RZ, P1 ;  /* 0x000000ff0600720c */ /* 0x040fe20000f24270 */
[----:B------:R-:W-:Y:S01]  /*fba0*/  UISETP.NE.AND UP4, UPT, UR31, URZ, UPT ;  /* 0x0000003f1f00728c */ /* 0x000fe2000bf85270 */
[C---:B------:R-:W-:Y:S01]  /*fbb0*/  ISETP.LT.OR P2, PT, R7.reuse, 0x2, P0 ;  /* 0x000000020700780c */ /* 0x040fe20000741670 */
[----:B------:R-:W-:Y:S01]  /*fbc0*/  UP2UR UR39, UPR, URZ, 0x8 ;  /* 0x000000083f277883 */ /* 0x000fe20008000000 */
[----:B------:R-:W-:Y:S01]  /*fbd0*/  ISETP.LT.OR P3, PT, R7, 0x1, P1 ;  /* 0x000000010700780c */ /* 0x000fe20000f61670 */
[----:B------:R-:W-:Y:S01]  /*fbe0*/  UISETP.NE.AND UP3, UPT, UR30, URZ, UPT ;  /* 0x0000003f1e00728c */ /* 0x000fe2000bf65270 */
[----:B------:R-:W-:Y:S01]  /*fbf0*/  PLOP3.LUT P1, PT, PT, PT, UP5, 0x40, 0x0 ;  /* 0x000000000000781c */ /* 0x000fe20003f2e858 */
[----:B------:R-:W-:Y:S01]  /*fc00*/  UP2UR UR37, UPR, URZ, 0x2 ;  /* 0x000000023f257883 */ /* 0x000fe20008000000 */
[----:B------:R-:W-:Y:S01]  /*fc10*/  PLOP3.LUT P0, PT, PT, PT, UP6, 0x40, 0x0 ;  /* 0x000000000000781c */ /* 0x000fe20003f0e868 */
[----:B------:R-:W-:Y:S01]  /*fc20*/  UISETP.NE.AND UP6, UPT, UR29, URZ, UPT ;  /* 0x0000003f1d00728c */ /* 0x000fe2000bfc5270 */
[----:B------:R-:W-:Y:S01]  /*fc30*/  FSEL R18, R95, -INF , !P2 ;  /* 0xff8000005f127808 */ /* 0x000fe20005000000 */
[----:B------:R-:W-:Y:S01]  /*fc40*/  UISETP.NE.AND UP1, UPT, UR28, URZ, UPT ;  /* 0x0000003f1c00728c */ /* 0x000fe2000bf25270 */
[C---:B------:R-:W-:Y:S01]  /*fc50*/  ISETP.GT.AND P2, PT, R6.reuse, 0x8, P1 ;  /* 0x000000080600780c */ /* 0x040fe20000f44270 */
[----:B------:R-:W-:Y:S01]  /*fc60*/  UP2UR UR38, UPR, URZ, 0x4 ;  /* 0x000000043f267883 */ /* 0x000fe20008000000 */
[----:B------:R-:W-:Y:S01]  /*fc70*/  ISETP.GT.AND P1, PT, R6, 0x9, P0 ;  /* 0x000000090600780c */ /* 0x000fe20000724270 */
[----:B------:R-:W-:Y:S01]  /*fc80*/  UISETP.NE.AND UP2, UPT, UR27, URZ, UPT ;  /* 0x0000003f1b00728c */ /* 0x000fe2000bf45270 */
[----:B------:R-:W-:Y:S01]  /*fc90*/  PLOP3.LUT P0, PT, PT, PT, UP4, 0x40, 0x0 ;  /* 0x000000000000781c */ /* 0x000fe20003f0e848 */
[----:B------:R-:W-:Y:S01]  /*fca0*/  UP2UR UR44, UPR, URZ, 0x10 ;  /* 0x000000103f2c7883 */ /* 0x000fe20008000000 */
[----:B------:R-:W-:Y:S01]  /*fcb0*/  FSEL R14, R94, -INF , !P3 ;  /* 0xff8000005e0e7808 */ /* 0x000fe20005800000 */
[----:B------:R-:W-:Y:S01]  /*fcc0*/  UISETP.NE.AND UP4, UPT, UR32, URZ, UPT ;  /* 0x0000003f2000728c */ /* 0x000fe2000bf85270 */
[----:B------:R-:W-:-:S02]  /*fcd0*/  PLOP3.LUT P3, PT, PT, PT, UP3, 0x40, 0x0 ;  /* 0x000000000000781c */ /* 0x000fc40003f6e838 */
[C---:B------:R-:W-:Y:S02]  /*fce0*/  ISETP.LT.OR P4, PT, R7.reuse, 0x9, P2 ;  /* 0x000000090700780c */ /* 0x040fe40001781670 */
[C---:B------:R-:W-:Y:S02]  /*fcf0*/  ISETP.LT.OR P2, PT, R7.reuse, 0xa, P1 ;  /* 0x0000000a0700780c */ /* 0x040fe40000f41670 */
[C---:B------:R-:W-:Y:S02]  /*fd00*/  ISETP.GT.AND P1, PT, R6.reuse, 0x10, P0 ;  /* 0x000000100600780c */ /* 0x040fe40000724270 */
[----:B------:R-:W-:Y:S02]  /*fd10*/  ISETP.GT.AND P0, PT, R6, 0x11, P3 ;  /* 0x000000110600780c */ /* 0x000fe40001f04270 */
[----:B------:R-:W-:Y:S02]  /*fd20*/  ISETP.LT.OR P3, PT, R7, 0x11, P1 ;  /* 0x000000110700780c */ /* 0x000fe40000f61670 */
[----:B------:R-:W-:-:S02]  /*fd30*/  FSEL R21, R91, -INF , !P2 ;  /* 0xff8000005b157808 */ /* 0x000fc40005000000 */
[----:B------:R-:W-:Y:S01]  /*fd40*/  PLOP3.LUT P1, PT, PT, PT, UP6, 0x40, 0x0 ;  /* 0x000000000000781c */ /* 0x000fe20003f2e868 */
[----:B------:R-:W-:Y:S01]  /*fd50*/  UISETP.NE.AND UP6, UPT, UR43, URZ, UPT ;  /* 0x0000003f2b00728c */ /* 0x000fe2000bfc5270 */
[----:B------:R-:W-:Y:S01]  /*fd60*/  ISETP.LT.OR P2, PT, R7, 0x12, P0 ;  /* 0x000000120700780c */ /* 0x000fe20000741670 */
[----:B------:R-:W-:Y:S01]  /*fd70*/  UP2UR UR43, UPR, URZ, 0x2 ;  /* 0x000000023f2b7883 */ /* 0x000fe20008000000 */
[----:B------:R-:W-:Y:S01]  /*fd80*/  PLOP3.LUT P0, PT, PT, PT, UP1, 0x40, 0x0 ;  /* 0x000000000000781c */ /* 0x000fe20003f0e818 */
[----:B------:R-:W-:Y:S01]  /*fd90*/  UISETP.NE.AND UP1, UPT, UR35, URZ, UPT ;  /* 0x0000003f2300728c */ /* 0x000fe2000bf25270 */
[----:B------:R-:W-:Y:S02]  /*fda0*/  FSEL R27, R83, -INF , !P2 ;  /* 0xff800000531b7808 */ /* 0x000fe40005000000 */
[----:B------:R-:W-:Y:S02]  /*fdb0*/  FSEL R25, R82, -INF , !P3 ;  /* 0xff80000052197808 */ /* 0x000fe40005800000 */
[----:B------:R-:W-:-:S02]  /*fdc0*/  ISETP.GT.AND P3, PT, R6, 0x18, P1 ;  /* 0x000000180600780c */ /* 0x000fc40000f64270 */
[----:B------:R-:W-:Y:S01]  /*fdd0*/  PLOP3.LUT P2, PT, PT, PT, UP1, 0x40, 0x0 ;  /* 0x000000000000781c */ /* 0x000fe20003f4e818 */
[----:B------:R-:W-:Y:S01]  /*fde0*/  UISETP.NE.AND UP1, UPT, UR29, URZ, UPT ;  /* 0x0000003f1d00728c */ /* 0x000fe2000bf25270 */
[----:B------:R-:W-:Y:S02]  /*fdf0*/  ISETP.GT.AND P1, PT, R6, 0x19, P0 ;  /* 0x000000190600780c */ /* 0x000fe40000724270 */
[----:B------:R-:W-:Y:S01]  /*fe00*/  PLOP3.LUT P0, PT, PT, PT, UP0, 0x40, 0x0 ;  /* 0x000000000000781c */ /* 0x000fe20003f0e808 */
[----:B------:R-:W-:Y:S01]  /*fe10*/  UISETP.NE.AND UP0, UPT, UR25, URZ, UPT ;  /* 0x0000003f1900728c */ /* 0x000fe2000bf05270 */
[----:B------:R-:W-:Y:S02]  /*fe20*/  FSEL R20, R90, -INF , !P4 ;  /* 0xff8000005a147808 */ /* 0x000fe40006000000 */
[----:B------:R-:W-:Y:S02]  /*fe30*/  ISETP.GT.AND P2, PT, R3, RZ, P2 ;  /* 0x000000ff0300720c */ /* 0x000fe40001744270 */
[----:B------:R-:W-:-:S02]  /*fe40*/  ISETP.LT.OR P4, PT, R7, 0x19, P3 ;  /* 0x000000190700780c */ /* 0x000fc40001f81670 */
[----:B------:R-:W-:Y:S02]  /*fe50*/  ISETP.LT.OR P3, PT, R7, 0x1a, P1 ;  /* 0x0000001a0700780c */ /* 0x000fe40000f61670 */
[----:B------:R-:W-:Y:S02]  /*fe60*/  ISETP.GT.AND P0, PT, R3, 0x1, P0 ;  /* 0x000000010300780c */ /* 0x000fe40000704270 */
[----:B------:R-:W-:Y:S02]  /*fe70*/  ISETP.LT.OR P1, PT, R5, 0x1, P2 ;  /* 0x000000010500780c */ /* 0x000fe40001721670 */
[----:B------:R-:W-:Y:S02]  /*fe80*/  PLOP3.LUT P2, PT, PT, PT, UP2, 0x40, 0x0 ;  /* 0x000000000000781c */ /* 0x000fe40003f4e828 */
[----:B------:R-:W-:Y:S02]  /*fe90*/  FSEL R37, R79, -INF , !P3 ;  /* 0xff8000004f257808 */ /* 0x000fe40005800000 */
[----:B------:R-:W-:-:S02]  /*fea0*/  ISETP.LT.OR P3, PT, R5, 0x2, P0 ;  /* 0x000000020500780c */ /* 0x000fc40000761670 */
[----:B------:R-:W-:Y:S02]  /*feb0*/  FSEL R91, R172, -INF , !P1 ;  /* 0xff800000ac5b7808 */ /* 0x000fe40004800000 */
[----:B------:R-:W-:Y:S02]  /*fec0*/  PLOP3.LUT P0, PT, PT, PT, UP6, 0x40, 0x0 ;  /* 0x000000000000781c */ /* 0x000fe40003f0e868 */
[C---:B------:R-:W-:Y:S02]  /*fed0*/  ISETP.GT.AND P1, PT, R6.reuse, 0x20, P2 ;  /* 0x000000200600780c */ /* 0x040fe40001724270 */
[----:B------:R-:W-:Y:S02]  /*fee0*/  FSEL R93, R173, -INF , !P3 ;  /* 0xff800000ad5d7808 */ /* 0x000fe40005800000 */
[----:B------:R-:W-:Y:S02]  /*fef0*/  ISETP.GT.AND P3, PT, R6, 0x21, P0 ;  /* 0x000000210600780c */ /* 0x000fe40000764270 */
[----:B------:R-:W-:-:S02]  /*ff00*/  ISETP.LT.OR P0, PT, R7, 0x21, P1 ;  /* 0x000000210700780c */ /* 0x000fc40000f01670 */
[----:B------:R-:W-:Y:S01]  /*ff10*/  PLOP3.LUT P1, PT, PT, PT, UP4, 0x40, 0x0 ;  /* 0x000000000000781c */ /* 0x000fe20003f2e848 */
[----:B------:R-:W-:Y:S01]  /*ff20*/  UISETP.NE.AND UP4, UPT, UR44, URZ, UPT ;  /* 0x0000003f2c00728c */ /* 0x000fe2000bf85270 */
[----:B------:R-:W-:Y:S01]  /*ff30*/  PLOP3.LUT P2, PT, PT, PT, UP5, 0x40, 0x0 ;  /* 0x000000000000781c */ /* 0x000fe20003f4e858 */
[----:B------:R-:W-:Y:S01]  /*ff40*/  UISETP.NE.AND UP5, UPT, UR24, URZ, UPT ;  /* 0x0000003f1800728c */ /* 0x000fe2000bfa5270 */
[----:B------:R-:W-:Y:S02]  /*ff50*/  FSEL R88, R74, -INF , !P0 ;  /* 0xff8000004a587808 */ /* 0x000fe40004000000 */
[----:B------:R-:W-:Y:S02]  /*ff60*/  ISETP.GT.AND P2, PT, R3, 0x8, P2 ;  /* 0x000000080300780c */ /* 0x000fe40001744270 */
[----:B------:R-:W-:Y:S01]  /*ff70*/  PLOP3.LUT P0, PT, PT, PT, UP4, 0x40, 0x0 ;  /* 0x000000000000781c */ /* 0x000fe20003f0e848 */
[----:B------:R-:W-:Y:S01]  /*ff80*/  UISETP.NE.AND UP4, UPT, UR23, URZ, UPT ;  /* 0x0000003f1700728c */ /* 0x000fe2000bf85270 */
[----:B------:R-:W-:-:S02]  /*ff90*/  FSEL R36, R78, -INF , !P4 ;  /* 0xff8000004e247808 */ /* 0x000fc40006000000 */
[----:B------:R-:W-:Y:S02]  /*ffa0*/  ISETP.GT.AND P1, PT, R3, 0x9, P1 ;  /* 0x000000090300780c */ /* 0x000fe40000f24270 */
[----:B------:R-:W-:Y:S02]  /*ffb0*/  ISETP.LT.OR P4, PT, R7, 0x22, P3 ;  /* 0x000000220700780c */ /* 0x000fe40001f81670 */
[----:B------:R-:W-:Y:S02]  /*ffc0*/  ISETP.LT.OR P3, PT, R5, 0x9, P2 ;  /* 0x000000090500780c */ /* 0x000fe40001761670 */
[----:B------:R-:W-:Y:S02]  /*ffd0*/  ISETP.GT.AND P2, PT, R3, 0x10, P0 ;  /* 0x000000100300780c */ /* 0x000fe40000744270 */
[----:B------:R-:W-:Y:S02]  /*ffe0*/  ISETP.LT.OR P0, PT, R5, 0xa, P1 ;  /* 0x0000000a0500780c */ /* 0x000fe40000f01670 */
[----:B------:R-:W-:-:S02]  /*fff0*/  PLOP3.LUT P1, PT, PT, PT, UP0, 0x40, 0x0 ;  /* 0x000000000000781c */ /* 0x000fc40003f2e808 */
[----:B------:R-:W-:Y:S02]  /*10000*/  FSEL R95, R85, -INF , !P0 ;  /* 0xff800000555f7808 */ /* 0x000fe40004000000 */
[----:B------:R-:W-:Y:S02]  /*10010*/  PLOP3.LUT P0, PT, PT, PT, UP5, 0x40, 0x0 ;  /* 0x000000000000781c */ /* 0x000fe40003f0e858 */
[----:B------:R-:W-:Y:S02]  /*10020*/  ISETP.GT.AND P1, PT, R6, 0x28, P1 ;  /* 0x000000280600780c */ /* 0x000fe40000f24270 */
[----:B------:R-:W-:Y:S02]  /*10030*/  FSEL R94, R84, -INF , !P3 ;  /* 0xff800000545e7808 */ /* 0x000fe40005800000 */
[----:B------:R-:W-:Y:S02]  /*10040*/  ISETP.LT.OR P2, PT, R5, 0x11, P2 ;  /* 0x000000110500780c */ /* 0x000fe40001741670 */
[----:B------:R-:W-:-:S02]  /*10050*/  ISETP.GT.AND P3, PT, R6, 0x29, P0 ;  /* 0x000000290600780c */ /* 0x000fc40000764270 */
[----:B------:R-:W-:Y:S02]  /*10060*/  ISETP.LT.OR P0, PT, R7, 0x29, P1 ;  /* 0x000000290700780c */ /* 0x000fe40000f01670 */
[----:B------:R-:W-:Y:S01]  /*10070*/  PLOP3.LUT P1, PT, PT, PT, UP1, 0x40, 0x0 ;  /* 0x000000000000781c */ /* 0x000fe20003f2e818 */
[----:B------:R-:W-:Y:S01]  /*10080*/  UISETP.NE.AND UP1, UPT, UR43, URZ, UPT ;  /* 0x0000003f2b00728c */ /* 0x000fe2000bf25270 */
[----:B------:R-:W-:Y:S02]  /*10090*/  FSEL R112, R120, -INF , !P2 ;  /* 0xff80000078707808 */ /* 0x000fe40005000000 */
[----:B------:R-:W-:Y:S01]  /*100a0*/  PLOP3.LUT P2, PT, PT, PT, UP3, 0x40, 0x0 ;  /* 0x000000000000781c */ /* 0x000fe20003f4e838 */
[----:B------:R-:W-:Y:S01]  /*100b0*/  UISETP.NE.AND UP3, UPT, UR22, URZ, UPT ;  /* 0x0000003f1600728c */ /* 0x000fe2000bf65270 */
[----:B------:R-:W-:Y:S02]  /*100c0*/  FSEL R90, R66, -INF , !P0 ;  /* 0xff800000425a7808 */ /* 0x000fe40004000000 */
[----:B------:R-:W-:-:S02]  /*100d0*/  ISETP.GT.AND P2, PT, R3, 0x11, P2 ;  /* 0x000000110300780c */ /* 0x000fc40001744270 */
[----:B------:R-:W-:Y:S01]  /*100e0*/  PLOP3.LUT P0, PT, PT, PT, UP1, 0x40, 0x0 ;  /* 0x000000000000781c */ /* 0x000fe20003f0e818 */
[----:B------:R-:W-:Y:S01]  /*100f0*/  UISETP.NE.AND UP1, UPT, UR20, URZ, UPT ;  /* 0x0000003f1400728c */ /* 0x000fe2000bf25270 */
[----:B------:R-:W-:Y:S02]  /*10100*/  FSEL R89, R75, -INF , !P4 ;  /* 0xff8000004b597808 */ /* 0x000fe40006000000 */
[----:B------:R-:W-:Y:S02]  /*10110*/  ISETP.GT.AND P1, PT, R3, 0x18, P1 ;  /* 0x000000180300780c */ /* 0x000fe40000f24270 */
[----:B------:R-:W-:Y:S02]  /*10120*/  ISETP.LT.OR P4, PT, R7, 0x2a, P3 ;  /* 0x0000002a0700780c */ /* 0x000fe40001f81670 */
[----:B------:R-:W-:Y:S02]  /*10130*/  ISETP.LT.OR P3, PT, R5, 0x12, P2 ;  /* 0x000000120500780c */ /* 0x000fe40001761670 */
[----:B------:R-:W-:-:S02]  /*10140*/  ISETP.GT.AND P2, PT, R3, 0x19, P0 ;  /* 0x000000190300780c */ /* 0x000fc40000744270 */
[C---:B------:R-:W-:Y:S02]  /*10150*/  ISETP.LT.OR P0, PT, R5.reuse, 0x19, P1 ;  /* 0x000000190500780c */ /* 0x040fe40000f01670 */
[----:B------:R-:W-:Y:S02]  /*10160*/  PLOP3.LUT P1, PT, PT, PT, UP4, 0x40, 0x0 ;  /* 0x000000000000781c */ /* 0x000fe40003f2e848 */
[----:B------:R-:W-:Y:S02]  /*10170*/  FSEL R114, R116, -INF , !P0 ;  /* 0xff80000074727808 */ /* 0x000fe40004000000 */
[----:B------:R-:W-:Y:S02]  /*10180*/  ISETP.LT.OR P2, PT, R5, 0x1a, P2 ;  /* 0x0000001a0500780c */ /* 0x000fe40001741670 */
[----:B------:R-:W-:Y:S02]  /*10190*/  PLOP3.LUT P0, PT, PT, PT, UP3, 0x40, 0x0 ;  /* 0x000000000000781c */ /* 0x000fe40003f0e838 */
[----:B------:R-:W-:-:S02]  /*101a0*/  ISETP.GT.AND P1, PT, R6, 0x30, P1 ;  /* 0x000000300600780c */ /* 0x000fc40000f24270 */
[----:B------:R-:W-:Y:S02]  /*101b0*/  FSEL R113, R121, -INF , !P3 ;  /* 0xff80000079717808 */ /* 0x000fe40005800000 */
[----:B------:R-:W-:Y:S02]  /*101c0*/  FSEL R115, R117, -INF , !P2 ;  /* 0xff80000075737808 */ /* 0x000fe40005000000 */
[----:B------:R-:W-:Y:S02]  /*101d0*/  ISETP.GT.AND P3, PT, R6, 0x31, P0 ;  /* 0x000000310600780c */ /* 0x000fe40000764270 */
[----:B------:R-:W-:Y:S01]  /*101e0*/  PLOP3.LUT P2, PT, PT, PT, UP2, 0x40, 0x0 ;  /* 0x000000000000781c */ /* 0x000fe20003f4e828 */
[----:B------:R-:W-:Y:S01]  /*101f0*/  UISETP.NE.AND UP2, UPT, UR21, URZ, UPT ;  /* 0x0000003f1500728c */ /* 0x000fe2000bf45270 */
[----:B------:R-:W-:Y:S02]  /*10200*/  ISETP.LT.OR P0, PT, R7, 0x31, P1 ;  /* 0x000000310700780c */ /* 0x000fe40000f01670 */
[----:B------:R-:W-:Y:S01]  /*10210*/  PLOP3.LUT P1, PT, PT, PT, UP6, 0x40, 0x0 ;  /* 0x000000000000781c */ /* 0x000fe20003f2e868 */
[----:B------:R-:W-:Y:S01]  /*10220*/  UISETP.NE.AND UP6, UPT, UR42, URZ, UPT ;  /* 0x0000003f2a00728c */ /* 0x000fe2000bfc5270 */
[----:B------:R-:W-:-:S02]  /*10230*/  ISETP.GT.AND P2, PT, R3, 0x20, P2 ;  /* 0x000000200300780c */ /* 0x000fc40001744270 */
[----:B------:R-:W-:Y:S02]  /*10240*/  FSEL R131, R62, -INF , !P0 ;  /* 0xff8000003e837808 */ /* 0x000fe40004000000 */
[----:B------:R-:W-:Y:S01]  /*10250*/  PLOP3.LUT P0, PT, PT, PT, UP0, 0x40, 0x0 ;  /* 0x000000000000781c */ /* 0x000fe20003f0e808 */
[----:B------:R-:W-:Y:S01]  /*10260*/  UISETP.NE.AND UP0, UPT, UR4, URZ, UPT ;  /* 0x0000003f0400728c */ /* 0x000fe2000bf05270 */
[----:B------:R-:W-:Y:S02]  /*10270*/  FSEL R92, R67, -INF , !P4 ;  /* 0xff800000435c7808 */ /* 0x000fe40006000000 */
[----:B------:R-:W-:Y:S02]  /*10280*/  ISETP.GT.AND P1, PT, R3, 0x21, P1 ;  /* 0x000000210300780c */ /* 0x000fe40000f24270 */
[----:B------:R-:W-:Y:S02]  /*10290*/  ISETP.LT.OR P4, PT, R7, 0x32, P3 ;  /* 0x000000320700780c */ /* 0x000fe40001f81670 */
[----:B------:R-:W-:-:S02]  /*102a0*/  ISETP.LT.OR P3, PT, R5, 0x21, P2 ;  /* 0x000000210500780c */ /* 0x000fc40001761670 */
[----:B------:R-:W-:Y:S02]  /*102b0*/  ISETP.GT.AND P2, PT, R3, 0x28, P0 ;  /* 0x000000280300780c */ /* 0x000fe40000744270 */
[----:B------:R-:W-:Y:S02]  /*102c0*/  ISETP.LT.OR P0, PT, R5, 0x22, P1 ;  /* 0x000000220500780c */ /* 0x000fe40000f01670 */
[----:B------:R-:W-:Y:S02]  /*102d0*/  PLOP3.LUT P1, PT, PT, PT, UP2, 0x40, 0x0 ;  /* 0x000000000000781c */ /* 0x000fe40003f2e828 */
[----:B------:R-:W-:Y:S02]  /*102e0*/  FSEL R166, R157, -INF , !P0 ;  /* 0xff8000009da67808 */ /* 0x000fe40004000000 */
[----:B------:R-:W-:Y:S02]  /*102f0*/  ISETP.LT.OR P2, PT, R5, 0x29, P2 ;  /* 0x000000290500780c */ /* 0x000fe40001741670 */
[----:B------:R-:W-:-:S02]  /*10300*/  PLOP3.LUT P0, PT, PT, PT, UP1, 0x40, 0x0 ;  /* 0x000000000000781c */ /* 0x000fc40003f0e818 */
[----:B------:R-:W-:Y:S02]  /*10310*/  ISETP.GT.AND P1, PT, R6, 0x38, P1 ;  /* 0x000000380600780c */ /* 0x000fe40000f24270 */
[----:B------:R-:W-:Y:S02]  /*10320*/  FSEL R165, R156, -INF , !P3 ;  /* 0xff8000009ca57808 */ /* 0x000fe40005800000 */
[----:B------:R-:W-:Y:S02]  /*10330*/  FSEL R168, R108, -INF , !P2 ;  /* 0xff8000006ca87808 */ /* 0x000fe40005000000 */
[----:B------:R-:W-:Y:S02]  /*10340*/  ISETP.GT.AND P3, PT, R6, 0x39, P0 ;  /* 0x000000390600780c */ /* 0x000fe40000764270 */
[----:B------:R-:W-:Y:S01]  /*10350*/  PLOP3.LUT P2, PT, PT, PT, UP5, 0x40, 0x0 ;  /* 0x000000000000781c */ /* 0x000fe20003f4e858 */
[----:B------:R-:W-:Y:S01]  /*10360*/  UISETP.NE.AND UP5, UPT, UR41, URZ, UPT ;  /* 0x0000003f2900728c */ /* 0x000fe2000bfa5270 */
[----:B------:R-:W-:-:S02]  /*10370*/  ISETP.LT.OR P0, PT, R7, 0x39, P1 ;  /* 0x000000390700780c */ /* 0x000fc40000f01670 */
[----:B------:R-:W-:Y:S01]  /*10380*/  PLOP3.LUT P1, PT, PT, PT, UP4, 0x40, 0x0 ;  /* 0x000000000000781c */ /* 0x000fe20003f2e848 */
[----:B------:R-:W-:Y:S01]  /*10390*/  UISETP.NE.AND UP4, UPT, UR40, URZ, UPT ;  /* 0x0000003f2800728c */ /* 0x000fe2000bf85270 */
[----:B------:R-:W-:Y:S02]  /*103a0*/  ISETP.GT.AND P2, PT, R3, 0x29, P2 ;  /* 0x000000290300780c */ /* 0x000fe40001744270 */
[----:B------:R-:W-:Y:S02]  /*103b0*/  FSEL R148, R58, -INF , !P0 ;  /* 0xff8000003a947808 */ /* 0x000fe40004000000 */
[----:B------:R-:W-:Y:S01]  /*103c0*/  PLOP3.LUT P0, PT, PT, PT, UP3, 0x40, 0x0 ;  /* 0x000000000000781c */ /* 0x000fe20003f0e838 */
[----:B------:R-:W-:Y:S01]  /*103d0*/  UISETP.NE.AND UP3, UPT, UR39, URZ, UPT ;  /* 0x0000003f2700728c */ /* 0x000fe2000bf65270 */
[----:B------:R-:W-:Y:S02]  /*103e0*/  FSEL R149, R63, -INF , !P4 ;  /* 0xff8000003f957808 */ /* 0x000fe40006000000 */
[----:B------:R-:W-:-:S02]  /*103f0*/  ISETP.GT.AND P1, PT, R3, 0x30, P1 ;  /* 0x000000300300780c */ /* 0x000fc40000f24270 */
[----:B------:R-:W-:Y:S02]  /*10400*/  ISETP.LT.OR P4, PT, R7, 0x3a, P3 ;  /* 0x0000003a0700780c */ /* 0x000fe40001f81670 */
[----:B------:R-:W-:Y:S02]  /*10410*/  ISETP.LT.OR P3, PT, R5, 0x2a, P2 ;  /* 0x0000002a0500780c */ /* 0x000fe40001761670 */
[----:B------:R-:W-:Y:S02]  /*10420*/  ISETP.GT.AND P2, PT, R3, 0x31, P0 ;  /* 0x000000310300780c */ /* 0x000fe40000744270 */
[----:B------:R-:W-:Y:S02]  /*10430*/  ISETP.LT.OR P0, PT, R5, 0x31, P1 ;  /* 0x000000310500780c */ /* 0x000fe40000f01670 */
[----:B------:R-:W-:Y:S02]  /*10440*/  PLOP3.LUT P1, PT, PT, PT, UP0, 0x40, 0x0 ;  /* 0x000000000000781c */ /* 0x000fe40003f2e808 */
[----:B------:R-:W-:-:S02]  /*10450*/  FSEL R199, R68, -INF , !P0 ;  /* 0xff80000044c77808 */ /* 0x000fc40004000000 */
[----:B------:R-:W-:Y:S02]  /*10460*/  ISETP.LT.OR P2, PT, R5, 0x32, P2 ;  /* 0x000000320500780c */ /* 0x000fe40001741670 */
[----:B------:R-:W-:Y:S02]  /*10470*/  PLOP3.LUT P0, PT, PT, PT, UP6, 0x40, 0x0 ;  /* 0x000000000000781c */ /* 0x000fe40003f0e868 */
[C---:B------:R-:W-:Y:S02]  /*10480*/  ISETP.GT.AND P1, PT, R6.reuse, 0x40, P1 ;  /* 0x000000400600780c */ /* 0x040fe40000f24270 */
[----:B------:R-:W-:Y:S02]  /*10490*/  FSEL R169, R109, -INF , !P3 ;  /* 0xff8000006da97808 */ /* 0x000fe40005800000 */
[----:B------:R-:W-:Y:S02]  /*104a0*/  FSEL R198, R69, -INF , !P2 ;  /* 0xff80000045c67808 */ /* 0x000fe40005000000 */
[----:B------:R-:W-:-:S02]  /*104b0*/  ISETP.GT.AND P3, PT, R6, 0x41, P0 ;  /* 0x000000410600780c */ /* 0x000fc40000764270 */
[----:B------:R-:W-:Y:S01]  /*104c0*/  PLOP3.LUT P2, PT, PT, PT, UP2, 0x40, 0x0 ;  /* 0x000000000000781c */ /* 0x000fe20003f4e828 */
[----:B------:R-:W-:Y:S01]  /*104d0*/  UISETP.NE.AND UP2, UPT, UR38, URZ, UPT ;  /* 0x0000003f2600728c */ /* 0x000fe2000bf45270 */
[----:B------:R-:W-:Y:S02]  /*104e0*/  ISETP.LT.OR P0, PT, R7, 0x41, P1 ;  /* 0x000000410700780c */ /* 0x000fe40000f01670 */
[----:B------:R-:W-:Y:S01]  /*104f0*/  PLOP3.LUT P1, PT, PT, PT, UP1, 0x40, 0x0 ;  /* 0x000000000000781c */ /* 0x000fe20003f2e818 */
[----:B------:R-:W-:Y:S01]  /*10500*/  UISETP.NE.AND UP1, UPT, UR37, URZ, UPT ;  /* 0x0000003f2500728c */ /* 0x000fe2000bf25270 */
[----:B------:R-:W-:Y:S02]  /*10510*/  ISETP.GT.AND P2, PT, R3, 0x38, P2 ;  /* 0x000000380300780c */ /* 0x000fe40001744270 */
[----:B------:R-:W-:Y:S02]  /*10520*/  FSEL R152, R54, -INF , !P0 ;  /* 0xff80000036987808 */ /* 0x000fe40004000000 */
[----:B------:R-:W-:Y:S01]  /*10530*/  PLOP3.LUT P0, PT, PT, PT, UP0, 0x40, 0x0 ;  /* 0x000000000000781c */ /* 0x000fe20003f0e808 */
[----:B------:R-:W-:Y:S01]  /*10540*/  UISETP.NE.AND UP0, UPT, UR36, URZ, UPT ;  /* 0x0000003f2400728c */ /* 0x000fe2000bf05270 */
[----:B------:R-:W-:Y:S01]  /*10550*/  FSEL R150, R59, -INF , !P4 ;  /* 0xff8000003b967808 */ /* 0x000fe20006000000 */
[----:B------:R-:W-:Y:S01]  /*10560*/  UP2UR UR36, UPR, URZ, 0x40 ;  /* 0x000000403f247883 */ /* 0x000fe20008000000 */
[----:B------:R-:W-:-:S02]  /*10570*/  ISETP.GT.AND P1, PT, R3, 0x39, P1 ;  /* 0x000000390300780c */ /* 0x000fc40000f24270 */
[----:B------:R-:W-:Y:S02]  /*10580*/  ISETP.LT.OR P4, PT, R7, 0x42, P3 ;  /* 0x000000420700780c */ /* 0x000fe40001f81670 */
[----:B------:R-:W-:Y:S02]  /*10590*/  ISETP.LT.OR P3, PT, R5, 0x39, P2 ;  /* 0x000000390500780c */ /* 0x000fe40001761670 */
[----:B------:R-:W-:Y:S02]  /*105a0*/  ISETP.GT.AND P2, PT, R3, 0x40, P0 ;  /* 0x000000400300780c */ /* 0x000fe40000744270 */
[----:B------:R-:W-:Y:S02]  /*105b0*/  ISETP.LT.OR P0, PT, R5, 0x3a, P1 ;  /* 0x0000003a0500780c */ /* 0x000fe40000f01670 */
[----:B------:R-:W-:Y:S02]  /*105c0*/  PLOP3.LUT P1, PT, PT, PT, UP5, 0x40, 0x0 ;  /* 0x000000000000781c */ /* 0x000fe40003f2e858 */
[----:B------:R-:W-:-:S02]  /*105d0*/  FSEL R200, R105, -INF , !P0 ;  /* 0xff80000069c87808 */ /* 0x000fc40004000000 */
[----:B------:R-:W-:Y:S02]  /*105e0*/  PLOP3.LUT P0, PT, PT, PT, UP4, 0x40, 0x0 ;  /* 0x000000000000781c */ /* 0x000fe40003f0e848 */
[----:B------:R-:W-:Y:S02]  /*105f0*/  ISETP.GT.AND P1, PT, R6, 0x48, P1 ;  /* 0x000000480600780c */ /* 0x000fe40000f24270 */
[----:B------:R-:W-:Y:S02]  /*10600*/  ISETP.LT.OR P2, PT, R5, 0x41, P2 ;  /* 0x000000410500780c */ /* 0x000fe40001741670 */
[----:B------:R-:W-:Y:S02]  /*10610*/  FSEL R195, R104, -INF , !P3 ;  /* 0xff80000068c37808 */ /* 0x000fe40005800000 */
[----:B------:R-:W-:Y:S02]  /*10620*/  ISETP.GT.AND P3, PT, R6, 0x49, P0 ;  /* 0x000000490600780c */ /* 0x000fe40000764270 */
[----:B------:R-:W-:-:S02]  /*10630*/  ISETP.LT.OR P1, PT, R7, 0x49, P1 ;  /* 0x000000490700780c */ /* 0x000fc40000f21670 */
[----:B------:R-:W-:Y:S02]  /*10640*/  FSEL R212, R132, -INF , !P2 ;  /* 0xff80000084d47808 */ /* 0x000fe40005000000 */
[----:B------:R-:W-:Y:S01]  /*10650*/  PLOP3.LUT P2, PT, PT, PT, UP6, 0x40, 0x0 ;  /* 0x000000000000781c */ /* 0x000fe20003f4e868 */
[----:B------:R-:W-:Y:S01]  /*10660*/  UISETP.NE.AND UP6, UPT, UR12, URZ, UPT ;  /* 0x0000003f0c00728c */ /* 0x000fe2000bfc5270 */
[----:B------:R-:W-:Y:S02]  /*10670*/  PLOP3.LUT P0, PT, PT, PT, UP5, 0x40, 0x0 ;  /* 0x000000000000781c */ /* 0x000fe40003f0e858 */
[----:B------:R-:W-:Y:S02]  /*10680*/  ISETP.LT.OR P3, PT, R7, 0x4a, P3 ;  /* 0x0000004a0700780c */ /* 0x000fe40001f61670 */
[----:B------:R-:W-:Y:S02]  /*10690*/  FSEL R160, R50, -INF , !P1 ;  /* 0xff80000032a07808 */ /* 0x000fe40004800000 */
[----:B------:R-:W-:-:S02]  /*106a0*/  PLOP3.LUT P1, PT, PT, PT, UP3, 0x40, 0x0 ;  /* 0x000000000000781c */ /* 0x000fc40003f2e838 */
[C---:B------:R-:W-:Y:S02]  /*106b0*/  ISETP.GT.AND P2, PT, R3.reuse, 0x41, P2 ;  /* 0x000000410300780c */ /* 0x040fe40001744270 */
[----:B------:R-:W-:Y:S02]  /*106c0*/  ISETP.GT.AND P0, PT, R3, 0x48, P0 ;  /* 0x000000480300780c */ /* 0x000fe40000704270 */
[----:B------:R-:W-:Y:S02]  /*106d0*/  FSEL R161, R51, -INF , !P3 ;  /* 0xff80000033a17808 */ /* 0x000fe40005800000 */
[----:B------:R-:W-:Y:S02]  /*106e0*/  ISETP.GT.AND P3, PT, R6, 0x50, P1 ;  /* 0x000000500600780c */ /* 0x000fe40000f64270 */
[C---:B------:R-:W-:Y:S02]  /*106f0*/  ISETP.LT.OR P2, PT, R5.reuse, 0x42, P2 ;  /* 0x000000420500780c */ /* 0x040fe40001741670 */
[----:B------:R-:W-:-:S02]  /*10700*/  ISETP.LT.OR P1, PT, R5, 0x49, P0 ;  /* 0x000000490500780c */ /* 0x000fc40000721670 */
[----:B------:R-:W-:Y:S02]  /*10710*/  PLOP3.LUT P0, PT, PT, PT, UP2, 0x40, 0x0 ;  /* 0x000000000000781c */ /* 0x000fe40003f0e828 */
[----:B------:R-:W-:Y:S02]  /*10720*/  FSEL R208, R133, -INF , !P2 ;  /* 0xff80000085d07808 */ /* 0x000fe40005000000 */
[----:B------:R-:W-:Y:S02]  /*10730*/  ISETP.LT.OR P3, PT, R7, 0x51, P3 ;  /* 0x000000510700780c */ /* 0x000fe40001f61670 */
[----:B------:R-:W-:Y:S02]  /*10740*/  FSEL R211, R100, -INF , !P1 ;  /* 0xff80000064d37808 */ /* 0x000fe40004800000 */
[----:B------:R-:W-:Y:S02]  /*10750*/  FSEL R154, R55, -INF , !P4 ;  /* 0xff800000379a7808 */ /* 0x000fe40006000000 */
[----:B------:R-:W-:-:S02]  /*10760*/  PLOP3.LUT P2, PT, PT, PT, UP4, 0x40, 0x0 ;  /* 0x000000000000781c */ /* 0x000fc40003f4e848 */
[----:B------:R-:W-:Y:S02]  /*10770*/  ISETP.GT.AND P1, PT, R6, 0x51, P0 ;  /* 0x000000510600780c */ /* 0x000fe40000724270 */
[----:B------:R-:W-:Y:S02]  /*10780*/  PLOP3.LUT P4, PT, PT, PT, UP3, 0x40, 0x0 ;  /* 0x000000000000781c */ /* 0x000fe40003f8e838 */
[----:B------:R-:W-:Y:S02]  /*10790*/  PLOP3.LUT P0, PT, PT, PT, UP2, 0x40, 0x0 ;  /* 0x000000000000781c */ /* 0x000fe40003f0e828 */
[----:B------:R-:W-:Y:S02]  /*107a0*/  FSEL R192, R34, -INF , !P3 ;  /* 0xff80000022c07808 */ /* 0x000fe40005800000 */
[----:B------:R-:W-:Y:S02]  /*107b0*/  ISETP.GT.AND P2, PT, R3, 0x49, P2 ;  /* 0x000000490300780c */ /* 0x000fe40001744270 */
[----:B------:R-:W-:-:S02]  /*107c0*/  ISETP.LT.OR P3, PT, R7, 0x52, P1 ;  /* 0x000000520700780c */ /* 0x000fc40000f61670 */
[C---:B------:R-:W-:Y:S02]  /*107d0*/  ISETP.GT.AND P1, PT, R3.reuse, 0x50, P4 ;  /* 0x000000500300780c */ /* 0x040fe40002724270 */
[----:B------:R-:W-:Y:S02]  /*107e0*/  ISETP.GT.AND P0, PT, R3, 0x51, P0 ;  /* 0x000000510300780c */ /* 0x000fe40000704270 */
[C---:B------:R-:W-:Y:S02]  /*107f0*/  ISETP.LT.OR P2, PT, R5.reuse, 0x4a, P2 ;  /* 0x0000004a0500780c */ /* 0x040fe40001741670 */
[C---:B------:R-:W-:Y:S02]  /*10800*/  ISETP.LT.OR P1, PT, R5.reuse, 0x51, P1 ;  /* 0x000000510500780c */ /* 0x040fe40000f21670 */
[----:B------:R-:W-:Y:S02]  /*10810*/  ISETP.LT.OR P0, PT, R5, 0x52, P0 ;  /* 0x000000520500780c */ /* 0x000fe40000701670 */
[----:B------:R-:W-:-:S02]  /*10820*/  FSEL R205, R101, -INF , !P2 ;  /* 0xff80000065cd7808 */ /* 0x000fc40005000000 */
[----:B------:R-:W-:Y:S02]  /*10830*/  PLOP3.LUT P2, PT, PT, PT, UP1, 0x40, 0x0 ;  /* 0x000000000000781c */ /* 0x000fe40003f4e818 */
[----:B------:R-:W-:Y:S02]  /*10840*/  FSEL R207, R124, -INF , !P1 ;  /* 0xff8000007ccf7808 */ /* 0x000fe40004800000 */
[----:B------:R-:W-:Y:S02]  /*10850*/  PLOP3.LUT P1, PT, PT, PT, UP1, 0x40, 0x0 ;  /* 0x000000000000781c */ /* 0x000fe40003f2e818 */
[----:B------:R-:W-:Y:S02]  /*10860*/  FSEL R210, R125, -INF , !P0 ;  /* 0xff8000007dd27808 */ /* 0x000fe40004000000 */
[----:B------:R-:W-:Y:S02]  /*10870*/  PLOP3.LUT P0, PT, PT, PT, UP0, 0x40, 0x0 ;  /* 0x000000000000781c */ /* 0x000fe40003f0e808 */
[----:B------:R-:W-:-:S02]  /*10880*/  FSEL R191, R35, -INF , !P3 ;  /* 0xff80000023bf7808 */ /* 0x000fc40005800000 */
[----:B------:R-:W-:Y:S02]  /*10890*/  PLOP3.LUT P3, PT, PT, PT, UP0, 0x40, 0x0 ;  /* 0x000000000000781c */ /* 0x000fe40003f6e808 */
[C---:B------:R-:W-:Y:S02]  /*108a0*/  ISETP.GT.AND P4, PT, R3.reuse, 0x58, P2 ;  /* 0x000000580300780c */ /* 0x040fe40001784270 */
[----:B------:R-:W-:Y:S02]  /*108b0*/  ISETP.GT.AND P2, PT, R6, 0x58, P1 ;  /* 0x000000580600780c */ /* 0x000fe40000f44270 */
[----:B------:R-:W-:Y:S01]  /*108c0*/  ISETP.GT.AND P0, PT, R3, 0x59, P0 ;  /* 0x000000590300780c */ /* 0x000fe20000704270 */
[----:B-1----:R-:W-:Y:S01]  /*108d0*/  IMAD.IADD R3, R10, 0x1, R8 ;  /* 0x000000010a037824 */ /* 0x002fe200078e0208 */
[----:B------:R-:W-:Y:S02]  /*108e0*/  ISETP.GT.AND P1, PT, R6, 0x59, P3 ;  /* 0x000000590600780c */ /* 0x000fe40001f24270 */
[----:B------:R-:W-:-:S02]  /*108f0*/  ISETP.LT.OR P3, PT, R7, 0x59, P2 ;  /* 0x000000590700780c */ /* 0x000fc40001761670 */
[C---:B------:R-:W-:Y:S02]  /*10900*/  ISETP.LT.OR P2, PT, R5.reuse, 0x5a, P0 ;  /* 0x0000005a0500780c */ /* 0x040fe40000741670 */
[----:B------:R-:W-:Y:S01]  /*10910*/  PLOP3.LUT P0, PT, PT, PT, UP6, 0x40, 0x0 ;  /* 0x000000000000781c */ /* 0x000fe20003f0e868 */
[----:B------:R-:W-:Y:S01]  /*10920*/  UISETP.NE.AND UP6, UPT, UR36, URZ, UPT ;  /* 0x0000003f2400728c */ /* 0x000fe2000bfc5270 */
[----:B------:R-:W-:Y:S02]  /*10930*/  ISETP.LT.OR P4, PT, R5, 0x59, P4 ;  /* 0x000000590500780c */ /* 0x000fe40002781670 */
[----:B------:R-:W-:Y:S02]  /*10940*/  ISETP.LT.OR P1, PT, R7, 0x5a, P1 ;  /* 0x0000005a0700780c */ /* 0x000fe40000f21670 */
[----:B------:R-:W-:Y:S01]  /*10950*/  IMNMX R5, R3, R11, PT ;  /* 0x0000000b03057217 */ /* 0x000fe20003800200 */
[----:B------:R-:W-:Y:S01]  /*10960*/  IMAD.IADD R3, R12, 0x1, R8 ;  /* 0x000000010c037824 */ /* 0x000fe200078e0208 */
[----:B------:R-:W-:-:S02]  /*10970*/  FSEL R190, R30, -INF , !P3 ;  /* 0xff8000001ebe7808 */ /* 0x000fc40005800000 */
        /* <DEDUP_REMOVED lines=16> */
.L_x_1247:
[----:B------:R-:W-:-:S04]  /*10a80*/  MOV R7, c[0x0][0x32c] ;  /* 0x0000cb0000077a02 */ /* 0x000fc80000000f00 */
[----:B------:R-:W-:-:S13]  /*10a90*/  ISETP.NE.AND P0, PT, R7, 0x1, PT ;  /* 0x000000010700780c */ /* 0x000fda0003f05270 */
[----:B------:R-:W-:-:S05]  /*10aa0*/  @P0 IMAD.HI.U32 R7, R6, c[0x0][0x330], RZ ;  /* 0x0000cc0006070a27 */ /* 0x000fca00078e00ff */
[----:B------:R-:W-:Y:S02]  /*10ab0*/  @P0 SHF.R.U32.HI R6, RZ, c[0x0][0x334], R7 ;  /* 0x0000cd00ff060a19 */ /* 0x000fe40000011607 */
.L_x_1248:
[----:B------:R-:W-:Y:S05]  /*10ac0*/  BSYNC B0 ;  /* 0x0000000000007941 */ /* 0x000fea0003800000 */
.L_x_1246:
[----:B------:R-:W-:-:S05]  /*10ad0*/  IMAD R6, R6, c[0x0][0x32c], R13 ;  /* 0x0000cb0006067a24 */ /* 0x000fca00078e020d */
[----:B------:R-:W-:Y:S02]  /*10ae0*/  IADD3 R7, R6, c[0x0][0x32c], RZ ;  /* 0x0000cb0006077a10 */ /* 0x000fe40007ffe0ff */
[----:B------:R-:W-:Y:S02]  /*10af0*/  IMNMX R3, R3, R6, !PT ;  /* 0x0000000603037217 */ /* 0x000fe40007800200 */
[----:B------:R-:W-:Y:S02]  /*10b00*/  IMNMX R5, R5, R7, PT ;  /* 0x0000000705057217 */ /* 0x000fe40003800200 */
.L_x_1245:
[----:B------:R-:W-:Y:S01]  /*10b10*/  FMNMX.FTZ R130, R15, R16, !PT ;  /* 0x000000100f827209 */ /* 0x000fe20007810000 */
[----:B------:R-:W-:Y:S01]  /*10b20*/  UP2UR UR36, UPR, URZ, 0x10 ;  /* 0x000000103f247883 */ /* 0x000fe20008000000 */
[----:B------:R-:W-:Y:S01]  /*10b30*/  STL [R1+0x3c], R225 ;  /* 0x00003ce101007387 */ /* 0x000fe20000100800 */
[----:B------:R-:W-:Y:S01]  /*10b40*/  UISETP.NE.AND UP4, UPT, UR33, URZ, UPT ;  /* 0x0000003f2100728c */ /* 0x000fe2000bf85270 */
[----:B------:R-:W-:Y:S01]  /*10b50*/  FMNMX.FTZ R130, R17, R130, !PT ;  /* 0x0000008211827209 */ /* 0x000fe20007810000 */
[----:B------:R-:W-:Y:S01]  /*10b60*/  UP2UR UR33, UPR, URZ, 0x8 ;  /* 0x000000083f217883 */ /* 0x000fe20008000000 */
[----:B------:R-:W-:Y:S01]  /*10b70*/  STL [R1+0x38], R224 ;  /* 0x000038e001007387 */ /* 0x000fe20000100800 */
[----:B------:R-:W-:Y:S01]  /*10b80*/  UISETP.NE.AND UP3, UPT, UR34, URZ, UPT ;  /* 0x0000003f2200728c */ /* 0x000fe2000bf65270 */
[----:B------:R-:W-:Y:S01]  /*10b90*/  FMNMX.FTZ R130, R19, R130, !PT ;  /* 0x0000008213827209 */ /* 0x000fe20007810000 */
[----:B------:R-:W-:Y:S01]  /*10ba0*/  UP2UR UR34, UPR, URZ, 0x4 ;  /* 0x000000043f227883 */ /* 0x000fe20008000000 */
[----:B------:R-:W-:Y:S01]  /*10bb0*/  PLOP3.LUT P3, PT, PT, PT, UP4, 0x40, 0x0 ;  /* 0x000000000000781c */ /* 0x000fe20003f6e848 */
[----:B------:R-:W-:Y:S01]  /*10bc0*/  UISETP.NE.AND UP2, UPT, UR35, URZ, UPT ;  /* 0x0000003f2300728c */ /* 0x000fe2000bf45270 */
[----:B------:R-:W-:Y:S01]  /*10bd0*/  FMNMX.FTZ R130, R22, R130, !PT ;  /* 0x0000008216827209 */ /* 0x000fe20007810000 */
[----:B------:R-:W-:Y:S01]  /*10be0*/  UP2UR UR35, UPR, URZ, 0x1 ;  /* 0x000000013f237883 */ /* 0x000fe20008000000 */
[----:B------:R-:W-:Y:S01]  /*10bf0*/  PLOP3.LUT P2, PT, PT, PT, UP3, 0x40, 0x0 ;  /* 0x000000000000781c */ /* 0x000fe20003f4e838 */
[----:B------:R-:W-:Y:S01]  /*10c00*/  UISETP.NE.AND UP0, UPT, UR32, URZ, UPT ;  /* 0x0000003f2000728c */ /* 0x000fe2000bf05270 */
[----:B------:R-:W-:Y:S01]  /*10c10*/  FMNMX.FTZ R130, R23, R130, !PT ;  /* 0x0000008217827209 */ /* 0x000fe20007810000 */
[----:B------:R-:W-:Y:S01]  /*10c20*/  UISETP.NE.AND UP3, UPT, UR31, URZ, UPT ;  /* 0x0000003f1f00728c */ /* 0x000fe2000bf65270 */
[----:B------:R-:W-:Y:S01]  /*10c30*/  PLOP3.LUT P0, PT, PT, PT, UP2, 0x40, 0x0 ;  /* 0x000000000000781c */ /* 0x000fe20003f0e828 */
[----:B------:R-:W-:Y:S01]  /*10c40*/  UISETP.NE.AND UP2, UPT, UR30, URZ, UPT ;  /* 0x0000003f1e00728c */ /* 0x000fe2000bf45270 */
[----:B------:R-:W-:Y:S01]  /*10c50*/  FMNMX.FTZ R130, R24, R130, !PT ;  /* 0x0000008218827209 */ /* 0x000fe20007810000 */
[----:B------:R-:W-:Y:S01]  /*10c60*/  UP2UR UR37, UPR, URZ, 0x2 ;  /* 0x000000023f257883 */ /* 0x000fe20008000000 */
[----:B------:R-:W-:Y:S01]  /*10c70*/  ISETP.GT.AND P0, PT, R3, RZ, P0 ;  /* 0x000000ff0300720c */ /* 0x000fe20000704270 */
[----:B------:R-:W-:Y:S01]  /*10c80*/  UISETP.NE.AND UP1, UPT, UR29, URZ, UPT ;  /* 0x0000003f1d00728c */ /* 0x000fe2000bf25270 */
[----:B------:R-:W-:Y:S01]  /*10c90*/  FMNMX.FTZ R130, R26, R130, !PT ;  /* 0x000000821a827209 */ /* 0x000fe20007810000 */
[----:B------:R-:W-:Y:S01]  /*10ca0*/  UISETP.NE.AND UP4, UPT, UR23, URZ, UPT ;  /* 0x0000003f1700728c */ /* 0x000fe2000bf85270 */
[----:B------:R-:W-:Y:S01]  /*10cb0*/  ISETP.LT.OR P0, PT, R5, 0x1, P0 ;  /* 0x000000010500780c */ /* 0x000fe20000701670 */
[----:B------:R-:W-:Y:S01]  /*10cc0*/  STL [R1+0x34], R223 ;  /* 0x000034df01007387 */ /* 0x000fe20000100800 */
[----:B------:R-:W-:Y:S01]  /*10cd0*/  FMNMX.FTZ R130, R38, R130, !PT ;  /* 0x0000008226827209 */ /* 0x000fe20007810000 */
[----:B------:R-:W-:Y:S01]  /*10ce0*/  IMAD.SHL.U32 R217, R0, 0x2, RZ ;  /* 0x0000000200d97824 */ /* 0x000fe200078e00ff */
[----:B------:R-:W-:Y:S01]  /*10cf0*/  FSEL R84, R174, -INF , !P0 ;  /* 0xff800000ae547808 */ /* 0x000fe20004000000 */
[----:B------:R-:W-:Y:S01]  /*10d00*/  STL [R1+0x30], R222 ;  /* 0x000030de01007387 */ /* 0x000fe20000100800 */
[----:B------:R-:W-:Y:S01]  /*10d10*/  FMNMX.FTZ R130, R40, R130, !PT ;  /* 0x0000008228827209 */ /* 0x000fe20007810000 */
[--C-:B------:R-:W-:Y:S01]  /*10d20*/  IMAD R218, R4, 0x2, R217.reuse ;  /* 0x0000000204da7824 */ /* 0x100fe200078e02d9 */
[----:B------:R-:W-:Y:S01]  /*10d30*/  ISETP.GT.AND P0, PT, R3, 0x1, P2 ;  /* 0x000000010300780c */ /* 0x000fe20001704270 */
[----:B------:R-:W-:Y:S01]  /*10d40*/  STL [R1+0x2c], R221 ;  /* 0x00002cdd01007387 */ /* 0x000fe20000100800 */
[----:B------:R-:W-:Y:S01]  /*10d50*/  FMNMX.FTZ R130, R44, R130, !PT ;  /* 0x000000822c827209 */ /* 0x000fe20007810000 */
[----:B------:R-:W-:Y:S01]  /*10d60*/  IMAD R220, R2, 0x2, R217 ;  /* 0x0000000202dc7824 */ /* 0x000fe200078e02d9 */
[----:B------:R-:W-:Y:S01]  /*10d70*/  ISETP.LT.OR P0, PT, R5, 0x2, P0 ;  /* 0x000000020500780c */ /* 0x000fe20000701670 */
[----:B------:R-:W-:Y:S01]  /*10d80*/  STL [R1+0x28], R216 ;  /* 0x000028d801007387 */ /* 0x000fe20000100800 */
[----:B------:R-:W-:-:S02]  /*10d90*/  FMNMX.FTZ R130, R45, R130, !PT ;  /* 0x000000822d827209 */ /* 0x000fc40007810000 */
[----:B------:R-:W-:Y:S01]  /*10da0*/  FSEL R85, R175, -INF , !P0 ;  /* 0xff800000af557808 */ /* 0x000fe20004000000 */
[----:B------:R-:W-:Y:S01]  /*10db0*/  LDSM.16.MT88.4 R72, [R220+0x100] ;  /* 0x00010000dc48783b */ /* 0x000fe20000004200 */
[----:B------:R-:W-:Y:S02]  /*10dc0*/  FMNMX.FTZ R130, R140, R130, !PT ;  /* 0x000000828c827209 */ /* 0x000fe40007810000 */
[----:B------:R-:W-:Y:S01]  /*10dd0*/  ISETP.GT.AND P0, PT, R3, 0x8, P3 ;  /* 0x000000080300780c */ /* 0x000fe20001f04270 */
[----:B------:R-:W-:Y:S01]  /*10de0*/  LDSM.16.MT88.4 R76, [R218+0x100] ;  /* 0x00010000da4c783b */ /* 0x000fe20000004200 */
[----:B------:R-:W-:Y:S02]  /*10df0*/  FMNMX.FTZ R130, R141, R130, !PT ;  /* 0x000000828d827209 */ /* 0x000fe40007810000 */
[----:B------:R-:W-:Y:S01]  /*10e00*/  ISETP.LT.OR P0, PT, R5, 0x9, P0 ;  /* 0x000000090500780c */ /* 0x000fe20000701670 */
[----:B------:R-:W-:Y:S01]  /*10e10*/  LDSM.16.MT88.4 R64, [R217+0x900] ;  /* 0x00090000d940783b */ /* 0x000fe20000004200 */
[----:B------:R-:W-:-:S02]  /*10e20*/  FMNMX.FTZ R130, R144, R130, !PT ;  /* 0x0000008290827209 */ /* 0x000fc40007810000 */
[----:B------:R-:W-:Y:S01]  /*10e30*/  PLOP3.LUT P5, PT, PT, PT, UP0, 0x40, 0x0 ;  /* 0x000000000000781c */ /* 0x000fe20003fae808 */
[----:B------:R-:W-:Y:S01]  /*10e40*/  UISETP.NE.AND UP0, UPT, UR28, URZ, UPT ;  /* 0x0000003f1c00728c */ /* 0x000fe2000bf05270 */
[----:B------:R-:W-:Y:S01]  /*10e50*/  FMNMX.FTZ R130, R145, R130, !PT ;  /* 0x0000008291827209 */ /* 0x000fe20007810000 */
[----:B------:R-:W-:Y:S01]  /*10e60*/  LDSM.16.MT88.4 R60, [R220+0x900] ;  /* 0x00090000dc3c783b */ /* 0x000fe20000004200 */
[----:B------:R-:W-:Y:S02]  /*10e70*/  FSEL R86, R86, -INF , !P0 ;  /* 0xff80000056567808 */ /* 0x000fe40004000000 */
[----:B------:R-:W-:Y:S01]  /*10e80*/  FMNMX.FTZ R130, R146, R130, !PT ;  /* 0x0000008292827209 */ /* 0x000fe20007810000 */
[----:B------:R-:W-:Y:S01]  /*10e90*/  LDSM.16.MT88.4 R56, [R218+0x900] ;  /* 0x00090000da38783b */ /* 0x000fe20000004200 */
[----:B------:R-:W-:Y:S02]  /*10ea0*/  ISETP.GT.AND P0, PT, R3, 0x9, P5 ;  /* 0x000000090300780c */ /* 0x000fe40002f04270 */
[----:B------:R-:W-:-:S02]  /*10eb0*/  FMNMX.FTZ R130, R164, R130, !PT ;  /* 0x00000082a4827209 */ /* 0x000fc40007810000 */
[----:B------:R-:W-:Y:S02]  /*10ec0*/  ISETP.LT.OR P0, PT, R5, 0xa, P0 ;  /* 0x0000000a0500780c */ /* 0x000fe40000701670 */
[----:B------:R-:W-:Y:S02]  /*10ed0*/  FMNMX.FTZ R130, R163, R130, !PT ;  /* 0x00000082a3827209 */ /* 0x000fe40007810000 */
[----:B------:R-:W-:Y:S01]  /*10ee0*/  PLOP3.LUT P4, PT, PT, PT, UP3, 0x40, 0x0 ;  /* 0x000000000000781c */ /* 0x000fe20003f8e838 */
[----:B------:R-:W-:Y:S01]  /*10ef0*/  UISETP.NE.AND UP3, UPT, UR27, URZ, UPT ;  /* 0x0000003f1b00728c */ /* 0x000fe2000bf65270 */
[----:B------:R-:W-:Y:S02]  /*10f00*/  FMNMX.FTZ R130, R167, R130, !PT ;  /* 0x00000082a7827209 */ /* 0x000fe40007810000 */
[----:B------:R-:W-:Y:S02]  /*10f10*/  FSEL R87, R87, -INF , !P0 ;  /* 0xff80000057577808 */ /* 0x000fe40004000000 */
[----:B------:R-:W-:-:S02]  /*10f20*/  FMNMX.FTZ R130, R204, R130, !PT ;  /* 0x00000082cc827209 */ /* 0x000fc40007810000 */
[----:B------:R-:W-:Y:S02]  /*10f30*/  ISETP.GT.AND P0, PT, R3, 0x10, P4 ;  /* 0x000000100300780c */ /* 0x000fe40002704270 */
[----:B------:R-:W-:Y:S02]  /*10f40*/  FMNMX.FTZ R130, R203, R130, !PT ;  /* 0x00000082cb827209 */ /* 0x000fe40007810000 */
[----:B------:R-:W-:Y:S02]  /*10f50*/  ISETP.LT.OR P0, PT, R5, 0x11, P0 ;  /* 0x000000110500780c */ /* 0x000fe40000701670 */
[----:B------:R-:W-:Y:S02]  /*10f60*/  FMNMX.FTZ R130, R202, R130, !PT ;  /* 0x00000082ca827209 */ /* 0x000fe40007810000 */
[----:B------:R-:W-:Y:S02]  /*10f70*/  FSEL R96, R122, -INF , !P0 ;  /* 0xff8000007a607808 */ /* 0x000fe40004000000 */
[----:B------:R-:W-:-:S02]  /*10f80*/  FMNMX.FTZ R130, R201, R130, !PT ;  /* 0x00000082c9827209 */ /* 0x000fc40007810000 */
[----:B------:R-:W-:Y:S01]  /*10f90*/  PLOP3.LUT P2, PT, PT, PT, UP1, 0x40, 0x0 ;  /* 0x000000000000781c */ /* 0x000fe20003f4e818 */
[----:B------:R-:W-:Y:S01]  /*10fa0*/  UISETP.NE.AND UP1, UPT, UR25, URZ, UPT ;  /* 0x0000003f1900728c */ /* 0x000fe2000bf25270 */
[----:B------:R-:W-:Y:S01]  /*10fb0*/  PLOP3.LUT P5, PT, PT, PT, UP0, 0x40, 0x0 ;  /* 0x000000000000781c */ /* 0x000fe20003fae808 */
[----:B------:R-:W1:Y:S01]  /*10fc0*/  SHFL.BFLY PT, R6, R130, 0x2, 0x1f ;  /* 0x0c401f0082067f89 */ /* 0x000e6200000e0000 */
[----:B------:R-:W-:Y:S01]  /*10fd0*/  PLOP3.LUT P3, PT, PT, PT, UP3, 0x40, 0x0 ;  /* 0x000000000000781c */ /* 0x000fe20003f6e838 */
[----:B------:R-:W-:Y:S01]  /*10fe0*/  UISETP.NE.AND UP0, UPT, UR24, URZ, UPT ;  /* 0x0000003f1800728c */ /* 0x000fe2000bf05270 */
[----:B------:R-:W-:Y:S01]  /*10ff0*/  LEA R219, R2, R218, 0x1 ;  /* 0x000000da02db7211 */ /* 0x000fe200078e08ff */
[----:B------:R-:W-:-:S04]  /*11000*/  UISETP.NE.AND UP3, UPT, UR22, URZ, UPT ;  /* 0x0000003f1600728c */ /* 0x000fc8000bf65270 */
[----:B------:R-:W-:Y:S01]  /*11010*/  PLOP3.LUT P4, PT, PT, PT, UP0, 0x40, 0x0 ;  /* 0x000000000000781c */ /* 0x000fe20003f8e808 */
[----:B------:R-:W-:Y:S01]  /*11020*/  UISETP.NE.AND UP0, UPT, UR4, URZ, UPT ;  /* 0x0000003f0400728c */ /* 0x000fe2000bf05270 */
[----:B------:R-:W-:Y:S04]  /*11030*/  LDSM.16.MT88.4 R80, [R219+0x100] ;  /* 0x00010000db50783b */ /* 0x000fe80000004200 */
[----:B------:R-:W-:Y:S04]  /*11040*/  LDSM.16.MT88.4 R52, [R219+0x900] ;  /* 0x00090000db34783b */ /* 0x000fe80000004200 */
[----:B------:R-:W-:Y:S01]  /*11050*/  LDSM.16.MT88.4 R136, [R219+0x1100] ;  /* 0x00110000db88783b */ /* 0x000fe20000004200 */
[----:B-1----:R-:W-:-:S05]  /*11060*/  FMNMX.FTZ R130, R130, R6, !PT ;  /* 0x0000000682827209 */ /* 0x002fca0007810000 */
[----:B------:R-:W1:Y:S02]  /*11070*/  SHFL.BFLY PT, R6, R130, 0x1, 0x1f ;  /* 0x0c201f0082067f89 */ /* 0x000e6400000e0000 */
[----:B-1----:R-:W-:-:S04]  /*11080*/  FMNMX.FTZ R130, R130, R6, !PT ;  /* 0x0000000682827209 */ /* 0x002fc80007810000 */
[C---:B------:R-:W-:Y:S01]  /*11090*/  FSETP.NEU.FTZ.AND P1, PT, R130.reuse, -INF , PT ;  /* 0xff8000008200780b */ /* 0x040fe20003f3d000 */
[----:B------:R-:W-:-:S05]  /*110a0*/  FMUL.FTZ R7, R130, c[0x0][0x2d0] ;  /* 0x0000b40082077a20 */ /* 0x000fca0000410000 */
[----:B------:R-:W-:Y:S02]  /*110b0*/  FSEL R7, R7, RZ, P1 ;  /* 0x000000ff07077208 */ /* 0x000fe40000800000 */
[----:B------:R-:W-:Y:S01]  /*110c0*/  PLOP3.LUT P1, PT, PT, PT, UP2, 0x40, 0x0 ;  /* 0x000000000000781c */ /* 0x000fe20003f2e828 */
[----:B------:R-:W-:Y:S02]  /*110d0*/  UISETP.NE.AND UP2, UPT, UR26, URZ, UPT ;  /* 0x0000003f1a00728c */ /* 0x000fe4000bf45270 */
[----:B------:R-:W-:Y:S01]  /*110e0*/  FFMA.FTZ R9, R17, c[0x0][0x2d0], -R7 ;  /* 0x0000b40011097a23 */ /* 0x000fe20000010807 */
[----:B------:R-:W-:-:S03]  /*110f0*/  ISETP.GT.AND P0, PT, R3, 0x11, P1 ;  /* 0x000000110300780c */ /* 0x000fc60000f04270 */
[----:B------:R-:W-:Y:S01]  /*11100*/  PLOP3.LUT P1, PT, PT, PT, UP2, 0x40, 0x0 ;  /* 0x000000000000781c */ /* 0x000fe20003f2e828 */
[----:B------:R-:W-:Y:S01]  /*11110*/  UISETP.NE.AND UP2, UPT, UR21, URZ, UPT ;  /* 0x0000003f1500728c */ /* 0x000fe2000bf45270 */
[----:B------:R-:W-:Y:S01]  /*11120*/  ISETP.LT.OR P0, PT, R5, 0x12, P0 ;  /* 0x000000120500780c */ /* 0x000fe20000701670 */
[----:B------:R-:W-:Y:S03]  /*11130*/  MUFU.EX2 R216, R9 ;  /* 0x0000000900d87308 */ /* 0x000fe60000000800 */
[----:B------:R-:W-:Y:S02]  /*11140*/  FSEL R97, R123, -INF , !P0 ;  /* 0xff8000007b617808 */ /* 0x000fe40004000000 */
[----:B------:R-:W-:Y:S01]  /*11150*/  ISETP.GT.AND P0, PT, R3, 0x18, P2 ;  /* 0x000000180300780c */ /* 0x000fe20001704270 */
[----:B------:R-:W-:Y:S01]  /*11160*/  LDSM.16.MT88.4 R120, [R220+0x1100] ;  /* 0x00110000dc78783b */ /* 0x000fe20000004200 */
[----:B------:R-:W-:Y:S01]  /*11170*/  PLOP3.LUT P2, PT, PT, PT, UP1, 0x40, 0x0 ;  /* 0x000000000000781c */ /* 0x000fe20003f4e818 */
[----:B------:R-:W-:Y:S01]  /*11180*/  UISETP.NE.AND UP1, UPT, UR20, URZ, UPT ;  /* 0x0000003f1400728c */ /* 0x000fe2000bf25270 */
[----:B------:R-:W-:-:S02]  /*11190*/  ISETP.LT.OR P0, PT, R5, 0x19, P0 ;  /* 0x000000190500780c */ /* 0x000fc40000701670 */
[----:B------:R-:W-:Y:S02]  /*111a0*/  ULDC.64 UR20, c[0x0][0x2c8] ;  /* 0x0000b20000147ab9 */ /* 0x000fe40000000a00 */
        /* <DEDUP_REMOVED lines=25> */
[----:B------:R-:W-:Y:S02]  /*11340*/  P2R R6, PR, RZ, 0x10 ;  /* 0x00000010ff067803 */ /* 0x000fe40000000000 */
[----:B------:R-:W-:-:S02]  /*11350*/  FSEL R162, R111, -INF , !P0 ;  /* 0xff8000006fa27808 */ /* 0x000fc40004000000 */
[----:B------:R-:W-:Y:S02]  /*11360*/  ISETP.GT.AND P0, PT, R3, 0x30, P3 ;  /* 0x000000300300780c */ /* 0x000fe40001f04270 */
[----:B------:R-:W-:Y:S01]  /*11370*/  PLOP3.LUT P3, PT, PT, PT, UP6, 0x40, 0x0 ;  /* 0x000000000000781c */ /* 0x000fe20003f6e868 */
[----:B------:R-:W-:Y:S01]  /*11380*/  UISETP.NE.AND UP6, UPT, UR12, URZ, UPT ;  /* 0x0000003f0c00728c */ /* 0x000fe2000bfc5270 */
[----:B------:R-:W-:Y:S02]  /*11390*/  ISETP.LT.OR P0, PT, R5, 0x31, P0 ;  /* 0x000000310500780c */ /* 0x000fe40000701670 */
[----:B------:R-:W-:Y:S01]  /*113a0*/  PLOP3.LUT P4, PT, PT, PT, UP5, 0x40, 0x0 ;  /* 0x000000000000781c */ /* 0x000fe20003f8e858 */
[----:B------:R-:W-:Y:S01]  /*113b0*/  UISETP.NE.AND UP5, UPT, UR13, URZ, UPT ;  /* 0x0000003f0d00728c */ /* 0x000fe2000bfa5270 */
[----:B------:R-:W-:Y:S02]  /*113c0*/  FSEL R170, R70, -INF , !P0 ;  /* 0xff80000046aa7808 */ /* 0x000fe40004000000 */
[----:B------:R-:W-:-:S02]  /*113d0*/  ISETP.GT.AND P0, PT, R3, 0x31, P1 ;  /* 0x000000310300780c */ /* 0x000fc40000f04270 */
[----:B------:R-:W-:Y:S02]  /*113e0*/  ISETP.NE.AND P1, PT, R6, RZ, PT ;  /* 0x000000ff0600720c */ /* 0x000fe40003f25270 */
[----:B------:R-:W-:Y:S02]  /*113f0*/  FMNMX.FTZ R6, R14, R18, !PT ;  /* 0x000000120e067209 */ /* 0x000fe40007810000 */
[----:B------:R-:W-:Y:S02]  /*11400*/  ISETP.LT.OR P0, PT, R5, 0x32, P0 ;  /* 0x000000320500780c */ /* 0x000fe40000701670 */
[----:B------:R-:W-:Y:S02]  /*11410*/  FMNMX.FTZ R6, R20, R6, !PT ;  /* 0x0000000614067209 */ /* 0x000fe40007810000 */
[----:B------:R-:W-:Y:S02]  /*11420*/  FSEL R171, R71, -INF , !P0 ;  /* 0xff80000047ab7808 */ /* 0x000fe40004000000 */
[----:B------:R-:W-:Y:S01]  /*11430*/  FMNMX.FTZ R6, R21, R6, !PT ;  /* 0x0000000615067209 */ /* 0x000fe20007810000 */
[----:B------:R-:W-:Y:S01]  /*11440*/  LDSM.16.MT88.4 R68, [R217+0x100] ;  /* 0x00010000d944783b */ /* 0x000fe20000004200 */
[----:B------:R-:W-:-:S02]  /*11450*/  ISETP.GT.AND P0, PT, R3, 0x38, P2 ;  /* 0x000000380300780c */ /* 0x000fc40001704270 */
[----:B------:R-:W-:Y:S02]  /*11460*/  FMNMX.FTZ R6, R25, R6, !PT ;  /* 0x0000000619067209 */ /* 0x000fe40007810000 */
[----:B------:R-:W-:Y:S02]  /*11470*/  ISETP.LT.OR P0, PT, R5, 0x39, P0 ;  /* 0x000000390500780c */ /* 0x000fe40000701670 */
[----:B------:R-:W-:Y:S02]  /*11480*/  FMNMX.FTZ R6, R27, R6, !PT ;  /* 0x000000061b067209 */ /* 0x000fe40007810000 */
[----:B------:R-:W-:Y:S02]  /*11490*/  FSEL R188, R106, -INF , !P0 ;  /* 0xff8000006abc7808 */ /* 0x000fe40004000000 */
[----:B------:R-:W-:Y:S02]  /*114a0*/  FMNMX.FTZ R6, R36, R6, !PT ;  /* 0x0000000624067209 */ /* 0x000fe40007810000 */
[----:B------:R-:W-:-:S02]  /*114b0*/  ISETP.GT.AND P0, PT, R3, 0x39, P1 ;  /* 0x000000390300780c */ /* 0x000fc40000f04270 */
[----:B------:R-:W-:Y:S02]  /*114c0*/  FMNMX.FTZ R6, R37, R6, !PT ;  /* 0x0000000625067209 */ /* 0x000fe40007810000 */
[----:B------:R-:W-:Y:S02]  /*114d0*/  ISETP.LT.OR P2, PT, R5, 0x3a, P0 ;  /* 0x0000003a0500780c */ /* 0x000fe40000741670 */
[----:B------:R-:W-:Y:S02]  /*114e0*/  FMNMX.FTZ R6, R88, R6, !PT ;  /* 0x0000000658067209 */ /* 0x000fe40007810000 */
[----:B------:R-:W-:Y:S02]  /*114f0*/  ISETP.GT.AND P1, PT, R3, 0x40, P5 ;  /* 0x000000400300780c */ /* 0x000fe40002f24270 */
[----:B------:R-:W-:Y:S02]  /*11500*/  FMNMX.FTZ R6, R89, R6, !PT ;  /* 0x0000000659067209 */ /* 0x000fe40007810000 */
[----:B------:R-:W-:-:S02]  /*11510*/  ISETP.GT.AND P0, PT, R3, 0x41, P3 ;  /* 0x000000410300780c */ /* 0x000fc40001f04270 */
[----:B------:R-:W-:Y:S02]  /*11520*/  FMNMX.FTZ R6, R90, R6, !PT ;  /* 0x000000065a067209 */ /* 0x000fe40007810000 */
[----:B------:R-:W-:Y:S02]  /*11530*/  FSEL R183, R107, -INF , !P2 ;  /* 0xff8000006bb77808 */ /* 0x000fe40005000000 */
[----:B------:R-:W-:Y:S02]  /*11540*/  FMNMX.FTZ R6, R92, R6, !PT ;  /* 0x000000065c067209 */ /* 0x000fe40007810000 */
[----:B------:R-:W-:Y:S02]  /*11550*/  ISETP.LT.OR P2, PT, R5, 0x41, P1 ;  /* 0x000000410500780c */ /* 0x000fe40000f41670 */
[----:B------:R-:W-:Y:S02]  /*11560*/  FMNMX.FTZ R6, R131, R6, !PT ;  /* 0x0000000683067209 */ /* 0x000fe40007810000 */
[----:B------:R-:W-:-:S02]  /*11570*/  ISETP.LT.OR P1, PT, R5, 0x42, P0 ;  /* 0x000000420500780c */ /* 0x000fc40000721670 */
[----:B------:R-:W-:Y:S02]  /*11580*/  FMNMX.FTZ R6, R149, R6, !PT ;  /* 0x0000000695067209 */ /* 0x000fe40007810000 */
[----:B------:R-:W-:Y:S02]  /*11590*/  PLOP3.LUT P0, PT, PT, PT, UP4, 0x40, 0x0 ;  /* 0x000000000000781c */ /* 0x000fe40003f0e848 */
[----:B------:R-:W-:Y:S02]  /*115a0*/  FMNMX.FTZ R6, R148, R6, !PT ;  /* 0x0000000694067209 */ /* 0x000fe40007810000 */
[----:B------:R-:W-:Y:S02]  /*115b0*/  ISETP.GT.AND P0, PT, R3, 0x49, P0 ;  /* 0x000000490300780c */ /* 0x000fe40000704270 */
[----:B------:R-:W-:Y:S02]  /*115c0*/  FMNMX.FTZ R6, R150, R6, !PT ;  /* 0x0000000696067209 */ /* 0x000fe40007810000 */
[----:B------:R-:W-:-:S02]  /*115d0*/  ISETP.LT.OR P0, PT, R5, 0x4a, P0 ;  /* 0x0000004a0500780c */ /* 0x000fc40000701670 */
[----:B------:R-:W-:Y:S02]  /*115e0*/  FMNMX.FTZ R6, R152, R6, !PT ;  /* 0x0000000698067209 */ /* 0x000fe40007810000 */
[----:B------:R-:W-:Y:S02]  /*115f0*/  FSEL R194, R103, -INF , !P0 ;  /* 0xff80000067c27808 */ /* 0x000fe40004000000 */
[----:B------:R-:W-:Y:S02]  /*11600*/  FMNMX.FTZ R6, R154, R6, !PT ;  /* 0x000000069a067209 */ /* 0x000fe40007810000 */
[----:B------:R-:W-:Y:S02]  /*11610*/  FSEL R197, R135, -INF , !P1 ;  /* 0xff80000087c57808 */ /* 0x000fe40004800000 */
[----:B------:R-:W-:Y:S02]  /*11620*/  FMNMX.FTZ R6, R160, R6, !PT ;  /* 0x00000006a0067209 */ /* 0x000fe40007810000 */
[----:B------:R-:W-:-:S02]  /*11630*/  ISETP.GT.AND P1, PT, R3, 0x48, P4 ;  /* 0x000000480300780c */ /* 0x000fc40002724270 */
[----:B------:R-:W-:Y:S02]  /*11640*/  FMNMX.FTZ R6, R161, R6, !PT ;  /* 0x00000006a1067209 */ /* 0x000fe40007810000 */
[----:B------:R-:W-:Y:S02]  /*11650*/  ISETP.LT.OR P1, PT, R5, 0x49, P1 ;  /* 0x000000490500780c */ /* 0x000fe40000f21670 */
[----:B------:R-:W-:Y:S02]  /*11660*/  FMNMX.FTZ R6, R192, R6, !PT ;  /* 0x00000006c0067209 */ /* 0x000fe40007810000 */
[----:B------:R-:W-:Y:S02]  /*11670*/  FSEL R196, R134, -INF , !P2 ;  /* 0xff80000086c47808 */ /* 0x000fe40005000000 */
[----:B------:R-:W-:Y:S01]  /*11680*/  FMNMX.FTZ R6, R191, R6, !PT ;  /* 0x00000006bf067209 */ /* 0x000fe20007810000 */
[----:B------:R-:W-:Y:S01]  /*11690*/  LDSM.16.MT88.4 R132, [R218+0x1100] ;  /* 0x00110000da84783b */ /* 0x000fe20000004200 */
[----:B------:R-:W-:-:S02]  /*116a0*/  FSEL R193, R102, -INF , !P1 ;  /* 0xff80000066c17808 */ /* 0x000fc40004800000 */
[----:B------:R-:W-:Y:S02]  /*116b0*/  FMNMX.FTZ R6, R190, R6, !PT ;  /* 0x00000006be067209 */ /* 0x000fe40007810000 */
[----:B------:R-:W-:Y:S02]  /*116c0*/  PLOP3.LUT P2, PT, PT, PT, UP3, 0x40, 0x0 ;  /* 0x000000000000781c */ /* 0x000fe40003f4e838 */
[----:B------:R-:W-:Y:S02]  /*116d0*/  FMNMX.FTZ R6, R189, R6, !PT ;  /* 0x00000006bd067209 */ /* 0x000fe40007810000 */
[----:B------:R-:W-:Y:S02]  /*116e0*/  PLOP3.LUT P1, PT, PT, PT, UP2, 0x40, 0x0 ;  /* 0x000000000000781c */ /* 0x000fe40003f2e828 */
[----:B------:R-:W-:Y:S01]  /*116f0*/  PLOP3.LUT P3, PT, PT, PT, UP0, 0x40, 0x0 ;  /* 0x000000000000781c */ /* 0x000fe20003f6e808 */
[----:B------:R-:W1:Y:S01]  /*11700*/  SHFL.BFLY PT, R8, R6, 0x2, 0x1f ;  /* 0x0c401f0006087f89 */ /* 0x000e6200000e0000 */
[----:B------:R-:W-:-:S02]  /*11710*/  ISETP.GT.AND P4, PT, R3, 0x50, P2 ;  /* 0x000000500300780c */ /* 0x000fc40001784270 */
[----:B------:R-:W-:-:S04]  /*11720*/  ISETP.GT.AND P2, PT, R3, 0x51, P1 ;  /* 0x000000510300780c */ /* 0x000fc80000f44270 */
[----:B------:R-:W-:-:S04]  /*11730*/  ISETP.LT.OR P2, PT, R5, 0x52, P2 ;  /* 0x000000520500780c */ /* 0x000fc80001741670 */
[----:B------:R-:W-:Y:S02]  /*11740*/  FSEL R185, R127, -INF , !P2 ;  /* 0xff8000007fb97808 */ /* 0x000fe40005000000 */
[----:B-1----:R-:W-:Y:S01]  /*11750*/  FMNMX.FTZ R6, R6, R8, !PT ;  /* 0x0000000806067209 */ /* 0x002fe20007810000 */
[----:B------:R-:W-:-:S04]  /*11760*/  FFMA.FTZ R8, R15, c[0x0][0x2d0], -R7 ;  /* 0x0000b4000f087a23 */ /* 0x000fc80000010807 */
[----:B------:R-:W1:Y:S01]  /*11770*/  SHFL.BFLY PT, R129, R6, 0x1, 0x1f ;  /* 0x0c201f0006817f89 */ /* 0x000e6200000e0000 */
[----:B------:R2:W-:Y:S02]  /*11780*/  MUFU.EX2 R238, R8 ;  /* 0x0000000800ee7308 */ /* 0x0005e40000000800 */
[----:B--2---:R-:W-:-:S04]  /*11790*/  FMNMX.FTZ R8, R91, R93, !PT ;  /* 0x0000005d5b087209 */ /* 0x004fc80007810000 */
[----:B------:R-:W-:Y:S02]  /*117a0*/  FMNMX.FTZ R8, R94, R8, !PT ;  /* 0x000000085e087209 */ /* 0x000fe40007810000 */
[----:B-1----:R-:W-:Y:S01]  /*117b0*/  FMNMX.FTZ R129, R6, R129, !PT ;  /* 0x0000008106817209 */ /* 0x002fe20007810000 */
[--C-:B------:R-:W-:Y:S01]  /*117c0*/  FFMA.FTZ R6, R16, c[0x0][0x2d0], -R7.reuse ;  /* 0x0000b40010067a23 */ /* 0x100fe20000010807 */
[----:B------:R-:W-:Y:S01]  /*117d0*/  FMNMX.FTZ R9, R95, R8, !PT ;  /* 0x000000085f097209 */ /* 0x000fe20007810000 */
[----:B------:R-:W-:Y:S01]  /*117e0*/  FFMA.FTZ R8, R19, c[0x0][0x2d0], -R7 ;  /* 0x0000b40013087a23 */ /* 0x000fe20000010807 */
[----:B------:R-:W-:Y:S01]  /*117f0*/  FSETP.NEU.FTZ.AND P0, PT, R129, -INF , PT ;  /* 0xff8000008100780b */ /* 0x000fe20003f1d000 */
[----:B------:R1:W-:Y:S01]  /*11800*/  MUFU.EX2 R214, R6 ;  /* 0x0000000600d67308 */ /* 0x0003e20000000800 */
[----:B------:R-:W-:-:S04]  /*11810*/  FMNMX.FTZ R9, R112, R9, !PT ;  /* 0x0000000970097209 */ /* 0x000fc80007810000 */
[----:B------:R-:W-:Y:S02]  /*11820*/  FMNMX.FTZ R0, R113, R9, !PT ;  /* 0x0000000971007209 */ /* 0x000fe40007810000 */
[----:B------:R-:W-:Y:S01]  /*11830*/  FMNMX.FTZ R9, R84, R85, !PT ;  /* 0x0000005554097209 */ /* 0x000fe20007810000 */
[----:B------:R2:W3:Y:S01]  /*11840*/  MUFU.EX2 R240, R8 ;  /* 0x0000000800f07308 */ /* 0x0004e20000000800 */
[----:B------:R-:W-:Y:S02]  /*11850*/  FMNMX.FTZ R0, R114, R0, !PT ;  /* 0x0000000072007209 */ /* 0x000fe40007810000 */
[----:B------:R-:W-:Y:S02]  /*11860*/  FMNMX.FTZ R9, R86, R9, !PT ;  /* 0x0000000956097209 */ /* 0x000fe40007810000 */
[----:B------:R-:W-:Y:S02]  /*11870*/  FMNMX.FTZ R0, R115, R0, !PT ;  /* 0x0000000073007209 */ /* 0x000fe40007810000 */
[----:B------:R-:W-:Y:S01]  /*11880*/  FMNMX.FTZ R9, R87, R9, !PT ;  /* 0x0000000957097209 */ /* 0x000fe20007810000 */
[----:B-1----:R-:W-:Y:S01]  /*11890*/  FMUL.FTZ R6, R129, c[0x0][0x2d0] ;  /* 0x0000b40081067a20 */ /* 0x002fe20000410000 */
[----:B------:R-:W-:-:S02]  /*118a0*/  FMNMX.FTZ R0, R165, R0, !PT ;  /* 0x00000000a5007209 */ /* 0x000fc40007810000 */
[----:B------:R-:W-:Y:S02]  /*118b0*/  FMNMX.FTZ R9, R96, R9, !PT ;  /* 0x0000000960097209 */ /* 0x000fe40007810000 */
[----:B------:R-:W-:Y:S02]  /*118c0*/  FSEL R6, R6, RZ, P0 ;  /* 0x000000ff06067208 */ /* 0x000fe40000000000 */
[----:B------:R-:W-:Y:S02]  /*118d0*/  FMNMX.FTZ R0, R166, R0, !PT ;  /* 0x00000000a6007209 */ /* 0x000fe40007810000 */
[----:B------:R-:W-:Y:S01]  /*118e0*/  FMNMX.FTZ R4, R97, R9, !PT ;  /* 0x0000000961047209 */ /* 0x000fe20007810000 */
[----:B--2---:R-:W-:Y:S01]  /*118f0*/  FFMA.FTZ R8, R14, c[0x0][0x2d0], -R6 ;  /* 0x0000b4000e087a23 */ /* 0x004fe20000010806 */
[----:B------:R-:W-:Y:S02]  /*11900*/  FMNMX.FTZ R0, R168, R0, !PT ;  /* 0x00000000a8007209 */ /* 0x000fe40007810000 */
[----:B------:R-:W-:Y:S01]  /*11910*/  PLOP3.LUT P0, PT, PT, PT, UP1, 0x40, 0x0 ;  /* 0x000000000000781c */ /* 0x000fe20003f0e818 */
[----:B------:R1:W-:Y:S01]  /*11920*/  MUFU.EX2 R223, R8 ;  /* 0x0000000800df7308 */ /* 0x0003e20000000800 */
[----:B------:R-:W-:-:S02]  /*11930*/  FMNMX.FTZ R0, R169, R0, !PT ;  /* 0x00000000a9007209 */ /* 0x000fc40007810000 */
[----:B------:R-:W-:Y:S02]  /*11940*/  ISETP.GT.AND P1, PT, R3, 0x58, P0 ;  /* 0x000000580300780c */ /* 0x000fe40000724270 */
[----:B------:R-:W-:Y:S02]  /*11950*/  FMNMX.FTZ R0, R199, R0, !PT ;  /* 0x00000000c7007209 */ /* 0x000fe40007810000 */
[----:B------:R-:W-:Y:S02]  /*11960*/  ISETP.GT.AND P0, PT, R3, 0x59, P3 ;  /* 0x000000590300780c */ /* 0x000fe40001f04270 */
[----:B------:R-:W-:Y:S02]  /*11970*/  FMNMX.FTZ R0, R198, R0, !PT ;  /* 0x00000000c6007209 */ /* 0x000fe40007810000 */
[----:B------:R-:W-:Y:S02]  /*11980*/  ISETP.LT.OR P3, PT, R5, 0x51, P4 ;  /* 0x000000510500780c */ /* 0x000fe40002761670 */
[----:B------:R-:W-:-:S02]  /*11990*/  FMNMX.FTZ R0, R195, R0, !PT ;  /* 0x00000000c3007209 */ /* 0x000fc40007810000 */
[----:B------:R-:W-:Y:S01]  /*119a0*/  FSEL R184, R126, -INF , !P3 ;  /* 0xff8000007eb87808 */ /* 0x000fe20005800000 */
[--C-:B-1----:R-:W-:Y:S01]  /*119b0*/  FFMA.FTZ R8, R18, c[0x0][0x2d0], -R6.reuse ;  /* 0x0000b40012087a23 */ /* 0x102fe20000010806 */
[C---:B------:R-:W-:Y:S01]  /*119c0*/  ISETP.LT.OR P1, PT, R5.reuse, 0x59, P1 ;  /* 0x000000590500780c */ /* 0x040fe20000f21670 */
[----:B------:R-:W-:Y:S01]  /*119d0*/  LDSM.16.MT88.4 R124, [R217+0x1100] ;  /* 0x00110000d97c783b */ /* 0x000fe20000004200 */
[----:B------:R-:W-:Y:S01]  /*119e0*/  ISETP.LT.OR P0, PT, R5, 0x5a, P0 ;  /* 0x0000005a0500780c */ /* 0x000fe20000701670 */
[----:B------:R1:W2:Y:S01]  /*119f0*/  MUFU.EX2 R224, R8 ;  /* 0x0000000800e07308 */ /* 0x0002a20000000800 */
[----:B------:R-:W-:Y:S02]  /*11a00*/  FSEL R186, R186, -INF , !P1 ;  /* 0xff800000baba7808 */ /* 0x000fe40004800000 */
[----:B------:R-:W-:Y:S02]  /*11a10*/  FSEL R187, R187, -INF , !P0 ;  /* 0xff800000bbbb7808 */ /* 0x000fe40004000000 */
[----:B---3--:R-:W-:Y:S01]  /*11a20*/  F2FP.BF16.PACK_AB R10, R240, R216 ;  /* 0x000000d8f00a723e */ /* 0x008fe200000010ff */
[----:B-1----:R-:W-:Y:S01]  /*11a30*/  FFMA.FTZ R8, R20, c[0x0][0x2d0], -R6 ;  /* 0x0000b40014087a23 */ /* 0x002fe20000010806 */
[----:B--2---:R-:W-:-:S03]  /*11a40*/  F2FP.BF16.PACK_AB R9, R224, R223 ;  /* 0x000000dfe009723e */ /* 0x004fc600000010ff */
[----:B------:R1:W-:Y:S02]  /*11a50*/  MUFU.EX2 R239, R8 ;  /* 0x0000000800ef7308 */ /* 0x0003e40000000800 */
[----:B-1----:R-:W-:Y:S01]  /*11a60*/  FMNMX.FTZ R8, R98, R4, !PT ;  /* 0x0000000462087209 */ /* 0x002fe20007810000 */
[----:B------:R-:W-:-:S03]  /*11a70*/  FFMA.FTZ R4, R21, c[0x0][0x2d0], -R6 ;  /* 0x0000b40015047a23 */ /* 0x000fc60000010806 */
[----:B------:R-:W-:Y:S02]  /*11a80*/  FMNMX.FTZ R2, R99, R8, !PT ;  /* 0x0000000863027209 */ /* 0x000fe40007810000 */
[----:B------:R1:W2:Y:S01]  /*11a90*/  MUFU.EX2 R215, R4 ;  /* 0x0000000400d77308 */ /* 0x0002a20000000800 */
[----:B------:R-:W-:Y:S02]  /*11aa0*/  F2FP.BF16.PACK_AB R8, R214, R238 ;  /* 0x000000eed608723e */ /* 0x000fe400000010ff */
[----:B------:R-:W-:-:S04]  /*11ab0*/  FMNMX.FTZ R2, R151, R2, !PT ;  /* 0x0000000297027209 */ /* 0x000fc80007810000 */
[----:B------:R-:W-:-:S04]  /*11ac0*/  FMNMX.FTZ R2, R153, R2, !PT ;  /* 0x0000000299027209 */ /* 0x000fc80007810000 */
[----:B------:R-:W-:Y:S02]  /*11ad0*/  FMNMX.FTZ R3, R155, R2, !PT ;  /* 0x000000029b037209 */ /* 0x000fe40007810000 */
[----:B------:R-:W-:Y:S01]  /*11ae0*/  FMNMX.FTZ R2, R200, R0, !PT ;  /* 0x00000000c8027209 */ /* 0x000fe20007810000 */
[--C-:B------:R-:W-:Y:S01]  /*11af0*/  FFMA.FTZ R0, R23, c[0x0][0x2d0], -R7.reuse ;  /* 0x0000b40017007a23 */ /* 0x100fe20000010807 */
[----:B------:R-:W-:Y:S01]  /*11b00*/  FMNMX.FTZ R3, R162, R3, !PT ;  /* 0x00000003a2037209 */ /* 0x000fe20007810000 */
[----:B-1----:R-:W-:Y:S01]  /*11b10*/  FFMA.FTZ R4, R22, c[0x0][0x2d0], -R7 ;  /* 0x0000b40016047a23 */ /* 0x002fe20000010807 */
[----:B------:R-:W-:Y:S01]  /*11b20*/  FMNMX.FTZ R2, R212, R2, !PT ;  /* 0x00000002d4027209 */ /* 0x000fe20007810000 */
[----:B------:R1:W-:Y:S01]  /*11b30*/  MUFU.EX2 R178, R0 ;  /* 0x0000000000b27308 */ /* 0x0003e20000000800 */
[----:B------:R-:W-:Y:S02]  /*11b40*/  FMNMX.FTZ R3, R170, R3, !PT ;  /* 0x00000003aa037209 */ /* 0x000fe40007810000 */
[----:B------:R-:W-:-:S02]  /*11b50*/  FMNMX.FTZ R2, R208, R2, !PT ;  /* 0x00000002d0027209 */ /* 0x000fc40007810000 */
[----:B------:R-:W-:Y:S02]  /*11b60*/  FMNMX.FTZ R3, R171, R3, !PT ;  /* 0x00000003ab037209 */ /* 0x000fe40007810000 */
[----:B--2---:R-:W-:Y:S01]  /*11b70*/  F2FP.BF16.PACK_AB R11, R215, R239 ;  /* 0x000000efd70b723e */ /* 0x004fe200000010ff */
[----:B------:R-:W2:Y:S01]  /*11b80*/  MUFU.EX2 R156, R4 ;  /* 0x00000004009c7308 */ /* 0x000ea20000000800 */
[----:B------:R-:W-:-:S04]  /*11b90*/  FMNMX.FTZ R3, R188, R3, !PT ;  /* 0x00000003bc037209 */ /* 0x000fc80007810000 */
[----:B------:R-:W-:Y:S01]  /*11ba0*/  FMNMX.FTZ R3, R183, R3, !PT ;  /* 0x00000003b7037209 */ /* 0x000fe20007810000 */
[C---:B------:R-:W-:Y:S01]  /*11bb0*/  HMMA.16816.F32.BF16 R32, R8.reuse, R68, RZ ;  /* 0x000000440820723c */ /* 0x040fe200000418ff */
[----:B-1----:R-:W-:Y:S02]  /*11bc0*/  FFMA.FTZ R0, R24, c[0x0][0x2d0], -R7 ;  /* 0x0000b40018007a23 */ /* 0x002fe40000010807 */
[----:B------:R-:W-:Y:S02]  /*11bd0*/  FMNMX.FTZ R3, R196, R3, !PT ;  /* 0x00000003c4037209 */ /* 0x000fe40007810000 */
[----:B------:R1:W-:Y:S02]  /*11be0*/  MUFU.EX2 R245, R0 ;  /* 0x0000000000f57308 */ /* 0x0003e40000000800 */
[----:B------:R-:W-:Y:S01]  /*11bf0*/  FMNMX.FTZ R3, R197, R3, !PT ;  /* 0x00000003c5037209 */ /* 0x000fe20007810000 */
[----:B------:R-:W-:Y:S01]  /*11c00*/  HMMA.16816.F32.BF16 R28, R8, R72, RZ ;  /* 0x00000048081c723c */ /* 0x000fe200000418ff */
[----:B--2---:R-:W-:-:S02]  /*11c10*/  F2FP.BF16.PACK_AB R12, R178, R156 ;  /* 0x0000009cb20c723e */ /* 0x004fc400000010ff */
[----:B------:R-:W-:-:S04]  /*11c20*/  FMNMX.FTZ R3, R193, R3, !PT ;  /* 0x00000003c1037209 */ /* 0x000fc80007810000 */
[----:B------:R-:W-:Y:S01]  /*11c30*/  FMNMX.FTZ R3, R194, R3, !PT ;  /* 0x00000003c2037209 */ /* 0x000fe20007810000 */
[C---:B------:R-:W-:Y:S03]  /*11c40*/  HMMA.16816.F32.BF16 R16, R8.reuse, R80, RZ ;  /* 0x000000500810723c */ /* 0x040fe600000418ff */
[----:B------:R-:W-:Y:S02]  /*11c50*/  FMNMX.FTZ R3, R184, R3, !PT ;  /* 0x00000003b8037209 */ /* 0x000fe40007810000 */
[----:B-1----:R-:W-:Y:S01]  /*11c60*/  FMNMX.FTZ R0, R211, R2, !PT ;  /* 0x00000002d3007209 */ /* 0x002fe20007810000 */
[----:B------:R-:W-:Y:S01]  /*11c70*/  FFMA.FTZ R2, R26, c[0x0][0x2d0], -R7 ;  /* 0x0000b4001a027a23 */ /* 0x000fe20000010807 */
[----:B------:R-:W-:Y:S01]  /*11c80*/  FMNMX.FTZ R3, R185, R3, !PT ;  /* 0x00000003b9037209 */ /* 0x000fe20007810000 */
[----:B------:R-:W-:Y:S01]  /*11c90*/  HMMA.16816.F32.BF16 R20, R8, R70, RZ ;  /* 0x000000460814723c */ /* 0x000fe200000418ff */
[----:B------:R-:W-:Y:S01]  /*11ca0*/  FMNMX.FTZ R0, R205, R0, !PT ;  /* 0x00000000cd007209 */ /* 0x000fe20007810000 */
[----:B------:R1:W2:Y:S01]  /*11cb0*/  MUFU.EX2 R247, R2 ;  /* 0x0000000200f77308 */ /* 0x0002a20000000800 */
[----:B------:R-:W-:-:S02]  /*11cc0*/  FMNMX.FTZ R3, R186, R3, !PT ;  /* 0x00000003ba037209 */ /* 0x000fc40007810000 */
[----:B------:R-:W-:Y:S02]  /*11cd0*/  FMNMX.FTZ R0, R207, R0, !PT ;  /* 0x00000000cf007209 */ /* 0x000fe40007810000 */
[----:B------:R-:W-:Y:S02]  /*11ce0*/  FMNMX.FTZ R3, R187, R3, !PT ;  /* 0x00000003bb037209 */ /* 0x000fe40007810000 */
[----:B------:R-:W-:-:S03]  /*11cf0*/  FMNMX.FTZ R0, R210, R0, !PT ;  /* 0x00000000d2007209 */ /* 0x000fc60007810000 */
[----:B------:R-:W3:Y:S01]  /*11d00*/  SHFL.BFLY PT, R5, R3, 0x2, 0x1f ;  /* 0x0c401f0003057f89 */ /* 0x000ee200000e0000 */
[----:B------:R-:W-:-:S04]  /*11d10*/  FMNMX.FTZ R0, R206, R0, !PT ;  /* 0x00000000ce007209 */ /* 0x000fc80007810000 */
[----:B------:R-:W-:Y:S01]  /*11d20*/  FMNMX.FTZ R0, R209, R0, !PT ;  /* 0x00000000d1007209 */ /* 0x000fe20007810000 */
[----:B-1----:R-:W-:Y:S01]  /*11d30*/  FFMA.FTZ R2, R25, c[0x0][0x2d0], -R6 ;  /* 0x0000b40019027a23 */ /* 0x002fe20000010806 */
[----:B--2---:R-:W-:-:S03]  /*11d40*/  F2FP.BF16.PACK_AB R14, R247, R245 ;  /* 0x000000f5f70e723e */ /* 0x004fc600000010ff */
[----:B------:R-:W1:Y:S01]  /*11d50*/  SHFL.BFLY PT, R4, R0, 0x2, 0x1f ;  /* 0x0c401f0000047f89 */ /* 0x000e6200000e0000 */
[----:B------:R2:W-:Y:S01]  /*11d60*/  MUFU.EX2 R173, R2 ;  /* 0x0000000200ad7308 */ /* 0x0005e20000000800 */
[----:B---3--:R-:W-:Y:S01]  /*11d70*/  FMNMX.FTZ R3, R3, R5, !PT ;  /* 0x0000000503037209 */ /* 0x008fe20007810000 */
[----:B--2---:R-:W-:-:S04]  /*11d80*/  FFMA.FTZ R2, R27, c[0x0][0x2d0], -R6 ;  /* 0x0000b4001b027a23 */ /* 0x004fc80000010806 */
[----:B------:R-:W2:Y:S01]  /*11d90*/  SHFL.BFLY PT, R5, R3, 0x1, 0x1f ;  /* 0x0c201f0003057f89 */ /* 0x000ea200000e0000 */
[----:B------:R-:W-:Y:S01]  /*11da0*/  HMMA.16816.F32.BF16 R24, R8, R76, RZ ;  /* 0x0000004c0818723c */ /* 0x000fe200000418ff */
[----:B------:R3:W4:Y:S01]  /*11db0*/  MUFU.EX2 R244, R2 ;  /* 0x0000000200f47308 */ /* 0x0007220000000800 */
[----:B-1----:R-:W-:-:S05]  /*11dc0*/  FMNMX.FTZ R0, R0, R4, !PT ;  /* 0x0000000400007209 */ /* 0x002fca0007810000 */
[----:B------:R-:W1:Y:S01]  /*11dd0*/  SHFL.BFLY PT, R4, R0, 0x1, 0x1f ;  /* 0x0c201f0000047f89 */ /* 0x000e6200000e0000 */
[----:B---3--:R-:W-:Y:S01]  /*11de0*/  FFMA.FTZ R2, R36, c[0x0][0x2d0], -R6 ;  /* 0x0000b40024027a23 */ /* 0x008fe20000010806 */
[----:B----4-:R-:W-:-:S03]  /*11df0*/  F2FP.BF16.PACK_AB R13, R244, R173 ;  /* 0x000000adf40d723e */ /* 0x010fc600000010ff */
[----:B------:R3:W-:Y:S01]  /*11e00*/  MUFU.EX2 R143, R2 ;  /* 0x00000002008f7308 */ /* 0x0007e20000000800 */
[----:B--2---:R-:W-:Y:S01]  /*11e10*/  FMNMX.FTZ R3, R5, R3, !PT ;  /* 0x0000000305037209 */ /* 0x004fe20007810000 */
[----:B------:R-:W-:Y:S01]  /*11e20*/  IMAD.MOV.U32 R5, RZ, RZ, R178 ;  /* 0x000000ffff057224 */ /* 0x000fe200078e00b2 */
[----:B-1----:R-:W-:Y:S01]  /*11e30*/  FMNMX.FTZ R128, R0, R4, !PT ;  /* 0x0000000400807209 */ /* 0x002fe20007810000 */
[--C-:B------:R-:W-:Y:S02]  /*11e40*/  FFMA.FTZ R0, R90, c[0x0][0x2d0], -R6.reuse ;  /* 0x0000b4005a007a23 */ /* 0x100fe40000010806 */
[--C-:B---3--:R-:W-:Y:S01]  /*11e50*/  FFMA.FTZ R2, R37, c[0x0][0x2d0], -R6.reuse ;  /* 0x0000b40025027a23 */ /* 0x108fe20000010806 */
[----:B------:R-:W-:Y:S01]  /*11e60*/  FSETP.NEU.FTZ.AND P0, PT, R128, -INF , PT ;  /* 0xff8000008000780b */ /* 0x000fe20003f1d000 */
[----:B------:R1:W-:Y:S08]  /*11e70*/  MUFU.EX2 R246, R0 ;  /* 0x0000000000f67308 */ /* 0x0003f00000000800 */
[----:B------:R2:W3:Y:S01]  /*11e80*/  MUFU.EX2 R157, R2 ;  /* 0x00000002009d7308 */ /* 0x0004e20000000800 */
[----:B-1----:R-:W-:-:S07]  /*11e90*/  FFMA.FTZ R0, R92, c[0x0][0x2d0], -R6 ;  /* 0x0000b4005c007a23 */ /* 0x002fce0000010806 */
[----:B------:R-:W-:Y:S01]  /*11ea0*/  MUFU.EX2 R213, R0 ;  /* 0x0000000000d57308 */ /* 0x000fe20000000800 */
[--C-:B--2---:R-:W-:Y:S01]  /*11eb0*/  FFMA.FTZ R2, R38, c[0x0][0x2d0], -R7.reuse ;  /* 0x0000b40026027a23 */ /* 0x104fe20000010807 */
[----:B---3--:R-:W-:Y:S01]  /*11ec0*/  F2FP.BF16.PACK_AB R15, R157, R143 ;  /* 0x0000008f9d0f723e */ /* 0x008fe200000010ff */
[----:B------:R-:W-:Y:S05]  /*11ed0*/  HMMA.16816.F32.BF16 R36, R8, R74, RZ ;  /* 0x0000004a0824723c */ /* 0x000fea00000418ff */
[----:B------:R1:W-:Y:S03]  /*11ee0*/  MUFU.EX2 R142, R2 ;  /* 0x00000002008e7308 */ /* 0x0003e60000000800 */
[C---:B------:R-:W-:Y:S08]  /*11ef0*/  HMMA.16816.F32.BF16 R48, R12.reuse, R64, R32 ;  /* 0x000000400c30723c */ /* 0x040ff00000041820 */
[----:B------:R-:W-:Y:S01]  /*11f00*/  HMMA.16816.F32.BF16 R32, R12, R56, R24 ;  /* 0x000000380c20723c */ /* 0x000fe20000041818 */
[----:B-1----:R-:W-:-:S04]  /*11f10*/  FFMA.FTZ R2, R40, c[0x0][0x2d0], -R7 ;  /* 0x0000b40028027a23 */ /* 0x002fc80000010807 */
[----:B------:R1:W2:Y:S03]  /*11f20*/  MUFU.EX2 R147, R2 ;  /* 0x0000000200937308 */ /* 0x0002a60000000800 */
[C---:B------:R-:W-:Y:S08]  /*11f30*/  HMMA.16816.F32.BF16 R40, R8.reuse, R78, RZ ;  /* 0x0000004e0828723c */ /* 0x040ff000000418ff */
[----:B------:R-:W-:Y:S01]  /*11f40*/  HMMA.16816.F32.BF16 R8, R8, R82, RZ ;  /* 0x000000520808723c */ /* 0x000fe200000418ff */
[----:B-1----:R-:W-:-:S07]  /*11f50*/  FFMA.FTZ R2, R44, c[0x0][0x2d0], -R7 ;  /* 0x0000b4002c027a23 */ /* 0x002fce0000010807 */
[C---:B------:R-:W-:Y:S01]  /*11f60*/  HMMA.16816.F32.BF16 R24, R12.reuse, R66, R20 ;  /* 0x000000420c18723c */ /* 0x040fe20000041814 */
[----:B------:R1:W-:Y:S07]  /*11f70*/  MUFU.EX2 R248, R2 ;  /* 0x0000000200f87308 */ /* 0x0003ee0000000800 */
[----:B------:R-:W-:Y:S01]  /*11f80*/  HMMA.16816.F32.BF16 R20, R12, R62, R36 ;  /* 0x0000003e0c14723c */ /* 0x000fe20000041824 */
[----:B-1----:R-:W-:-:S07]  /*11f90*/  FFMA.FTZ R2, R45, c[0x0][0x2d0], -R7 ;  /* 0x0000b4002d027a23 */ /* 0x002fce0000010807 */
[C---:B------:R-:W-:Y:S01]  /*11fa0*/  HMMA.16816.F32.BF16 R44, R12.reuse, R60, R28 ;  /* 0x0000003c0c2c723c */ /* 0x040fe2000004181c */
[----:B------:R1:W3:Y:S07]  /*11fb0*/  MUFU.EX2 R249, R2 ;  /* 0x0000000200f97308 */ /* 0x0002ee0000000800 */
[C---:B------:R-:W-:Y:S08]  /*11fc0*/  HMMA.16816.F32.BF16 R28, R12.reuse, R52, R16 ;  /* 0x000000340c1c723c */ /* 0x040ff00000041810 */
[----:B------:R-:W-:Y:S01]  /*11fd0*/  HMMA.16816.F32.BF16 R16, R12, R58, R40 ;  /* 0x0000003a0c10723c */ /* 0x000fe20000041828 */
[----:B-1----:R-:W-:-:S04]  /*11fe0*/  FFMA.FTZ R2, R88, c[0x0][0x2d0], -R6 ;  /* 0x0000b40058027a23 */ /* 0x002fc80000010806 */
[----:B------:R1:W-:Y:S03]  /*11ff0*/  MUFU.EX2 R175, R2 ;  /* 0x0000000200af7308 */ /* 0x0003e60000000800 */
[----:B------:R-:W-:Y:S07]  /*12000*/  HMMA.16816.F32.BF16 R12, R12, R54, R8 ;  /* 0x000000360c0c723c */ /* 0x000fee0000041808 */
[----:B--2---:R-:W-:-:S02]  /*12010*/  F2FP.BF16.PACK_AB R8, R147, R142 ;  /* 0x0000008e9308723e */ /* 0x004fc400000010ff */
[----:B---3--:R-:W-:Y:S02]  /*12020*/  F2FP.BF16.PACK_AB R10, R249, R248 ;  /* 0x000000f8f90a723e */ /* 0x008fe400000010ff */
[----:B------:R-:W-:Y:S01]  /*12030*/  F2FP.BF16.PACK_AB R11, R213, R246 ;  /* 0x000000f6d50b723e */ /* 0x000fe200000010ff */
[----:B-1----:R-:W-:-:S04]  /*12040*/  FFMA.FTZ R2, R89, c[0x0][0x2d0], -R6 ;  /* 0x0000b40059027a23 */ /* 0x002fc80000010806 */
[----:B------:R1:W2:Y:S02]  /*12050*/  MUFU.EX2 R174, R2 ;  /* 0x0000000200ae7308 */ /* 0x0002a40000000800 */
[----:B-1----:R-:W-:Y:S01]  /*12060*/  FMUL.FTZ R2, R128, c[0x0][0x2d0] ;  /* 0x0000b40080027a20 */ /* 0x002fe20000410000 */
[----:B--2---:R-:W-:-:S04]  /*12070*/  F2FP.BF16.PACK_AB R9, R174, R175 ;  /* 0x000000afae09723e */ /* 0x004fc800000010ff */
[----:B------:R-:W-:Y:S02]  /*12080*/  FSEL R2, R2, RZ, P0 ;  /* 0x000000ff02027208 */ /* 0x000fe40000000000 */
[----:B------:R-:W-:Y:S01]  /*12090*/  FSETP.NEU.FTZ.AND P0, PT, R3, -INF , PT ;  /* 0xff8000000300780b */ /* 0x000fe20003f1d000 */
[C---:B------:R-:W-:Y:S02]  /*120a0*/  HMMA.16816.F32.BF16 R100, R8.reuse, R124, R48 ;  /* 0x0000007c0864723c */ /* 0x040fe40000041830 */
[--C-:B------:R-:W-:Y:S02]  /*120b0*/  FFMA.FTZ R0, R91, c[0x0][0x2d0], -R2.reuse ;  /* 0x0000b4005b007a23 */ /* 0x100fe40000010802 */
[----:B------:R-:W-:Y:S02]  /*120c0*/  FFMA.FTZ R4, R95, c[0x0][0x2d0], -R2 ;  /* 0x0000b4005f047a23 */ /* 0x000fe40000010802 */
[----:B------:R1:W-:Y:S01]  /*120d0*/  MUFU.EX2 R221, R0 ;  /* 0x0000000000dd7308 */ /* 0x0003e20000000800 */
[----:B------:R-:W-:Y:S01]  /*120e0*/  IMAD.MOV.U32 R51, RZ, RZ, R142 ;  /* 0x000000ffff337224 */ /* 0x000fe200078e008e */
[C---:B------:R-:W-:Y:S06]  /*120f0*/  HMMA.16816.F32.BF16 R104, R8.reuse, R120, R44 ;  /* 0x000000780868723c */ /* 0x040fec000004182c */
[----:B------:R-:W-:Y:S02]  /*12100*/  MUFU.EX2 R172, R4 ;  /* 0x0000000400ac7308 */ /* 0x000fe40000000800 */
[----:B------:R-:W-:Y:S01]  /*12110*/  HMMA.16816.F32.BF16 R108, R8, R132, R32 ;  /* 0x00000084086c723c */ /* 0x000fe20000041820 */
[----:B-1----:R-:W-:-:S07]  /*12120*/  FFMA.FTZ R0, R93, c[0x0][0x2d0], -R2 ;  /* 0x0000b4005d007a23 */ /* 0x002fce0000010802 */
[C---:B------:R-:W-:Y:S01]  /*12130*/  HMMA.16816.F32.BF16 R116, R8.reuse, R136, R28 ;  /* 0x000000880874723c */ /* 0x040fe2000004181c */
[----:B------:R1:W2:Y:S07]  /*12140*/  MUFU.EX2 R222, R0 ;  /* 0x0000000000de7308 */ /* 0x0002ae0000000800 */
[C---:B------:R-:W-:Y:S08]  /*12150*/  HMMA.16816.F32.BF16 R44, R8.reuse, R126, R24 ;  /* 0x0000007e082c723c */ /* 0x040ff00000041818 */
[----:B------:R-:W-:Y:S01]  /*12160*/  HMMA.16816.F32.BF16 R88, R8, R134, R16 ;  /* 0x000000860858723c */ /* 0x000fe20000041810 */
[----:B-1----:R-:W-:-:S04]  /*12170*/  FFMA.FTZ R0, R94, c[0x0][0x2d0], -R2 ;  /* 0x0000b4005e007a23 */ /* 0x002fc80000010802 */
[----:B------:R1:W3:Y:S03]  /*12180*/  MUFU.EX2 R241, R0 ;  /* 0x0000000000f17308 */ /* 0x0002e60000000800 */
[----:B------:R-:W-:Y:S01]  /*12190*/  HMMA.16816.F32.BF16 R92, R8, R138, R12 ;  /* 0x0000008a085c723c */ /* 0x000fe2000004180c */
[----:B-1----:R-:W-:-:S05]  /*121a0*/  FMUL.FTZ R0, R3, c[0x0][0x2d0] ;  /* 0x0000b40003007a20 */ /* 0x002fca0000410000 */
[----:B------:R-:W-:-:S05]  /*121b0*/  FSEL R0, R0, RZ, P0 ;  /* 0x000000ff00007208 */ /* 0x000fca0000000000 */
[----:B------:R-:W-:-:S04]  /*121c0*/  FFMA.FTZ R4, R84, c[0x0][0x2d0], -R0 ;  /* 0x0000b40054047a23 */ /* 0x000fc80000010800 */
[----:B------:R1:W-:Y:S02]  /*121d0*/  MUFU.EX2 R182, R4 ;  /* 0x0000000400b67308 */ /* 0x0003e40000000800 */
[----:B-1----:R-:W-:-:S06]  /*121e0*/  FFMA.FTZ R4, R85, c[0x0][0x2d0], -R0 ;  /* 0x0000b40055047a23 */ /* 0x002fcc0000010800 */
[----:B------:R1:W4:Y:S02]  /*121f0*/  MUFU.EX2 R181, R4 ;  /* 0x0000000400b57308 */ /* 0x0003240000000800 */
[----:B-1----:R-:W-:-:S06]  /*12200*/  FFMA.FTZ R4, R86, c[0x0][0x2d0], -R0 ;  /* 0x0000b40056047a23 */ /* 0x002fcc0000010800 */
[----:B------:R1:W-:Y:S02]  /*12210*/  MUFU.EX2 R242, R4 ;  /* 0x0000000400f27308 */ /* 0x0003e40000000800 */
[----:B-1----:R-:W-:Y:S02]  /*12220*/  FFMA.FTZ R4, R87, c[0x0][0x2d0], -R0 ;  /* 0x0000b40057047a23 */ /* 0x002fe40000010800 */
[----:B------:R-:W-:Y:S04]  /*12230*/  HMMA.16816.F32.BF16 R84, R8, R122, R20 ;  /* 0x0000007a0854723c */ /* 0x000fe80000041814 */
[----:B------:R1:W1:Y:S03]  /*12240*/  MUFU.EX2 R180, R4 ;  /* 0x0000000400b47308 */ /* 0x0002660000000800 */
[----:B--2---:R-:W-:-:S02]  /*12250*/  F2FP.BF16.PACK_AB R8, R222, R221 ;  /* 0x000000ddde08723e */ /* 0x004fc400000010ff */
[----:B---3--:R-:W-:Y:S02]  /*12260*/  F2FP.BF16.PACK_AB R10, R172, R241 ;  /* 0x000000f1ac0a723e */ /* 0x008fe400000010ff */
[----:B----4-:R-:W-:Y:S01]  /*12270*/  F2FP.BF16.PACK_AB R9, R181, R182 ;  /* 0x000000b6b509723e */ /* 0x010fe200000010ff */
[----:B-1----:R-:W-:Y:S01]  /*12280*/  FFMA.FTZ R4, R112, c[0x0][0x2d0], -R2 ;  /* 0x0000b40070047a23 */ /* 0x002fe20000010802 */
[----:B------:R-:W-:-:S03]  /*12290*/  F2FP.BF16.PACK_AB R11, R180, R242 ;  /* 0x000000f2b40b723e */ /* 0x000fc600000010ff */
[----:B------:R1:W-:Y:S04]  /*122a0*/  MUFU.EX2 R176, R4 ;  /* 0x0000000400b07308 */ /* 0x0003e80000000800 */
[C---:B------:R-:W-:Y:S08]  /*122b0*/  HMMA.16816.F32.BF16 R16, R8.reuse, R76, RZ ;  /* 0x0000004c0810723c */ /* 0x040ff000000418ff */
[----:B------:R-:W-:Y:S01]  /*122c0*/  HMMA.16816.F32.BF16 R32, R8, R78, RZ ;  /* 0x0000004e0820723c */ /* 0x000fe200000418ff */
[----:B-1----:R-:W-:-:S06]  /*122d0*/  FFMA.FTZ R4, R113, c[0x0][0x2d0], -R2 ;  /* 0x0000b40071047a23 */ /* 0x002fcc0000010802 */
[----:B------:R-:W-:Y:S01]  /*122e0*/  MOV R79, R143 ;  /* 0x0000008f004f7202 */ /* 0x000fe20000000f00 */
[----:B------:R1:W2:Y:S01]  /*122f0*/  MUFU.EX2 R179, R4 ;  /* 0x0000000400b37308 */ /* 0x0002a20000000800 */
[C---:B------:R-:W-:Y:S08]  /*12300*/  HMMA.16816.F32.BF16 R24, R8.reuse, R72, RZ ;  /* 0x000000480818723c */ /* 0x040ff000000418ff */
        /* <DEDUP_REMOVED lines=8> */
[----:B------:R1:W2:Y:S03]  /*12390*/  MUFU.EX2 R50, R4 ;  /* 0x0000000400327308 */ /* 0x0002a60000000800 */
[----:B------:R-:W-:Y:S01]  /*123a0*/  HMMA.16816.F32.BF16 R20, R8, R82, RZ ;  /* 0x000000520814723c */ /* 0x000fe200000418ff */
[----:B-1----:R-:W-:-:S06]  /*123b0*/  FFMA.FTZ R4, R96, c[0x0][0x2d0], -R0 ;  /* 0x0000b40060047a23 */ /* 0x002fcc0000010800 */
[----:B--2---:R-:W-:Y:S01]  /*123c0*/  F2FP.BF16.PACK_AB R10, R50, R225 ;  /* 0x000000e1320a723e */ /* 0x004fe200000010ff */
[----:B------:R-:W-:Y:S01]  /*123d0*/  IMAD.MOV.U32 R96, RZ, RZ, R176 ;  /* 0x000000ffff607224 */ /* 0x000fe200078e00b0 */
[----:B------:R1:W-:Y:S04]  /*123e0*/  MUFU.EX2 R177, R4 ;  /* 0x0000000400b17308 */ /* 0x0003e80000000800 */
[----:B------:R-:W-:Y:S01]  /*123f0*/  F2FP.BF16.PACK_AB R8, R76, R96 ;  /* 0x000000604c08723e */ /* 0x000fe200000010ff */
        /* <DEDUP_REMOVED lines=11> */
[----:B--2---:R-:W-:-:S05]  /*124b0*/  F2FP.BF16.PACK_AB R11, R178, R179 ;  /* 0x000000b3b20b723e */ /* 0x004fca00000010ff */
[----:B------:R1:W2:Y:S02]  /*124c0*/  MUFU.EX2 R49, R4 ;  /* 0x0000000400317308 */ /* 0x0002a40000000800 */
[C---:B------:R-:W-:Y:S07]  /*124d0*/  HMMA.16816.F32.BF16 R156, R8.reuse, R60, R24 ;  /* 0x0000003c089c723c */ /* 0x040fee0000041818 */
[----:B------:R-:W-:Y:S01]  /*124e0*/  IMAD.MOV.U32 R24, RZ, RZ, R50 ;  /* 0x000000ffff187224 */ /* 0x000fe200078e0032 */
[----:B------:R-:W-:Y:S01]  /*124f0*/  MOV R60, R247 ;  /* 0x000000f7003c7202 */ /* 0x000fe20000000f00 */
[----:B------:R-:W-:Y:S01]  /*12500*/  IMAD.MOV.U32 R61, RZ, RZ, R51 ;  /* 0x000000ffff3d7224 */ /* 0x000fe200078e0033 */
[----:B------:R-:W-:Y:S01]  /*12510*/  HMMA.16816.F32.BF16 R68, R8, R66, R40 ;  /* 0x000000420844723c */ /* 0x000fe20000041828 */
[----:B------:R-:W-:Y:S01]  /*12520*/  IMAD.MOV.U32 R25, RZ, RZ, R97 ;  /* 0x000000ffff197224 */ /* 0x000fe200078e0061 */
[----:B------:R-:W-:Y:S01]  /*12530*/  MOV R26, R96 ;  /* 0x00000060001a7202 */ /* 0x000fe20000000f00 */
[----:B-1----:R-:W-:-:S02]  /*12540*/  FFMA.FTZ R4, R141, c[0x0][0x2d0], -R7 ;  /* 0x0000b4008d047a23 */ /* 0x002fc40000010807 */
[----:B------:R-:W-:Y:S02]  /*12550*/  IMAD.MOV.U32 R27, RZ, RZ, R5 ;  /* 0x000000ffff1b7224 */ /* 0x000fe400078e0005 */
[----:B------:R1:W-:Y:S01]  /*12560*/  MUFU.EX2 R78, R4 ;  /* 0x00000004004e7308 */ /* 0x0003e20000000800 */
[----:B------:R-:W-:Y:S01]  /*12570*/  HMMA.16816.F32.BF16 R140, R8, R64, R28 ;  /* 0x00000040088c723c */ /* 0x000fe2000004181c */
[----:B------:R-:W-:Y:S01]  /*12580*/  LDSM.16.MT88.4 R64, [R217+0x1900] ;  /* 0x00190000d940783b */ /* 0x000fe20000004200 */
[----:B------:R-:W-:-:S05]  /*12590*/  IMAD.MOV.U32 R5, RZ, RZ, R245 ;  /* 0x000000ffff057224 */ /* 0x000fca00078e00f5 */
[----:B------:R-:W-:Y:S01]  /*125a0*/  MOV R28, R248 ;  /* 0x000000f8001c7202 */ /* 0x000fe20000000f00 */
[----:B------:R-:W-:Y:S01]  /*125b0*/  IMAD.MOV.U32 R30, RZ, RZ, R98 ;  /* 0x000000ffff1e7224 */ /* 0x000fe200078e0062 */
[----:B------:R-:W-:Y:S01]  /*125c0*/  MOV R31, R99 ;  /* 0x00000063001f7202 */ /* 0x000fe20000000f00 */
[----:B------:R-:W-:Y:S01]  /*125d0*/  IMAD.MOV.U32 R29, RZ, RZ, R246 ;  /* 0x000000ffff1d7224 */ /* 0x000fe200078e00f6 */
[----:B------:R-:W-:Y:S01]  /*125e0*/  HMMA.16816.F32.BF16 R96, R8, R54, R20 ;  /* 0x000000360860723c */ /* 0x000fe20000041814 */
[----:B-1----:R-:W-:-:S04]  /*125f0*/  FFMA.FTZ R4, R144, c[0x0][0x2d0], -R7 ;  /* 0x0000b40090047a23 */ /* 0x002fc80000010807 */
[----:B------:R1:W-:Y:S03]  /*12600*/  MUFU.EX2 R77, R4 ;  /* 0x00000004004d7308 */ /* 0x0003e60000000800 */
[C---:B------:R-:W-:Y:S08]  /*12610*/  HMMA.16816.F32.BF16 R112, R8.reuse, R56, R16 ;  /* 0x000000380870723c */ /* 0x040ff00000041810 */
[----:B------:R-:W-:Y:S01]  /*12620*/  HMMA.16816.F32.BF16 R72, R8, R62, R36 ;  /* 0x0000003e0848723c */ /* 0x000fe20000041824 */
[----:B-1----:R-:W-:-:S07]  /*12630*/  FFMA.FTZ R4, R145, c[0x0][0x2d0], -R7 ;  /* 0x0000b40091047a23 */ /* 0x002fce0000010807 */
[C---:B------:R-:W-:Y:S01]  /*12640*/  HMMA.16816.F32.BF16 R80, R8.reuse, R58, R32 ;  /* 0x0000003a0850723c */ /* 0x040fe20000041820 */
[----:B------:R-:W-:Y:S01]  /*12650*/  IMAD.MOV.U32 R63, RZ, RZ, R61 ;  /* 0x000000ffff3f7224 */ /* 0x000fe200078e003d */
[----:B------:R-:W-:Y:S01]  /*12660*/  LDSM.16.MT88.4 R56, [R218+0x1900] ;  /* 0x00190000da38783b */ /* 0x000fe20000004200 */
[----:B------:R1:W3:Y:S01]  /*12670*/  MUFU.EX2 R48, R4 ;  /* 0x0000000400307308 */ /* 0x0002e20000000800 */
[----:B------:R-:W-:Y:S02]  /*12680*/  IMAD.MOV.U32 R62, RZ, RZ, R24 ;  /* 0x000000ffff3e7224 */ /* 0x000fe400078e0018 */
[----:B-1----:R-:W-:Y:S02]  /*12690*/  FFMA.FTZ R4, R146, c[0x0][0x2d0], -R7 ;  /* 0x0000b40092047a23 */ /* 0x002fe40000010807 */
[----:B------:R-:W-:Y:S01]  /*126a0*/  HMMA.16816.F32.BF16 R144, R8, R52, R12 ;  /* 0x000000340890723c */ /* 0x000fe2000004180c */
[----:B------:R-:W-:Y:S02]  /*126b0*/  LDSM.16.MT88.4 R52, [R219+0x1900] ;  /* 0x00190000db34783b */ /* 0x000fe40000004200 */
[----:B------:R1:W-:Y:S04]  /*126c0*/  MUFU.EX2 R252, R4 ;  /* 0x0000000400fc7308 */ /* 0x0003e80000000800 */
[----:B--2---:R-:W-:Y:S01]  /*126d0*/  IMAD.MOV.U32 R12, RZ, RZ, R49 ;  /* 0x000000ffff0c7224 */ /* 0x004fe200078e0031 */
[----:B------:R-:W-:Y:S01]  /*126e0*/  MOV R15, R30 ;  /* 0x0000001e000f7202 */ /* 0x000fe20000000f00 */
[----:B------:R-:W-:-:S02]  /*126f0*/  IMAD.MOV.U32 R13, RZ, RZ, R28 ;  /* 0x000000ffff0d7224 */ /* 0x000fc400078e001c */
[----:B------:R-:W-:Y:S02]  /*12700*/  IMAD.MOV.U32 R14, RZ, RZ, R29 ;  /* 0x000000ffff0e7224 */ /* 0x000fe400078e001d */
[----:B-1----:R-:W-:Y:S01]  /*12710*/  FFMA.FTZ R4, R131, c[0x0][0x2d0], -R6 ;  /* 0x0000b40083047a23 */ /* 0x002fe20000010806 */
[----:B------:R-:W-:-:S03]  /*12720*/  MOV R131, R27 ;  /* 0x0000001b00837202 */ /* 0x000fc60000000f00 */
[----:B------:R1:W-:Y:S02]  /*12730*/  MUFU.EX2 R251, R4 ;  /* 0x0000000400fb7308 */ /* 0x0003e40000000800 */
[----:B-1----:R-:W-:Y:S02]  /*12740*/  FFMA.FTZ R4, R149, c[0x0][0x2d0], -R6 ;  /* 0x0000b40095047a23 */ /* 0x002fe40000010806 */
[----:B------:R-:W-:-:S04]  /*12750*/  IMAD.MOV.U32 R149, RZ, RZ, R26 ;  /* 0x000000ffff957224 */ /* 0x000fc800078e001a */
[----:B------:R1:W2:Y:S02]  /*12760*/  MUFU.EX2 R250, R4 ;  /* 0x0000000400fa7308 */ /* 0x0002a40000000800 */
[--C-:B-1----:R-:W-:Y:S01]  /*12770*/  FFMA.FTZ R4, R148, c[0x0][0x2d0], -R6.reuse ;  /* 0x0000b40094047a23 */ /* 0x102fe20000010806 */
[----:B---3--:R-:W-:Y:S02]  /*12780*/  MOV R148, R48 ;  /* 0x0000003000947202 */ /* 0x008fe40000000f00 */
[----:B------:R-:W1:Y:S03]  /*12790*/  LDSM.16.MT88.4 R48, [R220+0x1900] ;  /* 0x00190000dc30783b */ /* 0x000e660000004200 */
[----:B------:R3:W-:Y:S01]  /*127a0*/  MUFU.EX2 R247, R4 ;  /* 0x0000000400f77308 */ /* 0x0007e20000000800 */
[----:B--2---:R-:W-:Y:S02]  /*127b0*/  F2FP.BF16.PACK_AB R9, R250, R251 ;  /* 0x000000fbfa09723e */ /* 0x004fe400000010ff */
[----:B------:R-:W-:Y:S01]  /*127c0*/  F2FP.BF16.PACK_AB R10, R148, R77 ;  /* 0x0000004d940a723e */ /* 0x000fe200000010ff */
[----:B---3--:R-:W-:-:S02]  /*127d0*/  FFMA.FTZ R4, R150, c[0x0][0x2d0], -R6 ;  /* 0x0000b40096047a23 */ /* 0x008fc40000010806 */
[----:B------:R-:W-:Y:S02]  /*127e0*/  IMAD.MOV.U32 R150, RZ, RZ, R78 ;  /* 0x000000ffff967224 */ /* 0x000fe400078e004e */
[----:B------:R-:W-:Y:S02]  /*127f0*/  IMAD.MOV.U32 R78, RZ, RZ, R79 ;  /* 0x000000ffff4e7224 */ /* 0x000fe400078e004f */
[----:B------:R-:W-:Y:S01]  /*12800*/  IMAD.MOV.U32 R79, RZ, RZ, R249 ;  /* 0x000000ffff4f7224 */ /* 0x000fe200078e00f9 */
[----:B------:R-:W-:Y:S01]  /*12810*/  F2FP.BF16.PACK_AB R8, R150, R12 ;  /* 0x0000000c9608723e */ /* 0x000fe200000010ff */
[----:B------:R2:W3:Y:S01]  /*12820*/  MUFU.EX2 R249, R4 ;  /* 0x0000000400f97308 */ /* 0x0004e20000000800 */
[----:B------:R-:W-:Y:S01]  /*12830*/  IMAD.MOV.U32 R61, RZ, RZ, R78 ;  /* 0x000000ffff3d7224 */ /* 0x000fe200078e004e */
[----:B------:R-:W-:Y:S01]  /*12840*/  MOV R78, R242 ;  /* 0x000000f2004e7202 */ /* 0x000fe20000000f00 */
[----:B--2---:R-:W-:Y:S01]  /*12850*/  FFMA.FTZ R4, R164, c[0x0][0x2d0], -R7 ;  /* 0x0000b400a4047a23 */ /* 0x004fe20000010807 */
[----:B------:R-:W-:-:S02]  /*12860*/  MOV R164, R244 ;  /* 0x000000f400a47202 */ /* 0x000fc40000000f00 */
[----:B---3--:R-:W-:Y:S02]  /*12870*/  F2FP.BF16.PACK_AB R11, R249, R247 ;  /* 0x000000f7f90b723e */ /* 0x008fe400000010ff */
[----:B------:R2:W3:Y:S05]  /*12880*/  MUFU.EX2 R248, R4 ;  /* 0x0000000400f87308 */ /* 0x0004ea0000000800 */
[C---:B-1----:R-:W-:Y:S07]  /*12890*/  HMMA.16816.F32.BF16 R32, R8.reuse, R48, R104 ;  /* 0x000000300820723c */ /* 0x042fee0000041868 */
[----:B------:R-:W-:Y:S01]  /*128a0*/  IMAD.MOV.U32 R106, RZ, RZ, R77 ;  /* 0x000000ffff6a7224 */ /* 0x000fe200078e004d */
[----:B------:R-:W-:Y:S01]  /*128b0*/  MOV R105, R240 ;  /* 0x000000f000697202 */ /* 0x000fe20000000f00 */
[----:B------:R-:W-:Y:S01]  /*128c0*/  IMAD.MOV.U32 R77, RZ, RZ, R241 ;  /* 0x000000ffff4d7224 */ /* 0x000fe200078e00f1 */
[----:B------:R-:W-:Y:S01]  /*128d0*/  HMMA.16816.F32.BF16 R36, R8, R66, R44 ;  /* 0x000000420824723c */ /* 0x000fe2000004182c */
[----:B--2---:R-:W-:Y:S01]  /*128e0*/  FFMA.FTZ R4, R163, c[0x0][0x2d0], -R7 ;  /* 0x0000b400a3047a23 */ /* 0x004fe20000010807 */
[----:B------:R-:W-:Y:S01]  /*128f0*/  MOV R163, R149 ;  /* 0x0000009500a37202 */ /* 0x000fe20000000f00 */
[----:B------:R-:W-:-:S02]  /*12900*/  IMAD.MOV.U32 R104, RZ, RZ, R215 ;  /* 0x000000ffff687224 */ /* 0x000fc400078e00d7 */
[----:B------:R1:W-:Y:S01]  /*12910*/  MUFU.EX2 R246, R4 ;  /* 0x0000000400f67308 */ /* 0x0003e20000000800 */
[----:B------:R-:W-:Y:S01]  /*12920*/  IMAD.MOV.U32 R107, RZ, RZ, R15 ;  /* 0x000000ffff6b7224 */ /* 0x000fe200078e000f */
[----:B------:R-:W-:Y:S01]  /*12930*/  MOV R46, R239 ;  /* 0x000000ef002e7202 */ /* 0x000fe20000000f00 */
[----:B------:R-:W-:Y:S01]  /*12940*/  IMAD.MOV.U32 R47, RZ, RZ, R238 ;  /* 0x000000ffff2f7224 */ /* 0x000fe200078e00ee */
[C---:B------:R-:W-:Y:S01]  /*12950*/  HMMA.16816.F32.BF16 R40, R8.reuse, R64, R100 ;  /* 0x000000400828723c */ /* 0x040fe20000041864 */
        /* <DEDUP_REMOVED lines=8> */
[----:B-1----:R-:W-:Y:S02]  /*129e0*/  FFMA.FTZ R4, R167, c[0x0][0x2d0], -R7 ;  /* 0x0000b400a7047a23 */ /* 0x002fe40000010807 */
[----:B------:R-:W-:Y:S01]  /*129f0*/  IMAD.MOV.U32 R119, RZ, RZ, R164 ;  /* 0x000000ffff777224 */ /* 0x000fe200078e00a4 */
[----:B------:R-:W-:Y:S01]  /*12a00*/  MOV R118, R62 ;  /* 0x0000003e00767202 */ /* 0x000fe20000000f00 */
[----:B------:R1:W2:Y:S01]  /*12a10*/  MUFU.EX2 R245, R4 ;  /* 0x0000000400f57308 */ /* 0x0002a20000000800 */
[----:B------:R-:W-:Y:S01]  /*12a20*/  IMAD.MOV.U32 R116, RZ, RZ, R148 ;  /* 0x000000ffff747224 */ /* 0x000fe200078e0094 */
[----:B------:R-:W-:Y:S01]  /*12a30*/  MOV R164, R79 ;  /* 0x0000004f00a47202 */ /* 0x000fe20000000f00 */
[----:B------:R-:W-:Y:S01]  /*12a40*/  IMAD.MOV.U32 R167, RZ, RZ, R131 ;  /* 0x000000ffffa77224 */ /* 0x000fe200078e0083 */
[----:B------:R-:W-:Y:S01]  /*12a50*/  HMMA.16816.F32.BF16 R12, R8, R54, R92 ;  /* 0x00000036080c723c */ /* 0x000fe2000004185c */
[----:B------:R-:W-:Y:S01]  /*12a60*/  IMAD.MOV.U32 R117, RZ, RZ, R63 ;  /* 0x000000ffff757224 */ /* 0x000fe200078e003f */
[----:B------:R-:W-:Y:S01]  /*12a70*/  LDSM.16.MT88.4 R92, [R219+0x2100] ;  /* 0x00210000db5c783b */ /* 0x000fe20000004200 */
[----:B------:R-:W-:-:S03]  /*12a80*/  IMAD.MOV.U32 R148, RZ, RZ, R78 ;  /* 0x000000ffff947224 */ /* 0x000fc600078e004e */
[----:B------:R-:W-:Y:S02]  /*12a90*/  LDSM.16.MT88.4 R76, [R220+0x2100] ;  /* 0x00210000dc4c783b */ /* 0x000fe40000004200 */
[C---:B------:R-:W-:Y:S02]  /*12aa0*/  HMMA.16816.F32.BF16 R20, R8.reuse, R58, R88 ;  /* 0x0000003a0814723c */ /* 0x040fe40000041858 */
[----:B------:R-:W-:Y:S01]  /*12ab0*/  LDSM.16.MT88.4 R88, [R219+0x2900] ;  /* 0x00290000db58783b */ /* 0x000fe20000004200 */
[----:B-1----:R-:W-:Y:S01]  /*12ac0*/  FFMA.FTZ R4, R152, c[0x0][0x2d0], -R6 ;  /* 0x0000b40098047a23 */ /* 0x002fe20000010806 */
[----:B------:R-:W-:Y:S01]  /*12ad0*/  MOV R152, R60 ;  /* 0x0000003c00987202 */ /* 0x000fe20000000f00 */
[----:B------:R-:W-:Y:S02]  /*12ae0*/  IMAD.MOV.U32 R60, RZ, RZ, R31 ;  /* 0x000000ffff3c7224 */ /* 0x000fe400078e001f */
[----:B------:R1:W-:Y:S01]  /*12af0*/  MUFU.EX2 R244, R4 ;  /* 0x0000000400f47308 */ /* 0x0003e20000000800 */
[----:B------:R-:W-:Y:S01]  /*12b00*/  HMMA.16816.F32.BF16 R28, R8, R50, R84 ;  /* 0x00000032081c723c */ /* 0x000fe20000041854 */
[----:B------:R-:W-:Y:S01]  /*12b10*/  LDSM.16.MT88.4 R84, [R218+0x2100] ;  /* 0x00210000da54783b */ /* 0x000fe20000004200 */
[----:B------:R-:W-:-:S03]  /*12b20*/  MOV R131, R60 ;  /* 0x0000003c00837202 */ /* 0x000fc60000000f00 */
[----:B------:R-:W4:Y:S01]  /*12b30*/  LDSM.16.MT88.4 R60, [R217+0x2100] ;  /* 0x00210000d93c783b */ /* 0x000f220000004200 */
[----:B-1----:R-:W-:Y:S02]  /*12b40*/  FFMA.FTZ R4, R154, c[0x0][0x2d0], -R6 ;  /* 0x0000b4009a047a23 */ /* 0x002fe40000010806 */
[----:B------:R-:W-:Y:S02]  /*12b50*/  IMAD.MOV.U32 R154, RZ, RZ, R25 ;  /* 0x000000ffff9a7224 */ /* 0x000fe400078e0019 */
[----:B------:R1:W1:Y:S01]  /*12b60*/  MUFU.EX2 R242, R4 ;  /* 0x0000000400f27308 */ /* 0x0002620000000800 */
[----:B------:R-:W-:Y:S07]  /*12b70*/  HMMA.16816.F32.BF16 R24, R8, R56, R108 ;  /* 0x000000380818723c */ /* 0x000fee000004186c */
[----:B---3--:R-:W-:Y:S01]  /*12b80*/  F2FP.BF16.PACK_AB R8, R248, R252 ;  /* 0x000000fcf808723e */ /* 0x008fe200000010ff */
[----:B------:R-:W-:Y:S01]  /*12b90*/  IMAD.MOV.U32 R110, RZ, RZ, R45 ;  /* 0x000000ffff6e7224 */ /* 0x000fe200078e002d */
[----:B--2---:R-:W-:Y:S01]  /*12ba0*/  F2FP.BF16.PACK_AB R10, R245, R246 ;  /* 0x000000f6f50a723e */ /* 0x004fe200000010ff */
[----:B------:R-:W-:Y:S01]  /*12bb0*/  IMAD.MOV.U32 R111, RZ, RZ, R46 ;  /* 0x000000ffff6f7224 */ /* 0x000fe200078e002e */
[----:B------:R-:W-:Y:S01]  /*12bc0*/  MOV R109, R44 ;  /* 0x0000002c006d7202 */ /* 0x000fe20000000f00 */
[----:B-1----:R-:W-:Y:S01]  /*12bd0*/  FFMA.FTZ R4, R160, c[0x0][0x2d0], -R6 ;  /* 0x0000b400a0047a23 */ /* 0x002fe20000010806 */
[----:B------:R-:W-:Y:S01]  /*12be0*/  F2FP.BF16.PACK_AB R9, R242, R244 ;  /* 0x000000f4f209723e */ /* 0x000fe200000010ff */
[----:B------:R-:W-:Y:S01]  /*12bf0*/  IMAD.MOV.U32 R160, RZ, RZ, R100 ;  /* 0x000000ffffa07224 */ /* 0x000fe200078e0064 */
[----:B------:R-:W-:Y:S01]  /*12c00*/  MOV R100, R102 ;  /* 0x0000006600647202 */ /* 0x000fe20000000f00 */
[----:B------:R1:W-:Y:S01]  /*12c10*/  MUFU.EX2 R241, R4 ;  /* 0x0000000400f17308 */ /* 0x0003e20000000800 */
[----:B------:R-:W-:Y:S01]  /*12c20*/  MOV R102, R163 ;  /* 0x000000a300667202 */ /* 0x000fe20000000f00 */
[----:B------:R-:W-:-:S02]  /*12c30*/  IMAD.MOV.U32 R163, RZ, RZ, R173 ;  /* 0x000000ffffa37224 */ /* 0x000fc400078e00ad */
[----:B-1----:R-:W-:Y:S01]  /*12c40*/  FFMA.FTZ R4, R161, c[0x0][0x2d0], -R6 ;  /* 0x0000b400a1047a23 */ /* 0x002fe20000010806 */
[----:B------:R-:W-:-:S03]  /*12c50*/  MOV R161, R47 ;  /* 0x0000002f00a17202 */ /* 0x000fc60000000f00 */
[----:B------:R1:W2:Y:S02]  /*12c60*/  MUFU.EX2 R240, R4 ;  /* 0x0000000400f07308 */ /* 0x0002a40000000800 */
[----:B-1----:R-:W-:Y:S01]  /*12c70*/  FFMA.FTZ R4, R165, c[0x0][0x2d0], -R2 ;  /* 0x0000b400a5047a23 */ /* 0x002fe20000010802 */
[----:B--2---:R-:W-:-:S05]  /*12c80*/  F2FP.BF16.PACK_AB R11, R240, R241 ;  /* 0x000000f1f00b723e */ /* 0x004fca00000010ff */
[----:B------:R1:W-:Y:S02]  /*12c90*/  MUFU.EX2 R215, R4 ;  /* 0x0000000400d77308 */ /* 0x0003e40000000800 */
[C---:B----4-:R-:W-:Y:S08]  /*12ca0*/  HMMA.16816.F32.BF16 R40, R8.reuse, R60, R40 ;  /* 0x0000003c0828723c */ /* 0x050ff00000041828 */
        /* <DEDUP_REMOVED lines=13> */
[----:B--2---:R-:W-:Y:S01]  /*12d80*/  F2FP.BF16.PACK_AB R8, R238, R215 ;  /* 0x000000d7ee08723e */ /* 0x004fe200000010ff */
[----:B-1----:R-:W-:Y:S01]  /*12d90*/  FFMA.FTZ R4, R151, c[0x0][0x2d0], -R0 ;  /* 0x0000b40097047a23 */ /* 0x002fe20000010800 */
[----:B------:R-:W-:-:S02]  /*12da0*/  MOV R151, R172 ;  /* 0x000000ac00977202 */ /* 0x000fc40000000f00 */
[----:B---3--:R-:W-:Y:S01]  /*12db0*/  F2FP.BF16.PACK_AB R10, R239, R214 ;  /* 0x000000d6ef0a723e */ /* 0x008fe200000010ff */
[----:B------:R1:W-:Y:S02]  /*12dc0*/  MUFU.EX2 R172, R4 ;  /* 0x0000000400ac7308 */ /* 0x0003e40000000800 */
[----:B-1----:R-:W-:Y:S02]  /*12dd0*/  FFMA.FTZ R4, R153, c[0x0][0x2d0], -R0 ;  /* 0x0000b40099047a23 */ /* 0x002fe40000010800 */
[----:B------:R-:W-:-:S04]  /*12de0*/  IMAD.MOV.U32 R153, RZ, RZ, R175 ;  /* 0x000000ffff997224 */ /* 0x000fc800078e00af */
[----:B------:R1:W2:Y:S02]  /*12df0*/  MUFU.EX2 R175, R4 ;  /* 0x0000000400af7308 */ /* 0x0002a40000000800 */
[----:B-1----:R-:W-:Y:S01]  /*12e00*/  FFMA.FTZ R4, R155, c[0x0][0x2d0], -R0 ;  /* 0x0000b4009b047a23 */ /* 0x002fe20000010800 */
[----:B--2---:R-:W-:Y:S01]  /*12e10*/  F2FP.BF16.PACK_AB R9, R175, R172 ;  /* 0x000000acaf09723e */ /* 0x004fe200000010ff */
[----:B------:R-:W-:Y:S02]  /*12e20*/  IMAD.MOV.U32 R155, RZ, RZ, R107 ;  /* 0x000000ffff9b7224 */ /* 0x000fe400078e006b */
[----:B------:R-:W-:Y:S02]  /*12e30*/  IMAD.MOV.U32 R107, RZ, RZ, R101 ;  /* 0x000000ffff6b7224 */ /* 0x000fe400078e0065 */
[----:B------:R-:W-:Y:S02]  /*12e40*/  IMAD.MOV.U32 R101, RZ, RZ, R103 ;  /* 0x000000ffff657224 */ /* 0x000fe400078e0067 */
[----:B------:R-:W-:-:S02]  /*12e50*/  IMAD.MOV.U32 R103, RZ, RZ, R167 ;  /* 0x000000ffff677224 */ /* 0x000fc400078e00a7 */
[----:B------:R-:W-:Y:S02]  /*12e60*/  IMAD.MOV.U32 R167, RZ, RZ, R174 ;  /* 0x000000ffffa77224 */ /* 0x000fe400078e00ae */
        /* <DEDUP_REMOVED lines=9> */
[----:B------:R-:W-:-:S02]  /*12f00*/  IMAD.MOV.U32 R127, RZ, RZ, R111 ;  /* 0x000000ffff7f7224 */ /* 0x000fc400078e006f */
[----:B-1----:R-:W-:-:S04]  /*12f10*/  FFMA.FTZ R4, R203, c[0x0][0x2d0], -R7 ;  /* 0x0000b400cb047a23 */ /* 0x002fc80000010807 */
[----:B------:R-:W-:Y:S01]  /*12f20*/  MOV R120, R109 ;  /* 0x0000006d00787202 */ /* 0x000fe20000000f00 */
[----:B------:R1:W2:Y:S01]  /*12f30*/  MUFU.EX2 R203, R4 ;  /* 0x0000000400cb7308 */ /* 0x0002a20000000800 */
[----:B------:R-:W-:Y:S01]  /*12f40*/  HMMA.16816.F32.BF16 R108, R8, R132, R112 ;  /* 0x00000084086c723c */ /* 0x000fe20000041870 */
[----:B------:R-:W-:-:S06]  /*12f50*/  IMAD.MOV.U32 R121, RZ, RZ, R131 ;  /* 0x000000ffff797224 */ /* 0x000fcc00078e0083 */
[----:B------:R-:W-:Y:S01]  /*12f60*/  MOV R114, R213 ;  /* 0x000000d500727202 */ /* 0x000fe20000000f00 */
[----:B------:R-:W-:Y:S01]  /*12f70*/  HMMA.16816.F32.BF16 R80, R8, R134, R80 ;  /* 0x000000860850723c */ /* 0x000fe20000041850 */
[----:B------:R-:W-:Y:S02]  /*12f80*/  IMAD.MOV.U32 R115, RZ, RZ, R164 ;  /* 0x000000ffff737224 */ /* 0x000fe400078e00a4 */
[----:B-1----:R-:W-:-:S05]  /*12f90*/  FFMA.FTZ R4, R202, c[0x0][0x2d0], -R7 ;  /* 0x0000b400ca047a23 */ /* 0x002fca0000010807 */
[C---:B------:R-:W-:Y:S01]  /*12fa0*/  HMMA.16816.F32.BF16 R68, R8.reuse, R122, R72 ;  /* 0x0000007a0844723c */ /* 0x040fe20000041848 */
[----:B------:R-:W-:Y:S01]  /*12fb0*/  FFMA.FTZ R7, R201, c[0x0][0x2d0], -R7 ;  /* 0x0000b400c9077a23 */ /* 0x000fe20000010807 */
[----:B--2---:R-:W-:Y:S01]  /*12fc0*/  F2FP.BF16.PACK_AB R168, R203, R204 ;  /* 0x000000cccba8723e */ /* 0x004fe200000010ff */
[----:B------:R1:W-:Y:S04]  /*12fd0*/  MUFU.EX2 R213, R4 ;  /* 0x0000000400d57308 */ /* 0x0003e80000000800 */
[----:B------:R-:W-:Y:S01]  /*12fe0*/  MOV R122, R100 ;  /* 0x00000064007a7202 */ /* 0x000fe20000000f00 */
[----:B------:R-:W-:Y:S01]  /*12ff0*/  HMMA.16816.F32.BF16 R72, R8, R136, R144 ;  /* 0x000000880848723c */ /* 0x000fe20000041890 */
[----:B------:R-:W2:Y:S01]  /*13000*/  LDSM.16.MT88.4 R144, [R217+0x2900] ;  /* 0x00290000d990783b */ /* 0x000ea20000004200 */
[----:B------:R-:W-:Y:S01]  /*13010*/  IMAD.MOV.U32 R123, RZ, RZ, R107 ;  /* 0x000000ffff7b7224 */ /* 0x000fe200078e006b */
[----:B------:R-:W-:Y:S01]  /*13020*/  MUFU.EX2 R202, R7 ;  /* 0x0000000700ca7308 */ /* 0x000fe20000000800 */
[----:B------:R-:W-:Y:S01]  /*13030*/  MOV R100, R163 ;  /* 0x000000a300647202 */ /* 0x000fe20000000f00 */
[----:B------:R-:W-:-:S02]  /*13040*/  IMAD.MOV.U32 R107, RZ, RZ, R101 ;  /* 0x000000ffff6b7224 */ /* 0x000fc400078e0065 */
[----:B------:R-:W-:Y:S01]  /*13050*/  IMAD.MOV.U32 R101, RZ, RZ, R167 ;  /* 0x000000ffff657224 */ /* 0x000fe200078e00a7 */
[----:B------:R-:W-:Y:S01]  /*13060*/  HMMA.16816.F32.BF16 R140, R8, R124, R140 ;  /* 0x0000007c088c723c */ /* 0x000fe2000004188c */
[----:B------:R-:W-:Y:S01]  /*13070*/  LDSM.16.MT88.4 R164, [R218+0x2900] ;  /* 0x00290000daa4783b */ /* 0x000fe20000004200 */
[----:B-1----:R-:W-:-:S04]  /*13080*/  FFMA.FTZ R4, R192, c[0x0][0x2d0], -R6 ;  /* 0x0000b400c0047a23 */ /* 0x002fc80000010806 */
[----:B------:R1:W-:Y:S01]  /*13090*/  MUFU.EX2 R192, R4 ;  /* 0x0000000400c07308 */ /* 0x0003e20000000800 */
[----:B------:R-:W-:Y:S01]  /*130a0*/  MOV R124, R161 ;  /* 0x000000a1007c7202 */ /* 0x000fe20000000f00 */
[----:B------:R-:W-:Y:S01]  /*130b0*/  IMAD.MOV.U32 R125, RZ, RZ, R160 ;  /* 0x000000ffff7d7224 */ /* 0x000fe200078e00a0 */
[----:B------:R-:W-:Y:S01]  /*130c0*/  HMMA.16816.F32.BF16 R96, R8, R138, R96 ;  /* 0x0000008a0860723c */ /* 0x000fe20000041860 */
[----:B------:R-:W3:Y:S01]  /*130d0*/  LDSM.16.MT88.4 R160, [R220+0x2900] ;  /* 0x00290000dca0783b */ /* 0x000ee20000004200 */
[----:B-1----:R-:W-:-:S04]  /*130e0*/  FFMA.FTZ R4, R191, c[0x0][0x2d0], -R6 ;  /* 0x0000b400bf047a23 */ /* 0x002fc80000010806 */
[----:B------:R1:W4:Y:S02]  /*130f0*/  MUFU.EX2 R191, R4 ;  /* 0x0000000400bf7308 */ /* 0x0003240000000800 */
[--C-:B-1----:R-:W-:Y:S01]  /*13100*/  FFMA.FTZ R4, R190, c[0x0][0x2d0], -R6.reuse ;  /* 0x0000b400be047a23 */ /* 0x102fe20000010806 */
[----:B----4-:R-:W-:Y:S01]  /*13110*/  F2FP.BF16.PACK_AB R169, R191, R192 ;  /* 0x000000c0bfa9723e */ /* 0x010fe200000010ff */
[----:B------:R-:W-:-:S04]  /*13120*/  FFMA.FTZ R6, R189, c[0x0][0x2d0], -R6 ;  /* 0x0000b400bd067a23 */ /* 0x000fc80000010806 */
[----:B------:R1:W-:Y:S08]  /*13130*/  MUFU.EX2 R201, R4 ;  /* 0x0000000400c97308 */ /* 0x0003f00000000800 */
[----:B------:R-:W4:Y:S01]  /*13140*/  MUFU.EX2 R190, R6 ;  /* 0x0000000600be7308 */ /* 0x000f220000000800 */
[----:B-1----:R-:W-:-:S07]  /*13150*/  FFMA.FTZ R4, R199, c[0x0][0x2d0], -R2 ;  /* 0x0000b400c7047a23 */ /* 0x002fce0000010802 */
[----:B------:R1:W-:Y:S02]  /*13160*/  MUFU.EX2 R135, R4 ;  /* 0x0000000400877308 */ /* 0x0003e40000000800 */
[----:B-1----:R-:W-:-:S06]  /*13170*/  FFMA.FTZ R4, R198, c[0x0][0x2d0], -R2 ;  /* 0x0000b400c6047a23 */ /* 0x002fcc0000010802 */
[----:B------:R1:W-:Y:S02]  /*13180*/  MUFU.EX2 R189, R4 ;  /* 0x0000000400bd7308 */ /* 0x0003e40000000800 */
[----:B-1----:R-:W-:-:S06]  /*13190*/  FFMA.FTZ R4, R195, c[0x0][0x2d0], -R2 ;  /* 0x0000b400c3047a23 */ /* 0x002fcc0000010802 */
[----:B------:R1:W-:Y:S02]  /*131a0*/  MUFU.EX2 R133, R4 ;  /* 0x0000000400857308 */ /* 0x0003e40000000800 */
[----:B-1----:R-:W-:-:S06]  /*131b0*/  FFMA.FTZ R4, R200, c[0x0][0x2d0], -R2 ;  /* 0x0000b400c8047a23 */ /* 0x002fcc0000010802 */
[----:B------:R1:W-:Y:S02]  /*131c0*/  MUFU.EX2 R134, R4 ;  /* 0x0000000400867308 */ /* 0x0003e40000000800 */
[----:B-1----:R-:W-:Y:S01]  /*131d0*/  FFMA.FTZ R4, R170, c[0x0][0x2d0], -R0 ;  /* 0x0000b400aa047a23 */ /* 0x002fe20000010800 */
[----:B------:R-:W-:-:S05]  /*131e0*/  F2FP.BF16.PACK_AB R170, R202, R213 ;  /* 0x000000d5caaa723e */ /* 0x000fca00000010ff */
[----:B------:R1:W-:Y:S02]  /*131f0*/  MUFU.EX2 R131, R4 ;  /* 0x0000000400837308 */ /* 0x0003e40000000800 */
[----:B-1----:R-:W-:Y:S01]  /*13200*/  FFMA.FTZ R4, R171, c[0x0][0x2d0], -R0 ;  /* 0x0000b400ab047a23 */ /* 0x002fe20000010800 */
[----:B----4-:R-:W-:-:S05]  /*13210*/  F2FP.BF16.PACK_AB R171, R190, R201 ;  /* 0x000000c9beab723e */ /* 0x010fca00000010ff */
[----:B------:R1:W4:Y:S02]  /*13220*/  MUFU.EX2 R132, R4 ;  /* 0x0000000400847308 */ /* 0x0003240000000800 */
        /* <DEDUP_REMOVED lines=19> */
[----:B------:R-:W-:Y:S01]  /*13360*/  IMAD.MOV.U32 R150, RZ, RZ, R225 ;  /* 0x000000ffff967224 */ /* 0x000fe200078e00e1 */
[----:B--2---:R-:W-:Y:S01]  /*13370*/  HMMA.16816.F32.BF16 R136, R168, R144, R40 ;  /* 0x00000090a888723c */ /* 0x004fe20000041828 */
[----:B------:R1:W-:Y:S01]  /*13380*/  MUFU.EX2 R40, R4 ;  /* 0x0000000400287308 */ /* 0x0003e20000000800 */
[----:B------:R-:W-:Y:S01]  /*13390*/  IMAD.MOV.U32 R198, RZ, RZ, R122 ;  /* 0x000000ffffc67224 */ /* 0x000fe200078e007a */
[----:B------:R-:W-:Y:S01]  /*133a0*/  MOV R195, R115 ;  /* 0x0000007300c37202 */ /* 0x000fe20000000f00 */
[----:B------:R-:W-:Y:S01]  /*133b0*/  IMAD.MOV.U32 R122, RZ, RZ, R116 ;  /* 0x000000ffff7a7224 */ /* 0x000fe200078e0074 */
[----:B------:R-:W-:Y:S01]  /*133c0*/  MOV R116, R105 ;  /* 0x0000006900747202 */ /* 0x000fe20000000f00 */
[----:B------:R-:W-:Y:S02]  /*133d0*/  IMAD.MOV.U32 R112, RZ, RZ, R117 ;  /* 0x000000ffff707224 */ /* 0x000fe400078e0075 */
[----:B------:R-:W-:Y:S01]  /*133e0*/  IMAD.MOV.U32 R199, RZ, RZ, R123 ;  /* 0x000000ffffc77224 */ /* 0x000fe200078e007b */
[----:B------:R-:W-:Y:S01]  /*133f0*/  MOV R123, R151 ;  /* 0x00000097007b7202 */ /* 0x000fe20000000f00 */
        /* <DEDUP_REMOVED lines=8> */
[----:B-1----:R-:W-:Y:S01]  /*13480*/  FFMA.FTZ R4, R183, c[0x0][0x2d0], -R0 ;  /* 0x0000b400b7047a23 */ /* 0x002fe20000010800 */
[----:B------:R-:W-:Y:S01]  /*13490*/  MOV R10, R107 ;  /* 0x0000006b000a7202 */ /* 0x000fe20000000f00 */
[----:B------:R-:W-:Y:S01]  /*134a0*/  IMAD.MOV.U32 R105, RZ, RZ, R148 ;  /* 0x000000ffff697224 */ /* 0x000fe200078e0094 */
[----:B------:R1:W5:Y:S01]  /*134b0*/  LDL.LU R225, [R1+0x3c] ;  /* 0x00003c0001e17983 */ /* 0x0003620000300800 */
[C---:B------:R-:W-:Y:S01]  /*134c0*/  HMMA.16816.F32.BF16 R148, R168.reuse, R146, R36 ;  /* 0x00000092a894723c */ /* 0x040fe20000041824 */
[----:B------:R2:W2:Y:S01]  /*134d0*/  MUFU.EX2 R36, R4 ;  /* 0x0000000400247308 */ /* 0x0004a20000000800 */
[----:B----4-:R-:W-:Y:S01]  /*134e0*/  F2FP.BF16.PACK_AB R5, R132, R131 ;  /* 0x000000838405723e */ /* 0x010fe200000010ff */
[----:B------:R-:W-:Y:S01]  /*134f0*/  IMAD.MOV.U32 R8, RZ, RZ, R105 ;  /* 0x000000ffff087224 */ /* 0x000fe200078e0069 */
[----:B------:R-:W-:Y:S01]  /*13500*/  MOV R42, R117 ;  /* 0x00000075002a7202 */ /* 0x000fe20000000f00 */
[----:B------:R-:W-:Y:S01]  /*13510*/  IMAD.MOV.U32 R183, RZ, RZ, R114 ;  /* 0x000000ffffb77224 */ /* 0x000fe200078e0072 */
[----:B------:R-:W-:Y:S01]  /*13520*/  MOV R200, R104 ;  /* 0x0000006800c87202 */ /* 0x000fe20000000f00 */
[----:B------:R-:W-:Y:S01]  /*13530*/  IMAD.MOV.U32 R37, RZ, RZ, R6 ;  /* 0x000000ffff257224 */ /* 0x000fe200078e0006 */
[----:B------:R-:W-:Y:S01]  /*13540*/  MOV R38, R7 ;  /* 0x0000000700267202 */ /* 0x000fe20000000f00 */
[----:B------:R-:W-:Y:S01]  /*13550*/  IMAD.MOV.U32 R114, RZ, RZ, R119 ;  /* 0x000000ffff727224 */ /* 0x000fe200078e0077 */
[----:B------:R-:W-:Y:S01]  /*13560*/  F2FP.BF16.PACK_AB R6, R134, R133 ;  /* 0x000000858606723e */ /* 0x000fe200000010ff */
[----:B------:R-:W-:Y:S01]  /*13570*/  IMAD.MOV.U32 R120, RZ, RZ, R155 ;  /* 0x000000ffff787224 */ /* 0x000fe200078e009b */
[----:B------:R-:W-:Y:S01]  /*13580*/  MOV R119, R152 ;  /* 0x0000009800777202 */ /* 0x000fe20000000f00 */
[----:B------:R-:W-:Y:S01]  /*13590*/  IMAD.MOV.U32 R118, RZ, RZ, R154 ;  /* 0x000000ffff767224 */ /* 0x000fe200078e009a */
[----:B------:R-:W-:Y:S01]  /*135a0*/  MOV R39, R114 ;  /* 0x0000007200277202 */ /* 0x000fe20000000f00 */
[----:B---3--:R-:W-:Y:S01]  /*135b0*/  HMMA.16816.F32.BF16 R152, R168, R160, R32 ;  /* 0x000000a0a898723c */ /* 0x008fe20000041820 */
[----:B------:R-:W-:Y:S01]  /*135c0*/  IMAD.MOV.U32 R41, RZ, RZ, R115 ;  /* 0x000000ffff297224 */ /* 0x000fe200078e0073 */
[----:B--2---:R-:W-:Y:S01]  /*135d0*/  F2FP.BF16.PACK_AB R4, R189, R135 ;  /* 0x00000087bd04723e */ /* 0x004fe200000010ff */
[----:B------:R-:W-:Y:S01]  /*135e0*/  IMAD.MOV.U32 R43, RZ, RZ, R118 ;  /* 0x000000ffff2b7224 */ /* 0x000fe200078e0076 */
[----:B------:R-:W-:Y:S01]  /*135f0*/  F2FP.BF16.PACK_AB R7, R36, R40 ;  /* 0x000000282407723e */ /* 0x000fe200000010ff */
[----:B------:R-:W-:-:S02]  /*13600*/  IMAD.MOV.U32 R9, RZ, RZ, R106 ;  /* 0x000000ffff097224 */ /* 0x000fc400078e006a */
[----:B------:R-:W-:Y:S01]  /*13610*/  IMAD.MOV.U32 R35, RZ, RZ, R100 ;  /* 0x000000ffff237224 */ /* 0x000fe200078e0064 */
[----:B------:R-:W-:Y:S01]  /*13620*/  MOV R33, R102 ;  /* 0x0000006600217202 */ /* 0x000fe20000000f00 */
[----:B------:R-:W-:Y:S01]  /*13630*/  IMAD.MOV.U32 R34, RZ, RZ, R101 ;  /* 0x000000ffff227224 */ /* 0x000fe200078e0065 */
[----:B------:R-:W-:Y:S01]  /*13640*/  HMMA.16816.F32.BF16 R104, R168, R164, R24 ;  /* 0x000000a4a868723c */ /* 0x000fe20000041818 */
[----:B------:R-:W-:-:S07]  /*13650*/  IMAD.MOV.U32 R32, RZ, RZ, R103 ;  /* 0x000000ffff207224 */ /* 0x000fce00078e0067 */
[C---:B------:R-:W-:Y:S07]  /*13660*/  HMMA.16816.F32.BF16 R156, R4.reuse, R48, R156 ;  /* 0x00000030049c723c */ /* 0x040fee000004189c */
[----:B------:R-:W-:Y:S01]  /*13670*/  IMAD.MOV.U32 R49, RZ, RZ, R8 ;  /* 0x000000ffff317224 */ /* 0x000fe200078e0008 */
[----:B------:R-:W-:Y:S01]  /*13680*/  HMMA.16816.F32.BF16 R108, R4, R56, R108 ;  /* 0x00000038046c723c */ /* 0x000fe2000004186c */
[----:B------:R-:W-:Y:S01]  /*13690*/  FFMA.FTZ R8, R212, c[0x0][0x2d0], -R2 ;  /* 0x0000b400d4087a23 */ /* 0x000fe20000010802 */
[----:B------:R-:W-:-:S05]  /*136a0*/  MOV R48, R9 ;  /* 0x0000000900307202 */ /* 0x000fca0000000f00 */
[----:B------:R-:W-:Y:S01]  /*136b0*/  IMAD.MOV.U32 R57, RZ, RZ, R37 ;  /* 0x000000ffff397224 */ /* 0x000fe200078e0025 */
[----:B------:R-:W-:Y:S01]  /*136c0*/  HMMA.16816.F32.BF16 R100, R168, R162, R28 ;  /* 0x000000a2a864723c */ /* 0x000fe2000004181c */
[----:B------:R2:W-:Y:S01]  /*136d0*/  MUFU.EX2 R37, R8 ;  /* 0x0000000800257308 */ /* 0x0005e20000000800 */
[----:B------:R-:W-:-:S05]  /*136e0*/  IMAD.MOV.U32 R56, RZ, RZ, R38 ;  /* 0x000000ffff387224 */ /* 0x000fca00078e0026 */
[----:B------:R-:W-:Y:S01]  /*136f0*/  IMAD.MOV.U32 R28, RZ, RZ, R199 ;  /* 0x000000ffff1c7224 */ /* 0x000fe200078e00c7 */
[----:B------:R-:W-:Y:S01]  /*13700*/  MOV R30, R198 ;  /* 0x000000c6001e7202 */ /* 0x000fe20000000f00 */
[----:B------:R-:W-:Y:S01]  /*13710*/  IMAD.MOV.U32 R199, RZ, RZ, R112 ;  /* 0x000000ffffc77224 */ /* 0x000fe200078e0070 */
[----:B------:R-:W-:Y:S01]  /*13720*/  HMMA.16816.F32.BF16 R140, R4, R64, R140 ;  /* 0x00000040048c723c */ /* 0x000fe2000004188c */
[----:B------:R-:W-:Y:S02]  /*13730*/  IMAD.MOV.U32 R29, RZ, RZ, R113 ;  /* 0x000000ffff1d7224 */ /* 0x000fe400078e0071 */
[----:B------:R-:W-:Y:S02]  /*13740*/  IMAD.MOV.U32 R31, RZ, RZ, R195 ;  /* 0x000000ffff1f7224 */ /* 0x000fe400078e00c3 */
[----:B------:R-:W-:Y:S02]  /*13750*/  IMAD.MOV.U32 R198, RZ, RZ, R116 ;  /* 0x000000ffffc67224 */ /* 0x000fe400078e0074 */
[----:B--2---:R-:W-:Y:S01]  /*13760*/  FFMA.FTZ R8, R208, c[0x0][0x2d0], -R2 ;  /* 0x0000b400d0087a23 */ /* 0x004fe20000010802 */
[----:B------:R-:W-:Y:S01]  /*13770*/  HMMA.16816.F32.BF16 R112, R168, R166, R20 ;  /* 0x000000a6a870723c */ /* 0x000fe20000041814 */
[----:B------:R-:W-:-:S02]  /*13780*/  IMAD.MOV.U32 R195, RZ, RZ, R119 ;  /* 0x000000ffffc37224 */ /* 0x000fc400078e0077 */
[----:B------:R2:W-:Y:S01]  /*13790*/  MUFU.EX2 R38, R8 ;  /* 0x0000000800267308 */ /* 0x0005e20000000800 */
[----:B------:R-:W-:Y:S02]  /*137a0*/  IMAD.MOV.U32 R64, RZ, RZ, R31 ;  /* 0x000000ffff407224 */ /* 0x000fe400078e001f */
[----:B------:R-:W-:Y:S02]  /*137b0*/  IMAD.MOV.U32 R65, RZ, RZ, R30 ;  /* 0x000000ffff417224 */ /* 0x000fe400078e001e */
[----:B------:R-:W-:Y:S07]  /*137c0*/  HMMA.16816.F32.BF16 R20, R4, R58, R80 ;  /* 0x0000003a0414723c */ /* 0x000fee0000041850 */
[----:B------:R-:W-:Y:S01]  /*137d0*/  IMAD.MOV.U32 R82, RZ, RZ, R41 ;  /* 0x000000ffff527224 */ /* 0x000fe200078e0029 */
[----:B------:R-:W-:Y:S01]  /*137e0*/  HMMA.16816.F32.BF16 R116, R168, R88, R16 ;  /* 0x00000058a874723c */ /* 0x000fe20000041810 */
[----:B------:R-:W-:Y:S01]  /*137f0*/  MOV R83, R39 ;  /* 0x0000002700537202 */ /* 0x000fe20000000f00 */
[----:B------:R-:W-:Y:S01]  /*13800*/  IMAD.MOV.U32 R59, RZ, RZ, R124 ;  /* 0x000000ffff3b7224 */ /* 0x000fe200078e007c */
[----:B------:R-:W-:Y:S01]  /*13810*/  MOV R58, R125 ;  /* 0x0000007d003a7202 */ /* 0x000fe20000000f00 */
[----:B--2---:R-:W-:Y:S01]  /*13820*/  FFMA.FTZ R8, R211, c[0x0][0x2d0], -R2 ;  /* 0x0000b400d3087a23 */ /* 0x004fe20000010802 */
[----:B------:R-:W-:Y:S01]  /*13830*/  MOV R81, R126 ;  /* 0x0000007e00517202 */ /* 0x000fe20000000f00 */
[----:B------:R-:W-:-:S02]  /*13840*/  IMAD.MOV.U32 R80, RZ, RZ, R127 ;  /* 0x000000ffff507224 */ /* 0x000fc400078e007f */
[----:B------:R2:W-:Y:S01]  /*13850*/  MUFU.EX2 R41, R8 ;  /* 0x0000000800297308 */ /* 0x0005e20000000800 */
[----:B------:R-:W-:Y:S08]  /*13860*/  HMMA.16816.F32.BF16 R168, R168, R90, R12 ;  /* 0x0000005aa8a8723c */ /* 0x000ff0000004180c */
[----:B------:R-:W-:Y:S01]  /*13870*/  HMMA.16816.F32.BF16 R12, R4, R66, R44 ;  /* 0x00000042040c723c */ /* 0x000fe2000004182c */
[----:B--2---:R-:W-:-:S07]  /*13880*/  FFMA.FTZ R8, R205, c[0x0][0x2d0], -R2 ;  /* 0x0000b400cd087a23 */ /* 0x004fce0000010802 */
[C---:B------:R-:W-:Y:S01]  /*13890*/  HMMA.16816.F32.BF16 R16, R4.reuse, R50, R68 ;  /* 0x000000320410723c */ /* 0x040fe20000041844 */
[----:B------:R-:W-:Y:S01]  /*138a0*/  IMAD.MOV.U32 R46, RZ, RZ, R42 ;  /* 0x000000ffff2e7224 */ /* 0x000fe200078e002a */
[----:B------:R-:W-:Y:S01]  /*138b0*/  MOV R67, R43 ;  /* 0x0000002b00437202 */ /* 0x000fe20000000f00 */
[----:B------:R2:W-:Y:S01]  /*138c0*/  MUFU.EX2 R42, R8 ;  /* 0x00000008002a7308 */ /* 0x0005e20000000800 */
[----:B------:R-:W-:Y:S02]  /*138d0*/  IMAD.MOV.U32 R47, RZ, RZ, R34 ;  /* 0x000000ffff2f7224 */ /* 0x000fe400078e0022 */
[----:B------:R-:W-:Y:S01]  /*138e0*/  IMAD.MOV.U32 R66, RZ, RZ, R200 ;  /* 0x000000ffff427224 */ /* 0x000fe200078e00c8 */
[----:B------:R-:W-:Y:S01]  /*138f0*/  MOV R68, R32 ;  /* 0x0000002000447202 */ /* 0x000fe20000000f00 */
[----:B------:R-:W-:Y:S01]  /*13900*/  IMAD.MOV.U32 R51, RZ, RZ, R33 ;  /* 0x000000ffff337224 */ /* 0x000fe200078e0021 */
[----:B------:R-:W-:Y:S01]  /*13910*/  MOV R50, R35 ;  /* 0x0000002300327202 */ /* 0x000fe20000000f00 */
[----:B------:R-:W-:Y:S01]  /*13920*/  IMAD.MOV.U32 R200, RZ, RZ, R10 ;  /* 0x000000ffffc87224 */ /* 0x000fe200078e000a */
[----:B------:R-:W-:Y:S01]  /*13930*/  HMMA.16816.F32.BF16 R24, R4, R52, R72 ;  /* 0x000000340418723c */ /* 0x000fe20000041848 */
[----:B------:R-:W-:Y:S01]  /*13940*/  IMAD.MOV.U32 R71, RZ, RZ, R11 ;  /* 0x000000ffff477224 */ /* 0x000fe200078e000b */
[----:B------:R-:W-:Y:S01]  /*13950*/  MOV R69, R29 ;  /* 0x0000001d00457202 */ /* 0x000fe20000000f00 */
[----:B------:R-:W-:-:S02]  /*13960*/  IMAD.MOV.U32 R70, RZ, RZ, R28 ;  /* 0x000000ffff467224 */ /* 0x000fc400078e001c */
[----:B--2---:R-:W-:-:S04]  /*13970*/  FFMA.FTZ R8, R207, c[0x0][0x2d0], -R2 ;  /* 0x0000b400cf087a23 */ /* 0x004fc80000010802 */
[----:B------:R2:W-:Y:S02]  /*13980*/  MUFU.EX2 R44, R8 ;  /* 0x00000008002c7308 */ /* 0x0005e40000000800 */
[----:B--2---:R-:W-:-:S06]  /*13990*/  FFMA.FTZ R8, R210, c[0x0][0x2d0], -R2 ;  /* 0x0000b400d2087a23 */ /* 0x004fcc0000010802 */
[----:B------:R2:W3:Y:S02]  /*139a0*/  MUFU.EX2 R45, R8 ;  /* 0x00000008002d7308 */ /* 0x0004e40000000800 */
[----:B--2---:R-:W-:Y:S01]  /*139b0*/  FFMA.FTZ R8, R196, c[0x0][0x2d0], -R0 ;  /* 0x0000b400c4087a23 */ /* 0x004fe20000010800 */
[----:B------:R-:W-:Y:S01]  /*139c0*/  UIMAD.WIDE.U32 UR22, UR17, UR20, URZ ;  /* 0x00000014111672a5 */ /* 0x000fe2000f8e003f */
[----:B------:R-:W-:-:S04]  /*139d0*/  PLOP3.LUT P0, PT, PT, PT, UP6, 0x40, 0x0 ;  /* 0x000000000000781c */ /* 0x000fc80003f0e868 */
[----:B------:R2:W-:Y:S01]  /*139e0*/  MUFU.EX2 R32, R8 ;  /* 0x0000000800207308 */ /* 0x0005e20000000800 */
[----:B---3--:R-:W-:Y:S01]  /*139f0*/  F2FP.BF16.PACK_AB R124, R45, R44 ;  /* 0x0000002c2d7c723e */ /* 0x008fe200000010ff */
[----:B--2---:R-:W-:-:S06]  /*13a00*/  FFMA.FTZ R8, R197, c[0x0][0x2d0], -R0 ;  /* 0x0000b400c5087a23 */ /* 0x004fcc0000010800 */
[----:B------:R2:W3:Y:S02]  /*13a10*/  MUFU.EX2 R33, R8 ;  /* 0x0000000800217308 */ /* 0x0004e40000000800 */
[----:B--2---:R-:W-:-:S06]  /*13a20*/  FFMA.FTZ R8, R193, c[0x0][0x2d0], -R0 ;  /* 0x0000b400c1087a23 */ /* 0x004fcc0000010800 */
[----:B------:R2:W-:Y:S02]  /*13a30*/  MUFU.EX2 R34, R8 ;  /* 0x0000000800227308 */ /* 0x0005e40000000800 */
[----:B--2---:R-:W-:-:S06]  /*13a40*/  FFMA.FTZ R8, R194, c[0x0][0x2d0], -R0 ;  /* 0x0000b400c2087a23 */ /* 0x004fcc0000010800 */
[----:B------:R2:W4:Y:S02]  /*13a50*/  MUFU.EX2 R35, R8 ;  /* 0x0000000800237308 */ /* 0x0005240000000800 */
[--C-:B--2---:R-:W-:Y:S02]  /*13a60*/  FFMA.FTZ R8, R206, c[0x0][0x2d0], -R2.reuse ;  /* 0x0000b400ce087a23 */ /* 0x104fe40000010802 */
[----:B------:R-:W-:-:S04]  /*13a70*/  FFMA.FTZ R2, R209, c[0x0][0x2d0], -R2 ;  /* 0x0000b400d1027a23 */ /* 0x000fc80000010802 */
[----:B------:R2:W-:Y:S08]  /*13a80*/  MUFU.EX2 R43, R8 ;  /* 0x00000008002b7308 */ /* 0x0005f00000000800 */
[----:B------:R1:W1:Y:S01]  /*13a90*/  MUFU.EX2 R39, R2 ;  /* 0x0000000200277308 */ /* 0x0002620000000800 */
[----:B--2---:R-:W-:Y:S07]  /*13aa0*/  HMMA.16816.F32.BF16 R8, R4, R54, R96 ;  /* 0x000000360408723c */ /* 0x004fee0000041860 */
[----:B------:R-:W-:Y:S01]  /*13ab0*/  F2FP.BF16.PACK_AB R4, R38, R37 ;  /* 0x000000252604723e */ /* 0x000fe200000010ff */
[----:B-1----:R-:W-:Y:S01]  /*13ac0*/  FFMA.FTZ R2, R184, c[0x0][0x2d0], -R0 ;  /* 0x0000b400b8027a23 */ /* 0x002fe20000010800 */
[----:B------:R-:W-:-:S02]  /*13ad0*/  F2FP.BF16.PACK_AB R6, R42, R41 ;  /* 0x000000292a06723e */ /* 0x000fc400000010ff */
[----:B---3--:R-:W-:Y:S01]  /*13ae0*/  F2FP.BF16.PACK_AB R5, R33, R32 ;  /* 0x000000202105723e */ /* 0x008fe200000010ff */
[----:B------:R1:W-:Y:S01]  /*13af0*/  MUFU.EX2 R31, R2 ;  /* 0x00000002001f7308 */ /* 0x0003e20000000800 */
[----:B----4-:R-:W-:Y:S01]  /*13b00*/  F2FP.BF16.PACK_AB R7, R35, R34 ;  /* 0x000000222307723e */ /* 0x010fe200000010ff */
[----:B------:R-:W-:Y:S01]  /*13b10*/  @UP5 USHF.R.U32.HI UR17, URZ, UR21, UR23 ;  /* 0x000000153f115299 */ /* 0x000fe20008011617 */
        /* <DEDUP_REMOVED lines=28> */
[----:B------:R-:W-:Y:S01]  /*13ce0*/  UIADD3 UR16, UR16, UR17, URZ ;  /* 0x0000001110107290 */ /* 0x000fe2000fffe03f */
        /* <DEDUP_REMOVED lines=19> */
[----:B------:R-:W-:Y:S01]  /*13e20*/  ULDC UR4, c[0x0][0x328] ;  /* 0x0000ca0000047ab9 */ /* 0x000fe20000000800 */
[----:B------:R-:W-:Y:S01]  /*13e30*/  FADD.FTZ R5, R67, R4 ;  /* 0x0000000443057221 */ /* 0x000fe20000010000 */
[----:B------:R-:W-:Y:S01]  /*13e40*/  HMMA.16816.F32.BF16 R144, R124, R146, R12 ;  /* 0x000000927c90723c */ /* 0x000fe2000004180c */
        /* <DEDUP_REMOVED lines=94> */
.L_x_1250:
[----:B------:R-:W-:Y:S02]  /*14430*/  UMOV UR17, 0x1 ;  /* 0x0000000100117882 */ /* 0x000fe40000000000 */
[----:B------:R-:W-:Y:S02]  /*14440*/  ULDC UR16, c[0x0][0x32c] ;  /* 0x0000cb0000107ab9 */ /* 0x000fe40000000800 */
[----:B------:R-:W-:-:S03]  /*14450*/  UISETP.NE.AND UP0, UPT, UR17, UR16, UPT ;  /* 0x000000101100728c */ /* 0x000fc6000bf05270 */
[----:B------:R-:W-:Y:S02]  /*14460*/  ULDC.64 UR16, c[0x0][0x330] ;  /* 0x0000cc0000107ab9 */ /* 0x000fe40000000a00 */
[----:B------:R-:W-:-:S07]  /*14470*/  UIMAD.WIDE.U32 UR22, UR20, UR16, URZ ;  /* 0x00000010141672a5 */ /* 0x000fce000f8e003f */
[----:B------:R-:W-:Y:S02]  /*14480*/  @UP0 UMOV UR21, UR23 ;  /* 0x0000001700150c82 */ /* 0x000fe40008000000 */
[----:B------:R-:W-:Y:S02]  /*14490*/  @UP0 USHF.R.U32.HI UR20, URZ, UR17, UR21 ;  /* 0x000000113f140299 */ /* 0x000fe40008011615 */
.L_x_1251:
[----:B------:R-:W-:Y:S02]  /*144a0*/  ULDC UR16, c[0x0][0x32c] ;  /* 0x0000cb0000107ab9 */ /* 0x000fe40000000800 */
[----:B------:R-:W-:-:S04]  /*144b0*/  UIMAD UR16, UR20, UR16, UR16 ;  /* 0x00000010141072a4 */ /* 0x000fc8000f8e0210 */
[----:B------:R-:W-:-:S04]  /*144c0*/  UISETP.LT.AND UP0, UPT, UR4, UR16, UPT ;  /* 0x000000100400728c */ /* 0x000fc8000bf01270 */
[----:B------:R-:W-:-:S04]  /*144d0*/  USEL UR4, UR4, UR16, UP0 ;  /* 0x0000001004047287 */ /* 0x000fc80008000000 */
.L_x_1249:
        /* <DEDUP_REMOVED lines=14> */
.L_x_1271:
        /* <DEDUP_REMOVED lines=34> */
[----:B------:R-:W2:Y:S04]  /*147e0*/  SHFL.IDX PT, R4, R2, RZ, 0x181f ;  /* 0x00181fff02047589 */ /* 0x000ea800000e0000 */
[----:B------:R-:W-:Y:S04]  /*147f0*/  SHFL.IDX PT, R3, R0, RZ, 0x181f ;  /* 0x00181fff00037589 */ /* 0x000fe800000e0000 */
[----:B------:R-:W-:Y:S04]  /*14800*/  SHFL.IDX PT, R10, R2, 0x1, 0x181f ;  /* 0x00381f00020a7f89 */ /* 0x000fe800000e0000 */
[----:B------:R-:W3:Y:S04]  /*14810*/  SHFL.IDX PT, R8, R2, 0x2, 0x181f ;  /* 0x00581f0002087f89 */ /* 0x000ee800000e0000 */
[----:B------:R-:W-:Y:S04]  /*14820*/  SHFL.IDX PT, R7, R0, 0x1, 0x181f ;  /* 0x00381f0000077f89 */ /* 0x000fe800000e0000 */
[----:B------:R-:W4:Y:S04]  /*14830*/  SHFL.IDX PT, R6, R2, 0x3, 0x181f ;  /* 0x00781f0002067f89 */ /* 0x000f2800000e0000 */
[----:B------:R-:W-:Y:S04]  /*14840*/  SHFL.IDX PT, R9, R2, 0x4, 0x181f ;  /* 0x00981f0002097f89 */ /* 0x000fe800000e0000 */
[----:B------:R-:W-:Y:S04]  /*14850*/  SHFL.IDX PT, R14, R0, 0x2, 0x181f ;  /* 0x00581f00000e7f89 */ /* 0x000fe800000e0000 */
[----:B------:R-:W5:Y:S04]  /*14860*/  SHFL.IDX PT, R13, R0, 0x3, 0x181f ;  /* 0x00781f00000d7f89 */ /* 0x000f6800000e0000 */
[----:B------:R-:W1:Y:S04]  /*14870*/  SHFL.IDX PT, R2, R2, 0x5, 0x181f ;  /* 0x00b81f0002027f89 */ /* 0x000e6800000e0000 */
[----:B------:R-:W-:Y:S04]  /*14880*/  SHFL.IDX PT, R12, R0, 0x4, 0x181f ;  /* 0x00981f00000c7f89 */ /* 0x000fe800000e0000 */
[----:B------:R-:W1:Y:S01]  /*14890*/  SHFL.IDX PT, R0, R0, 0x5, 0x181f ;  /* 0x00b81f0000007f89 */ /* 0x000e6200000e0000 */
[-C--:B--2---:R-:W-:Y:S02]  /*148a0*/  IADD3 R4, P0, R4, R234.reuse, RZ ;  /* 0x000000ea04047210 */ /* 0x084fe40007f1e0ff */
[-C--:B---3--:R-:W-:Y:S02]  /*148b0*/  IADD3 R8, P3, R8, R234.reuse, RZ ;  /* 0x000000ea08087210 */ /* 0x088fe40007f7e0ff */
[-C--:B----4-:R-:W-:Y:S01]  /*148c0*/  IADD3 R6, P2, R6, R234.reuse, RZ ;  /* 0x000000ea06067210 */ /* 0x090fe20007f5e0ff */
[--C-:B------:R-:W-:Y:S01]  /*148d0*/  IMAD.X R5, R3, 0x1, R233.reuse, P0 ;  /* 0x0000000103057824 */ /* 0x100fe200000e06e9 */
[-C--:B------:R-:W-:Y:S04]  /*148e0*/  IADD3 R10, P0, R10, R234.reuse, RZ ;  /* 0x000000ea0a0a7210 */ /* 0x080fe80007f1e0ff */
[----:B------:R2:W-:Y:S01]  /*148f0*/  LDGSTS.E.BYPASS.LTC128B.128 [R243], [R4.64], !P6 ;  /* 0x0000000004f37fae */ /* 0x0005e2000f101d4e */
[--C-:B------:R-:W-:Y:S02]  /*14900*/  IMAD.X R11, R7, 0x1, R233.reuse, P0 ;  /* 0x00000001070b7824 */ /* 0x100fe400000e06e9 */
[--C-:B-----5:R-:W-:Y:S01]  /*14910*/  IMAD.X R7, R13, 0x1, R233.reuse, P2 ;  /* 0x000000010d077824 */ /* 0x120fe200010e06e9 */
[-C--:B-1----:R-:W-:Y:S02]  /*14920*/  IADD3 R2, P0, R2, R234.reuse, RZ ;  /* 0x000000ea02027210 */ /* 0x082fe40007f1e0ff */
[----:B------:R1:W-:Y:S02]  /*14930*/  LDGSTS.E.BYPASS.LTC128B.128 [R243+0x800], [R10.64], !P6 ;  /* 0x008000000af37fae */ /* 0x0003e4000f101d4e */
[-C--:B------:R-:W-:Y:S02]  /*14940*/  IADD3.X R3, R0, R233.reuse, RZ, P0, !PT ;  /* 0x000000e900037210 */ /* 0x080fe400007fe4ff */
[----:B--2---:R-:W-:Y:S02]  /*14950*/  IADD3 R4, P1, R9, R234, RZ ;  /* 0x000000ea09047210 */ /* 0x004fe40007f3e0ff */
[----:B------:R-:W-:Y:S03]  /*14960*/  IADD3.X R9, R14, R233, RZ, P3, !PT ;  /* 0x000000e90e097210 */ /* 0x000fe60001ffe4ff */
[----:B------:R-:W-:Y:S02]  /*14970*/  IMAD.X R5, R12, 0x1, R233, P1 ;  /* 0x000000010c057824 */ /* 0x000fe400008e06e9 */
[----:B------:R1:W-:Y:S04]  /*14980*/  LDGSTS.E.BYPASS.LTC128B.128 [R243+0x1000], [R8.64], !P6 ;  /* 0x0100000008f37fae */ /* 0x0003e8000f101d4e */
[----:B------:R1:W-:Y:S04]  /*14990*/  LDGSTS.E.BYPASS.LTC128B.128 [R243+0x1800], [R6.64], !P6 ;  /* 0x0180000006f37fae */ /* 0x0003e8000f101d4e */
[----:B------:R1:W-:Y:S04]  /*149a0*/  LDGSTS.E.BYPASS.LTC128B.128 [R243+0x2000], [R4.64], !P6 ;  /* 0x0200000004f37fae */ /* 0x0003e8000f101d4e */
[----:B------:R1:W-:Y:S02]  /*149b0*/  LDGSTS.E.BYPASS.LTC128B.128 [R243+0x2800], [R2.64], !P6 ;  /* 0x0280000002f37fae */ /* 0x0003e4000f101d4e */
.L_x_1253:
[-C--:B-1234-:R-:W-:Y:S01]  /*149c0*/  HMMA.16816.F32.BF16 R4, R96, R16.reuse, RZ ;  /* 0x000000106004723c */ /* 0x09efe200000418ff */
[----:B------:R-:W-:Y:S01]  /*149d0*/  LDSM.16.M88.4 R208, [R222+0x4100] ;  /* 0x00410000ded0783b */ /* 0x000fe20000000200 */
[----:B------:R-:W-:Y:S06]  /*149e0*/  UISETP.GT.AND UP0, UPT, UR19, UR18, UPT ;  /* 0x000000121300728c */ /* 0x000fec000bf04270 */
[C---:B------:R-:W-:Y:S01]  /*149f0*/  HMMA.16816.F32.BF16 R8, R92.reuse, R16, RZ ;  /* 0x000000105c08723c */ /* 0x040fe200000418ff */
        /* <DEDUP_REMOVED lines=114> */
[----:B------:R-:W2:Y:S01]  /*15120*/  LDL R0, [R1+0x14] ;  /* 0x0000140001007983 */ /* 0x000ea20000100800 */
[----:B------:R-:W-:Y:S01]  /*15130*/  IMAD.MOV.U32 R235, RZ, RZ, RZ ;  /* 0x000000ffffeb7224 */ /* 0x000fe200078e00ff */
[----:B------:R-:W-:Y:S01]  /*15140*/  UIMAD UR16, UR19, 0x60, UR9 ;  /* 0x00000060131078a4 */ /* 0x000fe2000f8e0209 */
[----:B------:R-:W-:Y:S01]  /*15150*/  IMAD.MOV.U32 R2, RZ, RZ, c[0x0][0x2b8] ;  /* 0x0000ae00ff027624 */ /* 0x000fe200078e00ff */
[----:B------:R-:W3:Y:S04]  /*15160*/  LDL.64 R238, [R1+0x20] ;  /* 0x0000200001ee7983 */ /* 0x000ee80000100a00 */
[----:B------:R-:W4:Y:S01]  /*15170*/  LDL R128, [R1+0x1c] ;  /* 0x00001c0001807983 */ /* 0x000f220000100800 */
[----:B------:R-:W-:Y:S01]  /*15180*/  ISETP.NE.AND P2, PT, R2, 0x1, PT ;  /* 0x000000010200780c */ /* 0x000fe20003f45270 */
[----:B------:R-:W-:Y:S05]  /*15190*/  IMAD.U32 R2, RZ, RZ, UR16 ;  /* 0x00000010ff027e24 */ /* 0x000fea000f8e00ff */
        /* <DEDUP_REMOVED lines=33> */
[----:B------:R-:W-:Y:S02]  /*153b0*/  SHFL.IDX PT, R135, R2, 0x4, 0x181f ;  /* 0x00981f0002877f89 */ /* 0x000fe400000e0000 */
[--C-:B--2---:R-:W-:Y:S02]  /*153c0*/  IMAD.X R129, R3, 0x1, R233.reuse, P0 ;  /* 0x0000000103817824 */ /* 0x104fe400000e06e9 */
[----:B------:R-:W1:Y:S01]  /*153d0*/  SHFL.IDX PT, R173, R0, 0x3, 0x181f ;  /* 0x00781f0000ad7f89 */ /* 0x000e6200000e0000 */
[-C--:B---3--:R-:W-:Y:S03]  /*153e0*/  IADD3 R176, P0, R176, R234.reuse, RZ ;  /* 0x000000eab0b07210 */ /* 0x088fe60007f1e0ff */
[----:B------:R2:W-:Y:S01]  /*153f0*/  LDGSTS.E.BYPASS.LTC128B.128 [R237+0x3100], [R128.64], !P6 ;  /* 0x0310000080ed7fae */ /* 0x0005e2000f101d4e */
[-C--:B----4-:R-:W-:Y:S03]  /*15400*/  IADD3 R174, P3, R174, R234.reuse, RZ ;  /* 0x000000eaaeae7210 */ /* 0x090fe60007f7e0ff */
[----:B------:R-:W3:Y:S01]  /*15410*/  SHFL.IDX PT, R2, R2, 0x5, 0x181f ;  /* 0x00b81f0002027f89 */ /* 0x000ee200000e0000 */
[--C-:B-----5:R-:W-:Y:S03]  /*15420*/  IMAD.X R177, R130, 0x1, R233.reuse, P0 ;  /* 0x0000000182b17824 */ /* 0x120fe600000e06e9 */
[----:B------:R-:W4:Y:S01]  /*15430*/  SHFL.IDX PT, R178, R0, 0x4, 0x181f ;  /* 0x00981f0000b27f89 */ /* 0x000f2200000e0000 */
[-C--:B------:R-:W-:Y:S03]  /*15440*/  IADD3 R172, P2, R172, R234.reuse, RZ ;  /* 0x000000eaacac7210 */ /* 0x080fe60007f5e0ff */
[----:B------:R-:W5:Y:S01]  /*15450*/  SHFL.IDX PT, R0, R0, 0x5, 0x181f ;  /* 0x00b81f0000007f89 */ /* 0x000f6200000e0000 */
[--C-:B------:R-:W-:Y:S03]  /*15460*/  IMAD.X R175, R175, 0x1, R233.reuse, P3 ;  /* 0x00000001afaf7824 */ /* 0x100fe600018e06e9 */
[----:B------:R5:W-:Y:S04]  /*15470*/  LDGSTS.E.BYPASS.LTC128B.128 [R237+0x3900], [R176.64], !P6 ;  /* 0x03900000b0ed7fae */ /* 0x000be8000f101d4e */
[----:B------:R5:W-:Y:S01]  /*15480*/  LDGSTS.E.BYPASS.LTC128B.128 [R237+0x4100], [R174.64], !P6 ;  /* 0x04100000aeed7fae */ /* 0x000be2000f101d4e */
[--C-:B-1----:R-:W-:Y:S05]  /*15490*/  IMAD.X R173, R173, 0x1, R233.reuse, P2 ;  /* 0x00000001adad7824 */ /* 0x102fea00010e06e9 */
[----:B------:R1:W-:Y:S01]  /*154a0*/  LDGSTS.E.BYPASS.LTC128B.128 [R237+0x4900], [R172.64], !P6 ;  /* 0x04900000aced7fae */ /* 0x0003e2000f101d4e */
[-C--:B--2---:R-:W-:Y:S02]  /*154b0*/  IADD3 R128, P1, R135, R234.reuse, RZ ;  /* 0x000000ea87807210 */ /* 0x084fe40007f3e0ff */
[----:B---3--:R-:W-:Y:S03]  /*154c0*/  IADD3 R2, P0, R2, R234, RZ ;  /* 0x000000ea02027210 */ /* 0x008fe60007f1e0ff */
[--C-:B----4-:R-:W-:Y:S02]  /*154d0*/  IMAD.X R129, R178, 0x1, R233.reuse, P1 ;  /* 0x00000001b2817824 */ /* 0x110fe400008e06e9 */
[----:B-----5:R-:W-:Y:S03]  /*154e0*/  IMAD.X R3, R0, 0x1, R233, P0 ;  /* 0x0000000100037824 */ /* 0x020fe600000e06e9 */
[----:B------:R1:W-:Y:S04]  /*154f0*/  LDGSTS.E.BYPASS.LTC128B.128 [R237+0x5100], [R128.64], !P6 ;  /* 0x0510000080ed7fae */ /* 0x0003e8000f101d4e */
[----:B------:R1:W-:Y:S02]  /*15500*/  LDGSTS.E.BYPASS.LTC128B.128 [R237+0x5900], [R2.64], !P6 ;  /* 0x0590000002ed7fae */ /* 0x0003e4000f101d4e */
.L_x_1254:
[----:B-1----:R-:W2:Y:S01]  /*15510*/  LDL R2, [R1+0x18] ;  /* 0x0000180001027983 */ /* 0x002ea20000100800 */
[----:B------:R-:W-:Y:S01]  /*15520*/  UISETP.NE.AND UP1, UPT, UR13, URZ, UPT ;  /* 0x0000003f0d00728c */ /* 0x000fe2000bf25270 */
[----:B------:R-:W-:Y:S01]  /*15530*/  IMAD.U32 R174, RZ, RZ, UR10 ;  /* 0x0000000affae7e24 */ /* 0x000fe2000f8e00ff */
[----:B------:R-:W-:Y:S01]  /*15540*/  UIMAD UR16, UR19, -0x60, URZ ;  /* 0xffffffa0131078a4 */ /* 0x000fe2000f8e023f */
[----:B------:R-:W3:Y:S01]  /*15550*/  LDL R194, [R1] ;  /* 0x0000000001c27983 */ /* 0x000ee20000100800 */
        /* <DEDUP_REMOVED lines=31> */
.L_x_1257:
[----:B------:R-:W-:Y:S04]  /*15750*/  MOV R2, c[0x0][0x32c] ;  /* 0x0000cb0000027a02 */ /* 0x000fe80000000f00 */
[----:B------:R-:W-:Y:S11]  /*15760*/  ISETP.NE.AND P0, PT, R2, 0x1, PT ;  /* 0x000000010200780c */ /* 0x000ff60003f05270 */
[----:B------:R-:W-:Y:S02]  /*15770*/  @!UPT UIADD3 URZ, URZ, URZ, URZ ;  /* 0x0000003f3f3ff290 */ /* 0x000fe4000fffe03f */
[----:B------:R-:W-:Y:S05]  /*15780*/  @P0 IMAD.HI.U32 R2, R0, c[0x0][0x330], RZ ;  /* 0x0000cc0000020a27 */ /* 0x000fea00078e00ff */
[----:B------:R-:W-:Y:S02]  /*15790*/  @P0 SHF.R.U32.HI R0, RZ, c[0x0][0x334], R2 ;  /* 0x0000cd00ff000a19 */ /* 0x000fe40000011602 */
.L_x_1258:
[----:B------:R-:W-:Y:S05]  /*157a0*/  BSYNC B0 ;  /* 0x0000000000007941 */ /* 0x000fea0003800000 */
.L_x_1256:
[----:B------:R-:W-:Y:S05]  /*157b0*/  IADD3 R2, -R194, UR16, RZ ;  /* 0x00000010c2027c10 */ /* 0x000fea000fffe1ff */
[----:B------:R-:W-:Y:S05]  /*157c0*/  IMAD R0, R0, c[0x0][0x32c], R2 ;  /* 0x0000cb0000007a24 */ /* 0x000fea00078e0202 */
[----:B------:R-:W-:Y:S02]  /*157d0*/  IADD3 R2, R0, c[0x0][0x32c], RZ ;  /* 0x0000cb0000027a10 */ /* 0x000fe40007ffe0ff */
[----:B------:R-:W-:Y:S02]  /*157e0*/  IMNMX R129, R129, R0, !PT ;  /* 0x0000000081817217 */ /* 0x000fe40007800200 */
[----:B------:R-:W-:Y:S02]  /*157f0*/  IMNMX R130, R130, R2, PT ;  /* 0x0000000282827217 */ /* 0x000fe40003800200 */
.L_x_1255:
        /* <DEDUP_REMOVED lines=20> */
.L_x_1261:
[----:B------:R-:W-:Y:S04]  /*15940*/  MOV R2, c[0x0][0x32c] ;  /* 0x0000cb0000027a02 */ /* 0x000fe80000000f00 */
[----:B------:R-:W-:Y:S11]  /*15950*/  ISETP.NE.AND P0, PT, R2, 0x1, PT ;  /* 0x000000010200780c */ /* 0x000ff60003f05270 */
[----:B------:R-:W-:Y:S02]  /*15960*/  @!UPT UIADD3 URZ, URZ, URZ, URZ ;  /* 0x0000003f3f3ff290 */ /* 0x000fe4000fffe03f */
[----:B------:R-:W-:Y:S05]  /*15970*/  @P0 IMAD.HI.U32 R2, R0, c[0x0][0x330], RZ ;  /* 0x0000cc0000020a27 */ /* 0x000fea00078e00ff */
[----:B------:R-:W-:Y:S02]  /*15980*/  @P0 SHF.R.U32.HI R0, RZ, c[0x0][0x334], R2 ;  /* 0x0000cd00ff000a19 */ /* 0x000fe40000011602 */
.L_x_1262:
[----:B------:R-:W-:Y:S05]  /*15990*/  BSYNC B0 ;  /* 0x0000000000007941 */ /* 0x000fea0003800000 */
.L_x_1260:
[----:B------:R-:W-:Y:S05]  /*159a0*/  IADD3 R2, -R194, UR16, RZ ;  /* 0x00000010c2027c10 */ /* 0x000fea000fffe1ff */
[----:B------:R-:W-:Y:S05]  /*159b0*/  IMAD R0, R0, c[0x0][0x32c], R2 ;  /* 0x0000cb0000007a24 */ /* 0x000fea00078e0202 */
[----:B------:R-:W-:Y:S02]  /*159c0*/  IADD3 R2, R0, c[0x0][0x32c], RZ ;  /* 0x0000cb0000027a10 */ /* 0x000fe40007ffe0ff */
[----:B------:R-:W-:Y:S02]  /*159d0*/  IMNMX R3, R3, R0, !PT ;  /* 0x0000000003037217 */ /* 0x000fe40007800200 */
[----:B------:R-:W-:Y:S02]  /*159e0*/  IMNMX R128, R128, R2, PT ;  /* 0x0000000280807217 */ /* 0x000fe40003800200 */
.L_x_1259:
        /* <DEDUP_REMOVED lines=20> */
.L_x_1265:
[----:B------:R-:W-:Y:S04]  /*15b30*/  MOV R175, c[0x0][0x32c] ;  /* 0x0000cb0000af7a02 */ /* 0x000fe80000000f00 */
[----:B------:R-:W-:Y:S11]  /*15b40*/  ISETP.NE.AND P0, PT, R175, 0x1, PT ;  /* 0x00000001af00780c */ /* 0x000ff60003f05270 */
[----:B------:R-:W-:Y:S02]  /*15b50*/  @!UPT UIADD3 URZ, URZ, URZ, URZ ;  /* 0x0000003f3f3ff290 */ /* 0x000fe4000fffe03f */
[----:B------:R-:W-:Y:S05]  /*15b60*/  @P0 IMAD.HI.U32 R175, R135, c[0x0][0x330], RZ ;  /* 0x0000cc0087af0a27 */ /* 0x000fea00078e00ff */
[----:B------:R-:W-:Y:S02]  /*15b70*/  @P0 SHF.R.U32.HI R135, RZ, c[0x0][0x334], R175 ;  /* 0x0000cd00ff870a19 */ /* 0x000fe400000116af */
.L_x_1266:
[----:B------:R-:W-:Y:S05]  /*15b80*/  BSYNC B0 ;  /* 0x0000000000007941 */ /* 0x000fea0003800000 */
.L_x_1264:
[----:B------:R-:W-:Y:S05]  /*15b90*/  IADD3 R175, -R194, UR16, RZ ;  /* 0x00000010c2af7c10 */ /* 0x000fea000fffe1ff */
[----:B------:R-:W-:Y:S05]  /*15ba0*/  IMAD R135, R135, c[0x0][0x32c], R175 ;  /* 0x0000cb0087877a24 */ /* 0x000fea00078e02af */
[----:B------:R-:W-:Y:S02]  /*15bb0*/  IADD3 R175, R135, c[0x0][0x32c], RZ ;  /* 0x0000cb0087af7a10 */ /* 0x000fe40007ffe0ff */
[----:B------:R-:W-:Y:S02]  /*15bc0*/  IMNMX R0, R0, R135, !PT ;  /* 0x0000008700007217 */ /* 0x000fe40007800200 */
[----:B------:R-:W-:Y:S02]  /*15bd0*/  IMNMX R2, R2, R175, PT ;  /* 0x000000af02027217 */ /* 0x000fe40003800200 */
.L_x_1263:
        /* <DEDUP_REMOVED lines=15> */
[C---:B------:R-:W-:Y:S01]  /*15cd0*/  ISETP.GT.AND P5, PT, R129.reuse, RZ, P3 ;  /* 0x000000ff8100720c */ /* 0x040fe20001fa4270 */
[----:B------:R-:W-:Y:S01]  /*15ce0*/  UISETP.GE.AND UP5, UPT, UR16, 0x49, UPT ;  /* 0x000000491000788c */ /* 0x000fe2000bfa6270 */
[----:B------:R-:W-:Y:S01]  /*15cf0*/  ISETP.GT.AND P4, PT, R129, 0x1, P2 ;  /* 0x000000018100780c */ /* 0x000fe20001784270 */
[----:B------:R-:W-:Y:S01]  /*15d00*/  UISETP.GE.AND UP4, UPT, UR16, 0x4a, UPT ;  /* 0x0000004a1000788c */ /* 0x000fe2000bf86270 */
[C---:B------:R-:W-:Y:S01]  /*15d10*/  ISETP.LT.OR P3, PT, R128.reuse, 0x1, P1 ;  /* 0x000000018000780c */ /* 0x040fe20000f61670 */
[----:B------:R-:W-:Y:S01]  /*15d20*/  UP2UR UR36, UPR, URZ, 0x8 ;  /* 0x000000083f247883 */ /* 0x000fe20008000000 */
[----:B------:R-:W-:Y:S01]  /*15d30*/  ISETP.LT.OR P0, PT, R128, 0x2, P0 ;  /* 0x000000028000780c */ /* 0x000fe20000701670 */
[----:B------:R-:W-:Y:S01]  /*15d40*/  UP2UR UR34, UPR, URZ, 0x4 ;  /* 0x000000043f227883 */ /* 0x000fe20008000000 */
[C---:B------:R-:W-:Y:S01]  /*15d50*/  ISETP.LT.OR P2, PT, R130.reuse, 0x1, P5 ;  /* 0x000000018200780c */ /* 0x040fe20002f41670 */
[----:B------:R-:W-:Y:S01]  /*15d60*/  UISETP.GE.AND UP3, UPT, UR16, 0x51, UPT ;  /* 0x000000511000788c */ /* 0x000fe2000bf66270 */
[----:B------:R-:W-:Y:S01]  /*15d70*/  ISETP.LT.OR P1, PT, R130, 0x2, P4 ;  /* 0x000000028200780c */ /* 0x000fe20002721670 */
[----:B------:R-:W-:Y:S01]  /*15d80*/  UP2UR UR38, UPR, URZ, 0x20 ;  /* 0x000000203f267883 */ /* 0x000fe20008000000 */
[----:B------:R-:W-:Y:S01]  /*15d90*/  FSEL R175, R6, -INF , !P3 ;  /* 0xff80000006af7808 */ /* 0x000fe20005800000 */
[----:B------:R-:W-:Y:S01]  /*15da0*/  UP2UR UR37, UPR, URZ, 0x40 ;  /* 0x000000403f257883 */ /* 0x000fe20008000000 */
[----:B------:R-:W-:Y:S01]  /*15db0*/  FSEL R176, R7, -INF , !P0 ;  /* 0xff80000007b07808 */ /* 0x000fe20004000000 */
[----:B------:R-:W-:Y:S01]  /*15dc0*/  UP2UR UR40, UPR, URZ, 0x8 ;  /* 0x000000083f287883 */ /* 0x000fe20008000000 */
[----:B------:R-:W-:Y:S01]  /*15dd0*/  FSEL R7, R4, -INF , !P2 ;  /* 0xff80000004077808 */ /* 0x000fe20005000000 */
[----:B------:R-:W-:Y:S01]  /*15de0*/  UP2UR UR39, UPR, URZ, 0x10 ;  /* 0x000000103f277883 */ /* 0x000fe20008000000 */
[----:B------:R-:W-:Y:S02]  /*15df0*/  FSEL R135, R5, -INF , !P1 ;  /* 0xff80000005877808 */ /* 0x000fe40004800000 */
[----:B------:R-:W-:Y:S02]  /*15e00*/  PLOP3.LUT P1, PT, PT, PT, UP2, 0x40, 0x0 ;  /* 0x000000000000781c */ /* 0x000fe40003f2e828 */
[----:B------:R-:W-:Y:S02]  /*15e10*/  PLOP3.LUT P0, PT, PT, PT, UP0, 0x40, 0x0 ;  /* 0x000000000000781c */ /* 0x000fe40003f0e808 */
[----:B------:R-:W-:Y:S01]  /*15e20*/  PLOP3.LUT P3, PT, PT, PT, UP2, 0x40, 0x0 ;  /* 0x000000000000781c */ /* 0x000fe20003f6e828 */
[----:B------:R-:W-:Y:S01]  /*15e30*/  UISETP.GE.AND UP2, UPT, UR16, 0x52, UPT ;  /* 0x000000521000788c */ /* 0x000fe2000bf46270 */
[----:B------:R-:W-:Y:S01]  /*15e40*/  PLOP3.LUT P2, PT, PT, PT, UP0, 0x40, 0x0 ;  /* 0x000000000000781c */ /* 0x000fe20003f4e808 */
[----:B------:R-:W-:Y:S01]  /*15e50*/  UISETP.GE.AND UP0, UPT, UR16, 0x12, UPT ;  /* 0x000000121000788c */ /* 0x000fe2000bf06270 */
[C---:B------:R-:W-:Y:S01]  /*15e60*/  ISETP.GT.AND P1, PT, R3.reuse, 0x8, P1 ;  /* 0x000000080300780c */ /* 0x040fe20000f24270 */
[----:B------:R-:W-:Y:S01]  /*15e70*/  UP2UR UR41, UPR, URZ, 0x4 ;  /* 0x000000043f297883 */ /* 0x000fe20008000000 */
        /* <DEDUP_REMOVED lines=9> */
[----:B------:R-:W-:Y:S02]  /*15f10*/  FSEL R19, R19, -INF , !P0 ;  /* 0xff80000013137808 */ /* 0x000fe40004000000 */
[----:B------:R-:W-:Y:S02]  /*15f20*/  FSEL R16, R16, -INF , !P2 ;  /* 0xff80000010107808 */ /* 0x000fe40005000000 */
        /* <DEDUP_REMOVED lines=126> */
[----:B------:R-:W-:Y:S01]  /*16710*/  UISETP.NE.AND UP6, UPT, UR34, URZ, UPT ;  /* 0x0000003f2200728c */ /* 0x000fe2000bfc5270 */
[C---:B------:R-:W-:Y:S01]  /*16720*/  ISETP.GT.AND P1, PT, R3.reuse, 0x40, P1 ;  /* 0x000000400300780c */ /* 0x040fe20000f24270 */
[----:B------:R-:W-:Y:S01]  /*16730*/  UP2UR UR43, UPR, URZ, 0x1 ;  /* 0x000000013f2b7883 */ /* 0x000fe20008000000 */
        /* <DEDUP_REMOVED lines=14> */
[----:B------:R-:W-:Y:S01]  /*16820*/  UISETP.NE.AND UP5, UPT, UR36, URZ, UPT ;  /* 0x0000003f2400728c */ /* 0x000fe2000bfa5270 */
        /* <DEDUP_REMOVED lines=31> */
[----:B------:R-:W-:Y:S02]  /*16a20*/  PLOP3.LUT P1, PT, PT, PT, UP1, 0x40, 0x0 ;  /* 0x000000000000781c */ /* 0x000fe40003f2e818 */
[----:B------:R-:W-:Y:S02]  /*16a30*/  PLOP3.LUT P0, PT, PT, PT, UP0, 0x40, 0x0 ;  /* 0x000000000000781c */ /* 0x000fe40003f0e808 */
[----:B------:R-:W-:Y:S01]  /*16a40*/  PLOP3.LUT P2, PT, PT, PT, UP0, 0x40, 0x0 ;  /* 0x000000000000781c */ /* 0x000fe20003f4e808 */
[----:B------:R-:W-:Y:S01]  /*16a50*/  UISETP.NE.AND UP0, UPT, UR35, URZ, UPT ;  /* 0x0000003f2300728c */ /* 0x000fe2000bf05270 */
[----:B------:R-:W-:Y:S02]  /*16a60*/  FSEL R248, R86, -INF , !P3 ;  /* 0xff80000056f87808 */ /* 0x000fe40005800000 */
[----:B------:R-:W-:Y:S01]  /*16a70*/  PLOP3.LUT P3, PT, PT, PT, UP1, 0x40, 0x0 ;  /* 0x000000000000781c */ /* 0x000fe20003f6e818 */
[----:B------:R-:W-:Y:S01]  /*16a80*/  UISETP.NE.AND UP1, UPT, UR33, URZ, UPT ;  /* 0x0000003f2100728c */ /* 0x000fe2000bf25270 */
[C---:B------:R-:W-:Y:S02]  /*16a90*/  ISETP.GT.AND P4, PT, R3.reuse, 0x58, P1 ;  /* 0x000000580300780c */ /* 0x040fe40000f84270 */
[----:B------:R-:W-:Y:S02]  /*16aa0*/  ISETP.GT.AND P0, PT, R3, 0x59, P0 ;  /* 0x000000590300780c */ /* 0x000fe40000704270 */
[C---:B------:R-:W-:Y:S01]  /*16ab0*/  ISETP.GT.AND P1, PT, R129.reuse, 0x59, P2 ;  /* 0x000000598100780c */ /* 0x040fe20001724270 */
[----:B------:R-:W1:Y:S01]  /*16ac0*/  SHFL.IDX PT, R3, R172, 0x3, 0x1c1f ;  /* 0x007c1f00ac037f89 */ /* 0x000e6200000e0000 */
[----:B------:R-:W-:Y:S02]  /*16ad0*/  ISETP.GT.AND P5, PT, R129, 0x58, P3 ;  /* 0x000000588100780c */ /* 0x000fe40001fa4270 */
[----:B------:R-:W-:Y:S02]  /*16ae0*/  ISETP.LT.OR P2, PT, R128, 0x5a, P0 ;  /* 0x0000005a8000780c */ /* 0x000fe40000741670 */
[----:B------:R-:W-:Y:S02]  /*16af0*/  ISETP.LT.OR P0, PT, R130, 0x5a, P1 ;  /* 0x0000005a8200780c */ /* 0x000fe40000f01670 */
[----:B------:R-:W-:Y:S02]  /*16b00*/  ISETP.LT.OR P3, PT, R128, 0x59, P4 ;  /* 0x000000598000780c */ /* 0x000fe40002761670 */
[----:B------:R-:W-:Y:S02]  /*16b10*/  ISETP.LT.OR P4, PT, R130, 0x59, P5 ;  /* 0x000000598200780c */ /* 0x000fe40002f81670 */
[----:B------:R-:W-:Y:S02]  /*16b20*/  FSEL R251, R97, -INF , !P0 ;  /* 0xff80000061fb7808 */ /* 0x000fe40004000000 */
[----:B------:R-:W-:Y:S01]  /*16b30*/  PLOP3.LUT P0, PT, PT, PT, UP0, 0x40, 0x0 ;  /* 0x000000000000781c */ /* 0x000fe20003f0e808 */
[----:B------:R-:W-:Y:S01]  /*16b40*/  UISETP.NE.AND UP0, UPT, UR26, URZ, UPT ;  /* 0x0000003f1a00728c */ /* 0x000fe2000bf05270 */
[----:B------:R-:W-:Y:S01]  /*16b50*/  PLOP3.LUT P1, PT, PT, PT, UP5, 0x40, 0x0 ;  /* 0x000000000000781c */ /* 0x000fe20003f2e858 */
[----:B------:R-:W-:Y:S01]  /*16b60*/  UISETP.NE.AND UP5, UPT, UR29, URZ, UPT ;  /* 0x0000003f1d00728c */ /* 0x000fe2000bfa5270 */
[----:B------:R-:W-:Y:S01]  /*16b70*/  FSEL R250, R96, -INF , !P4 ;  /* 0xff80000060fa7808 */ /* 0x000fe20006000000 */
[----:B------:R-:W-:Y:S01]  /*16b80*/  UP2UR UR44, UPR, URZ, 0x1 ;  /* 0x000000013f2c7883 */ /* 0x000fe20008000000 */
[----:B------:R-:W-:Y:S01]  /*16b90*/  ISETP.GT.AND P4, PT, R0, 0x1, P0 ;  /* 0x000000010000780c */ /* 0x000fe20000784270 */
[----:B------:R-:W-:Y:S01]  /*16ba0*/  UISETP.NE.AND UP0, UPT, UR27, URZ, UPT ;  /* 0x0000003f1b00728c */ /* 0x000fe2000bf05270 */
[----:B------:R-:W-:Y:S01]  /*16bb0*/  PLOP3.LUT P0, PT, PT, PT, UP1, 0x40, 0x0 ;  /* 0x000000000000781c */ /* 0x000fe20003f0e818 */
[----:B------:R-:W-:Y:S01]  /*16bc0*/  UISETP.NE.AND UP1, UPT, UR25, URZ, UPT ;  /* 0x0000003f1900728c */ /* 0x000fe2000bf25270 */
[----:B------:R-:W-:Y:S02]  /*16bd0*/  FSEL R203, R98, -INF , !P3 ;  /* 0xff80000062cb7808 */ /* 0x000fe40005800000 */
[----:B------:R-:W-:Y:S02]  /*16be0*/  ISETP.GT.AND P1, PT, R0, RZ, P1 ;  /* 0x000000ff0000720c */ /* 0x000fe40000f24270 */
[----:B------:R-:W-:Y:S01]  /*16bf0*/  PLOP3.LUT P3, PT, PT, PT, UP6, 0x40, 0x0 ;  /* 0x000000000000781c */ /* 0x000fe20003f6e868 */
[----:B------:R-:W-:Y:S01]  /*16c00*/  UISETP.NE.AND UP6, UPT, UR28, URZ, UPT ;  /* 0x0000003f1c00728c */ /* 0x000fe2000bfc5270 */
[----:B------:R-:W-:Y:S02]  /*16c10*/  ISETP.LT.OR P5, PT, R2, 0x2, P4 ;  /* 0x000000020200780c */ /* 0x000fe400027a1670 */
[----:B------:R-:W-:Y:S02]  /*16c20*/  ISETP.GT.AND P4, PT, R0, 0x9, P0 ;  /* 0x000000090000780c */ /* 0x000fe40000784270 */
[----:B------:R-:W-:Y:S01]  /*16c30*/  PLOP3.LUT P0, PT, PT, PT, UP3, 0x40, 0x0 ;  /* 0x000000000000781c */ /* 0x000fe20003f0e838 */
[----:B------:R-:W-:Y:S01]  /*16c40*/  UISETP.NE.AND UP3, UPT, UR23, URZ, UPT ;  /* 0x0000003f1700728c */ /* 0x000fe2000bf65270 */
[----:B------:R-:W-:Y:S02]  /*16c50*/  FSEL R198, R99, -INF , !P2 ;  /* 0xff80000063c67808 */ /* 0x000fe40005000000 */
        /* <DEDUP_REMOVED lines=52> */
[----:B------:R-:W-:Y:S02]  /*16fa0*/  ISETP.LT.OR P4, PT, R2, 0x2a, P4 ;  /* 0x0000002a0200780c */ /* 0x000fe40002781670 */
[C---:B------:R-:W-:Y:S02]  /*16fb0*/  ISETP.GT.AND P3, PT, R0.reuse, 0x30, P3 ;  /* 0x000000300000780c */ /* 0x040fe40001f64270 */
[----:B------:R-:W-:Y:S02]  /*16fc0*/  ISETP.GT.AND P1, PT, R0, 0x38, P1 ;  /* 0x000000380000780c */ /* 0x000fe40000f24270 */
[----:B------:R-:W-:Y:S02]  /*16fd0*/  ISETP.LT.OR P2, PT, R2, 0x32, P2 ;  /* 0x000000320200780c */ /* 0x000fe40001741670 */
[----:B------:R-:W-:Y:S02]  /*16fe0*/  ISETP.GT.AND P0, PT, R0, 0x39, P0 ;  /* 0x000000390000780c */ /* 0x000fe40000704270 */
[----:B------:R-:W-:Y:S02]  /*16ff0*/  FSEL R188, R45, -INF , !P4 ;  /* 0xff8000002dbc7808 */ /* 0x000fe40006000000 */
[----:B------:R-:W-:Y:S01]  /*17000*/  PLOP3.LUT P4, PT, PT, PT, UP6, 0x40, 0x0 ;  /* 0x000000000000781c */ /* 0x000fe20003f8e868 */
[----:B------:R-:W-:Y:S01]  /*17010*/  UISETP.NE.AND UP6, UPT, UR37, URZ, UPT ;  /* 0x0000003f2500728c */ /* 0x000fe2000bfc5270 */
[C---:B------:R-:W-:Y:S02]  /*17020*/  ISETP.LT.OR P3, PT, R2.reuse, 0x31, P3 ;  /* 0x000000310200780c */ /* 0x040fe40001f61670 */
        /* <DEDUP_REMOVED lines=59> */
.L_x_1269:
[----:B------:R-:W-:Y:S04]  /*173e0*/  MOV R2, c[0x0][0x32c] ;  /* 0x0000cb0000027a02 */ /* 0x000fe80000000f00 */
[----:B------:R-:W-:Y:S11]  /*173f0*/  ISETP.NE.AND P0, PT, R2, 0x1, PT ;  /* 0x000000010200780c */ /* 0x000ff60003f05270 */
[----:B------:R-:W-:Y:S02]  /*17400*/  @!UPT UIADD3 URZ, URZ, URZ, URZ ;  /* 0x0000003f3f3ff290 */ /* 0x000fe4000fffe03f */
[----:B------:R-:W-:Y:S05]  /*17410*/  @P0 IMAD.HI.U32 R2, R0, c[0x0][0x330], RZ ;  /* 0x0000cc0000020a27 */ /* 0x000fea00078e00ff */
[----:B------:R-:W-:Y:S02]  /*17420*/  @P0 SHF.R.U32.HI R0, RZ, c[0x0][0x334], R2 ;  /* 0x0000cd00ff000a19 */ /* 0x000fe40000011602 */
.L_x_1270:
[----:B------:R-:W-:Y:S05]  /*17430*/  BSYNC B0 ;  /* 0x0000000000007941 */ /* 0x000fea0003800000 */
.L_x_1268:
        /* <DEDUP_REMOVED lines=11> */
.L_x_1267:
        /* <DEDUP_REMOVED lines=24> */
[----:B------:R-:W-:Y:S01]  /*17670*/  FMNMX.FTZ R130, R34, R130, !PT ;  /* 0x0000008222827209 */ /* 0x000fe20007810000 */
[----:B------:R-:W-:Y:S01]  /*17680*/  IMAD.MOV.U32 R40, RZ, RZ, R203 ;  /* 0x000000ffff287224 */ /* 0x000fe200078e00cb */
[----:B------:R-:W-:Y:S01]  /*17690*/  PLOP3.LUT P1, PT, PT, PT, UP1, 0x40, 0x0 ;  /* 0x000000000000781c */ /* 0x000fe20003f2e818 */
[----:B------:R-:W-:Y:S01]  /*176a0*/  UISETP.NE.AND UP1, UPT, UR30, URZ, UPT ;  /* 0x0000003f1e00728c */ /* 0x000fe2000bf25270 */
[----:B------:R-:W-:Y:S01]  /*176b0*/  FMNMX.FTZ R130, R33, R130, !PT ;  /* 0x0000008221827209 */ /* 0x000fe20007810000 */
[----:B------:R-:W-:Y:S01]  /*176c0*/  UISETP.NE.AND UP5, UPT, UR16, URZ, UPT ;  /* 0x0000003f1000728c */ /* 0x000fe2000bfa5270 */
[----:B------:R-:W-:Y:S01]  /*176d0*/  ISETP.GT.AND P0, PT, R0, 0x1, P1 ;  /* 0x000000010000780c */ /* 0x000fe20000f04270 */
[----:B------:R-:W-:Y:S01]  /*176e0*/  LDSM.16.MT88.4 R36, [R220+0x100] ;  /* 0x00010000dc24783b */ /* 0x000fe20000004200 */
[----:B------:R-:W-:Y:S02]  /*176f0*/  FMNMX.FTZ R130, R181, R130, !PT ;  /* 0x00000082b5827209 */ /* 0x000fe40007810000 */
[----:B------:R-:W-:Y:S02]  /*17700*/  ISETP.LT.OR P0, PT, R2, 0x2, P0 ;  /* 0x000000020200780c */ /* 0x000fe40000701670 */
[----:B------:R-:W-:Y:S02]  /*17710*/  FMNMX.FTZ R130, R182, R130, !PT ;  /* 0x00000082b6827209 */ /* 0x000fe40007810000 */
[----:B------:R-:W-:Y:S01]  /*17720*/  PLOP3.LUT P2, PT, PT, PT, UP0, 0x40, 0x0 ;  /* 0x000000000000781c */ /* 0x000fe20003f4e808 */
[----:B------:R-:W-:Y:S01]  /*17730*/  UISETP.NE.AND UP0, UPT, UR29, URZ, UPT ;  /* 0x0000003f1d00728c */ /* 0x000fe2000bf05270 */
[----:B------:R-:W-:Y:S01]  /*17740*/  FMNMX.FTZ R130, R187, R130, !PT ;  /* 0x00000082bb827209 */ /* 0x000fe20007810000 */
[----:B------:R-:W-:Y:S01]  /*17750*/  LDSM.16.MT88.4 R52, [R218+0x100] ;  /* 0x00010000da34783b */ /* 0x000fe20000004200 */
[----:B------:R-:W-:Y:S02]  /*17760*/  FSEL R11, R11, -INF , !P0 ;  /* 0xff8000000b0b7808 */ /* 0x000fe40004000000 */
[----:B------:R-:W-:Y:S02]  /*17770*/  FMNMX.FTZ R130, R189, R130, !PT ;  /* 0x00000082bd827209 */ /* 0x000fe40007810000 */
        /* <DEDUP_REMOVED lines=61> */
[----:B------:R-:W-:Y:S01]  /*17b50*/  FMNMX.FTZ R4, R48, R4, !PT ;  /* 0x0000000430047209 */ /* 0x000fe20007810000 */
[----:B------:R-:W1:Y:S01]  /*17b60*/  SHFL.BFLY PT, R5, R130, 0x2, 0x1f ;  /* 0x0c401f0082057f89 */ /* 0x000e6200000e0000 */
        /* <DEDUP_REMOVED lines=32> */
[----:B-1----:R-:W-:Y:S02]  /*17d70*/  FMNMX.FTZ R130, R130, R5, !PT ;  /* 0x0000000582827209 */ /* 0x002fe40007810000 */
[----:B------:R-:W-:Y:S02]  /*17d80*/  FSEL R172, R47, -INF , !P0 ;  /* 0xff8000002fac7808 */ /* 0x000fe40004000000 */
[----:B------:R-:W-:Y:S01]  /*17d90*/  ISETP.GT.AND P0, PT, R0, 0x30, P4 ;  /* 0x000000300000780c */ /* 0x000fe20002704270 */
[----:B------:R-:W1:Y:S01]  /*17da0*/  SHFL.BFLY PT, R5, R130, 0x1, 0x1f ;  /* 0x0c201f0082057f89 */ /* 0x000e6200000e0000 */
[----:B------:R-:W-:Y:S02]  /*17db0*/  MOV R41, R198 ;  /* 0x000000c600297202 */ /* 0x000fe40000000f00 */
[----:B------:R-:W-:Y:S02]  /*17dc0*/  FMNMX.FTZ R3, R40, R3, !PT ;  /* 0x0000000328037209 */ /* 0x000fe40007810000 */
[----:B------:R-:W-:Y:S02]  /*17dd0*/  FMNMX.FTZ R4, R199, R4, !PT ;  /* 0x00000004c7047209 */ /* 0x000fe40007810000 */
[----:B------:R-:W-:Y:S02]  /*17de0*/  ISETP.LT.OR P0, PT, R2, 0x31, P0 ;  /* 0x000000310200780c */ /* 0x000fe40000701670 */
[----:B------:R-:W-:Y:S01]  /*17df0*/  PLOP3.LUT P3, PT, PT, PT, UP3, 0x40, 0x0 ;  /* 0x000000000000781c */ /* 0x000fe20003f6e838 */
[----:B------:R-:W-:Y:S01]  /*17e00*/  UISETP.NE.AND UP3, UPT, UR31, URZ, UPT ;  /* 0x0000003f1f00728c */ /* 0x000fe2000bf65270 */
[----:B------:R-:W-:Y:S02]  /*17e10*/  FMNMX.FTZ R129, R41, R3, !PT ;  /* 0x0000000329817209 */ /* 0x000fe40007810000 */
[----:B------:R-:W-:Y:S02]  /*17e20*/  FMNMX.FTZ R3, R202, R4, !PT ;  /* 0x00000004ca037209 */ /* 0x000fe40007810000 */
[----:B------:R-:W-:Y:S01]  /*17e30*/  FSEL R174, R58, -INF , !P0 ;  /* 0xff8000003aae7808 */ /* 0x000fe20004000000 */
[----:B------:R-:W2:Y:S01]  /*17e40*/  SHFL.BFLY PT, R6, R129, 0x2, 0x1f ;  /* 0x0c401f0081067f89 */ /* 0x000ea200000e0000 */
[----:B------:R-:W-:Y:S02]  /*17e50*/  ISETP.GT.AND P0, PT, R0, 0x31, P3 ;  /* 0x000000310000780c */ /* 0x000fe40001f04270 */
[----:B------:R-:W-:Y:S02]  /*17e60*/  FMNMX.FTZ R3, R204, R3, !PT ;  /* 0x00000003cc037209 */ /* 0x000fe40007810000 */
[----:B------:R-:W-:Y:S02]  /*17e70*/  ISETP.LT.OR P0, PT, R2, 0x32, P0 ;  /* 0x000000320200780c */ /* 0x000fe40000701670 */
[----:B------:R-:W-:Y:S01]  /*17e80*/  PLOP3.LUT P1, PT, PT, PT, UP2, 0x40, 0x0 ;  /* 0x000000000000781c */ /* 0x000fe20003f2e828 */
[----:B------:R-:W-:Y:S01]  /*17e90*/  UISETP.NE.AND UP2, UPT, UR32, URZ, UPT ;  /* 0x0000003f2000728c */ /* 0x000fe2000bf45270 */
[----:B------:R-:W-:Y:S02]  /*17ea0*/  FMNMX.FTZ R4, R10, R134, !PT ;  /* 0x000000860a047209 */ /* 0x000fe40007810000 */
[----:B------:R-:W-:Y:S02]  /*17eb0*/  FMNMX.FTZ R3, R214, R3, !PT ;  /* 0x00000003d6037209 */ /* 0x000fe40007810000 */
[----:B------:R-:W-:Y:S01]  /*17ec0*/  FSEL R194, R59, -INF , !P0 ;  /* 0xff8000003bc27808 */ /* 0x000fe20004000000 */
[----:B------:R-:W-:Y:S01]  /*17ed0*/  IMAD.MOV.U32 R59, RZ, RZ, R92 ;  /* 0x000000ffff3b7224 */ /* 0x000fe200078e005c */
        /* <DEDUP_REMOVED lines=12> */
[----:B-1----:R-:W-:Y:S02]  /*17fa0*/  FMNMX.FTZ R130, R130, R5, !PT ;  /* 0x0000000582827209 */ /* 0x002fe40007810000 */
[----:B------:R-:W-:Y:S02]  /*17fb0*/  ISETP.LT.OR P0, PT, R2, 0x3a, P0 ;  /* 0x0000003a0200780c */ /* 0x000fe40000701670 */
[----:B------:R-:W-:Y:S01]  /*17fc0*/  PLOP3.LUT P2, PT, PT, PT, UP0, 0x40, 0x0 ;  /* 0x000000000000781c */ /* 0x000fe20003f4e808 */
[----:B------:R-:W-:Y:S01]  /*17fd0*/  FMUL.FTZ R71, R130, c[0x0][0x2d0] ;  /* 0x0000b40082477a20 */ /* 0x000fe20000410000 */
[----:B------:R-:W-:Y:S01]  /*17fe0*/  MOV R62, R89 ;  /* 0x00000059003e7202 */ /* 0x000fe20000000f00 */
[----:B------:R-:W-:Y:S01]  /*17ff0*/  UISETP.NE.AND UP0, UPT, UR35, URZ, UPT ;  /* 0x0000003f2300728c */ /* 0x000fe2000bf05270 */
[----:B------:R-:W-:Y:S02]  /*18000*/  FMNMX.FTZ R4, R56, R4, !PT ;  /* 0x0000000438047209 */ /* 0x000fe40007810000 */
[----:B------:R-:W-:Y:S02]  /*18010*/  FMNMX.FTZ R3, R252, R3, !PT ;  /* 0x00000003fc037209 */ /* 0x000fe40007810000 */
[----:B------:R-:W-:Y:S02]  /*18020*/  FSEL R173, R63, -INF , !P0 ;  /* 0xff8000003fad7808 */ /* 0x000fe40004000000 */
[----:B------:R-:W-:Y:S02]  /*18030*/  ISETP.GT.AND P0, PT, R0, 0x40, P2 ;  /* 0x000000400000780c */ /* 0x000fe40001704270 */
[----:B------:R-:W-:Y:S02]  /*18040*/  FSETP.NEU.FTZ.AND P2, PT, R130, -INF , PT ;  /* 0xff8000008200780b */ /* 0x000fe40003f5d000 */
[----:B------:R-:W-:Y:S02]  /*18050*/  FMNMX.FTZ R3, R62, R3, !PT ;  /* 0x000000033e037209 */ /* 0x000fe40007810000 */
[----:B------:R-:W-:Y:S02]  /*18060*/  FMNMX.FTZ R4, R57, R4, !PT ;  /* 0x0000000439047209 */ /* 0x000fe40007810000 */
[----:B------:R-:W-:Y:S02]  /*18070*/  FSEL R71, R71, RZ, P2 ;  /* 0x000000ff47477208 */ /* 0x000fe40001000000 */
[----:B------:R-:W-:Y:S02]  /*18080*/  FMNMX.FTZ R3, R59, R3, !PT ;  /* 0x000000033b037209 */ /* 0x000fe40007810000 */
[----:B------:R-:W-:Y:S02]  /*18090*/  FMNMX.FTZ R4, R60, R4, !PT ;  /* 0x000000043c047209 */ /* 0x000fe40007810000 */
[----:B------:R-:W-:Y:S02]  /*180a0*/  MOV R58, R93 ;  /* 0x0000005d003a7202 */ /* 0x000fe40000000f00 */
[----:B--2---:R-:W-:Y:S02]  /*180b0*/  FMNMX.FTZ R129, R129, R6, !PT ;  /* 0x0000000681817209 */ /* 0x004fe40007810000 */
[----:B------:R-:W-:Y:S02]  /*180c0*/  FMNMX.FTZ R128, R58, R3, !PT ;  /* 0x000000033a807209 */ /* 0x000fe40007810000 */
[----:B------:R-:W-:Y:S01]  /*180d0*/  FMNMX.FTZ R3, R84, R4, !PT ;  /* 0x0000000454037209 */ /* 0x000fe20007810000 */
[--C-:B------:R-:W-:Y:S01]  /*180e0*/  FFMA.FTZ R4, R7, c[0x0][0x2d0], -R71.reuse ;  /* 0x0000b40007047a23 */ /* 0x100fe20000010847 */
[----:B------:R-:W-:Y:S01]  /*180f0*/  ISETP.LT.OR P0, PT, R2, 0x41, P0 ;  /* 0x000000410200780c */ /* 0x000fe20000701670 */
[----:B------:R-:W1:Y:S01]  /*18100*/  SHFL.BFLY PT, R6, R129, 0x1, 0x1f ;  /* 0x0c201f0081067f89 */ /* 0x000e6200000e0000 */
[----:B------:R-:W-:Y:S01]  /*18110*/  FMNMX.FTZ R3, R96, R3, !PT ;  /* 0x0000000360037209 */ /* 0x000fe20007810000 */
[----:B------:R2:W-:Y:S01]  /*18120*/  MUFU.EX2 R87, R4 ;  /* 0x0000000400577308 */ /* 0x0005e20000000800 */
[----:B------:R-:W-:Y:S02]  /*18130*/  FSEL R198, R74, -INF , !P0 ;  /* 0xff8000004ac67808 */ /* 0x000fe40004000000 */
[----:B------:R-:W-:Y:S02]  /*18140*/  FMNMX.FTZ R3, R97, R3, !PT ;  /* 0x0000000361037209 */ /* 0x000fe40007810000 */
[----:B------:R-:W-:Y:S01]  /*18150*/  PLOP3.LUT P0, PT, PT, PT, UP4, 0x40, 0x0 ;  /* 0x000000000000781c */ /* 0x000fe20003f0e848 */
[----:B------:R-:W3:Y:S01]  /*18160*/  SHFL.BFLY PT, R5, R128, 0x2, 0x1f ;  /* 0x0c401f0080057f89 */ /* 0x000ee200000e0000 */
[----:B------:R-:W-:Y:S02]  /*18170*/  FMNMX.FTZ R3, R98, R3, !PT ;  /* 0x0000000362037209 */ /* 0x000fe40007810000 */
[----:B------:R-:W-:Y:S02]  /*18180*/  PLOP3.LUT P3, PT, PT, PT, UP6, 0x40, 0x0 ;  /* 0x000000000000781c */ /* 0x000fe40003f6e868 */
[----:B------:R-:W-:Y:S02]  /*18190*/  FMNMX.FTZ R3, R172, R3, !PT ;  /* 0x00000003ac037209 */ /* 0x000fe40007810000 */
[----:B------:R-:W-:Y:S02]  /*181a0*/  PLOP3.LUT P1, PT, PT, PT, UP5, 0x40, 0x0 ;  /* 0x000000000000781c */ /* 0x000fe40003f2e858 */
[----:B------:R-:W-:Y:S02]  /*181b0*/  FMNMX.FTZ R3, R174, R3, !PT ;  /* 0x00000003ae037209 */ /* 0x000fe40007810000 */
[----:B------:R-:W-:Y:S02]  /*181c0*/  ISETP.GT.AND P0, PT, R0, 0x49, P0 ;  /* 0x000000490000780c */ /* 0x000fe40000704270 */
[----:B------:R-:W-:Y:S02]  /*181d0*/  FMNMX.FTZ R3, R194, R3, !PT ;  /* 0x00000003c2037209 */ /* 0x000fe40007810000 */
[C---:B------:R-:W-:Y:S02]  /*181e0*/  ISETP.GT.AND P3, PT, R0.reuse, 0x41, P3 ;  /* 0x000000410000780c */ /* 0x040fe40001f64270 */
[----:B------:R-:W-:Y:S01]  /*181f0*/  ISETP.GT.AND P1, PT, R0, 0x48, P1 ;  /* 0x000000480000780c */ /* 0x000fe20000f24270 */
[--C-:B--2---:R-:W-:Y:S01]  /*18200*/  FFMA.FTZ R4, R135, c[0x0][0x2d0], -R71.reuse ;  /* 0x0000b40087047a23 */ /* 0x104fe20000010847 */
[C---:B------:R-:W-:Y:S02]  /*18210*/  ISETP.LT.OR P0, PT, R2.reuse, 0x4a, P0 ;  /* 0x0000004a0200780c */ /* 0x040fe40000701670 */
[C---:B------:R-:W-:Y:S01]  /*18220*/  ISETP.LT.OR P1, PT, R2.reuse, 0x49, P1 ;  /* 0x000000490200780c */ /* 0x040fe20000f21670 */
[----:B------:R2:W4:Y:S01]  /*18230*/  MUFU.EX2 R88, R4 ;  /* 0x0000000400587308 */ /* 0x0005220000000800 */
[----:B------:R-:W-:Y:S02]  /*18240*/  ISETP.LT.OR P3, PT, R2, 0x42, P3 ;  /* 0x000000420200780c */ /* 0x000fe40001f61670 */
[----:B-1----:R-:W-:Y:S02]  /*18250*/  FMNMX.FTZ R129, R129, R6, !PT ;  /* 0x0000000681817209 */ /* 0x002fe40007810000 */
[----:B------:R-:W-:Y:S02]  /*18260*/  FSEL R205, R79, -INF , !P0 ;  /* 0xff8000004fcd7808 */ /* 0x000fe40004000000 */
[----:B------:R-:W-:Y:S01]  /*18270*/  FSEL R135, R75, -INF , !P3 ;  /* 0xff8000004b877808 */ /* 0x000fe20005800000 */
[C---:B------:R-:W-:Y:S01]  /*18280*/  FMUL.FTZ R92, R129.reuse, c[0x0][0x2d0] ;  /* 0x0000b400815c7a20 */ /* 0x040fe20000410000 */
[----:B------:R-:W-:Y:S02]  /*18290*/  PLOP3.LUT P3, PT, PT, PT, UP2, 0x40, 0x0 ;  /* 0x000000000000781c */ /* 0x000fe40003f6e828 */
[----:B------:R-:W-:Y:S02]  /*182a0*/  PLOP3.LUT P0, PT, PT, PT, UP3, 0x40, 0x0 ;  /* 0x000000000000781c */ /* 0x000fe40003f0e838 */
[----:B---3--:R-:W-:Y:S02]  /*182b0*/  FMNMX.FTZ R128, R128, R5, !PT ;  /* 0x0000000580807209 */ /* 0x008fe40007810000 */
[----:B------:R-:W-:Y:S02]  /*182c0*/  FSEL R203, R78, -INF , !P1 ;  /* 0xff8000004ecb7808 */ /* 0x000fe40004800000 */
[----:B------:R-:W-:Y:S01]  /*182d0*/  FSETP.NEU.FTZ.AND P1, PT, R129, -INF , PT ;  /* 0xff8000008100780b */ /* 0x000fe20003f3d000 */
[----:B------:R-:W1:Y:S01]  /*182e0*/  SHFL.BFLY PT, R5, R128, 0x1, 0x1f ;  /* 0x0c201f0080057f89 */ /* 0x000e6200000e0000 */
[C---:B------:R-:W-:Y:S02]  /*182f0*/  ISETP.GT.AND P4, PT, R0.reuse, 0x50, P0 ;  /* 0x000000500000780c */ /* 0x040fe40000784270 */
[----:B------:R-:W-:Y:S02]  /*18300*/  ISETP.GT.AND P0, PT, R0, 0x51, P3 ;  /* 0x000000510000780c */ /* 0x000fe40001f04270 */
[----:B------:R-:W-:Y:S01]  /*18310*/  FSEL R92, R92, RZ, P1 ;  /* 0x000000ff5c5c7208 */ /* 0x000fe20000800000 */
[--C-:B--2---:R-:W-:Y:S01]  /*18320*/  FFMA.FTZ R4, R16, c[0x0][0x2d0], -R71.reuse ;  /* 0x0000b40010047a23 */ /* 0x104fe20000010847 */
[----:B----4-:R-:W-:Y:S01]  /*18330*/  F2FP.BF16.PACK_AB R72, R88, R87 ;  /* 0x000000575848723e */ /* 0x010fe200000010ff */
[----:B------:R-:W-:Y:S01]  /*18340*/  LDSM.16.MT88.4 R76, [R219+0x100] ;  /* 0x00010000db4c783b */ /* 0x000fe20000004200 */
[C---:B------:R-:W-:Y:S01]  /*18350*/  ISETP.LT.OR P3, PT, R2.reuse, 0x51, P4 ;  /* 0x000000510200780c */ /* 0x040fe20002761670 */
[----:B------:R2:W-:Y:S01]  /*18360*/  MUFU.EX2 R83, R4 ;  /* 0x0000000400537308 */ /* 0x0005e20000000800 */
[----:B------:R-:W-:Y:S01]  /*18370*/  ISETP.LT.OR P0, PT, R2, 0x52, P0 ;  /* 0x000000520200780c */ /* 0x000fe20000701670 */
[--C-:B------:R-:W-:Y:S01]  /*18380*/  FFMA.FTZ R16, R34, c[0x0][0x2d0], -R71.reuse ;  /* 0x0000b40022107a23 */ /* 0x100fe20000010847 */
[----:B------:R-:W-:Y:S01]  /*18390*/  MOV R63, R41 ;  /* 0x00000029003f7202 */ /* 0x000fe20000000f00 */
[--C-:B------:R-:W-:Y:S01]  /*183a0*/  FFMA.FTZ R28, R35, c[0x0][0x2d0], -R92.reuse ;  /* 0x0000b400231c7a23 */ /* 0x100fe2000001085c */
[----:B------:R-:W-:Y:S02]  /*183b0*/  FSEL R211, R91, -INF , !P0 ;  /* 0xff8000005bd37808 */ /* 0x000fe40004000000 */
[----:B------:R-:W-:Y:S01]  /*183c0*/  PLOP3.LUT P0, PT, PT, PT, UP0, 0x40, 0x0 ;  /* 0x000000000000781c */ /* 0x000fe20003f0e808 */
[----:B------:R-:W-:Y:S02]  /*183d0*/  UISETP.GT.AND UP0, UPT, UR19, UR17, UPT ;  /* 0x000000111300728c */ /* 0x000fe4000bf04270 */
[----:B------:R-:W-:Y:S01]  /*183e0*/  MUFU.EX2 R42, R16 ;  /* 0x00000010002a7308 */ /* 0x000fe20000000800 */
[----:B------:R-:W-:Y:S01]  /*183f0*/  ISETP.GT.AND P0, PT, R0, 0x59, P0 ;  /* 0x000000590000780c */ /* 0x000fe20000704270 */
[----:B------:R-:W-:Y:S01]  /*18400*/  UIADD3 UR19, UR19, -0x1, URZ ;  /* 0xffffffff13137890 */ /* 0x000fe2000fffe03f */
[----:B-1----:R-:W-:Y:S02]  /*18410*/  FMNMX.FTZ R128, R128, R5, !PT ;  /* 0x0000000580807209 */ /* 0x002fe40007810000 */
[----:B------:R-:W-:Y:S03]  /*18420*/  ISETP.LT.OR P0, PT, R2, 0x5a, P0 ;  /* 0x0000005a0200780c */ /* 0x000fe60000701670 */
[C---:B------:R-:W-:Y:S01]  /*18430*/  FMUL.FTZ R93, R128.reuse, c[0x0][0x2d0] ;  /* 0x0000b400805d7a20 */ /* 0x040fe20000410000 */
[----:B------:R-:W-:Y:S02]  /*18440*/  FSEL R70, R95, -INF , !P0 ;  /* 0xff8000005f467808 */ /* 0x000fe40004000000 */
[----:B------:R-:W-:Y:S02]  /*18450*/  FSETP.NEU.FTZ.AND P0, PT, R128, -INF , PT ;  /* 0xff8000008000780b */ /* 0x000fe40003f1d000 */
[----:B--2---:R-:W-:Y:S01]  /*18460*/  FMNMX.FTZ R4, R196, R3, !PT ;  /* 0x00000003c4047209 */ /* 0x004fe20007810000 */
[----:B------:R-:W-:Y:S01]  /*18470*/  FFMA.FTZ R3, R17, c[0x0][0x2d0], -R71 ;  /* 0x0000b40011037a23 */ /* 0x000fe20000010847 */
[----:B------:R-:W-:Y:S02]  /*18480*/  FSEL R93, R93, RZ, P0 ;  /* 0x000000ff5d5d7208 */ /* 0x000fe40000000000 */
[----:B------:R-:W-:Y:S01]  /*18490*/  FMNMX.FTZ R4, R173, R4, !PT ;  /* 0x00000004ad047209 */ /* 0x000fe20007810000 */
[----:B------:R1:W2:Y:S02]  /*184a0*/  MUFU.EX2 R51, R3 ;  /* 0x0000000300337308 */ /* 0x0002a40000000800 */
[--C-:B------:R-:W-:Y:S02]  /*184b0*/  FFMA.FTZ R32, R32, c[0x0][0x2d0], -R93.reuse ;  /* 0x0000b40020207a23 */ /* 0x100fe4000001085d */
[--C-:B------:R-:W-:Y:S01]  /*184c0*/  FFMA.FTZ R44, R50, c[0x0][0x2d0], -R93.reuse ;  /* 0x0000b400322c7a23 */ /* 0x100fe2000001085d */
[----:B-1----:R-:W-:Y:S01]  /*184d0*/  FMNMX.FTZ R3, R198, R4, !PT ;  /* 0x00000004c6037209 */ /* 0x002fe20007810000 */
[----:B------:R-:W-:Y:S01]  /*184e0*/  FFMA.FTZ R4, R175, c[0x0][0x2d0], -R92 ;  /* 0x0000b400af047a23 */ /* 0x000fe2000001085c */
[----:B------:R-:W-:Y:S01]  /*184f0*/  FSEL R175, R90, -INF , !P3 ;  /* 0xff8000005aaf7808 */ /* 0x000fe20005800000 */
[----:B------:R-:W-:Y:S01]  /*18500*/  IMAD.MOV.U32 R90, RZ, RZ, R40 ;  /* 0x000000ffff5a7224 */ /* 0x000fe200078e0028 */
[----:B------:R-:W-:Y:S01]  /*18510*/  FMNMX.FTZ R3, R135, R3, !PT ;  /* 0x0000000387037209 */ /* 0x000fe20007810000 */
[----:B------:R1:W-:Y:S01]  /*18520*/  MUFU.EX2 R61, R4 ;  /* 0x00000004003d7308 */ /* 0x0003e20000000800 */
[----:B------:R-:W-:Y:S01]  /*18530*/  PLOP3.LUT P3, PT, PT, PT, UP1, 0x40, 0x0 ;  /* 0x000000000000781c */ /* 0x000fe20003f6e818 */
[--C-:B------:R-:W-:Y:S01]  /*18540*/  FFMA.FTZ R40, R49, c[0x0][0x2d0], -R93.reuse ;  /* 0x0000b40031287a23 */ /* 0x100fe2000001085d */
[----:B------:R-:W-:Y:S02]  /*18550*/  FMNMX.FTZ R3, R203, R3, !PT ;  /* 0x00000003cb037209 */ /* 0x000fe40007810000 */
[----:B------:R-:W-:Y:S02]  /*18560*/  ISETP.GT.AND P3, PT, R0, 0x58, P3 ;  /* 0x000000580000780c */ /* 0x000fe40001f64270 */
[----:B------:R-:W-:Y:S02]  /*18570*/  FMNMX.FTZ R3, R205, R3, !PT ;  /* 0x00000003cd037209 */ /* 0x000fe40007810000 */
[----:B------:R-:W-:Y:S01]  /*18580*/  ISETP.LT.OR P3, PT, R2, 0x59, P3 ;  /* 0x000000590200780c */ /* 0x000fe20001f61670 */
[--C-:B------:R-:W-:Y:S01]  /*18590*/  FFMA.FTZ R2, R18, c[0x0][0x2d0], -R92.reuse ;  /* 0x0000b40012027a23 */ /* 0x100fe2000001085c */
[----:B------:R-:W-:Y:S01]  /*185a0*/  FMNMX.FTZ R0, R175, R3, !PT ;  /* 0x00000003af007209 */ /* 0x000fe20007810000 */
[--C-:B------:R-:W-:Y:S01]  /*185b0*/  FFMA.FTZ R3, R19, c[0x0][0x2d0], -R92.reuse ;  /* 0x0000b40013037a23 */ /* 0x100fe2000001085c */
[----:B--2---:R-:W-:Y:S01]  /*185c0*/  F2FP.BF16.PACK_AB R74, R51, R83 ;  /* 0x00000053334a723e */ /* 0x004fe200000010ff */
[----:B------:R2:W-:Y:S01]  /*185d0*/  MUFU.EX2 R82, R2 ;  /* 0x0000000200527308 */ /* 0x0005e20000000800 */
[----:B------:R-:W-:Y:S09]  /*185e0*/  FMNMX.FTZ R0, R211, R0, !PT ;  /* 0x00000000d3007209 */ /* 0x000ff20007810000 */
[----:B------:R3:W4:Y:S01]  /*185f0*/  MUFU.EX2 R80, R3 ;  /* 0x0000000300507308 */ /* 0x0007220000000800 */
[--C-:B-1----:R-:W-:Y:S01]  /*18600*/  FFMA.FTZ R4, R176, c[0x0][0x2d0], -R92.reuse ;  /* 0x0000b400b0047a23 */ /* 0x102fe2000001085c */
[----:B------:R-:W-:Y:S04]  /*18610*/  FSEL R176, R94, -INF , !P3 ;  /* 0xff8000005eb07808 */ /* 0x000fe80005800000 */
[----:B------:R-:W-:Y:S04]  /*18620*/  FMNMX.FTZ R0, R176, R0, !PT ;  /* 0x00000000b0007209 */ /* 0x000fe80007810000 */
[----:B------:R1:W5:Y:S01]  /*18630*/  MUFU.EX2 R89, R4 ;  /* 0x0000000400597308 */ /* 0x0003620000000800 */
[----:B------:R-:W-:Y:S05]  /*18640*/  FMNMX.FTZ R0, R70, R0, !PT ;  /* 0x0000000046007209 */ /* 0x000fea0007810000 */
[----:B--2---:R-:W2:Y:S01]  /*18650*/  SHFL.BFLY PT, R2, R0, 0x2, 0x1f ;  /* 0x0c401f0000027f89 */ /* 0x004ea200000e0000 */
[----:B---3--:R-:W-:Y:S01]  /*18660*/  FFMA.FTZ R3, R8, c[0x0][0x2d0], -R93 ;  /* 0x0000b40008037a23 */ /* 0x008fe2000001085d */
[----:B----4-:R-:W-:Y:S01]  /*18670*/  F2FP.BF16.PACK_AB R75, R80, R82 ;  /* 0x00000052504b723e */ /* 0x010fe200000010ff */
[--C-:B------:R-:W-:Y:S02]  /*18680*/  FFMA.FTZ R8, R178, c[0x0][0x2d0], -R92.reuse ;  /* 0x0000b400b2087a23 */ /* 0x100fe4000001085c */
[----:B------:R3:W-:Y:S01]  /*18690*/  MUFU.EX2 R86, R3 ;  /* 0x0000000300567308 */ /* 0x0007e20000000800 */
[----:B------:R-:W-:Y:S02]  /*186a0*/  IMAD.MOV.U32 R178, RZ, RZ, R59 ;  /* 0x000000ffffb27224 */ /* 0x000fe400078e003b */
[--C-:B-1----:R-:W-:Y:S01]  /*186b0*/  FFMA.FTZ R4, R13, c[0x0][0x2d0], -R93.reuse ;  /* 0x0000b4000d047a23 */ /* 0x102fe2000001085d */
[----:B-----5:R-:W-:Y:S06]  /*186c0*/  F2FP.BF16.PACK_AB R73, R89, R61 ;  /* 0x0000003d5949723e */ /* 0x020fec00000010ff */
[----:B------:R-:W-:Y:S10]  /*186d0*/  MUFU.EX2 R24, R4 ;  /* 0x0000000400187308 */ /* 0x000ff40000000800 */
[----:B------:R-:W-:Y:S01]  /*186e0*/  MUFU.EX2 R91, R8 ;  /* 0x00000008005b7308 */ /* 0x000fe20000000800 */
[--C-:B---3--:R-:W-:Y:S09]  /*186f0*/  FFMA.FTZ R3, R9, c[0x0][0x2d0], -R93.reuse ;  /* 0x0000b40009037a23 */ /* 0x108ff2000001085d */
[----:B------:R1:W3:Y:S02]  /*18700*/  MUFU.EX2 R85, R3 ;  /* 0x0000000300557308 */ /* 0x0002e40000000800 */
[----:B-1----:R-:W-:Y:S01]  /*18710*/  FFMA.FTZ R3, R12, c[0x0][0x2d0], -R93 ;  /* 0x0000b4000c037a23 */ /* 0x002fe2000001085d */
[----:B---3--:R-:W-:Y:S01]  /*18720*/  F2FP.BF16.PACK_AB R64, R85, R86 ;  /* 0x000000565540723e */ /* 0x008fe200000010ff */
[----:B------:R-:W-:Y:S01]  /*18730*/  FFMA.FTZ R12, R179, c[0x0][0x2d0], -R92 ;  /* 0x0000b400b30c7a23 */ /* 0x000fe2000001085c */
[----:B------:R-:W-:Y:S05]  /*18740*/  MOV R179, R58 ;  /* 0x0000003a00b37202 */ /* 0x000fea0000000f00 */
[----:B------:R2:W-:Y:S02]  /*18750*/  MUFU.EX2 R81, R3 ;  /* 0x0000000300517308 */ /* 0x0005e40000000800 */
[----:B--2---:R-:W-:Y:S01]  /*18760*/  FMNMX.FTZ R3, R0, R2, !PT ;  /* 0x0000000200037209 */ /* 0x004fe20007810000 */
[----:B------:R-:W-:Y:S01]  /*18770*/  FFMA.FTZ R2, R20, c[0x0][0x2d0], -R71 ;  /* 0x0000b40014027a23 */ /* 0x000fe20000010847 */
[----:B------:R-:W-:Y:S01]  /*18780*/  FSEL R0, R130, RZ, P2 ;  /* 0x000000ff82007208 */ /* 0x000fe20001000000 */
[----:B------:R-:W-:Y:S05]  /*18790*/  LDSM.16.MT88.4 R20, [R217+0x100] ;  /* 0x00010000d914783b */ /* 0x000fea0000004200 */
[----:B------:R1:W-:Y:S01]  /*187a0*/  MUFU.EX2 R95, R2 ;  /* 0x00000002005f7308 */ /* 0x0003e20000000800 */
[----:B------:R-:W-:Y:S04]  /*187b0*/  FADD.FTZ R0, -R0, R131 ;  /* 0x0000008300007221 */ /* 0x000fe80000010100 */
[----:B------:R-:W-:Y:S01]  /*187c0*/  FMUL.FTZ R0, R0, c[0x0][0x2d0] ;  /* 0x0000b40000007a20 */ /* 0x000fe20000410000 */
[----:B------:R-:W2:Y:S04]  /*187d0*/  SHFL.BFLY PT, R4, R3, 0x1, 0x1f ;  /* 0x0c201f0003047f89 */ /* 0x000ea800000e0000 */
[----:B------:R3:W4:Y:S01]  /*187e0*/  MUFU.EX2 R69, R0 ;  /* 0x0000000000457308 */ /* 0x0007220000000800 */
[----:B-1----:R-:W-:Y:S05]  /*187f0*/  FSEL R2, R129, RZ, P1 ;  /* 0x000000ff81027208 */ /* 0x002fea0000800000 */
[----:B------:R-:W-:Y:S01]  /*18800*/  FADD.FTZ R2, -R2, R132 ;  /* 0x0000008402027221 */ /* 0x000fe20000010100 */
[----:B--2---:R-:W-:Y:S03]  /*18810*/  FMNMX.FTZ R3, R4, R3, !PT ;  /* 0x0000000304037209 */ /* 0x004fe60007810000 */
[----:B------:R-:W-:Y:S01]  /*18820*/  FMUL.FTZ R2, R2, c[0x0][0x2d0] ;  /* 0x0000b40002027a20 */ /* 0x000fe20000410000 */
[----:B---3--:R-:W-:Y:S01]  /*18830*/  FSEL R0, R128, RZ, P0 ;  /* 0x000000ff80007208 */ /* 0x008fe20000000000 */
[----:B----4-:R-:W-:Y:S01]  /*18840*/  FMUL.FTZ R16, R69, R148 ;  /* 0x0000009445107220 */ /* 0x010fe20000410000 */
[----:B------:R-:W-:Y:S01]  /*18850*/  MOV R148, R81 ;  /* 0x0000005100947202 */ /* 0x000fe20000000f00 */
[----:B------:R-:W1:Y:S01]  /*18860*/  MUFU.EX2 R68, R2 ;  /* 0x0000000200447308 */ /* 0x000e620000000800 */
[C---:B------:R-:W-:Y:S01]  /*18870*/  FMUL.FTZ R94, R3.reuse, c[0x0][0x2d0] ;  /* 0x0000b400035e7a20 */ /* 0x040fe20000410000 */
[----:B------:R-:W-:Y:S01]  /*18880*/  FSETP.NEU.FTZ.AND P0, PT, R3, -INF , PT ;  /* 0xff8000000300780b */ /* 0x000fe20003f1d000 */
[----:B------:R-:W-:Y:S02]  /*18890*/  FADD.FTZ R0, -R0, R133 ;  /* 0x0000008500007221 */ /* 0x000fe40000010100 */
[C---:B------:R-:W-:Y:S01]  /*188a0*/  FMUL.FTZ R5, R69.reuse, R137 ;  /* 0x0000008945057220 */ /* 0x040fe20000410000 */
[----:B------:R-:W-:Y:S01]  /*188b0*/  FSEL R94, R94, RZ, P0 ;  /* 0x000000ff5e5e7208 */ /* 0x000fe20000000000 */
[----:B------:R-:W-:Y:S02]  /*188c0*/  FMUL.FTZ R0, R0, c[0x0][0x2d0] ;  /* 0x0000b40000007a20 */ /* 0x000fe40000410000 */
[----:B------:R-:W-:Y:S02]  /*188d0*/  FMUL.FTZ R17, R69, R149 ;  /* 0x0000009545117220 */ /* 0x000fe40000410000 */
[----:B------:R2:W3:Y:S01]  /*188e0*/  MUFU.EX2 R2, R0 ;  /* 0x0000000000027308 */ /* 0x0004e20000000800 */
[----:B------:R-:W-:Y:S02]  /*188f0*/  FFMA.FTZ R4, R14, c[0x0][0x2d0], -R94 ;  /* 0x0000b4000e047a23 */ /* 0x000fe4000001085e */
[----:B------:R-:W-:Y:S02]  /*18900*/  IMAD.MOV.U32 R149, RZ, RZ, R82 ;  /* 0x000000ffff957224 */ /* 0x000fe400078e0052 */
[----:B------:R-:W-:Y:S02]  /*18910*/  FFMA.FTZ R58, R57, c[0x0][0x2d0], -R94 ;  /* 0x0000b400393a7a23 */ /* 0x000fe4000001085e */
[----:B------:R-:W-:Y:S03]  /*18920*/  FMUL.FTZ R49, R69, R113 ;  /* 0x0000007145317220 */ /* 0x000fe60000410000 */
[----:B------:R4:W-:Y:S01]  /*18930*/  MUFU.EX2 R133, R4 ;  /* 0x0000000400857308 */ /* 0x0009e20000000800 */
[C---:B-1----:R-:W-:Y:S02]  /*18940*/  FMUL.FTZ R7, R68.reuse, R139 ;  /* 0x0000008b44077220 */ /* 0x042fe40000410000 */
[----:B------:R-:W-:Y:S02]  /*18950*/  FMUL.FTZ R6, R68, R138 ;  /* 0x0000008a44067220 */ /* 0x000fe40000410000 */
[----:B------:R-:W-:Y:S02]  /*18960*/  IMAD.MOV.U32 R138, RZ, RZ, R24 ;  /* 0x000000ffff8a7224 */ /* 0x000fe400078e0018 */
[----:B------:R-:W-:Y:S02]  /*18970*/  FFMA.FTZ R24, R180, c[0x0][0x2d0], -R92 ;  /* 0x0000b400b4187a23 */ /* 0x000fe4000001085c */
[----:B------:R-:W-:Y:S01]  /*18980*/  IMAD.MOV.U32 R180, RZ, RZ, R89 ;  /* 0x000000ffffb47224 */ /* 0x000fe200078e0059 */
[----:B------:R-:W-:Y:S01]  /*18990*/  F2FP.BF16.PACK_AB R66, R138, R81 ;  /* 0x000000518a42723e */ /* 0x000fe200000010ff */
[----:B------:R1:W-:Y:S01]  /*189a0*/  MUFU.EX2 R31, R24 ;  /* 0x00000018001f7308 */ /* 0x0003e20000000800 */
[----:B--2---:R-:W-:Y:S02]  /*189b0*/  FFMA.FTZ R0, R10, c[0x0][0x2d0], -R94 ;  /* 0x0000b4000a007a23 */ /* 0x004fe4000001085e */
[C---:B---3--:R-:W-:Y:S02]  /*189c0*/  FMUL.FTZ R8, R2.reuse, R140 ;  /* 0x0000008c02087220 */ /* 0x048fe40000410000 */
[----:B------:R-:W-:Y:S02]  /*189d0*/  IMAD.MOV.U32 R140, RZ, RZ, R80 ;  /* 0x000000ffff8c7224 */ /* 0x000fe400078e0050 */
[C---:B------:R-:W-:Y:S01]  /*189e0*/  FMUL.FTZ R9, R2.reuse, R141 ;  /* 0x0000008d02097220 */ /* 0x040fe20000410000 */
[----:B------:R-:W-:Y:S01]  /*189f0*/  MOV R141, R95 ;  /* 0x0000005f008d7202 */ /* 0x000fe20000000f00 */
[----:B------:R-:W-:Y:S01]  /*18a00*/  FMUL.FTZ R13, R2, R145 ;  /* 0x00000091020d7220 */ /* 0x000fe20000410000 */
[----:B------:R2:W-:Y:S01]  /*18a10*/  MUFU.EX2 R131, R0 ;  /* 0x0000000000837308 */ /* 0x0005e20000000800 */
[--C-:B----4-:R-:W-:Y:S01]  /*18a20*/  FFMA.FTZ R4, R15, c[0x0][0x2d0], -R94.reuse ;  /* 0x0000b4000f047a23 */ /* 0x110fe2000001085e */
[----:B------:R-:W-:Y:S01]  /*18a30*/  MOV R95, R90 ;  /* 0x0000005a005f7202 */ /* 0x000fe20000000f00 */
[C---:B------:R-:W-:Y:S01]  /*18a40*/  FMUL.FTZ R18, R68.reuse, R150 ;  /* 0x0000009644127220 */ /* 0x040fe20000410000 */
[----:B------:R-:W-:Y:S01]  /*18a50*/  MOV R150, R83 ;  /* 0x0000005300967202 */ /* 0x000fe20000000f00 */
[----:B------:R-:W-:Y:S01]  /*18a60*/  FMUL.FTZ R19, R68, R151 ;  /* 0x0000009744137220 */ /* 0x000fe20000410000 */
[----:B------:R-:W3:Y:S01]  /*18a70*/  LDSM.16.MT88.4 R80, [R217+0x900] ;  /* 0x00090000d950783b */ /* 0x000ee20000004200 */
[----:B------:R-:W-:Y:S01]  /*18a80*/  IMAD.MOV.U32 R151, RZ, RZ, R85 ;  /* 0x000000ffff977224 */ /* 0x000fe200078e0055 */
[----:B------:R-:W-:Y:S01]  /*18a90*/  MOV R145, R61 ;  /* 0x0000003d00917202 */ /* 0x000fe20000000f00 */
[C---:B------:R-:W-:Y:S01]  /*18aa0*/  FMUL.FTZ R25, R2.reuse, R157 ;  /* 0x0000009d02197220 */ /* 0x040fe20000410000 */
[----:B------:R4:W5:Y:S01]  /*18ab0*/  MUFU.EX2 R213, R4 ;  /* 0x0000000400d57308 */ /* 0x0009620000000800 */
[----:B------:R-:W-:Y:S02]  /*18ac0*/  FMUL.FTZ R29, R2, R161 ;  /* 0x000000a1021d7220 */ /* 0x000fe40000410000 */
[----:B------:R-:W-:Y:S01]  /*18ad0*/  FMUL.FTZ R35, R68, R103 ;  /* 0x0000006744237220 */ /* 0x000fe20000410000 */
[----:B------:R-:W-:Y:S01]  /*18ae0*/  MOV R103, R179 ;  /* 0x000000b300677202 */ /* 0x000fe20000000f00 */
[C---:B-1----:R-:W-:Y:S02]  /*18af0*/  FMUL.FTZ R24, R2.reuse, R156 ;  /* 0x0000009c02187220 */ /* 0x042fe40000410000 */
[C---:B------:R-:W-:Y:S02]  /*18b00*/  FMUL.FTZ R41, R2.reuse, R109 ;  /* 0x0000006d02297220 */ /* 0x040fe40000410000 */
[----:B------:R-:W-:Y:S01]  /*18b10*/  FMUL.FTZ R45, R2, R165 ;  /* 0x000000a5022d7220 */ /* 0x000fe20000410000 */
[----:B------:R1:W-:Y:S01]  /*18b20*/  MUFU.EX2 R156, R32 ;  /* 0x00000020009c7308 */ /* 0x0003e20000000800 */
[C---:B------:R-:W-:Y:S02]  /*18b30*/  FMUL.FTZ R34, R68.reuse, R102 ;  /* 0x0000006644227220 */ /* 0x040fe40000410000 */
[----:B------:R-:W-:Y:S02]  /*18b40*/  FMUL.FTZ R50, R68, R114 ;  /* 0x0000007244327220 */ /* 0x000fe40000410000 */
[----:B--2---:R-:W-:Y:S02]  /*18b50*/  FFMA.FTZ R0, R11, c[0x0][0x2d0], -R94 ;  /* 0x0000b4000b007a23 */ /* 0x004fe4000001085e */
[C---:B------:R-:W-:Y:S02]  /*18b60*/  FMUL.FTZ R57, R2.reuse, R121 ;  /* 0x0000007902397220 */ /* 0x040fe40000410000 */
[----:B------:R-:W-:Y:S01]  /*18b70*/  FMUL.FTZ R61, R2, R125 ;  /* 0x0000007d023d7220 */ /* 0x000fe20000410000 */
[----:B------:R2:W2:Y:S01]  /*18b80*/  MUFU.EX2 R132, R0 ;  /* 0x0000000000847308 */ /* 0x0004a20000000800 */
[----:B------:R-:W-:Y:S02]  /*18b90*/  IMAD.MOV.U32 R125, RZ, RZ, R150 ;  /* 0x000000ffff7d7224 */ /* 0x000fe400078e0096 */
[----:B----4-:R-:W-:Y:S01]  /*18ba0*/  FFMA.FTZ R4, R177, c[0x0][0x2d0], -R71 ;  /* 0x0000b400b1047a23 */ /* 0x010fe20000010847 */
[----:B-----5:R-:W-:Y:S02]  /*18bb0*/  F2FP.BF16.PACK_AB R67, R213, R133 ;  /* 0x00000085d543723e */ /* 0x020fe400000010ff */
[----:B------:R-:W-:Y:S01]  /*18bc0*/  MOV R177, R62 ;  /* 0x0000003e00b17202 */ /* 0x000fe20000000f00 */
[----:B------:R-:W-:Y:S02]  /*18bd0*/  FFMA.FTZ R62, R60, c[0x0][0x2d0], -R94 ;  /* 0x0000b4003c3e7a23 */ /* 0x000fe4000001085e */
[----:B------:R-:W-:Y:S02]  /*18be0*/  FMUL.FTZ R60, R2, R124 ;  /* 0x0000007c023c7220 */ /* 0x000fe40000410000 */
[----:B------:R-:W-:Y:S02]  /*18bf0*/  IMAD.MOV.U32 R124, RZ, RZ, R95 ;  /* 0x000000ffff7c7224 */ /* 0x000fe400078e005f */
[----:B-1----:R-:W-:Y:S02]  /*18c00*/  FMUL.FTZ R32, R69, R100 ;  /* 0x0000006445207220 */ /* 0x002fe40000410000 */
[----:B------:R-:W-:Y:S01]  /*18c10*/  IMAD.MOV.U32 R100, RZ, RZ, R87 ;  /* 0x000000ffff647224 */ /* 0x000fe200078e0057 */
[----:B--2---:R-:W-:Y:S02]  /*18c20*/  FSEL R0, R3, RZ, P0 ;  /* 0x000000ff03007208 */ /* 0x004fe40000000000 */
[----:B------:R-:W-:Y:S02]  /*18c30*/  F2FP.BF16.PACK_AB R65, R132, R131 ;  /* 0x000000838441723e */ /* 0x000fe400000010ff */
[----:B------:R-:W-:Y:S01]  /*18c40*/  PLOP3.LUT P0, PT, PT, PT, UP0, 0x80, 0x0 ;  /* 0x000000000000781c */ /* 0x000fe20003f0f008 */
[----:B------:R-:W-:Y:S02]  /*18c50*/  FADD.FTZ R0, -R0, R134 ;  /* 0x0000008600007221 */ /* 0x000fe40000010100 */
[----:B------:R1:W2:Y:S02]  /*18c60*/  MUFU.EX2 R134, R4 ;  /* 0x0000000400867308 */ /* 0x0002a40000000800 */
[----:B------:R-:W-:Y:S08]  /*18c70*/  FMUL.FTZ R0, R0, c[0x0][0x2d0] ;  /* 0x0000b40000007a20 */ /* 0x000ff00000410000 */
[----:B------:R-:W4:Y:S01]  /*18c80*/  MUFU.EX2 R0, R0 ;  /* 0x0000000000007308 */ /* 0x000f220000000800 */
[----:B-1----:R-:W-:Y:S09]  /*18c90*/  FMUL.FTZ R4, R69, R136 ;  /* 0x0000008845047220 */ /* 0x002ff20000410000 */
[----:B------:R-:W1:Y:S01]  /*18ca0*/  MUFU.EX2 R136, R12 ;  /* 0x0000000c00887308 */ /* 0x000e620000000800 */
[----:B--2---:R-:W-:Y:S02]  /*18cb0*/  IMAD.MOV.U32 R114, RZ, RZ, R134 ;  /* 0x000000ffff727224 */ /* 0x004fe400078e0086 */
[----:B------:R-:W-:Y:S01]  /*18cc0*/  IMAD.MOV.U32 R134, RZ, RZ, R63 ;  /* 0x000000ffff867224 */ /* 0x000fe200078e003f */
[-C--:B------:R-:W-:Y:S01]  /*18cd0*/  HMMA.16816.F32.BF16 R4, R72, R20.reuse, R4 ;  /* 0x000000144804723c */ /* 0x080fe20000041804 */
[C---:B----4-:R-:W-:Y:S02]  /*18ce0*/  FMUL.FTZ R11, R0.reuse, R143 ;  /* 0x0000008f000b7220 */ /* 0x050fe40000410000 */
[C---:B------:R-:W-:Y:S02]  /*18cf0*/  FMUL.FTZ R10, R0.reuse, R142 ;  /* 0x0000008e000a7220 */ /* 0x040fe40000410000 */
[----:B------:R-:W-:Y:S02]  /*18d00*/  IMAD.MOV.U32 R143, RZ, RZ, R91 ;  /* 0x000000ffff8f7224 */ /* 0x000fe400078e005b */
[C---:B------:R-:W-:Y:S03]  /*18d10*/  FMUL.FTZ R63, R0.reuse, R127 ;  /* 0x0000007f003f7220 */ /* 0x040fe60000410000 */
[C---:B------:R-:W-:Y:S02]  /*18d20*/  HMMA.16816.F32.BF16 R8, R64.reuse, R20, R8 ;  /* 0x000000144008723c */ /* 0x040fe40000041808 */
[C---:B------:R-:W-:Y:S01]  /*18d30*/  FMUL.FTZ R15, R0.reuse, R147 ;  /* 0x00000093000f7220 */ /* 0x040fe20000410000 */
[----:B------:R-:W-:Y:S01]  /*18d40*/  MOV R127, R100 ;  /* 0x00000064007f7202 */ /* 0x000fe20000000f00 */
[C---:B------:R-:W-:Y:S02]  /*18d50*/  FMUL.FTZ R14, R0.reuse, R146 ;  /* 0x00000092000e7220 */ /* 0x040fe40000410000 */
[----:B------:R2:W-:Y:S01]  /*18d60*/  MUFU.EX2 R146, R28 ;  /* 0x0000001c00927308 */ /* 0x0005e20000000800 */
[----:B------:R-:W-:Y:S01]  /*18d70*/  FMUL.FTZ R26, R0, R158 ;  /* 0x0000009e001a7220 */ /* 0x000fe20000410000 */
[----:B-1----:R-:W-:Y:S01]  /*18d80*/  MOV R113, R136 ;  /* 0x0000008800717202 */ /* 0x002fe20000000f00 */
[----:B------:R-:W-:Y:S03]  /*18d90*/  FFMA.FTZ R20, R33, c[0x0][0x2d0], -R71 ;  /* 0x0000b40021147a23 */ /* 0x000fe60000010847 */
[----:B------:R-:W-:Y:S02]  /*18da0*/  FMUL.FTZ R12, R2, R144 ;  /* 0x00000090020c7220 */ /* 0x000fe40000410000 */
[C---:B------:R-:W-:Y:S02]  /*18db0*/  FMUL.FTZ R33, R69.reuse, R101 ;  /* 0x0000006545217220 */ /* 0x040fe40000410000 */
[----:B------:R1:W-:Y:S01]  /*18dc0*/  MUFU.EX2 R147, R20 ;  /* 0x0000001400937308 */ /* 0x0003e20000000800 */
[----:B------:R-:W-:Y:S01]  /*18dd0*/  MOV R101, R88 ;  /* 0x0000005800657202 */ /* 0x000fe20000000f00 */
[----:B------:R-:W-:Y:S01]  /*18de0*/  FFMA.FTZ R88, R186, c[0x0][0x2d0], -R92 ;  /* 0x0000b400ba587a23 */ /* 0x000fe2000001085c */
[-C--:B------:R-:W-:Y:S01]  /*18df0*/  HMMA.16816.F32.BF16 R12, R64, R22.reuse, R12 ;  /* 0x00000016400c723c */ /* 0x080fe2000004180c */
[C---:B------:R-:W-:Y:S02]  /*18e00*/  FMUL.FTZ R21, R69.reuse, R153 ;  /* 0x0000009945157220 */ /* 0x040fe40000410000 */
[C---:B------:R-:W-:Y:S02]  /*18e10*/  FMUL.FTZ R27, R0.reuse, R159 ;  /* 0x0000009f001b7220 */ /* 0x040fe40000410000 */
[C---:B------:R-:W-:Y:S02]  /*18e20*/  FMUL.FTZ R30, R0.reuse, R162 ;  /* 0x000000a2001e7220 */ /* 0x040fe40000410000 */
[----:B------:R4:W-:Y:S01]  /*18e30*/  MUFU.EX2 R136, R88 ;  /* 0x0000005800887308 */ /* 0x0009e20000000800 */
[----:B------:R-:W-:Y:S01]  /*18e40*/  MOV R162, R31 ;  /* 0x0000001f00a27202 */ /* 0x000fe20000000f00 */
[C---:B------:R-:W-:Y:S03]  /*18e50*/  HMMA.16816.F32.BF16 R16, R72.reuse, R22, R16 ;  /* 0x000000164810723c */ /* 0x040fe60000041810 */
[----:B------:R-:W-:Y:S02]  /*18e60*/  FMUL.FTZ R31, R0, R163 ;  /* 0x000000a3001f7220 */ /* 0x000fe40000410000 */
[----:B--2---:R-:W-:Y:S02]  /*18e70*/  FMUL.FTZ R28, R2, R160 ;  /* 0x000000a0021c7220 */ /* 0x004fe40000410000 */
[----:B------:R-:W-:Y:S02]  /*18e80*/  IMAD.MOV.U32 R163, RZ, RZ, R42 ;  /* 0x000000ffffa37224 */ /* 0x000fe400078e002a */
[C---:B------:R-:W-:Y:S01]  /*18e90*/  FMUL.FTZ R22, R68.reuse, R154 ;  /* 0x0000009a44167220 */ /* 0x040fe20000410000 */
[----:B------:R2:W-:Y:S02]  /*18ea0*/  MUFU.EX2 R160, R40 ;  /* 0x0000002800a07308 */ /* 0x0005e40000000800 */
[C---:B-1----:R-:W-:Y:S01]  /*18eb0*/  FMUL.FTZ R20, R69.reuse, R152 ;  /* 0x0000009845147220 */ /* 0x042fe20000410000 */
[----:B------:R-:W-:Y:S01]  /*18ec0*/  MOV R154, R86 ;  /* 0x00000056009a7202 */ /* 0x000fe20000000f00 */
[----:B------:R-:W-:Y:S02]  /*18ed0*/  FMUL.FTZ R23, R68, R155 ;  /* 0x0000009b44177220 */ /* 0x000fe40000410000 */
[C---:B------:R-:W-:Y:S02]  /*18ee0*/  FMUL.FTZ R42, R0.reuse, R110 ;  /* 0x0000006e002a7220 */ /* 0x040fe40000410000 */
[C---:B------:R-:W-:Y:S02]  /*18ef0*/  FMUL.FTZ R43, R0.reuse, R111 ;  /* 0x0000006f002b7220 */ /* 0x040fe40000410000 */
[----:B------:R1:W-:Y:S01]  /*18f00*/  MUFU.EX2 R155, R44 ;  /* 0x0000002c009b7308 */ /* 0x0003e20000000800 */
[C---:B------:R-:W-:Y:S01]  /*18f10*/  FMUL.FTZ R46, R0.reuse, R166 ;  /* 0x000000a6002e7220 */ /* 0x040fe20000410000 */
[-C--:B------:R-:W-:Y:S01]  /*18f20*/  HMMA.16816.F32.BF16 R20, R72, R36.reuse, R20 ;  /* 0x000000244814723c */ /* 0x080fe20000041814 */
[----:B----4-:R-:W-:Y:S01]  /*18f30*/  LDSM.16.MT88.4 R88, [R218+0x900] ;  /* 0x00090000da58783b */ /* 0x010fe20000004200 */
[C---:B------:R-:W-:Y:S02]  /*18f40*/  FMUL.FTZ R47, R0.reuse, R167 ;  /* 0x000000a7002f7220 */ /* 0x040fe40000410000 */
[----:B------:R-:W-:Y:S02]  /*18f50*/  FMUL.FTZ R59, R0, R123 ;  /* 0x0000007b003b7220 */ /* 0x000fe40000410000 */
[----:B------:R-:W-:Y:S02]  /*18f60*/  IMAD.MOV.U32 R144, RZ, RZ, R51 ;  /* 0x000000ffff907224 */ /* 0x000fe400078e0033 */
[C---:B------:R-:W-:Y:S01]  /*18f70*/  HMMA.16816.F32.BF16 R24, R64.reuse, R36, R24 ;  /* 0x000000244018723c */ /* 0x040fe20000041818 */
[----:B------:R-:W-:Y:S03]  /*18f80*/  FMUL.FTZ R51, R68, R115 ;  /* 0x0000007344337220 */ /* 0x000fe60000410000 */
[----:B--2---:R-:W-:Y:S01]  /*18f90*/  FMUL.FTZ R40, R2, R108 ;  /* 0x0000006c02287220 */ /* 0x004fe20000410000 */
[----:B------:R-:W-:Y:S02]  /*18fa0*/  MOV R115, R177 ;  /* 0x000000b100737202 */ /* 0x000fe40000000f00 */
[----:B------:R-:W-:Y:S01]  /*18fb0*/  FFMA.FTZ R36, R48, c[0x0][0x2d0], -R93 ;  /* 0x0000b40030247a23 */ /* 0x000fe2000001085d */
[-C--:B------:R-:W-:Y:S01]  /*18fc0*/  HMMA.16816.F32.BF16 R28, R64, R38.reuse, R28 ;  /* 0x00000026401c723c */ /* 0x080fe2000004181c */
[----:B------:R-:W-:Y:S02]  /*18fd0*/  FMUL.FTZ R37, R69, R105 ;  /* 0x0000006945257220 */ /* 0x000fe40000410000 */
[----:B------:R2:W-:Y:S01]  /*18fe0*/  MUFU.EX2 R161, R36 ;  /* 0x0000002400a17308 */ /* 0x0005e20000000800 */
[--C-:B------:R-:W-:Y:S02]  /*18ff0*/  FFMA.FTZ R48, R181, c[0x0][0x2d0], -R71.reuse ;  /* 0x0000b400b5307a23 */ /* 0x100fe40000010847 */
[----:B-1----:R-:W-:Y:S02]  /*19000*/  FMUL.FTZ R44, R2, R164 ;  /* 0x000000a4022c7220 */ /* 0x002fe40000410000 */
[C---:B------:R-:W-:Y:S05]  /*19010*/  HMMA.16816.F32.BF16 R32, R72.reuse, R38, R32 ;  /* 0x000000264820723c */ /* 0x040fea0000041820 */
[----:B------:R1:W-:Y:S02]  /*19020*/  MUFU.EX2 R153, R48 ;  /* 0x0000003000997308 */ /* 0x0003e40000000800 */
[C---:B------:R-:W-:Y:S02]  /*19030*/  FMUL.FTZ R38, R68.reuse, R106 ;  /* 0x0000006a44267220 */ /* 0x040fe40000410000 */
[----:B------:R-:W-:Y:S06]  /*19040*/  FMUL.FTZ R39, R68, R107 ;  /* 0x0000006b44277220 */ /* 0x000fec0000410000 */
[----:B------:R4:W-:Y:S01]  /*19050*/  MUFU.EX2 R105, R58 ;  /* 0x0000003a00697308 */ /* 0x0009e20000000800 */
[C---:B--2---:R-:W-:Y:S09]  /*19060*/  FMUL.FTZ R36, R69.reuse, R104 ;  /* 0x0000006845247220 */ /* 0x044ff20000410000 */
[----:B------:R2:W-:Y:S01]  /*19070*/  MUFU.EX2 R104, R62 ;  /* 0x0000003e00687308 */ /* 0x0005e20000000800 */
[-C--:B------:R-:W-:Y:S01]  /*19080*/  HMMA.16816.F32.BF16 R36, R72, R52.reuse, R36 ;  /* 0x000000344824723c */ /* 0x080fe20000041824 */
[C---:B-1----:R-:W-:Y:S02]  /*19090*/  FMUL.FTZ R48, R69.reuse, R112 ;  /* 0x0000007045307220 */ /* 0x042fe40000410000 */
[----:B------:R-:W-:Y:S05]  /*190a0*/  IMAD.MOV.U32 R112, RZ, RZ, R178 ;  /* 0x000000ffff707224 */ /* 0x000fea00078e00b2 */
[C---:B------:R-:W-:Y:S01]  /*190b0*/  HMMA.16816.F32.BF16 R40, R64.reuse, R52, R40 ;  /* 0x000000344028723c */ /* 0x040fe20000041828 */
[----:B----4-:R-:W-:Y:S06]  /*190c0*/  FMUL.FTZ R58, R0, R122 ;  /* 0x0000007a003a7220 */ /* 0x010fec0000410000 */
[--C-:B------:R-:W-:Y:S01]  /*190d0*/  FFMA.FTZ R52, R56, c[0x0][0x2d0], -R94.reuse ;  /* 0x0000b40038347a23 */ /* 0x100fe2000001085e */
[-C--:B------:R-:W-:Y:S01]  /*190e0*/  HMMA.16816.F32.BF16 R44, R64, R54.reuse, R44 ;  /* 0x00000036402c723c */ /* 0x080fe2000004182c */
[----:B------:R-:W-:Y:S02]  /*190f0*/  FMUL.FTZ R56, R2, R120 ;  /* 0x0000007802387220 */ /* 0x000fe40000410000 */
[----:B------:R1:W4:Y:S01]  /*19100*/  MUFU.EX2 R106, R52 ;  /* 0x00000034006a7308 */ /* 0x0003220000000800 */
[C---:B------:R-:W-:Y:S02]  /*19110*/  FMUL.FTZ R53, R69.reuse, R117 ;  /* 0x0000007545357220 */ /* 0x040fe40000410000 */
[----:B--2---:R-:W-:Y:S02]  /*19120*/  FMUL.FTZ R62, R0, R126 ;  /* 0x0000007e003e7220 */ /* 0x004fe40000410000 */
[C---:B------:R-:W-:Y:S01]  /*19130*/  HMMA.16816.F32.BF16 R48, R72.reuse, R54, R48 ;  /* 0x000000364830723c */ /* 0x040fe20000041830 */
[----:B------:R-:W-:Y:S06]  /*19140*/  MOV R126, R151 ;  /* 0x00000097007e7202 */ /* 0x000fec0000000f00 */
[C---:B------:R-:W-:Y:S02]  /*19150*/  FMUL.FTZ R54, R68.reuse, R118 ;  /* 0x0000007644367220 */ /* 0x040fe40000410000 */
[----:B------:R-:W-:Y:S03]  /*19160*/  FMUL.FTZ R55, R68, R119 ;  /* 0x0000007744377220 */ /* 0x000fe60000410000 */
[----:B-1----:R-:W-:Y:S07]  /*19170*/  FMUL.FTZ R52, R69, R116 ;  /* 0x0000007445347220 */ /* 0x002fee0000410000 */
[-C--:B------:R-:W-:Y:S08]  /*19180*/  HMMA.16816.F32.BF16 R52, R72, R76.reuse, R52 ;  /* 0x0000004c4834723c */ /* 0x080ff00000041834 */
[C---:B------:R-:W-:Y:S07]  /*19190*/  HMMA.16816.F32.BF16 R56, R64.reuse, R76, R56 ;  /* 0x0000004c4038723c */ /* 0x040fee0000041838 */
[----:B------:R-:W-:Y:S01]  /*191a0*/  FFMA.FTZ R76, R84, c[0x0][0x2d0], -R94 ;  /* 0x0000b400544c7a23 */ /* 0x000fe2000001085e */
[-C--:B------:R-:W-:Y:S01]  /*191b0*/  HMMA.16816.F32.BF16 R60, R64, R78.reuse, R60 ;  /* 0x0000004e403c723c */ /* 0x080fe2000004183c */
[----:B----4-:R-:W-:Y:S01]  /*191c0*/  F2FP.BF16.PACK_AB R77, R105, R106 ;  /* 0x0000006a694d723e */ /* 0x010fe200000010ff */
[----:B------:R-:W1:Y:S01]  /*191d0*/  LDSM.16.MT88.4 R84, [R220+0x900] ;  /* 0x00090000dc54783b */ /* 0x000e620000004200 */
[----:B------:R2:W4:Y:S04]  /*191e0*/  MUFU.EX2 R109, R76 ;  /* 0x0000004c006d7308 */ /* 0x0005280000000800 */
[C---:B------:R-:W-:Y:S02]  /*191f0*/  FMUL.FTZ R64, R69.reuse, R168 ;  /* 0x000000a845407220 */ /* 0x040fe40000410000 */
[----:B------:R-:W-:Y:S03]  /*19200*/  FMUL.FTZ R65, R69, R169 ;  /* 0x000000a945417220 */ /* 0x000fe60000410000 */
[C---:B------:R-:W-:Y:S02]  /*19210*/  FMUL.FTZ R66, R68.reuse, R170 ;  /* 0x000000aa44427220 */ /* 0x040fe40000410000 */
[----:B------:R-:W-:Y:S07]  /*19220*/  FMUL.FTZ R67, R68, R171 ;  /* 0x000000ab44437220 */ /* 0x000fee0000410000 */
[----:B------:R-:W-:Y:S01]  /*19230*/  HMMA.16816.F32.BF16 R64, R72, R78, R64 ;  /* 0x0000004e4840723c */ /* 0x000fe20000041840 */
[--C-:B--2---:R-:W-:Y:S06]  /*19240*/  FFMA.FTZ R76, R182, c[0x0][0x2d0], -R71.reuse ;  /* 0x0000b400b64c7a23 */ /* 0x104fec0000010847 */
[----:B------:R-:W-:Y:S02]  /*19250*/  F2FP.BF16.PACK_AB R72, R114, R141 ;  /* 0x0000008d7248723e */ /* 0x000fe400000010ff */
[----:B------:R-:W-:Y:S01]  /*19260*/  F2FP.BF16.PACK_AB R73, R113, R143 ;  /* 0x0000008f7149723e */ /* 0x000fe200000010ff */
[----:B------:R2:W-:Y:S02]  /*19270*/  MUFU.EX2 R137, R76 ;  /* 0x0000004c00897308 */ /* 0x0005e40000000800 */
[----:B------:R-:W-:Y:S02]  /*19280*/  F2FP.BF16.PACK_AB R74, R147, R163 ;  /* 0x000000a3934a723e */ /* 0x000fe400000010ff */
[----:B------:R-:W-:Y:S02]  /*19290*/  F2FP.BF16.PACK_AB R75, R146, R162 ;  /* 0x000000a2924b723e */ /* 0x000fe400000010ff */
[----:B------:R-:W-:Y:S02]  /*192a0*/  F2FP.BF16.PACK_AB R78, R155, R160 ;  /* 0x000000a09b4e723e */ /* 0x000fe400000010ff */
[----:B----4-:R-:W-:Y:S03]  /*192b0*/  F2FP.BF16.PACK_AB R79, R109, R104 ;  /* 0x000000686d4f723e */ /* 0x010fe600000010ff */
[-C--:B---3--:R-:W-:Y:S01]  /*192c0*/  HMMA.16816.F32.BF16 R4, R72, R80.reuse, R4 ;  /* 0x000000504804723c */ /* 0x088fe20000041804 */
[--C-:B--2---:R-:W-:Y:S04]  /*192d0*/  FFMA.FTZ R76, R183, c[0x0][0x2d0], -R92.reuse ;  /* 0x0000b400b74c7a23 */ /* 0x104fe8000001085c */
[----:B------:R2:W-:Y:S02]  /*192e0*/  MUFU.EX2 R152, R76 ;  /* 0x0000004c00987308 */ /* 0x0005e40000000800 */
[----:B--2---:R-:W-:Y:S07]  /*192f0*/  F2FP.BF16.PACK_AB R76, R161, R156 ;  /* 0x0000009ca14c723e */ /* 0x004fee00000010ff */
[C---:B------:R-:W-:Y:S07]  /*19300*/  HMMA.16816.F32.BF16 R8, R76.reuse, R80, R8 ;  /* 0x000000504c08723c */ /* 0x040fee0000041808 */
[--C-:B------:R-:W-:Y:S01]  /*19310*/  FFMA.FTZ R80, R187, c[0x0][0x2d0], -R71.reuse ;  /* 0x0000b400bb507a23 */ /* 0x100fe20000010847 */
[-C--:B------:R-:W-:Y:S03]  /*19320*/  HMMA.16816.F32.BF16 R12, R76, R82.reuse, R12 ;  /* 0x000000524c0c723c */ /* 0x080fe6000004180c */
[----:B------:R2:W-:Y:S05]  /*19330*/  MUFU.EX2 R142, R80 ;  /* 0x00000050008e7308 */ /* 0x0005ea0000000800 */
[C---:B------:R-:W-:Y:S08]  /*19340*/  HMMA.16816.F32.BF16 R16, R72.reuse, R82, R16 ;  /* 0x000000524810723c */ /* 0x040ff00000041810 */
[-C--:B-1----:R-:W-:Y:S08]  /*19350*/  HMMA.16816.F32.BF16 R20, R72, R84.reuse, R20 ;  /* 0x000000544814723c */ /* 0x082ff00000041814 */
[C---:B------:R-:W-:Y:S01]  /*19360*/  HMMA.16816.F32.BF16 R24, R76.reuse, R84, R24 ;  /* 0x000000544c18723c */ /* 0x040fe20000041818 */
[----:B--2---:R-:W-:Y:S06]  /*19370*/  FFMA.FTZ R80, R189, c[0x0][0x2d0], -R71 ;  /* 0x0000b400bd507a23 */ /* 0x004fec0000010847 */
        /* <DEDUP_REMOVED lines=11> */
[--C-:B--2---:R-:W-:Y:S06]  /*19430*/  FFMA.FTZ R84, R185, c[0x0][0x2d0], -R93.reuse ;  /* 0x0000b400b9547a23 */ /* 0x104fec000001085d */
        /* <DEDUP_REMOVED lines=51> */
[----:B------:R-:W-:Y:S01]  /*19770*/  FFMA.FTZ R80, R197, c[0x0][0x2d0], -R93 ;  /* 0x0000b400c5507a23 */ /* 0x000fe2000001085d */
[----:B------:R1:W-:Y:S02]  /*19780*/  MUFU.EX2 R200, R84 ;  /* 0x0000005400c87308 */ /* 0x0003e40000000800 */
[----:B------:R-:W-:Y:S04]  /*19790*/  IMAD.MOV.U32 R197, RZ, RZ, R141 ;  /* 0x000000ffffc57224 */ /* 0x000fe800078e008d */
[C---:B------:R-:W-:Y:S04]  /*197a0*/  HMMA.16816.F32.BF16 R32, R72.reuse, R82, R32 ;  /* 0x000000524820723c */ /* 0x040fe80000041820 */
[----:B------:R2:W-:Y:S04]  /*197b0*/  MUFU.EX2 R164, R80 ;  /* 0x0000005000a47308 */ /* 0x0005e80000000800 */
[-C--:B------:R-:W-:Y:S08]  /*197c0*/  HMMA.16816.F32.BF16 R36, R72, R88.reuse, R36 ;  /* 0x000000584824723c */ /* 0x080ff00000041824 */
[C---:B------:R-:W-:Y:S01]  /*197d0*/  HMMA.16816.F32.BF16 R40, R76.reuse, R88, R40 ;  /* 0x000000584c28723c */ /* 0x040fe20000041828 */
[----:B-1----:R-:W-:Y:S03]  /*197e0*/  FFMA.FTZ R84, R207, c[0x0][0x2d0], -R92 ;  /* 0x0000b400cf547a23 */ /* 0x002fe6000001085c */
[----:B------:R-:W-:Y:S04]  /*197f0*/  IMAD.MOV.U32 R207, RZ, RZ, R143 ;  /* 0x000000ffffcf7224 */ /* 0x000fe800078e008f */
[-C--:B------:R-:W-:Y:S01]  /*19800*/  HMMA.16816.F32.BF16 R44, R76, R90.reuse, R44 ;  /* 0x0000005a4c2c723c */ /* 0x080fe2000004182c */
[----:B------:R1:W-:Y:S03]  /*19810*/  MUFU.EX2 R193, R84 ;  /* 0x0000005400c17308 */ /* 0x0003e60000000800 */
[--C-:B--2---:R-:W-:Y:S02]  /*19820*/  FFMA.FTZ R80, R199, c[0x0][0x2d0], -R93.reuse ;  /* 0x0000b400c7507a23 */ /* 0x104fe4000001085d */
[----:B------:R-:W-:Y:S02]  /*19830*/  FFMA.FTZ R88, R194, c[0x0][0x2d0], -R94 ;  /* 0x0000b400c2587a23 */ /* 0x000fe4000001085e */
[C---:B------:R-:W-:Y:S01]  /*19840*/  HMMA.16816.F32.BF16 R48, R72.reuse, R90, R48 ;  /* 0x0000005a4830723c */ /* 0x040fe20000041830 */
[----:B------:R-:W-:Y:S02]  /*19850*/  IMAD.MOV.U32 R199, RZ, RZ, R136 ;  /* 0x000000ffffc77224 */ /* 0x000fe400078e0088 */
[----:B------:R2:W-:Y:S01]  /*19860*/  MUFU.EX2 R192, R80 ;  /* 0x0000005000c07308 */ /* 0x0005e20000000800 */
[----:B------:R-:W-:Y:S09]  /*19870*/  IMAD.MOV.U32 R194, RZ, RZ, R146 ;  /* 0x000000ffffc27224 */ /* 0x000ff200078e0092 */
[----:B------:R3:W-:Y:S01]  /*19880*/  MUFU.EX2 R117, R88 ;  /* 0x0000005800757308 */ /* 0x0007e20000000800 */
[----:B-1----:R-:W-:Y:S01]  /*19890*/  FFMA.FTZ R84, R208, c[0x0][0x2d0], -R92 ;  /* 0x0000b400d0547a23 */ /* 0x002fe2000001085c */
[----:B------:R-:W-:Y:S08]  /*198a0*/  MOV R208, R142 ;  /* 0x0000008e00d07202 */ /* 0x000ff00000000f00 */
[----:B------:R1:W-:Y:S01]  /*198b0*/  MUFU.EX2 R195, R84 ;  /* 0x0000005400c37308 */ /* 0x0003e20000000800 */
[--C-:B--2---:R-:W-:Y:S01]  /*198c0*/  FFMA.FTZ R80, R202, c[0x0][0x2d0], -R93.reuse ;  /* 0x0000b400ca507a23 */ /* 0x104fe2000001085d */
[----:B------:R-:W-:Y:S08]  /*198d0*/  MOV R202, R137 ;  /* 0x0000008900ca7202 */ /* 0x000ff00000000f00 */
[----:B------:R2:W-:Y:S01]  /*198e0*/  MUFU.EX2 R190, R80 ;  /* 0x0000005000be7308 */ /* 0x0005e20000000800 */
[----:B---3--:R-:W-:Y:S01]  /*198f0*/  FFMA.FTZ R88, R196, c[0x0][0x2d0], -R94 ;  /* 0x0000b400c4587a23 */ /* 0x008fe2000001085e */
[----:B------:R-:W-:Y:S08]  /*19900*/  MOV R196, R147 ;  /* 0x0000009300c47202 */ /* 0x000ff00000000f00 */
[----:B------:R3:W-:Y:S01]  /*19910*/  MUFU.EX2 R116, R88 ;  /* 0x0000005800747308 */ /* 0x0007e20000000800 */
[----:B-1----:R-:W1:Y:S01]  /*19920*/  LDSM.16.MT88.4 R84, [R219+0x1100] ;  /* 0x00110000db54783b */ /* 0x002e620000004200 */
[----:B--2---:R-:W-:Y:S01]  /*19930*/  FFMA.FTZ R80, R204, c[0x0][0x2d0], -R93 ;  /* 0x0000b400cc507a23 */ /* 0x004fe2000001085d */
[----:B------:R-:W-:Y:S07]  /*19940*/  MOV R204, R138 ;  /* 0x0000008a00cc7202 */ /* 0x000fee0000000f00 */
[----:B------:R2:W4:Y:S01]  /*19950*/  MUFU.EX2 R191, R80 ;  /* 0x0000005000bf7308 */ /* 0x0005220000000800 */
[----:B---3--:R-:W-:Y:S02]  /*19960*/  FFMA.FTZ R88, R215, c[0x0][0x2d0], -R92 ;  /* 0x0000b400d7587a23 */ /* 0x008fe4000001085c */
[----:B------:R-:W-:Y:S07]  /*19970*/  IMAD.MOV.U32 R215, RZ, RZ, R125 ;  /* 0x000000ffffd77224 */ /* 0x000fee00078e007d */
[----:B------:R3:W-:Y:S01]  /*19980*/  MUFU.EX2 R187, R88 ;  /* 0x0000005800bb7308 */ /* 0x0007e20000000800 */
[----:B--2---:R-:W-:Y:S01]  /*19990*/  FFMA.FTZ R80, R209, c[0x0][0x2d0], -R71 ;  /* 0x0000b400d1507a23 */ /* 0x004fe20000010847 */
[-C--:B-1----:R-:W-:Y:S01]  /*199a0*/  HMMA.16816.F32.BF16 R52, R72, R84.reuse, R52 ;  /* 0x000000544834723c */ /* 0x082fe20000041834 */
[----:B------:R-:W-:Y:S07]  /*199b0*/  IMAD.MOV.U32 R209, RZ, RZ, R139 ;  /* 0x000000ffffd17224 */ /* 0x000fee00078e008b */
[----:B------:R1:W-:Y:S01]  /*199c0*/  MUFU.EX2 R189, R80 ;  /* 0x0000005000bd7308 */ /* 0x0003e20000000800 */
[C---:B------:R-:W-:Y:S01]  /*199d0*/  HMMA.16816.F32.BF16 R56, R76.reuse, R84, R56 ;  /* 0x000000544c38723c */ /* 0x040fe20000041838 */
[----:B---3--:R-:W-:Y:S06]  /*199e0*/  LDSM.16.MT88.4 R88, [R218+0x1900] ;  /* 0x00190000da58783b */ /* 0x008fec0000004200 */
[--C-:B------:R-:W-:Y:S01]  /*199f0*/  FFMA.FTZ R84, R173, c[0x0][0x2d0], -R94.reuse ;  /* 0x0000b400ad547a23 */ /* 0x100fe2000001085e */
[-C--:B------:R-:W-:Y:S03]  /*19a00*/  HMMA.16816.F32.BF16 R60, R76, R86.reuse, R60 ;  /* 0x000000564c3c723c */ /* 0x080fe6000004183c */
[----:B------:R-:W2:Y:S04]  /*19a10*/  MUFU.EX2 R99, R84 ;  /* 0x0000005400637308 */ /* 0x000ea80000000800 */
[--C-:B------:R-:W-:Y:S01]  /*19a20*/  FFMA.FTZ R76, R210, c[0x0][0x2d0], -R71.reuse ;  /* 0x0000b400d24c7a23 */ /* 0x100fe20000010847 */
[----:B------:R-:W-:Y:S01]  /*19a30*/  HMMA.16816.F32.BF16 R64, R72, R86, R64 ;  /* 0x000000564840723c */ /* 0x000fe20000041840 */
[----:B----4-:R-:W-:Y:S03]  /*19a40*/  F2FP.BF16.PACK_AB R78, R191, R190 ;  /* 0x000000bebf4e723e */ /* 0x010fe600000010ff */
[----:B-1----:R-:W-:Y:S01]  /*19a50*/  FFMA.FTZ R80, R174, c[0x0][0x2d0], -R94 ;  /* 0x0000b400ae507a23 */ /* 0x002fe2000001085e */
[----:B------:R1:W-:Y:S02]  /*19a60*/  MUFU.EX2 R188, R76 ;  /* 0x0000004c00bc7308 */ /* 0x0003e40000000800 */
[----:B------:R-:W-:Y:S02]  /*19a70*/  F2FP.BF16.PACK_AB R72, R167, R206 ;  /* 0x000000cea748723e */ /* 0x000fe400000010ff */
[----:B------:R-:W-:Y:S03]  /*19a80*/  F2FP.BF16.PACK_AB R73, R165, R166 ;  /* 0x000000a6a549723e */ /* 0x000fe600000010ff */
[----:B------:R-:W-:Y:S02]  /*19a90*/  F2FP.BF16.PACK_AB R74, R200, R201 ;  /* 0x000000c9c84a723e */ /* 0x000fe400000010ff */
[----:B------:R-:W-:Y:S01]  /*19aa0*/  F2FP.BF16.PACK_AB R75, R195, R193 ;  /* 0x000000c1c34b723e */ /* 0x000fe200000010ff */
[----:B------:R3:W4:Y:S01]  /*19ab0*/  MUFU.EX2 R118, R80 ;  /* 0x0000005000767308 */ /* 0x0007220000000800 */
[----:B--2---:R-:W-:Y:S01]  /*19ac0*/  F2FP.BF16.PACK_AB R79, R99, R116 ;  /* 0x00000074634f723e */ /* 0x004fe200000010ff */
[----:B------:R-:W-:Y:S01]  /*19ad0*/  LDSM.16.MT88.4 R84, [R220+0x1900] ;  /* 0x00190000dc54783b */ /* 0x000fe20000004200 */
[----:B-1----:R-:W-:Y:S07]  /*19ae0*/  FFMA.FTZ R76, R212, c[0x0][0x2d0], -R92 ;  /* 0x0000b400d44c7a23 */ /* 0x002fee000001085c */
[----:B------:R1:W-:Y:S01]  /*19af0*/  MUFU.EX2 R185, R76 ;  /* 0x0000004c00b97308 */ /* 0x0003e20000000800 */
[----:B---3--:R-:W2:Y:S01]  /*19b00*/  LDSM.16.MT88.4 R80, [R217+0x1900] ;  /* 0x00190000d950783b */ /* 0x008ea20000004200 */
[----:B----4-:R-:W-:Y:S02]  /*19b10*/  F2FP.BF16.PACK_AB R77, R117, R118 ;  /* 0x00000076754d723e */ /* 0x010fe400000010ff */
[----:B-1----:R-:W-:Y:S01]  /*19b20*/  F2FP.BF16.PACK_AB R76, R192, R164 ;  /* 0x000000a4c04c723e */ /* 0x002fe200000010ff */
[-C--:B--2---:R-:W-:Y:S08]  /*19b30*/  HMMA.16816.F32.BF16 R4, R72, R80.reuse, R4 ;  /* 0x000000504804723c */ /* 0x084ff00000041804 */
[C---:B------:R-:W-:Y:S07]  /*19b40*/  HMMA.16816.F32.BF16 R8, R76.reuse, R80, R8 ;  /* 0x000000504c08723c */ /* 0x040fee0000041808 */
[--C-:B------:R-:W-:Y:S01]  /*19b50*/  FFMA.FTZ R80, R238, c[0x0][0x2d0], -R71.reuse ;  /* 0x0000b400ee507a23 */ /* 0x100fe20000010847 */
[-C--:B------:R-:W-:Y:S01]  /*19b60*/  HMMA.16816.F32.BF16 R12, R76, R82.reuse, R12 ;  /* 0x000000524c0c723c */ /* 0x080fe2000004180c */
[----:B------:R-:W-:Y:S02]  /*19b70*/  IMAD.MOV.U32 R238, RZ, RZ, R154 ;  /* 0x000000ffffee7224 */ /* 0x000fe400078e009a */
[----:B------:R1:W-:Y:S01]  /*19b80*/  MUFU.EX2 R184, R80 ;  /* 0x0000005000b87308 */ /* 0x0003e20000000800 */
[----:B------:R-:W-:Y:S04]  /*19b90*/  IMAD.MOV.U32 R154, RZ, RZ, R148 ;  /* 0x000000ffff9a7224 */ /* 0x000fe800078e0094 */
[C---:B------:R-:W-:Y:S01]  /*19ba0*/  HMMA.16816.F32.BF16 R16, R72.reuse, R82, R16 ;  /* 0x000000524810723c */ /* 0x040fe20000041810 */
[----:B------:R-:W-:Y:S03]  /*19bb0*/  IMAD.MOV.U32 R210, RZ, RZ, R154 ;  /* 0x000000ffffd27224 */ /* 0x000fe600078e009a */
[----:B------:R-:W-:Y:S04]  /*19bc0*/  MOV R154, R144 ;  /* 0x00000090009a7202 */ /* 0x000fe80000000f00 */
[-C--:B------:R-:W-:Y:S08]  /*19bd0*/  HMMA.16816.F32.BF16 R20, R72, R84.reuse, R20 ;  /* 0x000000544814723c */ /* 0x080ff00000041814 */
[C---:B------:R-:W-:Y:S01]  /*19be0*/  HMMA.16816.F32.BF16 R24, R76.reuse, R84, R24 ;  /* 0x000000544c18723c */ /* 0x040fe20000041818 */
[----:B-1----:R-:W-:Y:S03]  /*19bf0*/  FFMA.FTZ R80, R241, c[0x0][0x2d0], -R71 ;  /* 0x0000b400f1507a23 */ /* 0x002fe60000010847 */
[----:B------:R-:W-:Y:S03]  /*19c00*/  MOV R241, R114 ;  /* 0x0000007200f17202 */ /* 0x000fe60000000f00 */
[--C-:B------:R-:W-:Y:S01]  /*19c10*/  FFMA.FTZ R84, R239, c[0x0][0x2d0], -R93.reuse ;  /* 0x0000b400ef547a23 */ /* 0x100fe2000001085d */
[-C--:B------:R-:W-:Y:S01]  /*19c20*/  HMMA.16816.F32.BF16 R28, R76, R86.reuse, R28 ;  /* 0x000000564c1c723c */ /* 0x080fe2000004181c */
[----:B------:R1:W-:Y:S07]  /*19c30*/  MUFU.EX2 R186, R80 ;  /* 0x0000005000ba7308 */ /* 0x0003ee0000000800 */
        /* <DEDUP_REMOVED lines=9> */
[--C-:B--2---:R-:W-:Y:S06]  /*19cd0*/  FFMA.FTZ R84, R240, c[0x0][0x2d0], -R93.reuse ;  /* 0x0000b400f0547a23 */ /* 0x104fec000001085d */
[----:B------:R2:W-:Y:S01]  /*19ce0*/  MUFU.EX2 R97, R88 ;  /* 0x0000005800617308 */ /* 0x0005e20000000800 */
[C---:B------:R-:W-:Y:S09]  /*19cf0*/  HMMA.16816.F32.BF16 R48, R72.reuse, R90, R48 ;  /* 0x0000005a4830723c */ /* 0x040ff20000041830 */
[----:B------:R3:W-:Y:S03]  /*19d00*/  MUFU.EX2 R181, R84 ;  /* 0x0000005400b57308 */ /* 0x0007e60000000800 */
[----:B-1----:R-:W-:Y:S01]  /*19d10*/  FFMA.FTZ R80, R245, c[0x0][0x2d0], -R92 ;  /* 0x0000b400f5507a23 */ /* 0x002fe2000001085c */
[----:B------:R-:W-:Y:S06]  /*19d20*/  MOV R245, R126 ;  /* 0x0000007e00f57202 */ /* 0x000fec0000000f00 */
        /* <DEDUP_REMOVED lines=25> */
[----:B------:R3:W4:Y:S02]  /*19ec0*/  MUFU.EX2 R178, R76 ;  /* 0x0000004c00b27308 */ /* 0x0007240000000800 */
[----:B------:R-:W-:Y:S02]  /*19ed0*/  F2FP.BF16.PACK_AB R72, R188, R189 ;  /* 0x000000bdbc48723e */ /* 0x000fe400000010ff */
[----:B------:R-:W-:Y:S03]  /*19ee0*/  F2FP.BF16.PACK_AB R73, R187, R185 ;  /* 0x000000b9bb49723e */ /* 0x000fe600000010ff */
[----:B------:R-:W-:Y:S02]  /*19ef0*/  F2FP.BF16.PACK_AB R74, R186, R184 ;  /* 0x000000b8ba4a723e */ /* 0x000fe400000010ff */
[----:B------:R-:W-:Y:S01]  /*19f00*/  F2FP.BF16.PACK_AB R75, R183, R182 ;  /* 0x000000b6b74b723e */ /* 0x000fe200000010ff */
[----:B--2---:R-:W2:Y:S01]  /*19f10*/  LDSM.16.MT88.4 R80, [R220+0x2100] ;  /* 0x00210000dc50783b */ /* 0x004ea20000004200 */
[----:B-----5:R-:W-:Y:S05]  /*19f20*/  F2FP.BF16.PACK_AB R79, R95, R96 ;  /* 0x000000605f4f723e */ /* 0x020fea00000010ff */
[-C--:B-1----:R-:W-:Y:S01]  /*19f30*/  HMMA.16816.F32.BF16 R4, R72, R84.reuse, R4 ;  /* 0x000000544804723c */ /* 0x082fe20000041804 */
[--C-:B---3--:R-:W-:Y:S01]  /*19f40*/  FFMA.FTZ R76, R248, c[0x0][0x2d0], -R92.reuse ;  /* 0x0000b400f84c7a23 */ /* 0x108fe2000001085c */
[----:B----4-:R-:W-:Y:S03]  /*19f50*/  F2FP.BF16.PACK_AB R168, R178, R179 ;  /* 0x000000b3b2a8723e */ /* 0x010fe600000010ff */
        /* <DEDUP_REMOVED lines=15> */
[----:B------:R-:W-:Y:S01]  /*1a050*/  MOV R124, R149 ;  /* 0x00000095007c7202 */ /* 0x000fe20000000f00 */
[----:B------:R-:W-:Y:S03]  /*1a060*/  FFMA.FTZ R92, R134, c[0x0][0x2d0], -R92 ;  /* 0x0000b400865c7a23 */ /* 0x000fe6000001085c */
[C---:B------:R-:W-:Y:S01]  /*1a070*/  HMMA.16816.F32.BF16 R32, R72.reuse, R82, R32 ;  /* 0x000000524820723c */ /* 0x040fe20000041820 */
[----:B------:R2:W-:Y:S01]  /*1a080*/  MUFU.EX2 R135, R71 ;  /* 0x0000004700877308 */ /* 0x0005e20000000800 */
[----:B------:R-:W3:Y:S02]  /*1a090*/  LDSM.16.MT88.4 R148, [R217+0x2900] ;  /* 0x00290000d994783b */ /* 0x000ee40000004200 */
[----:B----4-:R-:W-:Y:S02]  /*1a0a0*/  F2FP.BF16.PACK_AB R170, R172, R173 ;  /* 0x000000adacaa723e */ /* 0x010fe400000010ff */
[----:B------:R-:W-:Y:S02]  /*1a0b0*/  MOV R212, R124 ;  /* 0x0000007c00d47202 */ /* 0x000fe40000000f00 */
[-C--:B------:R-:W-:Y:S03]  /*1a0c0*/  HMMA.16816.F32.BF16 R36, R72, R88.reuse, R36 ;  /* 0x000000584824723c */ /* 0x080fe60000041824 */
[----:B------:R-:W4:Y:S05]  /*1a0d0*/  MUFU.EX2 R134, R92 ;  /* 0x0000005c00867308 */ /* 0x000f2a0000000800 */
[C---:B------:R-:W-:Y:S01]  /*1a0e0*/  HMMA.16816.F32.BF16 R40, R76.reuse, R88, R40 ;  /* 0x000000584c28723c */ /* 0x040fe20000041828 */
[----:B------:R-:W5:Y:S04]  /*1a0f0*/  LDL.LU R89, [R1+0x4] ;  /* 0x0000040001597983 */ /* 0x000f680000300800 */
[----:B------:R-:W5:Y:S03]  /*1a100*/  LDL.LU R88, [R1+0x8] ;  /* 0x0000080001587983 */ /* 0x000f660000300800 */
[-C--:B------:R-:W-:Y:S01]  /*1a110*/  HMMA.16816.F32.BF16 R44, R76, R90.reuse, R44 ;  /* 0x0000005a4c2c723c */ /* 0x080fe2000004182c */
[--C-:B--2---:R-:W-:Y:S04]  /*1a120*/  FFMA.FTZ R71, R252, c[0x0][0x2d0], -R93.reuse ;  /* 0x0000b400fc477a23 */ /* 0x104fe8000001085d */
[----:B------:R2:W-:Y:S03]  /*1a130*/  MUFU.EX2 R92, R71 ;  /* 0x00000047005c7308 */ /* 0x0005e60000000800 */
[C---:B------:R-:W-:Y:S01]  /*1a140*/  HMMA.16816.F32.BF16 R48, R72.reuse, R90, R48 ;  /* 0x0000005a4830723c */ /* 0x040fe20000041830 */
[----:B----4-:R-:W-:Y:S07]  /*1a150*/  F2FP.BF16.PACK_AB R171, R134, R135 ;  /* 0x0000008786ab723e */ /* 0x010fee00000010ff */
[-C--:B-1----:R-:W-:Y:S08]  /*1a160*/  HMMA.16816.F32.BF16 R52, R72, R84.reuse, R52 ;  /* 0x000000544834723c */ /* 0x082ff00000041834 */
[C---:B------:R-:W-:Y:S01]  /*1a170*/  HMMA.16816.F32.BF16 R56, R76.reuse, R84, R56 ;  /* 0x000000544c38723c */ /* 0x040fe20000041838 */
[----:B--2---:R-:W-:Y:S03]  /*1a180*/  FFMA.FTZ R71, R115, c[0x0][0x2d0], -R93 ;  /* 0x0000b40073477a23 */ /* 0x004fe6000001085d */
[----:B------:R-:W-:Y:S04]  /*1a190*/  IMAD.MOV.U32 R115, RZ, RZ, R101 ;  /* 0x000000ffff737224 */ /* 0x000fe800078e0065 */
[-C--:B------:R-:W-:Y:S01]  /*1a1a0*/  HMMA.16816.F32.BF16 R60, R76, R86.reuse, R60 ;  /* 0x000000564c3c723c */ /* 0x080fe2000004183c */
[----:B------:R1:W2:Y:S07]  /*1a1b0*/  MUFU.EX2 R82, R71 ;  /* 0x0000004700527308 */ /* 0x0002ae0000000800 */
[----:B------:R-:W-:Y:S01]  /*1a1c0*/  HMMA.16816.F32.BF16 R64, R72, R86, R64 ;  /* 0x000000564840723c */ /* 0x000fe20000041840 */
[----:B------:R-:W4:Y:S07]  /*1a1d0*/  LDL.LU R72, [R1+0xc] ;  /* 0x00000c0001487983 */ /* 0x000f2e0000300800 */
[-C--:B---3--:R-:W-:Y:S01]  /*1a1e0*/  HMMA.16816.F32.BF16 R136, R168, R148.reuse, R4 ;  /* 0x00000094a888723c */ /* 0x088fe20000041804 */
[--C-:B-1----:R-:W-:Y:S03]  /*1a1f0*/  FFMA.FTZ R71, R112, c[0x0][0x2d0], -R93.reuse ;  /* 0x0000b40070477a23 */ /* 0x102fe6000001085d */
[----:B------:R-:W-:Y:S01]  /*1a200*/  FFMA.FTZ R93, R103, c[0x0][0x2d0], -R93 ;  /* 0x0000b400675d7a23 */ /* 0x000fe2000001085d */
[----:B------:R1:W-:Y:S01]  /*1a210*/  MUFU.EX2 R83, R71 ;  /* 0x0000004700537308 */ /* 0x0003e20000000800 */
[----:B------:R-:W-:Y:S02]  /*1a220*/  MOV R112, R102 ;  /* 0x0000006600707202 */ /* 0x000fe40000000f00 */
[----:B------:R-:W3:Y:S01]  /*1a230*/  LDSM.16.MT88.4 R100, [R220+0x2900] ;  /* 0x00290000dc64783b */ /* 0x000ee20000004200 */
[----:B--2---:R-:W-:Y:S06]  /*1a240*/  F2FP.BF16.PACK_AB R124, R82, R92 ;  /* 0x0000005c527c723e */ /* 0x004fec00000010ff */
        /* <DEDUP_REMOVED lines=11> */
[----:B------:R-:W1:Y:S01]  /*1a300*/  MUFU.EX2 R94, R94 ;  /* 0x0000005e005e7308 */ /* 0x000e620000000800 */
[----:B-----5:R-:W-:Y:S01]  /*1a310*/  FFMA.FTZ R69, R69, R89, R127 ;  /* 0x0000005945457223 */ /* 0x020fe2000001007f */
[----:B-1----:R-:W-:Y:S01]  /*1a320*/  F2FP.BF16.PACK_AB R127, R94, R71 ;  /* 0x000000475e7f723e */ /* 0x002fe200000010ff */
[----:B------:R-:W-:Y:S04]  /*1a330*/  FFMA.FTZ R68, R68, R88, R145 ;  /* 0x0000005844447223 */ /* 0x000fe80000010091 */
[----:B------:R-:W-:Y:S02]  /*1a340*/  FADD.FTZ R6, R112, R68 ;  /* 0x0000004470067221 */ /* 0x000fe40000010000 */
[C---:B------:R-:W-:Y:S02]  /*1a350*/  HMMA.16816.F32.BF16 R140, R124.reuse, R148, R8 ;  /* 0x000000947c8c723c */ /* 0x040fe40000041808 */
[----:B------:R-:W-:Y:S01]  /*1a360*/  FADD.FTZ R6, R212, R6 ;  /* 0x00000006d4067221 */ /* 0x000fe20000010000 */
[----:B------:R-:W-:Y:S02]  /*1a370*/  MOV R212, R194 ;  /* 0x000000c200d47202 */ /* 0x000fe40000000f00 */
[----:B------:R-:W-:Y:S03]  /*1a380*/  MOV R194, R152 ;  /* 0x0000009800c27202 */ /* 0x000fe60000000f00 */
[-C--:B------:R-:W-:Y:S08]  /*1a390*/  HMMA.16816.F32.BF16 R144, R124, R150.reuse, R12 ;  /* 0x000000967c90723c */ /* 0x080ff0000004180c */
[C---:B------:R-:W-:Y:S01]  /*1a3a0*/  HMMA.16816.F32.BF16 R148, R168.reuse, R150, R16 ;  /* 0x00000096a894723c */ /* 0x040fe20000041810 */
[----:B----4-:R-:W-:Y:S03]  /*1a3b0*/  FFMA.FTZ R4, R2, R72, R238 ;  /* 0x0000004802047223 */ /* 0x010fe600000100ee */
        /* <DEDUP_REMOVED lines=23> */
[-C--:B---3--:R-:W-:Y:S01]  /*1a530*/  HMMA.16816.F32.BF16 R152, R168, R100.reuse, R20 ;  /* 0x00000064a898723c */ /* 0x088fe20000041814 */
[----:B------:R-:W-:Y:S01]  /*1a540*/  IMAD.MOV.U32 R207, RZ, RZ, R158 ;  /* 0x000000ffffcf7224 */ /* 0x000fe200078e009e */
[----:B------:R-:W-:Y:S01]  /*1a550*/  MOV R199, R208 ;  /* 0x000000d000c77202 */ /* 0x000fe20000000f00 */
[----:B------:R-:W-:Y:S01]  /*1a560*/  FADD.FTZ R9, R196, R2 ;  /* 0x00000002c4097221 */ /* 0x000fe20000010000 */
[----:B------:R-:W-:Y:S04]  /*1a570*/  MOV R208, R157 ;  /* 0x0000009d00d07202 */ /* 0x000fe80000000f00 */
[C---:B------:R-:W-:Y:S01]  /*1a580*/  HMMA.16816.F32.BF16 R156, R124.reuse, R100, R24 ;  /* 0x000000647c9c723c */ /* 0x040fe20000041818 */
[----:B--2---:R-:W-:Y:S03]  /*1a590*/  FFMA.FTZ R0, R0, R70, R131 ;  /* 0x0000004600007223 */ /* 0x004fe60000010083 */
[----:B------:R-:W-:Y:S02]  /*1a5a0*/  IMAD.MOV.U32 R131, RZ, RZ, R130 ;  /* 0x000000ffff837224 */ /* 0x000fe400078e0082 */
[----:B------:R-:W-:Y:S01]  /*1a5b0*/  FADD.FTZ R8, R132, R0 ;  /* 0x0000000084087221 */ /* 0x000fe20000010000 */
[----:B------:R-:W-:Y:S01]  /*1a5c0*/  MOV R132, R129 ;  /* 0x0000008100847202 */ /* 0x000fe20000000f00 */
[----:B------:R-:W-:Y:S04]  /*1a5d0*/  FADD.FTZ R0, R161, R5 ;  /* 0x00000005a1007221 */ /* 0x000fe80000010000 */
[----:B------:R-:W-:Y:S01]  /*1a5e0*/  FADD.FTZ R8, R133, R8 ;  /* 0x0000000885087221 */ /* 0x000fe20000010000 */
[----:B------:R-:W-:Y:S01]  /*1a5f0*/  MOV R133, R128 ;  /* 0x0000008000857202 */ /* 0x000fe20000000f00 */
        /* <DEDUP_REMOVED lines=79> */
[----:B------:R-:W-:Y:S01]  /*1aaf0*/  FADD.FTZ R4, R134, R4 ;  /* 0x0000000486047221 */ /* 0x000fe20000010000 */
[----:B------:R-:W-:Y:S01]  /*1ab00*/  MOV R134, R3 ;  /* 0x0000000300867202 */ /* 0x000fe20000000f00 */
[----:B------:R-:W-:Y:S02]  /*1ab10*/  FADD.FTZ R2, R93, R2 ;  /* 0x000000025d027221 */ /* 0x000fe40000010000 */
[----:B------:R-:W-:Y:S01]  /*1ab20*/  FADD.FTZ R0, R71, R0 ;  /* 0x0000000047007221 */ /* 0x000fe20000010000 */
[----:B------:R1:W-:Y:S03]  /*1ab30*/  STL [R1+0x8], R4 ;  /* 0x0000080401007387 */ /* 0x0003e60000100800 */
[----:B------:R-:W-:Y:S01]  /*1ab40*/  FADD.FTZ R0, R94, R0 ;  /* 0x000000005e007221 */ /* 0x000fe20000010000 */
[----:B------:R1:W-:Y:S04]  /*1ab50*/  STL [R1+0xc], R2 ;  /* 0x00000c0201007387 */ /* 0x0003e80000100800 */
[----:B------:R1:W-:Y:S01]  /*1ab60*/  STL [R1+0x10], R0 ;  /* 0x0000100001007387 */ /* 0x0003e20000100800 */
[----:B------:R-:W-:-:S05]  /*1ab70*/  @P0 BRA `(.L_x_1271) ;  /* 0xffff9a4000000947 */ /* 0x000fca000383ffff */
.L_x_1252:
[----:B------:R-:W2:Y:S01]  /*1ab80*/  S2UR UR4, SR_CTAID.X ;  /* 0x00000000000479c3 */ /* 0x000ea20000002500 */
[----:B------:R-:W-:-:S02]  /*1ab90*/  UISETP.NE.AND UP1, UPT, UR13, URZ, UPT ;  /* 0x0000003f0d00728c */ /* 0x000fc4000bf25270 */
[----:B------:R-:W-:Y:S02]  /*1aba0*/  UISETP.NE.AND UP0, UPT, UR12, URZ, UPT ;  /* 0x0000003f0c00728c */ /* 0x000fe4000bf05270 */
[----:B------:R-:W-:-:S04]  /*1abb0*/  ULDC.64 UR16, c[0x0][0x2c8] ;  /* 0x0000b20000107ab9 */ /* 0x000fc80000000a00 */
[----:B------:R-:W-:Y:S01]  /*1abc0*/  PLOP3.LUT P0, PT, PT, PT, UP0, 0x40, 0x0 ;  /* 0x000000000000781c */ /* 0x000fe20003f0e808 */
[----:B--2---:R-:W-:-:S04]  /*1abd0*/  ULEA UR4, UR4, 0x7f, 0x7 ;  /* 0x0000007f04047891 */ /* 0x004fc8000f8e383f */
[----:B------:R-:W-:Y:S02]  /*1abe0*/  UIMAD.WIDE.U32 UR20, UR4, UR16, URZ ;  /* 0x00000010041472a5 */ /* 0x000fe4000f8e003f */
[----:B------:R-:W-:Y:S02]  /*1abf0*/  UIADD3 UR16, UR7, 0x1, -UR10 ;  /* 0x0000000107107890 */ /* 0x000fe4000fffe80a */
[----:B------:R-:W-:-:S04]  /*1ac00*/  @UP1 USHF.R.U32.HI UR4, URZ, UR17, UR21 ;  /* 0x000000113f041299 */ /* 0x000fc80008011615 */
[----:B------:R-:W-:-:S03]  /*1ac10*/  UIADD3 UR20, UR4, UR16, URZ ;  /* 0x0000001004147290 */ /* 0x000fc6000fffe03f */
[----:B------:R-:W-:Y:S02]  /*1ac20*/  ULDC UR4, c[0x0][0x324] ;  /* 0x0000c90000047ab9 */ /* 0x000fe40000000800 */
        /* <DEDUP_REMOVED lines=15> */
.L_x_1273:
[----:B------:R-:W-:Y:S02]  /*1ad20*/  UMOV UR17, 0x1 ;  /* 0x0000000100117882 */ /* 0x000fe40000000000 */
[----:B------:R-:W-:Y:S02]  /*1ad30*/  ULDC UR16, c[0x0][0x32c] ;  /* 0x0000cb0000107ab9 */ /* 0x000fe40000000800 */
[----:B------:R-:W-:-:S03]  /*1ad40*/  UISETP.NE.AND UP0, UPT, UR17, UR16, UPT ;  /* 0x000000101100728c */ /* 0x000fc6000bf05270 */
[----:B------:R-:W-:Y:S02]  /*1ad50*/  ULDC.64 UR16, c[0x0][0x330] ;  /* 0x0000cc0000107ab9 */ /* 0x000fe40000000a00 */
[----:B------:R-:W-:-:S07]  /*1ad60*/  UIMAD.WIDE.U32 UR22, UR20, UR16, URZ ;  /* 0x00000010141672a5 */ /* 0x000fce000f8e003f */
[----:B------:R-:W-:Y:S02]  /*1ad70*/  @UP0 UMOV UR21, UR23 ;  /* 0x0000001700150c82 */ /* 0x000fe40008000000 */
[----:B------:R-:W-:Y:S02]  /*1ad80*/  @UP0 USHF.R.U32.HI UR20, URZ, UR17, UR21 ;  /* 0x000000113f140299 */ /* 0x000fe40008011615 */
.L_x_1274:
[----:B------:R-:W-:Y:S02]  /*1ad90*/  ULDC UR16, c[0x0][0x32c] ;  /* 0x0000cb0000107ab9 */ /* 0x000fe40000000800 */
[----:B------:R-:W-:-:S04]  /*1ada0*/  UIMAD UR16, UR20, UR16, URZ ;  /* 0x00000010141072a4 */ /* 0x000fc8000f8e023f */
[----:B------:R-:W-:-:S04]  /*1adb0*/  UISETP.LT.AND UP0, UPT, UR4, UR16, UPT ;  /* 0x000000100400728c */ /* 0x000fc8000bf01270 */
[----:B------:R-:W-:-:S04]  /*1adc0*/  USEL UR4, UR4, UR16, !UP0 ;  /* 0x0000001004047287 */ /* 0x000fc8000c000000 */
.L_x_1272:
        /* <DEDUP_REMOVED lines=13> */
.L_x_1278:
[----:B------:R-:W-:Y:S04]  /*1aea0*/  DEPBAR.LE SB0, 0x0 ;  /* 0x000080000000791a */ /* 0x000fe80000000000 */
[----:B------:R-:W-:Y:S01]  /*1aeb0*/  BAR.SYNC.DEFER_BLOCKING 0x0 ;  /* 0x0000000000007b1d */ /* 0x000fe20000010000 */
[----:B------:R-:W-:Y:S06]  /*1aec0*/  UISETP.GT.AND UP0, UPT, UR18, UR19, UPT ;  /* 0x000000131200728c */ /* 0x000fec000bf04270 */
[----:B------:R-:W-:Y:S01]  /*1aed0*/  PLOP3.LUT P0, PT, PT, PT, UP0, 0x80, 0x0 ;  /* 0x000000000000781c */ /* 0x000fe20003f0f008 */
[----:B-----5:R1:W2:Y:S04]  /*1aee0*/  LDSM.16.M88.4 R96, [R223+0x6100] ;  /* 0x00610000df60783b */ /* 0x0202a80000000200 */
        /* <DEDUP_REMOVED lines=16> */
[----:B--234-:R-:W-:Y:S02]  /*1aff0*/  SHF.R.S32.HI R2, RZ, 0x1f, R236 ;  /* 0x0000001fff027819 */ /* 0x01cfe400000114ec */
[----:B------:R-:W-:Y:S03]  /*1b000*/  SHF.R.S32.HI R5, RZ, 0x1f, R235 ;  /* 0x0000001fff057819 */ /* 0x000fe600000114eb */
[----:B------:R-:W-:Y:S02]  /*1b010*/  IMAD R4, R2, c[0x0][0x208], RZ ;  /* 0x0000820002047a24 */ /* 0x000fe400078e02ff */
[C---:B------:R-:W-:Y:S04]  /*1b020*/  IMAD.WIDE.U32 R2, R236.reuse, c[0x0][0x208], RZ ;  /* 0x00008200ec027a25 */ /* 0x040fe800078e00ff */
[----:B------:R-:W-:Y:S04]  /*1b030*/  IMAD R4, R236, c[0x0][0x20c], R4 ;  /* 0x00008300ec047a24 */ /* 0x000fe800078e0204 */
        /* <DEDUP_REMOVED lines=9> */
[----:B------:R-:W2:Y:S04]  /*1b0d0*/  SHFL.IDX PT, R4, R3, RZ, 0x181f ;  /* 0x00181fff03047589 */ /* 0x000ea800000e0000 */
[----:B------:R-:W-:Y:S04]  /*1b0e0*/  SHFL.IDX PT, R5, R2, RZ, 0x181f ;  /* 0x00181fff02057589 */ /* 0x000fe800000e0000 */
        /* <DEDUP_REMOVED lines=8> */
[----:B------:R1:W1:Y:S01]  /*1b170*/  SHFL.IDX PT, R12, R2, 0x5, 0x181f ;  /* 0x00b81f00020c7f89 */ /* 0x00026200000e0000 */
[-C--:B--2---:R-:W-:Y:S02]  /*1b180*/  IADD3 R4, P0, R4, R234.reuse, RZ ;  /* 0x000000ea04047210 */ /* 0x084fe40007f1e0ff */
[-C--:B---3--:R-:W-:Y:S02]  /*1b190*/  IADD3 R8, P3, R8, R234.reuse, RZ ;  /* 0x000000ea08087210 */ /* 0x088fe40007f7e0ff */
[-C--:B----4-:R-:W-:Y:S01]  /*1b1a0*/  IADD3 R6, P2, R6, R234.reuse, RZ ;  /* 0x000000ea06067210 */ /* 0x090fe20007f5e0ff */
[--C-:B------:R-:W-:Y:S01]  /*1b1b0*/  IMAD.X R5, R5, 0x1, R233.reuse, P0 ;  /* 0x0000000105057824 */ /* 0x100fe200000e06e9 */
[-C--:B------:R-:W-:Y:S04]  /*1b1c0*/  IADD3 R10, P0, R10, R234.reuse, RZ ;  /* 0x000000ea0a0a7210 */ /* 0x080fe80007f1e0ff */
[----:B------:R2:W-:Y:S01]  /*1b1d0*/  LDGSTS.E.BYPASS.LTC128B.128 [R243], [R4.64], !P6 ;  /* 0x0000000004f37fae */ /* 0x0005e2000f101d4e */
[--C-:B------:R-:W-:Y:S02]  /*1b1e0*/  IMAD.X R11, R7, 0x1, R233.reuse, P0 ;  /* 0x00000001070b7824 */ /* 0x100fe400000e06e9 */
[--C-:B-----5:R-:W-:Y:S03]  /*1b1f0*/  IMAD.X R7, R14, 0x1, R233.reuse, P2 ;  /* 0x000000010e077824 */ /* 0x120fe600010e06e9 */
[----:B------:R3:W-:Y:S01]  /*1b200*/  LDGSTS.E.BYPASS.LTC128B.128 [R243+0x800], [R10.64], !P6 ;  /* 0x008000000af37fae */ /* 0x0007e2000f101d4e */
[-C--:B-1----:R-:W-:Y:S04]  /*1b210*/  IADD3 R2, P0, R3, R234.reuse, RZ ;  /* 0x000000ea03027210 */ /* 0x082fe80007f1e0ff */
        /* <DEDUP_REMOVED lines=8> */
.L_x_1276:
[-C--:B--234-:R-:W-:Y:S01]  /*1b2a0*/  HMMA.16816.F32.BF16 R4, R96, R16.reuse, RZ ;  /* 0x000000106004723c */ /* 0x09cfe200000418ff */
        /* <DEDUP_REMOVED lines=128> */
[--C-:B------:R-:W-:Y:S01]  /*1bab0*/  IMAD.MOV.U32 R2, RZ, RZ, R3.reuse ;  /* 0x000000ffff027224 */ /* 0x100fe200078e0003 */
[----:B------:R-:W-:Y:S04]  /*1bac0*/  @P2 SHF.R.U32.HI R2, RZ, c[0x0][0x2c0], R128 ;  /* 0x0000b000ff022a19 */ /* 0x000fe80000011680 */
[C---:B---3--:R-:W-:Y:S04]  /*1bad0*/  @!P1 IADD3 R129, P0, R2.reuse, R132, RZ ;  /* 0x0000008402819210 */ /* 0x048fe80007f1e0ff */
[----:B----4-:R-:W-:Y:S01]  /*1bae0*/  @!P1 LEA.HI.X.SX32 R130, R2, R130, 0x1, P0 ;  /* 0x0000008202829211 */ /* 0x010fe200000f0eff */
[----:B------:R-:W-:Y:S01]  /*1baf0*/  IMAD.MOV R2, RZ, RZ, -R2 ;  /* 0x000000ffff027224 */ /* 0x000fe200078e0a02 */
[C---:B------:R-:W-:Y:S03]  /*1bb00*/  @!P1 LEA R128, P0, R129.reuse, c[0x0][0x2a0], 0x2 ;  /* 0x0000a80081809a11 */ /* 0x040fe600078010ff */
[----:B------:R-:W-:Y:S01]  /*1bb10*/  IMAD R236, R2, c[0x0][0x2b8], R3 ;  /* 0x0000ae0002ec7a24 */ /* 0x000fe200078e0203 */
[----:B------:R-:W-:Y:S04]  /*1bb20*/  @!P1 LEA.HI.X R129, R129, c[0x0][0x2a4], R130, 0x2, P0 ;  /* 0x0000a90081819a11 */ /* 0x000fe800000f1482 */
[----:B------:R-:W-:Y:S01]  /*1bb30*/  SHF.R.S32.HI R2, RZ, 0x1f, R236 ;  /* 0x0000001fff027819 */ /* 0x000fe200000114ec */
[----:B------:R1:W2:Y:S04]  /*1bb40*/  @!P1 LDG.E R235, [R128.64] ;  /* 0x0000000e80eb9981 */ /* 0x0002a8000c1e1900 */
[----:B-1----:R-:W-:Y:S02]  /*1bb50*/  IMAD R128, R2, c[0x0][0x1e0], RZ ;  /* 0x0000780002807a24 */ /* 0x002fe400078e02ff */
[C---:B------:R-:W-:Y:S04]  /*1bb60*/  IMAD.WIDE.U32 R2, R236.reuse, c[0x0][0x1e0], RZ ;  /* 0x00007800ec027a25 */ /* 0x040fe800078e00ff */
        /* <DEDUP_REMOVED lines=26> */
[----:B------:R-:W4:Y:S01]  /*1bd10*/  SHFL.IDX PT, R177, R2, 0x4, 0x181f ;  /* 0x00981f0002b17f89 */ /* 0x000f2200000e0000 */
[-C--:B-----5:R-:W-:Y:S03]  /*1bd20*/  IADD3 R132, P2, R132, R234.reuse, RZ ;  /* 0x000000ea84847210 */ /* 0x0a0fe60007f5e0ff */
[----:B------:R2:W5:Y:S01]  /*1bd30*/  SHFL.IDX PT, R176, R2, 0x5, 0x181f ;  /* 0x00b81f0002b07f89 */ /* 0x00056200000e0000 */
[--C-:B------:R-:W-:Y:S03]  /*1bd40*/  IMAD.X R173, R173, 0x1, R233.reuse, P3 ;  /* 0x00000001adad7824 */ /* 0x100fe600018e06e9 */
[----:B------:R5:W-:Y:S04]  /*1bd50*/  LDGSTS.E.BYPASS.LTC128B.128 [R237+0x3900], [R174.64], !P6 ;  /* 0x03900000aeed7fae */ /* 0x000be8000f101d4e */
[----:B------:R5:W-:Y:S01]  /*1bd60*/  LDGSTS.E.BYPASS.LTC128B.128 [R237+0x4100], [R172.64], !P6 ;  /* 0x04100000aced7fae */ /* 0x000be2000f101d4e */
[-C--:B---3--:R-:W-:Y:S01]  /*1bd70*/  IADD3 R128, P1, R133, R234.reuse, RZ ;  /* 0x000000ea85807210 */ /* 0x088fe20007f3e0ff */
[--C-:B-1----:R-:W-:Y:S01]  /*1bd80*/  IMAD.X R133, R178, 0x1, R233.reuse, P2 ;  /* 0x00000001b2857824 */ /* 0x102fe200010e06e9 */
[----:B--2---:R-:W-:Y:S03]  /*1bd90*/  IADD3 R2, P0, R3, R234, RZ ;  /* 0x000000ea03027210 */ /* 0x004fe60007f1e0ff */
[--C-:B----4-:R-:W-:Y:S01]  /*1bda0*/  IMAD.X R129, R177, 0x1, R233.reuse, P1 ;  /* 0x00000001b1817824 */ /* 0x110fe200008e06e9 */
[----:B------:R1:W-:Y:S01]  /*1bdb0*/  LDGSTS.E.BYPASS.LTC128B.128 [R237+0x4900], [R132.64], !P6 ;  /* 0x0490000084ed7fae */ /* 0x0003e2000f101d4e */
[----:B-----5:R-:W-:Y:S03]  /*1bdc0*/  IMAD.X R3, R176, 0x1, R233, P0 ;  /* 0x00000001b0037824 */ /* 0x020fe600000e06e9 */
[----:B------:R1:W-:Y:S04]  /*1bdd0*/  LDGSTS.E.BYPASS.LTC128B.128 [R237+0x5100], [R128.64], !P6 ;  /* 0x0510000080ed7fae */ /* 0x0003e8000f101d4e */
[----:B------:R1:W-:Y:S02]  /*1bde0*/  LDGSTS.E.BYPASS.LTC128B.128 [R237+0x5900], [R2.64], !P6 ;  /* 0x0590000002ed7fae */ /* 0x0003e4000f101d4e */
.L_x_1277:
[----:B------:R-:W-:Y:S01]  /*1bdf0*/  FMNMX.FTZ R130, R4, R0, !PT ;  /* 0x0000000004827209 */ /* 0x000fe20007810000 */
[----:B------:R-:W-:Y:S01]  /*1be00*/  LDSM.16.MT88.4 R176, [R220+0x100] ;  /* 0x00010000dcb0783b */ /* 0x000fe20000004200 */
[----:B-1----:R-:W-:Y:S01]  /*1be10*/  FMNMX.FTZ R3, R6, R131, !PT ;  /* 0x0000008306037209 */ /* 0x002fe20007810000 */
[----:B------:R-:W-:Y:S01]  /*1be20*/  UISETP.GT.AND UP0, UPT, UR19, UR4, UPT ;  /* 0x000000041300728c */ /* 0x000fe2000bf04270 */
[----:B------:R-:W-:Y:S01]  /*1be30*/  FMNMX.FTZ R130, R5, R130, !PT ;  /* 0x0000008205827209 */ /* 0x000fe20007810000 */
[----:B------:R-:W-:Y:S01]  /*1be40*/  UIADD3 UR19, UR19, -0x1, URZ ;  /* 0xffffffff13137890 */ /* 0x000fe2000fffe03f */
[----:B------:R-:W-:Y:S02]  /*1be50*/  FMNMX.FTZ R3, R7, R3, !PT ;  /* 0x0000000307037209 */ /* 0x000fe40007810000 */
[----:B------:R-:W-:Y:S01]  /*1be60*/  FMNMX.FTZ R130, R16, R130, !PT ;  /* 0x0000008210827209 */ /* 0x000fe20007810000 */
[----:B------:R-:W2:Y:S01]  /*1be70*/  LDL.LU R250, [R1+0x4] ;  /* 0x0000040001fa7983 */ /* 0x000ea20000300800 */
[----:B------:R-:W-:Y:S02]  /*1be80*/  FMNMX.FTZ R3, R18, R3, !PT ;  /* 0x0000000312037209 */ /* 0x000fe40007810000 */
[----:B------:R-:W-:Y:S01]  /*1be90*/  FMNMX.FTZ R130, R17, R130, !PT ;  /* 0x0000008211827209 */ /* 0x000fe20007810000 */
[----:B------:R-:W3:Y:S01]  /*1bea0*/  LDL.LU R249, [R1+0x8] ;  /* 0x0000080001f97983 */ /* 0x000ee20000300800 */
[----:B------:R-:W-:Y:S02]  /*1beb0*/  FMNMX.FTZ R3, R19, R3, !PT ;  /* 0x0000000313037209 */ /* 0x000fe40007810000 */
[----:B------:R-:W-:Y:S01]  /*1bec0*/  FMNMX.FTZ R130, R20, R130, !PT ;  /* 0x0000008214827209 */ /* 0x000fe20007810000 */
[----:B------:R-:W4:Y:S01]  /*1bed0*/  LDL.LU R248, [R1+0xc] ;  /* 0x00000c0001f87983 */ /* 0x000f220000300800 */
[----:B------:R-:W-:Y:S02]  /*1bee0*/  FMNMX.FTZ R2, R8, R134, !PT ;  /* 0x0000008608027209 */ /* 0x000fe40007810000 */
[----:B------:R-:W-:Y:S01]  /*1bef0*/  FMNMX.FTZ R130, R21, R130, !PT ;  /* 0x0000008215827209 */ /* 0x000fe20007810000 */
[----:B------:R-:W5:Y:S01]  /*1bf00*/  LDL.LU R247, [R1+0x10] ;  /* 0x0000100001f77983 */ /* 0x000f620000300800 */
        /* <DEDUP_REMOVED lines=75> */
[----:B------:R-:W-:Y:S01]  /*1c3c0*/  PLOP3.LUT P0, PT, PT, PT, UP0, 0x80, 0x0 ;  /* 0x000000000000781c */ /* 0x000fe20003f0f008 */
[----:B------:R-:W1:Y:S01]  /*1c3d0*/  SHFL.BFLY PT, R132, R2, 0x2, 0x1f ;  /* 0x0c401f0002847f89 */ /* 0x000e6200000e0000 */
[----:B------:R-:W-:Y:S04]  /*1c3e0*/  FMNMX.FTZ R128, R47, R128, !PT ;  /* 0x000000802f807209 */ /* 0x000fe80007810000 */
[----:B------:R-:W-:Y:S04]  /*1c3f0*/  FMNMX.FTZ R128, R58, R128, !PT ;  /* 0x000000803a807209 */ /* 0x000fe80007810000 */
[----:B------:R-:W-:Y:S04]  /*1c400*/  FMNMX.FTZ R128, R59, R128, !PT ;  /* 0x000000803b807209 */ /* 0x000fe80007810000 */
[----:B------:R-:W-:Y:S04]  /*1c410*/  FMNMX.FTZ R128, R62, R128, !PT ;  /* 0x000000803e807209 */ /* 0x000fe80007810000 */
[----:B------:R-:W-:Y:S02]  /*1c420*/  FMNMX.FTZ R128, R63, R128, !PT ;  /* 0x000000803f807209 */ /* 0x000fe40007810000 */
[----:B-1----:R-:W-:Y:S02]  /*1c430*/  FMNMX.FTZ R130, R130, R133, !PT ;  /* 0x0000008582827209 */ /* 0x002fe40007810000 */
[----:B------:R-:W-:Y:S02]  /*1c440*/  FMNMX.FTZ R3, R3, R129, !PT ;  /* 0x0000008103037209 */ /* 0x000fe40007810000 */
[----:B------:R-:W-:Y:S01]  /*1c450*/  FMNMX.FTZ R129, R74, R128, !PT ;  /* 0x000000804a817209 */ /* 0x000fe20007810000 */
[----:B------:R-:W1:Y:S01]  /*1c460*/  SHFL.BFLY PT, R172, R130, 0x1, 0x1f ;  /* 0x0c201f0082ac7f89 */ /* 0x000e6200000e0000 */
[----:B------:R-:W-:Y:S02]  /*1c470*/  FMNMX.FTZ R128, R2, R132, !PT ;  /* 0x0000008402807209 */ /* 0x000fe40007810000 */
[----:B------:R-:W-:Y:S04]  /*1c480*/  FMNMX.FTZ R2, R75, R129, !PT ;  /* 0x000000814b027209 */ /* 0x000fe80007810000 */
[----:B------:R-:W-:Y:S01]  /*1c490*/  FMNMX.FTZ R2, R78, R2, !PT ;  /* 0x000000024e027209 */ /* 0x000fe20007810000 */
[----:B------:R-:W1:Y:S03]  /*1c4a0*/  SHFL.BFLY PT, R133, R3, 0x1, 0x1f ;  /* 0x0c201f0003857f89 */ /* 0x000e6600000e0000 */
[----:B------:R-:W-:Y:S04]  /*1c4b0*/  FMNMX.FTZ R2, R79, R2, !PT ;  /* 0x000000024f027209 */ /* 0x000fe80007810000 */
[----:B------:R-:W-:Y:S01]  /*1c4c0*/  FMNMX.FTZ R132, R90, R2, !PT ;  /* 0x000000025a847209 */ /* 0x000fe20007810000 */
[----:B------:R-:W1:Y:S02]  /*1c4d0*/  SHFL.BFLY PT, R173, R128, 0x1, 0x1f ;  /* 0x0c201f0080ad7f89 */ /* 0x000e6400000e0000 */
[----:B-1----:R-:W-:Y:S05]  /*1c4e0*/  FMNMX.FTZ R130, R130, R172, !PT ;  /* 0x000000ac82827209 */ /* 0x002fea0007810000 */
[C---:B------:R-:W-:Y:S02]  /*1c4f0*/  FMUL.FTZ R181, R130.reuse, c[0x0][0x2d0] ;  /* 0x0000b40082b57a20 */ /* 0x040fe40000410000 */
[----:B------:R-:W-:Y:S01]  /*1c500*/  FADD.FTZ R0, -R130, R0 ;  /* 0x0000000082007221 */ /* 0x000fe20000010100 */
[----:B------:R-:W-:Y:S01]  /*1c510*/  FMNMX.FTZ R129, R3, R133, !PT ;  /* 0x0000008503817209 */ /* 0x000fe20007810000 */
[--C-:B------:R-:W-:Y:S02]  /*1c520*/  FFMA.FTZ R48, R48, c[0x0][0x2d0], -R181.reuse ;  /* 0x0000b40030307a23 */ /* 0x100fe400000108b5 */
[--C-:B------:R-:W-:Y:S02]  /*1c530*/  FFMA.FTZ R49, R49, c[0x0][0x2d0], -R181.reuse ;  /* 0x0000b40031317a23 */ /* 0x100fe400000108b5 */
[----:B------:R-:W-:Y:S01]  /*1c540*/  MUFU.EX2 R189, R48 ;  /* 0x0000003000bd7308 */ /* 0x000fe20000000800 */
[--C-:B------:R-:W-:Y:S01]  /*1c550*/  FFMA.FTZ R52, R52, c[0x0][0x2d0], -R181.reuse ;  /* 0x0000b40034347a23 */ /* 0x100fe200000108b5 */
[----:B------:R-:W-:Y:S01]  /*1c560*/  FMNMX.FTZ R128, R128, R173, !PT ;  /* 0x000000ad80807209 */ /* 0x000fe20007810000 */
[--C-:B------:R-:W-:Y:S01]  /*1c570*/  FFMA.FTZ R53, R53, c[0x0][0x2d0], -R181.reuse ;  /* 0x0000b40035357a23 */ /* 0x100fe200000108b5 */
[----:B------:R-:W-:Y:S01]  /*1c580*/  LDSM.16.MT88.4 R172, [R217+0x100] ;  /* 0x00010000d9ac783b */ /* 0x000fe20000004200 */
[----:B------:R-:W-:Y:S02]  /*1c590*/  FMUL.FTZ R180, R129, c[0x0][0x2d0] ;  /* 0x0000b40081b47a20 */ /* 0x000fe40000410000 */
[--C-:B------:R-:W-:Y:S03]  /*1c5a0*/  FFMA.FTZ R16, R16, c[0x0][0x2d0], -R181.reuse ;  /* 0x0000b40010107a23 */ /* 0x100fe600000108b5 */
[----:B------:R-:W-:Y:S01]  /*1c5b0*/  MUFU.EX2 R187, R49 ;  /* 0x0000003100bb7308 */ /* 0x000fe20000000800 */
[----:B------:R-:W-:Y:S01]  /*1c5c0*/  FMUL.FTZ R2, R0, c[0x0][0x2d0] ;  /* 0x0000b40000027a20 */ /* 0x000fe20000410000 */
[----:B------:R-:W-:Y:S01]  /*1c5d0*/  FMNMX.FTZ R0, R91, R132, !PT ;  /* 0x000000845b007209 */ /* 0x000fe20007810000 */
[--C-:B------:R-:W-:Y:S02]  /*1c5e0*/  FFMA.FTZ R50, R50, c[0x0][0x2d0], -R180.reuse ;  /* 0x0000b40032327a23 */ /* 0x100fe400000108b4 */
[--C-:B------:R-:W-:Y:S01]  /*1c5f0*/  FFMA.FTZ R51, R51, c[0x0][0x2d0], -R180.reuse ;  /* 0x0000b40033337a23 */ /* 0x100fe200000108b4 */
[----:B------:R-:W-:Y:S01]  /*1c600*/  FMNMX.FTZ R0, R94, R0, !PT ;  /* 0x000000005e007209 */ /* 0x000fe20007810000 */
[--C-:B------:R-:W-:Y:S02]  /*1c610*/  FFMA.FTZ R54, R54, c[0x0][0x2d0], -R180.reuse ;  /* 0x0000b40036367a23 */ /* 0x100fe400000108b4 */
[--C-:B------:R-:W-:Y:S01]  /*1c620*/  FFMA.FTZ R55, R55, c[0x0][0x2d0], -R180.reuse ;  /* 0x0000b40037377a23 */ /* 0x100fe200000108b4 */
[----:B------:R1:W1:Y:S01]  /*1c630*/  MUFU.EX2 R133, R2 ;  /* 0x0000000200857308 */ /* 0x0002620000000800 */
[--C-:B------:R-:W-:Y:S01]  /*1c640*/  FFMA.FTZ R17, R17, c[0x0][0x2d0], -R181.reuse ;  /* 0x0000b40011117a23 */ /* 0x100fe200000108b5 */
[----:B------:R-:W-:Y:S01]  /*1c650*/  FMNMX.FTZ R0, R95, R0, !PT ;  /* 0x000000005f007209 */ /* 0x000fe20007810000 */
[--C-:B------:R-:W-:Y:S02]  /*1c660*/  FFMA.FTZ R18, R18, c[0x0][0x2d0], -R180.reuse ;  /* 0x0000b40012127a23 */ /* 0x100fe400000108b4 */
[--C-:B------:R-:W-:Y:S02]  /*1c670*/  FFMA.FTZ R19, R19, c[0x0][0x2d0], -R180.reuse ;  /* 0x0000b40013137a23 */ /* 0x100fe400000108b4 */
[--C-:B------:R-:W-:Y:S01]  /*1c680*/  FFMA.FTZ R64, R64, c[0x0][0x2d0], -R181.reuse ;  /* 0x0000b40040407a23 */ /* 0x100fe200000108b5 */
[----:B------:R-:W1:Y:S01]  /*1c690*/  SHFL.BFLY PT, R3, R0, 0x2, 0x1f ;  /* 0x0c401f0000037f89 */ /* 0x000e6200000e0000 */
        /* <DEDUP_REMOVED lines=11> */
[C---:B------:R-:W-:Y:S02]  /*1c750*/  FMUL.FTZ R104, R133.reuse, R104 ;  /* 0x0000006885687220 */ /* 0x040fe40000410000 */
[----:B------:R-:W-:Y:S01]  /*1c760*/  FMUL.FTZ R2, R2, c[0x0][0x2d0] ;  /* 0x0000b40002027a20 */ /* 0x000fe20000410000 */
[----:B------:R-:W-:Y:S01]  /*1c770*/  MUFU.EX2 R242, R18 ;  /* 0x0000001200f27308 */ /* 0x000fe20000000800 */
[C---:B------:R-:W-:Y:S01]  /*1c780*/  FMUL.FTZ R105, R133.reuse, R105 ;  /* 0x0000006985697220 */ /* 0x040fe20000410000 */
[----:B------:R-:W-:Y:S01]  /*1c790*/  FMNMX.FTZ R0, R0, R3, !PT ;  /* 0x0000000300007209 */ /* 0x000fe20007810000 */
[C---:B------:R-:W-:Y:S02]  /*1c7a0*/  FMUL.FTZ R112, R133.reuse, R112 ;  /* 0x0000007085707220 */ /* 0x040fe40000410000 */
[C---:B------:R-:W-:Y:S02]  /*1c7b0*/  FMUL.FTZ R16, R133.reuse, R148 ;  /* 0x0000009485107220 */ /* 0x040fe40000410000 */
[C---:B------:R-:W-:Y:S02]  /*1c7c0*/  FMUL.FTZ R113, R133.reuse, R113 ;  /* 0x0000007185717220 */ /* 0x040fe40000410000 */
[C---:B------:R-:W-:Y:S01]  /*1c7d0*/  FMUL.FTZ R116, R133.reuse, R116 ;  /* 0x0000007485747220 */ /* 0x040fe20000410000 */
[----:B------:R1:W1:Y:S01]  /*1c7e0*/  MUFU.EX2 R132, R2 ;  /* 0x0000000200847308 */ /* 0x0002620000000800 */
[----:B------:R-:W-:Y:S02]  /*1c7f0*/  FMUL.FTZ R117, R133, R117 ;  /* 0x0000007585757220 */ /* 0x000fe40000410000 */
[--C-:B------:R-:W-:Y:S02]  /*1c800*/  FFMA.FTZ R33, R33, c[0x0][0x2d0], -R181.reuse ;  /* 0x0000b40021217a23 */ /* 0x100fe400000108b5 */
[----:B------:R-:W-:Y:S02]  /*1c810*/  FMUL.FTZ R17, R133, R149 ;  /* 0x0000009585117220 */ /* 0x000fe40000410000 */
[--C-:B------:R-:W-:Y:S02]  /*1c820*/  FFMA.FTZ R34, R34, c[0x0][0x2d0], -R180.reuse ;  /* 0x0000b40022227a23 */ /* 0x100fe400000108b4 */
[--C-:B------:R-:W-:Y:S01]  /*1c830*/  FFMA.FTZ R35, R35, c[0x0][0x2d0], -R180.reuse ;  /* 0x0000b40023237a23 */ /* 0x100fe200000108b4 */
[----:B------:R2:W-:Y:S01]  /*1c840*/  MUFU.EX2 R241, R19 ;  /* 0x0000001300f17308 */ /* 0x0005e20000000800 */
[C---:B------:R-:W-:Y:S02]  /*1c850*/  FMUL.FTZ R100, R133.reuse, R100 ;  /* 0x0000006485647220 */ /* 0x040fe40000410000 */
[----:B------:R-:W-:Y:S02]  /*1c860*/  FMUL.FTZ R101, R133, R101 ;  /* 0x0000006585657220 */ /* 0x000fe40000410000 */
[--C-:B------:R-:W-:Y:S02]  /*1c870*/  FFMA.FTZ R36, R36, c[0x0][0x2d0], -R181.reuse ;  /* 0x0000b40024247a23 */ /* 0x100fe400000108b5 */
[--C-:B------:R-:W-:Y:S02]  /*1c880*/  FFMA.FTZ R37, R37, c[0x0][0x2d0], -R181.reuse ;  /* 0x0000b40025257a23 */ /* 0x100fe400000108b5 */
[--C-:B------:R-:W-:Y:S01]  /*1c890*/  FFMA.FTZ R38, R38, c[0x0][0x2d0], -R180.reuse ;  /* 0x0000b40026267a23 */ /* 0x100fe200000108b4 */
[----:B------:R3:W-:Y:S01]  /*1c8a0*/  MUFU.EX2 R209, R20 ;  /* 0x0000001400d17308 */ /* 0x0007e20000000800 */
[----:B------:R-:W-:Y:S02]  /*1c8b0*/  FFMA.FTZ R39, R39, c[0x0][0x2d0], -R180 ;  /* 0x0000b40027277a23 */ /* 0x000fe400000108b4 */
[--C-:B------:R-:W-:Y:S02]  /*1c8c0*/  FFMA.FTZ R97, R97, c[0x0][0x2d0], -R181.reuse ;  /* 0x0000b40061617a23 */ /* 0x100fe400000108b5 */
[----:B-1----:R-:W-:Y:S02]  /*1c8d0*/  FADD.FTZ R2, -R128, R134 ;  /* 0x0000008680027221 */ /* 0x002fe40000010100 */
[----:B------:R-:W-:Y:S02]  /*1c8e0*/  FMUL.FTZ R18, R132, R150 ;  /* 0x0000009684127220 */ /* 0x000fe40000410000 */
[----:B------:R-:W-:Y:S01]  /*1c8f0*/  FMUL.FTZ R2, R2, c[0x0][0x2d0] ;  /* 0x0000b40002027a20 */ /* 0x000fe20000410000 */
[----:B------:R1:W-:Y:S01]  /*1c900*/  MUFU.EX2 R212, R21 ;  /* 0x0000001500d47308 */ /* 0x0003e20000000800 */
[C---:B------:R-:W-:Y:S02]  /*1c910*/  FMUL.FTZ R106, R132.reuse, R106 ;  /* 0x0000006a846a7220 */ /* 0x040fe40000410000 */
[C---:B------:R-:W-:Y:S02]  /*1c920*/  FMUL.FTZ R107, R132.reuse, R107 ;  /* 0x0000006b846b7220 */ /* 0x040fe40000410000 */
[C---:B--2---:R-:W-:Y:S02]  /*1c930*/  FMUL.FTZ R19, R132.reuse, R151 ;  /* 0x0000009784137220 */ /* 0x044fe40000410000 */
[----:B------:R-:W-:Y:S01]  /*1c940*/  LDSM.16.MT88.4 R148, [R219+0x100] ;  /* 0x00010000db94783b */ /* 0x000fe20000004200 */
[C---:B------:R-:W-:Y:S02]  /*1c950*/  FMUL.FTZ R114, R132.reuse, R114 ;  /* 0x0000007284727220 */ /* 0x040fe40000410000 */
[----:B------:R2:W2:Y:S01]  /*1c960*/  MUFU.EX2 R131, R2 ;  /* 0x0000000200837308 */ /* 0x0004a20000000800 */
[C---:B------:R-:W-:Y:S02]  /*1c970*/  FMUL.FTZ R115, R132.reuse, R115 ;  /* 0x0000007384737220 */ /* 0x040fe40000410000 */
[C---:B------:R-:W-:Y:S02]  /*1c980*/  FMUL.FTZ R118, R132.reuse, R118 ;  /* 0x0000007684767220 */ /* 0x040fe40000410000 */
[C---:B------:R-:W-:Y:S02]  /*1c990*/  FMUL.FTZ R119, R132.reuse, R119 ;  /* 0x0000007784777220 */ /* 0x040fe40000410000 */
[----:B---3--:R-:W-:Y:S02]  /*1c9a0*/  FMUL.FTZ R20, R133, R152 ;  /* 0x0000009885147220 */ /* 0x008fe40000410000 */
[C---:B------:R-:W-:Y:S01]  /*1c9b0*/  FMUL.FTZ R102, R132.reuse, R102 ;  /* 0x0000006684667220 */ /* 0x040fe20000410000 */
[----:B------:R3:W-:Y:S01]  /*1c9c0*/  MUFU.EX2 R204, R22 ;  /* 0x0000001600cc7308 */ /* 0x0007e20000000800 */
[----:B------:R-:W-:Y:S02]  /*1c9d0*/  FMUL.FTZ R103, R132, R103 ;  /* 0x0000006784677220 */ /* 0x000fe40000410000 */
[--C-:B------:R-:W-:Y:S02]  /*1c9e0*/  FFMA.FTZ R99, R99, c[0x0][0x2d0], -R180.reuse ;  /* 0x0000b40063637a23 */ /* 0x100fe400000108b4 */
[----:B-1----:R-:W-:Y:S02]  /*1c9f0*/  FMUL.FTZ R21, R133, R153 ;  /* 0x0000009985157220 */ /* 0x002fe40000410000 */
[--C-:B------:R-:W-:Y:S02]  /*1ca00*/  FFMA.FTZ R4, R4, c[0x0][0x2d0], -R181.reuse ;  /* 0x0000b40004047a23 */ /* 0x100fe400000108b5 */
[--C-:B------:R-:W-:Y:S01]  /*1ca10*/  FFMA.FTZ R5, R5, c[0x0][0x2d0], -R181.reuse ;  /* 0x0000b40005057a23 */ /* 0x100fe200000108b5 */
[----:B------:R1:W-:Y:S01]  /*1ca20*/  MUFU.EX2 R207, R23 ;  /* 0x0000001700cf7308 */ /* 0x0003e20000000800 */
[--C-:B------:R-:W-:Y:S02]  /*1ca30*/  FFMA.FTZ R6, R6, c[0x0][0x2d0], -R180.reuse ;  /* 0x0000b40006067a23 */ /* 0x100fe400000108b4 */
[--C-:B------:R-:W-:Y:S01]  /*1ca40*/  FFMA.FTZ R7, R7, c[0x0][0x2d0], -R180.reuse ;  /* 0x0000b40007077a23 */ /* 0x100fe200000108b4 */
[----:B--2---:R-:W2:Y:S01]  /*1ca50*/  SHFL.BFLY PT, R2, R0, 0x1, 0x1f ;  /* 0x0c201f0000027f89 */ /* 0x004ea200000e0000 */
[C---:B------:R-:W-:Y:S02]  /*1ca60*/  FMUL.FTZ R108, R131.reuse, R108 ;  /* 0x0000006c836c7220 */ /* 0x040fe40000410000 */
[C---:B------:R-:W-:Y:S02]  /*1ca70*/  FMUL.FTZ R109, R131.reuse, R109 ;  /* 0x0000006d836d7220 */ /* 0x040fe40000410000 */
[C---:B------:R-:W-:Y:S01]  /*1ca80*/  FMUL.FTZ R120, R131.reuse, R120 ;  /* 0x0000007883787220 */ /* 0x040fe20000410000 */
[----:B------:R4:W-:Y:S01]  /*1ca90*/  MUFU.EX2 R239, R4 ;  /* 0x0000000400ef7308 */ /* 0x0009e20000000800 */
[C---:B------:R-:W-:Y:S02]  /*1caa0*/  FMUL.FTZ R121, R131.reuse, R121 ;  /* 0x0000007983797220 */ /* 0x040fe40000410000 */
[C---:B------:R-:W-:Y:S02]  /*1cab0*/  FMUL.FTZ R124, R131.reuse, R124 ;  /* 0x0000007c837c7220 */ /* 0x040fe40000410000 */
[----:B------:R-:W-:Y:S02]  /*1cac0*/  FMUL.FTZ R125, R131, R125 ;  /* 0x0000007d837d7220 */ /* 0x000fe40000410000 */
[----:B---3--:R-:W-:Y:S02]  /*1cad0*/  FMUL.FTZ R22, R132, R154 ;  /* 0x0000009a84167220 */ /* 0x008fe40000410000 */
[--C-:B------:R-:W-:Y:S01]  /*1cae0*/  FFMA.FTZ R68, R68, c[0x0][0x2d0], -R181.reuse ;  /* 0x0000b40044447a23 */ /* 0x100fe200000108b5 */
[----:B------:R-:W3:Y:S01]  /*1caf0*/  MUFU.EX2 R245, R5 ;  /* 0x0000000500f57308 */ /* 0x000ee20000000800 */
[--C-:B------:R-:W-:Y:S02]  /*1cb00*/  FFMA.FTZ R69, R69, c[0x0][0x2d0], -R181.reuse ;  /* 0x0000b40045457a23 */ /* 0x100fe400000108b5 */
[--C-:B------:R-:W-:Y:S02]  /*1cb10*/  FFMA.FTZ R70, R70, c[0x0][0x2d0], -R180.reuse ;  /* 0x0000b40046467a23 */ /* 0x100fe400000108b4 */
[----:B-1----:R-:W-:Y:S02]  /*1cb20*/  FMUL.FTZ R23, R132, R155 ;  /* 0x0000009b84177220 */ /* 0x002fe40000410000 */
[----:B------:R-:W-:Y:S01]  /*1cb30*/  FFMA.FTZ R71, R71, c[0x0][0x2d0], -R180 ;  /* 0x0000b40047477a23 */ /* 0x000fe200000108b4 */
[----:B--2---:R-:W-:Y:S01]  /*1cb40*/  FMNMX.FTZ R3, R2, R0, !PT ;  /* 0x0000000002037209 */ /* 0x004fe20007810000 */
[--C-:B------:R-:W-:Y:S01]  /*1cb50*/  FFMA.FTZ R80, R80, c[0x0][0x2d0], -R181.reuse ;  /* 0x0000b40050507a23 */ /* 0x100fe200000108b5 */
[----:B------:R-:W-:Y:S01]  /*1cb60*/  MUFU.EX2 R215, R6 ;  /* 0x0000000600d77308 */ /* 0x000fe20000000800 */
[----:B------:R-:W-:Y:S02]  /*1cb70*/  FFMA.FTZ R81, R81, c[0x0][0x2d0], -R181 ;  /* 0x0000b40051517a23 */ /* 0x000fe400000108b5 */
[C---:B------:R-:W-:Y:S02]  /*1cb80*/  FADD.FTZ R0, -R3.reuse, R135 ;  /* 0x0000008703007221 */ /* 0x040fe40000010100 */
[----:B------:R-:W-:Y:S02]  /*1cb90*/  FMUL.FTZ R135, R128, c[0x0][0x2d0] ;  /* 0x0000b40080877a20 */ /* 0x000fe40000410000 */
[----:B------:R-:W-:Y:S02]  /*1cba0*/  FMUL.FTZ R2, R3, c[0x0][0x2d0] ;  /* 0x0000b40003027a20 */ /* 0x000fe40000410000 */
[--C-:B------:R-:W-:Y:S01]  /*1cbb0*/  FFMA.FTZ R44, R44, c[0x0][0x2d0], -R135.reuse ;  /* 0x0000b4002c2c7a23 */ /* 0x100fe20000010887 */
[----:B------:R-:W-:Y:S01]  /*1cbc0*/  MUFU.EX2 R240, R7 ;  /* 0x0000000700f07308 */ /* 0x000fe20000000800 */
[----:B------:R-:W-:Y:S02]  /*1cbd0*/  FMUL.FTZ R0, R0, c[0x0][0x2d0] ;  /* 0x0000b40000007a20 */ /* 0x000fe40000410000 */
[--C-:B------:R-:W-:Y:S02]  /*1cbe0*/  FFMA.FTZ R12, R12, c[0x0][0x2d0], -R135.reuse ;  /* 0x0000b4000c0c7a23 */ /* 0x100fe40000010887 */
[--C-:B------:R-:W-:Y:S02]  /*1cbf0*/  FFMA.FTZ R13, R13, c[0x0][0x2d0], -R135.reuse ;  /* 0x0000b4000d0d7a23 */ /* 0x100fe40000010887 */
[--C-:B------:R-:W-:Y:S02]  /*1cc00*/  FFMA.FTZ R14, R14, c[0x0][0x2d0], -R2.reuse ;  /* 0x0000b4000e0e7a23 */ /* 0x100fe40000010802 */
[--C-:B------:R-:W-:Y:S01]  /*1cc10*/  FFMA.FTZ R15, R15, c[0x0][0x2d0], -R2.reuse ;  /* 0x0000b4000f0f7a23 */ /* 0x100fe20000010802 */
[----:B------:R-:W1:Y:S01]  /*1cc20*/  MUFU.EX2 R0, R0 ;  /* 0x0000000000007308 */ /* 0x000e620000000800 */
        /* <DEDUP_REMOVED lines=13> */
[----:B----4-:R-:W-:Y:S01]  /*1cd00*/  FMUL.FTZ R4, R133, R136 ;  /* 0x0000008885047220 */ /* 0x010fe20000410000 */
[----:B---3--:R-:W-:Y:S01]  /*1cd10*/  F2FP.BF16.PACK_AB R136, R245, R239 ;  /* 0x000000eff588723e */ /* 0x008fe200000010ff */
[C---:B-1----:R-:W-:Y:S02]  /*1cd20*/  FMUL.FTZ R110, R0.reuse, R110 ;  /* 0x0000006e006e7220 */ /* 0x042fe40000410000 */
[C---:B------:R-:W-:Y:S02]  /*1cd30*/  FMUL.FTZ R111, R0.reuse, R111 ;  /* 0x0000006f006f7220 */ /* 0x040fe40000410000 */
[C---:B------:R-:W-:Y:S01]  /*1cd40*/  FMUL.FTZ R122, R0.reuse, R122 ;  /* 0x0000007a007a7220 */ /* 0x040fe20000410000 */
[----:B------:R1:W-:Y:S01]  /*1cd50*/  MUFU.EX2 R214, R12 ;  /* 0x0000000c00d67308 */ /* 0x0003e20000000800 */
[C---:B------:R-:W-:Y:S02]  /*1cd60*/  FMUL.FTZ R123, R0.reuse, R123 ;  /* 0x0000007b007b7220 */ /* 0x040fe40000410000 */
[C---:B------:R-:W-:Y:S02]  /*1cd70*/  FMUL.FTZ R126, R0.reuse, R126 ;  /* 0x0000007e007e7220 */ /* 0x040fe40000410000 */
[----:B------:R-:W-:Y:S02]  /*1cd80*/  FMUL.FTZ R127, R0, R127 ;  /* 0x0000007f007f7220 */ /* 0x000fe40000410000 */
[----:B------:R-:W-:Y:S01]  /*1cd90*/  FMUL.FTZ R5, R133, R137 ;  /* 0x0000008985057220 */ /* 0x000fe20000410000 */
[----:B------:R-:W-:Y:S01]  /*1cda0*/  F2FP.BF16.PACK_AB R137, R240, R215 ;  /* 0x000000d7f089723e */ /* 0x000fe200000010ff */
[----:B------:R-:W-:Y:S01]  /*1cdb0*/  FMUL.FTZ R6, R132, R138 ;  /* 0x0000008a84067220 */ /* 0x000fe20000410000 */
[----:B------:R3:W4:Y:S01]  /*1cdc0*/  MUFU.EX2 R238, R13 ;  /* 0x0000000d00ee7308 */ /* 0x0007220000000800 */
[----:B------:R-:W-:Y:S01]  /*1cdd0*/  F2FP.BF16.PACK_AB R138, R246, R244 ;  /* 0x000000f4f68a723e */ /* 0x000fe200000010ff */
[----:B------:R-:W-:Y:S01]  /*1cde0*/  FMUL.FTZ R7, R132, R139 ;  /* 0x0000008b84077220 */ /* 0x000fe20000410000 */
[----:B------:R-:W-:Y:S01]  /*1cdf0*/  F2FP.BF16.PACK_AB R139, R241, R242 ;  /* 0x000000f2f18b723e */ /* 0x000fe200000010ff */
[----:B--2---:R-:W-:Y:S01]  /*1ce00*/  FMUL.FTZ R8, R131, R140 ;  /* 0x0000008c83087220 */ /* 0x004fe20000410000 */
[----:B------:R-:W-:Y:S01]  /*1ce10*/  F2FP.BF16.PACK_AB R140, R213, R205 ;  /* 0x000000cdd58c723e */ /* 0x000fe200000010ff */
[----:B------:R-:W-:Y:S02]  /*1ce20*/  FMUL.FTZ R9, R131, R141 ;  /* 0x0000008d83097220 */ /* 0x000fe40000410000 */
[--C-:B------:R-:W-:Y:S02]  /*1ce30*/  FFMA.FTZ R25, R25, c[0x0][0x2d0], -R135.reuse ;  /* 0x0000b40019197a23 */ /* 0x100fe40000010887 */
[----:B------:R2:W-:Y:S01]  /*1ce40*/  MUFU.EX2 R201, R10 ;  /* 0x0000000a00c97308 */ /* 0x0005e20000000800 */
[-C--:B------:R-:W-:Y:S05]  /*1ce50*/  HMMA.16816.F32.BF16 R4, R136, R172.reuse, R4 ;  /* 0x000000ac8804723c */ /* 0x080fea0000041804 */
[----:B-1----:R-:W-:Y:S02]  /*1ce60*/  FMUL.FTZ R12, R131, R144 ;  /* 0x00000090830c7220 */ /* 0x002fe40000410000 */
[--C-:B------:R-:W-:Y:S02]  /*1ce70*/  FFMA.FTZ R134, R27, c[0x0][0x2d0], -R2.reuse ;  /* 0x0000b4001b867a23 */ /* 0x100fe40000010802 */
[----:B------:R-:W1:Y:S03]  /*1ce80*/  MUFU.EX2 R203, R11 ;  /* 0x0000000b00cb7308 */ /* 0x000e660000000800 */
[----:B------:R-:W-:Y:S02]  /*1ce90*/  FMUL.FTZ R27, R0, R163 ;  /* 0x000000a3001b7220 */ /* 0x000fe40000410000 */
[----:B---3--:R-:W-:Y:S02]  /*1cea0*/  FMUL.FTZ R13, R131, R145 ;  /* 0x00000091830d7220 */ /* 0x008fe40000410000 */
[--C-:B------:R-:W-:Y:S02]  /*1ceb0*/  FFMA.FTZ R28, R28, c[0x0][0x2d0], -R135.reuse ;  /* 0x0000b4001c1c7a23 */ /* 0x100fe40000010887 */
[--C-:B------:R-:W-:Y:S01]  /*1cec0*/  FFMA.FTZ R29, R29, c[0x0][0x2d0], -R135.reuse ;  /* 0x0000b4001d1d7a23 */ /* 0x100fe20000010887 */
[----:B------:R3:W-:Y:S01]  /*1ced0*/  MUFU.EX2 R206, R14 ;  /* 0x0000000e00ce7308 */ /* 0x0007e20000000800 */
[--C-:B------:R-:W-:Y:S02]  /*1cee0*/  FFMA.FTZ R24, R24, c[0x0][0x2d0], -R135.reuse ;  /* 0x0000b40018187a23 */ /* 0x100fe40000010887 */
[--C-:B------:R-:W-:Y:S02]  /*1cef0*/  FFMA.FTZ R26, R26, c[0x0][0x2d0], -R2.reuse ;  /* 0x0000b4001a1a7a23 */ /* 0x100fe40000010802 */
[----:B--2---:R-:W-:Y:S01]  /*1cf00*/  FMUL.FTZ R10, R0, R142 ;  /* 0x0000008e000a7220 */ /* 0x004fe20000410000 */
[----:B----4-:R-:W-:Y:S01]  /*1cf10*/  F2FP.BF16.PACK_AB R142, R238, R214 ;  /* 0x000000d6ee8e723e */ /* 0x010fe200000010ff */
[--C-:B------:R-:W-:Y:S02]  /*1cf20*/  FFMA.FTZ R30, R30, c[0x0][0x2d0], -R2.reuse ;  /* 0x0000b4001e1e7a23 */ /* 0x100fe40000010802 */
[--C-:B------:R-:W-:Y:S01]  /*1cf30*/  FFMA.FTZ R40, R40, c[0x0][0x2d0], -R135.reuse ;  /* 0x0000b40028287a23 */ /* 0x100fe20000010887 */
[----:B------:R-:W2:Y:S01]  /*1cf40*/  MUFU.EX2 R210, R15 ;  /* 0x0000000f00d27308 */ /* 0x000ea20000000800 */
        /* <DEDUP_REMOVED lines=11> */
[----:B------:R-:W-:Y:S01]  /*1d000*/  FFMA.FTZ R63, R63, c[0x0][0x2d0], -R2 ;  /* 0x0000b4003f3f7a23 */ /* 0x000fe20000010802 */
[----:B------:R3:W-:Y:S01]  /*1d010*/  MUFU.EX2 R211, R33 ;  /* 0x0000002100d37308 */ /* 0x0007e20000000800 */
[--C-:B------:R-:W-:Y:S02]  /*1d020*/  FFMA.FTZ R82, R82, c[0x0][0x2d0], -R180.reuse ;  /* 0x0000b40052527a23 */ /* 0x100fe400000108b4 */
[----:B------:R-:W-:Y:S01]  /*1d030*/  FFMA.FTZ R83, R83, c[0x0][0x2d0], -R180 ;  /* 0x0000b40053537a23 */ /* 0x000fe200000108b4 */
[----:B--2---:R-:W-:Y:S01]  /*1d040*/  F2FP.BF16.PACK_AB R143, R210, R206 ;  /* 0x000000ced28f723e */ /* 0x004fe200000010ff */
[----:B------:R-:W-:Y:S02]  /*1d050*/  FMUL.FTZ R15, R0, R147 ;  /* 0x00000093000f7220 */ /* 0x000fe40000410000 */
[----:B------:R-:W2:Y:S01]  /*1d060*/  LDSM.16.MT88.4 R144, [R218+0x100] ;  /* 0x00010000da90783b */ /* 0x000ea20000004200 */
[--C-:B------:R-:W-:Y:S02]  /*1d070*/  FFMA.FTZ R72, R72, c[0x0][0x2d0], -R135.reuse ;  /* 0x0000b40048487a23 */ /* 0x100fe40000010887 */
[----:B------:R-:W-:Y:S01]  /*1d080*/  MUFU.EX2 R186, R50 ;  /* 0x0000003200ba7308 */ /* 0x000fe20000000800 */
[C---:B------:R-:W-:Y:S04]  /*1d090*/  HMMA.16816.F32.BF16 R8, R140.reuse, R172, R8 ;  /* 0x000000ac8c08723c */ /* 0x040fe80000041808 */
[----:B-1----:R-:W-:Y:S02]  /*1d0a0*/  FMUL.FTZ R32, R131, R156 ;  /* 0x0000009c83207220 */ /* 0x002fe40000410000 */
[--C-:B------:R-:W-:Y:S02]  /*1d0b0*/  FFMA.FTZ R73, R73, c[0x0][0x2d0], -R135.reuse ;  /* 0x0000b40049497a23 */ /* 0x100fe40000010887 */
[-C--:B------:R-:W-:Y:S01]  /*1d0c0*/  HMMA.16816.F32.BF16 R12, R140, R174.reuse, R12 ;  /* 0x000000ae8c0c723c */ /* 0x080fe2000004180c */
[----:B------:R1:W-:Y:S03]  /*1d0d0*/  MUFU.EX2 R202, R34 ;  /* 0x0000002200ca7308 */ /* 0x0003e60000000800 */
[--C-:B------:R-:W-:Y:S02]  /*1d0e0*/  FFMA.FTZ R74, R74, c[0x0][0x2d0], -R2.reuse ;  /* 0x0000b4004a4a7a23 */ /* 0x100fe40000010802 */
[----:B---3--:R-:W-:Y:S02]  /*1d0f0*/  FMUL.FTZ R33, R131, R157 ;  /* 0x0000009d83217220 */ /* 0x008fe40000410000 */
[C---:B------:R-:W-:Y:S03]  /*1d100*/  HMMA.16816.F32.BF16 R16, R136.reuse, R174, R16 ;  /* 0x000000ae8810723c */ /* 0x040fe60000041810 */
[----:B------:R3:W-:Y:S01]  /*1d110*/  MUFU.EX2 R200, R35 ;  /* 0x0000002300c87308 */ /* 0x0007e20000000800 */
[--C-:B------:R-:W-:Y:S02]  /*1d120*/  FFMA.FTZ R75, R75, c[0x0][0x2d0], -R2.reuse ;  /* 0x0000b4004b4b7a23 */ /* 0x100fe40000010802 */
[--C-:B------:R-:W-:Y:S02]  /*1d130*/  FFMA.FTZ R76, R76, c[0x0][0x2d0], -R135.reuse ;  /* 0x0000b4004c4c7a23 */ /* 0x100fe40000010887 */
[-C--:B------:R-:W-:Y:S04]  /*1d140*/  HMMA.16816.F32.BF16 R20, R136, R176.reuse, R20 ;  /* 0x000000b08814723c */ /* 0x080fe80000041814 */
[----:B------:R-:W-:Y:S01]  /*1d150*/  FFMA.FTZ R77, R77, c[0x0][0x2d0], -R135 ;  /* 0x0000b4004d4d7a23 */ /* 0x000fe20000010887 */
[----:B------:R4:W-:Y:S01]  /*1d160*/  MUFU.EX2 R198, R25 ;  /* 0x0000001900c67308 */ /* 0x0009e20000000800 */
[--C-:B------:R-:W-:Y:S02]  /*1d170*/  FFMA.FTZ R78, R78, c[0x0][0x2d0], -R2.reuse ;  /* 0x0000b4004e4e7a23 */ /* 0x100fe40000010802 */
[----:B------:R-:W-:Y:S04]  /*1d180*/  FFMA.FTZ R79, R79, c[0x0][0x2d0], -R2 ;  /* 0x0000b4004f4f7a23 */ /* 0x000fe80000010802 */
[----:B-1----:R-:W-:Y:S02]  /*1d190*/  FMUL.FTZ R34, R0, R158 ;  /* 0x0000009e00227220 */ /* 0x002fe40000410000 */
[--C-:B------:R-:W-:Y:S01]  /*1d1a0*/  FFMA.FTZ R84, R84, c[0x0][0x2d0], -R181.reuse ;  /* 0x0000b40054547a23 */ /* 0x100fe200000108b5 */
[----:B------:R1:W-:Y:S01]  /*1d1b0*/  MUFU.EX2 R199, R24 ;  /* 0x0000001800c77308 */ /* 0x0003e20000000800 */
[--C-:B------:R-:W-:Y:S02]  /*1d1c0*/  FFMA.FTZ R85, R85, c[0x0][0x2d0], -R181.reuse ;  /* 0x0000b40055557a23 */ /* 0x100fe400000108b5 */
[--C-:B------:R-:W-:Y:S02]  /*1d1d0*/  FFMA.FTZ R86, R86, c[0x0][0x2d0], -R180.reuse ;  /* 0x0000b40056567a23 */ /* 0x100fe400000108b4 */
[----:B---3--:R-:W-:Y:S02]  /*1d1e0*/  FMUL.FTZ R35, R0, R159 ;  /* 0x0000009f00237220 */ /* 0x008fe40000410000 */
[--C-:B------:R-:W-:Y:S02]  /*1d1f0*/  FFMA.FTZ R87, R87, c[0x0][0x2d0], -R180.reuse ;  /* 0x0000b40057577a23 */ /* 0x100fe400000108b4 */
[----:B------:R-:W-:Y:S01]  /*1d200*/  FFMA.FTZ R96, R96, c[0x0][0x2d0], -R181 ;  /* 0x0000b40060607a23 */ /* 0x000fe200000108b5 */
[----:B------:R3:W2:Y:S01]  /*1d210*/  MUFU.EX2 R197, R26 ;  /* 0x0000001a00c57308 */ /* 0x0006a20000000800 */
[----:B------:R-:W-:Y:S01]  /*1d220*/  FFMA.FTZ R98, R98, c[0x0][0x2d0], -R180 ;  /* 0x0000b40062627a23 */ /* 0x000fe200000108b4 */
[C---:B------:R-:W-:Y:S04]  /*1d230*/  HMMA.16816.F32.BF16 R32, R140.reuse, R176, R32 ;  /* 0x000000b08c20723c */ /* 0x040fe80000041820 */
[----:B----4-:R-:W-:Y:S02]  /*1d240*/  FMUL.FTZ R25, R131, R161 ;  /* 0x000000a183197220 */ /* 0x010fe40000410000 */
[--C-:B------:R-:W-:Y:S02]  /*1d250*/  FFMA.FTZ R90, R90, c[0x0][0x2d0], -R2.reuse ;  /* 0x0000b4005a5a7a23 */ /* 0x100fe40000010802 */
[----:B------:R4:W-:Y:S01]  /*1d260*/  MUFU.EX2 R196, R28 ;  /* 0x0000001c00c47308 */ /* 0x0009e20000000800 */
[--C-:B------:R-:W-:Y:S03]  /*1d270*/  FFMA.FTZ R91, R91, c[0x0][0x2d0], -R2.reuse ;  /* 0x0000b4005b5b7a23 */ /* 0x100fe60000010802 */
[----:B-1----:R-:W-:Y:S02]  /*1d280*/  FMUL.FTZ R24, R131, R160 ;  /* 0x000000a083187220 */ /* 0x002fe40000410000 */
[--C-:B------:R-:W-:Y:S02]  /*1d290*/  FFMA.FTZ R92, R92, c[0x0][0x2d0], -R135.reuse ;  /* 0x0000b4005c5c7a23 */ /* 0x100fe40000010887 */
[--C-:B------:R-:W-:Y:S02]  /*1d2a0*/  FFMA.FTZ R94, R94, c[0x0][0x2d0], -R2.reuse ;  /* 0x0000b4005e5e7a23 */ /* 0x100fe40000010802 */
[----:B------:R1:W1:Y:S01]  /*1d2b0*/  MUFU.EX2 R160, R134 ;  /* 0x0000008600a07308 */ /* 0x0002620000000800 */
[--C-:B------:R-:W-:Y:S02]  /*1d2c0*/  FFMA.FTZ R88, R88, c[0x0][0x2d0], -R135.reuse ;  /* 0x0000b40058587a23 */ /* 0x100fe40000010887 */
[----:B------:R-:W-:Y:S01]  /*1d2d0*/  FFMA.FTZ R89, R89, c[0x0][0x2d0], -R135 ;  /* 0x0000b40059597a23 */ /* 0x000fe20000010887 */
[----:B------:R-:W-:Y:S01]  /*1d2e0*/  MOV R135, R3 ;  /* 0x0000000300877202 */ /* 0x000fe20000000f00 */
[C---:B---3--:R-:W-:Y:S05]  /*1d2f0*/  FMUL.FTZ R26, R0.reuse, R162 ;  /* 0x000000a2001a7220 */ /* 0x048fea0000410000 */
[----:B------:R3:W-:Y:S02]  /*1d300*/  MUFU.EX2 R185, R51 ;  /* 0x0000003300b97308 */ /* 0x0007e40000000800 */
[-C--:B------:R-:W-:Y:S03]  /*1d310*/  HMMA.16816.F32.BF16 R24, R140, R178.reuse, R24 ;  /* 0x000000b28c18723c */ /* 0x080fe60000041818 */
[----:B----4-:R-:W-:Y:S05]  /*1d320*/  FMUL.FTZ R28, R131, R164 ;  /* 0x000000a4831c7220 */ /* 0x010fea0000410000 */
[C---:B------:R-:W-:Y:S01]  /*1d330*/  HMMA.16816.F32.BF16 R100, R136.reuse, R178, R100 ;  /* 0x000000b28864723c */ /* 0x040fe20000041864 */
[----:B------:R4:W-:Y:S03]  /*1d340*/  MUFU.EX2 R194, R30 ;  /* 0x0000001e00c27308 */ /* 0x0009e60000000800 */
[--C-:B-1----:R-:W-:Y:S02]  /*1d350*/  FFMA.FTZ R134, R31, c[0x0][0x2d0], -R2.reuse ;  /* 0x0000b4001f867a23 */ /* 0x102fe40000010802 */
[C---:B------:R-:W-:Y:S02]  /*1d360*/  FMUL.FTZ R31, R0.reuse, R167 ;  /* 0x000000a7001f7220 */ /* 0x040fe40000410000 */
[-C--:B--2---:R-:W-:Y:S03]  /*1d370*/  HMMA.16816.F32.BF16 R104, R136, R144.reuse, R104 ;  /* 0x000000908868723c */ /* 0x084fe60000041868 */
[----:B------:R1:W2:Y:S01]  /*1d380*/  MUFU.EX2 R195, R29 ;  /* 0x0000001d00c37308 */ /* 0x0002a20000000800 */
[----:B------:R-:W-:Y:S01]  /*1d390*/  FFMA.FTZ R2, R95, c[0x0][0x2d0], -R2 ;  /* 0x0000b4005f027a23 */ /* 0x000fe20000010802 */
[----:B---3--:R-:W-:Y:S03]  /*1d3a0*/  LDSM.16.MT88.4 R48, [R218+0x900] ;  /* 0x00090000da30783b */ /* 0x008fe60000004200 */
[C---:B------:R-:W-:Y:S05]  /*1d3b0*/  HMMA.16816.F32.BF16 R108, R140.reuse, R144, R108 ;  /* 0x000000908c6c723c */ /* 0x040fea000004186c */
[----:B------:R3:W-:Y:S01]  /*1d3c0*/  MUFU.EX2 R192, R36 ;  /* 0x0000002400c07308 */ /* 0x0007e20000000800 */
[C---:B----4-:R-:W-:Y:S02]  /*1d3d0*/  FMUL.FTZ R30, R0.reuse, R166 ;  /* 0x000000a6001e7220 */ /* 0x050fe40000410000 */
[----:B-----5:R-:W-:Y:S07]  /*1d3e0*/  FFMA.FTZ R0, R0, R247, R201 ;  /* 0x000000f700007223 */ /* 0x020fee00000100c9 */
[----:B------:R4:W-:Y:S01]  /*1d3f0*/  MUFU.EX2 R191, R37 ;  /* 0x0000002500bf7308 */ /* 0x0009e20000000800 */
[----:B------:R-:W-:Y:S02]  /*1d400*/  FADD.FTZ R0, R203, R0 ;  /* 0x00000000cb007221 */ /* 0x000fe40000010000 */
[C---:B-1----:R-:W-:Y:S02]  /*1d410*/  FMUL.FTZ R29, R131.reuse, R165 ;  /* 0x000000a5831d7220 */ /* 0x042fe40000410000 */
[----:B------:R-:W-:Y:S02]  /*1d420*/  FADD.FTZ R0, R206, R0 ;  /* 0x00000000ce007221 */ /* 0x000fe40000010000 */
[----:B------:R-:W-:Y:S03]  /*1d430*/  FFMA.FTZ R131, R131, R248, R205 ;  /* 0x000000f883837223 */ /* 0x000fe600000100cd */
[----:B------:R-:W-:Y:S01]  /*1d440*/  MUFU.EX2 R178, R44 ;  /* 0x0000002c00b27308 */ /* 0x000fe20000000800 */
[-C--:B------:R-:W-:Y:S03]  /*1d450*/  HMMA.16816.F32.BF16 R28, R140, R146.reuse, R28 ;  /* 0x000000928c1c723c */ /* 0x080fe6000004181c */
[----:B---3--:R-:W-:Y:S02]  /*1d460*/  FMUL.FTZ R36, R133, R168 ;  /* 0x000000a885247220 */ /* 0x008fe40000410000 */
[----:B------:R-:W-:Y:S03]  /*1d470*/  FADD.FTZ R0, R210, R0 ;  /* 0x00000000d2007221 */ /* 0x000fe60000010000 */
[C---:B------:R-:W-:Y:S01]  /*1d480*/  HMMA.16816.F32.BF16 R112, R136.reuse, R146, R112 ;  /* 0x000000928870723c */ /* 0x040fe20000041870 */
[----:B------:R1:W-:Y:S01]  /*1d490*/  MUFU.EX2 R190, R38 ;  /* 0x0000002600be7308 */ /* 0x0003e20000000800 */
[----:B------:R-:W3:Y:S02]  /*1d4a0*/  LDSM.16.MT88.4 R144, [R217+0x900] ;  /* 0x00090000d990783b */ /* 0x000ee40000004200 */
[----:B------:R-:W-:Y:S02]  /*1d4b0*/  FADD.FTZ R0, R197, R0 ;  /* 0x00000000c5007221 */ /* 0x000fe40000010000 */
[C---:B----4-:R-:W-:Y:S02]  /*1d4c0*/  FMUL.FTZ R37, R133.reuse, R169 ;  /* 0x000000a985257220 */ /* 0x050fe40000410000 */
[-C--:B------:R-:W-:Y:S03]  /*1d4d0*/  HMMA.16816.F32.BF16 R116, R136, R148.reuse, R116 ;  /* 0x000000948874723c */ /* 0x080fe60000041874 */
[----:B------:R4:W-:Y:S01]  /*1d4e0*/  MUFU.EX2 R188, R39 ;  /* 0x0000002700bc7308 */ /* 0x0009e20000000800 */
[----:B------:R-:W-:Y:S04]  /*1d4f0*/  FFMA.FTZ R133, R133, R250, R239 ;  /* 0x000000fa85857223 */ /* 0x000fe800000100ef */
[C---:B------:R-:W-:Y:S05]  /*1d500*/  HMMA.16816.F32.BF16 R120, R140.reuse, R148, R120 ;  /* 0x000000948c78723c */ /* 0x040fea0000041878 */
[----:B------:R-:W5:Y:S03]  /*1d510*/  MUFU.EX2 R193, R134 ;  /* 0x0000008600c17308 */ /* 0x000f660000000800 */
[-C--:B------:R-:W-:Y:S04]  /*1d520*/  HMMA.16816.F32.BF16 R124, R140, R150.reuse, R124 ;  /* 0x000000968c7c723c */ /* 0x080fe8000004187c */
[----:B-1----:R-:W-:Y:S03]  /*1d530*/  FMUL.FTZ R38, R132, R170 ;  /* 0x000000aa84267220 */ /* 0x002fe60000410000 */
[----:B------:R-:W-:Y:S01]  /*1d540*/  F2FP.BF16.PACK_AB R140, R198, R199 ;  /* 0x000000c7c68c723e */ /* 0x000fe200000010ff */
[----:B------:R-:W-:Y:S01]  /*1d550*/  MUFU.EX2 R177, R45 ;  /* 0x0000002d00b17308 */ /* 0x000fe20000000800 */
[----:B------:R-:W-:Y:S03]  /*1d560*/  F2FP.BF16.PACK_AB R141, R160, R197 ;  /* 0x000000c5a08d723e */ /* 0x000fe600000010ff */
[C---:B----4-:R-:W-:Y:S01]  /*1d570*/  FMUL.FTZ R39, R132.reuse, R171 ;  /* 0x000000ab84277220 */ /* 0x050fe20000410000 */
[----:B--2---:R-:W-:Y:S01]  /*1d580*/  F2FP.BF16.PACK_AB R142, R195, R196 ;  /* 0x000000c4c38e723e */ /* 0x004fe200000010ff */
[----:B------:R-:W-:Y:S04]  /*1d590*/  FFMA.FTZ R132, R132, R249, R215 ;  /* 0x000000f984847223 */ /* 0x000fe800000100d7 */
[----:B------:R-:W-:Y:S01]  /*1d5a0*/  MUFU.EX2 R167, R46 ;  /* 0x0000002e00a77308 */ /* 0x000fe20000000800 */
[----:B------:R-:W-:Y:S01]  /*1d5b0*/  HMMA.16816.F32.BF16 R36, R136, R150, R36 ;  /* 0x000000968824723c */ /* 0x000fe20000041824 */
[----:B------:R-:W1:Y:S03]  /*1d5c0*/  LDSM.16.MT88.4 R148, [R220+0x900] ;  /* 0x00090000dc94783b */ /* 0x000e660000004200 */
[----:B-----5:R-:W-:Y:S03]  /*1d5d0*/  F2FP.BF16.PACK_AB R143, R193, R194 ;  /* 0x000000c2c18f723e */ /* 0x020fe600000010ff */
[----:B------:R-:W-:Y:S02]  /*1d5e0*/  F2FP.BF16.PACK_AB R136, R212, R209 ;  /* 0x000000d1d488723e */ /* 0x000fe400000010ff */
[----:B------:R-:W-:Y:S01]  /*1d5f0*/  F2FP.BF16.PACK_AB R137, R207, R204 ;  /* 0x000000cccf89723e */ /* 0x000fe200000010ff */
[----:B------:R2:W-:Y:S02]  /*1d600*/  MUFU.EX2 R166, R47 ;  /* 0x0000002f00a67308 */ /* 0x0005e40000000800 */
[----:B------:R-:W-:Y:S02]  /*1d610*/  F2FP.BF16.PACK_AB R138, R211, R208 ;  /* 0x000000d0d38a723e */ /* 0x000fe400000010ff */
[----:B------:R-:W-:Y:S06]  /*1d620*/  F2FP.BF16.PACK_AB R139, R200, R202 ;  /* 0x000000cac88b723e */ /* 0x000fec00000010ff */
[----:B------:R-:W-:Y:S01]  /*1d630*/  MUFU.EX2 R165, R52 ;  /* 0x0000003400a57308 */ /* 0x000fe20000000800 */
[-C--:B---3--:R-:W-:Y:S08]  /*1d640*/  HMMA.16816.F32.BF16 R4, R136, R144.reuse, R4 ;  /* 0x000000908804723c */ /* 0x088ff00000041804 */
[C---:B------:R-:W-:Y:S01]  /*1d650*/  HMMA.16816.F32.BF16 R8, R140.reuse, R144, R8 ;  /* 0x000000908c08723c */ /* 0x040fe20000041808 */
[----:B------:R-:W-:Y:S01]  /*1d660*/  MUFU.EX2 R176, R53 ;  /* 0x0000003500b07308 */ /* 0x000fe20000000800 */
[----:B--2---:R-:W-:Y:S06]  /*1d670*/  LDSM.16.MT88.4 R44, [R217+0x1100] ;  /* 0x00110000d92c783b */ /* 0x004fec0000004200 */
[-C--:B------:R-:W-:Y:S03]  /*1d680*/  HMMA.16816.F32.BF16 R12, R140, R146.reuse, R12 ;  /* 0x000000928c0c723c */ /* 0x080fe6000004180c */
[----:B------:R-:W-:Y:S05]  /*1d690*/  MUFU.EX2 R164, R54 ;  /* 0x0000003600a47308 */ /* 0x000fea0000000800 */
[C---:B------:R-:W-:Y:S01]  /*1d6a0*/  HMMA.16816.F32.BF16 R16, R136.reuse, R146, R16 ;  /* 0x000000928810723c */ /* 0x040fe20000041810 */
[----:B------:R-:W2:Y:S04]  /*1d6b0*/  LDSM.16.MT88.4 R144, [R219+0x900] ;  /* 0x00090000db90783b */ /* 0x000ea80000004200 */
[----:B------:R3:W-:Y:S03]  /*1d6c0*/  MUFU.EX2 R175, R55 ;  /* 0x0000003700af7308 */ /* 0x0007e60000000800 */
[-C--:B-1----:R-:W-:Y:S07]  /*1d6d0*/  HMMA.16816.F32.BF16 R20, R136, R148.reuse, R20 ;  /* 0x000000948814723c */ /* 0x082fee0000041814 */
[----:B------:R1:W-:Y:S01]  /*1d6e0*/  MUFU.EX2 R184, R40 ;  /* 0x0000002800b87308 */ /* 0x0003e20000000800 */
[C---:B------:R-:W-:Y:S08]  /*1d6f0*/  HMMA.16816.F32.BF16 R32, R140.reuse, R148, R32 ;  /* 0x000000948c20723c */ /* 0x040ff00000041820 */
[-C--:B------:R-:W-:Y:S01]  /*1d700*/  HMMA.16816.F32.BF16 R24, R140, R150.reuse, R24 ;  /* 0x000000968c18723c */ /* 0x080fe20000041818 */
[----:B------:R4:W5:Y:S01]  /*1d710*/  MUFU.EX2 R183, R41 ;  /* 0x0000002900b77308 */ /* 0x0009620000000800 */
[----:B---3--:R-:W3:Y:S06]  /*1d720*/  LDSM.16.MT88.4 R52, [R220+0x1100] ;  /* 0x00110000dc34783b */ /* 0x008eec0000004200 */
[C---:B------:R-:W-:Y:S03]  /*1d730*/  HMMA.16816.F32.BF16 R100, R136.reuse, R150, R100 ;  /* 0x000000968864723c */ /* 0x040fe60000041864 */
[----:B------:R2:W-:Y:S01]  /*1d740*/  MUFU.EX2 R182, R42 ;  /* 0x0000002a00b67308 */ /* 0x0005e20000000800 */
[----:B------:R-:W-:Y:S01]  /*1d750*/  LDSM.16.MT88.4 R148, [R217+0x2900] ;  /* 0x00290000d994783b */ /* 0x000fe20000004200 */
[----:B-1----:R-:W-:Y:S03]  /*1d760*/  F2FP.BF16.PACK_AB R40, R191, R192 ;  /* 0x000000c0bf28723e */ /* 0x002fe600000010ff */
[-C--:B------:R-:W-:Y:S05]  /*1d770*/  HMMA.16816.F32.BF16 R104, R136, R48.reuse, R104 ;  /* 0x000000308868723c */ /* 0x080fea0000041868 */
[----:B------:R-:W1:Y:S03]  /*1d780*/  MUFU.EX2 R179, R43 ;  /* 0x0000002b00b37308 */ /* 0x000e660000000800 */
[C---:B------:R-:W-:Y:S04]  /*1d790*/  HMMA.16816.F32.BF16 R108, R140.reuse, R48, R108 ;  /* 0x000000308c6c723c */ /* 0x040fe8000004186c */
[----:B----4-:R-:W-:Y:S03]  /*1d7a0*/  F2FP.BF16.PACK_AB R41, R188, R190 ;  /* 0x000000bebc29723e */ /* 0x010fe600000010ff */
[----:B-----5:R-:W-:Y:S01]  /*1d7b0*/  F2FP.BF16.PACK_AB R48, R183, R184 ;  /* 0x000000b8b730723e */ /* 0x020fe200000010ff */
[-C--:B------:R-:W-:Y:S01]  /*1d7c0*/  HMMA.16816.F32.BF16 R28, R140, R50.reuse, R28 ;  /* 0x000000328c1c723c */ /* 0x080fe2000004181c */
[----:B------:R-:W-:Y:S03]  /*1d7d0*/  MUFU.EX2 R173, R64 ;  /* 0x0000004000ad7308 */ /* 0x000fe60000000800 */
[----:B--2---:R-:W-:Y:S04]  /*1d7e0*/  F2FP.BF16.PACK_AB R42, R187, R189 ;  /* 0x000000bdbb2a723e */ /* 0x004fe800000010ff */
[C---:B------:R-:W-:Y:S03]  /*1d7f0*/  HMMA.16816.F32.BF16 R112, R136.reuse, R50, R112 ;  /* 0x000000328870723c */ /* 0x040fe60000041870 */
[----:B------:R-:W-:Y:S01]  /*1d800*/  MUFU.EX2 R64, R58 ;  /* 0x0000003a00407308 */ /* 0x000fe20000000800 */
[----:B-1----:R-:W-:Y:S03]  /*1d810*/  F2FP.BF16.PACK_AB R49, R179, R182 ;  /* 0x000000b6b331723e */ /* 0x002fe600000010ff */
[----:B------:R-:W-:Y:S01]  /*1d820*/  F2FP.BF16.PACK_AB R50, R177, R178 ;  /* 0x000000b2b132723e */ /* 0x000fe200000010ff */
[-C--:B------:R-:W-:Y:S04]  /*1d830*/  HMMA.16816.F32.BF16 R116, R136, R144.reuse, R116 ;  /* 0x000000908874723c */ /* 0x080fe80000041874 */
[----:B------:R-:W-:Y:S01]  /*1d840*/  F2FP.BF16.PACK_AB R51, R166, R167 ;  /* 0x000000a7a633723e */ /* 0x000fe200000010ff */
[----:B------:R-:W-:Y:S01]  /*1d850*/  MUFU.EX2 R174, R65 ;  /* 0x0000004100ae7308 */ /* 0x000fe20000000800 */
[----:B------:R-:W-:Y:S02]  /*1d860*/  F2FP.BF16.PACK_AB R43, R185, R186 ;  /* 0x000000bab92b723e */ /* 0x000fe400000010ff */
[C---:B------:R-:W-:Y:S07]  /*1d870*/  HMMA.16816.F32.BF16 R120, R140.reuse, R144, R120 ;  /* 0x000000908c78723c */ /* 0x040fee0000041878 */
[----:B------:R-:W-:Y:S01]  /*1d880*/  MUFU.EX2 R65, R59 ;  /* 0x0000003b00417308 */ /* 0x000fe20000000800 */
[-C--:B------:R-:W-:Y:S08]  /*1d890*/  HMMA.16816.F32.BF16 R124, R140, R146.reuse, R124 ;  /* 0x000000928c7c723c */ /* 0x080ff0000004187c */
[----:B------:R-:W-:Y:S01]  /*1d8a0*/  HMMA.16816.F32.BF16 R36, R136, R146, R36 ;  /* 0x000000928824723c */ /* 0x000fe20000041824 */
[----:B------:R-:W1:Y:S01]  /*1d8b0*/  LDSM.16.MT88.4 R136, [R218+0x1100] ;  /* 0x00110000da88783b */ /* 0x000e620000004200 */
[----:B------:R-:W-:Y:S06]  /*1d8c0*/  MUFU.EX2 R134, R66 ;  /* 0x0000004200867308 */ /* 0x000fec0000000800 */
[-C--:B------:R-:W-:Y:S04]  /*1d8d0*/  HMMA.16816.F32.BF16 R4, R40, R44.reuse, R4 ;  /* 0x0000002c2804723c */ /* 0x080fe80000041804 */
[----:B------:R-:W-:Y:S04]  /*1d8e0*/  MUFU.EX2 R66, R56 ;  /* 0x0000003800427308 */ /* 0x000fe80000000800 */
[C---:B------:R-:W-:Y:S06]  /*1d8f0*/  HMMA.16816.F32.BF16 R8, R48.reuse, R44, R8 ;  /* 0x0000002c3008723c */ /* 0x040fec0000041808 */
[----:B------:R-:W-:Y:S02]  /*1d900*/  MUFU.EX2 R172, R67 ;  /* 0x0000004300ac7308 */ /* 0x000fe40000000800 */
[-C--:B------:R-:W-:Y:S08]  /*1d910*/  HMMA.16816.F32.BF16 R12, R48, R46.reuse, R12 ;  /* 0x0000002e300c723c */ /* 0x080ff0000004180c */
[C---:B------:R-:W-:Y:S01]  /*1d920*/  HMMA.16816.F32.BF16 R16, R40.reuse, R46, R16 ;  /* 0x0000002e2810723c */ /* 0x040fe20000041810 */
[----:B------:R-:W2:Y:S01]  /*1d930*/  LDSM.16.MT88.4 R44, [R219+0x1100] ;  /* 0x00110000db2c783b */ /* 0x000ea20000004200 */
[----:B------:R4:W5:Y:S06]  /*1d940*/  MUFU.EX2 R67, R57 ;  /* 0x0000003900437308 */ /* 0x00096c0000000800 */
[-C--:B---3--:R-:W-:Y:S04]  /*1d950*/  HMMA.16816.F32.BF16 R20, R40, R52.reuse, R20 ;  /* 0x000000342814723c */ /* 0x088fe80000041814 */
[----:B------:R-:W-:Y:S04]  /*1d960*/  MUFU.EX2 R97, R97 ;  /* 0x0000006100617308 */ /* 0x000fe80000000800 */
[C---:B------:R-:W-:Y:S06]  /*1d970*/  HMMA.16816.F32.BF16 R32, R48.reuse, R52, R32 ;  /* 0x000000343020723c */ /* 0x040fec0000041820 */
[----:B------:R-:W-:Y:S02]  /*1d980*/  MUFU.EX2 R99, R99 ;  /* 0x0000006300637308 */ /* 0x000fe40000000800 */
[-C--:B------:R-:W-:Y:S01]  /*1d990*/  HMMA.16816.F32.BF16 R24, R48, R54.reuse, R24 ;  /* 0x000000363018723c */ /* 0x080fe20000041818 */
[----:B----4-:R-:W-:Y:S07]  /*1d9a0*/  LDSM.16.MT88.4 R56, [R218+0x1900] ;  /* 0x00190000da38783b */ /* 0x010fee0000004200 */
[C---:B------:R-:W-:Y:S01]  /*1d9b0*/  HMMA.16816.F32.BF16 R100, R40.reuse, R54, R100 ;  /* 0x000000362864723c */ /* 0x040fe20000041864 */
[----:B------:R-:W-:Y:S01]  /*1d9c0*/  MUFU.EX2 R93, R93 ;  /* 0x0000005d005d7308 */ /* 0x000fe20000000800 */
[----:B------:R-:W3:Y:S06]  /*1d9d0*/  LDSM.16.MT88.4 R52, [R217+0x1900] ;  /* 0x00190000d934783b */ /* 0x000eec0000004200 */
[-C--:B-1----:R-:W-:Y:S03]  /*1d9e0*/  HMMA.16816.F32.BF16 R104, R40, R136.reuse, R104 ;  /* 0x000000882868723c */ /* 0x082fe60000041868 */
[----:B------:R-:W-:Y:S05]  /*1d9f0*/  MUFU.EX2 R60, R60 ;  /* 0x0000003c003c7308 */ /* 0x000fea0000000800 */
[C---:B------:R-:W-:Y:S05]  /*1da00*/  HMMA.16816.F32.BF16 R108, R48.reuse, R136, R108 ;  /* 0x00000088306c723c */ /* 0x040fea000004186c */
[----:B------:R-:W1:Y:S03]  /*1da10*/  MUFU.EX2 R61, R61 ;  /* 0x0000003d003d7308 */ /* 0x000e660000000800 */
[-C--:B------:R-:W-:Y:S07]  /*1da20*/  HMMA.16816.F32.BF16 R28, R48, R138.reuse, R28 ;  /* 0x0000008a301c723c */ /* 0x080fee000004181c */
[----:B------:R-:W-:Y:S01]  /*1da30*/  MUFU.EX2 R62, R62 ;  /* 0x0000003e003e7308 */ /* 0x000fe20000000800 */
[C---:B------:R-:W-:Y:S08]  /*1da40*/  HMMA.16816.F32.BF16 R112, R40.reuse, R138, R112 ;  /* 0x0000008a2870723c */ /* 0x040ff00000041870 */
[-C--:B--2---:R-:W-:Y:S01]  /*1da50*/  HMMA.16816.F32.BF16 R116, R40, R44.reuse, R116 ;  /* 0x0000002c2874723c */ /* 0x084fe20000041874 */
[----:B------:R-:W2:Y:S07]  /*1da60*/  MUFU.EX2 R63, R63 ;  /* 0x0000003f003f7308 */ /* 0x000eae0000000800 */
[C---:B------:R-:W-:Y:S03]  /*1da70*/  HMMA.16816.F32.BF16 R120, R48.reuse, R44, R120 ;  /* 0x0000002c3078723c */ /* 0x040fe60000041878 */
[----:B------:R-:W-:Y:S04]  /*1da80*/  MUFU.EX2 R68, R68 ;  /* 0x0000004400447308 */ /* 0x000fe80000000800 */
[----:B-----5:R-:W-:Y:S01]  /*1da90*/  F2FP.BF16.PACK_AB R44, R67, R66 ;  /* 0x00000042432c723e */ /* 0x020fe200000010ff */
[-C--:B------:R-:W-:Y:S01]  /*1daa0*/  HMMA.16816.F32.BF16 R124, R48, R46.reuse, R124 ;  /* 0x0000002e307c723c */ /* 0x080fe2000004187c */
[----:B------:R-:W4:Y:S03]  /*1dab0*/  LDSM.16.MT88.4 R48, [R220+0x1900] ;  /* 0x00190000dc30783b */ /* 0x000f260000004200 */
[----:B------:R-:W-:Y:S01]  /*1dac0*/  F2FP.BF16.PACK_AB R45, R65, R64 ;  /* 0x00000040412d723e */ /* 0x000fe200000010ff */
[----:B------:R-:W-:Y:S03]  /*1dad0*/  MUFU.EX2 R69, R69 ;  /* 0x0000004500457308 */ /* 0x000fe60000000800 */
[----:B------:R-:W-:Y:S07]  /*1dae0*/  HMMA.16816.F32.BF16 R36, R40, R46, R36 ;  /* 0x0000002e2824723c */ /* 0x000fee0000041824 */
[----:B------:R-:W-:Y:S01]  /*1daf0*/  F2FP.BF16.PACK_AB R40, R176, R165 ;  /* 0x000000a5b028723e */ /* 0x000fe200000010ff */
[----:B------:R-:W-:Y:S01]  /*1db00*/  MUFU.EX2 R70, R70 ;  /* 0x0000004600467308 */ /* 0x000fe20000000800 */
[----:B------:R-:W-:Y:S03]  /*1db10*/  F2FP.BF16.PACK_AB R41, R175, R164 ;  /* 0x000000a4af29723e */ /* 0x000fe600000010ff */
[----:B------:R-:W-:Y:S02]  /*1db20*/  F2FP.BF16.PACK_AB R42, R174, R173 ;  /* 0x000000adae2a723e */ /* 0x000fe400000010ff */
[----:B------:R-:W-:Y:S02]  /*1db30*/  F2FP.BF16.PACK_AB R43, R172, R134 ;  /* 0x00000086ac2b723e */ /* 0x000fe400000010ff */
[----:B-1----:R-:W-:Y:S02]  /*1db40*/  F2FP.BF16.PACK_AB R46, R61, R60 ;  /* 0x0000003c3d2e723e */ /* 0x002fe400000010ff */
[----:B--2---:R-:W-:Y:S01]  /*1db50*/  F2FP.BF16.PACK_AB R47, R63, R62 ;  /* 0x0000003e3f2f723e */ /* 0x004fe200000010ff */
[----:B------:R-:W-:Y:S02]  /*1db60*/  MUFU.EX2 R71, R71 ;  /* 0x0000004700477308 */ /* 0x000fe40000000800 */
[-C--:B---3--:R-:W-:Y:S08]  /*1db70*/  HMMA.16816.F32.BF16 R4, R40, R52.reuse, R4 ;  /* 0x000000342804723c */ /* 0x088ff00000041804 */
[C---:B------:R-:W-:Y:S01]  /*1db80*/  HMMA.16816.F32.BF16 R8, R44.reuse, R52, R8 ;  /* 0x000000342c08723c */ /* 0x040fe20000041808 */
[----:B------:R-:W-:Y:S07]  /*1db90*/  MUFU.EX2 R80, R80 ;  /* 0x0000005000507308 */ /* 0x000fee0000000800 */
[-C--:B------:R-:W-:Y:S03]  /*1dba0*/  HMMA.16816.F32.BF16 R12, R44, R54.reuse, R12 ;  /* 0x000000362c0c723c */ /* 0x080fe6000004180c */
[----:B------:R-:W-:Y:S05]  /*1dbb0*/  MUFU.EX2 R81, R81 ;  /* 0x0000005100517308 */ /* 0x000fea0000000800 */
[C---:B------:R-:W-:Y:S01]  /*1dbc0*/  HMMA.16816.F32.BF16 R16, R40.reuse, R54, R16 ;  /* 0x000000362810723c */ /* 0x040fe20000041810 */
[----:B------:R-:W1:Y:S04]  /*1dbd0*/  LDSM.16.MT88.4 R52, [R219+0x1900] ;  /* 0x00190000db34783b */ /* 0x000e680000004200 */
[----:B------:R-:W-:Y:S03]  /*1dbe0*/  MUFU.EX2 R82, R82 ;  /* 0x0000005200527308 */ /* 0x000fe60000000800 */
[-C--:B----4-:R-:W-:Y:S07]  /*1dbf0*/  HMMA.16816.F32.BF16 R20, R40, R48.reuse, R20 ;  /* 0x000000302814723c */ /* 0x090fee0000041814 */
[----:B------:R-:W-:Y:S01]  /*1dc00*/  MUFU.EX2 R83, R83 ;  /* 0x0000005300537308 */ /* 0x000fe20000000800 */
[C---:B------:R-:W-:Y:S08]  /*1dc10*/  HMMA.16816.F32.BF16 R32, R44.reuse, R48, R32 ;  /* 0x000000302c20723c */ /* 0x040ff00000041820 */
[-C--:B------:R-:W-:Y:S01]  /*1dc20*/  HMMA.16816.F32.BF16 R24, R44, R50.reuse, R24 ;  /* 0x000000322c18723c */ /* 0x080fe20000041818 */
[----:B------:R-:W-:Y:S07]  /*1dc30*/  MUFU.EX2 R72, R72 ;  /* 0x0000004800487308 */ /* 0x000fee0000000800 */
[C---:B------:R-:W-:Y:S01]  /*1dc40*/  HMMA.16816.F32.BF16 R100, R40.reuse, R50, R100 ;  /* 0x000000322864723c */ /* 0x040fe20000041864 */
[----:B------:R-:W2:Y:S02]  /*1dc50*/  LDSM.16.MT88.4 R48, [R217+0x2100] ;  /* 0x00210000d930783b */ /* 0x000ea40000004200 */
[----:B------:R-:W3:Y:S05]  /*1dc60*/  MUFU.EX2 R73, R73 ;  /* 0x0000004900497308 */ /* 0x000eea0000000800 */
[-C--:B------:R-:W-:Y:S05]  /*1dc70*/  HMMA.16816.F32.BF16 R104, R40, R56.reuse, R104 ;  /* 0x000000382868723c */ /* 0x080fea0000041868 */
[----:B------:R-:W-:Y:S03]  /*1dc80*/  MUFU.EX2 R74, R74 ;  /* 0x0000004a004a7308 */ /* 0x000fe60000000800 */
[C---:B------:R-:W-:Y:S07]  /*1dc90*/  HMMA.16816.F32.BF16 R108, R44.reuse, R56, R108 ;  /* 0x000000382c6c723c */ /* 0x040fee000004186c */
[----:B------:R-:W4:Y:S01]  /*1dca0*/  MUFU.EX2 R75, R75 ;  /* 0x0000004b004b7308 */ /* 0x000f220000000800 */
[-C--:B------:R-:W-:Y:S08]  /*1dcb0*/  HMMA.16816.F32.BF16 R28, R44, R58.reuse, R28 ;  /* 0x0000003a2c1c723c */ /* 0x080ff0000004181c */
[C---:B------:R-:W-:Y:S01]  /*1dcc0*/  HMMA.16816.F32.BF16 R112, R40.reuse, R58, R112 ;  /* 0x0000003a2870723c */ /* 0x040fe20000041870 */
[----:B------:R-:W-:Y:S01]  /*1dcd0*/  LDSM.16.MT88.4 R56, [R218+0x2100] ;  /* 0x00210000da38783b */ /* 0x000fe20000004200 */
[----:B------:R-:W-:Y:S06]  /*1dce0*/  MUFU.EX2 R76, R76 ;  /* 0x0000004c004c7308 */ /* 0x000fec0000000800 */
[-C--:B-1----:R-:W-:Y:S04]  /*1dcf0*/  HMMA.16816.F32.BF16 R116, R40, R52.reuse, R116 ;  /* 0x000000342874723c */ /* 0x082fe80000041874 */
[----:B------:R-:W1:Y:S04]  /*1dd00*/  MUFU.EX2 R77, R77 ;  /* 0x0000004d004d7308 */ /* 0x000e680000000800 */
[C---:B------:R-:W-:Y:S06]  /*1dd10*/  HMMA.16816.F32.BF16 R120, R44.reuse, R52, R120 ;  /* 0x000000342c78723c */ /* 0x040fec0000041878 */
[----:B------:R-:W-:Y:S02]  /*1dd20*/  MUFU.EX2 R78, R78 ;  /* 0x0000004e004e7308 */ /* 0x000fe40000000800 */
[-C--:B------:R-:W-:Y:S07]  /*1dd30*/  HMMA.16816.F32.BF16 R124, R44, R54.reuse, R124 ;  /* 0x000000362c7c723c */ /* 0x080fee000004187c */
[----:B---3--:R-:W-:Y:S01]  /*1dd40*/  F2FP.BF16.PACK_AB R44, R73, R72 ;  /* 0x00000048492c723e */ /* 0x008fe200000010ff */
[----:B------:R-:W-:Y:S01]  /*1dd50*/  HMMA.16816.F32.BF16 R36, R40, R54, R36 ;  /* 0x000000362824723c */ /* 0x000fe20000041824 */
[----:B------:R-:W3:Y:S01]  /*1dd60*/  MUFU.EX2 R79, R79 ;  /* 0x0000004f004f7308 */ /* 0x000ee20000000800 */
[----:B------:R-:W5:Y:S02]  /*1dd70*/  LDSM.16.MT88.4 R52, [R220+0x2100] ;  /* 0x00210000dc34783b */ /* 0x000f640000004200 */
[----:B----4-:R-:W-:Y:S02]  /*1dd80*/  F2FP.BF16.PACK_AB R45, R75, R74 ;  /* 0x0000004a4b2d723e */ /* 0x010fe400000010ff */
[----:B-1----:R-:W-:Y:S02]  /*1dd90*/  F2FP.BF16.PACK_AB R46, R77, R76 ;  /* 0x0000004c4d2e723e */ /* 0x002fe400000010ff */
[----:B------:R-:W-:Y:S03]  /*1dda0*/  F2FP.BF16.PACK_AB R40, R69, R68 ;  /* 0x000000444528723e */ /* 0x000fe600000010ff */
[----:B------:R-:W-:Y:S01]  /*1ddb0*/  MUFU.EX2 R84, R84 ;  /* 0x0000005400547308 */ /* 0x000fe20000000800 */
[----:B------:R-:W-:Y:S02]  /*1ddc0*/  F2FP.BF16.PACK_AB R41, R71, R70 ;  /* 0x000000464729723e */ /* 0x000fe400000010ff */
[----:B------:R-:W-:Y:S02]  /*1ddd0*/  F2FP.BF16.PACK_AB R42, R81, R80 ;  /* 0x00000050512a723e */ /* 0x000fe400000010ff */
[----:B------:R-:W-:Y:S05]  /*1dde0*/  F2FP.BF16.PACK_AB R43, R83, R82 ;  /* 0x00000052532b723e */ /* 0x000fea00000010ff */
[----:B------:R-:W1:Y:S02]  /*1ddf0*/  MUFU.EX2 R85, R85 ;  /* 0x0000005500557308 */ /* 0x000e640000000800 */
[-C--:B--2---:R-:W-:Y:S03]  /*1de00*/  HMMA.16816.F32.BF16 R4, R40, R48.reuse, R4 ;  /* 0x000000302804723c */ /* 0x084fe60000041804 */
[----:B---3--:R-:W-:Y:S05]  /*1de10*/  F2FP.BF16.PACK_AB R47, R79, R78 ;  /* 0x0000004e4f2f723e */ /* 0x008fea00000010ff */
[----:B------:R-:W-:Y:S02]  /*1de20*/  MUFU.EX2 R86, R86 ;  /* 0x0000005600567308 */ /* 0x000fe40000000800 */
[C---:B------:R-:W-:Y:S08]  /*1de30*/  HMMA.16816.F32.BF16 R8, R44.reuse, R48, R8 ;  /* 0x000000302c08723c */ /* 0x040ff00000041808 */
[-C--:B------:R-:W-:Y:S01]  /*1de40*/  HMMA.16816.F32.BF16 R12, R44, R50.reuse, R12 ;  /* 0x000000322c0c723c */ /* 0x080fe2000004180c */
[----:B------:R-:W2:Y:S03]  /*1de50*/  MUFU.EX2 R87, R87 ;  /* 0x0000005700577308 */ /* 0x000ea60000000800 */
[----:B-1----:R-:W-:Y:S04]  /*1de60*/  F2FP.BF16.PACK_AB R168, R85, R84 ;  /* 0x0000005455a8723e */ /* 0x002fe800000010ff */
[C---:B------:R-:W-:Y:S01]  /*1de70*/  HMMA.16816.F32.BF16 R16, R40.reuse, R50, R16 ;  /* 0x000000322810723c */ /* 0x040fe20000041810 */
[----:B------:R-:W1:Y:S02]  /*1de80*/  LDSM.16.MT88.4 R48, [R219+0x2100] ;  /* 0x00210000db30783b */ /* 0x000e640000004200 */
[----:B------:R-:W3:Y:S05]  /*1de90*/  MUFU.EX2 R96, R96 ;  /* 0x0000006000607308 */ /* 0x000eea0000000800 */
[-C--:B-----5:R-:W-:Y:S05]  /*1dea0*/  HMMA.16816.F32.BF16 R20, R40, R52.reuse, R20 ;  /* 0x000000342814723c */ /* 0x0a0fea0000041814 */
[----:B------:R-:W4:Y:S03]  /*1deb0*/  MUFU.EX2 R98, R98 ;  /* 0x0000006200627308 */ /* 0x000f260000000800 */
[C---:B------:R-:W-:Y:S04]  /*1dec0*/  HMMA.16816.F32.BF16 R32, R44.reuse, R52, R32 ;  /* 0x000000342c20723c */ /* 0x040fe80000041820 */
[----:B--2---:R-:W-:Y:S03]  /*1ded0*/  F2FP.BF16.PACK_AB R169, R87, R86 ;  /* 0x0000005657a9723e */ /* 0x004fe600000010ff */
[----:B------:R-:W-:Y:S01]  /*1dee0*/  MUFU.EX2 R92, R92 ;  /* 0x0000005c005c7308 */ /* 0x000fe20000000800 */
[-C--:B------:R-:W-:Y:S04]  /*1def0*/  HMMA.16816.F32.BF16 R24, R44, R54.reuse, R24 ;  /* 0x000000362c18723c */ /* 0x080fe80000041818 */
[----:B---3--:R-:W-:Y:S04]  /*1df00*/  F2FP.BF16.PACK_AB R170, R97, R96 ;  /* 0x0000006061aa723e */ /* 0x008fe800000010ff */
[C---:B------:R-:W-:Y:S01]  /*1df10*/  HMMA.16816.F32.BF16 R100, R40.reuse, R54, R100 ;  /* 0x000000362864723c */ /* 0x040fe20000041864 */
[----:B------:R-:W2:Y:S01]  /*1df20*/  LDSM.16.MT88.4 R52, [R220+0x2900] ;  /* 0x00290000dc34783b */ /* 0x000ea20000004200 */
[----:B------:R-:W-:Y:S02]  /*1df30*/  MUFU.EX2 R94, R94 ;  /* 0x0000005e005e7308 */ /* 0x000fe40000000800 */
[----:B----4-:R-:W-:Y:S04]  /*1df40*/  F2FP.BF16.PACK_AB R171, R99, R98 ;  /* 0x0000006263ab723e */ /* 0x010fe800000010ff */
[-C--:B------:R-:W-:Y:S04]  /*1df50*/  HMMA.16816.F32.BF16 R104, R40, R56.reuse, R104 ;  /* 0x000000382868723c */ /* 0x080fe80000041868 */
[----:B------:R-:W-:Y:S04]  /*1df60*/  MUFU.EX2 R88, R88 ;  /* 0x0000005800587308 */ /* 0x000fe80000000800 */
[C---:B------:R-:W-:Y:S06]  /*1df70*/  HMMA.16816.F32.BF16 R108, R44.reuse, R56, R108 ;  /* 0x000000382c6c723c */ /* 0x040fec000004186c */
[----:B------:R3:W-:Y:S02]  /*1df80*/  MUFU.EX2 R56, R2 ;  /* 0x0000000200387308 */ /* 0x0007e40000000800 */
[-C--:B------:R-:W-:Y:S08]  /*1df90*/  HMMA.16816.F32.BF16 R28, R44, R58.reuse, R28 ;  /* 0x0000003a2c1c723c */ /* 0x080ff0000004181c */
[C---:B------:R-:W-:Y:S01]  /*1dfa0*/  HMMA.16816.F32.BF16 R112, R40.reuse, R58, R112 ;  /* 0x0000003a2870723c */ /* 0x040fe20000041870 */
[----:B------:R-:W4:Y:S07]  /*1dfb0*/  MUFU.EX2 R89, R89 ;  /* 0x0000005900597308 */ /* 0x000f2e0000000800 */
[-C--:B-1----:R-:W-:Y:S03]  /*1dfc0*/  HMMA.16816.F32.BF16 R116, R40, R48.reuse, R116 ;  /* 0x000000302874723c */ /* 0x082fe60000041874 */
[----:B------:R-:W-:Y:S01]  /*1dfd0*/  MUFU.EX2 R90, R90 ;  /* 0x0000005a005a7308 */ /* 0x000fe20000000800 */
[----:B---3--:R-:W-:Y:S01]  /*1dfe0*/  FADD.FTZ R2, R213, R131 ;  /* 0x00000083d5027221 */ /* 0x008fe20000010000 */
[----:B------:R-:W-:Y:S03]  /*1dff0*/  MOV R131, R129 ;  /* 0x0000008100837202 */ /* 0x000fe60000000f00 */
[C---:B------:R-:W-:Y:S04]  /*1e000*/  HMMA.16816.F32.BF16 R120, R44.reuse, R48, R120 ;  /* 0x000000302c78723c */ /* 0x040fe80000041878 */
[----:B------:R-:W-:Y:S01]  /*1e010*/  FADD.FTZ R2, R214, R2 ;  /* 0x00000002d6027221 */ /* 0x000fe20000010000 */
[----:B------:R-:W1:Y:S03]  /*1e020*/  MUFU.EX2 R91, R91 ;  /* 0x0000005b005b7308 */ /* 0x000e660000000800 */
[----:B------:R-:W-:Y:S01]  /*1e030*/  FADD.FTZ R2, R238, R2 ;  /* 0x00000002ee027221 */ /* 0x000fe20000010000 */
[-C--:B------:R-:W-:Y:S03]  /*1e040*/  HMMA.16816.F32.BF16 R124, R44, R50.reuse, R124 ;  /* 0x000000322c7c723c */ /* 0x080fe6000004187c */
[----:B------:R-:W-:Y:S05]  /*1e050*/  FADD.FTZ R2, R199, R2 ;  /* 0x00000002c7027221 */ /* 0x000fea0000010000 */
[----:B------:R-:W-:Y:S07]  /*1e060*/  HMMA.16816.F32.BF16 R36, R40, R50, R36 ;  /* 0x000000322824723c */ /* 0x000fee0000041824 */
[----:B----4-:R-:W-:Y:S01]  /*1e070*/  F2FP.BF16.PACK_AB R40, R89, R88 ;  /* 0x000000585928723e */ /* 0x010fe200000010ff */
[-C--:B------:R-:W-:Y:S01]  /*1e080*/  HMMA.16816.F32.BF16 R136, R168, R148.reuse, R4 ;  /* 0x00000094a888723c */ /* 0x080fe20000041804 */
[----:B------:R-:W3:Y:S04]  /*1e090*/  LDSM.16.MT88.4 R4, [R218+0x2900] ;  /* 0x00290000da04783b */ /* 0x000ee80000004200 */
[----:B-1----:R-:W-:Y:S02]  /*1e0a0*/  F2FP.BF16.PACK_AB R41, R91, R90 ;  /* 0x0000005a5b29723e */ /* 0x002fe400000010ff */
[----:B------:R-:W-:Y:S02]  /*1e0b0*/  F2FP.BF16.PACK_AB R42, R93, R92 ;  /* 0x0000005c5d2a723e */ /* 0x000fe400000010ff */
[----:B------:R-:W-:Y:S07]  /*1e0c0*/  F2FP.BF16.PACK_AB R43, R56, R94 ;  /* 0x0000005e382b723e */ /* 0x000fee00000010ff */
        /* <DEDUP_REMOVED lines=25> */
[----:B------:R-:W1:Y:S01]  /*1e260*/  LDSM.16.MT88.4 R8, [R219+0x2900] ;  /* 0x00290000db08783b */ /* 0x000e620000004200 */
[----:B------:R-:W-:Y:S01]  /*1e270*/  FADD.FTZ R13, R195, R0 ;  /* 0x00000000c30d7221 */ /* 0x000fe20000010000 */
[-C--:B---3--:R-:W-:Y:S03]  /*1e280*/  HMMA.16816.F32.BF16 R104, R168, R4.reuse, R104 ;  /* 0x00000004a868723c */ /* 0x088fe60000041868 */
        /* <DEDUP_REMOVED lines=30> */
[----:B------:R-:W-:Y:S01]  /*1e470*/  FADD.FTZ R12, R134, R2 ;  /* 0x00000002860c7221 */ /* 0x000fe20000010000 */
[----:B------:R-:W-:Y:S01]  /*1e480*/  MOV R134, R128 ;  /* 0x0000008000867202 */ /* 0x000fe20000000f00 */
        /* <DEDUP_REMOVED lines=39> */
[----:B------:R-:W-:Y:S01]  /*1e700*/  FADD.FTZ R2, R93, R2 ;  /* 0x000000025d027221 */ /* 0x000fe20000010000 */
[----:B------:R-:W-:Y:S01]  /*1e710*/  STL [R1+0x8], R4 ;  /* 0x0000080401007387 */ /* 0x000fe20000100800 */
[----:B------:R-:W-:Y:S03]  /*1e720*/  FADD.FTZ R0, R94, R0 ;  /* 0x000000005e007221 */ /* 0x000fe60000010000 */
[----:B------:R-:W-:Y:S01]  /*1e730*/  STL [R1+0xc], R2 ;  /* 0x00000c0201007387 */ /* 0x000fe20000100800 */
[----:B------:R-:W-:Y:S05]  /*1e740*/  FADD.FTZ R0, R56, R0 ;  /* 0x0000000038007221 */ /* 0x000fea0000010000 */
[----:B------:R1:W-:Y:S02]  /*1e750*/  STL [R1+0x10], R0 ;  /* 0x0000100001007387 */ /* 0x0003e40000100800 */
[----:B-1----:R-:W-:Y:S01]  /*1e760*/  MOV R0, R130 ;  /* 0x0000008200007202 */ /* 0x002fe20000000f00 */
[----:B------:R-:W-:-:S05]  /*1e770*/  @P0 BRA `(.L_x_1278) ;  /* 0xffffc72000000947 */ /* 0x000fca000383ffff */
.L_x_1275:
        /* <DEDUP_REMOVED lines=9> */
.L_x_1297:
[----:B------:R-:W-:Y:S04]  /*1e810*/  DEPBAR.LE SB0, 0x0 ;  /* 0x000080000000791a */ /* 0x000fe80000000000 */
[----:B------:R-:W-:Y:S01]  /*1e820*/  BAR.SYNC.DEFER_BLOCKING 0x0 ;  /* 0x0000000000007b1d */ /* 0x000fe20000010000 */
[----:B-1----:R-:W-:Y:S01]  /*1e830*/  IMAD.WIDE.U32 R2, R236, c[0x0][0x208], RZ ;  /* 0x00008200ec027a25 */ /* 0x002fe200078e00ff */
[----:B------:R-:W-:Y:S01]  /*1e840*/  SHF.R.S32.HI R0, RZ, 0x1f, R236 ;  /* 0x0000001fff007819 */ /* 0x000fe200000114ec */
[----:B------:R-:W-:Y:S04]  /*1e850*/  UISETP.GT.AND UP0, UPT, UR19, UR18, UPT ;  /* 0x000000121300728c */ /* 0x000fe8000bf04270 */
[----:B------:R-:W-:Y:S04]  /*1e860*/  IMAD R0, R0, c[0x0][0x208], RZ ;  /* 0x0000820000007a24 */ /* 0x000fe800078e02ff */
[----:B------:R-:W-:Y:S04]  /*1e870*/  IMAD R0, R236, c[0x0][0x20c], R0 ;  /* 0x00008300ec007a24 */ /* 0x000fe800078e0200 */
[----:B------:R-:W-:Y:S01]  /*1e880*/  IMAD.IADD R3, R3, 0x1, R0 ;  /* 0x0000000103037824 */ /* 0x000fe200078e0200 */
[----:B------:R-:W-:Y:S03]  /*1e890*/  SHF.R.S32.HI R0, RZ, 0x1f, R235 ;  /* 0x0000001fff007819 */ /* 0x000fe600000114eb */
[C---:B------:R-:W-:Y:S04]  /*1e8a0*/  IMAD.WIDE.U32 R2, R235.reuse, c[0x0][0x218], R2 ;  /* 0x00008600eb027a25 */ /* 0x040fe800078e0002 */
[----:B------:R-:W-:Y:S01]  /*1e8b0*/  IMAD R0, R0, c[0x0][0x218], RZ ;  /* 0x0000860000007a24 */ /* 0x000fe200078e02ff */
[----:B-----5:R-:W-:Y:S01]  /*1e8c0*/  LDSM.16.M88.4 R96, [R223+0x6100] ;  /* 0x00610000df60783b */ /* 0x020fe20000000200 */
        /* <DEDUP_REMOVED lines=8> */
[----:B------:R-:W4:Y:S06]  /*1e950*/  LDSM.16.M88.4 R48, [R216+0x4100] ;  /* 0x00410000d830783b */ /* 0x000f2c0000000200 */
        /* <DEDUP_REMOVED lines=11> */
[----:B------:R-:W-:Y:S05]  /*1ea10*/  LDSM.16.M88.4 R192, [R228] ;  /* 0x00000000e4c0783b */ /* 0x000fea0000000200 */
[-C--:B---3--:R-:W-:Y:S01]  /*1ea20*/  HMMA.16816.F32.BF16 R20, R96, R32.reuse, RZ ;  /* 0x000000206014723c */ /* 0x088fe200000418ff */
[----:B------:R-:W-:Y:S06]  /*1ea30*/  SHFL.IDX PT, R201, R0, 0x5, 0x181f ;  /* 0x00b81f0000c97f89 */ /* 0x000fec00000e0000 */
[----:B------:R-:W-:Y:S01]  /*1ea40*/  SHFL.IDX PT, R202, R2, 0x3, 0x181f ;  /* 0x00781f0002ca7f89 */ /* 0x000fe200000e0000 */
[C---:B------:R-:W-:Y:S05]  /*1ea50*/  HMMA.16816.F32.BF16 R24, R92.reuse, R32, RZ ;  /* 0x000000205c18723c */ /* 0x040fea00000418ff */
[----:B------:R-:W-:Y:S03]  /*1ea60*/  SHFL.IDX PT, R200, R2, 0x4, 0x181f ;  /* 0x00981f0002c87f89 */ /* 0x000fe600000e0000 */
[-C--:B------:R-:W-:Y:S03]  /*1ea70*/  HMMA.16816.F32.BF16 R28, R92, R34.reuse, RZ ;  /* 0x000000225c1c723c */ /* 0x080fe600000418ff */
[----:B------:R-:W1:Y:S05]  /*1ea80*/  SHFL.IDX PT, R128, R0, RZ, 0x181f ;  /* 0x00181fff00807589 */ /* 0x000e6a00000e0000 */
[C---:B------:R-:W-:Y:S01]  /*1ea90*/  HMMA.16816.F32.BF16 R32, R96.reuse, R34, RZ ;  /* 0x000000226020723c */ /* 0x040fe200000418ff */
[----:B------:R-:W2:Y:S06]  /*1eaa0*/  SHFL.IDX PT, R129, R2, RZ, 0x181f ;  /* 0x00181fff02817589 */ /* 0x000eac00000e0000 */
[----:B------:R-:W-:Y:S01]  /*1eab0*/  SHFL.IDX PT, R3, R0, 0x1, 0x181f ;  /* 0x00381f0000037f89 */ /* 0x000fe200000e0000 */
[-C--:B----4-:R-:W-:Y:S05]  /*1eac0*/  HMMA.16816.F32.BF16 R36, R96, R48.reuse, RZ ;  /* 0x000000306024723c */ /* 0x090fea00000418ff */
[----:B------:R-:W-:Y:S03]  /*1ead0*/  SHFL.IDX PT, R130, R2, 0x1, 0x181f ;  /* 0x00381f0002827f89 */ /* 0x000fe600000e0000 */
[C---:B------:R-:W-:Y:S03]  /*1eae0*/  HMMA.16816.F32.BF16 R40, R92.reuse, R48, RZ ;  /* 0x000000305c28723c */ /* 0x040fe600000418ff */
[----:B------:R-:W-:Y:S01]  /*1eaf0*/  SHFL.IDX PT, R196, R0, 0x2, 0x181f ;  /* 0x00581f0000c47f89 */ /* 0x000fe200000e0000 */
[-C--:B-1----:R-:W-:Y:S04]  /*1eb00*/  IADD3 R128, P1, R128, R234.reuse, RZ ;  /* 0x000000ea80807210 */ /* 0x082fe80007f3e0ff */
[-C--:B------:R-:W-:Y:S01]  /*1eb10*/  HMMA.16816.F32.BF16 R44, R92, R50.reuse, RZ ;  /* 0x000000325c2c723c */ /* 0x080fe200000418ff */
[--C-:B--2---:R-:W-:Y:S01]  /*1eb20*/  IMAD.X R129, R129, 0x1, R233.reuse, P1 ;  /* 0x0000000181817824 */ /* 0x104fe200008e06e9 */
[----:B------:R-:W1:Y:S06]  /*1eb30*/  SHFL.IDX PT, R198, R0, 0x3, 0x181f ;  /* 0x00781f0000c67f89 */ /* 0x000e6c00000e0000 */
[C---:B------:R-:W-:Y:S01]  /*1eb40*/  HMMA.16816.F32.BF16 R48, R96.reuse, R50, RZ ;  /* 0x000000326030723c */ /* 0x040fe200000418ff */
[----:B------:R-:W2:Y:S06]  /*1eb50*/  SHFL.IDX PT, R135, R2, 0x2, 0x181f ;  /* 0x00581f0002877f89 */ /* 0x000eac00000e0000 */
[----:B------:R-:W-:Y:S01]  /*1eb60*/  SHFL.IDX PT, R199, R0, 0x4, 0x181f ;  /* 0x00981f0000c77f89 */ /* 0x000fe200000e0000 */
[-C--:B------:R-:W-:Y:S05]  /*1eb70*/  HMMA.16816.F32.BF16 R52, R96, R64.reuse, RZ ;  /* 0x000000406034723c */ /* 0x080fea00000418ff */
[----:B------:R3:W-:Y:S03]  /*1eb80*/  SHFL.IDX PT, R0, R2, 0x5, 0x181f ;  /* 0x00b81f0002007f89 */ /* 0x0007e600000e0000 */
[C---:B------:R-:W-:Y:S04]  /*1eb90*/  HMMA.16816.F32.BF16 R56, R92.reuse, R64, RZ ;  /* 0x000000405c38723c */ /* 0x040fe800000418ff */
[-C--:B-1----:R-:W-:Y:S04]  /*1eba0*/  IADD3 R198, P2, R198, R234.reuse, RZ ;  /* 0x000000eac6c67210 */ /* 0x082fe80007f5e0ff */
[-C--:B------:R-:W-:Y:S08]  /*1ebb0*/  HMMA.16816.F32.BF16 R60, R92, R66.reuse, RZ ;  /* 0x000000425c3c723c */ /* 0x080ff000000418ff */
[C---:B------:R-:W-:Y:S04]  /*1ebc0*/  HMMA.16816.F32.BF16 R64, R96.reuse, R66, RZ ;  /* 0x000000426040723c */ /* 0x040fe800000418ff */
[-C--:B---3--:R-:W-:Y:S04]  /*1ebd0*/  IADD3 R2, P0, R3, R234.reuse, RZ ;  /* 0x000000ea03027210 */ /* 0x088fe80007f1e0ff */
[-C--:B------:R-:W-:Y:S01]  /*1ebe0*/  HMMA.16816.F32.BF16 R68, R96, R80.reuse, RZ ;  /* 0x000000506044723c */ /* 0x080fe200000418ff */
[--C-:B------:R-:W-:Y:S03]  /*1ebf0*/  IMAD.X R3, R130, 0x1, R233.reuse, P0 ;  /* 0x0000000182037824 */ /* 0x100fe600000e06e9 */
[-C--:B------:R-:W-:Y:S04]  /*1ec00*/  IADD3 R196, P0, R196, R234.reuse, RZ ;  /* 0x000000eac4c47210 */ /* 0x080fe80007f1e0ff */
[C---:B------:R-:W-:Y:S04]  /*1ec10*/  HMMA.16816.F32.BF16 R72, R92.reuse, R80, RZ ;  /* 0x000000505c48723c */ /* 0x040fe800000418ff */
[--C-:B--2---:R-:W-:Y:S04]  /*1ec20*/  IMAD.X R197, R135, 0x1, R233.reuse, P0 ;  /* 0x0000000187c57824 */ /* 0x104fe800000e06e9 */
        /* <DEDUP_REMOVED lines=23> */
[C---:B------:R-:W-:Y:S03]  /*1eda0*/  HMMA.16816.F32.BF16 R40, R184.reuse, R172, R40 ;  /* 0x000000acb828723c */ /* 0x040fe60000041828 */
[----:B------:R3:W-:Y:S05]  /*1edb0*/  LDGSTS.E.BYPASS.LTC128B.128 [R243+0x1000], [R196.64], !P6 ;  /* 0x01000000c4f37fae */ /* 0x0007ea000f101d4e */
[-C--:B------:R-:W-:Y:S08]  /*1edc0*/  HMMA.16816.F32.BF16 R44, R184, R174.reuse, R44 ;  /* 0x000000aeb82c723c */ /* 0x080ff0000004182c */
[C---:B------:R-:W-:Y:S04]  /*1edd0*/  HMMA.16816.F32.BF16 R48, R176.reuse, R174, R48 ;  /* 0x000000aeb030723c */ /* 0x040fe80000041830 */
[-C--:B----4-:R-:W-:Y:S01]  /*1ede0*/  IADD3 R128, P1, R199, R234.reuse, RZ ;  /* 0x000000eac7807210 */ /* 0x090fe20007f3e0ff */
[--C-:B------:R-:W-:Y:S03]  /*1edf0*/  IMAD.X R199, R202, 0x1, R233.reuse, P2 ;  /* 0x00000001cac77824 */ /* 0x100fe600010e06e9 */
[-C--:B--2---:R-:W-:Y:S02]  /*1ee00*/  HMMA.16816.F32.BF16 R52, R176, R180.reuse, R52 ;  /* 0x000000b4b034723c */ /* 0x084fe40000041834 */
[----:B------:R2:W-:Y:S02]  /*1ee10*/  LDGSTS.E.BYPASS.LTC128B.128 [R243+0x1800], [R198.64], !P6 ;  /* 0x01800000c6f37fae */ /* 0x0005e4000f101d4e */
[--C-:B------:R-:W-:Y:S01]  /*1ee20*/  IMAD.X R129, R200, 0x1, R233.reuse, P1 ;  /* 0x00000001c8817824 */ /* 0x100fe200008e06e9 */
[----:B-1----:R-:W-:Y:S03]  /*1ee30*/  IADD3 R2, P0, R201, R234, RZ ;  /* 0x000000eac9027210 */ /* 0x002fe60007f1e0ff */
[C---:B------:R-:W-:Y:S01]  /*1ee40*/  HMMA.16816.F32.BF16 R56, R184.reuse, R180, R56 ;  /* 0x000000b4b838723c */ /* 0x040fe20000041838 */
[----:B------:R1:W-:Y:S03]  /*1ee50*/  LDGSTS.E.BYPASS.LTC128B.128 [R243+0x2000], [R128.64], !P6 ;  /* 0x0200000080f37fae */ /* 0x0003e6000f101d4e */
[----:B------:R-:W-:Y:S01]  /*1ee60*/  IMAD.X R3, R0, 0x1, R233, P0 ;  /* 0x0000000100037824 */ /* 0x000fe200000e06e9 */
[----:B------:R-:W-:Y:S03]  /*1ee70*/  PLOP3.LUT P0, PT, PT, PT, UP0, 0x80, 0x0 ;  /* 0x000000000000781c */ /* 0x000fe60003f0f008 */
[-C--:B------:R-:W-:Y:S01]  /*1ee80*/  HMMA.16816.F32.BF16 R60, R184, R182.reuse, R60 ;  /* 0x000000b6b83c723c */ /* 0x080fe2000004183c */
[----:B------:R1:W-:Y:S06]  /*1ee90*/  LDGSTS.E.BYPASS.LTC128B.128 [R243+0x2800], [R2.64], !P6 ;  /* 0x0280000002f37fae */ /* 0x0003ec000f101d4e */
[----:B------:R-:W-:Y:S01]  /*1eea0*/  LDSM.16.M88.4 R172, [R222+0x3100] ;  /* 0x00310000deac783b */ /* 0x000fe20000000200 */
[C---:B------:R-:W-:Y:S05]  /*1eeb0*/  HMMA.16816.F32.BF16 R64, R176.reuse, R182, R64 ;  /* 0x000000b6b040723c */ /* 0x040fea0000041840 */
[----:B------:R-:W0:Y:S03]  /*1eec0*/  LDGDEPBAR ;  /* 0x00000000000079af */ /* 0x000e260000000000 */
[-C--:B---3--:R-:W-:Y:S03]  /*1eed0*/  HMMA.16816.F32.BF16 R68, R176, R188.reuse, R68 ;  /* 0x000000bcb044723c */ /* 0x088fe60000041844 */
[----:B--2---:R-:W2:Y:S05]  /*1eee0*/  LDSM.16.M88.4 R196, [R224+0x6100] ;  /* 0x00610000e0c4783b */ /* 0x004eaa0000000200 */
[C---:B------:R-:W-:Y:S01]  /*1eef0*/  HMMA.16816.F32.BF16 R72, R184.reuse, R188, R72 ;  /* 0x000000bcb848723c */ /* 0x040fe20000041848 */
[----:B------:R-:W3:Y:S06]  /*1ef00*/  LDSM.16.M88.4 R200, [R224+0x8100] ;  /* 0x00810000e0c8783b */ /* 0x000eec0000000200 */
[----:B------:R-:W4:Y:S01]  /*1ef10*/  LDSM.16.M88.4 R204, [R222+0x3900] ;  /* 0x00390000decc783b */ /* 0x000f220000000200 */
[-C--:B------:R-:W-:Y:S05]  /*1ef20*/  HMMA.16816.F32.BF16 R76, R184, R190.reuse, R76 ;  /* 0x000000beb84c723c */ /* 0x080fea000004184c */
[----:B------:R-:W1:Y:S03]  /*1ef30*/  LDSM.16.M88.4 R208, [R222+0x4100] ;  /* 0x00410000ded0783b */ /* 0x000e660000000200 */
[C---:B------:R-:W-:Y:S03]  /*1ef40*/  HMMA.16816.F32.BF16 R80, R176.reuse, R190, R80 ;  /* 0x000000beb050723c */ /* 0x040fe60000041850 */
[----:B------:R-:W1:Y:S05]  /*1ef50*/  LDSM.16.M88.4 R212, [R222+0x4900] ;  /* 0x00490000ded4783b */ /* 0x000e6a0000000200 */
[-C--:B------:R-:W-:Y:S01]  /*1ef60*/  HMMA.16816.F32.BF16 R84, R176, R192.reuse, R84 ;  /* 0x000000c0b054723c */ /* 0x080fe20000041854 */
[----:B------:R-:W-:Y:S06]  /*1ef70*/  LDSM.16.M88.4 R180, [R225+0x6100] ;  /* 0x00610000e1b4783b */ /* 0x000fec0000000200 */
[----:B------:R-:W-:Y:S01]  /*1ef80*/  LDSM.16.M88.4 R188, [R225+0x8100] ;  /* 0x00810000e1bc783b */ /* 0x000fe20000000200 */
[C---:B------:R-:W-:Y:S08]  /*1ef90*/  HMMA.16816.F32.BF16 R88, R184.reuse, R192, R88 ;  /* 0x000000c0b858723c */ /* 0x040ff00000041858 */
[-C--:B------:R-:W-:Y:S01]  /*1efa0*/  HMMA.16816.F32.BF16 R92, R184, R194.reuse, R92 ;  /* 0x000000c2b85c723c */ /* 0x080fe2000004185c */
[----:B------:R-:W-:Y:S07]  /*1efb0*/  LDSM.16.M88.4 R184, [R221] ;  /* 0x00000000ddb8783b */ /* 0x000fee0000000200 */
        /* <DEDUP_REMOVED lines=13> */
[-C--:B-1----:R-:W-:Y:S08]  /*1f090*/  HMMA.16816.F32.BF16 R36, R196, R208.reuse, R36 ;  /* 0x000000d0c424723c */ /* 0x082ff00000041824 */
        /* <DEDUP_REMOVED lines=13> */
[----:B------:R-:W1:Y:S01]  /*1f170*/  LDSM.16.M88.4 R176, [R221+0x2800] ;  /* 0x00280000ddb0783b */ /* 0x000e620000000200 */
[----:B------:R-:W-:Y:S05]  /*1f180*/  DEPBAR.LE SB0, 0x0 ;  /* 0x000080000000791a */ /* 0x000fea0000000000 */
[----:B------:R-:W-:Y:S01]  /*1f190*/  BAR.SYNC.DEFER_BLOCKING 0x0 ;  /* 0x0000000000007b1d */ /* 0x000fe20000010000 */
[-C--:B--2---:R-:W-:Y:S08]  /*1f1a0*/  HMMA.16816.F32.BF16 R84, R196, R172.reuse, R84 ;  /* 0x000000acc454723c */ /* 0x084ff00000041854 */
        /* <DEDUP_REMOVED lines=15> */
[-C--:B-1----:R-:W-:Y:S08]  /*1f2a0*/  HMMA.16816.F32.BF16 R52, R180, R208.reuse, R52 ;  /* 0x000000d0b434723c */ /* 0x082ff00000041834 */
        /* <DEDUP_REMOVED lines=75> */
.L_x_1280:
        /* <DEDUP_REMOVED lines=37> */
.L_x_1283:
[----:B------:R-:W-:Y:S04]  /*1f9b0*/  MOV R128, c[0x0][0x32c] ;  /* 0x0000cb0000807a02 */ /* 0x000fe80000000f00 */
[----:B------:R-:W-:Y:S11]  /*1f9c0*/  ISETP.NE.AND P0, PT, R128, 0x1, PT ;  /* 0x000000018000780c */ /* 0x000ff60003f05270 */
[----:B------:R-:W-:Y:S02]  /*1f9d0*/  @!UPT UIADD3 URZ, URZ, URZ, URZ ;  /* 0x0000003f3f3ff290 */ /* 0x000fe4000fffe03f */
[----:B------:R-:W-:Y:S05]  /*1f9e0*/  @P0 IMAD.HI.U32 R128, R3, c[0x0][0x330], RZ ;  /* 0x0000cc0003800a27 */ /* 0x000fea00078e00ff */
[----:B------:R-:W-:Y:S02]  /*1f9f0*/  @P0 SHF.R.U32.HI R3, RZ, c[0x0][0x334], R128 ;  /* 0x0000cd00ff030a19 */ /* 0x000fe40000011680 */
.L_x_1284:
[----:B------:R-:W-:Y:S05]  /*1fa00*/  BSYNC B0 ;  /* 0x0000000000007941 */ /* 0x000fea0003800000 */
.L_x_1282:
[----:B------:R-:W-:Y:S05]  /*1fa10*/  IMAD R3, R3, c[0x0][0x32c], R173 ;  /* 0x0000cb0003037a24 */ /* 0x000fea00078e02ad */
[----:B------:R-:W-:Y:S02]  /*1fa20*/  IADD3 R128, R3, c[0x0][0x32c], RZ ;  /* 0x0000cb0003807a10 */ /* 0x000fe40007ffe0ff */
[----:B------:R-:W-:Y:S02]  /*1fa30*/  IMNMX R0, R0, R3, !PT ;  /* 0x0000000300007217 */ /* 0x000fe40007800200 */
[----:B------:R-:W-:Y:S02]  /*1fa40*/  IMNMX R2, R2, R128, PT ;  /* 0x0000008002027217 */ /* 0x000fe40003800200 */
.L_x_1281:
        /* <DEDUP_REMOVED lines=20> */
.L_x_1287:
[----:B------:R-:W-:Y:S04]  /*1fb90*/  MOV R174, c[0x0][0x32c] ;  /* 0x0000cb0000ae7a02 */ /* 0x000fe80000000f00 */
[----:B------:R-:W-:Y:S11]  /*1fba0*/  ISETP.NE.AND P0, PT, R174, 0x1, PT ;  /* 0x00000001ae00780c */ /* 0x000ff60003f05270 */
[----:B------:R-:W-:Y:S02]  /*1fbb0*/  @!UPT UIADD3 URZ, URZ, URZ, URZ ;  /* 0x0000003f3f3ff290 */ /* 0x000fe4000fffe03f */
[----:B------:R-:W-:Y:S05]  /*1fbc0*/  @P0 IMAD.HI.U32 R174, R129, c[0x0][0x330], RZ ;  /* 0x0000cc0081ae0a27 */ /* 0x000fea00078e00ff */
[----:B------:R-:W-:Y:S02]  /*1fbd0*/  @P0 SHF.R.U32.HI R129, RZ, c[0x0][0x334], R174 ;  /* 0x0000cd00ff810a19 */ /* 0x000fe400000116ae */
.L_x_1288:
[----:B------:R-:W-:Y:S05]  /*1fbe0*/  BSYNC B0 ;  /* 0x0000000000007941 */ /* 0x000fea0003800000 */
.L_x_1286:
[----:B------:R-:W-:Y:S05]  /*1fbf0*/  IMAD R129, R129, c[0x0][0x32c], R173 ;  /* 0x0000cb0081817a24 */ /* 0x000fea00078e02ad */
[----:B------:R-:W-:Y:S02]  /*1fc00*/  IADD3 R174, R129, c[0x0][0x32c], RZ ;  /* 0x0000cb0081ae7a10 */ /* 0x000fe40007ffe0ff */
[----:B------:R-:W-:Y:S02]  /*1fc10*/  IMNMX R3, R3, R129, !PT ;  /* 0x0000008103037217 */ /* 0x000fe40007800200 */
[----:B------:R-:W-:Y:S02]  /*1fc20*/  IMNMX R128, R128, R174, PT ;  /* 0x000000ae80807217 */ /* 0x000fe40003800200 */
.L_x_1285:
        /* <DEDUP_REMOVED lines=159> */
.L_x_1291:
[----:B------:R-:W-:Y:S04]  /*20620*/  MOV R5, c[0x0][0x32c] ;  /* 0x0000cb0000057a02 */ /* 0x000fe80000000f00 */
[----:B------:R-:W-:Y:S11]  /*20630*/  ISETP.NE.AND P0, PT, R5, 0x1, PT ;  /* 0x000000010500780c */ /* 0x000ff60003f05270 */
[----:B------:R-:W-:Y:S02]  /*20640*/  @!UPT UIADD3 URZ, URZ, URZ, URZ ;  /* 0x0000003f3f3ff290 */ /* 0x000fe4000fffe03f */
[----:B------:R-:W-:Y:S05]  /*20650*/  @P0 IMAD.HI.U32 R5, R4, c[0x0][0x330], RZ ;  /* 0x0000cc0004050a27 */ /* 0x000fea00078e00ff */
[----:B------:R-:W-:Y:S02]  /*20660*/  @P0 SHF.R.U32.HI R4, RZ, c[0x0][0x334], R5 ;  /* 0x0000cd00ff040a19 */ /* 0x000fe40000011605 */
.L_x_1292:
[----:B------:R-:W-:Y:S05]  /*20670*/  BSYNC B0 ;  /* 0x0000000000007941 */ /* 0x000fea0003800000 */
.L_x_1290:
[----:B------:R-:W-:Y:S05]  /*20680*/  IMAD R4, R4, c[0x0][0x32c], R173 ;  /* 0x0000cb0004047a24 */ /* 0x000fea00078e02ad */
[----:B------:R-:W-:Y:S02]  /*20690*/  IADD3 R5, R4, c[0x0][0x32c], RZ ;  /* 0x0000cb0004057a10 */ /* 0x000fe40007ffe0ff */
[----:B------:R-:W-:Y:S02]  /*206a0*/  IMNMX R0, R0, R4, !PT ;  /* 0x0000000400007217 */ /* 0x000fe40007800200 */
[----:B------:R-:W-:Y:S02]  /*206b0*/  IMNMX R2, R2, R5, PT ;  /* 0x0000000502027217 */ /* 0x000fe40003800200 */
.L_x_1289:
        /* <DEDUP_REMOVED lines=8> */
[----:B------:R-:W-:Y:S02]  /*20740*/  UP2UR UR36, UPR, URZ, 0x2 ;  /* 0x000000023f247883 */ /* 0x000fe40008000000 */
[----:B------:R-:W-:Y:S02]  /*20750*/  UISETP.NE.AND UP1, UPT, UR34, URZ, UPT ;  /* 0x0000003f2200728c */ /* 0x000fe4000bf25270 */
[----:B------:R-:W-:Y:S01]  /*20760*/  PLOP3.LUT P1, PT, PT, PT, UP2, 0x40, 0x0 ;  /* 0x000000000000781c */ /* 0x000fe20003f2e828 */
[----:B------:R-:W-:Y:S02]  /*20770*/  UP2UR UR35, UPR, URZ, 0x1 ;  /* 0x000000013f237883 */ /* 0x000fe40008000000 */
[----:B------:R-:W-:Y:S01]  /*20780*/  UISETP.NE.AND UP2, UPT, UR30, URZ, UPT ;  /* 0x0000003f1e00728c */ /* 0x000fe2000bf45270 */
[----:B------:R-:W-:Y:S01]  /*20790*/  PLOP3.LUT P2, PT, PT, PT, UP1, 0x40, 0x0 ;  /* 0x000000000000781c */ /* 0x000fe20003f4e818 */
[----:B------:R-:W-:Y:S02]  /*207a0*/  UISETP.NE.AND UP1, UPT, UR29, URZ, UPT ;  /* 0x0000003f1d00728c */ /* 0x000fe4000bf25270 */
[----:B------:R-:W-:Y:S01]  /*207b0*/  UISETP.NE.AND UP0, UPT, UR28, URZ, UPT ;  /* 0x0000003f1c00728c */ /* 0x000fe2000bf05270 */
[C---:B------:R-:W-:Y:S01]  /*207c0*/  ISETP.GT.AND P4, PT, R3.reuse, RZ, P2 ;  /* 0x000000ff0300720c */ /* 0x040fe20001784270 */
[----:B------:R-:W-:Y:S01]  /*207d0*/  UISETP.NE.AND UP4, UPT, UR27, URZ, UPT ;  /* 0x0000003f1b00728c */ /* 0x000fe2000bf85270 */
[C---:B------:R-:W-:Y:S01]  /*207e0*/  ISETP.GT.AND P2, PT, R3.reuse, 0x1, P1 ;  /* 0x000000010300780c */ /* 0x040fe20000f44270 */
[----:B------:R-:W-:Y:S01]  /*207f0*/  UISETP.NE.AND UP3, UPT, UR26, URZ, UPT ;  /* 0x0000003f1a00728c */ /* 0x000fe2000bf65270 */
[C---:B------:R-:W-:Y:S02]  /*20800*/  ISETP.GT.AND P1, PT, R3.reuse, 0x8, P0 ;  /* 0x000000080300780c */ /* 0x040fe40000724270 */
[----:B------:R-:W-:Y:S02]  /*20810*/  ISETP.GT.AND P0, PT, R3, 0x9, P3 ;  /* 0x000000090300780c */ /* 0x000fe40001f04270 */
[C---:B------:R-:W-:Y:S02]  /*20820*/  ISETP.LT.OR P3, PT, R128.reuse, 0x1, P4 ;  /* 0x000000018000780c */ /* 0x040fe40002761670 */
[C---:B------:R-:W-:Y:S02]  /*20830*/  ISETP.LT.OR P2, PT, R128.reuse, 0x2, P2 ;  /* 0x000000028000780c */ /* 0x040fe40001741670 */
[C---:B------:R-:W-:Y:S02]  /*20840*/  ISETP.LT.OR P1, PT, R128.reuse, 0x9, P1 ;  /* 0x000000098000780c */ /* 0x040fe40000f21670 */
[----:B------:R-:W-:Y:S02]  /*20850*/  ISETP.LT.OR P0, PT, R128, 0xa, P0 ;  /* 0x0000000a8000780c */ /* 0x000fe40000701670 */
[----:B------:R-:W-:Y:S02]  /*20860*/  FSEL R16, R6, -INF , !P3 ;  /* 0xff80000006107808 */ /* 0x000fe40005800000 */
[----:B------:R-:W-:Y:S02]  /*20870*/  FSEL R7, R7, -INF , !P2 ;  /* 0xff80000007077808 */ /* 0x000fe40005000000 */
        /* <DEDUP_REMOVED lines=50> */
[C---:B------:R-:W-:Y:S01]  /*20ba0*/  ISETP.GT.AND P4, PT, R3.reuse, 0x30, P2 ;  /* 0x000000300300780c */ /* 0x040fe20001784270 */
[----:B------:R-:W-:Y:S01]  /*20bb0*/  UP2UR UR36, UPR, URZ, 0x20 ;  /* 0x000000203f247883 */ /* 0x000fe20008000000 */
[C---:B------:R-:W-:Y:S01]  /*20bc0*/  ISETP.GT.AND P2, PT, R3.reuse, 0x31, P1 ;  /* 0x000000310300780c */ /* 0x040fe20000f44270 */
[----:B------:R-:W-:Y:S01]  /*20bd0*/  UP2UR UR40, UPR, URZ, 0x2 ;  /* 0x000000023f287883 */ /* 0x000fe20008000000 */
[C---:B------:R-:W-:Y:S01]  /*20be0*/  ISETP.GT.AND P1, PT, R3.reuse, 0x38, P0 ;  /* 0x000000380300780c */ /* 0x040fe20000724270 */
[----:B------:R-:W-:Y:S01]  /*20bf0*/  UP2UR UR38, UPR, URZ, 0x8 ;  /* 0x000000083f267883 */ /* 0x000fe20008000000 */
[----:B------:R-:W-:Y:S01]  /*20c00*/  ISETP.GT.AND P0, PT, R3, 0x39, P3 ;  /* 0x000000390300780c */ /* 0x000fe20001f04270 */
[----:B------:R-:W-:Y:S01]  /*20c10*/  UP2UR UR39, UPR, URZ, 0x4 ;  /* 0x000000043f277883 */ /* 0x000fe20008000000 */
[C---:B------:R-:W-:Y:S01]  /*20c20*/  ISETP.LT.OR P3, PT, R128.reuse, 0x31, P4 ;  /* 0x000000318000780c */ /* 0x040fe20002761670 */
[----:B------:R-:W-:Y:S01]  /*20c30*/  UP2UR UR37, UPR, URZ, 0x10 ;  /* 0x000000103f257883 */ /* 0x000fe20008000000 */
        /* <DEDUP_REMOVED lines=10> */
[----:B------:R-:W-:Y:S01]  /*20ce0*/  UP2UR UR35, UPR, URZ, 0x40 ;  /* 0x000000403f237883 */ /* 0x000fe20008000000 */
[----:B------:R-:W-:Y:S01]  /*20cf0*/  PLOP3.LUT P0, PT, PT, PT, UP5, 0x40, 0x0 ;  /* 0x000000000000781c */ /* 0x000fe20003f0e858 */
[----:B------:R-:W-:Y:S01]  /*20d00*/  UISETP.NE.AND UP5, UPT, UR33, URZ, UPT ;  /* 0x0000003f2100728c */ /* 0x000fe2000bfa5270 */
[----:B------:R-:W-:Y:S01]  /*20d10*/  PLOP3.LUT P3, PT, PT, PT, UP4, 0x40, 0x0 ;  /* 0x000000000000781c */ /* 0x000fe20003f6e848 */
[----:B------:R-:W-:Y:S01]  /*20d20*/  UP2UR UR41, UPR, URZ, 0x1 ;  /* 0x000000013f297883 */ /* 0x000fe20008000000 */
[C---:B------:R-:W-:Y:S01]  /*20d30*/  ISETP.GT.AND P4, PT, R3.reuse, 0x40, P2 ;  /* 0x000000400300780c */ /* 0x040fe20001784270 */
        /* <DEDUP_REMOVED lines=8> */
[----:B------:R-:W-:Y:S01]  /*20dc0*/  PLOP3.LUT P0, PT, PT, PT, UP3, 0x40, 0x0 ;  /* 0x000000000000781c */ /* 0x000fe20003f0e838 */
[----:B------:R-:W-:Y:S01]  /*20dd0*/  UISETP.NE.AND UP3, UPT, UR29, URZ, UPT ;  /* 0x0000003f1d00728c */ /* 0x000fe2000bf65270 */
[----:B------:R-:W-:Y:S02]  /*20de0*/  ISETP.LT.OR P4, PT, R128, 0x41, P4 ;  /* 0x000000418000780c */ /* 0x000fe40002781670 */
[----:B------:R-:W-:Y:S02]  /*20df0*/  FSEL R200, R82, -INF , !P2 ;  /* 0xff80000052c87808 */ /* 0x000fe40005000000 */
[----:B------:R-:W-:Y:S02]  /*20e00*/  FSEL R202, R83, -INF , !P1 ;  /* 0xff80000053ca7808 */ /* 0x000fe40004800000 */
[----:B------:R-:W-:Y:S02]  /*20e10*/  ISETP.GT.AND P1, PT, R3, 0x50, P0 ;  /* 0x000000500300780c */ /* 0x000fe40000724270 */
[----:B------:R-:W-:Y:S01]  /*20e20*/  PLOP3.LUT P0, PT, PT, PT, UP1, 0x40, 0x0 ;  /* 0x000000000000781c */ /* 0x000fe20003f0e818 */
[----:B------:R-:W-:Y:S01]  /*20e30*/  UISETP.NE.AND UP1, UPT, UR31, URZ, UPT ;  /* 0x0000003f1f00728c */ /* 0x000fe2000bf25270 */
[----:B------:R-:W-:Y:S01]  /*20e40*/  PLOP3.LUT P2, PT, PT, PT, UP0, 0x40, 0x0 ;  /* 0x000000000000781c */ /* 0x000fe20003f4e808 */
[----:B------:R-:W-:Y:S01]  /*20e50*/  UISETP.NE.AND UP0, UPT, UR34, URZ, UPT ;  /* 0x0000003f2200728c */ /* 0x000fe2000bf05270 */
[----:B------:R-:W-:Y:S02]  /*20e60*/  FSEL R195, R71, -INF , !P3 ;  /* 0xff80000047c37808 */ /* 0x000fe40005800000 */
[----:B------:R-:W-:Y:S01]  /*20e70*/  PLOP3.LUT P3, PT, PT, PT, UP2, 0x40, 0x0 ;  /* 0x000000000000781c */ /* 0x000fe20003f6e828 */
[----:B------:R-:W-:Y:S01]  /*20e80*/  UISETP.NE.AND UP2, UPT, UR30, URZ, UPT ;  /* 0x0000003f1e00728c */ /* 0x000fe2000bf45270 */
[----:B------:R-:W-:Y:S02]  /*20e90*/  FSEL R194, R70, -INF , !P4 ;  /* 0xff80000046c27808 */ /* 0x000fe40006000000 */
[----:B------:R-:W-:Y:S02]  /*20ea0*/  ISETP.LT.OR P4, PT, R128, 0x51, P1 ;  /* 0x000000518000780c */ /* 0x000fe40000f81670 */
[C---:B------:R-:W-:Y:S02]  /*20eb0*/  ISETP.GT.AND P1, PT, R3.reuse, 0x58, P0 ;  /* 0x000000580300780c */ /* 0x040fe40000724270 */
[C---:B------:R-:W-:Y:S02]  /*20ec0*/  ISETP.GT.AND P0, PT, R3.reuse, 0x59, P2 ;  /* 0x000000590300780c */ /* 0x040fe40001704270 */
[----:B------:R-:W-:Y:S02]  /*20ed0*/  ISETP.GT.AND P3, PT, R3, 0x51, P3 ;  /* 0x000000510300780c */ /* 0x000fe40001f64270 */
[----:B------:R-:W-:Y:S01]  /*20ee0*/  FSEL R206, R86, -INF , !P4 ;  /* 0xff80000056ce7808 */ /* 0x000fe20006000000 */
[----:B------:R-:W1:Y:S01]  /*20ef0*/  SHFL.IDX PT, R3, R130, 0x3, 0x1c1f ;  /* 0x007c1f0082037f89 */ /* 0x000e6200000e0000 */
[----:B------:R-:W-:Y:S01]  /*20f00*/  PLOP3.LUT P4, PT, PT, PT, UP0, 0x40, 0x0 ;  /* 0x000000000000781c */ /* 0x000fe20003f8e808 */
[----:B------:R-:W-:Y:S01]  /*20f10*/  UISETP.NE.AND UP0, UPT, UR24, URZ, UPT ;  /* 0x0000003f1800728c */ /* 0x000fe2000bf05270 */
[C---:B------:R-:W-:Y:S02]  /*20f20*/  ISETP.LT.OR P2, PT, R128.reuse, 0x5a, P0 ;  /* 0x0000005a8000780c */ /* 0x040fe40000741670 */
[----:B------:R-:W-:Y:S01]  /*20f30*/  PLOP3.LUT P0, PT, PT, PT, UP5, 0x40, 0x0 ;  /* 0x000000000000781c */ /* 0x000fe20003f0e858 */
[----:B------:R-:W-:Y:S01]  /*20f40*/  UISETP.NE.AND UP5, UPT, UR27, URZ, UPT ;  /* 0x0000003f1b00728c */ /* 0x000fe2000bfa5270 */
[C---:B------:R-:W-:Y:S01]  /*20f50*/  ISETP.LT.OR P3, PT, R128.reuse, 0x52, P3 ;  /* 0x000000528000780c */ /* 0x040fe20001f61670 */
[----:B------:R-:W-:Y:S01]  /*20f60*/  UP2UR UR42, UPR, URZ, 0x1 ;  /* 0x000000013f2a7883 */ /* 0x000fe20008000000 */
[----:B------:R-:W-:Y:S01]  /*20f70*/  ISETP.LT.OR P5, PT, R128, 0x59, P1 ;  /* 0x000000598000780c */ /* 0x000fe20000fa1670 */
[----:B------:R-:W-:Y:S01]  /*20f80*/  UISETP.NE.AND UP0, UPT, UR25, URZ, UPT ;  /* 0x0000003f1900728c */ /* 0x000fe2000bf05270 */
[C---:B------:R-:W-:Y:S02]  /*20f90*/  ISETP.GT.AND P1, PT, R0.reuse, RZ, P4 ;  /* 0x000000ff0000720c */ /* 0x040fe40002724270 */
[----:B------:R-:W-:Y:S02]  /*20fa0*/  ISETP.GT.AND P4, PT, R0, 0x1, P0 ;  /* 0x000000010000780c */ /* 0x000fe40000784270 */
[----:B------:R-:W-:Y:S01]  /*20fb0*/  PLOP3.LUT P0, PT, PT, PT, UP1, 0x40, 0x0 ;  /* 0x000000000000781c */ /* 0x000fe20003f0e818 */
[----:B------:R-:W-:Y:S01]  /*20fc0*/  UISETP.NE.AND UP1, UPT, UR23, URZ, UPT ;  /* 0x0000003f1700728c */ /* 0x000fe2000bf25270 */
[----:B------:R-:W-:Y:S02]  /*20fd0*/  FSEL R207, R87, -INF , !P3 ;  /* 0xff80000057cf7808 */ /* 0x000fe40005800000 */
        /* <DEDUP_REMOVED lines=128> */
.L_x_1295:
[----:B------:R-:W-:Y:S04]  /*217e0*/  MOV R4, c[0x0][0x32c] ;  /* 0x0000cb0000047a02 */ /* 0x000fe80000000f00 */
[----:B------:R-:W-:Y:S11]  /*217f0*/  ISETP.NE.AND P0, PT, R4, 0x1, PT ;  /* 0x000000010400780c */ /* 0x000ff60003f05270 */
[----:B------:R-:W-:Y:S02]  /*21800*/  @!UPT UIADD3 URZ, URZ, URZ, URZ ;  /* 0x0000003f3f3ff290 */ /* 0x000fe4000fffe03f */
[----:B------:R-:W-:Y:S05]  /*21810*/  @P0 IMAD.HI.U32 R4, R3, c[0x0][0x330], RZ ;  /* 0x0000cc0003040a27 */ /* 0x000fea00078e00ff */
[----:B------:R-:W-:Y:S02]  /*21820*/  @P0 SHF.R.U32.HI R3, RZ, c[0x0][0x334], R4 ;  /* 0x0000cd00ff030a19 */ /* 0x000fe40000011604 */
.L_x_1296:
[----:B------:R-:W-:Y:S05]  /*21830*/  BSYNC B0 ;  /* 0x0000000000007941 */ /* 0x000fea0003800000 */
.L_x_1294:
[----:B------:R-:W-:Y:S05]  /*21840*/  IMAD R3, R3, c[0x0][0x32c], R173 ;  /* 0x0000cb0003037a24 */ /* 0x000fea00078e02ad */
[----:B------:R-:W-:Y:S02]  /*21850*/  IADD3 R4, R3, c[0x0][0x32c], RZ ;  /* 0x0000cb0003047a10 */ /* 0x000fe40007ffe0ff */
[----:B------:R-:W-:Y:S02]  /*21860*/  IMNMX R0, R0, R3, !PT ;  /* 0x0000000300007217 */ /* 0x000fe40007800200 */
[----:B------:R-:W-:Y:S02]  /*21870*/  IMNMX R2, R2, R4, PT ;  /* 0x0000000402027217 */ /* 0x000fe40003800200 */
.L_x_1293:
        /* <DEDUP_REMOVED lines=25> */
[----:B------:R-:W-:Y:S01]  /*21a10*/  UISETP.NE.AND UP5, UPT, UR35, URZ, UPT ;  /* 0x0000003f2300728c */ /* 0x000fe2000bfa5270 */
[----:B------:R-:W-:Y:S01]  /*21a20*/  PLOP3.LUT P1, PT, PT, PT, UP1, 0x40, 0x0 ;  /* 0x000000000000781c */ /* 0x000fe20003f2e818 */
[----:B------:R-:W-:Y:S01]  /*21a30*/  UISETP.NE.AND UP1, UPT, UR28, URZ, UPT ;  /* 0x0000003f1c00728c */ /* 0x000fe2000bf25270 */
        /* <DEDUP_REMOVED lines=46> */
[----:B------:R-:W-:Y:S02]  /*21d20*/  FMNMX.FTZ R130, R204, R130, !PT ;  /* 0x00000082cc827209 */ /* 0x000fe40007810000 */
        /* <DEDUP_REMOVED lines=95> */
[----:B------:R-:W-:Y:S01]  /*22320*/  FMNMX.FTZ R4, R56, R4, !PT ;  /* 0x0000000438047209 */ /* 0x000fe20007810000 */
[----:B------:R-:W-:Y:S01]  /*22330*/  UISETP.NE.AND UP0, UPT, UR33, URZ, UPT ;  /* 0x0000003f2100728c */ /* 0x000fe2000bf05270 */
        /* <DEDUP_REMOVED lines=9> */
[----:B------:R-:W-:Y:S02]  /*223d0*/  FMNMX.FTZ R128, R214, R3, !PT ;  /* 0x00000003d6807209 */ /* 0x000fe40007810000 */
[----:B------:R-:W-:Y:S01]  /*223e0*/  FMNMX.FTZ R3, R61, R4, !PT ;  /* 0x000000043d037209 */ /* 0x000fe20007810000 */
[--C-:B------:R-:W-:Y:S01]  /*223f0*/  FFMA.FTZ R4, R174, c[0x0][0x2d0], -R43.reuse ;  /* 0x0000b400ae047a23 */ /* 0x100fe2000001082b */
[----:B------:R-:W-:Y:S01]  /*22400*/  ISETP.LT.OR P0, PT, R2, 0x41, P0 ;  /* 0x000000410200780c */ /* 0x000fe20000701670 */
[----:B------:R-:W1:Y:S01]  /*22410*/  SHFL.BFLY PT, R5, R128, 0x2, 0x1f ;  /* 0x0c401f0080057f89 */ /* 0x000e6200000e0000 */
[----:B------:R-:W-:Y:S01]  /*22420*/  FMNMX.FTZ R3, R70, R3, !PT ;  /* 0x0000000346037209 */ /* 0x000fe20007810000 */
[----:B------:R3:W-:Y:S01]  /*22430*/  MUFU.EX2 R28, R4 ;  /* 0x00000004001c7308 */ /* 0x0007e20000000800 */
[----:B--2---:R-:W-:Y:S02]  /*22440*/  FMNMX.FTZ R129, R129, R6, !PT ;  /* 0x0000000681817209 */ /* 0x004fe40007810000 */
[----:B------:R-:W-:Y:S02]  /*22450*/  FMNMX.FTZ R3, R71, R3, !PT ;  /* 0x0000000347037209 */ /* 0x000fe40007810000 */
[----:B------:R-:W-:Y:S01]  /*22460*/  FSEL R135, R74, -INF , !P0 ;  /* 0xff8000004a877808 */ /* 0x000fe20004000000 */
[----:B------:R-:W2:Y:S01]  /*22470*/  SHFL.BFLY PT, R6, R129, 0x1, 0x1f ;  /* 0x0c201f0081067f89 */ /* 0x000ea200000e0000 */
[----:B------:R-:W-:Y:S02]  /*22480*/  FMNMX.FTZ R3, R72, R3, !PT ;  /* 0x0000000348037209 */ /* 0x000fe40007810000 */
[----:B------:R-:W-:Y:S02]  /*22490*/  PLOP3.LUT P3, PT, PT, PT, UP6, 0x40, 0x0 ;  /* 0x000000000000781c */ /* 0x000fe40003f6e868 */
[----:B------:R-:W-:Y:S02]  /*224a0*/  FMNMX.FTZ R3, R73, R3, !PT ;  /* 0x0000000349037209 */ /* 0x000fe40007810000 */
[----:B------:R-:W-:Y:S02]  /*224b0*/  PLOP3.LUT P0, PT, PT, PT, UP4, 0x40, 0x0 ;  /* 0x000000000000781c */ /* 0x000fe40003f0e848 */
[----:B------:R-:W-:Y:S02]  /*224c0*/  FMNMX.FTZ R3, R87, R3, !PT ;  /* 0x0000000357037209 */ /* 0x000fe40007810000 */
[C---:B------:R-:W-:Y:S02]  /*224d0*/  ISETP.GT.AND P3, PT, R0.reuse, 0x41, P3 ;  /* 0x000000410000780c */ /* 0x040fe40001f64270 */
[----:B------:R-:W-:Y:S02]  /*224e0*/  FMNMX.FTZ R3, R89, R3, !PT ;  /* 0x0000000359037209 */ /* 0x000fe40007810000 */
[----:B------:R-:W-:Y:S02]  /*224f0*/  ISETP.GT.AND P0, PT, R0, 0x49, P0 ;  /* 0x000000490000780c */ /* 0x000fe40000704270 */
[----:B------:R-:W-:Y:S01]  /*22500*/  PLOP3.LUT P1, PT, PT, PT, UP5, 0x40, 0x0 ;  /* 0x000000000000781c */ /* 0x000fe20003f2e858 */
[--C-:B---3--:R-:W-:Y:S01]  /*22510*/  FFMA.FTZ R4, R175, c[0x0][0x2d0], -R43.reuse ;  /* 0x0000b400af047a23 */ /* 0x108fe2000001082b */
[C---:B------:R-:W-:Y:S02]  /*22520*/  ISETP.LT.OR P3, PT, R2.reuse, 0x42, P3 ;  /* 0x000000420200780c */ /* 0x040fe40001f61670 */
[----:B------:R-:W-:Y:S01]  /*22530*/  ISETP.LT.OR P0, PT, R2, 0x4a, P0 ;  /* 0x0000004a0200780c */ /* 0x000fe20000701670 */
[----:B------:R3:W-:Y:S01]  /*22540*/  MUFU.EX2 R242, R4 ;  /* 0x0000000400f27308 */ /* 0x0007e20000000800 */
[----:B------:R-:W-:Y:S02]  /*22550*/  ISETP.GT.AND P1, PT, R0, 0x48, P1 ;  /* 0x000000480000780c */ /* 0x000fe40000f24270 */
[----:B------:R-:W-:Y:S02]  /*22560*/  FSEL R173, R79, -INF , !P0 ;  /* 0xff8000004fad7808 */ /* 0x000fe40004000000 */
[----:B------:R-:W-:Y:S02]  /*22570*/  ISETP.LT.OR P1, PT, R2, 0x49, P1 ;  /* 0x000000490200780c */ /* 0x000fe40000f21670 */
[----:B------:R-:W-:Y:S02]  /*22580*/  FSEL R93, R75, -INF , !P3 ;  /* 0xff8000004b5d7808 */ /* 0x000fe40005800000 */
[----:B------:R-:W-:Y:S02]  /*22590*/  PLOP3.LUT P3, PT, PT, PT, UP2, 0x40, 0x0 ;  /* 0x000000000000781c */ /* 0x000fe40003f6e828 */
[----:B------:R-:W-:Y:S02]  /*225a0*/  PLOP3.LUT P0, PT, PT, PT, UP3, 0x40, 0x0 ;  /* 0x000000000000781c */ /* 0x000fe40003f0e838 */
[----:B-1----:R-:W-:Y:S02]  /*225b0*/  FMNMX.FTZ R128, R128, R5, !PT ;  /* 0x0000000580807209 */ /* 0x002fe40007810000 */
[----:B--2---:R-:W-:Y:S02]  /*225c0*/  FMNMX.FTZ R129, R129, R6, !PT ;  /* 0x0000000681817209 */ /* 0x004fe40007810000 */
[----:B------:R-:W-:Y:S01]  /*225d0*/  FSEL R172, R78, -INF , !P1 ;  /* 0xff8000004eac7808 */ /* 0x000fe20004800000 */
[----:B------:R-:W1:Y:S01]  /*225e0*/  SHFL.BFLY PT, R5, R128, 0x1, 0x1f ;  /* 0x0c201f0080057f89 */ /* 0x000e6200000e0000 */
[C---:B------:R-:W-:Y:S01]  /*225f0*/  ISETP.GT.AND P4, PT, R0.reuse, 0x50, P0 ;  /* 0x000000500000780c */ /* 0x040fe20000784270 */
[C---:B------:R-:W-:Y:S01]  /*22600*/  FMUL.FTZ R64, R129.reuse, c[0x0][0x2d0] ;  /* 0x0000b40081407a20 */ /* 0x040fe20000410000 */
[----:B------:R-:W-:Y:S02]  /*22610*/  ISETP.GT.AND P0, PT, R0, 0x51, P3 ;  /* 0x000000510000780c */ /* 0x000fe40001f04270 */
[----:B------:R-:W-:Y:S01]  /*22620*/  FSETP.NEU.FTZ.AND P1, PT, R129, -INF , PT ;  /* 0xff8000008100780b */ /* 0x000fe20003f3d000 */
[--C-:B---3--:R-:W-:Y:S01]  /*22630*/  FFMA.FTZ R4, R176, c[0x0][0x2d0], -R43.reuse ;  /* 0x0000b400b0047a23 */ /* 0x108fe2000001082b */
[----:B------:R-:W-:Y:S02]  /*22640*/  ISETP.LT.OR P3, PT, R2, 0x51, P4 ;  /* 0x000000510200780c */ /* 0x000fe40002761670 */
[----:B------:R-:W-:Y:S01]  /*22650*/  FSEL R64, R64, RZ, P1 ;  /* 0x000000ff40407208 */ /* 0x000fe20000800000 */
[----:B------:R2:W-:Y:S01]  /*22660*/  MUFU.EX2 R239, R4 ;  /* 0x0000000400ef7308 */ /* 0x0005e20000000800 */
[----:B------:R-:W-:Y:S02]  /*22670*/  ISETP.LT.OR P0, PT, R2, 0x52, P0 ;  /* 0x000000520200780c */ /* 0x000fe40000701670 */
[----:B------:R-:W-:Y:S02]  /*22680*/  FSEL R174, R90, -INF , !P3 ;  /* 0xff8000005aae7808 */ /* 0x000fe40005800000 */
[----:B------:R-:W-:Y:S02]  /*22690*/  FSEL R175, R91, -INF , !P0 ;  /* 0xff8000005baf7808 */ /* 0x000fe40004000000 */
[----:B------:R-:W-:Y:S02]  /*226a0*/  PLOP3.LUT P3, PT, PT, PT, UP1, 0x40, 0x0 ;  /* 0x000000000000781c */ /* 0x000fe40003f6e818 */
[----:B------:R-:W-:Y:S01]  /*226b0*/  PLOP3.LUT P0, PT, PT, PT, UP0, 0x40, 0x0 ;  /* 0x000000000000781c */ /* 0x000fe20003f0e808 */
[----:B------:R-:W-:Y:S01]  /*226c0*/  UISETP.GT.AND UP0, UPT, UR19, UR18, UPT ;  /* 0x000000121300728c */ /* 0x000fe2000bf04270 */
[C---:B------:R-:W-:Y:S01]  /*226d0*/  ISETP.GT.AND P3, PT, R0.reuse, 0x58, P3 ;  /* 0x000000580000780c */ /* 0x040fe20001f64270 */
[----:B------:R-:W-:Y:S01]  /*226e0*/  UIADD3 UR19, UR19, -0x1, URZ ;  /* 0xffffffff13137890 */ /* 0x000fe2000fffe03f */
[----:B------:R-:W-:Y:S02]  /*226f0*/  ISETP.GT.AND P0, PT, R0, 0x59, P0 ;  /* 0x000000590000780c */ /* 0x000fe40000704270 */
[----:B-1----:R-:W-:Y:S02]  /*22700*/  FMNMX.FTZ R128, R128, R5, !PT ;  /* 0x0000000580807209 */ /* 0x002fe40007810000 */
[C---:B------:R-:W-:Y:S02]  /*22710*/  ISETP.LT.OR P0, PT, R2.reuse, 0x5a, P0 ;  /* 0x0000005a0200780c */ /* 0x040fe40000701670 */
[----:B------:R-:W-:Y:S01]  /*22720*/  ISETP.LT.OR P3, PT, R2, 0x59, P3 ;  /* 0x000000590200780c */ /* 0x000fe20001f61670 */
[----:B------:R-:W-:Y:S01]  /*22730*/  FMUL.FTZ R65, R128, c[0x0][0x2d0] ;  /* 0x0000b40080417a20 */ /* 0x000fe20000410000 */
[----:B------:R-:W-:Y:S01]  /*22740*/  FSEL R42, R95, -INF , !P0 ;  /* 0xff8000005f2a7808 */ /* 0x000fe20004000000 */
[--C-:B------:R-:W-:Y:S01]  /*22750*/  FFMA.FTZ R2, R18, c[0x0][0x2d0], -R64.reuse ;  /* 0x0000b40012027a23 */ /* 0x100fe20000010840 */
[----:B------:R-:W-:Y:S02]  /*22760*/  FSETP.NEU.FTZ.AND P0, PT, R128, -INF , PT ;  /* 0xff8000008000780b */ /* 0x000fe40003f1d000 */
[----:B--2---:R-:W-:Y:S01]  /*22770*/  FMNMX.FTZ R4, R92, R3, !PT ;  /* 0x000000035c047209 */ /* 0x004fe20007810000 */
[----:B------:R-:W-:Y:S01]  /*22780*/  MUFU.EX2 R88, R2 ;  /* 0x0000000200587308 */ /* 0x000fe20000000800 */
[--C-:B------:R-:W-:Y:S01]  /*22790*/  FFMA.FTZ R3, R17, c[0x0][0x2d0], -R43.reuse ;  /* 0x0000b40011037a23 */ /* 0x100fe2000001082b */
[----:B------:R-:W-:Y:S02]  /*227a0*/  FSEL R65, R65, RZ, P0 ;  /* 0x000000ff41417208 */ /* 0x000fe40000000000 */
[----:B------:R-:W-:Y:S02]  /*227b0*/  FMNMX.FTZ R4, R86, R4, !PT ;  /* 0x0000000456047209 */ /* 0x000fe40007810000 */
[----:B------:R-:W-:Y:S04]  /*227c0*/  FSEL R94, R94, -INF , !P3 ;  /* 0xff8000005e5e7808 */ /* 0x000fe80005800000 */
[----:B------:R1:W2:Y:S02]  /*227d0*/  MUFU.EX2 R76, R3 ;  /* 0x00000003004c7308 */ /* 0x0002a40000000800 */
[----:B-1----:R-:W-:Y:S01]  /*227e0*/  FMNMX.FTZ R3, R135, R4, !PT ;  /* 0x0000000487037209 */ /* 0x002fe20007810000 */
[--C-:B------:R-:W-:Y:S01]  /*227f0*/  FFMA.FTZ R4, R16, c[0x0][0x2d0], -R64.reuse ;  /* 0x0000b40010047a23 */ /* 0x100fe20000010840 */
[----:B--2---:R-:W-:Y:S01]  /*22800*/  F2FP.BF16.PACK_AB R46, R76, R239 ;  /* 0x000000ef4c2e723e */ /* 0x004fe200000010ff */
[----:B------:R-:W-:Y:S01]  /*22810*/  FFMA.FTZ R16, R178, c[0x0][0x2d0], -R43 ;  /* 0x0000b400b2107a23 */ /* 0x000fe2000001082b */
[----:B------:R-:W-:Y:S04]  /*22820*/  FMNMX.FTZ R3, R93, R3, !PT ;  /* 0x000000035d037209 */ /* 0x000fe80007810000 */
[----:B------:R1:W-:Y:S01]  /*22830*/  MUFU.EX2 R240, R4 ;  /* 0x0000000400f07308 */ /* 0x0003e20000000800 */
[----:B------:R-:W-:Y:S02]  /*22840*/  MOV R178, R239 ;  /* 0x000000ef00b27202 */ /* 0x000fe40000000f00 */
[----:B------:R-:W-:Y:S04]  /*22850*/  FMNMX.FTZ R3, R172, R3, !PT ;  /* 0x00000003ac037209 */ /* 0x000fe80007810000 */
[----:B------:R-:W-:Y:S03]  /*22860*/  FMNMX.FTZ R3, R173, R3, !PT ;  /* 0x00000003ad037209 */ /* 0x000fe60007810000 */
[----:B------:R-:W-:Y:S01]  /*22870*/  MUFU.EX2 R62, R16 ;  /* 0x00000010003e7308 */ /* 0x000fe20000000800 */
[----:B------:R-:W-:Y:S01]  /*22880*/  FMNMX.FTZ R0, R174, R3, !PT ;  /* 0x00000003ae007209 */ /* 0x000fe20007810000 */
[--C-:B------:R-:W-:Y:S03]  /*22890*/  FFMA.FTZ R3, R19, c[0x0][0x2d0], -R64.reuse ;  /* 0x0000b40013037a23 */ /* 0x100fe60000010840 */
[----:B------:R-:W-:Y:S04]  /*228a0*/  FMNMX.FTZ R0, R175, R0, !PT ;  /* 0x00000000af007209 */ /* 0x000fe80007810000 */
[----:B------:R-:W-:Y:S01]  /*228b0*/  FMNMX.FTZ R0, R94, R0, !PT ;  /* 0x000000005e007209 */ /* 0x000fe20007810000 */
[----:B------:R2:W3:Y:S03]  /*228c0*/  MUFU.EX2 R55, R3 ;  /* 0x0000000300377308 */ /* 0x0004e60000000800 */
[----:B------:R-:W-:Y:S01]  /*228d0*/  FMNMX.FTZ R0, R42, R0, !PT ;  /* 0x000000002a007209 */ /* 0x000fe20007810000 */
[--C-:B-1----:R-:W-:Y:S04]  /*228e0*/  FFMA.FTZ R4, R7, c[0x0][0x2d0], -R64.reuse ;  /* 0x0000b40007047a23 */ /* 0x102fe80000010840 */
[----:B------:R-:W1:Y:S02]  /*228f0*/  SHFL.BFLY PT, R2, R0, 0x2, 0x1f ;  /* 0x0c401f0000027f89 */ /* 0x000e6400000e0000 */
[----:B------:R4:W5:Y:S01]  /*22900*/  MUFU.EX2 R241, R4 ;  /* 0x0000000400f17308 */ /* 0x0009620000000800 */
[--C-:B--2---:R-:W-:Y:S01]  /*22910*/  FFMA.FTZ R3, R8, c[0x0][0x2d0], -R65.reuse ;  /* 0x0000b40008037a23 */ /* 0x104fe20000010841 */
[----:B---3--:R-:W-:Y:S01]  /*22920*/  F2FP.BF16.PACK_AB R47, R55, R88 ;  /* 0x00000058372f723e */ /* 0x008fe200000010ff */
[--C-:B------:R-:W-:Y:S07]  /*22930*/  FFMA.FTZ R8, R32, c[0x0][0x2d0], -R64.reuse ;  /* 0x0000b40020087a23 */ /* 0x100fee0000010840 */
[----:B------:R2:W-:Y:S01]  /*22940*/  MUFU.EX2 R24, R3 ;  /* 0x0000000300187308 */ /* 0x0005e20000000800 */
[----:B------:R-:W-:Y:S01]  /*22950*/  LDSM.16.MT88.4 R32, [R220+0x100] ;  /* 0x00010000dc20783b */ /* 0x000fe20000004200 */
[--C-:B----4-:R-:W-:Y:S01]  /*22960*/  FFMA.FTZ R4, R13, c[0x0][0x2d0], -R65.reuse ;  /* 0x0000b4000d047a23 */ /* 0x110fe20000010841 */
[----:B-----5:R-:W-:Y:S07]  /*22970*/  F2FP.BF16.PACK_AB R45, R241, R240 ;  /* 0x000000f0f12d723e */ /* 0x020fee00000010ff */
[----:B------:R-:W-:Y:S10]  /*22980*/  MUFU.EX2 R244, R4 ;  /* 0x0000000400f47308 */ /* 0x000ff40000000800 */
[----:B------:R-:W-:Y:S01]  /*22990*/  MUFU.EX2 R59, R8 ;  /* 0x00000008003b7308 */ /* 0x000fe20000000800 */
[--C-:B--2---:R-:W-:Y:S09]  /*229a0*/  FFMA.FTZ R3, R9, c[0x0][0x2d0], -R65.reuse ;  /* 0x0000b40009037a23 */ /* 0x104ff20000010841 */
[----:B------:R2:W-:Y:S02]  /*229b0*/  MUFU.EX2 R25, R3 ;  /* 0x0000000300197308 */ /* 0x0005e40000000800 */
[----:B--2---:R-:W-:Y:S02]  /*229c0*/  FFMA.FTZ R3, R12, c[0x0][0x2d0], -R65 ;  /* 0x0000b4000c037a23 */ /* 0x004fe40000010841 */
[----:B------:R-:W-:Y:S06]  /*229d0*/  FFMA.FTZ R12, R48, c[0x0][0x2d0], -R64 ;  /* 0x0000b400300c7a23 */ /* 0x000fec0000010840 */
[----:B------:R1:W2:Y:S02]  /*229e0*/  MUFU.EX2 R77, R3 ;  /* 0x00000003004d7308 */ /* 0x0002a40000000800 */
[----:B-1----:R-:W-:Y:S01]  /*229f0*/  FMNMX.FTZ R3, R0, R2, !PT ;  /* 0x0000000200037209 */ /* 0x002fe20007810000 */
[----:B------:R-:W-:Y:S01]  /*22a00*/  FFMA.FTZ R2, R20, c[0x0][0x2d0], -R43 ;  /* 0x0000b40014027a23 */ /* 0x000fe2000001082b */
[----:B------:R-:W-:Y:S01]  /*22a10*/  FSEL R0, R130, RZ, P2 ;  /* 0x000000ff82007208 */ /* 0x000fe20001000000 */
[----:B------:R-:W-:Y:S01]  /*22a20*/  LDSM.16.MT88.4 R20, [R217+0x100] ;  /* 0x00010000d914783b */ /* 0x000fe20000004200 */
[----:B--2---:R-:W-:Y:S04]  /*22a30*/  F2FP.BF16.PACK_AB R38, R244, R77 ;  /* 0x0000004df426723e */ /* 0x004fe800000010ff */
        /* <DEDUP_REMOVED lines=11> */
[C---:B------:R-:W-:Y:S01]  /*22af0*/  FSETP.NEU.FTZ.AND P0, PT, R3.reuse, -INF , PT ;  /* 0xff8000000300780b */ /* 0x040fe20003f1d000 */
[----:B------:R-:W1:Y:S01]  /*22b00*/  MUFU.EX2 R40, R2 ;  /* 0x0000000200287308 */ /* 0x000e620000000800 */
[----:B------:R-:W-:Y:S02]  /*22b10*/  FMUL.FTZ R66, R3, c[0x0][0x2d0] ;  /* 0x0000b40003427a20 */ /* 0x000fe40000410000 */
[----:B------:R-:W-:Y:S02]  /*22b20*/  FADD.FTZ R0, -R0, R133 ;  /* 0x0000008500007221 */ /* 0x000fe40000010100 */
[C---:B------:R-:W-:Y:S01]  /*22b30*/  FMUL.FTZ R5, R41.reuse, R137 ;  /* 0x0000008929057220 */ /* 0x040fe20000410000 */
[----:B------:R-:W-:Y:S01]  /*22b40*/  FSEL R66, R66, RZ, P0 ;  /* 0x000000ff42427208 */ /* 0x000fe20000000000 */
[----:B------:R-:W-:Y:S02]  /*22b50*/  FMUL.FTZ R0, R0, c[0x0][0x2d0] ;  /* 0x0000b40000007a20 */ /* 0x000fe40000410000 */
[C---:B------:R-:W-:Y:S01]  /*22b60*/  FMUL.FTZ R17, R41.reuse, R149 ;  /* 0x0000009529117220 */ /* 0x040fe20000410000 */
[----:B------:R-:W-:Y:S01]  /*22b70*/  MUFU.EX2 R137, R12 ;  /* 0x0000000c00897308 */ /* 0x000fe20000000800 */
[C---:B------:R-:W-:Y:S02]  /*22b80*/  FMUL.FTZ R104, R41.reuse, R104 ;  /* 0x0000006829687220 */ /* 0x040fe40000410000 */
[C---:B------:R-:W-:Y:S02]  /*22b90*/  FMUL.FTZ R105, R41.reuse, R105 ;  /* 0x0000006929697220 */ /* 0x040fe40000410000 */
[C---:B------:R-:W-:Y:S02]  /*22ba0*/  FMUL.FTZ R112, R41.reuse, R112 ;  /* 0x0000007029707220 */ /* 0x040fe40000410000 */
[C---:B------:R-:W-:Y:S02]  /*22bb0*/  FMUL.FTZ R113, R41.reuse, R113 ;  /* 0x0000007129717220 */ /* 0x040fe40000410000 */
[C---:B------:R-:W-:Y:S01]  /*22bc0*/  FMUL.FTZ R100, R41.reuse, R100 ;  /* 0x0000006429647220 */ /* 0x040fe20000410000 */
[----:B------:R2:W3:Y:S01]  /*22bd0*/  MUFU.EX2 R2, R0 ;  /* 0x0000000000027308 */ /* 0x0004e20000000800 */
[----:B------:R-:W-:Y:S02]  /*22be0*/  FFMA.FTZ R4, R14, c[0x0][0x2d0], -R66 ;  /* 0x0000b4000e047a23 */ /* 0x000fe40000010842 */
[----:B------:R-:W-:Y:S02]  /*22bf0*/  FMUL.FTZ R101, R41, R101 ;  /* 0x0000006529657220 */ /* 0x000fe40000410000 */
[C---:B-1----:R-:W-:Y:S02]  /*22c00*/  FMUL.FTZ R18, R40.reuse, R150 ;  /* 0x0000009628127220 */ /* 0x042fe40000410000 */
[C---:B------:R-:W-:Y:S02]  /*22c10*/  FMUL.FTZ R19, R40.reuse, R151 ;  /* 0x0000009728137220 */ /* 0x040fe40000410000 */
[----:B------:R-:W-:Y:S01]  /*22c20*/  LDSM.16.MT88.4 R148, [R217+0x2900] ;  /* 0x00290000d994783b */ /* 0x000fe20000004200 */
[----:B------:R1:W-:Y:S01]  /*22c30*/  MUFU.EX2 R132, R4 ;  /* 0x0000000400847308 */ /* 0x0003e20000000800 */
[C---:B------:R-:W-:Y:S02]  /*22c40*/  FMUL.FTZ R6, R40.reuse, R138 ;  /* 0x0000008a28067220 */ /* 0x040fe40000410000 */
[C---:B------:R-:W-:Y:S01]  /*22c50*/  FMUL.FTZ R7, R40.reuse, R139 ;  /* 0x0000008b28077220 */ /* 0x040fe20000410000 */
[----:B------:R-:W-:Y:S01]  /*22c60*/  MOV R139, R24 ;  /* 0x00000018008b7202 */ /* 0x000fe20000000f00 */
[----:B------:R-:W-:Y:S02]  /*22c70*/  FFMA.FTZ R24, R49, c[0x0][0x2d0], -R64 ;  /* 0x0000b40031187a23 */ /* 0x000fe40000010840 */
[----:B------:R-:W4:Y:S01]  /*22c80*/  LDSM.16.MT88.4 R48, [R218+0x100] ;  /* 0x00010000da30783b */ /* 0x000f220000004200 */
[----:B------:R-:W-:Y:S02]  /*22c90*/  IMAD.MOV.U32 R138, RZ, RZ, R240 ;  /* 0x000000ffff8a7224 */ /* 0x000fe400078e00f0 */
[----:B------:R5:W-:Y:S01]  /*22ca0*/  MUFU.EX2 R31, R24 ;  /* 0x00000018001f7308 */ /* 0x000be20000000800 */
[C---:B------:R-:W-:Y:S02]  /*22cb0*/  FMUL.FTZ R102, R40.reuse, R102 ;  /* 0x0000006628667220 */ /* 0x040fe40000410000 */
[----:B------:R-:W-:Y:S02]  /*22cc0*/  FMUL.FTZ R103, R40, R103 ;  /* 0x0000006728677220 */ /* 0x000fe40000410000 */
[--C-:B--2---:R-:W-:Y:S02]  /*22cd0*/  FFMA.FTZ R0, R10, c[0x0][0x2d0], -R66.reuse ;  /* 0x0000b4000a007a23 */ /* 0x104fe40000010842 */
[----:B---3--:R-:W-:Y:S02]  /*22ce0*/  FMUL.FTZ R8, R2, R140 ;  /* 0x0000008c02087220 */ /* 0x008fe40000410000 */
[----:B------:R-:W-:Y:S01]  /*22cf0*/  FMUL.FTZ R106, R40, R106 ;  /* 0x0000006a286a7220 */ /* 0x000fe20000410000 */
[----:B------:R2:W-:Y:S01]  /*22d00*/  MUFU.EX2 R95, R0 ;  /* 0x00000000005f7308 */ /* 0x0005e20000000800 */
[C---:B------:R-:W-:Y:S02]  /*22d10*/  FMUL.FTZ R9, R2.reuse, R141 ;  /* 0x0000008d02097220 */ /* 0x040fe40000410000 */
[----:B------:R-:W-:Y:S02]  /*22d20*/  FMUL.FTZ R12, R2, R144 ;  /* 0x00000090020c7220 */ /* 0x000fe40000410000 */
[--C-:B-1----:R-:W-:Y:S02]  /*22d30*/  FFMA.FTZ R4, R15, c[0x0][0x2d0], -R66.reuse ;  /* 0x0000b4000f047a23 */ /* 0x102fe40000010842 */
[----:B------:R-:W-:Y:S02]  /*22d40*/  FMUL.FTZ R107, R40, R107 ;  /* 0x0000006b286b7220 */ /* 0x000fe40000410000 */
[C---:B------:R-:W-:Y:S01]  /*22d50*/  FMUL.FTZ R108, R2.reuse, R108 ;  /* 0x0000006c026c7220 */ /* 0x040fe20000410000 */
[----:B------:R1:W3:Y:S01]  /*22d60*/  MUFU.EX2 R133, R4 ;  /* 0x0000000400857308 */ /* 0x0002e20000000800 */
[C---:B------:R-:W-:Y:S01]  /*22d70*/  FMUL.FTZ R13, R2.reuse, R145 ;  /* 0x00000091020d7220 */ /* 0x040fe20000410000 */
[----:B------:R-:W-:Y:S01]  /*22d80*/  MOV R145, R77 ;  /* 0x0000004d00917202 */ /* 0x000fe20000000f00 */
[C---:B------:R-:W-:Y:S02]  /*22d90*/  FMUL.FTZ R29, R2.reuse, R161 ;  /* 0x000000a1021d7220 */ /* 0x040fe40000410000 */
[C---:B-----5:R-:W-:Y:S02]  /*22da0*/  FMUL.FTZ R24, R2.reuse, R156 ;  /* 0x0000009c02187220 */ /* 0x060fe40000410000 */
[----:B------:R-:W-:Y:S02]  /*22db0*/  FMUL.FTZ R109, R2, R109 ;  /* 0x0000006d026d7220 */ /* 0x000fe40000410000 */
[C---:B------:R-:W-:Y:S02]  /*22dc0*/  FMUL.FTZ R114, R40.reuse, R114 ;  /* 0x0000007228727220 */ /* 0x040fe40000410000 */
[C---:B------:R-:W-:Y:S02]  /*22dd0*/  FMUL.FTZ R115, R40.reuse, R115 ;  /* 0x0000007328737220 */ /* 0x040fe40000410000 */
[----:B------:R-:W-:Y:S02]  /*22de0*/  FMUL.FTZ R116, R41, R116 ;  /* 0x0000007429747220 */ /* 0x000fe40000410000 */
[----:B--2---:R-:W-:Y:S02]  /*22df0*/  FFMA.FTZ R0, R11, c[0x0][0x2d0], -R66 ;  /* 0x0000b4000b007a23 */ /* 0x004fe40000010842 */
[----:B------:R-:W-:Y:S02]  /*22e00*/  IMAD.MOV.U32 R144, RZ, RZ, R88 ;  /* 0x000000ffff907224 */ /* 0x000fe400078e0058 */
[----:B------:R2:W5:Y:S01]  /*22e10*/  MUFU.EX2 R131, R0 ;  /* 0x0000000000837308 */ /* 0x0005620000000800 */
[----:B------:R-:W-:Y:S02]  /*22e20*/  FMUL.FTZ R117, R41, R117 ;  /* 0x0000007529757220 */ /* 0x000fe40000410000 */
[----:B------:R-:W-:Y:S02]  /*22e30*/  FMUL.FTZ R118, R40, R118 ;  /* 0x0000007628767220 */ /* 0x000fe40000410000 */
[----:B-1----:R-:W-:Y:S01]  /*22e40*/  FFMA.FTZ R4, R177, c[0x0][0x2d0], -R43 ;  /* 0x0000b400b1047a23 */ /* 0x002fe2000001082b */
[----:B---3--:R-:W-:Y:S01]  /*22e50*/  F2FP.BF16.PACK_AB R39, R133, R132 ;  /* 0x000000848527723e */ /* 0x008fe200000010ff */
[----:B------:R-:W-:Y:S02]  /*22e60*/  IMAD.MOV.U32 R177, RZ, RZ, R25 ;  /* 0x000000ffffb17224 */ /* 0x000fe400078e0019 */
[----:B------:R-:W-:Y:S01]  /*22e70*/  FMUL.FTZ R25, R2, R157 ;  /* 0x0000009d02197220 */ /* 0x000fe20000410000 */
[----:B------:R1:W3:Y:S01]  /*22e80*/  MUFU.EX2 R58, R4 ;  /* 0x00000004003a7308 */ /* 0x0002e20000000800 */
[----:B------:R-:W-:Y:S01]  /*22e90*/  FMUL.FTZ R119, R40, R119 ;  /* 0x0000007728777220 */ /* 0x000fe20000410000 */
[----:B------:R-:W-:Y:S01]  /*22ea0*/  F2FP.BF16.PACK_AB R36, R177, R139 ;  /* 0x0000008bb124723e */ /* 0x000fe200000010ff */
[C---:B------:R-:W-:Y:S02]  /*22eb0*/  FMUL.FTZ R120, R2.reuse, R120 ;  /* 0x0000007802787220 */ /* 0x040fe40000410000 */
[C---:B------:R-:W-:Y:S02]  /*22ec0*/  FMUL.FTZ R121, R2.reuse, R121 ;  /* 0x0000007902797220 */ /* 0x040fe40000410000 */
[C---:B------:R-:W-:Y:S02]  /*22ed0*/  FMUL.FTZ R124, R2.reuse, R124 ;  /* 0x0000007c027c7220 */ /* 0x040fe40000410000 */
[----:B------:R-:W-:Y:S02]  /*22ee0*/  FMUL.FTZ R125, R2, R125 ;  /* 0x0000007d027d7220 */ /* 0x000fe40000410000 */
[----:B------:R-:W-:Y:S02]  /*22ef0*/  IMAD.MOV.U32 R157, RZ, RZ, R59 ;  /* 0x000000ffff9d7224 */ /* 0x000fe400078e003b */
[----:B------:R-:W-:Y:S01]  /*22f00*/  IMAD.MOV.U32 R141, RZ, RZ, R242 ;  /* 0x000000ffff8d7224 */ /* 0x000fe200078e00f2 */
[----:B--2---:R-:W-:Y:S02]  /*22f10*/  FSEL R0, R3, RZ, P0 ;  /* 0x000000ff03007208 */ /* 0x004fe40000000000 */
[----:B-----5:R-:W-:Y:S02]  /*22f20*/  F2FP.BF16.PACK_AB R37, R131, R95 ;  /* 0x0000005f8325723e */ /* 0x020fe400000010ff */
[----:B------:R-:W-:Y:S01]  /*22f30*/  PLOP3.LUT P0, PT, PT, PT, UP0, 0x80, 0x0 ;  /* 0x000000000000781c */ /* 0x000fe20003f0f008 */
[----:B------:R-:W-:Y:S01]  /*22f40*/  FADD.FTZ R0, -R0, R134 ;  /* 0x0000008600007221 */ /* 0x000fe20000010100 */
[----:B------:R-:W-:Y:S01]  /*22f50*/  MOV R134, R28 ;  /* 0x0000001c00867202 */ /* 0x000fe20000000f00 */
[----:B------:R-:W-:Y:S02]  /*22f60*/  FFMA.FTZ R28, R68, c[0x0][0x2d0], -R64 ;  /* 0x0000b400441c7a23 */ /* 0x000fe40000010840 */
[----:B------:R-:W-:Y:S01]  /*22f70*/  FMUL.FTZ R0, R0, c[0x0][0x2d0] ;  /* 0x0000b40000007a20 */ /* 0x000fe20000410000 */
[----:B------:R-:W-:Y:S01]  /*22f80*/  F2FP.BF16.PACK_AB R44, R242, R134 ;  /* 0x00000086f22c723e */ /* 0x000fe200000010ff */
[----:B-1----:R-:W-:Y:S01]  /*22f90*/  FMUL.FTZ R4, R41, R136 ;  /* 0x0000008829047220 */ /* 0x002fe20000410000 */
[----:B------:R1:W-:Y:S01]  /*22fa0*/  MUFU.EX2 R140, R28 ;  /* 0x0000001c008c7308 */ /* 0x0003e20000000800 */
[----:B---3--:R-:W-:Y:S05]  /*22fb0*/  MOV R136, R58 ;  /* 0x0000003a00887202 */ /* 0x008fea0000000f00 */
[-C--:B------:R-:W-:Y:S04]  /*22fc0*/  HMMA.16816.F32.BF16 R4, R44, R20.reuse, R4 ;  /* 0x000000142c04723c */ /* 0x080fe80000041804 */
[----:B------:R-:W2:Y:S01]  /*22fd0*/  MUFU.EX2 R0, R0 ;  /* 0x0000000000007308 */ /* 0x000ea20000000800 */
[----:B-1----:R-:W-:Y:S02]  /*22fe0*/  FMUL.FTZ R28, R2, R160 ;  /* 0x000000a0021c7220 */ /* 0x002fe40000410000 */
[C---:B--2---:R-:W-:Y:S02]  /*22ff0*/  FMUL.FTZ R10, R0.reuse, R142 ;  /* 0x0000008e000a7220 */ /* 0x044fe40000410000 */
[C---:B------:R-:W-:Y:S03]  /*23000*/  FMUL.FTZ R11, R0.reuse, R143 ;  /* 0x0000008f000b7220 */ /* 0x040fe60000410000 */
[----:B------:R-:W-:Y:S01]  /*23010*/  MOV R143, R241 ;  /* 0x000000f1008f7202 */ /* 0x000fe20000000f00 */
[C---:B------:R-:W-:Y:S01]  /*23020*/  FMUL.FTZ R15, R0.reuse, R147 ;  /* 0x00000093000f7220 */ /* 0x040fe20000410000 */
[----:B------:R-:W-:Y:S01]  /*23030*/  MOV R147, R55 ;  /* 0x0000003700937202 */ /* 0x000fe20000000f00 */
[C---:B------:R-:W-:Y:S02]  /*23040*/  FMUL.FTZ R110, R0.reuse, R110 ;  /* 0x0000006e006e7220 */ /* 0x040fe40000410000 */
[C---:B------:R-:W-:Y:S01]  /*23050*/  FMUL.FTZ R111, R0.reuse, R111 ;  /* 0x0000006f006f7220 */ /* 0x040fe20000410000 */
[C---:B------:R-:W-:Y:S01]  /*23060*/  HMMA.16816.F32.BF16 R8, R36.reuse, R20, R8 ;  /* 0x000000142408723c */ /* 0x040fe20000041808 */
[C---:B------:R-:W-:Y:S02]  /*23070*/  FMUL.FTZ R14, R0.reuse, R146 ;  /* 0x00000092000e7220 */ /* 0x040fe40000410000 */
[C---:B------:R-:W-:Y:S01]  /*23080*/  FMUL.FTZ R26, R0.reuse, R158 ;  /* 0x0000009e001a7220 */ /* 0x040fe20000410000 */
[----:B------:R-:W-:Y:S01]  /*23090*/  MOV R158, R245 ;  /* 0x000000f5009e7202 */ /* 0x000fe20000000f00 */
[C---:B------:R-:W-:Y:S02]  /*230a0*/  FMUL.FTZ R27, R0.reuse, R159 ;  /* 0x0000009f001b7220 */ /* 0x040fe40000410000 */
[----:B------:R-:W-:Y:S01]  /*230b0*/  FFMA.FTZ R20, R179, c[0x0][0x2d0], -R43 ;  /* 0x0000b400b3147a23 */ /* 0x000fe2000001082b */
[-C--:B------:R-:W-:Y:S01]  /*230c0*/  HMMA.16816.F32.BF16 R12, R36, R22.reuse, R12 ;  /* 0x00000016240c723c */ /* 0x080fe2000004180c */
[C---:B------:R-:W-:Y:S02]  /*230d0*/  FMUL.FTZ R21, R41.reuse, R153 ;  /* 0x0000009929157220 */ /* 0x040fe40000410000 */
[----:B------:R1:W-:Y:S01]  /*230e0*/  MUFU.EX2 R176, R20 ;  /* 0x0000001400b07308 */ /* 0x0003e20000000800 */
[C---:B------:R-:W-:Y:S01]  /*230f0*/  FMUL.FTZ R30, R0.reuse, R162 ;  /* 0x000000a2001e7220 */ /* 0x040fe20000410000 */
[----:B------:R-:W-:Y:S01]  /*23100*/  MOV R153, R145 ;  /* 0x0000009100997202 */ /* 0x000fe20000000f00 */
[----:B------:R-:W-:Y:S02]  /*23110*/  IMAD.MOV.U32 R162, RZ, RZ, R31 ;  /* 0x000000ffffa27224 */ /* 0x000fe400078e001f */
[C---:B------:R-:W-:Y:S01]  /*23120*/  HMMA.16816.F32.BF16 R16, R44.reuse, R22, R16 ;  /* 0x000000162c10723c */ /* 0x040fe20000041810 */
[C---:B------:R-:W-:Y:S03]  /*23130*/  FMUL.FTZ R31, R0.reuse, R163 ;  /* 0x000000a3001f7220 */ /* 0x040fe60000410000 */
[C---:B------:R-:W-:Y:S01]  /*23140*/  FMUL.FTZ R122, R0.reuse, R122 ;  /* 0x0000007a007a7220 */ /* 0x040fe20000410000 */
[----:B------:R-:W-:Y:S01]  /*23150*/  MOV R163, R62 ;  /* 0x0000003e00a37202 */ /* 0x000fe20000000f00 */
[----:B------:R-:W-:Y:S02]  /*23160*/  FMUL.FTZ R123, R0, R123 ;  /* 0x0000007b007b7220 */ /* 0x000fe40000410000 */
[C---:B------:R-:W-:Y:S04]  /*23170*/  FMUL.FTZ R22, R40.reuse, R154 ;  /* 0x0000009a28167220 */ /* 0x040fe80000410000 */
[----:B------:R-:W-:Y:S01]  /*23180*/  FMUL.FTZ R23, R40, R155 ;  /* 0x0000009b28177220 */ /* 0x000fe20000410000 */
[----:B------:R-:W-:Y:S01]  /*23190*/  MOV R155, R178 ;  /* 0x000000b2009b7202 */ /* 0x000fe20000000f00 */
[C---:B------:R-:W-:Y:S02]  /*231a0*/  FMUL.FTZ R126, R0.reuse, R126 ;  /* 0x0000007e007e7220 */ /* 0x040fe40000410000 */
[----:B------:R-:W-:Y:S02]  /*231b0*/  FMUL.FTZ R127, R0, R127 ;  /* 0x0000007f007f7220 */ /* 0x000fe40000410000 */
[----:B------:R-:W-:Y:S02]  /*231c0*/  IMAD.MOV.U32 R159, RZ, RZ, R244 ;  /* 0x000000ffff9f7224 */ /* 0x000fe400078e00f4 */
[----:B-1----:R-:W-:Y:S02]  /*231d0*/  FMUL.FTZ R20, R41, R152 ;  /* 0x0000009829147220 */ /* 0x002fe40000410000 */
[----:B------:R-:W-:Y:S02]  /*231e0*/  IMAD.MOV.U32 R146, RZ, RZ, R76 ;  /* 0x000000ffff927224 */ /* 0x000fe400078e004c */
[----:B------:R-:W-:Y:S03]  /*231f0*/  IMAD.MOV.U32 R154, RZ, RZ, R144 ;  /* 0x000000ffff9a7224 */ /* 0x000fe600078e0090 */
[-C--:B------:R-:W-:Y:S01]  /*23200*/  HMMA.16816.F32.BF16 R20, R44, R32.reuse, R20 ;  /* 0x000000202c14723c */ /* 0x080fe20000041814 */
[----:B------:R-:W-:Y:S07]  /*23210*/  MOV R152, R146 ;  /* 0x0000009200987202 */ /* 0x000fee0000000f00 */
[C---:B------:R-:W-:Y:S07]  /*23220*/  HMMA.16816.F32.BF16 R24, R36.reuse, R32, R24 ;  /* 0x000000202418723c */ /* 0x040fee0000041818 */
[--C-:B------:R-:W-:Y:S01]  /*23230*/  FFMA.FTZ R32, R52, c[0x0][0x2d0], -R65.reuse ;  /* 0x0000b40034207a23 */ /* 0x100fe20000010841 */
[-C--:B------:R-:W-:Y:S01]  /*23240*/  HMMA.16816.F32.BF16 R28, R36, R34.reuse, R28 ;  /* 0x00000022241c723c */ /* 0x080fe2000004181c */
[----:B------:R-:W-:Y:S02]  /*23250*/  FMUL.FTZ R33, R2, R165 ;  /* 0x000000a502217220 */ /* 0x000fe40000410000 */
[----:B------:R1:W-:Y:S05]  /*23260*/  MUFU.EX2 R156, R32 ;  /* 0x00000020009c7308 */ /* 0x0003ea0000000800 */
[C---:B------:R-:W-:Y:S07]  /*23270*/  HMMA.16816.F32.BF16 R100, R44.reuse, R34, R100 ;  /* 0x000000222c64723c */ /* 0x040fee0000041864 */
[C---:B------:R-:W-:Y:S01]  /*23280*/  FMUL.FTZ R34, R0.reuse, R166 ;  /* 0x000000a600227220 */ /* 0x040fe20000410000 */
[-C--:B----4-:R-:W-:Y:S01]  /*23290*/  HMMA.16816.F32.BF16 R104, R44, R48.reuse, R104 ;  /* 0x000000302c68723c */ /* 0x090fe20000041868 */
[----:B------:R-:W-:Y:S07]  /*232a0*/  FMUL.FTZ R35, R0, R167 ;  /* 0x000000a700237220 */ /* 0x000fee0000410000 */
[C---:B------:R-:W-:Y:S01]  /*232b0*/  HMMA.16816.F32.BF16 R108, R36.reuse, R48, R108 ;  /* 0x00000030246c723c */ /* 0x040fe2000004186c */
[----:B-1----:R-:W-:Y:S06]  /*232c0*/  FFMA.FTZ R32, R53, c[0x0][0x2d0], -R65 ;  /* 0x0000b40035207a23 */ /* 0x002fec0000010841 */
[----:B------:R-:W-:Y:S01]  /*232d0*/  FFMA.FTZ R48, R180, c[0x0][0x2d0], -R43 ;  /* 0x0000b400b4307a23 */ /* 0x000fe2000001082b */
[----:B------:R1:W-:Y:S10]  /*232e0*/  MUFU.EX2 R161, R32 ;  /* 0x0000002000a17308 */ /* 0x0003f40000000800 */
[----:B------:R2:W-:Y:S01]  /*232f0*/  MUFU.EX2 R142, R48 ;  /* 0x00000030008e7308 */ /* 0x0005e20000000800 */
[--C-:B-1----:R-:W-:Y:S02]  /*23300*/  FFMA.FTZ R32, R54, c[0x0][0x2d0], -R65.reuse ;  /* 0x0000b40036207a23 */ /* 0x102fe40000010841 */
[----:B------:R-:W1:Y:S07]  /*23310*/  LDSM.16.MT88.4 R52, [R219+0x100] ;  /* 0x00010000db34783b */ /* 0x000e6e0000004200 */
[----:B------:R3:W-:Y:S01]  /*23320*/  MUFU.EX2 R160, R32 ;  /* 0x0000002000a07308 */ /* 0x0007e20000000800 */
[--C-:B--2---:R-:W-:Y:S02]  /*23330*/  FFMA.FTZ R48, R56, c[0x0][0x2d0], -R66.reuse ;  /* 0x0000b40038307a23 */ /* 0x104fe40000010842 */
[----:B------:R-:W-:Y:S07]  /*23340*/  FFMA.FTZ R56, R60, c[0x0][0x2d0], -R66 ;  /* 0x0000b4003c387a23 */ /* 0x000fee0000010842 */
[----:B------:R2:W-:Y:S01]  /*23350*/  MUFU.EX2 R91, R48 ;  /* 0x00000030005b7308 */ /* 0x0005e20000000800 */
[----:B------:R-:W-:Y:S09]  /*23360*/  FFMA.FTZ R60, R80, c[0x0][0x2d0], -R64 ;  /* 0x0000b400503c7a23 */ /* 0x000ff20000010840 */
[----:B------:R4:W-:Y:S01]  /*23370*/  MUFU.EX2 R88, R56 ;  /* 0x0000003800587308 */ /* 0x0009e20000000800 */
[----:B---3--:R-:W-:Y:S09]  /*23380*/  FFMA.FTZ R32, R67, c[0x0][0x2d0], -R65 ;  /* 0x0000b40043207a23 */ /* 0x008ff20000010841 */
[----:B------:R3:W-:Y:S01]  /*23390*/  MUFU.EX2 R68, R32 ;  /* 0x0000002000447308 */ /* 0x0007e20000000800 */
[--C-:B--2---:R-:W-:Y:S09]  /*233a0*/  FFMA.FTZ R48, R57, c[0x0][0x2d0], -R66.reuse ;  /* 0x0000b40039307a23 */ /* 0x104ff20000010842 */
[----:B------:R2:W5:Y:S01]  /*233b0*/  MUFU.EX2 R90, R48 ;  /* 0x00000030005a7308 */ /* 0x0005620000000800 */
[----:B----4-:R-:W-:Y:S09]  /*233c0*/  LDSM.16.MT88.4 R56, [R220+0x900] ;  /* 0x00090000dc38783b */ /* 0x010ff20000004200 */
[----:B------:R4:W-:Y:S01]  /*233d0*/  MUFU.EX2 R251, R60 ;  /* 0x0000003c00fb7308 */ /* 0x0009e20000000800 */
[----:B---3--:R-:W-:Y:S07]  /*233e0*/  FMUL.FTZ R32, R2, R164 ;  /* 0x000000a402207220 */ /* 0x008fee0000410000 */
[-C--:B------:R-:W-:Y:S08]  /*233f0*/  HMMA.16816.F32.BF16 R32, R36, R50.reuse, R32 ;  /* 0x000000322420723c */ /* 0x080ff00000041820 */
[C---:B------:R-:W-:Y:S01]  /*23400*/  HMMA.16816.F32.BF16 R112, R44.reuse, R50, R112 ;  /* 0x000000322c70723c */ /* 0x040fe20000041870 */
[----:B--2---:R-:W2:Y:S07]  /*23410*/  LDSM.16.MT88.4 R48, [R217+0x900] ;  /* 0x00090000d930783b */ /* 0x004eae0000004200 */
[-C--:B-1----:R-:W-:Y:S08]  /*23420*/  HMMA.16816.F32.BF16 R116, R44, R52.reuse, R116 ;  /* 0x000000342c74723c */ /* 0x082ff00000041874 */
[C---:B------:R-:W-:Y:S07]  /*23430*/  HMMA.16816.F32.BF16 R120, R36.reuse, R52, R120 ;  /* 0x000000342478723c */ /* 0x040fee0000041878 */
[----:B------:R-:W-:Y:S01]  /*23440*/  FFMA.FTZ R52, R61, c[0x0][0x2d0], -R66 ;  /* 0x0000b4003d347a23 */ /* 0x000fe20000010842 */
[-C--:B------:R-:W-:Y:S01]  /*23450*/  HMMA.16816.F32.BF16 R124, R36, R54.reuse, R124 ;  /* 0x00000036247c723c */ /* 0x080fe2000004187c */
[----:B-----5:R-:W-:Y:S01]  /*23460*/  F2FP.BF16.PACK_AB R53, R90, R91 ;  /* 0x0000005b5a35723e */ /* 0x020fe200000010ff */
[----:B----4-:R-:W1:Y:S01]  /*23470*/  LDSM.16.MT88.4 R60, [R218+0x900] ;  /* 0x00090000da3c783b */ /* 0x010e620000004200 */
[----:B------:R3:W4:Y:S04]  /*23480*/  MUFU.EX2 R79, R52 ;  /* 0x00000034004f7308 */ /* 0x0007280000000800 */
[C---:B------:R-:W-:Y:S02]  /*23490*/  FMUL.FTZ R36, R41.reuse, R168 ;  /* 0x000000a829247220 */ /* 0x040fe40000410000 */
[----:B------:R-:W-:Y:S03]  /*234a0*/  FMUL.FTZ R37, R41, R169 ;  /* 0x000000a929257220 */ /* 0x000fe60000410000 */
[C---:B------:R-:W-:Y:S02]  /*234b0*/  FMUL.FTZ R38, R40.reuse, R170 ;  /* 0x000000aa28267220 */ /* 0x040fe40000410000 */
[----:B------:R-:W-:Y:S07]  /*234c0*/  FMUL.FTZ R39, R40, R171 ;  /* 0x000000ab28277220 */ /* 0x000fee0000410000 */
[----:B------:R-:W-:Y:S01]  /*234d0*/  HMMA.16816.F32.BF16 R36, R44, R54, R36 ;  /* 0x000000362c24723c */ /* 0x000fe20000041824 */
[--C-:B---3--:R-:W-:Y:S06]  /*234e0*/  FFMA.FTZ R52, R181, c[0x0][0x2d0], -R43.reuse ;  /* 0x0000b400b5347a23 */ /* 0x108fec000001082b */
[----:B------:R-:W-:Y:S02]  /*234f0*/  F2FP.BF16.PACK_AB R47, R140, R162 ;  /* 0x000000a28c2f723e */ /* 0x000fe400000010ff */
[----:B------:R-:W-:Y:S01]  /*23500*/  F2FP.BF16.PACK_AB R44, R136, R158 ;  /* 0x0000009e882c723e */ /* 0x000fe200000010ff */
[----:B------:R3:W-:Y:S02]  /*23510*/  MUFU.EX2 R252, R52 ;  /* 0x0000003400fc7308 */ /* 0x0007e40000000800 */
[----:B------:R-:W-:Y:S02]  /*23520*/  F2FP.BF16.PACK_AB R45, R137, R157 ;  /* 0x0000009d892d723e */ /* 0x000fe400000010ff */
[----:B------:R-:W-:Y:S02]  /*23530*/  F2FP.BF16.PACK_AB R46, R176, R163 ;  /* 0x000000a3b02e723e */ /* 0x000fe400000010ff */
[----:B------:R-:W-:Y:S02]  /*23540*/  F2FP.BF16.PACK_AB R54, R68, R160 ;  /* 0x000000a04436723e */ /* 0x000fe400000010ff */
[----:B----4-:R-:W-:Y:S03]  /*23550*/  F2FP.BF16.PACK_AB R55, R79, R88 ;  /* 0x000000584f37723e */ /* 0x010fe600000010ff */
[-C--:B--2---:R-:W-:Y:S01]  /*23560*/  HMMA.16816.F32.BF16 R4, R44, R48.reuse, R4 ;  /* 0x000000302c04723c */ /* 0x084fe20000041804 */
[--C-:B---3--:R-:W-:Y:S04]  /*23570*/  FFMA.FTZ R52, R69, c[0x0][0x2d0], -R64.reuse ;  /* 0x0000b40045347a23 */ /* 0x108fe80000010840 */
[----:B------:R2:W-:Y:S02]  /*23580*/  MUFU.EX2 R248, R52 ;  /* 0x0000003400f87308 */ /* 0x0005e40000000800 */
[----:B--2---:R-:W-:Y:S07]  /*23590*/  F2FP.BF16.PACK_AB R52, R161, R156 ;  /* 0x0000009ca134723e */ /* 0x004fee00000010ff */
[C---:B------:R-:W-:Y:S07]  /*235a0*/  HMMA.16816.F32.BF16 R8, R52.reuse, R48, R8 ;  /* 0x000000303408723c */ /* 0x040fee0000041808 */
[--C-:B------:R-:W-:Y:S01]  /*235b0*/  FFMA.FTZ R48, R182, c[0x0][0x2d0], -R43.reuse ;  /* 0x0000b400b6307a23 */ /* 0x100fe2000001082b */
[-C--:B------:R-:W-:Y:S03]  /*235c0*/  HMMA.16816.F32.BF16 R12, R52, R50.reuse, R12 ;  /* 0x00000032340c723c */ /* 0x080fe6000004180c */
[----:B------:R2:W-:Y:S05]  /*235d0*/  MUFU.EX2 R249, R48 ;  /* 0x0000003000f97308 */ /* 0x0005ea0000000800 */
[C---:B------:R-:W-:Y:S08]  /*235e0*/  HMMA.16816.F32.BF16 R16, R44.reuse, R50, R16 ;  /* 0x000000322c10723c */ /* 0x040ff00000041810 */
[-C--:B------:R-:W-:Y:S08]  /*235f0*/  HMMA.16816.F32.BF16 R20, R44, R56.reuse, R20 ;  /* 0x000000382c14723c */ /* 0x080ff00000041814 */
[C---:B------:R-:W-:Y:S01]  /*23600*/  HMMA.16816.F32.BF16 R24, R52.reuse, R56, R24 ;  /* 0x000000383418723c */ /* 0x040fe20000041818 */
[----:B--2---:R-:W-:Y:S06]  /*23610*/  FFMA.FTZ R48, R183, c[0x0][0x2d0], -R43 ;  /* 0x0000b400b7307a23 */ /* 0x004fec000001082b */
        /* <DEDUP_REMOVED lines=20> */
[----:B------:R3:W-:Y:S01]  /*23760*/  MUFU.EX2 R241, R56 ;  /* 0x0000003800f17308 */ /* 0x0007e20000000800 */
        /* <DEDUP_REMOVED lines=14> */
[-C--:B------:R-:W-:Y:S01]  /*23850*/  HMMA.16816.F32.BF16 R124, R52, R50.reuse, R124 ;  /* 0x00000032347c723c */ /* 0x080fe2000004187c */
[----:B------:R-:W2:Y:S02]  /*23860*/  LDSM.16.MT88.4 R52, [R220+0x1100] ;  /* 0x00110000dc34783b */ /* 0x000ea40000004200 */
[----:B------:R4:W5:Y:S01]  /*23870*/  MUFU.EX2 R75, R48 ;  /* 0x00000030004b7308 */ /* 0x0009620000000800 */
[----:B---3--:R-:W-:Y:S04]  /*23880*/  F2FP.BF16.PACK_AB R49, R77, R78 ;  /* 0x0000004e4d31723e */ /* 0x008fe800000010ff */
[----:B------:R-:W-:Y:S07]  /*23890*/  HMMA.16816.F32.BF16 R36, R44, R50, R36 ;  /* 0x000000322c24723c */ /* 0x000fee0000041824 */
[----:B------:R-:W-:Y:S02]  /*238a0*/  F2FP.BF16.PACK_AB R44, R252, R142 ;  /* 0x0000008efc2c723e */ /* 0x000fe400000010ff */
[----:B------:R-:W-:Y:S03]  /*238b0*/  F2FP.BF16.PACK_AB R45, R251, R248 ;  /* 0x000000f8fb2d723e */ /* 0x000fe600000010ff */
[----:B------:R-:W-:Y:S02]  /*238c0*/  F2FP.BF16.PACK_AB R46, R250, R249 ;  /* 0x000000f9fa2e723e */ /* 0x000fe400000010ff */
[----:B------:R-:W-:Y:S02]  /*238d0*/  F2FP.BF16.PACK_AB R47, R246, R247 ;  /* 0x000000f7f62f723e */ /* 0x000fe400000010ff */
[----:B------:R-:W-:Y:S01]  /*238e0*/  F2FP.BF16.PACK_AB R50, R241, R244 ;  /* 0x000000f4f132723e */ /* 0x000fe200000010ff */
[--C-:B----4-:R-:W-:Y:S01]  /*238f0*/  FFMA.FTZ R48, R186, c[0x0][0x2d0], -R43.reuse ;  /* 0x0000b400ba307a23 */ /* 0x110fe2000001082b */
[----:B-----5:R-:W-:Y:S03]  /*23900*/  F2FP.BF16.PACK_AB R51, R75, R76 ;  /* 0x0000004c4b33723e */ /* 0x020fe600000010ff */
[----:B------:R3:W-:Y:S01]  /*23910*/  MUFU.EX2 R167, R48 ;  /* 0x0000003000a77308 */ /* 0x0007e20000000800 */
[-C--:B-1----:R-:W-:Y:S01]  /*23920*/  HMMA.16816.F32.BF16 R4, R44, R56.reuse, R4 ;  /* 0x000000382c04723c */ /* 0x082fe20000041804 */
[--C-:B---3--:R-:W-:Y:S08]  /*23930*/  FFMA.FTZ R48, R97, c[0x0][0x2d0], -R64.reuse ;  /* 0x0000b40061307a23 */ /* 0x108ff00000010840 */
[----:B------:R1:W-:Y:S03]  /*23940*/  MUFU.EX2 R166, R48 ;  /* 0x0000003000a67308 */ /* 0x0003e60000000800 */
        /* <DEDUP_REMOVED lines=31> */
[----:B---3--:R-:W-:Y:S01]  /*23b40*/  FFMA.FTZ R52, R187, c[0x0][0x2d0], -R65 ;  /* 0x0000b400bb347a23 */ /* 0x008fe20000010841 */
        /* <DEDUP_REMOVED lines=13> */
[----:B------:R-:W-:Y:S01]  /*23c20*/  MOV R193, R136 ;  /* 0x0000008800c17202 */ /* 0x000fe20000000f00 */
        /* <DEDUP_REMOVED lines=13> */
[----:B------:R-:W-:Y:S07]  /*23d00*/  F2FP.BF16.PACK_AB R47, R186, R185 ;  /* 0x000000b9ba2f723e */ /* 0x000fee00000010ff */
[----:B------:R1:W4:Y:S01]  /*23d10*/  MUFU.EX2 R74, R52 ;  /* 0x00000034004a7308 */ /* 0x0003220000000800 */
[----:B--2---:R-:W-:Y:S01]  /*23d20*/  F2FP.BF16.PACK_AB R51, R71, R72 ;  /* 0x000000484733723e */ /* 0x004fe200000010ff */
[----:B------:R-:W-:Y:S01]  /*23d30*/  LDSM.16.MT88.4 R56, [R220+0x1900] ;  /* 0x00190000dc38783b */ /* 0x000fe20000004200 */
[--C-:B---3--:R-:W-:Y:S01]  /*23d40*/  FFMA.FTZ R48, R194, c[0x0][0x2d0], -R64.reuse ;  /* 0x0000b400c2307a23 */ /* 0x108fe20000010840 */
        /* <DEDUP_REMOVED lines=10> */
[----:B------:R1:W-:Y:S01]  /*23df0*/  MUFU.EX2 R176, R52 ;  /* 0x0000003400b07308 */ /* 0x0003e20000000800 */
[----:B------:R-:W-:Y:S04]  /*23e00*/  MOV R141, R134 ;  /* 0x00000086008d7202 */ /* 0x000fe80000000f00 */
[C---:B------:R-:W-:Y:S08]  /*23e10*/  HMMA.16816.F32.BF16 R16, R44.reuse, R54, R16 ;  /* 0x000000362c10723c */ /* 0x040ff00000041810 */
[-C--:B------:R-:W-:Y:S08]  /*23e20*/  HMMA.16816.F32.BF16 R20, R44, R56.reuse, R20 ;  /* 0x000000382c14723c */ /* 0x080ff00000041814 */
[C---:B------:R-:W-:Y:S01]  /*23e30*/  HMMA.16816.F32.BF16 R24, R48.reuse, R56, R24 ;  /* 0x000000383018723c */ /* 0x040fe20000041818 */
[----:B-1----:R-:W-:Y:S02]  /*23e40*/  FFMA.FTZ R52, R204, c[0x0][0x2d0], -R43 ;  /* 0x0000b400cc347a23 */ /* 0x002fe4000001082b */
[----:B------:R-:W4:Y:S04]  /*23e50*/  LDL.LU R204, [R1+0xc] ;  /* 0x00000c0001cc7983 */ /* 0x000f280000300800 */
[----:B------:R-:W-:Y:S01]  /*23e60*/  FFMA.FTZ R56, R197, c[0x0][0x2d0], -R65 ;  /* 0x0000b400c5387a23 */ /* 0x000fe20000010841 */
[-C--:B------:R-:W-:Y:S01]  /*23e70*/  HMMA.16816.F32.BF16 R28, R48, R58.reuse, R28 ;  /* 0x0000003a301c723c */ /* 0x080fe2000004181c */
[----:B------:R1:W-:Y:S01]  /*23e80*/  MUFU.EX2 R178, R52 ;  /* 0x0000003400b27308 */ /* 0x0003e20000000800 */
[----:B------:R-:W3:Y:S06]  /*23e90*/  LDL.LU R140, [R1+0x4] ;  /* 0x00000400018c7983 */ /* 0x000eec0000300800 */
        /* <DEDUP_REMOVED lines=10> */
[----:B------:R-:W5:Y:S03]  /*23f40*/  LDL.LU R138, [R1+0x8] ;  /* 0x00000800018a7983 */ /* 0x000f660000300800 */
[--C-:B----4-:R-:W-:Y:S03]  /*23f50*/  FFMA.FTZ R56, R199, c[0x0][0x2d0], -R65.reuse ;  /* 0x0000b400c7387a23 */ /* 0x110fe60000010841 */
[----:B------:R4:W-:Y:S01]  /*23f60*/  MUFU.EX2 R69, R60 ;  /* 0x0000003c00457308 */ /* 0x0009e20000000800 */
[C---:B------:R-:W-:Y:S09]  /*23f70*/  HMMA.16816.F32.BF16 R112, R44.reuse, R62, R112 ;  /* 0x0000003e2c70723c */ /* 0x040ff20000041870 */
[----:B------:R4:W-:Y:S03]  /*23f80*/  MUFU.EX2 R97, R56 ;  /* 0x0000003800617308 */ /* 0x0009e60000000800 */
[----:B-1----:R-:W-:Y:S07]  /*23f90*/  FFMA.FTZ R52, R202, c[0x0][0x2d0], -R64 ;  /* 0x0000b400ca347a23 */ /* 0x002fee0000010840 */
[----:B------:R1:W-:Y:S01]  /*23fa0*/  MUFU.EX2 R134, R52 ;  /* 0x0000003400867308 */ /* 0x0003e20000000800 */
[----:B----4-:R-:W-:Y:S09]  /*23fb0*/  FFMA.FTZ R60, R172, c[0x0][0x2d0], -R66 ;  /* 0x0000b400ac3c7a23 */ /* 0x010ff20000010842 */
[----:B------:R4:W-:Y:S01]  /*23fc0*/  MUFU.EX2 R68, R60 ;  /* 0x0000003c00447308 */ /* 0x0009e20000000800 */
[--C-:B------:R-:W-:Y:S09]  /*23fd0*/  FFMA.FTZ R56, R201, c[0x0][0x2d0], -R65.reuse ;  /* 0x0000b400c9387a23 */ /* 0x100ff20000010841 */
[----:B------:R4:W4:Y:S01]  /*23fe0*/  MUFU.EX2 R92, R56 ;  /* 0x00000038005c7308 */ /* 0x0009220000000800 */
[----:B-1----:R-:W-:Y:S09]  /*23ff0*/  FFMA.FTZ R52, R196, c[0x0][0x2d0], -R65 ;  /* 0x0000b400c4347a23 */ /* 0x002ff20000010841 */
[----:B------:R1:W-:Y:S01]  /*24000*/  MUFU.EX2 R96, R52 ;  /* 0x0000003400607308 */ /* 0x0003e20000000800 */
[----:B----4-:R-:W-:Y:S09]  /*24010*/  FFMA.FTZ R60, R207, c[0x0][0x2d0], -R64 ;  /* 0x0000b400cf3c7a23 */ /* 0x010ff20000010840 */
[----:B------:R4:W-:Y:S01]  /*24020*/  MUFU.EX2 R84, R60 ;  /* 0x0000003c00547308 */ /* 0x0009e20000000800 */
[--C-:B------:R-:W-:Y:S09]  /*24030*/  FFMA.FTZ R56, R205, c[0x0][0x2d0], -R43.reuse ;  /* 0x0000b400cd387a23 */ /* 0x100ff2000001082b */
[----:B------:R4:W-:Y:S01]  /*24040*/  MUFU.EX2 R89, R56 ;  /* 0x0000003800597308 */ /* 0x0009e20000000800 */
[----:B-1----:R-:W1:Y:S08]  /*24050*/  LDSM.16.MT88.4 R52, [R219+0x1900] ;  /* 0x00190000db34783b */ /* 0x002e700000004200 */
[----:B----4-:R-:W-:Y:S01]  /*24060*/  LDSM.16.MT88.4 R60, [R218+0x2100] ;  /* 0x00210000da3c783b */ /* 0x010fe20000004200 */
[--C-:B------:R-:W-:Y:S04]  /*24070*/  FFMA.FTZ R56, R135, c[0x0][0x2d0], -R66.reuse ;  /* 0x0000b40087387a23 */ /* 0x100fe80000010842 */
[----:B------:R4:W4:Y:S01]  /*24080*/  MUFU.EX2 R70, R56 ;  /* 0x0000003800467308 */ /* 0x0009220000000800 */
[-C--:B-1----:R-:W-:Y:S08]  /*24090*/  HMMA.16816.F32.BF16 R116, R44, R52.reuse, R116 ;  /* 0x000000342c74723c */ /* 0x082ff00000041874 */
[C---:B------:R-:W-:Y:S01]  /*240a0*/  HMMA.16816.F32.BF16 R120, R48.reuse, R52, R120 ;  /* 0x000000343078723c */ /* 0x040fe20000041878 */
[----:B----4-:R-:W1:Y:S06]  /*240b0*/  LDSM.16.MT88.4 R56, [R217+0x2100] ;  /* 0x00210000d938783b */ /* 0x010e6c0000004200 */
[----:B------:R-:W-:Y:S01]  /*240c0*/  FFMA.FTZ R52, R173, c[0x0][0x2d0], -R66 ;  /* 0x0000b400ad347a23 */ /* 0x000fe20000010842 */
[-C--:B------:R-:W-:Y:S03]  /*240d0*/  HMMA.16816.F32.BF16 R124, R48, R54.reuse, R124 ;  /* 0x00000036307c723c */ /* 0x080fe6000004187c */
[----:B------:R4:W4:Y:S04]  /*240e0*/  MUFU.EX2 R67, R52 ;  /* 0x0000003400437308 */ /* 0x0009280000000800 */
        /* <DEDUP_REMOVED lines=9> */
[----:B----4-:R-:W4:Y:S01]  /*24180*/  LDSM.16.MT88.4 R52, [R220+0x2100] ;  /* 0x00210000dc34783b */ /* 0x010f220000004200 */
        /* <DEDUP_REMOVED lines=14> */
[-C--:B----4-:R-:W-:Y:S08]  /*24270*/  HMMA.16816.F32.BF16 R20, R44, R52.reuse, R20 ;  /* 0x000000342c14723c */ /* 0x090ff00000041814 */
        /* <DEDUP_REMOVED lines=12> */
[--C-:B----4-:R-:W-:Y:S04]  /*24340*/  FFMA.FTZ R43, R209, c[0x0][0x2d0], -R65.reuse ;  /* 0x0000b400d12b7a23 */ /* 0x110fe80000010841 */
[----:B------:R4:W-:Y:S03]  /*24350*/  MUFU.EX2 R80, R43 ;  /* 0x0000002b00507308 */ /* 0x0009e60000000800 */
[C---:B------:R-:W-:Y:S01]  /*24360*/  HMMA.16816.F32.BF16 R112, R44.reuse, R62, R112 ;  /* 0x0000003e2c70723c */ /* 0x040fe20000041870 */
[----:B-1----:R-:W-:Y:S07]  /*24370*/  F2FP.BF16.PACK_AB R171, R81, R82 ;  /* 0x0000005251ab723e */ /* 0x002fee00000010ff */
[-C--:B------:R-:W-:Y:S08]  /*24380*/  HMMA.16816.F32.BF16 R116, R44, R56.reuse, R116 ;  /* 0x000000382c74723c */ /* 0x080ff00000041874 */
[C---:B------:R-:W-:Y:S01]  /*24390*/  HMMA.16816.F32.BF16 R120, R48.reuse, R56, R120 ;  /* 0x000000383078723c */ /* 0x040fe20000041878 */
[----:B----4-:R-:W-:Y:S07]  /*243a0*/  FFMA.FTZ R43, R210, c[0x0][0x2d0], -R65 ;  /* 0x0000b400d22b7a23 */ /* 0x010fee0000010841 */
[-C--:B------:R-:W-:Y:S01]  /*243b0*/  HMMA.16816.F32.BF16 R124, R48, R58.reuse, R124 ;  /* 0x0000003a307c723c */ /* 0x080fe2000004187c */
[----:B------:R1:W4:Y:S01]  /*243c0*/  MUFU.EX2 R55, R43 ;  /* 0x0000002b00377308 */ /* 0x0003220000000800 */
[----:B------:R-:W4:Y:S06]  /*243d0*/  LDSM.16.MT88.4 R48, [R220+0x2900] ;  /* 0x00290000dc30783b */ /* 0x000f2c0000004200 */
[----:B------:R-:W-:Y:S02]  /*243e0*/  HMMA.16816.F32.BF16 R36, R44, R58, R36 ;  /* 0x0000003a2c24723c */ /* 0x000fe40000041824 */
[----:B------:R-:W2:Y:S05]  /*243f0*/  LDL.LU R46, [R1+0x10] ;  /* 0x00001000012e7983 */ /* 0x000eaa0000300800 */
[----:B-----5:R-:W-:Y:S02]  /*24400*/  FFMA.FTZ R44, R40, R138, R139 ;  /* 0x0000008a282c7223 */ /* 0x020fe4000001008b */
[----:B---3--:R-:W-:Y:S01]  /*24410*/  FFMA.FTZ R45, R41, R140, R141 ;  /* 0x0000008c292d7223 */ /* 0x008fe2000001008d */
[-C--:B------:R-:W-:Y:S01]  /*24420*/  HMMA.16816.F32.BF16 R136, R168, R148.reuse, R4 ;  /* 0x00000094a888723c */ /* 0x080fe20000041804 */
[----:B------:R-:W3:Y:S01]  /*24430*/  LDSM.16.MT88.4 R4, [R218+0x2900] ;  /* 0x00290000da04783b */ /* 0x000ee20000004200 */
[--C-:B-1----:R-:W-:Y:S01]  /*24440*/  FFMA.FTZ R43, R212, c[0x0][0x2d0], -R65.reuse ;  /* 0x0000b400d42b7a23 */ /* 0x102fe20000010841 */
[----:B----4-:R-:W-:Y:S01]  /*24450*/  F2FP.BF16.PACK_AB R40, R55, R80 ;  /* 0x000000503728723e */ /* 0x010fe200000010ff */
[----:B------:R-:W-:Y:S02]  /*24460*/  FFMA.FTZ R65, R214, c[0x0][0x2d0], -R65 ;  /* 0x0000b400d6417a23 */ /* 0x000fe40000010841 */
[----:B------:R1:W-:Y:S10]  /*24470*/  MUFU.EX2 R64, R43 ;  /* 0x0000002b00407308 */ /* 0x0003f40000000800 */
[----:B------:R-:W-:Y:S01]  /*24480*/  MUFU.EX2 R65, R65 ;  /* 0x0000004100417308 */ /* 0x000fe20000000800 */
[--C-:B-1----:R-:W-:Y:S09]  /*24490*/  FFMA.FTZ R43, R174, c[0x0][0x2d0], -R66.reuse ;  /* 0x0000b400ae2b7a23 */ /* 0x102ff20000010842 */
[----:B------:R1:W-:Y:S02]  /*244a0*/  MUFU.EX2 R54, R43 ;  /* 0x0000002b00367308 */ /* 0x0003e40000000800 */
[--C-:B-1----:R-:W-:Y:S08]  /*244b0*/  FFMA.FTZ R43, R175, c[0x0][0x2d0], -R66.reuse ;  /* 0x0000b400af2b7a23 */ /* 0x102ff00000010842 */
[----:B------:R1:W4:Y:S02]  /*244c0*/  MUFU.EX2 R53, R43 ;  /* 0x0000002b00357308 */ /* 0x0003240000000800 */
[--C-:B-1----:R-:W-:Y:S01]  /*244d0*/  FFMA.FTZ R43, R94, c[0x0][0x2d0], -R66.reuse ;  /* 0x0000b4005e2b7a23 */ /* 0x102fe20000010842 */
[----:B----4-:R-:W-:Y:S01]  /*244e0*/  F2FP.BF16.PACK_AB R41, R53, R54 ;  /* 0x000000363529723e */ /* 0x010fe200000010ff */
[----:B------:R-:W-:Y:S01]  /*244f0*/  FFMA.FTZ R66, R42, c[0x0][0x2d0], -R66 ;  /* 0x0000b4002a427a23 */ /* 0x000fe20000010842 */
[----:B------:R-:W-:Y:S05]  /*24500*/  F2FP.BF16.PACK_AB R42, R65, R64 ;  /* 0x00000040412a723e */ /* 0x000fea00000010ff */
[----:B------:R-:W-:Y:S10]  /*24510*/  MUFU.EX2 R52, R43 ;  /* 0x0000002b00347308 */ /* 0x000ff40000000800 */
[----:B------:R-:W1:Y:S02]  /*24520*/  MUFU.EX2 R66, R66 ;  /* 0x0000004200427308 */ /* 0x000e640000000800 */
[----:B-1----:R-:W-:Y:S07]  /*24530*/  F2FP.BF16.PACK_AB R43, R66, R52 ;  /* 0x00000034422b723e */ /* 0x002fee00000010ff */
[C---:B------:R-:W-:Y:S07]  /*24540*/  HMMA.16816.F32.BF16 R140, R40.reuse, R148, R8 ;  /* 0x00000094288c723c */ /* 0x040fee0000041808 */
[----:B------:R-:W-:Y:S01]  /*24550*/  FFMA.FTZ R8, R2, R204, R200 ;  /* 0x000000cc02087223 */ /* 0x000fe200000100c8 */
        /* <DEDUP_REMOVED lines=9> */
[----:B------:R-:W-:Y:S01]  /*245f0*/  FADD.FTZ R8, R198, R10 ;  /* 0x0000000ac6087221 */ /* 0x000fe20000010000 */
[-C--:B------:R-:W-:Y:S02]  /*24600*/  HMMA.16816.F32.BF16 R152, R168, R48.reuse, R20 ;  /* 0x00000030a898723c */ /* 0x080fe40000041814 */
[----:B------:R-:W-:Y:S02]  /*24610*/  FADD.FTZ R2, R159, R9 ;  /* 0x000000099f027221 */ /* 0x000fe40000010000 */
        /* <DEDUP_REMOVED lines=8> */
[----:B------:R-:W-:Y:S04]  /*246a0*/  FADD.FTZ R2, R187, R11 ;  /* 0x0000000bbb027221 */ /* 0x000fe80000010000 */
[----:B------:R-:W-:Y:S02]  /*246b0*/  FADD.FTZ R13, R192, R2 ;  /* 0x00000002c00d7221 */ /* 0x000fe40000010000 */
[----:B--2---:R-:W-:Y:S04]  /*246c0*/  FFMA.FTZ R0, R0, R46, R95 ;  /* 0x0000002e00007223 */ /* 0x004fe8000001005f */
[----:B------:R-:W-:Y:S02]  /*246d0*/  FADD.FTZ R12, R131, R0 ;  /* 0x00000000830c7221 */ /* 0x000fe40000010000 */
[----:B------:R-:W-:Y:S02]  /*246e0*/  FADD.FTZ R0, R161, R9 ;  /* 0x00000009a1007221 */ /* 0x000fe40000010000 */
[----:B------:R-:W-:Y:S01]  /*246f0*/  FADD.FTZ R12, R132, R12 ;  /* 0x0000000c840c7221 */ /* 0x000fe20000010000 */
[----:B------:R-:W-:Y:S01]  /*24700*/  MOV R132, R129 ;  /* 0x0000008100847202 */ /* 0x000fe20000000f00 */
[----:B------:R-:W-:Y:S02]  /*24710*/  FADD.FTZ R9, R160, R0 ;  /* 0x00000000a0097221 */ /* 0x000fe40000010000 */
[----:B------:R-:W-:Y:S01]  /*24720*/  FADD.FTZ R8, R133, R12 ;  /* 0x0000000c85087221 */ /* 0x000fe20000010000 */
[-C--:B------:R-:W-:Y:S01]  /*24730*/  HMMA.16816.F32.BF16 R160, R40, R50.reuse, R28 ;  /* 0x0000003228a0723c */ /* 0x080fe2000004181c */
[----:B------:R-:W-:Y:S01]  /*24740*/  FADD.FTZ R0, R190, R10 ;  /* 0x0000000abe007221 */ /* 0x000fe20000010000 */
[----:B------:R-:W-:Y:S01]  /*24750*/  MOV R133, R128 ;  /* 0x0000008000857202 */ /* 0x000fe20000000f00 */
        /* <DEDUP_REMOVED lines=9> */
[----:B------:R-:W-:Y:S01]  /*247f0*/  FADD.FTZ R12, R88, R12 ;  /* 0x0000000c580c7221 */ /* 0x000fe20000010000 */
[-C--:B---3--:R-:W-:Y:S03]  /*24800*/  HMMA.16816.F32.BF16 R104, R168, R4.reuse, R104 ;  /* 0x00000004a868723c */ /* 0x088fe60000041868 */
        /* <DEDUP_REMOVED lines=27> */
[-C--:B-1----:R-:W-:Y:S03]  /*249c0*/  HMMA.16816.F32.BF16 R116, R168, R8.reuse, R116 ;  /* 0x00000008a874723c */ /* 0x082fe60000041874 */
        /* <DEDUP_REMOVED lines=46> */
.L_x_1279:
[----:B-1----:R-:W2:Y:S04]  /*24cb0*/  LDL.LU R0, [R1+0x4] ;  /* 0x0000040001007983 */ /* 0x002ea80000300800 */
        /* <DEDUP_REMOVED lines=120> */
.L_x_1181:
        /* <DEDUP_REMOVED lines=132> */
.L_x_1299:
        /* <DEDUP_REMOVED lines=203> */
.L_x_1298:
        /* <DEDUP_REMOVED lines=28> */
.L_x_1300:
        /* <DEDUP_REMOVED lines=47> */
.L_x_1302:
[----:B------:R-:W-:Y:S05]  /*26de0*/  BSYNC B0 ;  /* 0x0000000000007941 */ /* 0x000fea0003800000 */
.L_x_1301:
        /* <DEDUP_REMOVED lines=114> */
.L_x_1303:
        /* <DEDUP_REMOVED lines=15> */
.L_x_1612:


//--------------------- .text._ZN7cutlass13device_kernelIN5flash19enable_sm80_to_sm89INS1_16FlashAttnFwdSm80INS1_25CollectiveMainloopFwdSm80ILi4ELi1ELb0EN4cute5tupleIJNS5_1CILi128EEENS7_ILi112EEENS7_ILi64EEEEEELi64ENS_10bfloat16_tEfNS_4arch4Sm80ELb1ELb0ELb0ELb0ELb1ELb0ELb1ELb0EEENS1_21CollectiveEpilogueFwdINS6_IJS8_SA_S9_EEENS6_IJNS7_ILi1EEESI_SI_EEESC_SE_Li128ELb0ELb1ELb0ELb0EEENS1_30DynamicPersistentTileSchedulerILi128ELi128ELb0ELb1ELb0EEEEEEEEEvNT_6ParamsE --------------------------
	.section	.text._ZN7cutlass13device_kernelIN5flash19enable_sm80_to_sm89INS1_16FlashAttnFwdSm80INS1_25CollectiveMainloopFwdSm80ILi4ELi1ELb0EN4cute5tupleIJNS5_1CILi128EEENS7_ILi112EEENS7_ILi64EEEEEELi64ENS_10bfloat16_tEfNS_4arch4Sm80ELb1ELb0ELb0ELb0ELb1ELb0ELb1ELb0EEENS1_21CollectiveEpilogueFwdINS6_IJS8_SA_S9_EEENS6_IJNS7_ILi1EEESI_SI_EEESC_SE_Li128ELb0ELb1ELb0ELb0EEENS1_30DynamicPersistentTileSchedulerILi128ELi128ELb0ELb1ELb0EEEEEEEEEvNT_6ParamsE,"ax",@progbits
	.sectioninfo	@"SHI_REGISTERS=255"
	.align	128
.text._ZN7cutlass13device_kernelIN5flash19enable_sm80_to_sm89INS1_16FlashAttnFwdSm80INS1_25CollectiveMainloopFwdSm80ILi4ELi1ELb0EN4cute5tupleIJNS5_1CILi128EEENS7_ILi112EEENS7_ILi64EEEEEELi64ENS_10bfloat16_tEfNS_4arch4Sm80ELb1ELb0ELb0ELb0ELb1ELb0ELb1ELb0EEENS1_21CollectiveEpilogueFwdINS6_IJS8_SA_S9_EEENS6_IJNS7_ILi1EEESI_SI_EEESC_SE_Li128ELb0ELb1ELb0ELb0EEENS1_30DynamicPersistentTileSchedulerILi128ELi128ELb0ELb1ELb0EEEEEEEEEvNT_6ParamsE:
        .type           _ZN7cutlass13device_kernelIN5flash19enable_sm80_to_sm89INS1_16FlashAttnFwdSm80INS1_25CollectiveMainloopFwdSm80ILi4ELi1ELb0EN4cute5tupleIJNS5_1CILi128EEENS7_ILi112EEENS7_ILi64EEEEEELi64ENS_10bfloat16_tEfNS_4arch4Sm80ELb1ELb0ELb0ELb0ELb1ELb0ELb1ELb0EEENS1_21CollectiveEpilogueFwdINS6_IJS8_SA_S9_EEENS6_IJNS7_ILi1EEESI_SI_EEESC_SE_Li128ELb0ELb1ELb0ELb0EEENS1_30DynamicPersistentTileSchedulerILi128ELi128ELb0ELb1ELb0EEEEEEEEEvNT_6ParamsE,@function
        .size           _ZN7cutlass13device_kernelIN5flash19enable_sm80_to_sm89INS1_16FlashAttnFwdSm80INS1_25CollectiveMainloopFwdSm80ILi4ELi1ELb0EN4cute5tupleIJNS5_1CILi128EEENS7_ILi112EEENS7_ILi64EEEEEELi64ENS_10bfloat16_tEfNS_4arch4Sm80ELb1ELb0ELb0ELb0ELb1ELb0ELb1ELb0EEENS1_21CollectiveEpilogueFwdINS6_IJS8_SA_S9_EEENS6_IJNS7_ILi1EEESI_SI_EEESC_SE_Li128ELb0ELb1ELb0ELb0EEENS1_30DynamicPersistentTileSchedulerILi128ELi128ELb0ELb1ELb0EEEEEEEEEvNT_6ParamsE,(.L_x_1613 - _ZN7cutlass13device_kernelIN5flash19enable_sm80_to_sm89INS1_16FlashAttnFwdSm80INS1_25CollectiveMainloopFwdSm80ILi4ELi1ELb0EN4cute5tupleIJNS5_1CILi128EEENS7_ILi112EEENS7_ILi64EEEEEELi64ENS_10bfloat16_tEfNS_4arch4Sm80ELb1ELb0ELb0ELb0ELb1ELb0ELb1ELb0EEENS1_21CollectiveEpilogueFwdINS6_IJS8_SA_S9_EEENS6_IJNS7_ILi1EEESI_SI_EEESC_SE_Li128ELb0ELb1ELb0ELb0EEENS1_30DynamicPersistentTileSchedulerILi128ELi128ELb0ELb1ELb0EEEEEEEEEvNT_6ParamsE)
        .other          _ZN7cutlass13device_kernelIN5flash19enable_sm80_to_sm89INS1_16FlashAttnFwdSm80INS1_25CollectiveMainloopFwdSm80ILi4ELi1ELb0EN4cute5tupleIJNS5_1CILi128EEENS7_ILi112EEENS7_ILi64EEEEEELi64ENS_10bfloat16_tEfNS_4arch4Sm80ELb1ELb0ELb0ELb0ELb1ELb0ELb1ELb0EEENS1_21CollectiveEpilogueFwdINS6_IJS8_SA_S9_EEENS6_IJNS7_ILi1EEESI_SI_EEESC_SE_Li128ELb0ELb1ELb0ELb0EEENS1_30DynamicPersistentTileSchedulerILi128ELi128ELb0ELb1ELb0EEEEEEEEEvNT_6ParamsE,@"STO_CUDA_ENTRY STV_DEFAULT"
_ZN7cutlass13device_kernelIN5flash19enable_sm80_to_sm89INS1_16FlashAttnFwdSm80INS1_25CollectiveMainloopFwdSm80ILi4ELi1ELb0EN4cute5tupleIJNS5_1CILi128EEENS7_ILi112EEENS7_ILi64EEEEEELi64ENS_10bfloat16_tEfNS_4arch4Sm80ELb1ELb0ELb0ELb0ELb1ELb0ELb1ELb0EEENS1_21CollectiveEpilogueFwdINS6_IJS8_SA_S9_EEENS6_IJNS7_ILi1EEESI_SI_EEESC_SE_Li128ELb0ELb1ELb0ELb0EEENS1_30DynamicPersistentTileSchedulerILi128ELi128ELb0ELb1ELb0EEEEEEEEEvNT_6ParamsE:
        /* <DEDUP_REMOVED lines=152> */
.L_x_1387:
        /* <DEDUP_REMOVED lines=19> */
.L_x_1305:
[----:B------:R-:W-:-:S04]  /*0ab0*/  MOV R0, c[0x0][0x554] ;  /* 0x0001550000007a02 */ /* 0x000fc80000000f00 */
[----:B------:R-:W-:Y:S02]  /*0ac0*/  ISETP.NE.AND P0, PT, R0, 0x1, PT ;  /* 0x000000010000780c */ /* 0x000fe40003f05270 */
[----:B------:R-:W-:-:S11]  /*0ad0*/  MOV R0, R2 ;  /* 0x0000000200007202 */ /* 0x000fd60000000f00 */
[----:B------:R-:W-:-:S05]  /*0ae0*/  @P0 IMAD.HI.U32 R4, R2, c[0x0][0x558], RZ ;  /* 0x0001560002040a27 */ /* 0x000fca00078e00ff */
[----:B------:R-:W-:-:S05]  /*0af0*/  @P0 SHF.R.U32.HI R0, RZ, c[0x0][0x55c], R4 ;  /* 0x00015700ff000a19 */ /* 0x000fca0000011604 */
[----:B------:R-:W-:Y:S02]  /*0b00*/  IMAD R4, R0, c[0x0][0x554], RZ ;  /* 0x0001550000047a24 */ /* 0x000fe400078e02ff */
.L_x_1306:
[----:B------:R-:W-:Y:S05]  /*0b10*/  BSYNC B0 ;  /* 0x0000000000007941 */ /* 0x000fea0003800000 */
.L_x_1304:
        /* <DEDUP_REMOVED lines=20> */
[----:B------:R-:W-:Y:S01]  /*0c60*/  IMAD.SHL.U32 R37, R0, 0x80, RZ ;  /* 0x0000008000257824 */ /* 0x000fe200078e00ff */
[----:B------:R-:W-:Y:S01]  /*0c70*/  IADD3 R4, -R4, 0x70, RZ ;  /* 0x0000007004047810 */ /* 0x000fe20007ffe1ff */
[----:B------:R-:W-:Y:S01]  /*0c80*/  CS2R R128, SRZ ;  /* 0x0000000000807805 */ /* 0x000fe2000001ff00 */
[----:B------:R-:W-:Y:S01]  /*0c90*/  MOV R134, RZ ;  /* 0x000000ff00867202 */ /* 0x000fe20000000f00 */
[----:B------:R-:W-:Y:S01]  /*0ca0*/  CS2R R132, SRZ ;  /* 0x0000000000847805 */ /* 0x000fe2000001ff00 */
[----:B------:R-:W-:Y:S01]  /*0cb0*/  IADD3 R0, R37, 0x7f, RZ ;  /* 0x0000007f25007810 */ /* 0x000fe20007ffe0ff */
[----:B------:R-:W-:Y:S01]  /*0cc0*/  STL [R1+0x44], R37 ;  /* 0x0000442501007387 */ /* 0x000fe20000100800 */
[----:B------:R-:W-:Y:S01]  /*0cd0*/  IMAD.MOV.U32 R158, RZ, RZ, RZ ;  /* 0x000000ffff9e7224 */ /* 0x000fe200078e00ff */
[----:B------:R-:W-:Y:S01]  /*0ce0*/  CS2R R8, SRZ ;  /* 0x0000000000087805 */ /* 0x000fe2000001ff00 */
        /* <DEDUP_REMOVED lines=27> */
[----:B------:R-:W-:Y:S01]  /*0ea0*/  @P4 IMAD.HI.U32 R2, R0, c[0x0][0x2c8], RZ ;  /* 0x0000b20000024a27 */ /* 0x000fe200078e00ff */
[----:B------:R-:W-:Y:S01]  /*0eb0*/  CS2R R22, SRZ ;  /* 0x0000000000167805 */ /* 0x000fe2000001ff00 */
[----:B------:R-:W-:Y:S01]  /*0ec0*/  MOV R182, RZ ;  /* 0x000000ff00b67202 */ /* 0x000fe20000000f00 */
[----:B------:R-:W-:Y:S01]  /*0ed0*/  CS2R R24, SRZ ;  /* 0x0000000000187805 */ /* 0x000fe2000001ff00 */
[----:B------:R-:W-:Y:S01]  /*0ee0*/  IMAD.HI R4, R5, -0x6db6db6d, R4 ;  /* 0x9249249305047827 */ /* 0x000fe200078e0204 */
[----:B------:R-:W-:Y:S01]  /*0ef0*/  @P4 SHF.R.U32.HI R0, RZ, c[0x0][0x2cc], R2 ;  /* 0x0000b300ff004a19 */ /* 0x000fe20000011602 */
[----:B------:R-:W-:Y:S01]  /*0f00*/  CS2R R162, SRZ ;  /* 0x0000000000a27805 */ /* 0x000fe2000001ff00 */
[----:B------:R-:W-:Y:S01]  /*0f10*/  MOV R2, RZ ;  /* 0x000000ff00027202 */ /* 0x000fe20000000f00 */
[----:B------:R-:W-:Y:S01]  /*0f20*/  IMAD.MOV R5, RZ, RZ, -R35 ;  /* 0x000000ffff057224 */ /* 0x000fe200078e0a23 */
[----:B------:R-:W-:Y:S01]  /*0f30*/  MOV R160, RZ ;  /* 0x000000ff00a07202 */ /* 0x000fe20000000f00 */
[----:B------:R-:W-:Y:S01]  /*0f40*/  IMAD.IADD R3, R3, 0x1, R0 ;  /* 0x0000000103037824 */ /* 0x000fe200078e0200 */
[----:B------:R-:W-:Y:S01]  /*0f50*/  SHF.R.U32.HI R0, RZ, 0x1f, R4 ;  /* 0x0000001fff007819 */ /* 0x000fe20000011604 */
[----:B------:R-:W-:Y:S01]  /*0f60*/  IMAD R36, R5, c[0x0][0x548], R6 ;  /* 0x0001520005247a24 */ /* 0x000fe200078e0206 */
[----:B------:R-:W-:Y:S01]  /*0f70*/  CS2R R26, SRZ ;  /* 0x00000000001a7805 */ /* 0x000fe2000001ff00 */
[----:B------:R-:W-:Y:S01]  /*0f80*/  IMAD.HI R2, R3, -0x6db6db6d, R2 ;  /* 0x9249249303027827 */ /* 0x000fe200078e0202 */
[----:B------:R-:W-:Y:S01]  /*0f90*/  LEA.HI.SX32 R4, R4, R0, 0x1a ;  /* 0x0000000004047211 */ /* 0x000fe200078fd2ff */
[----:B------:R-:W-:Y:S01]  /*0fa0*/  CS2R R154, SRZ ;  /* 0x00000000009a7805 */ /* 0x000fe2000001ff00 */
[----:B------:R-:W-:Y:S01]  /*0fb0*/  STL [R1+0x4c], R36 ;  /* 0x00004c2401007387 */ /* 0x000fe20000100800 */
[----:B------:R-:W-:Y:S01]  /*0fc0*/  PRMT R0, RZ, 0x7610, R0 ;  /* 0x00007610ff007816 */ /* 0x000fe20000000000 */
[----:B------:R-:W-:Y:S01]  /*0fd0*/  IMAD.MOV.U32 R5, RZ, RZ, RZ ;  /* 0x000000ffff057224 */ /* 0x000fe200078e00ff */
[----:B------:R-:W-:Y:S01]  /*0fe0*/  SHF.R.U32.HI R3, RZ, 0x1f, R2 ;  /* 0x0000001fff037819 */ /* 0x000fe20000011602 */
[----:B------:R-:W-:Y:S01]  /*0ff0*/  IMAD.MOV.U32 R144, RZ, RZ, RZ ;  /* 0x000000ffff907224 */ /* 0x000fe200078e00ff */
[----:B------:R-:W-:Y:S01]  /*1000*/  MOV R176, RZ ;  /* 0x000000ff00b07202 */ /* 0x000fe20000000f00 */
[----:B------:R-:W-:Y:S01]  /*1010*/  IMAD.MOV.U32 R180, RZ, RZ, RZ ;  /* 0x000000ffffb47224 */ /* 0x000fe200078e00ff */
[----:B------:R-:W-:Y:S01]  /*1020*/  LEA.HI.SX32 R2, R2, R3, 0x1a ;  /* 0x0000000302027211 */ /* 0x000fe200078fd2ff */
[----:B------:R-:W-:Y:S01]  /*1030*/  IMAD.MOV.U32 R178, RZ, RZ, RZ ;  /* 0x000000ffffb27224 */ /* 0x000fe200078e00ff */
[----:B------:R-:W-:Y:S01]  /*1040*/  CS2R R28, SRZ ;  /* 0x00000000001c7805 */ /* 0x000fe2000001ff00 */
[----:B------:R-:W-:Y:S01]  /*1050*/  IMAD.MOV.U32 R152, RZ, RZ, RZ ;  /* 0x000000ffff987224 */ /* 0x000fe200078e00ff */
[----:B------:R-:W-:Y:S01]  /*1060*/  IMNMX R245, R4, R2, PT ;  /* 0x0000000204f57217 */ /* 0x000fe20003800200 */
[----:B------:R-:W-:Y:S01]  /*1070*/  CS2R R30, SRZ ;  /* 0x00000000001e7805 */ /* 0x000fe2000001ff00 */
[----:B------:R-:W-:Y:S01]  /*1080*/  MOV R186, RZ ;  /* 0x000000ff00ba7202 */ /* 0x000fe20000000f00 */
[----:B------:R-:W-:Y:S01]  /*1090*/  IMAD.MOV.U32 R184, RZ, RZ, RZ ;  /* 0x000000ffffb87224 */ /* 0x000fe200078e00ff */
[----:B------:R-:W-:Y:S01]  /*10a0*/  ISETP.GE.AND P0, PT, R245, 0x1, PT ;  /* 0x00000001f500780c */ /* 0x000fe20003f06270 */
[----:B------:R-:W-:Y:S01]  /*10b0*/  CS2R R32, SRZ ;  /* 0x0000000000207805 */ /* 0x000fe2000001ff00 */
[----:B------:R-:W-:Y:S01]  /*10c0*/  MOV R34, RZ ;  /* 0x000000ff00227202 */ /* 0x000fe20000000f00 */
[----:B--2---:R1:W-:Y:S02]  /*10d0*/  STL [R1+0x1c], R7 ;  /* 0x00001c0701007387 */ /* 0x0043e40000100800 */
[----:B-1----:R-:W-:-:S08]  /*10e0*/  IMAD.MOV.U32 R7, RZ, RZ, RZ ;  /* 0x000000ffff077224 */ /* 0x002fd000078e00ff */
[----:B------:R-:W-:Y:S05]  /*10f0*/  @!P0 BRA `(.L_x_1307) ;  /* 0x0001098000008947 */ /* 0x000fea0003800000 */
[----:B------:R-:W-:-:S04]  /*1100*/  ISETP.NE.U32.AND P0, PT, RZ, c[0x0][0x340], PT ;  /* 0x0000d000ff007a0c */ /* 0x000fc80003f05070 */
[----:B------:R-:W-:-:S13]  /*1110*/  ISETP.NE.AND.EX P0, PT, RZ, c[0x0][0x344], PT, P0 ;  /* 0x0000d100ff007a0c */ /* 0x000fda0003f05300 */
[----:B------:R-:W-:Y:S05]  /*1120*/  @!P0 BRA `(.L_x_1308) ;  /* 0x0000004000008947 */ /* 0x000fea0003800000 */
[----:B------:R-:W-:-:S05]  /*1130*/  MOV R2, 0x4 ;  /* 0x0000000400027802 */ /* 0x000fca0000000f00 */
[----:B------:R-:W-:-:S05]  /*1140*/  IMAD.WIDE R2, R35, R2, c[0x0][0x340] ;  /* 0x0000d00023027625 */ /* 0x000fca00078e0202 */
[----:B------:R1:W5:Y:S01]  /*1150*/  LDG.E R8, [R2.64] ;  /* 0x0000000602087981 */ /* 0x000362000c1e1900 */
[----:B------:R-:W-:Y:S05]  /*1160*/  BRA `(.L_x_1309) ;  /* 0x0000001000007947 */ /* 0x000fea0003800000 */
.L_x_1308:
[----:B------:R-:W-:Y:S02]  /*1170*/  MOV R8, R35 ;  /* 0x0000002300087202 */ /* 0x000fe40000000f00 */
.L_x_1309:
        /* <DEDUP_REMOVED lines=32> */
.L_x_1388:
[----:B------:R-:W-:Y:S05]  /*1380*/  BRA.DIV ~URZ, `(.L_x_1311) ;  /* 0x000123727f007947 */ /* 0x000fea000b800000 */
[----:B------:R3:W4:Y:S02]  /*1390*/  SHFL.IDX PT, R2, R5, RZ, 0x181f ;  /* 0x00181fff05027589 */ /* 0x00072400000e0000 */
.L_x_1389:
        /* <DEDUP_REMOVED lines=18> */
.L_x_1313:
[----:B------:R-:W-:Y:S05]  /*14c0*/  BSYNC B0 ;  /* 0x0000000000007941 */ /* 0x000fea0003800000 */
.L_x_1312:
[----:B------:R-:W-:Y:S05]  /*14d0*/  BRA.DIV ~URZ, `(.L_x_1314) ;  /* 0x000122927f007947 */ /* 0x000fea000b800000 */
[----:B--2---:R2:W3:Y:S04]  /*14e0*/  SHFL.IDX PT, R6, R4, 0x1, 0x181f ;  /* 0x00381f0004067f89 */ /* 0x0044e800000e0000 */
[----:B-1--4-:R2:W1:Y:S02]  /*14f0*/  SHFL.IDX PT, R2, R5, 0x1, 0x181f ;  /* 0x00381f0005027f89 */ /* 0x01246400000e0000 */
.L_x_1390:
        /* <DEDUP_REMOVED lines=11> */
.L_x_1316:
[----:B------:R-:W-:Y:S05]  /*15b0*/  BSYNC B0 ;  /* 0x0000000000007941 */ /* 0x000fea0003800000 */
.L_x_1315:
[----:B------:R-:W-:Y:S05]  /*15c0*/  BRA.DIV ~URZ, `(.L_x_1317) ;  /* 0x000122727f007947 */ /* 0x000fea000b800000 */
[----:B---3--:R3:W4:Y:S02]  /*15d0*/  SHFL.IDX PT, R6, R4, 0x2, 0x181f ;  /* 0x00581f0004067f89 */ /* 0x00872400000e0000 */
.L_x_1391:
[----:B------:R-:W-:Y:S05]  /*15e0*/  BRA.DIV ~URZ, `(.L_x_1318) ;  /* 0x000122c27f007947 */ /* 0x000fea000b800000 */
[----:B-1----:R1:W2:Y:S02]  /*15f0*/  SHFL.IDX PT, R2, R5, 0x2, 0x181f ;  /* 0x00581f0005027f89 */ /* 0x0022a400000e0000 */
.L_x_1392:
        /* <DEDUP_REMOVED lines=11> */
.L_x_1320:
[----:B------:R-:W-:Y:S05]  /*16b0*/  BSYNC B0 ;  /* 0x0000000000007941 */ /* 0x000fea0003800000 */
.L_x_1319:
[----:B------:R-:W-:Y:S05]  /*16c0*/  BRA.DIV ~URZ, `(.L_x_1321) ;  /* 0x000122527f007947 */ /* 0x000fea000b800000 */
[----:B----4-:R4:W1:Y:S04]  /*16d0*/  SHFL.IDX PT, R6, R4, 0x3, 0x181f ;  /* 0x00781f0004067f89 */ /* 0x01086800000e0000 */
[----:B--2---:R4:W2:Y:S02]  /*16e0*/  SHFL.IDX PT, R2, R5, 0x3, 0x181f ;  /* 0x00781f0005027f89 */ /* 0x0048a400000e0000 */
.L_x_1393:
        /* <DEDUP_REMOVED lines=11> */
.L_x_1323:
[----:B------:R-:W-:Y:S05]  /*17a0*/  BSYNC B0 ;  /* 0x0000000000007941 */ /* 0x000fea0003800000 */
.L_x_1322:
[----:B------:R-:W-:Y:S05]  /*17b0*/  BRA.DIV ~URZ, `(.L_x_1324) ;  /* 0x000122327f007947 */ /* 0x000fea000b800000 */
[----:B-1----:R1:W3:Y:S02]  /*17c0*/  SHFL.IDX PT, R6, R4, 0x4, 0x181f ;  /* 0x00981f0004067f89 */ /* 0x0022e400000e0000 */
.L_x_1394:
[----:B------:R-:W-:Y:S05]  /*17d0*/  BRA.DIV ~URZ, `(.L_x_1325) ;  /* 0x000122827f007947 */ /* 0x000fea000b800000 */
[----:B--2---:R2:W1:Y:S02]  /*17e0*/  SHFL.IDX PT, R2, R5, 0x4, 0x181f ;  /* 0x00981f0005027f89 */ /* 0x00446400000e0000 */
.L_x_1395:
        /* <DEDUP_REMOVED lines=11> */
.L_x_1327:
[----:B------:R-:W-:Y:S05]  /*18a0*/  BSYNC B0 ;  /* 0x0000000000007941 */ /* 0x000fea0003800000 */
.L_x_1326:
[----:B------:R-:W-:Y:S05]  /*18b0*/  BRA.DIV ~URZ, `(.L_x_1328) ;  /* 0x000122127f007947 */ /* 0x000fea000b800000 */
[----:B---3--:R3:W2:Y:S04]  /*18c0*/  SHFL.IDX PT, R6, R4, 0x5, 0x181f ;  /* 0x00b81f0004067f89 */ /* 0x0086a800000e0000 */
[----:B-1----:R3:W1:Y:S02]  /*18d0*/  SHFL.IDX PT, R2, R5, 0x5, 0x181f ;  /* 0x00b81f0005027f89 */ /* 0x00266400000e0000 */
.L_x_1396:
        /* <DEDUP_REMOVED lines=11> */
.L_x_1330:
[----:B------:R-:W-:Y:S05]  /*1990*/  BSYNC B0 ;  /* 0x0000000000007941 */ /* 0x000fea0003800000 */
.L_x_1329:
[----:B------:R-:W-:Y:S05]  /*19a0*/  BRA.DIV ~URZ, `(.L_x_1331) ;  /* 0x000121f27f007947 */ /* 0x000fea000b800000 */
[----:B--2---:R2:W3:Y:S02]  /*19b0*/  SHFL.IDX PT, R6, R4, 0x6, 0x181f ;  /* 0x00d81f0004067f89 */ /* 0x0044e400000e0000 */
.L_x_1397:
[----:B------:R-:W-:Y:S05]  /*19c0*/  BRA.DIV ~URZ, `(.L_x_1332) ;  /* 0x000122427f007947 */ /* 0x000fea000b800000 */
[----:B-1----:R1:W2:Y:S02]  /*19d0*/  SHFL.IDX PT, R2, R5, 0x6, 0x181f ;  /* 0x00d81f0005027f89 */ /* 0x0022a400000e0000 */
.L_x_1398:
        /* <DEDUP_REMOVED lines=11> */
.L_x_1334:
[----:B------:R-:W-:Y:S05]  /*1a90*/  BSYNC B0 ;  /* 0x0000000000007941 */ /* 0x000fea0003800000 */
.L_x_1333:
[----:B------:R-:W-:Y:S05]  /*1aa0*/  BRA.DIV ~URZ, `(.L_x_1335) ;  /* 0x000121d27f007947 */ /* 0x000fea000b800000 */
[----:B--234-:R-:W2:Y:S04]  /*1ab0*/  SHFL.IDX PT, R4, R4, 0x7, 0x181f ;  /* 0x00f81f0004047f89 */ /* 0x01cea800000e0000 */
[----:B------:R3:W4:Y:S02]  /*1ac0*/  SHFL.IDX PT, R2, R5, 0x7, 0x181f ;  /* 0x00f81f0005027f89 */ /* 0x00072400000e0000 */
.L_x_1399:
        /* <DEDUP_REMOVED lines=20> */
[----:B------:R-:W-:-:S02]  /*1c10*/  IMAD.MOV.U32 R6, RZ, RZ, 0x70 ;  /* 0x00000070ff067424 */ /* 0x000fc400078e00ff */
[----:B------:R-:W-:Y:S01]  /*1c20*/  IMAD.MOV.U32 R0, RZ, RZ, c[0x0][0x2b8] ;  /* 0x0000ae00ff007624 */ /* 0x000fe200078e00ff */
[----:B------:R-:W5:Y:S01]  /*1c30*/  LDL R114, [R1+0x4c] ;  /* 0x00004c0001727983 */ /* 0x000f620000100800 */
[----:B-1-3--:R-:W-:Y:S02]  /*1c40*/  IMAD.MOV.U32 R5, RZ, RZ, c[0x0][0x2ac] ;  /* 0x0000ab00ff057624 */ /* 0x00afe400078e00ff */
[----:B------:R-:W-:Y:S01]  /*1c50*/  IMAD R173, R245, R6, -0x70 ;  /* 0xffffff90f5ad7424 */ /* 0x000fe200078e0206 */
[----:B------:R-:W-:Y:S01]  /*1c60*/  ISETP.NE.AND P3, PT, R0, 0x1, PT ;  /* 0x000000010000780c */ /* 0x000fe20003f65270 */
[----:B------:R-:W-:Y:S02]  /*1c70*/  IMAD R5, R5, c[0x0][0x1d0], RZ ;  /* 0x0000740005057a24 */ /* 0x000fe400078e02ff */
[----:B------:R-:W-:Y:S01]  /*1c80*/  IMAD.MOV.U32 R244, RZ, RZ, RZ ;  /* 0x000000fffff47224 */ /* 0x000fe200078e00ff */
[----:B------:R-:W-:Y:S01]  /*1c90*/  BAR.SYNC.DEFER_BLOCKING 0x0 ;  /* 0x0000000000007b1d */ /* 0x000fe20000010000 */
[----:B--2---:R-:W-:-:S05]  /*1ca0*/  IMAD.IADD R2, R249, 0x1, R173 ;  /* 0x00000001f9027824 */ /* 0x004fca00078e02ad */
[C---:B------:R-:W-:Y:S01]  /*1cb0*/  ISETP.GE.AND P1, PT, R2.reuse, R5, PT ;  /* 0x000000050200720c */ /* 0x040fe20003f26270 */
[----:B----4-:R-:W-:-:S03]  /*1cc0*/  IMAD.IADD R2, R2, 0x1, R251 ;  /* 0x0000000102027824 */ /* 0x010fc600078e02fb */
[----:B------:R-:W-:Y:S01]  /*1cd0*/  ISETP.GT.OR P1, PT, R249, 0x6f, P1 ;  /* 0x0000006ff900780c */ /* 0x000fe20000f24670 */
[----:B------:R-:W-:-:S04]  /*1ce0*/  @P3 IMAD.HI.U32 R3, R2, c[0x0][0x2bc], RZ ;  /* 0x0000af0002033a27 */ /* 0x000fc800078e00ff */
[----:B------:R-:W-:Y:S01]  /*1cf0*/  IMAD.MOV.U32 R0, RZ, RZ, R2 ;  /* 0x000000ffff007224 */ /* 0x000fe200078e0002 */
[----:B------:R-:W-:-:S07]  /*1d00*/  @P3 SHF.R.U32.HI R0, RZ, c[0x0][0x2c0], R3 ;  /* 0x0000b000ff003a19 */ /* 0x000fce0000011603 */
[----:B------:R-:W-:-:S04]  /*1d10*/  @!P1 IADD3 R3, P0, R0, R10, RZ ;  /* 0x0000000a00039210 */ /* 0x000fc80007f1e0ff */
[----:B------:R-:W-:Y:S02]  /*1d20*/  @!P1 LEA.HI.X.SX32 R5, R0, R248, 0x1, P0 ;  /* 0x000000f800059211 */ /* 0x000fe400000f0eff */
[----:B------:R-:W-:-:S04]  /*1d30*/  @!P1 LEA R4, P0, R3, c[0x0][0x2a0], 0x2 ;  /* 0x0000a80003049a11 */ /* 0x000fc800078010ff */
[----:B------:R-:W-:-:S05]  /*1d40*/  @!P1 LEA.HI.X R5, R3, c[0x0][0x2a4], R5, 0x2, P0 ;  /* 0x0000a90003059a11 */ /* 0x000fca00000f1405 */
[----:B------:R1:W2:Y:S01]  /*1d50*/  @!P1 LDG.E R244, [R4.64] ;  /* 0x0000000604f49981 */ /* 0x0002a2000c1e1900 */
[----:B------:R-:W-:-:S05]  /*1d60*/  IADD3 R0, -R0, RZ, RZ ;  /* 0x000000ff00007210 */ /* 0x000fca0007ffe1ff */
[----:B------:R-:W-:Y:S01]  /*1d70*/  IMAD R250, R0, c[0x0][0x2b8], R2 ;  /* 0x0000ae0000fa7a24 */ /* 0x000fe200078e0202 */
[----:B------:R-:W3:Y:S04]  /*1d80*/  S2R R9, SR_TID.X ;  /* 0x0000000000097919 */ /* 0x000ee80000002100 */
[----:B------:R-:W-:Y:S01]  /*1d90*/  SHF.R.S32.HI R56, RZ, 0x1f, R250 ;  /* 0x0000001fff387819 */ /* 0x000fe200000114fa */
[----:B------:R-:W-:-:S04]  /*1da0*/  IMAD.WIDE.U32 R2, R250, c[0x0][0x1e0], RZ ;  /* 0x00007800fa027a25 */ /* 0x000fc800078e00ff */
[----:B------:R-:W-:-:S04]  /*1db0*/  IMAD R0, R56, c[0x0][0x1e0], RZ ;  /* 0x0000780038007a24 */ /* 0x000fc800078e02ff */
[----:B------:R-:W-:-:S04]  /*1dc0*/  IMAD R0, R250, c[0x0][0x1e4], R0 ;  /* 0x00007900fa007a24 */ /* 0x000fc800078e0200 */
[----:B------:R-:W-:Y:S02]  /*1dd0*/  IMAD.IADD R3, R3, 0x1, R0 ;  /* 0x0000000103037824 */ /* 0x000fe400078e0200 */
[----:B------:R-:W-:Y:S02]  /*1de0*/  IMAD R0, R58, c[0x0][0x1e8], RZ ;  /* 0x00007a003a007a24 */ /* 0x000fe400078e02ff */
[----:B-----5:R-:W-:-:S04]  /*1df0*/  IMAD.WIDE.U32 R246, R114, c[0x0][0x1e8], RZ ;  /* 0x00007a0072f67a25 */ /* 0x020fc800078e00ff */
[----:B------:R-:W-:-:S04]  /*1e00*/  IMAD R0, R114, c[0x0][0x1ec], R0 ;  /* 0x00007b0072007a24 */ /* 0x000fc800078e0200 */
[----:B------:R-:W-:Y:S01]  /*1e10*/  IMAD.IADD R175, R247, 0x1, R0 ;  /* 0x00000001f7af7824 */ /* 0x000fe200078e0200 */
[----:B---3--:R-:W-:Y:S01]  /*1e20*/  SHF.R.S32.HI R7, RZ, 0x1f, R9 ;  /* 0x0000001fff077819 */ /* 0x008fe20000011409 */
[----:B------:R-:W-:Y:S02]  /*1e30*/  IMAD.MOV.U32 R172, RZ, RZ, c[0x0][0x2ac] ;  /* 0x0000ab00ffac7624 */ /* 0x000fe400078e00ff */
[----:B-1----:R-:W-:Y:S01]  /*1e40*/  IMAD R5, R245, -0x70, R6 ;  /* 0xffffff90f5057824 */ /* 0x002fe200078e0206 */
[----:B------:R-:W-:-:S03]  /*1e50*/  LEA.HI R7, R7, R9, RZ, 0x3 ;  /* 0x0000000907077211 */ /* 0x000fc600078f18ff */
[----:B------:R-:W-:Y:S01]  /*1e60*/  IMAD R172, R172, c[0x0][0x1d0], R5 ;  /* 0x00007400acac7a24 */ /* 0x000fe200078e0205 */
[----:B------:R-:W-:Y:S02]  /*1e70*/  SHF.R.S32.HI R7, RZ, 0x3, R7 ;  /* 0x00000003ff077819 */ /* 0x000fe40000011407 */
[----:B------:R-:W-:Y:S01]  /*1e80*/  ISETP.GE.AND P5, PT, R242, c[0x0][0x1d4], PT ;  /* 0x00007500f2007a0c */ /* 0x000fe20003fa6270 */
[----:B------:R-:W-:Y:S01]  /*1e90*/  IMAD.WIDE.U32 R112, R114, c[0x0][0x210], RZ ;  /* 0x0000840072707a25 */ /* 0x000fe200078e00ff */
[----:B--2---:R-:W-:-:S03]  /*1ea0*/  SHF.R.S32.HI R57, RZ, 0x1f, R244 ;  /* 0x0000001fff397819 */ /* 0x004fc600000114f4 */
[----:B------:R-:W-:-:S04]  /*1eb0*/  IMAD.WIDE.U32 R2, R244, c[0x0][0x1f0], R2 ;  /* 0x00007c00f4027a25 */ /* 0x000fc800078e0002 */
[----:B------:R-:W-:Y:S01]  /*1ec0*/  IMAD R4, R57, c[0x0][0x1f0], RZ ;  /* 0x00007c0039047a24 */ /* 0x000fe200078e02ff */
[----:B------:R-:W-:-:S03]  /*1ed0*/  IADD3 R2, P0, R2, R246, RZ ;  /* 0x000000f602027210 */ /* 0x000fc60007f1e0ff */
[----:B------:R-:W-:-:S05]  /*1ee0*/  IMAD R0, R244, c[0x0][0x1f4], R4 ;  /* 0x00007d00f4007a24 */ /* 0x000fca00078e0204 */
[----:B------:R-:W-:Y:S02]  /*1ef0*/  IADD3.X R3, R175, R3, R0, P0, !PT ;  /* 0x00000003af037210 */ /* 0x000fe400007fe400 */
[----:B------:R-:W-:-:S04]  /*1f00*/  LEA R0, P0, R2, c[0x0][0x1c8], 0x1 ;  /* 0x0000720002007a11 */ /* 0x000fc800078008ff */
[----:B------:R-:W-:Y:S01]  /*1f10*/  LEA.HI.X R3, R2, c[0x0][0x1cc], R3, 0x1, P0 ;  /* 0x0000730002037a11 */ /* 0x000fe200000f0c03 */
[----:B------:R-:W1:Y:S01]  /*1f20*/  SHFL.IDX PT, R4, R0, RZ, 0x181f ;  /* 0x00181fff00047589 */ /* 0x000e6200000e0000 */
[----:B------:R-:W-:-:S03]  /*1f30*/  IMAD.IADD R2, R172, 0x1, -R7 ;  /* 0x00000001ac027824 */ /* 0x000fc600078e0a07 */
[----:B------:R-:W2:Y:S02]  /*1f40*/  SHFL.IDX PT, R5, R3, RZ, 0x181f ;  /* 0x00181fff03057589 */ /* 0x000ea400000e0000 */
[C---:B------:R-:W-:Y:S02]  /*1f50*/  ISETP.GE.AND P0, PT, R2.reuse, 0x1, PT ;  /* 0x000000010200780c */ /* 0x040fe40003f06270 */
[----:B------:R-:W3:Y:S04]  /*1f60*/  SHFL.IDX PT, R8, R0, 0x1, 0x181f ;  /* 0x00381f0000087f89 */ /* 0x000ee800000e0000 */
[----:B------:R-:W4:Y:S04]  /*1f70*/  SHFL.IDX PT, R7, R3, 0x1, 0x181f ;  /* 0x00381f0003077f89 */ /* 0x000f2800000e0000 */
[----:B------:R-:W5:Y:S01]  /*1f80*/  SHFL.IDX PT, R6, R0, 0x2, 0x181f ;  /* 0x00581f0000067f89 */ /* 0x000f6200000e0000 */
[----:B------:R-:W-:-:S03]  /*1f90*/  ISETP.GE.AND P6, PT, R2, 0x11, PT ;  /* 0x000000110200780c */ /* 0x000fc60003fc6270 */
[----:B------:R-:W5:Y:S01]  /*1fa0*/  SHFL.IDX PT, R14, R3, 0x2, 0x181f ;  /* 0x00581f00030e7f89 */ /* 0x000f6200000e0000 */
[----:B------:R-:W-:-:S03]  /*1fb0*/  ISETP.GE.AND P2, PT, R2, 0x21, PT ;  /* 0x000000210200780c */ /* 0x000fc60003f46270 */
[----:B------:R-:W5:Y:S01]  /*1fc0*/  SHFL.IDX PT, R15, R0, 0x3, 0x181f ;  /* 0x00781f00000f7f89 */ /* 0x000f6200000e0000 */
[----:B-1----:R-:W-:-:S03]  /*1fd0*/  @P0 LEA R4, P1, R242, R4, 0x1 ;  /* 0x00000004f2040211 */ /* 0x002fc600078208ff */
[----:B------:R-:W1:Y:S01]  /*1fe0*/  SHFL.IDX PT, R16, R3, 0x3, 0x181f ;  /* 0x00781f0003107f89 */ /* 0x000e6200000e0000 */
[----:B--2---:R-:W-:-:S03]  /*1ff0*/  @P0 LEA.HI.X R5, R242, R5, R188, 0x1, P1 ;  /* 0x00000005f2050211 */ /* 0x004fc600008f0cbc */
[----:B------:R-:W2:Y:S01]  /*2000*/  SHFL.IDX PT, R11, R0, 0x4, 0x181f ;  /* 0x00981f00000b7f89 */ /* 0x000ea200000e0000 */
[----:B---3--:R-:W-:-:S03]  /*2010*/  @P6 LEA R8, P1, R242, R8, 0x1 ;  /* 0x00000008f2086211 */ /* 0x008fc600078208ff */
[----:B------:R3:W-:Y:S01]  /*2020*/  @P0 LDGSTS.E.BYPASS.LTC128B.128 [R243+0x3900], [R4.64], !P5 ;  /* 0x0390000004f30fae */ /* 0x0007e2000e901d46 */
[----:B------:R-:W-:Y:S02]  /*2030*/  ISETP.GE.AND P0, PT, R2, 0x31, PT ;  /* 0x000000310200780c */ /* 0x000fe40003f06270 */
[C---:B----4-:R-:W-:Y:S01]  /*2040*/  @P6 LEA.HI.X R9, R242.reuse, R7, R188, 0x1, P1 ;  /* 0x00000007f2096211 */ /* 0x050fe200008f0cbc */
[----:B------:R-:W4:Y:S01]  /*2050*/  SHFL.IDX PT, R13, R3, 0x4, 0x181f ;  /* 0x00981f00030d7f89 */ /* 0x000f2200000e0000 */
[----:B-----5:R-:W-:-:S03]  /*2060*/  @P2 LEA R6, P1, R242, R6, 0x1 ;  /* 0x00000006f2062211 */ /* 0x020fc600078208ff */
[----:B------:R-:W5:Y:S01]  /*2070*/  SHFL.IDX PT, R12, R0, 0x5, 0x181f ;  /* 0x00b81f00000c7f89 */ /* 0x000f6200000e0000 */
[----:B------:R-:W-:-:S03]  /*2080*/  @P2 LEA.HI.X R7, R242, R14, R188, 0x1, P1 ;  /* 0x0000000ef2072211 */ /* 0x000fc600008f0cbc */
[----:B------:R-:W2:Y:S04]  /*2090*/  SHFL.IDX PT, R10, R3, 0x5, 0x181f ;  /* 0x00b81f00030a7f89 */ /* 0x000ea800000e0000 */
[----:B------:R2:W-:Y:S01]  /*20a0*/  @P6 LDGSTS.E.BYPASS.LTC128B.128 [R243+0x4100], [R8.64], !P5 ;  /* 0x0410000008f36fae */ /* 0x0005e2000e901d46 */
[----:B------:R-:W-:-:S03]  /*20b0*/  ISETP.GE.AND P6, PT, R2, 0x41, PT ;  /* 0x000000410200780c */ /* 0x000fc60003fc6270 */
[----:B------:R-:W4:Y:S04]  /*20c0*/  SHFL.IDX PT, R0, R0, 0x6, 0x181f ;  /* 0x00d81f0000007f89 */ /* 0x000f2800000e0000 */
[----:B------:R-:W5:Y:S01]  /*20d0*/  SHFL.IDX PT, R3, R3, 0x6, 0x181f ;  /* 0x00d81f0003037f89 */ /* 0x000f6200000e0000 */
[----:B---3--:R-:W-:-:S03]  /*20e0*/  @P0 LEA R4, P1, R242, R15, 0x1 ;  /* 0x0000000ff2040211 */ /* 0x008fc600078208ff */
[----:B------:R5:W-:Y:S01]  /*20f0*/  @P2 LDGSTS.E.BYPASS.LTC128B.128 [R243+0x4900], [R6.64], !P5 ;  /* 0x0490000006f32fae */ /* 0x000be2000e901d46 */
[----:B------:R-:W-:Y:S02]  /*2100*/  ISETP.GE.AND P2, PT, R2, 0x51, PT ;  /* 0x000000510200780c */ /* 0x000fe40003f46270 */
[----:B-1----:R-:W-:Y:S02]  /*2110*/  @P0 LEA.HI.X R5, R242, R16, R188, 0x1, P1 ;  /* 0x00000010f2050211 */ /* 0x002fe400008f0cbc */
[----:B------:R-:W-:-:S03]  /*2120*/  ISETP.GE.AND P1, PT, R2, 0x61, PT ;  /* 0x000000610200780c */ /* 0x000fc60003f26270 */
[----:B------:R1:W-:Y:S01]  /*2130*/  @P0 LDGSTS.E.BYPASS.LTC128B.128 [R243+0x5100], [R4.64], !P5 ;  /* 0x0510000004f30fae */ /* 0x0003e2000e901d46 */
[----:B--2---:R-:W-:-:S04]  /*2140*/  @P6 LEA R8, P0, R242, R11, 0x1 ;  /* 0x0000000bf2086211 */ /* 0x004fc800078008ff */
[----:B----4-:R-:W-:-:S05]  /*2150*/  @P6 LEA.HI.X R9, R242, R13, R188, 0x1, P0 ;  /* 0x0000000df2096211 */ /* 0x010fca00000f0cbc */
[----:B------:R2:W-:Y:S01]  /*2160*/  @P6 LDGSTS.E.BYPASS.LTC128B.128 [R243+0x5900], [R8.64], !P5 ;  /* 0x0590000008f36fae */ /* 0x0005e2000e901d46 */
[----:B-----5:R-:W-:-:S04]  /*2170*/  @P2 LEA R6, P0, R242, R12, 0x1 ;  /* 0x0000000cf2062211 */ /* 0x020fc800078008ff */
[C---:B------:R-:W-:Y:S02]  /*2180*/  @P2 LEA.HI.X R7, R242.reuse, R10, R188, 0x1, P0 ;  /* 0x0000000af2072211 */ /* 0x040fe400000f0cbc */
[----:B-1----:R-:W-:-:S03]  /*2190*/  @P1 LEA R4, P0, R242, R0, 0x1 ;  /* 0x00000000f2041211 */ /* 0x002fc600078008ff */
[----:B------:R1:W-:Y:S01]  /*21a0*/  @P2 LDGSTS.E.BYPASS.LTC128B.128 [R243+0x6100], [R6.64], !P5 ;  /* 0x0610000006f32fae */ /* 0x0003e2000e901d46 */
[----:B------:R-:W-:-:S05]  /*21b0*/  @P1 LEA.HI.X R5, R242, R3, R188, 0x1, P0 ;  /* 0x00000003f2051211 */ /* 0x000fca00000f0cbc */
[----:B------:R1:W-:Y:S04]  /*21c0*/  @P1 LDGSTS.E.BYPASS.LTC128B.128 [R243+0x6900], [R4.64], !P5 ;  /* 0x0690000004f31fae */ /* 0x0003e8000e901d46 */
[----:B------:R-:W0:Y:S01]  /*21d0*/  LDGDEPBAR ;  /* 0x00000000000079af */ /* 0x000e220000000000 */
[----:B------:R-:W-:-:S04]  /*21e0*/  DEPBAR.LE SB0, 0x1 ;  /* 0x000080400000791a */ /* 0x000fc80000000000 */
[----:B------:R-:W-:-:S04]  /*21f0*/  DEPBAR.LE SB0, 0x0 ;  /* 0x000080000000791a */ /* 0x000fc80000000000 */
[----:B------:R-:W-:Y:S06]  /*2200*/  BAR.SYNC.DEFER_BLOCKING 0x0 ;  /* 0x0000000000007b1d */ /* 0x000fec0000010000 */
[----:B------:R-:W-:Y:S04]  /*2210*/  LDSM.16.M88.4 R36, [R224] ;  /* 0x00000000e024783b */ /* 0x000fe80000000200 */
[----:B--2---:R-:W2:Y:S04]  /*2220*/  LDSM.16.M88.4 R8, [R231] ;  /* 0x00000000e708783b */ /* 0x004ea80000000200 */
[----:B-1----:R-:W1:Y:S04]  /*2230*/  LDSM.16.M88.4 R4, [R231+0x2000] ;  /* 0x00200000e704783b */ /* 0x002e680000000200 */
[----:B------:R-:W3:Y:S04]  /*2240*/  LDSM.16.M88.4 R32, [R224+0x800] ;  /* 0x00080000e020783b */ /* 0x000ee80000000200 */
[----:B------:R-:W4:Y:S04]  /*2250*/  LDSM.16.M88.4 R28, [R224+0x1000] ;  /* 0x00100000e01c783b */ /* 0x000f280000000200 */
[----:B------:R-:W5:Y:S04]  /*2260*/  LDSM.16.M88.4 R24, [R224+0x1800] ;  /* 0x00180000e018783b */ /* 0x000f680000000200 */
[----:B------:R-:W3:Y:S04]  /*2270*/  LDSM.16.M88.4 R20, [R224+0x2000] ;  /* 0x00200000e014783b */ /* 0x000ee80000000200 */
[----:B------:R-:W3:Y:S04]  /*2280*/  LDSM.16.M88.4 R16, [R224+0x2800] ;  /* 0x00280000e010783b */ /* 0x000ee80000000200 */
[----:B------:R-:W3:Y:S01]  /*2290*/  LDSM.16.M88.4 R12, [R224+0x3000] ;  /* 0x00300000e00c783b */ /* 0x000ee20000000200 */
[----:B------:R-:W-:-:S02]  /*22a0*/  IMAD R0, R56, c[0x0][0x208], RZ ;  /* 0x0000820038007a24 */ /* 0x000fc400078e02ff */
[----:B------:R-:W-:Y:S01]  /*22b0*/  IMAD R3, R57, c[0x0][0x218], RZ ;  /* 0x0000860039037a24 */ /* 0x000fe200078e02ff */
[----:B------:R-:W-:Y:S04]  /*22c0*/  LDSM.16.M88.4 R108, [R240] ;  /* 0x00000000f06c783b */ /* 0x000fe80000000200 */
[----:B------:R-:W-:Y:S01]  /*22d0*/  LDSM.16.M88.4 R76, [R235] ;  /* 0x00000000eb4c783b */ /* 0x000fe20000000200 */
[----:B--2---:R-:W-:Y:S01]  /*22e0*/  HMMA.16816.F32.BF16 R92, R8, R38, RZ ;  /* 0x00000026085c723c */ /* 0x004fe200000418ff */
[----:B------:R-:W-:Y:S02]  /*22f0*/  IMAD R0, R250, c[0x0][0x20c], R0 ;  /* 0x00008300fa007a24 */ /* 0x000fe400078e0200 */
[----:B------:R-:W-:Y:S04]  /*2300*/  LDSM.16.M88.4 R100, [R238] ;  /* 0x00000000ee64783b */ /* 0x000fe80000000200 */
[----:B------:R-:W-:Y:S01]  /*2310*/  LDSM.16.M88.4 R80, [R241] ;  /* 0x00000000f150783b */ /* 0x000fe20000000200 */
[C---:B-1----:R-:W-:Y:S03]  /*2320*/  HMMA.16816.F32.BF16 R48, R4.reuse, R36, RZ ;  /* 0x000000240430723c */ /* 0x042fe600000418ff */
[----:B------:R-:W-:Y:S04]  /*2330*/  LDSM.16.M88.4 R104, [R239] ;  /* 0x00000000ef68783b */ /* 0x000fe80000000200 */
[----:B------:R-:W-:Y:S01]  /*2340*/  LDSM.16.M88.4 R96, [R237] ;  /* 0x00000000ed60783b */ /* 0x000fe20000000200 */
[----:B------:R-:W-:Y:S08]  /*2350*/  HMMA.16816.F32.BF16 R72, R4, R38, RZ ;  /* 0x000000260448723c */ /* 0x000ff000000418ff */
[----:B------:R-:W-:Y:S01]  /*2360*/  HMMA.16816.F32.BF16 R144, R8, R36, RZ ;  /* 0x000000240890723c */ /* 0x000fe200000418ff */
[----:B------:R-:W-:-:S02]  /*2370*/  IMAD.MOV.U32 R39, RZ, RZ, R92 ;  /* 0x000000ffff277224 */ /* 0x000fc400078e005c */
[----:B------:R-:W-:-:S04]  /*2380*/  IMAD.MOV.U32 R38, RZ, RZ, R93 ;  /* 0x000000ffff267224 */ /* 0x000fc800078e005d */
[----:B------:R-:W-:Y:S01]  /*2390*/  MOV R37, R94 ;  /* 0x0000005e00257202 */ /* 0x000fe20000000f00 */
[----:B------:R-:W-:Y:S01]  /*23a0*/  IMAD.MOV.U32 R36, RZ, RZ, R95 ;  /* 0x000000ffff247224 */ /* 0x000fe200078e005f */
[C---:B---3--:R-:W-:Y:S08]  /*23b0*/  HMMA.16816.F32.BF16 R140, R8.reuse, R32, RZ ;  /* 0x00000020088c723c */ /* 0x048ff000000418ff */
[C---:B------:R-:W-:Y:S08]  /*23c0*/  HMMA.16816.F32.BF16 R92, R8.reuse, R34, RZ ;  /* 0x00000022085c723c */ /* 0x040ff000000418ff */
[C---:B----4-:R-:W-:Y:S08]  /*23d0*/  HMMA.16816.F32.BF16 R160, R8.reuse, R28, RZ ;  /* 0x0000001c08a0723c */ /* 0x050ff000000418ff */
[C---:B------:R-:W-:Y:S08]  /*23e0*/  HMMA.16816.F32.BF16 R120, R8.reuse, R30, RZ ;  /* 0x0000001e0878723c */ /* 0x040ff000000418ff */
[C---:B-----5:R-:W-:Y:S08]  /*23f0*/  HMMA.16816.F32.BF16 R184, R8.reuse, R24, RZ ;  /* 0x0000001808b8723c */ /* 0x060ff000000418ff */
[C---:B------:R-:W-:Y:S08]  /*2400*/  HMMA.16816.F32.BF16 R220, R8.reuse, R26, RZ ;  /* 0x0000001a08dc723c */ /* 0x040ff000000418ff */
[C---:B------:R-:W-:Y:S08]  /*2410*/  HMMA.16816.F32.BF16 R156, R8.reuse, R20, RZ ;  /* 0x00000014089c723c */ /* 0x040ff000000418ff */
[C---:B------:R-:W-:Y:S08]  /*2420*/  HMMA.16816.F32.BF16 R216, R8.reuse, R22, RZ ;  /* 0x0000001608d8723c */ /* 0x040ff000000418ff */
[C---:B------:R-:W-:Y:S08]  /*2430*/  HMMA.16816.F32.BF16 R152, R8.reuse, R16, RZ ;  /* 0x000000100898723c */ /* 0x040ff000000418ff */
[C---:B------:R-:W-:Y:S08]  /*2440*/  HMMA.16816.F32.BF16 R212, R8.reuse, R18, RZ ;  /* 0x0000001208d4723c */ /* 0x040ff000000418ff */
[C---:B------:R-:W-:Y:S08]  /*2450*/  HMMA.16816.F32.BF16 R148, R8.reuse, R12, RZ ;  /* 0x0000000c0894723c */ /* 0x040ff000000418ff */
[----:B------:R-:W-:Y:S07]  /*2460*/  HMMA.16816.F32.BF16 R208, R8, R14, RZ ;  /* 0x0000000e08d0723c */ /* 0x000fee00000418ff */
[----:B------:R-:W-:-:S04]  /*2470*/  IMAD.WIDE.U32 R8, R250, c[0x0][0x208], RZ ;  /* 0x00008200fa087a25 */ /* 0x000fc800078e00ff */
[----:B------:R-:W-:Y:S02]  /*2480*/  IMAD.IADD R9, R9, 0x1, R0 ;  /* 0x0000000109097824 */ /* 0x000fe400078e0200 */
[----:B------:R-:W-:Y:S02]  /*2490*/  IMAD R0, R58, c[0x0][0x210], RZ ;  /* 0x000084003a007a24 */ /* 0x000fe400078e02ff */
[----:B------:R-:W-:-:S04]  /*24a0*/  IMAD.WIDE.U32 R8, R244, c[0x0][0x218], R8 ;  /* 0x00008600f4087a25 */ /* 0x000fc800078e0008 */
[----:B------:R-:W-:-:S04]  /*24b0*/  IMAD R0, R114, c[0x0][0x214], R0 ;  /* 0x0000850072007a24 */ /* 0x000fc800078e0200 */
[----:B------:R-:W-:Y:S02]  /*24c0*/  IMAD.IADD R10, R113, 0x1, R0 ;  /* 0x00000001710a7824 */ /* 0x000fe400078e0200 */
[----:B------:R-:W-:Y:S01]  /*24d0*/  IMAD R0, R244, c[0x0][0x21c], R3 ;  /* 0x00008700f4007a24 */ /* 0x000fe200078e0203 */
[----:B------:R-:W-:-:S04]  /*24e0*/  IADD3 R3, P0, R8, R112, RZ ;  /* 0x0000007008037210 */ /* 0x000fc80007f1e0ff */
[----:B------:R-:W-:Y:S02]  /*24f0*/  IADD3.X R8, R10, R9, R0, P0, !PT ;  /* 0x000000090a087210 */ /* 0x000fe400007fe400 */
[C---:B------:R-:W-:Y:S01]  /*2500*/  LEA R0, P0, R3.reuse, c[0x0][0x1f8], 0x1 ;  /* 0x00007e0003007a11 */ /* 0x040fe200078008ff */
[C---:B------:R-:W-:Y:S03]  /*2510*/  HMMA.16816.F32.BF16 R68, R4.reuse, R12, RZ ;  /* 0x0000000c0444723c */ /* 0x040fe600000418ff */
[----:B------:R-:W-:Y:S01]  /*2520*/  LEA.HI.X R3, R3, c[0x0][0x1fc], R8, 0x1, P0 ;  /* 0x00007f0003037a11 */ /* 0x000fe200000f0c08 */
[----:B------:R-:W1:Y:S04]  /*2530*/  SHFL.IDX PT, R13, R0, 0x1, 0x181f ;  /* 0x00381f00000d7f89 */ /* 0x000e6800000e0000 */
[C---:B------:R-:W-:Y:S01]  /*2540*/  HMMA.16816.F32.BF16 R44, R4.reuse, R32, RZ ;  /* 0x00000020042c723c */ /* 0x040fe200000418ff */
[----:B------:R-:W2:Y:S07]  /*2550*/  SHFL.IDX PT, R12, R0, RZ, 0x181f ;  /* 0x00181fff000c7589 */ /* 0x000eae00000e0000 */
[----:B------:R-:W-:Y:S01]  /*2560*/  HMMA.16816.F32.BF16 R40, R4, R28, RZ ;  /* 0x0000001c0428723c */ /* 0x000fe200000418ff */
[----:B------:R-:W-:-:S02]  /*2570*/  IMAD.MOV.U32 R33, RZ, RZ, R94 ;  /* 0x000000ffff217224 */ /* 0x000fc400078e005e */
[----:B------:R-:W-:-:S05]  /*2580*/  IMAD.MOV.U32 R32, RZ, RZ, R95 ;  /* 0x000000ffff207224 */ /* 0x000fca00078e005f */
[C---:B------:R-:W-:Y:S08]  /*2590*/  HMMA.16816.F32.BF16 R52, R4.reuse, R24, RZ ;  /* 0x000000180434723c */ /* 0x040ff000000418ff */
[C---:B------:R-:W-:Y:S08]  /*25a0*/  HMMA.16816.F32.BF16 R60, R4.reuse, R20, RZ ;  /* 0x00000014043c723c */ /* 0x040ff000000418ff */
[C---:B------:R-:W-:Y:S01]  /*25b0*/  HMMA.16816.F32.BF16 R64, R4.reuse, R16, RZ ;  /* 0x000000100440723c */ /* 0x040fe200000418ff */
[----:B------:R-:W-:Y:S07]  /*25c0*/  SHFL.IDX PT, R17, R3, RZ, 0x181f ;  /* 0x00181fff03117589 */ /* 0x000fee00000e0000 */
[C---:B------:R-:W-:Y:S08]  /*25d0*/  HMMA.16816.F32.BF16 R84, R4.reuse, R34, RZ ;  /* 0x000000220454723c */ /* 0x040ff000000418ff */
[----:B------:R-:W-:Y:S01]  /*25e0*/  HMMA.16816.F32.BF16 R88, R4, R30, RZ ;  /* 0x0000001e0458723c */ /* 0x000fe200000418ff */
[----:B------:R-:W-:-:S02]  /*25f0*/  IMAD.MOV.U32 R35, RZ, RZ, R92 ;  /* 0x000000ffff237224 */ /* 0x000fc400078e005c */
[----:B------:R-:W-:Y:S02]  /*2600*/  IMAD.MOV.U32 R34, RZ, RZ, R93 ;  /* 0x000000ffff227224 */ /* 0x000fe400078e005d */
[----:B------:R-:W-:Y:S03]  /*2610*/  LDSM.16.M88.4 R92, [R236] ;  /* 0x00000000ec5c783b */ /* 0x000fe60000000200 */
[C---:B------:R-:W-:Y:S01]  /*2620*/  HMMA.16816.F32.BF16 R116, R4.reuse, R26, RZ ;  /* 0x0000001a0474723c */ /* 0x040fe200000418ff */
[----:B------:R-:W-:Y:S07]  /*2630*/  SHFL.IDX PT, R27, R3, 0x4, 0x181f ;  /* 0x00981f00031b7f89 */ /* 0x000fee00000e0000 */
[C---:B------:R-:W-:Y:S01]  /*2640*/  HMMA.16816.F32.BF16 R124, R4.reuse, R22, RZ ;  /* 0x00000016047c723c */ /* 0x040fe200000418ff */
[----:B------:R-:W-:Y:S07]  /*2650*/  SHFL.IDX PT, R23, R3, 0x2, 0x181f ;  /* 0x00581f0003177f89 */ /* 0x000fee00000e0000 */
[C---:B------:R-:W-:Y:S01]  /*2660*/  HMMA.16816.F32.BF16 R132, R4.reuse, R18, RZ ;  /* 0x000000120484723c */ /* 0x040fe200000418ff */
[----:B------:R-:W3:Y:S04]  /*2670*/  SHFL.IDX PT, R19, R3, 0x1, 0x181f ;  /* 0x00381f0003137f89 */ /* 0x000ee800000e0000 */
[----:B------:R-:W-:Y:S03]  /*2680*/  SHFL.IDX PT, R18, R0, 0x4, 0x181f ;  /* 0x00981f0000127f89 */ /* 0x000fe600000e0000 */
[----:B------:R-:W-:Y:S01]  /*2690*/  HMMA.16816.F32.BF16 R136, R4, R14, RZ ;  /* 0x0000000e0488723c */ /* 0x000fe200000418ff */
[----:B------:R-:W-:Y:S04]  /*26a0*/  LDSM.16.M88.4 R4, [R234+0x2000] ;  /* 0x00200000ea04783b */ /* 0x000fe80000000200 */
[----:B------:R-:W4:Y:S04]  /*26b0*/  SHFL.IDX PT, R14, R0, 0x2, 0x181f ;  /* 0x00581f00000e7f89 */ /* 0x000f2800000e0000 */
[----:B------:R-:W5:Y:S04]  /*26c0*/  SHFL.IDX PT, R15, R0, 0x3, 0x181f ;  /* 0x00781f00000f7f89 */ /* 0x000f6800000e0000 */
[----:B------:R-:W5:Y:S04]  /*26d0*/  SHFL.IDX PT, R26, R0, 0x5, 0x181f ;  /* 0x00b81f00001a7f89 */ /* 0x000f6800000e0000 */
[----:B------:R-:W5:Y:S01]  /*26e0*/  SHFL.IDX PT, R21, R3, 0x3, 0x181f ;  /* 0x00781f0003157f89 */ /* 0x000f6200000e0000 */
[----:B------:R-:W-:-:S03]  /*26f0*/  IMAD.SHL.U32 R174, R242, 0x2, RZ ;  /* 0x00000002f2ae7824 */ /* 0x000fc600078e00ff */
[----:B------:R-:W5:Y:S01]  /*2700*/  SHFL.IDX PT, R28, R3, 0x5, 0x181f ;  /* 0x00b81f00031c7f89 */ /* 0x000f6200000e0000 */
[----:B------:R-:W-:Y:S02]  /*2710*/  SHF.L.U64.HI R16, R242, 0x1, R188 ;  /* 0x00000001f2107819 */ /* 0x000fe400000102bc */
[-C--:B-1----:R-:W-:Y:S01]  /*2720*/  IADD3 R24, P1, R13, R174.reuse, RZ ;  /* 0x000000ae0d187210 */ /* 0x082fe20007f3e0ff */
[----:B------:R-:W1:Y:S01]  /*2730*/  SHFL.IDX PT, R0, R0, 0x6, 0x181f ;  /* 0x00d81f0000007f89 */ /* 0x000e6200000e0000 */
[----:B--2---:R-:W-:-:S03]  /*2740*/  IADD3 R12, P2, R12, R174, RZ ;  /* 0x000000ae0c0c7210 */ /* 0x004fc60007f5e0ff */
[--C-:B---3--:R-:W-:Y:S01]  /*2750*/  IMAD.X R25, R19, 0x1, R16.reuse, P1 ;  /* 0x0000000113197824 */ /* 0x108fe200008e0610 */
[-C--:B----4-:R-:W-:Y:S01]  /*2760*/  IADD3 R22, P0, R14, R174.reuse, RZ ;  /* 0x000000ae0e167210 */ /* 0x090fe20007f1e0ff */
[----:B------:R-:W2:Y:S01]  /*2770*/  SHFL.IDX PT, R3, R3, 0x6, 0x181f ;  /* 0x00d81f0003037f89 */ /* 0x000ea200000e0000 */
[-C--:B------:R-:W-:Y:S02]  /*2780*/  IADD3 R18, P1, R18, R174.reuse, RZ ;  /* 0x000000ae12127210 */ /* 0x080fe40007f3e0ff */
[----:B------:R-:W-:Y:S01]  /*2790*/  ISETP.GE.AND P6, PT, R242, c[0x0][0x1d4], PT ;  /* 0x00007500f2007a0c */ /* 0x000fe20003fc6270 */
[--C-:B------:R-:W-:Y:S01]  /*27a0*/  IMAD.X R13, R17, 0x1, R16.reuse, P2 ;  /* 0x00000001110d7824 */ /* 0x100fe200010e0610 */
[----:B-----5:R-:W-:Y:S01]  /*27b0*/  IADD3 R20, P2, R15, R174, RZ ;  /* 0x000000ae0f147210 */ /* 0x020fe20007f5e0ff */
[----:B------:R-:W-:Y:S01]  /*27c0*/  IMAD.X R19, R27, 0x1, R16, P1 ;  /* 0x000000011b137824 */ /* 0x000fe200008e0610 */
[----:B------:R-:W-:Y:S02]  /*27d0*/  IADD3.X R23, R23, R16, RZ, P0, !PT ;  /* 0x0000001017177210 */ /* 0x000fe400007fe4ff */
[----:B------:R-:W-:-:S02]  /*27e0*/  ISETP.LT.OR P0, PT, R2, 0x1, P6 ;  /* 0x000000010200780c */ /* 0x000fc40003701670 */
[----:B------:R-:W-:Y:S01]  /*27f0*/  IADD3 R14, P1, R26, R174, RZ ;  /* 0x000000ae1a0e7210 */ /* 0x000fe20007f3e0ff */
[--C-:B------:R-:W-:Y:S01]  /*2800*/  IMAD.X R21, R21, 0x1, R16.reuse, P2 ;  /* 0x0000000115157824 */ /* 0x100fe200010e0610 */
[----:B------:R-:W-:Y:S01]  /*2810*/  ISETP.LT.OR P2, PT, R2, 0x11, P6 ;  /* 0x000000110200780c */ /* 0x000fe20003741670 */
[----:B------:R-:W-:Y:S02]  /*2820*/  STL.64 [R1+0x20], R246 ;  /* 0x000020f601007387 */ /* 0x000fe40000100a00 */
[----:B------:R-:W-:Y:S01]  /*2830*/  IMAD.X R15, R28, 0x1, R16, P1 ;  /* 0x000000011c0f7824 */ /* 0x000fe200008e0610 */
[----:B------:R-:W-:Y:S01]  /*2840*/  ISETP.LT.OR P1, PT, R2, 0x21, P6 ;  /* 0x000000210200780c */ /* 0x000fe20003721670 */
[----:B------:R-:W-:Y:S01]  /*2850*/  STL [R1+0x38], R175 ;  /* 0x000038af01007387 */ /* 0x000fe20000100800 */
[----:B------:R-:W-:Y:S01]  /*2860*/  IMAD.MOV.U32 R59, RZ, RZ, R120 ;  /* 0x000000ffff3b7224 */ /* 0x000fe200078e0078 */
[----:B------:R-:W-:Y:S01]  /*2870*/  MOV R31, R121 ;  /* 0x00000079001f7202 */ /* 0x000fe20000000f00 */
[----:B------:R-:W-:Y:S01]  /*2880*/  IMAD.MOV.U32 R30, RZ, RZ, R122 ;  /* 0x000000ffff1e7224 */ /* 0x000fe200078e007a */
[C---:B------:R-:W-:Y:S01]  /*2890*/  HMMA.16816.F32.BF16 R168, R4.reuse, R108, R40 ;  /* 0x0000006c04a8723c */ /* 0x040fe20000041828 */
[----:B------:R-:W-:Y:S01]  /*28a0*/  IMAD.MOV.U32 R29, RZ, RZ, R123 ;  /* 0x000000ffff1d7224 */ /* 0x000fe200078e007b */
[----:B------:R3:W-:Y:S04]  /*28b0*/  STL.64 [R1+0x30], R112 ;  /* 0x0000307001007387 */ /* 0x0007e80000100a00 */
[----:B------:R-:W-:Y:S02]  /*28c0*/  STL [R1+0x40], R10 ;  /* 0x0000400a01007387 */ /* 0x000fe40000100800 */
[C---:B------:R-:W-:Y:S02]  /*28d0*/  HMMA.16816.F32.BF16 R120, R4.reuse, R78, R72 ;  /* 0x0000004e0478723c */ /* 0x040fe40000041848 */
[----:B------:R-:W4:Y:S04]  /*28e0*/  LDSM.16.M88.4 R8, [R234] ;  /* 0x00000000ea08783b */ /* 0x000f280000000200 */
[----:B------:R-:W-:Y:S01]  /*28f0*/  @!PT LDS RZ, [RZ] ;  /* 0x00000000fffff984 */ /* 0x000fe20000000800 */
[----:B------:R-:W-:Y:S01]  /*2900*/  @!PT LDS RZ, [RZ] ;  /* 0x00000000fffff984 */ /* 0x000fe20000000800 */
[----:B------:R-:W-:Y:S01]  /*2910*/  @!PT LDS RZ, [RZ] ;  /* 0x00000000fffff984 */ /* 0x000fe20000000800 */
[----:B------:R5:W-:Y:S01]  /*2920*/  LDGSTS.E.BYPASS.LTC128B.128 [R243+0x100], [R12.64], !P0 ;  /* 0x001000000cf37fae */ /* 0x000be2000c101d46 */
[----:B------:R-:W-:Y:S01]  /*2930*/  IMAD.MOV.U32 R72, RZ, RZ, R35 ;  /* 0x000000ffff487224 */ /* 0x000fe200078e0023 */
[----:B------:R-:W-:Y:S01]  /*2940*/  HMMA.16816.F32.BF16 R40, R4, R102, R124 ;  /* 0x000000660428723c */ /* 0x000fe2000004187c */
[----:B------:R-:W-:Y:S01]  /*2950*/  IMAD.MOV.U32 R73, RZ, RZ, R34 ;  /* 0x000000ffff497224 */ /* 0x000fe200078e0022 */
[----:B------:R4:W-:Y:S01]  /*2960*/  LDGSTS.E.BYPASS.LTC128B.128 [R243+0x900], [R24.64], !P2 ;  /* 0x0090000018f37fae */ /* 0x0009e2000d101d46 */
[----:B------:R-:W-:-:S02]  /*2970*/  IMAD.MOV.U32 R74, RZ, RZ, R33 ;  /* 0x000000ffff4a7224 */ /* 0x000fc400078e0021 */
[----:B------:R-:W-:Y:S02]  /*2980*/  IMAD.MOV.U32 R75, RZ, RZ, R32 ;  /* 0x000000ffff4b7224 */ /* 0x000fe400078e0020 */
[----:B------:R-:W-:Y:S01]  /*2990*/  MOV R124, R39 ;  /* 0x00000027007c7202 */ /* 0x000fe20000000f00 */
[----:B------:R-:W-:Y:S01]  /*29a0*/  HMMA.16816.F32.BF16 R176, R4, R80, R44 ;  /* 0x0000005004b0723c */ /* 0x000fe2000004182c */
[----:B------:R-:W-:Y:S02]  /*29b0*/  IMAD.MOV.U32 R125, RZ, RZ, R38 ;  /* 0x000000ffff7d7224 */ /* 0x000fe400078e0026 */
[----:B------:R-:W-:Y:S02]  /*29c0*/  IMAD.MOV.U32 R126, RZ, RZ, R37 ;  /* 0x000000ffff7e7224 */ /* 0x000fe400078e0025 */
[----:B------:R-:W-:-:S03]  /*29d0*/  IMAD.MOV.U32 R127, RZ, RZ, R36 ;  /* 0x000000ffff7f7224 */ /* 0x000fc600078e0024 */
[C---:B---3--:R-:W-:Y:S01]  /*29e0*/  HMMA.16816.F32.BF16 R112, R4.reuse, R82, R84 ;  /* 0x000000520470723c */ /* 0x048fe20000041854 */
[C---:B------:R-:W-:Y:S01]  /*29f0*/  ISETP.LT.OR P2, PT, R2.reuse, 0x31, P6 ;  /* 0x000000310200780c */ /* 0x040fe20003741670 */
[----:B------:R3:W-:Y:S06]  /*2a00*/  LDGSTS.E.BYPASS.LTC128B.128 [R243+0x1100], [R22.64], !P1 ;  /* 0x0110000016f37fae */ /* 0x0007ec000c901d46 */
        /* <DEDUP_REMOVED lines=9> */
[----:B------:R-:W-:Y:S01]  /*2aa0*/  ISETP.LT.OR P1, PT, R2, 0x51, P6 ;  /* 0x000000510200780c */ /* 0x000fe20003721670 */
[----:B------:R3:W-:Y:S05]  /*2ab0*/  LDGSTS.E.BYPASS.LTC128B.128 [R243+0x1900], [R20.64], !P2 ;  /* 0x0190000014f37fae */ /* 0x0007ea000d101d46 */
[----:B-1----:R-:W-:-:S05]  /*2ac0*/  IADD3 R4, P0, R0, R174, RZ ;  /* 0x000000ae00047210 */ /* 0x002fca0007f1e0ff */
[----:B--2---:R-:W-:Y:S01]  /*2ad0*/  IMAD.X R5, R3, 0x1, R16, P0 ;  /* 0x0000000103057824 */ /* 0x004fe200000e0610 */
[C---:B------:R-:W-:Y:S02]  /*2ae0*/  ISETP.LT.OR P0, PT, R2.reuse, 0x41, P6 ;  /* 0x000000410200780c */ /* 0x040fe40003701670 */
[----:B------:R-:W-:Y:S01]  /*2af0*/  ISETP.LT.OR P6, PT, R2, 0x61, P6 ;  /* 0x000000610200780c */ /* 0x000fe200037c1670 */
[----:B------:R-:W-:-:S10]  /*2b00*/  IMAD.MOV.U32 R116, RZ, RZ, R59 ;  /* 0x000000ffff747224 */ /* 0x000fd400078e003b */
[----:B------:R1:W-:Y:S04]  /*2b10*/  LDGSTS.E.BYPASS.LTC128B.128 [R243+0x2100], [R18.64], !P0 ;  /* 0x0210000012f37fae */ /* 0x0003e8000c101d46 */
[----:B------:R5:W-:Y:S04]  /*2b20*/  LDGSTS.E.BYPASS.LTC128B.128 [R243+0x2900], [R14.64], !P1 ;  /* 0x029000000ef37fae */ /* 0x000be8000c901d46 */
[----:B------:R2:W-:Y:S04]  /*2b30*/  LDGSTS.E.BYPASS.LTC128B.128 [R243+0x3100], [R4.64], !P6 ;  /* 0x0310000004f37fae */ /* 0x0005e8000f101d46 */
[----:B------:R-:W-:Y:S04]  /*2b40*/  LDSM.16.M88.4 R52, [R230+0x3000] ;  /* 0x00300000e634783b */ /* 0x000fe80000000200 */
[----:B---3--:R-:W-:Y:S04]  /*2b50*/  LDSM.16.M88.4 R20, [R230] ;  /* 0x00000000e614783b */ /* 0x008fe80000000200 */
[----:B------:R-:W-:Y:S04]  /*2b60*/  LDSM.16.M88.4 R48, [R230+0x800] ;  /* 0x00080000e630783b */ /* 0x000fe80000000200 */
[----:B------:R-:W-:Y:S04]  /*2b70*/  LDSM.16.M88.4 R68, [R230+0x1000] ;  /* 0x00100000e644783b */ /* 0x000fe80000000200 */
[----:B------:R-:W-:Y:S04]  /*2b80*/  LDSM.16.M88.4 R64, [R230+0x1800] ;  /* 0x00180000e640783b */ /* 0x000fe80000000200 */
[----:B------:R-:W-:Y:S04]  /*2b90*/  LDSM.16.M88.4 R60, [R230+0x2000] ;  /* 0x00200000e63c783b */ /* 0x000fe80000000200 */
[----:B--2---:R-:W2:Y:S04]  /*2ba0*/  LDSM.16.M88.4 R4, [R232+0x2000] ;  /* 0x00200000e804783b */ /* 0x004ea80000000200 */
[----:B------:R-:W3:Y:S04]  /*2bb0*/  LDSM.16.M88.4 R56, [R230+0x2800] ;  /* 0x00280000e638783b */ /* 0x000ee80000000200 */
[----:B-----5:R-:W5:Y:S01]  /*2bc0*/  LDSM.16.M88.4 R12, [R232] ;  /* 0x00000000e80c783b */ /* 0x020f620000000200 */
[----:B------:R-:W-:Y:S01]  /*2bd0*/  MOV R117, R31 ;  /* 0x0000001f00757202 */ /* 0x000fe20000000f00 */
[----:B------:R-:W-:Y:S01]  /*2be0*/  IMAD.MOV.U32 R118, RZ, RZ, R30 ;  /* 0x000000ffff767224 */ /* 0x000fe200078e001e */
[C---:B----4-:R-:W-:Y:S01]  /*2bf0*/  HMMA.16816.F32.BF16 R24, R8.reuse, R78, R124 ;  /* 0x0000004e0818723c */ /* 0x050fe2000004187c */
[----:B------:R-:W-:Y:S01]  /*2c00*/  IMAD.MOV.U32 R119, RZ, RZ, R29 ;  /* 0x000000ffff777224 */ /* 0x000fe200078e001d */
[----:B------:R-:W0:Y:S06]  /*2c10*/  LDGDEPBAR ;  /* 0x00000000000079af */ /* 0x000e2c0000000000 */
        /* <DEDUP_REMOVED lines=13> */
[----:B------:R-:W-:Y:S07]  /*2cf0*/  LDSM.16.M88.4 R8, [R233] ;  /* 0x00000000e908783b */ /* 0x000fee0000000200 */
        /* <DEDUP_REMOVED lines=8> */
[C---:B---3--:R-:W-:Y:S08]  /*2d80*/  HMMA.16816.F32.BF16 R156, R4.reuse, R56, R200 ;  /* 0x00000038049c723c */ /* 0x048ff000000418c8 */
[C---:B------:R-:W-:Y:S08]  /*2d90*/  HMMA.16816.F32.BF16 R124, R4.reuse, R70, R84 ;  /* 0x00000046047c723c */ /* 0x040ff00000041854 */
[C---:B------:R-:W-:Y:S01]  /*2da0*/  HMMA.16816.F32.BF16 R120, R4.reuse, R66, R44 ;  /* 0x000000420478723c */ /* 0x040fe2000004182c */
[----:B------:R-:W-:Y:S07]  /*2db0*/  LDSM.16.M88.4 R44, [R227] ;  /* 0x00000000e32c783b */ /* 0x000fee0000000200 */
[C---:B------:R-:W-:Y:S01]  /*2dc0*/  HMMA.16816.F32.BF16 R112, R4.reuse, R62, R40 ;  /* 0x0000003e0470723c */ /* 0x040fe20000041828 */
[----:B------:R-:W-:Y:S07]  /*2dd0*/  LDSM.16.M88.4 R40, [R227+0x800] ;  /* 0x00080000e328783b */ /* 0x000fee0000000200 */
[C---:B------:R-:W-:Y:S01]  /*2de0*/  HMMA.16816.F32.BF16 R108, R4.reuse, R58, R36 ;  /* 0x0000003a046c723c */ /* 0x040fe20000041824 */
[----:B------:R-:W-:Y:S07]  /*2df0*/  LDSM.16.M88.4 R36, [R227+0x1000] ;  /* 0x00100000e324783b */ /* 0x000fee0000000200 */
[----:B------:R-:W-:Y:S01]  /*2e00*/  HMMA.16816.F32.BF16 R104, R4, R54, R32 ;  /* 0x000000360468723c */ /* 0x000fe20000041820 */
[----:B------:R-:W-:Y:S04]  /*2e10*/  LDSM.16.M88.4 R4, [R233+0x2000] ;  /* 0x00200000e904783b */ /* 0x000fe80000000200 */
[----:B------:R-:W-:Y:S03]  /*2e20*/  LDSM.16.M88.4 R32, [R227+0x1800] ;  /* 0x00180000e320783b */ /* 0x000fe60000000200 */
[C---:B-----5:R-:W-:Y:S01]  /*2e30*/  HMMA.16816.F32.BF16 R100, R12.reuse, R20, R28 ;  /* 0x000000140c64723c */ /* 0x060fe2000004181c */
[----:B------:R-:W-:Y:S07]  /*2e40*/  LDSM.16.M88.4 R28, [R227+0x2000] ;  /* 0x00200000e31c783b */ /* 0x000fee0000000200 */
[----:B------:R-:W-:Y:S01]  /*2e50*/  HMMA.16816.F32.BF16 R96, R12, R22, R24 ;  /* 0x000000160c60723c */ /* 0x000fe20000041818 */
[----:B------:R-:W2:Y:S04]  /*2e60*/  LDSM.16.M88.4 R20, [R227+0x3000] ;  /* 0x00300000e314783b */ /* 0x000ea80000000200 */
[----:B------:R-:W3:Y:S01]  /*2e70*/  LDSM.16.M88.4 R24, [R227+0x2800] ;  /* 0x00280000e318783b */ /* 0x000ee20000000200 */
[----:B------:R-:W-:Y:S01]  /*2e80*/  ISETP.GE.AND P0, PT, R245, 0x2, PT ;  /* 0x00000002f500780c */ /* 0x000fe20003f06270 */
[----:B------:R-:W-:-:S04]  /*2e90*/  DEPBAR.LE SB0, 0x0 ;  /* 0x000080000000791a */ /* 0x000fc80000000000 */
        /* <DEDUP_REMOVED lines=12> */
[----:B------:R-:W-:Y:S01]  /*2f60*/  BSSY B0, `(.L_x_1336) ;  /* 0x0000064000007945 */ /* 0x000fe20003800000 */
[----:B------:R-:W-:-:S06]  /*2f70*/  ISETP.GT.AND P2, PT, R249, 0x6f, PT ;  /* 0x0000006ff900780c */ /* 0x000fcc0003f44270 */
[C---:B--2---:R-:W-:Y:S08]  /*2f80*/  HMMA.16816.F32.BF16 R148, R4.reuse, R20, R148 ;  /* 0x000000140494723c */ /* 0x044ff00000041894 */
        /* <DEDUP_REMOVED lines=28> */
[----:B------:R-:W-:Y:S01]  /*3150*/  @!UPT UIADD3 URZ, URZ, URZ, URZ ;  /* 0x0000003f3f3ff290 */ /* 0x000fe2000fffe03f */
[----:B------:R-:W-:Y:S11]  /*3160*/  @!P0 BRA `(.L_x_1337) ;  /* 0x0000043000008947 */ /* 0x000ff60003800000 */
[----:B-1----:R-:W2:Y:S01]  /*3170*/  LDL.64 R18, [R1+0x28] ;  /* 0x0000280001127983 */ /* 0x002ea20000100a00 */
[----:B------:R-:W-:Y:S01]  /*3180*/  IADD3 R2, R249, R173, R251 ;  /* 0x000000adf9027210 */ /* 0x000fe20007ffe0fb */
[----:B------:R-:W-:-:S03]  /*3190*/  IMAD.MOV.U32 R244, RZ, RZ, RZ ;  /* 0x000000fffff47224 */ /* 0x000fc600078e00ff */
[----:B------:R-:W-:-:S05]  /*31a0*/  IADD3 R2, R2, -0x70, RZ ;  /* 0xffffff9002027810 */ /* 0x000fca0007ffe0ff */
[----:B------:R-:W-:-:S04]  /*31b0*/  @P3 IMAD.HI.U32 R3, R2, c[0x0][0x2bc], RZ ;  /* 0x0000af0002033a27 */ /* 0x000fc800078e00ff */
[----:B------:R-:W-:Y:S01]  /*31c0*/  IMAD.MOV.U32 R0, RZ, RZ, R2 ;  /* 0x000000ffff007224 */ /* 0x000fe200078e0002 */
[----:B------:R-:W-:-:S04]  /*31d0*/  @P3 SHF.R.U32.HI R0, RZ, c[0x0][0x2c0], R3 ;  /* 0x0000b000ff003a19 */ /* 0x000fc80000011603 */
[----:B--2---:R-:W-:-:S04]  /*31e0*/  @!P2 IADD3 R3, P0, R0, R18, RZ ;  /* 0x000000120003a210 */ /* 0x004fc80007f1e0ff */
        /* <DEDUP_REMOVED lines=20> */
[----:B------:R1:W2:Y:S02]  /*3330*/  SHFL.IDX PT, R7, R0, RZ, 0x181f ;  /* 0x00181fff00077589 */ /* 0x0002a400000e0000 */
.L_x_1400:
[----:B------:R-:W-:Y:S05]  /*3340*/  BRA.DIV ~URZ, `(.L_x_1339) ;  /* 0x00010a727f007947 */ /* 0x000fea000b800000 */
[----:B------:R-:W3:Y:S04]  /*3350*/  SHFL.IDX PT, R2, R4, RZ, 0x181f ;  /* 0x00181fff04027589 */ /* 0x000ee800000e0000 */
[----:B------:R-:W4:Y:S04]  /*3360*/  SHFL.IDX PT, R3, R4, 0x1, 0x181f ;  /* 0x00381f0004037f89 */ /* 0x000f2800000e0000 */
[----:B------:R-:W5:Y:S04]  /*3370*/  SHFL.IDX PT, R5, R4, 0x2, 0x181f ;  /* 0x00581f0004057f89 */ /* 0x000f6800000e0000 */
[----:B------:R-:W1:Y:S04]  /*3380*/  SHFL.IDX PT, R9, R0, 0x1, 0x181f ;  /* 0x00381f0000097f89 */ /* 0x000e6800000e0000 */
[----:B------:R-:W2:Y:S04]  /*3390*/  SHFL.IDX PT, R8, R4, 0x3, 0x181f ;  /* 0x00781f0004087f89 */ /* 0x000ea800000e0000 */
[----:B------:R-:W2:Y:S04]  /*33a0*/  SHFL.IDX PT, R11, R0, 0x2, 0x181f ;  /* 0x00581f00000b7f89 */ /* 0x000ea800000e0000 */
[----:B------:R-:W-:Y:S01]  /*33b0*/  SHFL.IDX PT, R12, R4, 0x4, 0x181f ;  /* 0x00981f00040c7f89 */ /* 0x000fe200000e0000 */
[----:B---3--:R-:W-:-:S03]  /*33c0*/  IADD3 R6, P0, R2, R174, RZ ;  /* 0x000000ae02067210 */ /* 0x008fc60007f1e0ff */
[----:B------:R-:W-:Y:S01]  /*33d0*/  SHFL.IDX PT, R13, R4, 0x5, 0x181f ;  /* 0x00b81f00040d7f89 */ /* 0x000fe200000e0000 */
[-C--:B----4-:R-:W-:Y:S01]  /*33e0*/  IADD3 R2, P1, R3, R174.reuse, RZ ;  /* 0x000000ae03027210 */ /* 0x090fe20007f3e0ff */
[----:B--2---:R-:W-:Y:S02]  /*33f0*/  IMAD.X R7, R7, 0x1, R16, P0 ;  /* 0x0000000107077824 */ /* 0x004fe400000e0610 */
[----:B------:R-:W2:Y:S01]  /*3400*/  SHFL.IDX PT, R17, R0, 0x3, 0x181f ;  /* 0x00781f0000117f89 */ /* 0x000ea200000e0000 */
[----:B-----5:R-:W-:-:S03]  /*3410*/  IADD3 R10, P0, R5, R174, RZ ;  /* 0x000000ae050a7210 */ /* 0x020fc60007f1e0ff */
[----:B------:R-:W3:Y:S01]  /*3420*/  SHFL.IDX PT, R15, R0, 0x4, 0x181f ;  /* 0x00981f00000f7f89 */ /* 0x000ee200000e0000 */
[----:B-1----:R-:W-:-:S03]  /*3430*/  IMAD.X R3, R9, 0x1, R16, P1 ;  /* 0x0000000109037824 */ /* 0x002fc600008e0610 */
[----:B------:R-:W1:Y:S01]  /*3440*/  SHFL.IDX PT, R14, R0, 0x5, 0x181f ;  /* 0x00b81f00000e7f89 */ /* 0x000e6200000e0000 */
[----:B------:R-:W-:-:S03]  /*3450*/  IADD3 R8, P6, R8, R174, RZ ;  /* 0x000000ae08087210 */ /* 0x000fc60007fde0ff */
[----:B------:R4:W-:Y:S01]  /*3460*/  LDGSTS.E.BYPASS.LTC128B.128 [R243+0x3900], [R6.64], !P5 ;  /* 0x0390000006f37fae */ /* 0x0009e2000e901d46 */
[----:B------:R-:W-:-:S03]  /*3470*/  IMAD.X R11, R11, 0x1, R16, P0 ;  /* 0x000000010b0b7824 */ /* 0x000fc600000e0610 */
[----:B------:R5:W-:Y:S04]  /*3480*/  LDGSTS.E.BYPASS.LTC128B.128 [R243+0x4100], [R2.64], !P5 ;  /* 0x0410000002f37fae */ /* 0x000be8000e901d46 */
[----:B------:R1:W-:Y:S01]  /*3490*/  LDGSTS.E.BYPASS.LTC128B.128 [R243+0x4900], [R10.64], !P5 ;  /* 0x049000000af37fae */ /* 0x0003e2000e901d46 */
[----:B--2---:R-:W-:-:S03]  /*34a0*/  IMAD.X R9, R17, 0x1, R16, P6 ;  /* 0x0000000111097824 */ /* 0x004fc600030e0610 */
[----:B------:R-:W2:Y:S04]  /*34b0*/  SHFL.IDX PT, R4, R4, 0x6, 0x181f ;  /* 0x00d81f0004047f89 */ /* 0x000ea800000e0000 */
[----:B------:R2:W-:Y:S04]  /*34c0*/  LDGSTS.E.BYPASS.LTC128B.128 [R243+0x5100], [R8.64], !P5 ;  /* 0x0510000008f37fae */ /* 0x0005e8000e901d46 */
[----:B------:R-:W2:Y:S01]  /*34d0*/  SHFL.IDX PT, R0, R0, 0x6, 0x181f ;  /* 0x00d81f0000007f89 */ /* 0x000ea200000e0000 */
[-C--:B----4-:R-:W-:Y:S02]  /*34e0*/  IADD3 R6, P1, R12, R174.reuse, RZ ;  /* 0x000000ae0c067210 */ /* 0x090fe40007f3e0ff */
[----:B-----5:R-:W-:-:S03]  /*34f0*/  IADD3 R2, P0, R13, R174, RZ ;  /* 0x000000ae0d027210 */ /* 0x020fc60007f1e0ff */
[--C-:B---3--:R-:W-:Y:S02]  /*3500*/  IMAD.X R7, R15, 0x1, R16.reuse, P1 ;  /* 0x000000010f077824 */ /* 0x108fe400008e0610 */
[----:B-1----:R-:W-:-:S03]  /*3510*/  IMAD.X R3, R14, 0x1, R16, P0 ;  /* 0x000000010e037824 */ /* 0x002fc600000e0610 */
[----:B------:R1:W-:Y:S04]  /*3520*/  LDGSTS.E.BYPASS.LTC128B.128 [R243+0x5900], [R6.64], !P5 ;  /* 0x0590000006f37fae */ /* 0x0003e8000e901d46 */
[----:B------:R1:W-:Y:S02]  /*3530*/  LDGSTS.E.BYPASS.LTC128B.128 [R243+0x6100], [R2.64], !P5 ;  /* 0x0610000002f37fae */ /* 0x0003e4000e901d46 */
.L_x_1401:
[----:B-12---:R-:W-:-:S04]  /*3540*/  IADD3 R2, P0, R4, R174, RZ ;  /* 0x000000ae04027210 */ /* 0x006fc80007f1e0ff */
[----:B------:R-:W-:-:S05]  /*3550*/  IADD3.X R3, R0, R16, RZ, P0, !PT ;  /* 0x0000001000037210 */ /* 0x000fca00007fe4ff */
[----:B------:R-:W-:Y:S01]  /*3560*/  @!PT LDS RZ, [RZ] ;  /* 0x00000000fffff984 */ /* 0x000fe20000000800 */
[----:B------:R-:W-:Y:S01]  /*3570*/  @!PT LDS RZ, [RZ] ;  /* 0x00000000fffff984 */ /* 0x000fe20000000800 */
[----:B------:R-:W-:Y:S01]  /*3580*/  @!PT LDS RZ, [RZ] ;  /* 0x00000000fffff984 */ /* 0x000fe20000000800 */
[----:B------:R1:W-:Y:S04]  /*3590*/  LDGSTS.E.BYPASS.LTC128B.128 [R243+0x6900], [R2.64], !P5 ;  /* 0x0690000002f37fae */ /* 0x0003e8000e901d46 */
.L_x_1337:
[----:B-1----:R-:W-:Y:S05]  /*35a0*/  BSYNC B0 ;  /* 0x0000000000007941 */ /* 0x002fea0003800000 */
.L_x_1336:
[----:B------:R-:W2:Y:S04]  /*35b0*/  LDL R2, [R1+0x44] ;  /* 0x0000440001027983 */ /* 0x000ea80000100800 */
[----:B------:R-:W2:Y:S04]  /*35c0*/  LDL R0, [R1+0x54] ;  /* 0x0000540001007983 */ /* 0x000ea80000100800 */
[----:B------:R-:W3:Y:S04]  /*35d0*/  LDL R3, [R1+0x50] ;  /* 0x0000500001037983 */ /* 0x000ee80000100800 */
[----:B------:R-:W0:Y:S01]  /*35e0*/  LDGDEPBAR ;  /* 0x00000000000079af */ /* 0x000e220000000000 */
[----:B--2---:R-:W-:-:S04]  /*35f0*/  IMAD.IADD R0, R0, 0x1, R2 ;  /* 0x0000000100007824 */ /* 0x004fc800078e0202 */
[----:B------:R-:W-:Y:S01]  /*3600*/  @P4 IMAD.HI.U32 R2, R0, c[0x0][0x2c8], RZ ;  /* 0x0000b20000024a27 */ /* 0x000fe200078e00ff */
[----:B------:R-:W-:Y:S02]  /*3610*/  MOV R4, R0 ;  /* 0x0000000000047202 */ /* 0x000fe40000000f00 */
[----:B---3--:R-:W-:Y:S01]  /*3620*/  IADD3 R0, -R3, 0x1, R172 ;  /* 0x0000000103007810 */ /* 0x008fe20007ffe1ac */
[----:B------:R-:W-:Y:S01]  /*3630*/  IMAD.IADD R6, R172, 0x1, -R3 ;  /* 0x00000001ac067824 */ /* 0x000fe200078e0a03 */
[----:B------:R-:W-:Y:S02]  /*3640*/  @P4 SHF.R.U32.HI R4, RZ, c[0x0][0x2cc], R2 ;  /* 0x0000b300ff044a19 */ /* 0x000fe40000011602 */
[----:B------:R-:W-:Y:S01]  /*3650*/  IADD3 R5, R0, -c[0x0][0x168], RZ ;  /* 0x80005a0000057a10 */ /* 0x000fe20007ffe0ff */
[----:B------:R-:W-:Y:S05]  /*3660*/  BRA.DIV ~URZ, `(.L_x_1340) ;  /* 0x00010e227f007947 */ /* 0x000fea000b800000 */
[----:B------:R1:W2:Y:S02]  /*3670*/  SHFL.IDX PT, R0, R4, RZ, 0x1c1f ;  /* 0x001c1fff04007589 */ /* 0x0002a400000e0000 */
.L_x_1402:
[----:B--2---:R-:W-:-:S05]  /*3680*/  IMAD.IADD R0, R5, 0x1, R0 ;  /* 0x0000000105007824 */ /* 0x004fca00078e0200 */
[----:B------:R-:W-:-:S04]  /*3690*/  IMNMX R0, R6, R0, PT ;  /* 0x0000000006007217 */ /* 0x000fc80003800200 */
[C---:B------:R-:W-:Y:S02]  /*36a0*/  ISETP.GT.AND P0, PT, R0.reuse, RZ, PT ;  /* 0x000000ff0000720c */ /* 0x040fe40003f04270 */
[----:B------:R-:W-:Y:S02]  /*36b0*/  ISETP.GT.AND P6, PT, R0, 0x1, PT ;  /* 0x000000010000780c */ /* 0x000fe40003fc4270 */
        /* <DEDUP_REMOVED lines=57> */
[----:B------:R-:W4:Y:S01]  /*3a50*/  SHFL.IDX PT, R0, R4, 0x3, 0x1c1f ;  /* 0x007c1f0004007f89 */ /* 0x000f2200000e0000 */
[----:B--2---:R-:W-:-:S02]  /*3a60*/  IMAD.IADD R3, R5, 0x1, R3 ;  /* 0x0000000105037824 */ /* 0x004fc400078e0203 */
[----:B---3--:R-:W-:-:S03]  /*3a70*/  IMAD.IADD R2, R5, 0x1, R2 ;  /* 0x0000000105027824 */ /* 0x008fc600078e0202 */
[----:B------:R-:W-:Y:S01]  /*3a80*/  IMNMX R3, R6, R3, PT ;  /* 0x0000000306037217 */ /* 0x000fe20003800200 */
[----:B----4-:R-:W-:-:S03]  /*3a90*/  IMAD.IADD R0, R5, 0x1, R0 ;  /* 0x0000000105007824 */ /* 0x010fc600078e0200 */
[C---:B------:R-:W-:Y:S02]  /*3aa0*/  ISETP.GT.AND P1, PT, R3.reuse, RZ, PT ;  /* 0x000000ff0300720c */ /* 0x040fe40003f24270 */
[C---:B------:R-:W-:Y:S02]  /*3ab0*/  ISETP.GT.AND P0, PT, R3.reuse, 0x1, PT ;  /* 0x000000010300780c */ /* 0x040fe40003f04270 */
[----:B------:R-:W-:Y:S02]  /*3ac0*/  FSEL R7, R102, -INF , P1 ;  /* 0xff80000066077808 */ /* 0x000fe40000800000 */
[----:B------:R-:W-:Y:S02]  /*3ad0*/  ISETP.GT.AND P1, PT, R3, 0x9, PT ;  /* 0x000000090300780c */ /* 0x000fe40003f24270 */
[----:B------:R-:W-:Y:S02]  /*3ae0*/  FSEL R8, R103, -INF , P0 ;  /* 0xff80000067087808 */ /* 0x000fe40000000000 */
[----:B------:R-:W-:-:S02]  /*3af0*/  ISETP.GT.AND P0, PT, R3, 0x10, PT ;  /* 0x000000100300780c */ /* 0x000fc40003f04270 */
[----:B------:R-:W-:Y:S02]  /*3b00*/  FSEL R14, R99, -INF , P1 ;  /* 0xff800000630e7808 */ /* 0x000fe40000800000 */
        /* <DEDUP_REMOVED lines=17> */
[----:B------:R-:W-:Y:S02]  /*3c20*/  ISETP.GT.AND P1, PT, R3, 0x40, PT ;  /* 0x000000400300780c */ /* 0x000fe40003f24270 */
[----:B------:R-:W-:Y:S02]  /*3c30*/  FSEL R144, R75, -INF , P0 ;  /* 0xff8000004b907808 */ /* 0x000fe40000000000 */
[C---:B------:R-:W-:Y:S02]  /*3c40*/  ISETP.GT.AND P0, PT, R3.reuse, 0x41, PT ;  /* 0x000000410300780c */ /* 0x040fe40003f04270 */
[----:B------:R-:W-:Y:S02]  /*3c50*/  FSEL R13, R98, -INF , P6 ;  /* 0xff800000620d7808 */ /* 0x000fe40003000000 */
[----:B------:R-:W-:Y:S02]  /*3c60*/  FSEL R195, R70, -INF , P1 ;  /* 0xff80000046c37808 */ /* 0x000fe40000800000 */
[----:B------:R-:W-:-:S02]  /*3c70*/  ISETP.GT.AND P6, PT, R3, 0x18, PT ;  /* 0x000000180300780c */ /* 0x000fc40003fc4270 */
[----:B------:R-:W-:Y:S02]  /*3c80*/  ISETP.GT.AND P1, PT, R3, 0x49, PT ;  /* 0x000000490300780c */ /* 0x000fe40003f24270 */
[----:B------:R-:W-:Y:S02]  /*3c90*/  FSEL R194, R71, -INF , P0 ;  /* 0xff80000047c27808 */ /* 0x000fe40000000000 */
[----:B------:R-:W-:Y:S02]  /*3ca0*/  ISETP.GT.AND P0, PT, R3, 0x50, PT ;  /* 0x000000500300780c */ /* 0x000fe40003f04270 */
[----:B------:R-:W-:Y:S02]  /*3cb0*/  FSEL R25, R90, -INF , P6 ;  /* 0xff8000005a197808 */ /* 0x000fe40003000000 */
[----:B------:R-:W-:Y:S02]  /*3cc0*/  FSEL R192, R67, -INF , P1 ;  /* 0xff80000043c07808 */ /* 0x000fe40000800000 */
[----:B------:R-:W-:-:S02]  /*3cd0*/  ISETP.GT.AND P6, PT, R3, 0x28, PT ;  /* 0x000000280300780c */ /* 0x000fc40003fc4270 */
[C---:B------:R-:W-:Y:S02]  /*3ce0*/  ISETP.GT.AND P1, PT, R3.reuse, 0x58, PT ;  /* 0x000000580300780c */ /* 0x040fe40003f24270 */
[----:B------:R-:W-:Y:S02]  /*3cf0*/  FSEL R191, R62, -INF , P0 ;  /* 0xff8000003ebf7808 */ /* 0x000fe40000000000 */
[C---:B------:R-:W-:Y:S02]  /*3d00*/  ISETP.GT.AND P0, PT, R3.reuse, 0x59, PT ;  /* 0x000000590300780c */ /* 0x040fe40003f04270 */
[----:B------:R-:W-:Y:S02]  /*3d10*/  FSEL R122, R82, -INF , P6 ;  /* 0xff800000527a7808 */ /* 0x000fe40003000000 */
[----:B------:R-:W-:Y:S02]  /*3d20*/  FSEL R189, R58, -INF , P1 ;  /* 0xff8000003abd7808 */ /* 0x000fe40000800000 */
[----:B------:R-:W-:-:S02]  /*3d30*/  ISETP.GT.AND P6, PT, R3, 0x38, PT ;  /* 0x000000380300780c */ /* 0x000fc40003fc4270 */
[----:B------:R-:W-:Y:S02]  /*3d40*/  FSEL R188, R59, -INF , P0 ;  /* 0xff8000003bbc7808 */ /* 0x000fe40000000000 */
[C---:B------:R-:W-:Y:S02]  /*3d50*/  ISETP.GT.AND P1, PT, R3.reuse, 0x61, PT ;  /* 0x000000610300780c */ /* 0x040fe40003f24270 */
[----:B------:R-:W-:Y:S02]  /*3d60*/  IMNMX R2, R6, R2, PT ;  /* 0x0000000206027217 */ /* 0x000fe40003800200 */
[----:B------:R-:W-:Y:S02]  /*3d70*/  ISETP.GT.AND P0, PT, R3, 0x68, PT ;  /* 0x000000680300780c */ /* 0x000fe40003f04270 */
[----:B------:R-:W-:Y:S02]  /*3d80*/  FSEL R145, R74, -INF , P6 ;  /* 0xff8000004a917808 */ /* 0x000fe40003000000 */
[----:B------:R-:W-:-:S02]  /*3d90*/  FSEL R186, R51, -INF , P1 ;  /* 0xff80000033ba7808 */ /* 0x000fc40000800000 */
[----:B------:R-:W-:Y:S02]  /*3da0*/  ISETP.GT.AND P6, PT, R3, 0x48, PT ;  /* 0x000000480300780c */ /* 0x000fe40003fc4270 */
[----:B------:R-:W-:Y:S02]  /*3db0*/  ISETP.GT.AND P1, PT, R2, RZ, PT ;  /* 0x000000ff0200720c */ /* 0x000fe40003f24270 */
[----:B------:R-:W-:Y:S02]  /*3dc0*/  FSEL R185, R22, -INF , P0 ;  /* 0xff80000016b97808 */ /* 0x000fe40000000000 */
[----:B------:R-:W-:Y:S02]  /*3dd0*/  IMNMX R0, R6, R0, PT ;  /* 0x0000000006007217 */ /* 0x000fe40003800200 */
[----:B------:R-:W-:Y:S02]  /*3de0*/  ISETP.GT.AND P0, PT, R2, 0x1, PT ;  /* 0x000000010200780c */ /* 0x000fe40003f04270 */
[----:B------:R-:W-:-:S02]  /*3df0*/  FSEL R193, R66, -INF , P6 ;  /* 0xff80000042c17808 */ /* 0x000fc40003000000 */
[----:B------:R-:W-:Y:S02]  /*3e00*/  FSEL R11, R180, -INF , P1 ;  /* 0xff800000b40b7808 */ /* 0x000fe40000800000 */
[----:B------:R-:W-:Y:S02]  /*3e10*/  ISETP.GT.AND P6, PT, R3, 0x51, PT ;  /* 0x000000510300780c */ /* 0x000fe40003fc4270 */
[C---:B------:R-:W-:Y:S02]  /*3e20*/  ISETP.GT.AND P1, PT, R0.reuse, RZ, PT ;  /* 0x000000ff0000720c */ /* 0x040fe40003f24270 */
[----:B------:R-:W-:Y:S02]  /*3e30*/  FSEL R12, R181, -INF , P0 ;  /* 0xff800000b50c7808 */ /* 0x000fe40000000000 */
[----:B------:R-:W-:Y:S02]  /*3e40*/  ISETP.GT.AND P0, PT, R0, 0x1, PT ;  /* 0x000000010000780c */ /* 0x000fe40003f04270 */
[----:B------:R-:W-:-:S02]  /*3e50*/  FSEL R190, R63, -INF , P6 ;  /* 0xff8000003fbe7808 */ /* 0x000fc40003000000 */
[----:B------:R-:W-:Y:S02]  /*3e60*/  FSEL R19, R182, -INF , P1 ;  /* 0xff800000b6137808 */ /* 0x000fe40000800000 */
[----:B------:R-:W-:Y:S02]  /*3e70*/  ISETP.GT.AND P6, PT, R3, 0x60, PT ;  /* 0x000000600300780c */ /* 0x000fe40003fc4270 */
[----:B------:R-:W-:Y:S02]  /*3e80*/  ISETP.GT.AND P1, PT, R2, 0x9, PT ;  /* 0x000000090200780c */ /* 0x000fe40003f24270 */
        /* <DEDUP_REMOVED lines=22> */
[----:B------:R-:W-:Y:S02]  /*3ff0*/  ISETP.GT.AND P1, PT, R0, 0x20, PT ;  /* 0x000000200000780c */ /* 0x000fe40003f24270 */
[----:B------:R-:W-:Y:S02]  /*4000*/  FSEL R114, R169, -INF , P0 ;  /* 0xff800000a9727808 */ /* 0x000fe40000000000 */
[----:B------:R-:W-:Y:S02]  /*4010*/  ISETP.GT.AND P6, PT, R2, 0x8, PT ;  /* 0x000000080200780c */ /* 0x000fe40003fc4270 */
[----:B------:R-:W-:Y:S02]  /*4020*/  ISETP.GT.AND P0, PT, R0, 0x21, PT ;  /* 0x000000210000780c */ /* 0x000fe40003f04270 */
[----:B------:R-:W-:-:S02]  /*4030*/  FSEL R69, R170, -INF , P1 ;  /* 0xff800000aa457808 */ /* 0x000fc40000800000 */
[----:B------:R-:W-:Y:S02]  /*4040*/  FSEL R16, R140, -INF , P6 ;  /* 0xff8000008c107808 */ /* 0x000fe40003000000 */
[C---:B------:R-:W-:Y:S02]  /*4050*/  ISETP.GT.AND P1, PT, R2.reuse, 0x29, PT ;  /* 0x000000290200780c */ /* 0x040fe40003f24270 */
[----:B------:R-:W-:Y:S02]  /*4060*/  FSEL R70, R171, -INF , P0 ;  /* 0xff800000ab467808 */ /* 0x000fe40000000000 */
[----:B------:R-:W-:Y:S02]  /*4070*/  ISETP.GT.AND P6, PT, R2, 0x10, PT ;  /* 0x000000100200780c */ /* 0x000fe40003fc4270 */
[----:B------:R-:W-:Y:S02]  /*4080*/  ISETP.GT.AND P0, PT, R0, 0x28, PT ;  /* 0x000000280000780c */ /* 0x000fe40003f04270 */
[----:B------:R-:W-:-:S02]  /*4090*/  FSEL R120, R133, -INF , P1 ;  /* 0xff80000085787808 */ /* 0x000fc40000800000 */
[----:B------:R-:W-:Y:S02]  /*40a0*/  FSEL R22, R176, -INF , P6 ;  /* 0xff800000b0167808 */ /* 0x000fe40003000000 */
[----:B------:R-:W-:Y:S02]  /*40b0*/  ISETP.GT.AND P1, PT, R0, 0x29, PT ;  /* 0x000000290000780c */ /* 0x000fe40003f24270 */
[----:B------:R-:W-:Y:S02]  /*40c0*/  FSEL R71, R134, -INF , P0 ;  /* 0xff80000086477808 */ /* 0x000fe40000000000 */
[C---:B------:R-:W-:Y:S02]  /*40d0*/  ISETP.GT.AND P6, PT, R2.reuse, 0x18, PT ;  /* 0x000000180200780c */ /* 0x040fe40003fc4270 */
[----:B------:R-:W-:Y:S02]  /*40e0*/  ISETP.GT.AND P0, PT, R2, 0x31, PT ;  /* 0x000000310200780c */ /* 0x000fe40003f04270 */
[----:B------:R-:W-:-:S02]  /*40f0*/  FSEL R112, R135, -INF , P1 ;  /* 0xff80000087707808 */ /* 0x000fc40000800000 */
        /* <DEDUP_REMOVED lines=50> */
[----:B------:R-:W-:Y:S02]  /*4420*/  ISETP.GT.AND P6, PT, R2, 0x60, PT ;  /* 0x000000600200780c */ /* 0x000fe40003fc4270 */
[C---:B------:R-:W-:Y:S02]  /*4430*/  ISETP.GT.AND P1, PT, R0.reuse, 0x58, PT ;  /* 0x000000580000780c */ /* 0x040fe40003f24270 */
[----:B------:R-:W-:Y:S02]  /*4440*/  ISETP.GT.AND P0, PT, R0, 0x59, PT ;  /* 0x000000590000780c */ /* 0x000fe40003f04270 */
[----:B------:R-:W-:-:S02]  /*4450*/  FMNMX.FTZ R3, R9, R10, !PT ;  /* 0x0000000a09037209 */ /* 0x000fc40007810000 */
[----:B------:R-:W-:Y:S02]  /*4460*/  FSEL R172, R148, -INF , P6 ;  /* 0xff80000094ac7808 */ /* 0x000fe40003000000 */
[----:B------:R-:W-:Y:S02]  /*4470*/  FSEL R157, R110, -INF , P1 ;  /* 0xff8000006e9d7808 */ /* 0x000fe40000800000 */
[----:B------:R-:W-:Y:S02]  /*4480*/  FSEL R149, R111, -INF , P0 ;  /* 0xff8000006f957808 */ /* 0x000fe40000000000 */
[C---:B------:R-:W-:Y:S02]  /*4490*/  ISETP.GT.AND P6, PT, R2.reuse, 0x68, PT ;  /* 0x000000680200780c */ /* 0x040fe40003fc4270 */
[----:B------:R-:W-:Y:S02]  /*44a0*/  ISETP.GT.AND P1, PT, R2, 0x69, PT ;  /* 0x000000690200780c */ /* 0x000fe40003f24270 */
[----:B------:R-:W-:-:S02]  /*44b0*/  ISETP.GT.AND P0, PT, R0, 0x60, PT ;  /* 0x000000600000780c */ /* 0x000fc40003f04270 */
[----:B------:R-:W-:Y:S02]  /*44c0*/  FMNMX.FTZ R2, R18, R3, !PT ;  /* 0x0000000312027209 */ /* 0x000fe40007810000 */
[----:B------:R-:W-:Y:S02]  /*44d0*/  FMNMX.FTZ R3, R7, R8, !PT ;  /* 0x0000000807037209 */ /* 0x000fe40007810000 */
[----:B------:R-:W-:Y:S02]  /*44e0*/  FSEL R168, R104, -INF , P6 ;  /* 0xff80000068a87808 */ /* 0x000fe40003000000 */
[----:B------:R-:W-:Y:S02]  /*44f0*/  FSEL R156, R105, -INF , P1 ;  /* 0xff800000699c7808 */ /* 0x000fe40000800000 */
[----:B------:R-:W-:Y:S02]  /*4500*/  FSEL R150, R150, -INF , P0 ;  /* 0xff80000096967808 */ /* 0x000fe40000000000 */
[----:B-1----:R-:W-:-:S02]  /*4510*/  FMNMX.FTZ R4, R11, R12, !PT ;  /* 0x0000000c0b047209 */ /* 0x002fc40007810000 */
        /* <DEDUP_REMOVED lines=125> */
.L_x_1403:
[C---:B------:R-:W-:Y:S01]  /*4cf0*/  FMUL.FTZ R4, R119.reuse, c[0x0][0x2d0] ;  /* 0x0000b40077047a20 */ /* 0x040fe20000410000 */
[----:B------:R-:W-:Y:S01]  /*4d00*/  FSETP.NEU.FTZ.AND P0, PT, R119, -INF , PT ;  /* 0xff8000007700780b */ /* 0x000fe20003f1d000 */
[----:B------:R-:W-:Y:S01]  /*4d10*/  FMUL.FTZ R3, R118, c[0x0][0x2d0] ;  /* 0x0000b40076037a20 */ /* 0x000fe20000410000 */
[----:B------:R-:W-:Y:S01]  /*4d20*/  STL [R1+0x90], R230 ;  /* 0x000090e601007387 */ /* 0x000fe20000100800 */
[----:B----4-:R-:W-:Y:S01]  /*4d30*/  FMNMX.FTZ R68, R68, R6, !PT ;  /* 0x0000000644447209 */ /* 0x010fe20007810000 */
[----:B------:R-:W-:Y:S01]  /*4d40*/  WARPSYNC 0xffffffff ;  /* 0xffffffff00007948 */ /* 0x000fe20003800000 */
[----:B------:R-:W-:Y:S01]  /*4d50*/  FSEL R4, R4, RZ, P0 ;  /* 0x000000ff04047208 */ /* 0x000fe20000000000 */
[----:B------:R1:W-:Y:S01]  /*4d60*/  STL [R1+0x8c], R227 ;  /* 0x00008ce301007387 */ /* 0x0003e20000100800 */
[----:B------:R-:W-:-:S03]  /*4d70*/  FSETP.NEU.FTZ.AND P0, PT, R118, -INF , PT ;  /* 0xff8000007600780b */ /* 0x000fc60003f1d000 */
[--C-:B------:R-:W-:Y:S01]  /*4d80*/  FFMA.FTZ R0, R9, c[0x0][0x2d0], -R4.reuse ;  /* 0x0000b40009007a23 */ /* 0x100fe20000010804 */
[----:B------:R-:W-:Y:S01]  /*4d90*/  FSEL R3, R3, RZ, P0 ;  /* 0x000000ff03037208 */ /* 0x000fe20000000000 */
[----:B------:R-:W-:Y:S01]  /*4da0*/  FFMA.FTZ R2, R33, c[0x0][0x2d0], -R4 ;  /* 0x0000b40021027a23 */ /* 0x000fe20000010804 */
[----:B------:R-:W-:Y:S01]  /*4db0*/  FSETP.NEU.FTZ.AND P0, PT, R117, -INF , PT ;  /* 0xff8000007500780b */ /* 0x000fe20003f1d000 */
[----:B------:R2:W-:Y:S01]  /*4dc0*/  MUFU.EX2 R210, R0 ;  /* 0x0000000000d27308 */ /* 0x0005e20000000800 */
[----:B------:R3:W-:Y:S01]  /*4dd0*/  STL [R1+0x88], R224 ;  /* 0x000088e001007387 */ /* 0x0007e20000100800 */
[----:B------:R-:W-:-:S03]  /*4de0*/  FFMA.FTZ R5, R25, c[0x0][0x2d0], -R3 ;  /* 0x0000b40019057a23 */ /* 0x000fc60000010803 */
[----:B------:R-:W-:Y:S03]  /*4df0*/  LDSM.16.MT88.4 R44, [R225] ;  /* 0x00000000e12c783b */ /* 0x000fe60000004200 */
[----:B------:R4:W-:Y:S01]  /*4e00*/  MUFU.EX2 R223, R2 ;  /* 0x0000000200df7308 */ /* 0x0009e20000000800 */
[----:B------:R-:W1:Y:S04]  /*4e10*/  LDSM.16.MT88.4 R36, [R229] ;  /* 0x00000000e524783b */ /* 0x000e680000004200 */
[----:B------:R-:W-:Y:S01]  /*4e20*/  LDSM.16.MT88.4 R52, [R229+0x800] ;  /* 0x00080000e534783b */ /* 0x000fe20000004200 */
[----:B--2---:R-:W-:Y:S02]  /*4e30*/  FFMA.FTZ R0, R10, c[0x0][0x2d0], -R4 ;  /* 0x0000b4000a007a23 */ /* 0x004fe40000010804 */
[----:B------:R2:W-:Y:S01]  /*4e40*/  MUFU.EX2 R246, R5 ;  /* 0x0000000500f67308 */ /* 0x0005e20000000800 */
[----:B------:R-:W1:Y:S01]  /*4e50*/  LDSM.16.MT88.4 R48, [R226] ;  /* 0x00000000e230783b */ /* 0x000e620000004200 */
[----:B----4-:R-:W-:-:S06]  /*4e60*/  FMUL.FTZ R2, R117, c[0x0][0x2d0] ;  /* 0x0000b40075027a20 */ /* 0x010fcc0000410000 */
[----:B------:R4:W-:Y:S01]  /*4e70*/  MUFU.EX2 R209, R0 ;  /* 0x0000000000d17308 */ /* 0x0009e20000000800 */
[----:B------:R-:W-:Y:S02]  /*4e80*/  FSEL R2, R2, RZ, P0 ;  /* 0x000000ff02027208 */ /* 0x000fe40000000000 */
[----:B------:R-:W-:-:S03]  /*4e90*/  FSETP.NEU.FTZ.AND P0, PT, R68, -INF , PT ;  /* 0xff8000004400780b */ /* 0x000fc60003f1d000 */
[--C-:B--2---:R-:W-:Y:S02]  /*4ea0*/  FFMA.FTZ R5, R26, c[0x0][0x2d0], -R2.reuse ;  /* 0x0000b4001a057a23 */ /* 0x104fe40000010802 */
[--C-:B------:R-:W-:Y:S02]  /*4eb0*/  FFMA.FTZ R140, R140, c[0x0][0x2d0], -R2.reuse ;  /* 0x0000b4008c8c7a23 */ /* 0x100fe40000010802 */
[----:B------:R2:W-:Y:S01]  /*4ec0*/  MUFU.EX2 R221, R5 ;  /* 0x0000000500dd7308 */ /* 0x0005e20000000800 */
[----:B------:R-:W-:Y:S02]  /*4ed0*/  FFMA.FTZ R137, R137, c[0x0][0x2d0], -R2 ;  /* 0x0000b40089897a23 */ /* 0x000fe40000010802 */
[----:B----4-:R-:W-:Y:S02]  /*4ee0*/  FFMA.FTZ R0, R18, c[0x0][0x2d0], -R4 ;  /* 0x0000b40012007a23 */ /* 0x010fe40000010804 */
[----:B------:R-:W-:-:S03]  /*4ef0*/  FFMA.FTZ R156, R156, c[0x0][0x2d0], -R2 ;  /* 0x0000b4009c9c7a23 */ /* 0x000fc60000010802 */
[----:B------:R4:W-:Y:S01]  /*4f00*/  MUFU.EX2 R211, R0 ;  /* 0x0000000000d37308 */ /* 0x0009e20000000800 */
[----:B--2---:R-:W-:-:S07]  /*4f10*/  FFMA.FTZ R5, R34, c[0x0][0x2d0], -R2 ;  /* 0x0000b40022057a23 */ /* 0x004fce0000010802 */
[----:B------:R-:W2:Y:S01]  /*4f20*/  MUFU.EX2 R217, R5 ;  /* 0x0000000500d97308 */ /* 0x000ea20000000800 */
[----:B----4-:R-:W-:-:S07]  /*4f30*/  FFMA.FTZ R0, R24, c[0x0][0x2d0], -R4 ;  /* 0x0000b40018007a23 */ /* 0x010fce0000010804 */
[----:B------:R4:W-:Y:S01]  /*4f40*/  MUFU.EX2 R134, R0 ;  /* 0x0000000000867308 */ /* 0x0009e20000000800 */
[----:B--2---:R-:W-:Y:S01]  /*4f50*/  F2FP.BF16.PACK_AB R10, R217, R221 ;  /* 0x000000ddd90a723e */ /* 0x004fe200000010ff */
[----:B----4-:R-:W-:-:S06]  /*4f60*/  FFMA.FTZ R0, R28, c[0x0][0x2d0], -R4 ;  /* 0x0000b4001c007a23 */ /* 0x010fcc0000010804 */
[----:B------:R2:W-:Y:S02]  /*4f70*/  MUFU.EX2 R138, R0 ;  /* 0x00000000008a7308 */ /* 0x0005e40000000800 */
[----:B--2---:R-:W-:-:S06]  /*4f80*/  FFMA.FTZ R0, R30, c[0x0][0x2d0], -R4 ;  /* 0x0000b4001e007a23 */ /* 0x004fcc0000010804 */
[----:B------:R2:W-:Y:S02]  /*4f90*/  MUFU.EX2 R116, R0 ;  /* 0x0000000000747308 */ /* 0x0005e40000000800 */
[----:B--2---:R-:W-:-:S06]  /*4fa0*/  FFMA.FTZ R0, R35, c[0x0][0x2d0], -R4 ;  /* 0x0000b40023007a23 */ /* 0x004fcc0000010804 */
[----:B------:R2:W4:Y:S02]  /*4fb0*/  MUFU.EX2 R219, R0 ;  /* 0x0000000000db7308 */ /* 0x0005240000000800 */
[----:B--2---:R-:W-:-:S06]  /*4fc0*/  FFMA.FTZ R0, R7, c[0x0][0x2d0], -R3 ;  /* 0x0000b40007007a23 */ /* 0x004fcc0000010803 */
[----:B------:R2:W-:Y:S02]  /*4fd0*/  MUFU.EX2 R183, R0 ;  /* 0x0000000000b77308 */ /* 0x0005e40000000800 */
[----:B--2---:R-:W-:-:S06]  /*4fe0*/  FFMA.FTZ R0, R8, c[0x0][0x2d0], -R3 ;  /* 0x0000b40008007a23 */ /* 0x004fcc0000010803 */
[----:B------:R2:W-:Y:S02]  /*4ff0*/  MUFU.EX2 R182, R0 ;  /* 0x0000000000b67308 */ /* 0x0005e40000000800 */
[----:B--2---:R-:W-:-:S06]  /*5000*/  FFMA.FTZ R0, R13, c[0x0][0x2d0], -R3 ;  /* 0x0000b4000d007a23 */ /* 0x004fcc0000010803 */
[----:B------:R2:W-:Y:S02]  /*5010*/  MUFU.EX2 R208, R0 ;  /* 0x0000000000d07308 */ /* 0x0005e40000000800 */
[----:B--2---:R-:W-:Y:S01]  /*5020*/  FFMA.FTZ R0, R14, c[0x0][0x2d0], -R3 ;  /* 0x0000b4000e007a23 */ /* 0x004fe20000010803 */
[----:B----4-:R-:W-:-:S05]  /*5030*/  F2FP.BF16.PACK_AB R14, R219, R223 ;  /* 0x000000dfdb0e723e */ /* 0x010fca00000010ff */
[----:B------:R2:W-:Y:S02]  /*5040*/  MUFU.EX2 R222, R0 ;  /* 0x0000000000de7308 */ /* 0x0005e40000000800 */
[----:B--2---:R-:W-:-:S06]  /*5050*/  FFMA.FTZ R0, R15, c[0x0][0x2d0], -R3 ;  /* 0x0000b4000f007a23 */ /* 0x004fcc0000010803 */
[----:B-1----:R1:W-:Y:S02]  /*5060*/  MUFU.EX2 R227, R0 ;  /* 0x0000000000e37308 */ /* 0x0023e40000000800 */
[----:B-1----:R-:W-:-:S06]  /*5070*/  FFMA.FTZ R0, R17, c[0x0][0x2d0], -R3 ;  /* 0x0000b40011007a23 */ /* 0x002fcc0000010803 */
[----:B------:R1:W2:Y:S02]  /*5080*/  MUFU.EX2 R230, R0 ;  /* 0x0000000000e67308 */ /* 0x0002a40000000800 */
[----:B-1----:R-:W-:Y:S01]  /*5090*/  FFMA.FTZ R0, R27, c[0x0][0x2d0], -R3 ;  /* 0x0000b4001b007a23 */ /* 0x002fe20000010803 */
[----:B--2---:R-:W-:-:S05]  /*50a0*/  F2FP.BF16.PACK_AB R13, R230, R227 ;  /* 0x000000e3e60d723e */ /* 0x004fca00000010ff */
[----:B------:R1:W2:Y:S02]  /*50b0*/  MUFU.EX2 R218, R0 ;  /* 0x0000000000da7308 */ /* 0x0002a40000000800 */
[----:B-1----:R-:W-:Y:S01]  /*50c0*/  FFMA.FTZ R0, R11, c[0x0][0x2d0], -R2 ;  /* 0x0000b4000b007a23 */ /* 0x002fe20000010802 */
[----:B--2---:R-:W-:-:S05]  /*50d0*/  F2FP.BF16.PACK_AB R15, R218, R246 ;  /* 0x000000f6da0f723e */ /* 0x004fca00000010ff */
[----:B------:R1:W-:Y:S02]  /*50e0*/  MUFU.EX2 R179, R0 ;  /* 0x0000000000b37308 */ /* 0x0003e40000000800 */
[----:B-1----:R-:W-:Y:S01]  /*50f0*/  FFMA.FTZ R0, R12, c[0x0][0x2d0], -R2 ;  /* 0x0000b4000c007a23 */ /* 0x002fe20000010802 */
[----:B------:R-:W-:-:S05]  /*5100*/  F2FP.BF16.PACK_AB R12, R116, R138 ;  /* 0x0000008a740c723e */ /* 0x000fca00000010ff */
        /* <DEDUP_REMOVED lines=8> */
[----:B--2---:R-:W-:Y:S02]  /*5190*/  F2FP.BF16.PACK_AB R18, R213, R181 ;  /* 0x000000b5d512723e */ /* 0x004fe400000010ff */
[----:B------:R-:W-:-:S03]  /*51a0*/  F2FP.BF16.PACK_AB R22, R134, R211 ;  /* 0x000000d38616723e */ /* 0x000fc600000010ff */
[----:B---3--:R1:W-:Y:S02]  /*51b0*/  MUFU.EX2 R224, R0 ;  /* 0x0000000000e07308 */ /* 0x0083e40000000800 */
[----:B-1----:R-:W-:Y:S01]  /*51c0*/  FFMA.FTZ R0, R23, c[0x0][0x2d0], -R2 ;  /* 0x0000b40017007a23 */ /* 0x002fe20000010802 */
[----:B------:R-:W-:-:S05]  /*51d0*/  F2FP.BF16.PACK_AB R23, R222, R208 ;  /* 0x000000d0de17723e */ /* 0x000fca00000010ff */
[----:B------:R1:W2:Y:S02]  /*51e0*/  MUFU.EX2 R139, R0 ;  /* 0x00000000008b7308 */ /* 0x0002a40000000800 */
[----:B-1----:R-:W-:Y:S01]  /*51f0*/  FMUL.FTZ R0, R68, c[0x0][0x2d0] ;  /* 0x0000b40044007a20 */ /* 0x002fe20000410000 */
[----:B--2---:R-:W-:-:S04]  /*5200*/  F2FP.BF16.PACK_AB R8, R139, R224 ;  /* 0x000000e08b08723e */ /* 0x004fc800000010ff */
[----:B------:R-:W-:-:S05]  /*5210*/  FSEL R0, R0, RZ, P0 ;  /* 0x000000ff00007208 */ /* 0x000fca0000000000 */
[--C-:B------:R-:W-:Y:S02]  /*5220*/  FFMA.FTZ R5, R19, c[0x0][0x2d0], -R0.reuse ;  /* 0x0000b40013057a23 */ /* 0x100fe40000010800 */
[--C-:B------:R-:W-:Y:S02]  /*5230*/  FFMA.FTZ R6, R32, c[0x0][0x2d0], -R0.reuse ;  /* 0x0000b40020067a23 */ /* 0x100fe40000010800 */
[----:B------:R1:W-:Y:S01]  /*5240*/  MUFU.EX2 R178, R5 ;  /* 0x0000000500b27308 */ /* 0x0003e20000000800 */
[--C-:B------:R-:W-:Y:S02]  /*5250*/  FFMA.FTZ R136, R136, c[0x0][0x2d0], -R0.reuse ;  /* 0x0000b40088887a23 */ /* 0x100fe40000010800 */
[----:B------:R-:W-:-:S05]  /*5260*/  FFMA.FTZ R159, R159, c[0x0][0x2d0], -R0 ;  /* 0x0000b4009f9f7a23 */ /* 0x000fca0000010800 */
[----:B------:R-:W-:Y:S01]  /*5270*/  MUFU.EX2 R141, R6 ;  /* 0x00000006008d7308 */ /* 0x000fe20000000800 */
[----:B-1----:R-:W-:Y:S01]  /*5280*/  FFMA.FTZ R5, R21, c[0x0][0x2d0], -R0 ;  /* 0x0000b40015057a23 */ /* 0x002fe20000010800 */
[----:B------:R-:W-:-:S06]  /*5290*/  F2FP.BF16.PACK_AB R21, R182, R183 ;  /* 0x000000b7b615723e */ /* 0x000fcc00000010ff */
[----:B------:R1:W2:Y:S01]  /*52a0*/  MUFU.EX2 R170, R5 ;  /* 0x0000000500aa7308 */ /* 0x0002a20000000800 */
[C---:B------:R-:W-:Y:S08]  /*52b0*/  HMMA.16816.F32.BF16 R32, R20.reuse, R36, RZ ;  /* 0x000000241420723c */ /* 0x040ff000000418ff */
[----:B------:R-:W-:Y:S01]  /*52c0*/  HMMA.16816.F32.BF16 R60, R20, R44, RZ ;  /* 0x0000002c143c723c */ /* 0x000fe200000418ff */
[----:B-1----:R-:W-:Y:S01]  /*52d0*/  FFMA.FTZ R5, R29, c[0x0][0x2d0], -R0 ;  /* 0x0000b4001d057a23 */ /* 0x002fe20000010800 */
[----:B--2---:R-:W-:-:S03]  /*52e0*/  F2FP.BF16.PACK_AB R17, R170, R178 ;  /* 0x000000b2aa11723e */ /* 0x004fc600000010ff */
[----:B------:R1:W-:Y:S03]  /*52f0*/  MUFU.EX2 R212, R5 ;  /* 0x0000000500d47308 */ /* 0x0003e60000000800 */
[----:B------:R-:W-:Y:S08]  /*5300*/  HMMA.16816.F32.BF16 R72, R20, R48, RZ ;  /* 0x000000301448723c */ /* 0x000ff000000418ff */
[----:B------:R-:W-:Y:S01]  /*5310*/  HMMA.16816.F32.BF16 R88, R12, R52, R32 ;  /* 0x000000340c58723c */ /* 0x000fe20000041820 */
[----:B------:R-:W-:Y:S01]  /*5320*/  LDSM.16.MT88.4 R32, [R226+0x800] ;  /* 0x00080000e220783b */ /* 0x000fe20000004200 */
[----:B-1----:R-:W-:-:S03]  /*5330*/  FFMA.FTZ R5, R31, c[0x0][0x2d0], -R0 ;  /* 0x0000b4001f057a23 */ /* 0x002fc60000010800 */
[----:B------:R-:W1:Y:S01]  /*5340*/  LDSM.16.MT88.4 R28, [R225+0x800] ;  /* 0x00080000e11c783b */ /* 0x000e620000004200 */
[----:B------:R2:W3:Y:S02]  /*5350*/  MUFU.EX2 R133, R5 ;  /* 0x0000000500857308 */ /* 0x0004e40000000800 */
[----:B--2---:R-:W-:Y:S01]  /*5360*/  FFMA.FTZ R5, R40, c[0x0][0x2d0], -R0 ;  /* 0x0000b40028057a23 */ /* 0x004fe20000010800 */
[----:B---3--:R-:W-:-:S05]  /*5370*/  F2FP.BF16.PACK_AB R19, R133, R212 ;  /* 0x000000d48513723e */ /* 0x008fca00000010ff */
[----:B------:R2:W3:Y:S02]  /*5380*/  MUFU.EX2 R220, R5 ;  /* 0x0000000500dc7308 */ /* 0x0004e40000000800 */
[C---:B------:R-:W-:Y:S08]  /*5390*/  HMMA.16816.F32.BF16 R24, R16.reuse, R44, RZ ;  /* 0x0000002c1018723c */ /* 0x040ff000000418ff */
[----:B------:R-:W-:Y:S01]  /*53a0*/  HMMA.16816.F32.BF16 R56, R16, R36, RZ ;  /* 0x000000241038723c */ /* 0x000fe200000418ff */
[----:B--2---:R-:W-:Y:S01]  /*53b0*/  FFMA.FTZ R5, R41, c[0x0][0x2d0], -R0 ;  /* 0x0000b40029057a23 */ /* 0x004fe20000010800 */
[----:B---3--:R-:W-:-:S03]  /*53c0*/  F2FP.BF16.PACK_AB R9, R220, R141 ;  /* 0x0000008ddc09723e */ /* 0x008fc600000010ff */
[----:B------:R2:W-:Y:S03]  /*53d0*/  MUFU.EX2 R216, R5 ;  /* 0x0000000500d87308 */ /* 0x0005e60000000800 */
[----:B-1----:R-:W-:Y:S08]  /*53e0*/  HMMA.16816.F32.BF16 R76, R12, R28, R60 ;  /* 0x0000001c0c4c723c */ /* 0x002ff0000004183c */
[----:B------:R-:W-:Y:S01]  /*53f0*/  HMMA.16816.F32.BF16 R64, R16, R48, RZ ;  /* 0x000000301040723c */ /* 0x000fe200000418ff */
[----:B--2---:R-:W-:-:S07]  /*5400*/  FFMA.FTZ R5, R42, c[0x0][0x2d0], -R0 ;  /* 0x0000b4002a057a23 */ /* 0x004fce0000010800 */
[----:B------:R-:W-:Y:S01]  /*5410*/  HMMA.16816.F32.BF16 R100, R12, R32, R72 ;  /* 0x000000200c64723c */ /* 0x000fe20000041848 */
[----:B------:R-:W1:Y:S01]  /*5420*/  LDSM.16.MT88.4 R40, [R228] ;  /* 0x00000000e428783b */ /* 0x000e620000004200 */
[----:B------:R-:W2:Y:S02]  /*5430*/  MUFU.EX2 R6, R5 ;  /* 0x0000000500067308 */ /* 0x000ea40000000800 */
[----:B--2---:R-:W-:Y:S01]  /*5440*/  F2FP.BF16.PACK_AB R11, R6, R216 ;  /* 0x000000d8060b723e */ /* 0x004fe200000010ff */
[----:B------:R-:W-:Y:S01]  /*5450*/  FFMA.FTZ R5, R128, c[0x0][0x2d0], -R4 ;  /* 0x0000b40080057a23 */ /* 0x000fe20000010804 */
[----:B------:R-:W-:-:S04]  /*5460*/  MOV R128, R246 ;  /* 0x000000f600807202 */ /* 0x000fc80000000f00 */
[----:B------:R2:W-:Y:S01]  /*5470*/  MUFU.EX2 R142, R5 ;  /* 0x00000005008e7308 */ /* 0x0005e20000000800 */
[C---:B------:R-:W-:Y:S01]  /*5480*/  HMMA.16816.F32.BF16 R80, R8.reuse, R28, R24 ;  /* 0x0000001c0850723c */ /* 0x040fe20000041818 */
[----:B------:R-:W3:Y:S07]  /*5490*/  LDSM.16.MT88.4 R24, [R228+0x800] ;  /* 0x00080000e418783b */ /* 0x000eee0000004200 */
[----:B------:R-:W-:Y:S01]  /*54a0*/  HMMA.16816.F32.BF16 R84, R8, R52, R56 ;  /* 0x000000340854723c */ /* 0x000fe20000041838 */
[----:B--2---:R-:W-:Y:S01]  /*54b0*/  FFMA.FTZ R5, R127, c[0x0][0x2d0], -R4 ;  /* 0x0000b4007f057a23 */ /* 0x004fe20000010804 */
[----:B------:R-:W-:-:S06]  /*54c0*/  MOV R127, R223 ;  /* 0x000000df007f7202 */ /* 0x000fcc0000000f00 */
[-C--:B-1----:R-:W-:Y:S01]  /*54d0*/  HMMA.16816.F32.BF16 R56, R16, R40.reuse, RZ ;  /* 0x000000281038723c */ /* 0x082fe200000418ff */
[----:B------:R1:W-:Y:S07]  /*54e0*/  MUFU.EX2 R7, R5 ;  /* 0x0000000500077308 */ /* 0x0003ee0000000800 */
[----:B------:R-:W-:Y:S08]  /*54f0*/  HMMA.16816.F32.BF16 R60, R20, R40, RZ ;  /* 0x00000028143c723c */ /* 0x000ff000000418ff */
[----:B------:R-:W-:Y:S01]  /*5500*/  HMMA.16816.F32.BF16 R96, R8, R32, R64 ;  /* 0x000000200860723c */ /* 0x000fe20000041840 */
[----:B-1----:R-:W-:-:S04]  /*5510*/  FFMA.FTZ R5, R126, c[0x0][0x2d0], -R4 ;  /* 0x0000b4007e057a23 */ /* 0x002fc80000010804 */
[----:B------:R1:W2:Y:S03]  /*5520*/  MUFU.EX2 R143, R5 ;  /* 0x00000005008f7308 */ /* 0x0002a60000000800 */
[----:B---3--:R-:W-:Y:S08]  /*5530*/  HMMA.16816.F32.BF16 R104, R8, R24, R56 ;  /* 0x000000180868723c */ /* 0x008ff00000041838 */
[----:B------:R-:W-:Y:S01]  /*5540*/  HMMA.16816.F32.BF16 R56, R16, R38, RZ ;  /* 0x000000261038723c */ /* 0x000fe200000418ff */
[----:B-1----:R-:W-:-:S07]  /*5550*/  FFMA.FTZ R5, R125, c[0x0][0x2d0], -R4 ;  /* 0x0000b4007d057a23 */ /* 0x002fce0000010804 */
[----:B------:R-:W-:Y:S01]  /*5560*/  HMMA.16816.F32.BF16 R108, R12, R24, R60 ;  /* 0x000000180c6c723c */ /* 0x000fe2000004183c */
[----:B------:R1:W3:Y:S07]  /*5570*/  MUFU.EX2 R135, R5 ;  /* 0x0000000500877308 */ /* 0x0002ee0000000800 */
[----:B------:R-:W-:Y:S08]  /*5580*/  HMMA.16816.F32.BF16 R60, R16, R46, RZ ;  /* 0x0000002e103c723c */ /* 0x000ff000000418ff */
[----:B------:R-:W-:Y:S01]  /*5590*/  HMMA.16816.F32.BF16 R64, R8, R54, R56 ;  /* 0x000000360840723c */ /* 0x000fe20000041838 */
[----:B-1----:R-:W-:Y:S01]  /*55a0*/  FFMA.FTZ R5, R124, c[0x0][0x2d0], -R3 ;  /* 0x0000b4007c057a23 */ /* 0x002fe20000010803 */
[----:B--2---:R-:W-:-:S06]  /*55b0*/  MOV R124, R143 ;  /* 0x0000008f007c7202 */ /* 0x004fcc0000000f00 */
[C---:B------:R-:W-:Y:S08]  /*55c0*/  HMMA.16816.F32.BF16 R56, R16.reuse, R50, RZ ;  /* 0x000000321038723c */ /* 0x040ff000000418ff */
[----:B------:R-:W-:Y:S08]  /*55d0*/  HMMA.16816.F32.BF16 R16, R16, R42, RZ ;  /* 0x0000002a1010723c */ /* 0x000ff000000418ff */
[C---:B------:R-:W-:Y:S08]  /*55e0*/  HMMA.16816.F32.BF16 R60, R8.reuse, R30, R60 ;  /* 0x0000001e083c723c */ /* 0x040ff0000004183c */
[C---:B------:R-:W-:Y:S08]  /*55f0*/  HMMA.16816.F32.BF16 R56, R8.reuse, R34, R56 ;  /* 0x000000220838723c */ /* 0x040ff00000041838 */
[----:B------:R-:W-:Y:S01]  /*5600*/  HMMA.16816.F32.BF16 R92, R8, R26, R16 ;  /* 0x0000001a085c723c */ /* 0x000fe20000041810 */
[----:B------:R1:W-:Y:S01]  /*5610*/  MUFU.EX2 R8, R5 ;  /* 0x0000000500087308 */ /* 0x0003e20000000800 */
[----:B------:R-:W2:Y:S06]  /*5620*/  LDSM.16.MT88.4 R16, [R225+0x1000] ;  /* 0x00100000e110783b */ /* 0x000eac0000004200 */
[C---:B------:R-:W-:Y:S08]  /*5630*/  HMMA.16816.F32.BF16 R44, R20.reuse, R46, RZ ;  /* 0x0000002e142c723c */ /* 0x040ff000000418ff */
[----:B------:R-:W-:Y:S01]  /*5640*/  HMMA.16816.F32.BF16 R36, R20, R38, RZ ;  /* 0x000000261424723c */ /* 0x000fe200000418ff */
[----:B-1----:R-:W-:Y:S01]  /*5650*/  FFMA.FTZ R5, R123, c[0x0][0x2d0], -R3 ;  /* 0x0000b4007b057a23 */ /* 0x002fe20000010803 */
[----:B------:R-:W-:-:S03]  /*5660*/  MOV R123, R142 ;  /* 0x0000008e007b7202 */ /* 0x000fc60000000f00 */
[----:B------:R1:W-:Y:S03]  /*5670*/  MUFU.EX2 R143, R5 ;  /* 0x00000005008f7308 */ /* 0x0003e60000000800 */
[C---:B------:R-:W-:Y:S08]  /*5680*/  HMMA.16816.F32.BF16 R48, R20.reuse, R50, RZ ;  /* 0x000000321430723c */ /* 0x040ff000000418ff */
[----:B------:R-:W-:Y:S01]  /*5690*/  HMMA.16816.F32.BF16 R20, R20, R42, RZ ;  /* 0x0000002a1414723c */ /* 0x000fe200000418ff */
        /* <DEDUP_REMOVED lines=9> */
[----:B---3--:R-:W-:Y:S01]  /*5730*/  F2FP.BF16.PACK_AB R14, R135, R124 ;  /* 0x0000007c870e723e */ /* 0x008fe200000010ff */
[----:B-1----:R-:W-:Y:S01]  /*5740*/  FFMA.FTZ R5, R113, c[0x0][0x2d0], -R2 ;  /* 0x0000b40071057a23 */ /* 0x002fe20000010802 */
[----:B----4-:R-:W-:-:S03]  /*5750*/  F2FP.BF16.PACK_AB R15, R214, R125 ;  /* 0x0000007dd60f723e */ /* 0x010fc600000010ff */
[----:B------:R1:W-:Y:S02]  /*5760*/  MUFU.EX2 R9, R5 ;  /* 0x0000000500097308 */ /* 0x0003e40000000800 */
[----:B-1----:R-:W-:-:S06]  /*5770*/  FFMA.FTZ R5, R114, c[0x0][0x2d0], -R2 ;  /* 0x0000b40072057a23 */ /* 0x002fcc0000010802 */
[----:B------:R1:W-:Y:S02]  /*5780*/  MUFU.EX2 R142, R5 ;  /* 0x00000005008e7308 */ /* 0x0003e40000000800 */
[----:B-1----:R-:W-:-:S06]  /*5790*/  FFMA.FTZ R5, R115, c[0x0][0x2d0], -R2 ;  /* 0x0000b40073057a23 */ /* 0x002fcc0000010802 */
[----:B------:R1:W-:Y:S02]  /*57a0*/  MUFU.EX2 R126, R5 ;  /* 0x00000005007e7308 */ /* 0x0003e40000000800 */
[----:B-1----:R-:W-:-:S06]  /*57b0*/  FFMA.FTZ R5, R120, c[0x0][0x2d0], -R2 ;  /* 0x0000b40078057a23 */ /* 0x002fcc0000010802 */
[----:B------:R1:W3:Y:S02]  /*57c0*/  MUFU.EX2 R215, R5 ;  /* 0x0000000500d77308 */ /* 0x0002e40000000800 */
[----:B-1----:R-:W-:Y:S01]  /*57d0*/  FFMA.FTZ R5, R69, c[0x0][0x2d0], -R0 ;  /* 0x0000b40045057a23 */ /* 0x002fe20000010800 */
[----:B---3--:R-:W-:-:S05]  /*57e0*/  F2FP.BF16.PACK_AB R10, R215, R126 ;  /* 0x0000007ed70a723e */ /* 0x008fca00000010ff */
[----:B------:R1:W-:Y:S02]  /*57f0*/  MUFU.EX2 R249, R5 ;  /* 0x0000000500f97308 */ /* 0x0003e40000000800 */
[----:B-1----:R-:W-:Y:S01]  /*5800*/  FFMA.FTZ R5, R70, c[0x0][0x2d0], -R0 ;  /* 0x0000b40046057a23 */ /* 0x002fe20000010800 */
[----:B------:R-:W-:-:S05]  /*5810*/  MOV R70, R9 ;  /* 0x0000000900467202 */ /* 0x000fca0000000f00 */
[----:B------:R1:W3:Y:S02]  /*5820*/  MUFU.EX2 R69, R5 ;  /* 0x0000000500457308 */ /* 0x0002e40000000800 */
[----:B-1----:R-:W-:Y:S01]  /*5830*/  FFMA.FTZ R5, R71, c[0x0][0x2d0], -R0 ;  /* 0x0000b40047057a23 */ /* 0x002fe20000010800 */
[----:B------:R-:W-:Y:S02]  /*5840*/  MOV R71, R8 ;  /* 0x0000000800477202 */ /* 0x000fe40000000f00 */
[----:B------:R-:W-:-:S03]  /*5850*/  F2FP.BF16.PACK_AB R8, R142, R70 ;  /* 0x000000468e08723e */ /* 0x000fc600000010ff */
[----:B------:R1:W-:Y:S01]  /*5860*/  MUFU.EX2 R114, R5 ;  /* 0x0000000500727308 */ /* 0x0003e20000000800 */
[----:B------:R-:W-:Y:S02]  /*5870*/  F2FP.BF16.PACK_AB R13, R143, R71 ;  /* 0x000000478f0d723e */ /* 0x000fe400000010ff */
[----:B---3--:R-:W-:-:S05]  /*5880*/  F2FP.BF16.PACK_AB R9, R69, R249 ;  /* 0x000000f94509723e */ /* 0x008fca00000010ff */
[----:B--2---:R-:W-:Y:S01]  /*5890*/  HMMA.16816.F32.BF16 R76, R12, R16, R76 ;  /* 0x000000100c4c723c */ /* 0x004fe2000004184c */
[----:B-1----:R-:W-:-:S07]  /*58a0*/  FFMA.FTZ R5, R112, c[0x0][0x2d0], -R0 ;  /* 0x0000b40070057a23 */ /* 0x002fce0000010800 */
[----:B------:R-:W-:Y:S01]  /*58b0*/  HMMA.16816.F32.BF16 R28, R12, R18, R28 ;  /* 0x000000120c1c723c */ /* 0x000fe2000004181c */
[----:B------:R-:W1:Y:S02]  /*58c0*/  MUFU.EX2 R113, R5 ;  /* 0x0000000500717308 */ /* 0x000e640000000800 */
[----:B-1----:R-:W-:Y:S01]  /*58d0*/  F2FP.BF16.PACK_AB R11, R113, R114 ;  /* 0x00000072710b723e */ /* 0x002fe200000010ff */
[----:B------:R-:W-:Y:S01]  /*58e0*/  FFMA.FTZ R5, R155, c[0x0][0x2d0], -R4 ;  /* 0x0000b4009b057a23 */ /* 0x000fe20000010804 */
[----:B------:R-:W-:-:S04]  /*58f0*/  MOV R155, R125 ;  /* 0x0000007d009b7202 */ /* 0x000fc80000000f00 */
[----:B------:R1:W-:Y:S01]  /*5900*/  MUFU.EX2 R251, R5 ;  /* 0x0000000500fb7308 */ /* 0x0003e20000000800 */
[C---:B------:R-:W-:Y:S08]  /*5910*/  HMMA.16816.F32.BF16 R80, R8.reuse, R16, R80 ;  /* 0x000000100850723c */ /* 0x040ff00000041850 */
[----:B------:R-:W-:Y:S01]  /*5920*/  HMMA.16816.F32.BF16 R72, R8, R18, R60 ;  /* 0x000000120848723c */ /* 0x000fe2000004183c */
[----:B------:R-:W2:Y:S01]  /*5930*/  LDSM.16.MT88.4 R16, [R229+0x1000] ;  /* 0x00100000e510783b */ /* 0x000ea20000004200 */
[----:B-1----:R-:W-:Y:S01]  /*5940*/  FFMA.FTZ R5, R154, c[0x0][0x2d0], -R4 ;  /* 0x0000b4009a057a23 */ /* 0x002fe20000010804 */
[----:B------:R-:W-:-:S03]  /*5950*/  MOV R154, R126 ;  /* 0x0000007e009a7202 */ /* 0x000fc60000000f00 */
[----:B------:R1:W3:Y:S02]  /*5960*/  MUFU.EX2 R252, R5 ;  /* 0x0000000500fc7308 */ /* 0x0002e40000000800 */
[----:B-1----:R-:W-:Y:S01]  /*5970*/  FFMA.FTZ R5, R153, c[0x0][0x2d0], -R4 ;  /* 0x0000b40099057a23 */ /* 0x002fe20000010804 */
[----:B------:R-:W-:-:S05]  /*5980*/  MOV R153, R113 ;  /* 0x0000007100997202 */ /* 0x000fca0000000f00 */
[----:B------:R1:W-:Y:S01]  /*5990*/  MUFU.EX2 R115, R5 ;  /* 0x0000000500737308 */ /* 0x0003e20000000800 */
[----:B--2---:R-:W-:Y:S01]  /*59a0*/  HMMA.16816.F32.BF16 R52, R12, R16, R88 ;  /* 0x000000100c34723c */ /* 0x004fe20000041858 */
[----:B-1----:R-:W-:Y:S01]  /*59b0*/  FFMA.FTZ R5, R152, c[0x0][0x2d0], -R4 ;  /* 0x0000b40098057a23 */ /* 0x002fe20000010804 */
[----:B------:R-:W-:-:S06]  /*59c0*/  MOV R152, R133 ;  /* 0x0000008500987202 */ /* 0x000fcc0000000f00 */
        /* <DEDUP_REMOVED lines=12> */
[----:B------:R-:W-:Y:S02]  /*5a90*/  MOV R96, R220 ;  /* 0x000000dc00607202 */ /* 0x000fe40000000f00 */
[----:B------:R-:W-:Y:S02]  /*5aa0*/  MOV R99, R217 ;  /* 0x000000d900637202 */ /* 0x000fe40000000f00 */
[----:B------:R-:W-:-:S03]  /*5ab0*/  MOV R97, R219 ;  /* 0x000000db00617202 */ /* 0x000fc60000000f00 */
[----:B------:R-:W-:Y:S01]  /*5ac0*/  HMMA.16816.F32.BF16 R48, R12, R18, R48 ;  /* 0x000000120c30723c */ /* 0x000fe20000041830 */
[----:B------:R-:W1:Y:S07]  /*5ad0*/  LDSM.16.MT88.4 R16, [R228+0x1000] ;  /* 0x00100000e410783b */ /* 0x000e6e0000004200 */
[-C--:B-1----:R-:W-:Y:S01]  /*5ae0*/  HMMA.16816.F32.BF16 R56, R8, R18.reuse, R92 ;  /* 0x000000120838723c */ /* 0x082fe2000004185c */
[----:B------:R1:W-:Y:S06]  /*5af0*/  MUFU.EX2 R94, R5 ;  /* 0x00000005005e7308 */ /* 0x0003ec0000000800 */
[----:B------:R-:W-:Y:S01]  /*5b00*/  MOV R92, R124 ;  /* 0x0000007c005c7202 */ /* 0x000fe20000000f00 */
[----:B------:R-:W-:Y:S01]  /*5b10*/  HMMA.16816.F32.BF16 R32, R12, R18, R20 ;  /* 0x000000120c20723c */ /* 0x000fe20000041814 */
[----:B------:R-:W-:-:S02]  /*5b20*/  MOV R95, R123 ;  /* 0x0000007b005f7202 */ /* 0x000fc40000000f00 */
[----:B------:R-:W-:-:S04]  /*5b30*/  MOV R93, R114 ;  /* 0x00000072005d7202 */ /* 0x000fc80000000f00 */
[----:B------:R-:W-:Y:S01]  /*5b40*/  MOV R23, R221 ;  /* 0x000000dd00177202 */ /* 0x000fe20000000f00 */
[-C--:B------:R-:W-:Y:S01]  /*5b50*/  HMMA.16816.F32.BF16 R84, R12, R16.reuse, R108 ;  /* 0x000000100c54723c */ /* 0x080fe2000004186c */
[--C-:B-1----:R-:W-:Y:S01]  /*5b60*/  FFMA.FTZ R5, R147, c[0x0][0x2d0], -R3.reuse ;  /* 0x0000b40093057a23 */ /* 0x102fe20000010803 */
[----:B------:R-:W-:Y:S01]  /*5b70*/  MOV R20, R69 ;  /* 0x0000004500147202 */ /* 0x000fe20000000f00 */
[----:B------:R-:W-:Y:S01]  /*5b80*/  FFMA.FTZ R147, R185, c[0x0][0x2d0], -R3 ;  /* 0x0000b400b9937a23 */ /* 0x000fe20000010803 */
[----:B------:R-:W-:Y:S01]  /*5b90*/  MOV R22, R128 ;  /* 0x0000008000167202 */ /* 0x000fe20000000f00 */
[----:B------:R1:W-:Y:S01]  /*5ba0*/  MUFU.EX2 R223, R5 ;  /* 0x0000000500df7308 */ /* 0x0003e20000000800 */
[----:B------:R-:W-:Y:S02]  /*5bb0*/  MOV R69, R134 ;  /* 0x0000008600457202 */ /* 0x000fe40000000f00 */
[----:B------:R-:W-:Y:S01]  /*5bc0*/  HMMA.16816.F32.BF16 R88, R8, R16, R104 ;  /* 0x000000100858723c */ /* 0x000fe20000041868 */
[----:B------:R-:W2:Y:S01]  /*5bd0*/  LDSM.16.MT88.4 R16, [R225+0x1800] ;  /* 0x00180000e110783b */ /* 0x000ea20000004200 */
[----:B---3--:R-:W-:-:S02]  /*5be0*/  F2FP.BF16.PACK_AB R12, R252, R251 ;  /* 0x000000fbfc0c723e */ /* 0x008fc400000010ff */
[----:B------:R-:W-:Y:S01]  /*5bf0*/  MOV R21, R127 ;  /* 0x0000007f00157202 */ /* 0x000fe20000000f00 */
[--C-:B-1----:R-:W-:Y:S02]  /*5c00*/  FFMA.FTZ R5, R146, c[0x0][0x2d0], -R3.reuse ;  /* 0x0000b40092057a23 */ /* 0x102fe40000010803 */
[--C-:B------:R-:W-:Y:S02]  /*5c10*/  FFMA.FTZ R146, R186, c[0x0][0x2d0], -R3.reuse ;  /* 0x0000b400ba927a23 */ /* 0x100fe40000010803 */
[----:B------:R1:W3:Y:S02]  /*5c20*/  MUFU.EX2 R246, R5 ;  /* 0x0000000500f67308 */ /* 0x0002e40000000800 */
[--C-:B-1----:R-:W-:Y:S01]  /*5c30*/  FFMA.FTZ R5, R145, c[0x0][0x2d0], -R3.reuse ;  /* 0x0000b40091057a23 */ /* 0x102fe20000010803 */
[----:B---3--:R-:W-:Y:S01]  /*5c40*/  F2FP.BF16.PACK_AB R13, R246, R223 ;  /* 0x000000dff60d723e */ /* 0x008fe200000010ff */
[----:B------:R-:W-:-:S04]  /*5c50*/  FFMA.FTZ R145, R187, c[0x0][0x2d0], -R3 ;  /* 0x0000b400bb917a23 */ /* 0x000fc80000010803 */
[----:B------:R1:W-:Y:S02]  /*5c60*/  MUFU.EX2 R247, R5 ;  /* 0x0000000500f77308 */ /* 0x0003e40000000800 */
[----:B-1----:R-:W-:Y:S02]  /*5c70*/  FFMA.FTZ R5, R144, c[0x0][0x2d0], -R3 ;  /* 0x0000b40090057a23 */ /* 0x002fe40000010803 */
[----:B------:R-:W-:-:S04]  /*5c80*/  FFMA.FTZ R144, R196, c[0x0][0x2d0], -R4 ;  /* 0x0000b400c4907a23 */ /* 0x000fc80000010804 */
[----:B------:R1:W3:Y:S02]  /*5c90*/  MUFU.EX2 R248, R5 ;  /* 0x0000000500f87308 */ /* 0x0002e40000000800 */
[----:B-1----:R-:W-:Y:S01]  /*5ca0*/  FFMA.FTZ R5, R164, c[0x0][0x2d0], -R2 ;  /* 0x0000b400a4057a23 */ /* 0x002fe20000010802 */
[----:B------:R-:W-:Y:S02]  /*5cb0*/  MOV R164, R115 ;  /* 0x0000007300a47202 */ /* 0x000fe40000000f00 */
[----:B---3--:R-:W-:-:S03]  /*5cc0*/  F2FP.BF16.PACK_AB R15, R248, R247 ;  /* 0x000000f7f80f723e */ /* 0x008fc600000010ff */
[----:B------:R1:W-:Y:S01]  /*5cd0*/  MUFU.EX2 R216, R5 ;  /* 0x0000000500d87308 */ /* 0x0003e20000000800 */
[----:B------:R-:W-:-:S07]  /*5ce0*/  F2FP.BF16.PACK_AB R14, R94, R164 ;  /* 0x000000a45e0e723e */ /* 0x000fce00000010ff */
[----:B--2---:R-:W-:Y:S01]  /*5cf0*/  HMMA.16816.F32.BF16 R76, R12, R16, R76 ;  /* 0x000000100c4c723c */ /* 0x004fe2000004184c */
[--C-:B-1----:R-:W-:Y:S01]  /*5d00*/  FFMA.FTZ R5, R165, c[0x0][0x2d0], -R2.reuse ;  /* 0x0000b400a5057a23 */ /* 0x102fe20000010802 */
[----:B------:R-:W-:Y:S01]  /*5d10*/  MOV R165, R153 ;  /* 0x0000009900a57202 */ /* 0x000fe20000000f00 */
[--C-:B------:R-:W-:Y:S02]  /*5d20*/  FFMA.FTZ R153, R172, c[0x0][0x2d0], -R2.reuse ;  /* 0x0000b400ac997a23 */ /* 0x100fe40000010802 */
        /* <DEDUP_REMOVED lines=10> */
[----:B------:R-:W-:Y:S01]  /*5dd0*/  FFMA.FTZ R154, R169, c[0x0][0x2d0], -R2 ;  /* 0x0000b400a99a7a23 */ /* 0x000fe20000010802 */
[----:B------:R-:W-:Y:S02]  /*5de0*/  MOV R169, R100 ;  /* 0x0000006400a97202 */ /* 0x000fe40000000f00 */
[----:B------:R-:W-:Y:S02]  /*5df0*/  MOV R187, R166 ;  /* 0x000000a600bb7202 */ /* 0x000fe40000000f00 */
[----:B------:R-:W-:Y:S01]  /*5e00*/  MOV R166, R102 ;  /* 0x0000006600a67202 */ /* 0x000fe20000000f00 */
[----:B-1----:R-:W-:Y:S01]  /*5e10*/  FFMA.FTZ R5, R167, c[0x0][0x2d0], -R0 ;  /* 0x0000b400a7057a23 */ /* 0x002fe20000010800 */
[----:B------:R-:W-:Y:S01]  /*5e20*/  MOV R167, R155 ;  /* 0x0000009b00a77202 */ /* 0x000fe20000000f00 */
[----:B------:R-:W-:Y:S01]  /*5e30*/  FFMA.FTZ R155, R168, c[0x0][0x2d0], -R2 ;  /* 0x0000b400a89b7a23 */ /* 0x000fe20000010802 */
[----:B------:R-:W-:Y:S01]  /*5e40*/  MOV R168, R99 ;  /* 0x0000006300a87202 */ /* 0x000fe20000000f00 */
[----:B------:R1:W2:Y:S01]  /*5e50*/  MUFU.EX2 R215, R5 ;  /* 0x0000000500d77308 */ /* 0x0002a20000000800 */
[----:B------:R-:W-:-:S02]  /*5e60*/  MOV R186, R167 ;  /* 0x000000a700ba7202 */ /* 0x000fc40000000f00 */
[----:B------:R-:W-:Y:S01]  /*5e70*/  MOV R167, R103 ;  /* 0x0000006700a77202 */ /* 0x000fe20000000f00 */
[----:B-1----:R-:W-:Y:S01]  /*5e80*/  FFMA.FTZ R5, R130, c[0x0][0x2d0], -R0 ;  /* 0x0000b40082057a23 */ /* 0x002fe20000010800 */
[----:B--2---:R-:W-:-:S03]  /*5e90*/  F2FP.BF16.PACK_AB R9, R215, R214 ;  /* 0x000000d6d709723e */ /* 0x004fc600000010ff */
[----:B------:R1:W-:Y:S02]  /*5ea0*/  MUFU.EX2 R217, R5 ;  /* 0x0000000500d97308 */ /* 0x0003e40000000800 */
[----:B-1----:R-:W-:-:S06]  /*5eb0*/  FFMA.FTZ R5, R129, c[0x0][0x2d0], -R0 ;  /* 0x0000b40081057a23 */ /* 0x002fcc0000010800 */
[----:B------:R-:W1:Y:S02]  /*5ec0*/  MUFU.EX2 R219, R5 ;  /* 0x0000000500db7308 */ /* 0x000e640000000800 */
[----:B-1----:R-:W-:Y:S01]  /*5ed0*/  F2FP.BF16.PACK_AB R11, R219, R217 ;  /* 0x000000d9db0b723e */ /* 0x002fe200000010ff */
[----:B------:R-:W-:Y:S01]  /*5ee0*/  FFMA.FTZ R5, R206, c[0x0][0x2d0], -R4 ;  /* 0x0000b400ce057a23 */ /* 0x000fe20000010804 */
[----:B------:R-:W-:-:S05]  /*5ef0*/  MOV R206, R20 ;  /* 0x0000001400ce7202 */ /* 0x000fca0000000f00 */
        /* <DEDUP_REMOVED lines=10> */
[----:B------:R-:W-:Y:S01]  /*5fa0*/  FFMA.FTZ R28, R177, c[0x0][0x2d0], -R2 ;  /* 0x0000b400b11c7a23 */ /* 0x000fe20000010802 */
[----:B------:R-:W-:Y:S01]  /*5fb0*/  MOV R30, R70 ;  /* 0x00000046001e7202 */ /* 0x000fe20000000f00 */
[--C-:B------:R-:W-:Y:S01]  /*5fc0*/  FFMA.FTZ R71, R157, c[0x0][0x2d0], -R0.reuse ;  /* 0x0000b4009d477a23 */ /* 0x100fe20000010800 */
[----:B------:R-:W-:Y:S01]  /*5fd0*/  MOV R172, R80 ;  /* 0x0000005000ac7202 */ /* 0x000fe20000000f00 */
[--C-:B------:R-:W-:Y:S01]  /*5fe0*/  FFMA.FTZ R70, R149, c[0x0][0x2d0], -R0.reuse ;  /* 0x0000b40095467a23 */ /* 0x100fe20000010800 */
[----:B------:R-:W-:Y:S01]  /*5ff0*/  MOV R149, R22 ;  /* 0x0000001600957202 */ /* 0x000fe20000000f00 */
[----:B------:R-:W-:Y:S01]  /*6000*/  FFMA.FTZ R157, R150, c[0x0][0x2d0], -R0 ;  /* 0x0000b400969d7a23 */ /* 0x000fe20000010800 */
[----:B------:R-:W-:-:S02]  /*6010*/  MOV R150, R21 ;  /* 0x0000001500967202 */ /* 0x000fc40000000f00 */
[----:B------:R-:W-:Y:S01]  /*6020*/  MOV R185, R83 ;  /* 0x0000005300b97202 */ /* 0x000fe20000000f00 */
        /* <DEDUP_REMOVED lines=11> */
[-C--:B-1----:R-:W-:Y:S08]  /*60e0*/  HMMA.16816.F32.BF16 R40, R12, R16.reuse, R36 ;  /* 0x000000100c28723c */ /* 0x082ff00000041824 */
[C---:B------:R-:W-:Y:S07]  /*60f0*/  HMMA.16816.F32.BF16 R112, R8.reuse, R16, R64 ;  /* 0x000000100870723c */ /* 0x040fee0000041840 */
[--C-:B------:R-:W-:Y:S01]  /*6100*/  FFMA.FTZ R65, R203, c[0x0][0x2d0], -R4.reuse ;  /* 0x0000b400cb417a23 */ /* 0x100fe20000010804 */
[----:B------:R-:W-:Y:S01]  /*6110*/  HMMA.16816.F32.BF16 R108, R8, R18, R60 ;  /* 0x00000012086c723c */ /* 0x000fe2000004183c */
[----:B------:R-:W-:Y:S01]  /*6120*/  FFMA.FTZ R64, R202, c[0x0][0x2d0], -R4 ;  /* 0x0000b400ca407a23 */ /* 0x000fe20000010804 */
[----:B------:R1:W-:Y:S01]  /*6130*/  MUFU.EX2 R203, R5 ;  /* 0x0000000500cb7308 */ /* 0x0003e20000000800 */
[----:B------:R-:W-:-:S02]  /*6140*/  FFMA.FTZ R66, R189, c[0x0][0x2d0], -R3 ;  /* 0x0000b400bd427a23 */ /* 0x000fc40000010803 */
[--C-:B------:R-:W-:Y:S02]  /*6150*/  FFMA.FTZ R67, R188, c[0x0][0x2d0], -R3.reuse ;  /* 0x0000b400bc437a23 */ /* 0x100fe40000010803 */
[--C-:B------:R-:W-:Y:S01]  /*6160*/  FFMA.FTZ R63, R201, c[0x0][0x2d0], -R4.reuse ;  /* 0x0000b400c93f7a23 */ /* 0x100fe20000010804 */
[----:B------:R-:W-:Y:S01]  /*6170*/  HMMA.16816.F32.BF16 R48, R12, R18, R48 ;  /* 0x000000120c30723c */ /* 0x000fe20000041830 */
[----:B------:R-:W2:Y:S01]  /*6180*/  LDSM.16.MT88.4 R16, [R228+0x1800] ;  /* 0x00180000e410783b */ /* 0x000ea20000004200 */
[----:B------:R-:W-:Y:S01]  /*6190*/  FFMA.FTZ R62, R200, c[0x0][0x2d0], -R4 ;  /* 0x0000b400c83e7a23 */ /* 0x000fe20000010804 */
[----:B------:R-:W-:Y:S01]  /*61a0*/  MUFU.EX2 R189, R29 ;  /* 0x0000001d00bd7308 */ /* 0x000fe20000000800 */
[--C-:B------:R-:W-:Y:S02]  /*61b0*/  FFMA.FTZ R61, R191, c[0x0][0x2d0], -R3.reuse ;  /* 0x0000b400bf3d7a23 */ /* 0x100fe40000010803 */
[----:B------:R-:W-:Y:S02]  /*61c0*/  FFMA.FTZ R60, R190, c[0x0][0x2d0], -R3 ;  /* 0x0000b400be3c7a23 */ /* 0x000fe40000010803 */
[----:B------:R-:W-:-:S02]  /*61d0*/  FFMA.FTZ R188, R148, c[0x0][0x2d0], -R0 ;  /* 0x0000b40094bc7a23 */ /* 0x000fc40000010800 */
[--C-:B-1----:R-:W-:Y:S01]  /*61e0*/  FFMA.FTZ R5, R194, c[0x0][0x2d0], -R3.reuse ;  /* 0x0000b400c2057a23 */ /* 0x102fe20000010803 */
[----:B------:R-:W-:Y:S08]  /*61f0*/  MUFU.EX2 R191, R28 ;  /* 0x0000001c00bf7308 */ /* 0x000ff00000000800 */
[----:B------:R-:W-:Y:S01]  /*6200*/  MUFU.EX2 R190, R25 ;  /* 0x0000001900be7308 */ /* 0x000fe20000000800 */
[-C--:B--2---:R-:W-:Y:S07]  /*6210*/  HMMA.16816.F32.BF16 R36, R12, R16.reuse, R84 ;  /* 0x000000100c24723c */ /* 0x084fee0000041854 */
[----:B------:R-:W-:Y:S01]  /*6220*/  MOV R87, R6 ;  /* 0x0000000600577202 */ /* 0x000fe20000000f00 */
[--C-:B------:R-:W-:Y:S01]  /*6230*/  FFMA.FTZ R6, R207, c[0x0][0x2d0], -R4.reuse ;  /* 0x0000b400cf067a23 */ /* 0x100fe20000010804 */
[C---:B------:R-:W-:Y:S01]  /*6240*/  HMMA.16816.F32.BF16 R104, R8.reuse, R16, R88 ;  /* 0x000000100868723c */ /* 0x040fe20000041858 */
[----:B------:R-:W-:Y:S01]  /*6250*/  MOV R86, R7 ;  /* 0x0000000700567202 */ /* 0x000fe20000000f00 */
[--C-:B------:R-:W-:Y:S01]  /*6260*/  FFMA.FTZ R7, R204, c[0x0][0x2d0], -R4.reuse ;  /* 0x0000b400cc077a23 */ /* 0x100fe20000010804 */
[----:B------:R-:W-:Y:S01]  /*6270*/  MOV R85, R143 ;  /* 0x0000008f00557202 */ /* 0x000fe20000000f00 */
[----:B------:R1:W-:Y:S01]  /*6280*/  MUFU.EX2 R204, R6 ;  /* 0x0000000600cc7308 */ /* 0x0003e20000000800 */
[----:B------:R-:W-:Y:S01]  /*6290*/  MOV R84, R142 ;  /* 0x0000008e00547202 */ /* 0x000fe20000000f00 */
[--C-:B------:R-:W-:Y:S01]  /*62a0*/  FFMA.FTZ R142, R198, c[0x0][0x2d0], -R4.reuse ;  /* 0x0000b400c68e7a23 */ /* 0x100fe20000010804 */
[----:B------:R-:W-:Y:S01]  /*62b0*/  MOV R91, R141 ;  /* 0x0000008d005b7202 */ /* 0x000fe20000000f00 */
[-C--:B------:R-:W-:Y:S01]  /*62c0*/  HMMA.16816.F32.BF16 R92, R8, R18.reuse, R56 ;  /* 0x00000012085c723c */ /* 0x080fe20000041838 */
[----:B------:R-:W-:Y:S01]  /*62d0*/  MOV R17, R116 ;  /* 0x0000007400117202 */ /* 0x000fe20000000f00 */
[--C-:B------:R-:W-:Y:S01]  /*62e0*/  FFMA.FTZ R141, R199, c[0x0][0x2d0], -R4.reuse ;  /* 0x0000b400c78d7a23 */ /* 0x100fe20000010804 */
[----:B------:R-:W-:Y:S01]  /*62f0*/  MOV R88, R152 ;  /* 0x0000009800587202 */ /* 0x000fe20000000f00 */
[--C-:B------:R-:W-:Y:S01]  /*6300*/  FFMA.FTZ R143, R197, c[0x0][0x2d0], -R4.reuse ;  /* 0x0000b400c58f7a23 */ /* 0x100fe20000010804 */
[----:B------:R-:W-:Y:S01]  /*6310*/  MOV R90, R139 ;  /* 0x0000008b005a7202 */ /* 0x000fe20000000f00 */
[--C-:B------:R-:W-:Y:S01]  /*6320*/  FFMA.FTZ R152, R184, c[0x0][0x2d0], -R3.reuse ;  /* 0x0000b400b8987a23 */ /* 0x100fe20000010803 */
[----:B------:R-:W-:Y:S01]  /*6330*/  MOV R89, R138 ;  /* 0x0000008a00597202 */ /* 0x000fe20000000f00 */
[----:B------:R-:W-:Y:S01]  /*6340*/  FFMA.FTZ R8, R205, c[0x0][0x2d0], -R4 ;  /* 0x0000b400cd087a23 */ /* 0x000fe20000010804 */
[----:B------:R-:W-:Y:S01]  /*6350*/  HMMA.16816.F32.BF16 R32, R12, R18, R32 ;  /* 0x000000120c20723c */ /* 0x000fe20000041820 */
[--C-:B------:R-:W-:Y:S01]  /*6360*/  FFMA.FTZ R9, R192, c[0x0][0x2d0], -R3.reuse ;  /* 0x0000b400c0097a23 */ /* 0x100fe20000010803 */
[----:B------:R-:W-:Y:S01]  /*6370*/  LDSM.16.MT88.4 R12, [R226+0x2000] ;  /* 0x00200000e20c783b */ /* 0x000fe20000004200 */
[--C-:B-1----:R-:W-:Y:S01]  /*6380*/  FFMA.FTZ R6, R195, c[0x0][0x2d0], -R3.reuse ;  /* 0x0000b400c3067a23 */ /* 0x102fe20000010803 */
[----:B------:R-:W-:Y:S01]  /*6390*/  MUFU.EX2 R202, R8 ;  /* 0x0000000800ca7308 */ /* 0x000fe20000000800 */
[----:B------:R-:W-:Y:S01]  /*63a0*/  FFMA.FTZ R4, R193, c[0x0][0x2d0], -R3 ;  /* 0x0000b400c1047a23 */ /* 0x000fe20000010803 */
[----:B------:R-:W-:Y:S01]  /*63b0*/  MOV R205, R165 ;  /* 0x000000a500cd7202 */ /* 0x000fe20000000f00 */
[--C-:B------:R-:W-:Y:S01]  /*63c0*/  FFMA.FTZ R139, R174, c[0x0][0x2d0], -R2.reuse ;  /* 0x0000b400ae8b7a23 */ /* 0x100fe20000010802 */
[----:B------:R-:W-:Y:S01]  /*63d0*/  MOV R174, R30 ;  /* 0x0000001e00ae7202 */ /* 0x000fe20000000f00 */
[----:B------:R-:W-:Y:S01]  /*63e0*/  FFMA.FTZ R138, R173, c[0x0][0x2d0], -R2 ;  /* 0x0000b400ad8a7a23 */ /* 0x000fe20000010802 */
[----:B------:R-:W-:Y:S01]  /*63f0*/  MOV R173, R31 ;  /* 0x0000001f00ad7202 */ /* 0x000fe20000000f00 */
[--C-:B------:R-:W-:Y:S01]  /*6400*/  FFMA.FTZ R116, R158, c[0x0][0x2d0], -R0.reuse ;  /* 0x0000b4009e747a23 */ /* 0x100fe20000010800 */
[----:B------:R1:W-:Y:S01]  /*6410*/  MUFU.EX2 R198, R9 ;  /* 0x0000000900c67308 */ /* 0x0003e20000000800 */
[--C-:B------:R-:W-:Y:S01]  /*6420*/  FFMA.FTZ R3, R161, c[0x0][0x2d0], -R0.reuse ;  /* 0x0000b400a1037a23 */ /* 0x100fe20000010800 */
[----:B------:R-:W-:Y:S01]  /*6430*/  MOV R161, R96 ;  /* 0x0000006000a17202 */ /* 0x000fe20000000f00 */
[--C-:B------:R-:W-:Y:S01]  /*6440*/  FFMA.FTZ R2, R160, c[0x0][0x2d0], -R0.reuse ;  /* 0x0000b400a0027a23 */ /* 0x100fe20000010800 */
[----:B------:R-:W-:Y:S01]  /*6450*/  MOV R160, R23 ;  /* 0x0000001700a07202 */ /* 0x000fe20000000f00 */
[----:B------:R-:W-:Y:S01]  /*6460*/  FFMA.FTZ R158, R151, c[0x0][0x2d0], -R0 ;  /* 0x0000b400979e7a23 */ /* 0x000fe20000010800 */
[----:B------:R-:W2:Y:S01]  /*6470*/  LDSM.16.MT88.4 R20, [R225+0x2000] ;  /* 0x00200000e114783b */ /* 0x000ea20000004200 */
[----:B------:R-:W-:Y:S01]  /*6480*/  FADD.FTZ R0, R210, R209 ;  /* 0x000000d1d2007221 */ /* 0x000fe20000010000 */
[----:B------:R-:W-:Y:S01]  /*6490*/  MOV R209, R17 ;  /* 0x0000001100d17202 */ /* 0x000fe20000000f00 */
[----:B------:R-:W3:Y:S01]  /*64a0*/  MUFU.EX2 R201, R7 ;  /* 0x0000000700c97308 */ /* 0x000ee20000000800 */
[----:B------:R-:W4:Y:S01]  /*64b0*/  LDSM.16.MT88.4 R16, [R229+0x2000] ;  /* 0x00200000e510783b */ /* 0x000f220000004200 */
[----:B------:R-:W-:Y:S01]  /*64c0*/  MOV R165, R101 ;  /* 0x0000006500a57202 */ /* 0x000fe20000000f00 */
[----:B------:R-:W-:Y:S01]  /*64d0*/  FADD.FTZ R0, R211, R0 ;  /* 0x00000000d3007221 */ /* 0x000fe20000010000 */
[----:B------:R-:W-:-:S02]  /*64e0*/  MOV R210, R88 ;  /* 0x0000005800d27202 */ /* 0x000fc40000000f00 */
[----:B------:R-:W-:Y:S01]  /*64f0*/  MOV R148, R90 ;  /* 0x0000005a00947202 */ /* 0x000fe20000000f00 */
[----:B-1----:R-:W1:Y:S01]  /*6500*/  LDSM.16.MT88.4 R8, [R228+0x2000] ;  /* 0x00200000e408783b */ /* 0x002e620000004200 */
[----:B------:R3:W-:Y:S01]  /*6510*/  MUFU.EX2 R200, R6 ;  /* 0x0000000600c87308 */ /* 0x0007e20000000800 */
[----:B------:R-:W-:Y:S02]  /*6520*/  MOV R151, R91 ;  /* 0x0000005b00977202 */ /* 0x000fe40000000f00 */
[----:B------:R-:W-:Y:S02]  /*6530*/  MOV R180, R84 ;  /* 0x0000005400b47202 */ /* 0x000fe40000000f00 */
[----:B------:R-:W-:Y:S02]  /*6540*/  MOV R177, R85 ;  /* 0x0000005500b17202 */ /* 0x000fe40000000f00 */
[----:B------:R-:W-:Y:S01]  /*6550*/  MOV R176, R86 ;  /* 0x0000005600b07202 */ /* 0x000fe20000000f00 */
[----:B------:R2:W2:Y:S01]  /*6560*/  MUFU.EX2 R199, R5 ;  /* 0x0000000500c77308 */ /* 0x0004a20000000800 */
[----:B------:R-:W-:-:S02]  /*6570*/  MOV R175, R87 ;  /* 0x0000005700af7202 */ /* 0x000fc40000000f00 */
[----:B------:R-:W-:Y:S02]  /*6580*/  MOV R207, R81 ;  /* 0x0000005100cf7202 */ /* 0x000fe40000000f00 */
[----:B------:R-:W-:-:S03]  /*6590*/  MOV R184, R82 ;  /* 0x0000005200b87202 */ /* 0x000fc60000000f00 */
[----:B------:R4:W4:Y:S01]  /*65a0*/  MUFU.EX2 R197, R4 ;  /* 0x0000000400c57308 */ /* 0x0009220000000800 */
[----:B---3--:R-:W-:-:S04]  /*65b0*/  FADD.FTZ R6, R179, R171 ;  /* 0x000000abb3067221 */ /* 0x008fc80000010000 */
[----:B------:R-:W-:Y:S01]  /*65c0*/  FADD.FTZ R31, R181, R6 ;  /* 0x00000006b51f7221 */ /* 0x000fe20000010000 */
[----:B------:R-:W-:Y:S02]  /*65d0*/  F2FP.BF16.PACK_AB R6, R201, R202 ;  /* 0x000000cac906723e */ /* 0x000fe400000010ff */
[----:B------:R-:W-:Y:S01]  /*65e0*/  MUFU.EX2 R193, R27 ;  /* 0x0000001b00c17308 */ /* 0x000fe20000000800 */
[----:B--2---:R-:W-:Y:S01]  /*65f0*/  FADD.FTZ R5, R183, R182 ;  /* 0x000000b6b7057221 */ /* 0x004fe20000010000 */
[----:B------:R-:W-:Y:S02]  /*6600*/  MOV R182, R89 ;  /* 0x0000005900b67202 */ /* 0x000fe40000000f00 */
[----:B------:R-:W-:Y:S01]  /*6610*/  MOV R183, R69 ;  /* 0x0000004500b77202 */ /* 0x000fe20000000f00 */
[----:B------:R-:W-:Y:S01]  /*6620*/  FADD.FTZ R30, R208, R5 ;  /* 0x00000005d01e7221 */ /* 0x000fe20000010000 */
[----:B------:R-:W-:Y:S01]  /*6630*/  F2FP.BF16.PACK_AB R5, R199, R200 ;  /* 0x000000c8c705723e */ /* 0x000fe200000010ff */
[----:B------:R-:W-:Y:S01]  /*6640*/  FADD.FTZ R69, R178, R170 ;  /* 0x000000aab2457221 */ /* 0x000fe20000010000 */
[----:B------:R-:W2:Y:S01]  /*6650*/  MUFU.EX2 R195, R26 ;  /* 0x0000001a00c37308 */ /* 0x000ea20000000800 */
[----:B----4-:R-:W-:-:S02]  /*6660*/  F2FP.BF16.PACK_AB R4, R203, R204 ;  /* 0x000000cccb04723e */ /* 0x010fc400000010ff */
[----:B------:R-:W-:-:S05]  /*6670*/  F2FP.BF16.PACK_AB R7, R198, R197 ;  /* 0x000000c5c607723e */ /* 0x000fca00000010ff */
[----:B------:R-:W3:Y:S02]  /*6680*/  MUFU.EX2 R192, R24 ;  /* 0x0000001800c07308 */ /* 0x000ee40000000800 */
[C---:B------:R-:W-:Y:S06]  /*6690*/  HMMA.16816.F32.BF16 R100, R4.reuse, R20, R76 ;  /* 0x000000140464723c */ /* 0x040fec000004184c */
[----:B------:R4:W-:Y:S02]  /*66a0*/  MUFU.EX2 R194, R3 ;  /* 0x0000000300c27308 */ /* 0x0009e40000000800 */
[C---:B------:R-:W-:Y:S06]  /*66b0*/  HMMA.16816.F32.BF16 R96, R4.reuse, R22, R72 ;  /* 0x000000160460723c */ /* 0x040fec0000041848 */
[----:B------:R1:W1:Y:S02]  /*66c0*/  MUFU.EX2 R196, R2 ;  /* 0x0000000200c47308 */ /* 0x0002640000000800 */
[----:B------:R-:W-:Y:S01]  /*66d0*/  HMMA.16816.F32.BF16 R88, R4, R16, R52 ;  /* 0x000000100458723c */ /* 0x000fe20000041834 */
[----:B----4-:R-:W-:Y:S01]  /*66e0*/  FADD.FTZ R3, R183, R0 ;  /* 0x00000000b7037221 */ /* 0x010fe20000010000 */
[----:B------:R-:W-:-:S06]  /*66f0*/  MOV R183, R182 ;  /* 0x000000b600b77202 */ /* 0x000fcc0000000f00 */
[----:B------:R-:W-:Y:S01]  /*6700*/  HMMA.16816.F32.BF16 R84, R4, R18, R44 ;  /* 0x000000120454723c */ /* 0x000fe2000004182c */
[----:B------:R-:W-:Y:S01]  /*6710*/  FADD.FTZ R0, R213, R31 ;  /* 0x0000001fd5007221 */ /* 0x000fe20000010000 */
[----:B------:R-:W-:-:S06]  /*6720*/  MOV R182, R210 ;  /* 0x000000d200b67202 */ /* 0x000fcc0000000f00 */
[C---:B------:R-:W-:Y:S01]  /*6730*/  HMMA.16816.F32.BF16 R80, R4.reuse, R12, R40 ;  /* 0x0000000c0450723c */ /* 0x040fe20000041828 */
[----:B-1----:R-:W-:Y:S01]  /*6740*/  FADD.FTZ R2, R222, R30 ;  /* 0x0000001ede027221 */ /* 0x002fe20000010000 */
[----:B------:R-:W-:Y:S06]  /*6750*/  MUFU.EX2 R116, R116 ;  /* 0x0000007400747308 */ /* 0x000fec0000000800 */
[----:B------:R-:W-:Y:S01]  /*6760*/  HMMA.16816.F32.BF16 R56, R4, R10, R32 ;  /* 0x0000000a0438723c */ /* 0x000fe20000041820 */
[----:B------:R-:W-:Y:S01]  /*6770*/  FADD.FTZ R24, R212, R69 ;  /* 0x00000045d4187221 */ /* 0x000fe20000010000 */
[----:B------:R-:W-:Y:S01]  /*6780*/  MUFU.EX2 R71, R71 ;  /* 0x0000004700477308 */ /* 0x000fe20000000800 */
[----:B------:R-:W-:-:S05]  /*6790*/  MOV R210, R209 ;  /* 0x000000d100d27202 */ /* 0x000fca0000000f00 */
[----:B------:R-:W-:Y:S01]  /*67a0*/  HMMA.16816.F32.BF16 R76, R4, R14, R48 ;  /* 0x0000000e044c723c */ /* 0x000fe20000041830 */
[----:B------:R-:W-:-:S07]  /*67b0*/  MOV R209, R230 ;  /* 0x000000e600d17202 */ /* 0x000fce0000000f00 */
[----:B------:R-:W-:Y:S01]  /*67c0*/  HMMA.16816.F32.BF16 R72, R4, R8, R36 ;  /* 0x000000080448723c */ /* 0x000fe20000041824 */
[----:B------:R-:W-:Y:S01]  /*67d0*/  MUFU.EX2 R69, R66 ;  /* 0x0000004200457308 */ /* 0x000fe20000000800 */
[----:B------:R1:W5:Y:S01]  /*67e0*/  LDL.LU R230, [R1+0x90] ;  /* 0x0000900001e67983 */ /* 0x0003620000300800 */
[----:B------:R-:W-:-:S06]  /*67f0*/  FADD.FTZ R2, R227, R2 ;  /* 0x00000002e3027221 */ /* 0x000fcc0000010000 */
[----:B------:R-:W-:Y:S01]  /*6800*/  MUFU.EX2 R70, R70 ;  /* 0x0000004600467308 */ /* 0x000fe20000000800 */
[----:B------:R-:W-:Y:S01]  /*6810*/  F2FP.BF16.PACK_AB R4, R191, R189 ;  /* 0x000000bdbf04723e */ /* 0x000fe200000010ff */
[----:B------:R1:W5:Y:S01]  /*6820*/  LDL.LU R227, [R1+0x8c] ;  /* 0x00008c0001e37983 */ /* 0x0003620000300800 */
[----:B--2---:R-:W-:Y:S01]  /*6830*/  F2FP.BF16.PACK_AB R6, R195, R193 ;  /* 0x000000c1c306723e */ /* 0x004fe200000010ff */
[----:B------:R-:W-:Y:S01]  /*6840*/  FADD.FTZ R3, R183, R3 ;  /* 0x00000003b7037221 */ /* 0x000fe20000010000 */
[----:B---3--:R-:W-:Y:S02]  /*6850*/  F2FP.BF16.PACK_AB R5, R192, R190 ;  /* 0x000000bec005723e */ /* 0x008fe400000010ff */
[----:B------:R-:W-:-:S07]  /*6860*/  F2FP.BF16.PACK_AB R7, R196, R194 ;  /* 0x000000c2c407723e */ /* 0x000fce00000010ff */
[C---:B------:R-:W-:Y:S08]  /*6870*/  HMMA.16816.F32.BF16 R52, R4.reuse, R20, R132 ;  /* 0x000000140434723c */ /* 0x040ff00000041884 */
[C---:B------:R-:W-:Y:S01]  /*6880*/  HMMA.16816.F32.BF16 R48, R4.reuse, R22, R128 ;  /* 0x000000160430723c */ /* 0x040fe20000041880 */
[----:B------:R-:W2:Y:S07]  /*6890*/  LDSM.16.MT88.4 R20, [R225+0x2800] ;  /* 0x00280000e114783b */ /* 0x000eae0000004200 */
[C---:B------:R-:W-:Y:S08]  /*68a0*/  HMMA.16816.F32.BF16 R40, R4.reuse, R16, R124 ;  /* 0x000000100428723c */ /* 0x040ff0000004187c */
[C---:B------:R-:W-:Y:S01]  /*68b0*/  HMMA.16816.F32.BF16 R36, R4.reuse, R18, R120 ;  /* 0x000000120424723c */ /* 0x040fe20000041878 */
[----:B------:R-:W3:Y:S07]  /*68c0*/  LDSM.16.MT88.4 R16, [R229+0x2800] ;  /* 0x00280000e510783b */ /* 0x000eee0000004200 */
[C---:B------:R-:W-:Y:S01]  /*68d0*/  HMMA.16816.F32.BF16 R32, R4.reuse, R12, R112 ;  /* 0x0000000c0420723c */ /* 0x040fe20000041870 */
[----:B------:R-:W-:Y:S07]  /*68e0*/  MUFU.EX2 R112, R65 ;  /* 0x0000004100707308 */ /* 0x000fee0000000800 */
[C---:B------:R-:W-:Y:S01]  /*68f0*/  HMMA.16816.F32.BF16 R28, R4.reuse, R14, R108 ;  /* 0x0000000e041c723c */ /* 0x040fe2000004186c */
[----:B------:R-:W4:Y:S01]  /*6900*/  LDSM.16.MT88.4 R12, [R226+0x2800] ;  /* 0x00280000e20c783b */ /* 0x000f220000004200 */
[----:B------:R-:W-:Y:S06]  /*6910*/  MUFU.EX2 R110, R64 ;  /* 0x00000040006e7308 */ /* 0x000fec0000000800 */
[C---:B------:R-:W-:Y:S02]  /*6920*/  HMMA.16816.F32.BF16 R104, R4.reuse, R8, R104 ;  /* 0x000000080468723c */ /* 0x040fe40000041868 */
[----:B------:R-:W-:Y:S06]  /*6930*/  MUFU.EX2 R111, R63 ;  /* 0x0000003f006f7308 */ /* 0x000fec0000000800 */
[----:B------:R-:W-:Y:S01]  /*6940*/  HMMA.16816.F32.BF16 R44, R4, R10, R92 ;  /* 0x0000000a042c723c */ /* 0x000fe2000004185c */
[----:B------:R-:W1:Y:S01]  /*6950*/  LDSM.16.MT88.4 R8, [R228+0x2800] ;  /* 0x00280000e408783b */ /* 0x000e620000004200 */
[----:B------:R-:W2:Y:S08]  /*6960*/  MUFU.EX2 R113, R62 ;  /* 0x0000003e00717308 */ /* 0x000eb00000000800 */
[----:B------:R-:W-:Y:S08]  /*6970*/  MUFU.EX2 R108, R61 ;  /* 0x0000003d006c7308 */ /* 0x000ff00000000800 */
[----:B------:R-:W3:Y:S08]  /*6980*/  MUFU.EX2 R109, R60 ;  /* 0x0000003c006d7308 */ /* 0x000ef00000000800 */
[----:B------:R-:W1:Y:S01]  /*6990*/  MUFU.EX2 R92, R67 ;  /* 0x00000043005c7308 */ /* 0x000e620000000800 */
[----:B------:R-:W-:Y:S01]  /*69a0*/  FADD.FTZ R4, R182, R24 ;  /* 0x00000018b6047221 */ /* 0x000fe20000010000 */
[----:B--2---:R-:W-:-:S03]  /*69b0*/  F2FP.BF16.PACK_AB R6, R113, R111 ;  /* 0x0000006f7106723e */ /* 0x004fc600000010ff */
[----:B------:R-:W-:-:S03]  /*69c0*/  FADD.FTZ R24, R151, R4 ;  /* 0x0000000497187221 */ /* 0x000fc60000010000 */
[----:B------:R-:W-:Y:S01]  /*69d0*/  MUFU.EX2 R63, R140 ;  /* 0x0000008c003f7308 */ /* 0x000fe20000000800 */
[----:B------:R-:W-:Y:S02]  /*69e0*/  F2FP.BF16.PACK_AB R4, R110, R112 ;  /* 0x000000706e04723e */ /* 0x000fe400000010ff */
[----:B---3--:R-:W-:-:S05]  /*69f0*/  F2FP.BF16.PACK_AB R5, R109, R108 ;  /* 0x0000006c6d05723e */ /* 0x008fca00000010ff */
[----:B------:R-:W-:Y:S01]  /*6a00*/  MUFU.EX2 R65, R139 ;  /* 0x0000008b00417308 */ /* 0x000fe20000000800 */
[----:B-1----:R-:W-:-:S07]  /*6a10*/  F2FP.BF16.PACK_AB R7, R92, R69 ;  /* 0x000000455c07723e */ /* 0x002fce00000010ff */
[----:B------:R-:W-:Y:S08]  /*6a20*/  MUFU.EX2 R66, R138 ;  /* 0x0000008a00427308 */ /* 0x000ff00000000800 */
[----:B------:R-:W1:Y:S08]  /*6a30*/  MUFU.EX2 R67, R137 ;  /* 0x0000008900437308 */ /* 0x000e700000000800 */
[----:B------:R-:W2:Y:S01]  /*6a40*/  MUFU.EX2 R64, R136 ;  /* 0x0000008800407308 */ /* 0x000ea20000000800 */
[C---:B------:R-:W-:Y:S08]  /*6a50*/  HMMA.16816.F32.BF16 R100, R4.reuse, R20, R100 ;  /* 0x000000140464723c */ /* 0x040ff00000041864 */
[C---:B------:R-:W-:Y:S08]  /*6a60*/  HMMA.16816.F32.BF16 R96, R4.reuse, R22, R96 ;  /* 0x000000160460723c */ /* 0x040ff00000041860 */
[C---:B------:R-:W-:Y:S08]  /*6a70*/  HMMA.16816.F32.BF16 R88, R4.reuse, R16, R88 ;  /* 0x000000100458723c */ /* 0x040ff00000041858 */
[C---:B------:R-:W-:Y:S08]  /*6a80*/  HMMA.16816.F32.BF16 R84, R4.reuse, R18, R84 ;  /* 0x000000120454723c */ /* 0x040ff00000041854 */
[C---:B----4-:R-:W-:Y:S08]  /*6a90*/  HMMA.16816.F32.BF16 R80, R4.reuse, R12, R80 ;  /* 0x0000000c0450723c */ /* 0x050ff00000041850 */
[C---:B------:R-:W-:Y:S08]  /*6aa0*/  HMMA.16816.F32.BF16 R76, R4.reuse, R14, R76 ;  /* 0x0000000e044c723c */ /* 0x040ff0000004184c */
[C---:B------:R-:W-:Y:S08]  /*6ab0*/  HMMA.16816.F32.BF16 R72, R4.reuse, R8, R72 ;  /* 0x000000080448723c */ /* 0x040ff00000041848 */
[----:B------:R-:W-:Y:S07]  /*6ac0*/  HMMA.16816.F32.BF16 R56, R4, R10, R56 ;  /* 0x0000000a0438723c */ /* 0x000fee0000041838 */
[----:B------:R-:W-:Y:S01]  /*6ad0*/  FADD.FTZ R4, R161, R24 ;  /* 0x00000018a1047221 */ /* 0x000fe20000010000 */
[----:B-1----:R-:W-:-:S02]  /*6ae0*/  F2FP.BF16.PACK_AB R6, R67, R66 ;  /* 0x000000424306723e */ /* 0x002fc400000010ff */
[----:B--2---:R-:W-:Y:S01]  /*6af0*/  F2FP.BF16.PACK_AB R5, R116, R64 ;  /* 0x000000407405723e */ /* 0x004fe200000010ff */
[----:B------:R-:W-:Y:S01]  /*6b00*/  FADD.FTZ R24, R169, R4 ;  /* 0x00000004a9187221 */ /* 0x000fe20000010000 */
[----:B------:R-:W-:Y:S02]  /*6b10*/  F2FP.BF16.PACK_AB R4, R65, R63 ;  /* 0x0000003f4104723e */ /* 0x000fe400000010ff */
[----:B------:R-:W-:Y:S01]  /*6b20*/  F2FP.BF16.PACK_AB R7, R70, R71 ;  /* 0x000000474607723e */ /* 0x000fe200000010ff */
[----:B------:R-:W-:Y:S02]  /*6b30*/  FADD.FTZ R0, R224, R0 ;  /* 0x00000000e0007221 */ /* 0x000fe40000010000 */
[----:B------:R1:W5:Y:S04]  /*6b40*/  LDL.LU R224, [R1+0x88] ;  /* 0x0000880001e07983 */ /* 0x0003680000300800 */
        /* <DEDUP_REMOVED lines=13> */
[----:B------:R-:W-:Y:S01]  /*6c20*/  MOV R213, R187 ;  /* 0x000000bb00d57202 */ /* 0x000fe20000000f00 */
[----:B------:R-:W2:Y:S01]  /*6c30*/  LDL R24, [R1+0x44] ;  /* 0x0000440001187983 */ /* 0x000ea20000100800 */
[----:B------:R-:W-:Y:S02]  /*6c40*/  FADD.FTZ R2, R149, R2 ;  /* 0x0000000295027221 */ /* 0x000fe40000010000 */
[----:B------:R-:W-:Y:S01]  /*6c50*/  FADD.FTZ R0, R160, R0 ;  /* 0x00000000a0007221 */ /* 0x000fe20000010000 */
[----:B------:R-:W-:Y:S01]  /*6c60*/  MOV R211, R166 ;  /* 0x000000a600d37202 */ /* 0x000fe20000000f00 */
[----:B------:R-:W-:Y:S01]  /*6c70*/  FADD.FTZ R2, R162, R2 ;  /* 0x00000002a2027221 */ /* 0x000fe20000010000 */
[----:B------:R-:W-:Y:S01]  /*6c80*/  MOV R127, R185 ;  /* 0x000000b9007f7202 */ /* 0x000fe20000000f00 */
[----:B------:R-:W-:Y:S01]  /*6c90*/  FADD.FTZ R0, R168, R0 ;  /* 0x00000000a8007221 */ /* 0x000fe20000010000 */
[----:B------:R-:W-:Y:S01]  /*6ca0*/  MOV R208, R167 ;  /* 0x000000a700d07202 */ /* 0x000fe20000000f00 */
[----:B------:R-:W-:Y:S01]  /*6cb0*/  FADD.FTZ R2, R173, R2 ;  /* 0x00000002ad027221 */ /* 0x000fe20000010000 */
[----:B------:R-:W-:Y:S01]  /*6cc0*/  MOV R222, R206 ;  /* 0x000000ce00de7202 */ /* 0x000fe20000000f00 */
[----:B------:R-:W-:Y:S01]  /*6cd0*/  FADD.FTZ R3, R150, R3 ;  /* 0x0000000396037221 */ /* 0x000fe20000010000 */
[----:B------:R-:W-:Y:S01]  /*6ce0*/  MUFU.EX2 R62, R141 ;  /* 0x0000008d003e7308 */ /* 0x000fe20000000800 */
[----:B------:R-:W-:Y:S01]  /*6cf0*/  FADD.FTZ R0, R174, R0 ;  /* 0x00000000ae007221 */ /* 0x000fe20000010000 */
[----:B------:R-:W-:Y:S01]  /*6d00*/  LDSM.16.MT88.4 R12, [R228+0x3000] ;  /* 0x00300000e40c783b */ /* 0x000fe20000004200 */
[----:B------:R-:W-:-:S02]  /*6d10*/  FADD.FTZ R2, R177, R2 ;  /* 0x00000002b1027221 */ /* 0x000fc40000010000 */
[----:B------:R-:W-:Y:S01]  /*6d20*/  FADD.FTZ R3, R163, R3 ;  /* 0x00000003a3037221 */ /* 0x000fe20000010000 */
[----:B------:R-:W-:Y:S01]  /*6d30*/  MOV R210, R165 ;  /* 0x000000a500d27202 */ /* 0x000fe20000000f00 */
[----:B------:R-:W-:Y:S01]  /*6d40*/  FADD.FTZ R0, R180, R0 ;  /* 0x00000000b4007221 */ /* 0x000fe20000010000 */
[----:B------:R-:W-:Y:S01]  /*6d50*/  MOV R9, c[0x0][0x2ac] ;  /* 0x0000ab0000097a02 */ /* 0x000fe20000000f00 */
[----:B------:R-:W-:Y:S02]  /*6d60*/  FADD.FTZ R2, R212, R2 ;  /* 0x00000002d4027221 */ /* 0x000fe40000010000 */
[----:B------:R-:W-:Y:S01]  /*6d70*/  FADD.FTZ R4, R249, R4 ;  /* 0x00000004f9047221 */ /* 0x000fe20000010000 */
[----:B------:R-:W-:Y:S01]  /*6d80*/  MOV R209, R184 ;  /* 0x000000b800d17202 */ /* 0x000fe20000000f00 */
[----:B------:R-:W-:Y:S01]  /*6d90*/  FADD.FTZ R3, R172, R3 ;  /* 0x00000003ac037221 */ /* 0x000fe20000010000 */
[----:B------:R-:W-:Y:S01]  /*6da0*/  MOV R206, R164 ;  /* 0x000000a400ce7202 */ /* 0x000fe20000000f00 */
[----:B------:R-:W-:Y:S01]  /*6db0*/  FADD.FTZ R0, R213, R0 ;  /* 0x00000000d5007221 */ /* 0x000fe20000010000 */
[----:B------:R-:W-:Y:S01]  /*6dc0*/  MUFU.EX2 R26, R145 ;  /* 0x00000091001a7308 */ /* 0x000fe20000000800 */
[----:B------:R-:W-:Y:S01]  /*6dd0*/  FADD.FTZ R6, R211, R2 ;  /* 0x00000002d3067221 */ /* 0x000fe20000010000 */
[----:B------:R-:W3:Y:S01]  /*6de0*/  LDSM.16.MT88.4 R160, [R225+0x3000] ;  /* 0x00300000e1a0783b */ /* 0x000ee20000004200 */
[----:B------:R-:W-:-:S02]  /*6df0*/  FADD.FTZ R3, R176, R3 ;  /* 0x00000003b0037221 */ /* 0x000fc40000010000 */
[----:B------:R-:W-:Y:S01]  /*6e00*/  FADD.FTZ R5, R210, R0 ;  /* 0x00000000d2057221 */ /* 0x000fe20000010000 */
[----:B------:R-:W4:Y:S01]  /*6e10*/  LDSM.16.MT88.4 R148, [R229+0x3000] ;  /* 0x00300000e594783b */ /* 0x000f220000004200 */
[----:B------:R-:W-:Y:S02]  /*6e20*/  FADD.FTZ R3, R127, R3 ;  /* 0x000000037f037221 */ /* 0x000fe40000010000 */
[----:B------:R-:W-:Y:S02]  /*6e30*/  IMAD R9, R9, c[0x0][0x1d0], RZ ;  /* 0x0000740009097a24 */ /* 0x000fe400078e02ff */
[----:B------:R-:W-:Y:S02]  /*6e40*/  FADD.FTZ R7, R208, R3 ;  /* 0x00000003d0077221 */ /* 0x000fe40000010000 */
        /* <DEDUP_REMOVED lines=28> */
[----:B------:R-:W1:Y:S08]  /*7010*/  MUFU.EX2 R61, R142 ;  /* 0x0000008e003d7308 */ /* 0x000e700000000800 */
[----:B------:R-:W1:Y:S08]  /*7020*/  MUFU.EX2 R25, R146 ;  /* 0x0000009200197308 */ /* 0x000e700000000800 */
[----:B------:R-:W-:Y:S08]  /*7030*/  MUFU.EX2 R16, R158 ;  /* 0x0000009e00107308 */ /* 0x000ff00000000800 */
[----:B------:R1:W-:Y:S08]  /*7040*/  MUFU.EX2 R60, R143 ;  /* 0x0000008f003c7308 */ /* 0x0003f00000000800 */
[----:B------:R-:W-:Y:S08]  /*7050*/  MUFU.EX2 R23, R147 ;  /* 0x0000009300177308 */ /* 0x000ff00000000800 */
[----:B------:R-:W-:Y:S01]  /*7060*/  MUFU.EX2 R11, R159 ;  /* 0x0000009f000b7308 */ /* 0x000fe20000000800 */
[----:B-1----:R-:W1:Y:S07]  /*7070*/  LDSM.16.MT88.4 R140, [R226+0x3000] ;  /* 0x00300000e28c783b */ /* 0x002e6e0000004200 */
[----:B------:R-:W-:Y:S08]  /*7080*/  MUFU.EX2 R21, R155 ;  /* 0x0000009b00157308 */ /* 0x000ff00000000800 */
[----:B------:R-:W1:Y:S08]  /*7090*/  MUFU.EX2 R27, R144 ;  /* 0x00000090001b7308 */ /* 0x000e700000000800 */
[----:B------:R-:W1:Y:S08]  /*70a0*/  MUFU.EX2 R22, R152 ;  /* 0x0000009800167308 */ /* 0x000e700000000800 */
[----:B------:R-:W2:Y:S08]  /*70b0*/  MUFU.EX2 R10, R188 ;  /* 0x000000bc000a7308 */ /* 0x000eb00000000800 */
[----:B------:R-:W2:Y:S01]  /*70c0*/  MUFU.EX2 R19, R156 ;  /* 0x0000009c00137308 */ /* 0x000ea20000000800 */
[----:B------:R-:W-:-:S02]  /*70d0*/  IADD3 R245, R245, -0x2, RZ ;  /* 0xfffffffef5f57810 */ /* 0x000fc40007ffe0ff */
[----:B------:R-:W-:Y:S02]  /*70e0*/  F2FP.BF16.PACK_AB R128, R61, R62 ;  /* 0x0000003e3d80723e */ /* 0x000fe400000010ff */
[----:B------:R-:W-:Y:S02]  /*70f0*/  F2FP.BF16.PACK_AB R129, R25, R26 ;  /* 0x0000001a1981723e */ /* 0x000fe400000010ff */
[----:B-1----:R-:W-:Y:S02]  /*7100*/  F2FP.BF16.PACK_AB R130, R27, R60 ;  /* 0x0000003c1b82723e */ /* 0x002fe400000010ff */
[----:B------:R-:W-:Y:S02]  /*7110*/  F2FP.BF16.PACK_AB R131, R22, R23 ;  /* 0x000000171683723e */ /* 0x000fe400000010ff */
        /* <DEDUP_REMOVED lines=60> */
[----:B------:R-:W-:Y:S01]  /*74e0*/  F2FP.BF16.PACK_AB R127, R10, R11 ;  /* 0x0000000b0a7f723e */ /* 0x000fe200000010ff */
[C---:B---3--:R-:W-:Y:S08]  /*74f0*/  HMMA.16816.F32.BF16 R184, R128.reuse, R160, R100 ;  /* 0x000000a080b8723c */ /* 0x048ff00000041864 */
[C---:B------:R-:W-:Y:S08]  /*7500*/  HMMA.16816.F32.BF16 R176, R128.reuse, R162, R96 ;  /* 0x000000a280b0723c */ /* 0x040ff00000041860 */
[C---:B----4-:R-:W-:Y:S08]  /*7510*/  HMMA.16816.F32.BF16 R180, R128.reuse, R148, R88 ;  /* 0x0000009480b4723c */ /* 0x050ff00000041858 */
        /* <DEDUP_REMOVED lines=19> */
.L_x_1353:
        /* <DEDUP_REMOVED lines=44> */
.L_x_1404:
        /* <DEDUP_REMOVED lines=32> */
.L_x_1405:
[----:B--2-4-:R-:W-:Y:S04]  /*7b10*/  IADD3 R2, P0, R4, R20, RZ ;  /* 0x0000001404027210 */ /* 0x014fe80007f1e0ff */
[----:B------:R-:W-:Y:S05]  /*7b20*/  IADD3.X R3, R0, R5, RZ, P0, !PT ;  /* 0x0000000500037210 */ /* 0x000fea00007fe4ff */
[----:B------:R-:W-:Y:S01]  /*7b30*/  @!PT LDS RZ, [RZ] ;  /* 0x00000000fffff984 */ /* 0x000fe20000000800 */
[----:B------:R-:W-:Y:S01]  /*7b40*/  @!PT LDS RZ, [RZ] ;  /* 0x00000000fffff984 */ /* 0x000fe20000000800 */
[----:B------:R-:W-:Y:S01]  /*7b50*/  @!PT LDS RZ, [RZ] ;  /* 0x00000000fffff984 */ /* 0x000fe20000000800 */
[----:B------:R1:W-:Y:S04]  /*7b60*/  LDGSTS.E.BYPASS.LTC128B.128 [R243+0x3100], [R2.64], !P5 ;  /* 0x0310000002f37fae */ /* 0x0003e8000e901d46 */
.L_x_1344:
[----:B--234-:R-:W-:Y:S05]  /*7b70*/  BSYNC B0 ;  /* 0x0000000000007941 */ /* 0x01cfea0003800000 */
.L_x_1343:
        /* <DEDUP_REMOVED lines=83> */
[----:B------:R-:W2:Y:S07]  /*80b0*/  LDSM.16.M88.4 R208, [R227] ;  /* 0x00000000e3d0783b */ /* 0x000eae0000000200 */
[-C--:B-----5:R-:W-:Y:S08]  /*80c0*/  HMMA.16816.F32.BF16 R52, R116, R212.reuse, R52 ;  /* 0x000000d47434723c */ /* 0x0a0ff00000041834 */
        /* <DEDUP_REMOVED lines=19> */
[----:B------:R-:W1:Y:S07]  /*8200*/  LDSM.16.M88.4 R116, [R227+0x1000] ;  /* 0x00100000e374783b */ /* 0x000e6e0000000200 */
[-C--:B--2---:R-:W-:Y:S01]  /*8210*/  HMMA.16816.F32.BF16 R4, R204, R208.reuse, R4 ;  /* 0x000000d0cc04723c */ /* 0x084fe20000041804 */
[----:B------:R-:W2:Y:S01]  /*8220*/  LDSM.16.M88.4 R196, [R227+0x2000] ;  /* 0x00200000e3c4783b */ /* 0x000ea20000000200 */
[----:B------:R-:W-:Y:S06]  /*8230*/  DEPBAR.LE SB0, 0x0 ;  /* 0x000080000000791a */ /* 0x000fec0000000000 */
[C---:B------:R-:W-:Y:S01]  /*8240*/  HMMA.16816.F32.BF16 R8, R216.reuse, R208, R8 ;  /* 0x000000d0d808723c */ /* 0x040fe20000041808 */
[----:B------:R-:W-:Y:S07]  /*8250*/  BAR.SYNC.DEFER_BLOCKING 0x0 ;  /* 0x0000000000007b1d */ /* 0x000fee0000010000 */
        /* <DEDUP_REMOVED lines=25> */
[----:B------:R-:W-:Y:S01]  /*83f0*/  HMMA.16816.F32.BF16 R112, R204, R214, R112 ;  /* 0x000000d6cc70723c */ /* 0x000fe20000041870 */
[----:B------:R-:W-:Y:S07]  /*8400*/  @!UPT UIADD3 URZ, URZ, URZ, URZ ;  /* 0x0000003f3f3ff290 */ /* 0x000fee000fffe03f */
[----:B------:R-:W-:-:S11]  /*8410*/  @!P0 BRA `(.L_x_1348) ;  /* 0x000004d000008947 */ /* 0x000fd60003800000 */
[----:B------:R-:W-:Y:S01]  /*8420*/  IMAD.MOV.U32 R244, RZ, RZ, RZ ;  /* 0x000000fffff47224 */ /* 0x000fe200078e00ff */
        /* <DEDUP_REMOVED lines=31> */
[C---:B------:R-:W-:Y:S04]  /*8620*/  LEA R116, P0, R0.reuse, c[0x0][0x1c8], 0x1 ;  /* 0x0000720000747a11 */ /* 0x040fe800078008ff */
[----:B------:R-:W-:Y:S04]  /*8630*/  IADD3.X R2, R247, R3, R2, P1, !PT ;  /* 0x00000003f7027210 */ /* 0x000fe80000ffe402 */
[----:B------:R-:W-:Y:S01]  /*8640*/  LEA.HI.X R0, R0, c[0x0][0x1cc], R2, 0x1, P0 ;  /* 0x0000730000007a11 */ /* 0x000fe200000f0c02 */
[----:B------:R-:W-:-:S05]  /*8650*/  BRA.DIV ~URZ, `(.L_x_1349) ;  /* 0x0000db027f007947 */ /* 0x000fca000b800000 */
[----:B------:R1:W2:Y:S02]  /*8660*/  SHFL.IDX PT, R118, R0, RZ, 0x181f ;  /* 0x00181fff00767589 */ /* 0x0002a400000e0000 */
.L_x_1406:
        /* <DEDUP_REMOVED lines=34> */
.L_x_1407:
[----:B--2-4-:R-:W-:Y:S04]  /*8890*/  IADD3 R2, P0, R116, R119, RZ ;  /* 0x0000007774027210 */ /* 0x014fe80007f1e0ff */
[----:B-1----:R-:W-:Y:S05]  /*88a0*/  IADD3.X R3, R0, R117, RZ, P0, !PT ;  /* 0x0000007500037210 */ /* 0x002fea00007fe4ff */
[----:B------:R-:W-:Y:S01]  /*88b0*/  @!PT LDS RZ, [RZ] ;  /* 0x00000000fffff984 */ /* 0x000fe20000000800 */
[----:B------:R-:W-:Y:S01]  /*88c0*/  @!PT LDS RZ, [RZ] ;  /* 0x00000000fffff984 */ /* 0x000fe20000000800 */
[----:B------:R-:W-:Y:S01]  /*88d0*/  @!PT LDS RZ, [RZ] ;  /* 0x00000000fffff984 */ /* 0x000fe20000000800 */
[----:B------:R1:W-:Y:S04]  /*88e0*/  LDGSTS.E.BYPASS.LTC128B.128 [R243+0x6900], [R2.64], !P5 ;  /* 0x0690000002f37fae */ /* 0x0003e8000e901d46 */
.L_x_1348:
[----:B------:R-:W-:Y:S05]  /*88f0*/  BSYNC B0 ;  /* 0x0000000000007941 */ /* 0x000fea0003800000 */
.L_x_1347:
[----:B------:R-:W2:Y:S01]  /*8900*/  LDL R116, [R1+0x44] ;  /* 0x0000440001747983 */ /* 0x000ea20000100800 */
[----:B------:R-:W-:Y:S03]  /*8910*/  IMAD R0, R245, -0x70, RZ ;  /* 0xffffff90f5007824 */ /* 0x000fe600078e02ff */
[----:B-1----:R-:W2:Y:S04]  /*8920*/  LDL R3, [R1+0x54] ;  /* 0x0000540001037983 */ /* 0x002ea80000100800 */
[----:B------:R-:W3:Y:S04]  /*8930*/  LDL R2, [R1+0x50] ;  /* 0x0000500001027983 */ /* 0x000ee80000100800 */
[----:B------:R-:W0:Y:S01]  /*8940*/  LDGDEPBAR ;  /* 0x00000000000079af */ /* 0x000e220000000000 */
[----:B--2---:R-:W-:Y:S02]  /*8950*/  IADD3 R116, R3, R116, RZ ;  /* 0x0000007403747210 */ /* 0x004fe40007ffe0ff */
[----:B------:R-:W-:Y:S02]  /*8960*/  MOV R3, c[0x0][0x2ac] ;  /* 0x0000ab0000037a02 */ /* 0x000fe40000000f00 */
[----:B---3--:R-:W-:Y:S01]  /*8970*/  IADD3 R0, -R2, 0x1, R0 ;  /* 0x0000000102007810 */ /* 0x008fe20007ffe100 */
[----:B------:R-:W-:Y:S04]  /*8980*/  @P4 IMAD.HI.U32 R2, R116, c[0x0][0x2c8], RZ ;  /* 0x0000b20074024a27 */ /* 0x000fe800078e00ff */
[----:B------:R-:W-:Y:S01]  /*8990*/  IMAD R0, R3, c[0x0][0x1d0], R0 ;  /* 0x0000740003007a24 */ /* 0x000fe200078e0200 */
[----:B------:R-:W-:Y:S04]  /*89a0*/  @P4 SHF.R.U32.HI R116, RZ, c[0x0][0x2cc], R2 ;  /* 0x0000b300ff744a19 */ /* 0x000fe80000011602 */
[----:B------:R-:W-:Y:S01]  /*89b0*/  IADD3 R117, R0, -c[0x0][0x168], RZ ;  /* 0x80005a0000757a10 */ /* 0x000fe20007ffe0ff */
[----:B------:R-:W-:-:S05]  /*89c0*/  BRA.DIV ~URZ, `(.L_x_1351) ;  /* 0x0000ded27f007947 */ /* 0x000fca000b800000 */
[----:B------:R1:W2:Y:S02]  /*89d0*/  SHFL.IDX PT, R0, R116, RZ, 0x1c1f ;  /* 0x001c1fff74007589 */ /* 0x0002a400000e0000 */
.L_x_1408:
[----:B--2---:R-:W-:Y:S05]  /*89e0*/  IMAD.IADD R0, R117, 0x1, R0 ;  /* 0x0000000175007824 */ /* 0x004fea00078e0200 */
[C---:B------:R-:W-:Y:S02]  /*89f0*/  ISETP.GT.AND P0, PT, R0.reuse, RZ, PT ;  /* 0x000000ff0000720c */ /* 0x040fe40003f04270 */
[C---:B------:R-:W-:Y:S02]  /*8a00*/  ISETP.GT.AND P6, PT, R0.reuse, 0x1, PT ;  /* 0x000000010000780c */ /* 0x040fe40003fc4270 */
        /* <DEDUP_REMOVED lines=55> */
[----:B------:R-:W-:Y:S01]  /*8d80*/  FMNMX.FTZ R119, R188, R120, !PT ;  /* 0x00000078bc777209 */ /* 0x000fe20007810000 */
[----:B------:R-:W2:Y:S03]  /*8d90*/  SHFL.IDX PT, R3, R116, 0x1, 0x1c1f ;  /* 0x003c1f0074037f89 */ /* 0x000ea600000e0000 */
[----:B------:R-:W-:Y:S04]  /*8da0*/  FMNMX.FTZ R119, R197, R119, !PT ;  /* 0x00000077c5777209 */ /* 0x000fe80007810000 */
[----:B------:R-:W-:Y:S01]  /*8db0*/  FMNMX.FTZ R119, R196, R119, !PT ;  /* 0x00000077c4777209 */ /* 0x000fe20007810000 */
[----:B------:R-:W3:Y:S03]  /*8dc0*/  SHFL.IDX PT, R2, R116, 0x2, 0x1c1f ;  /* 0x005c1f0074027f89 */ /* 0x000ee600000e0000 */
[----:B------:R-:W-:Y:S04]  /*8dd0*/  FMNMX.FTZ R119, R195, R119, !PT ;  /* 0x00000077c3777209 */ /* 0x000fe80007810000 */
[----:B------:R-:W-:Y:S01]  /*8de0*/  FMNMX.FTZ R119, R194, R119, !PT ;  /* 0x00000077c2777209 */ /* 0x000fe20007810000 */
[----:B------:R-:W4:Y:S03]  /*8df0*/  SHFL.IDX PT, R0, R116, 0x3, 0x1c1f ;  /* 0x007c1f0074007f89 */ /* 0x000f2600000e0000 */
[----:B------:R-:W-:Y:S04]  /*8e00*/  FMNMX.FTZ R119, R193, R119, !PT ;  /* 0x00000077c1777209 */ /* 0x000fe80007810000 */
[----:B------:R-:W-:Y:S04]  /*8e10*/  FMNMX.FTZ R119, R192, R119, !PT ;  /* 0x00000077c0777209 */ /* 0x000fe80007810000 */
[----:B------:R-:W-:Y:S04]  /*8e20*/  FMNMX.FTZ R119, R191, R119, !PT ;  /* 0x00000077bf777209 */ /* 0x000fe80007810000 */
[----:B------:R-:W-:Y:S04]  /*8e30*/  FMNMX.FTZ R119, R190, R119, !PT ;  /* 0x00000077be777209 */ /* 0x000fe80007810000 */
[----:B------:R-:W-:Y:S04]  /*8e40*/  FMNMX.FTZ R119, R189, R119, !PT ;  /* 0x00000077bd777209 */ /* 0x000fe80007810000 */
[----:B------:R-:W-:Y:S01]  /*8e50*/  FMNMX.FTZ R119, R48, R119, !PT ;  /* 0x0000007730777209 */ /* 0x000fe20007810000 */
[C---:B--2---:R-:W-:Y:S02]  /*8e60*/  IMAD.IADD R3, R117.reuse, 0x1, R3 ;  /* 0x0000000175037824 */ /* 0x044fe400078e0203 */
[----:B---3--:R-:W-:Y:S01]  /*8e70*/  IMAD.IADD R2, R117, 0x1, R2 ;  /* 0x0000000175027824 */ /* 0x008fe200078e0202 */
[----:B------:R-:W-:Y:S01]  /*8e80*/  FMNMX.FTZ R119, R49, R119, !PT ;  /* 0x0000007731777209 */ /* 0x000fe20007810000 */
[----:B----4-:R-:W-:Y:S01]  /*8e90*/  IMAD.IADD R0, R117, 0x1, R0 ;  /* 0x0000000175007824 */ /* 0x010fe200078e0200 */
[C---:B------:R-:W-:Y:S02]  /*8ea0*/  ISETP.GT.AND P0, PT, R3.reuse, 0x8, PT ;  /* 0x000000080300780c */ /* 0x040fe40003f04270 */
[C---:B------:R-:W-:Y:S02]  /*8eb0*/  ISETP.GT.AND P1, PT, R3.reuse, 0x1, PT ;  /* 0x000000010300780c */ /* 0x040fe40003f24270 */
        /* <DEDUP_REMOVED lines=11> */
[----:B------:R-:W-:Y:S02]  /*8f70*/  ISETP.GT.AND P1, PT, R3, 0x18, PT ;  /* 0x000000180300780c */ /* 0x000fe40003f24270 */
[----:B------:R-:W-:Y:S02]  /*8f80*/  FSEL R55, R55, -INF , P0 ;  /* 0xff80000037377808 */ /* 0x000fe40000000000 */
[C---:B------:R-:W-:Y:S02]  /*8f90*/  ISETP.GT.AND P0, PT, R3.reuse, 0x39, PT ;  /* 0x000000390300780c */ /* 0x040fe40003f04270 */
[----:B------:R-:W-:Y:S02]  /*8fa0*/  ISETP.GT.AND P6, PT, R3, RZ, PT ;  /* 0x000000ff0300720c */ /* 0x000fe40003fc4270 */
[----:B------:R-:W-:Y:S02]  /*8fb0*/  FSEL R67, R67, -INF , P0 ;  /* 0xff80000043437808 */ /* 0x000fe40000000000 */
[C---:B------:R-:W-:Y:S02]  /*8fc0*/  ISETP.GT.AND P0, PT, R3.reuse, 0x48, PT ;  /* 0x000000480300780c */ /* 0x040fe40003f04270 */
        /* <DEDUP_REMOVED lines=8> */
[----:B------:R-:W-:Y:S02]  /*9050*/  ISETP.GT.AND P0, PT, R2, RZ, PT ;  /* 0x000000ff0200720c */ /* 0x000fe40003f04270 */
        /* <DEDUP_REMOVED lines=39> */
[----:B------:R-:W-:Y:S02]  /*92d0*/  ISETP.GT.AND P6, PT, R2, 0x1, PT ;  /* 0x000000010200780c */ /* 0x000fe40003fc4270 */
[----:B------:R-:W-:Y:S02]  /*92e0*/  ISETP.GT.AND P1, PT, R0, RZ, PT ;  /* 0x000000ff0000720c */ /* 0x000fe40003f24270 */
        /* <DEDUP_REMOVED lines=92> */
[----:B------:R-:W-:Y:S02]  /*98b0*/  FSEL R91, R91, -INF , P0 ;  /* 0xff8000005b5b7808 */ /* 0x000fe40000000000 */
[----:B------:R-:W-:Y:S02]  /*98c0*/  ISETP.GT.AND P0, PT, R2, 0x58, PT ;  /* 0x000000580200780c */ /* 0x000fe40003f04270 */
        /* <DEDUP_REMOVED lines=12> */
[----:B------:R-:W-:Y:S02]  /*9990*/  FSEL R95, R95, -INF , P0 ;  /* 0xff8000005f5f7808 */ /* 0x000fe40000000000 */
[C---:B------:R-:W-:Y:S02]  /*99a0*/  ISETP.GT.AND P0, PT, R2.reuse, 0x61, PT ;  /* 0x000000610200780c */ /* 0x040fe40003f04270 */
        /* <DEDUP_REMOVED lines=63> */
[----:B--2---:R-:W-:Y:S02]  /*9da0*/  FMNMX.FTZ R118, R118, R3, !PT ;  /* 0x0000000376767209 */ /* 0x004fe40007810000 */
        /* <DEDUP_REMOVED lines=15> */
[----:B------:R-:W2:Y:S01]  /*9ea0*/  SHFL.BFLY PT, R3, R118, 0x1, 0x1f ;  /* 0x0c201f0076037f89 */ /* 0x000ea200000e0000 */
[----:B------:R-:W-:Y:S02]  /*9eb0*/  FMNMX.FTZ R119, R96, R119, !PT ;  /* 0x0000007760777209 */ /* 0x000fe40007810000 */
[----:B------:R-:W-:Y:S02]  /*9ec0*/  FMNMX.FTZ R2, R91, R2, !PT ;  /* 0x000000025b027209 */ /* 0x000fe40007810000 */
[----:B------:R-:W-:Y:S02]  /*9ed0*/  FMNMX.FTZ R119, R97, R119, !PT ;  /* 0x0000007761777209 */ /* 0x000fe40007810000 */
[----:B------:R-:W-:Y:S01]  /*9ee0*/  FMNMX.FTZ R2, R94, R2, !PT ;  /* 0x000000025e027209 */ /* 0x000fe20007810000 */
[----:B------:R-:W3:Y:S01]  /*9ef0*/  SHFL.BFLY PT, R117, R0, 0x1, 0x1f ;  /* 0x0c201f0000757f89 */ /* 0x000ee200000e0000 */
[----:B------:R-:W-:Y:S02]  /*9f00*/  FMNMX.FTZ R119, R100, R119, !PT ;  /* 0x0000007764777209 */ /* 0x000fe40007810000 */
[----:B------:R-:W-:Y:S02]  /*9f10*/  FMNMX.FTZ R2, R95, R2, !PT ;  /* 0x000000025f027209 */ /* 0x000fe40007810000 */
[----:B------:R-:W-:Y:S02]  /*9f20*/  FMNMX.FTZ R119, R101, R119, !PT ;  /* 0x0000007765777209 */ /* 0x000fe40007810000 */
[----:B------:R-:W-:Y:S02]  /*9f30*/  FSEL R107, R107, -INF , P6 ;  /* 0xff8000006b6b7808 */ /* 0x000fe40003000000 */
[----:B-1----:R-:W-:Y:S02]  /*9f40*/  FMNMX.FTZ R116, R106, R2, !PT ;  /* 0x000000026a747209 */ /* 0x002fe40007810000 */
[----:B------:R-:W-:Y:S02]  /*9f50*/  FMNMX.FTZ R119, R112, R119, !PT ;  /* 0x0000007770777209 */ /* 0x000fe40007810000 */
[----:B------:R-:W-:Y:S02]  /*9f60*/  FSEL R110, R110, -INF , P1 ;  /* 0xff8000006e6e7808 */ /* 0x000fe40000800000 */
[----:B------:R-:W-:Y:S02]  /*9f70*/  FMNMX.FTZ R116, R107, R116, !PT ;  /* 0x000000746b747209 */ /* 0x000fe40007810000 */
[----:B------:R-:W-:Y:S02]  /*9f80*/  FMNMX.FTZ R119, R113, R119, !PT ;  /* 0x0000007771777209 */ /* 0x000fe40007810000 */
[----:B------:R-:W-:Y:S02]  /*9f90*/  FSEL R111, R111, -INF , P0 ;  /* 0xff8000006f6f7808 */ /* 0x000fe40000000000 */
[----:B------:R-:W-:Y:S01]  /*9fa0*/  FMNMX.FTZ R116, R110, R116, !PT ;  /* 0x000000746e747209 */ /* 0x000fe20007810000 */
[----:B------:R-:W1:Y:S01]  /*9fb0*/  SHFL.BFLY PT, R5, R119, 0x2, 0x1f ;  /* 0x0c401f0077057f89 */ /* 0x000e6200000e0000 */
[----:B--2---:R-:W-:Y:S02]  /*9fc0*/  FMNMX.FTZ R118, R118, R3, !PT ;  /* 0x0000000376767209 */ /* 0x004fe40007810000 */
[----:B------:R-:W-:Y:S02]  /*9fd0*/  FMNMX.FTZ R116, R111, R116, !PT ;  /* 0x000000746f747209 */ /* 0x000fe40007810000 */
[----:B---3--:R-:W-:Y:S03]  /*9fe0*/  FMNMX.FTZ R117, R0, R117, !PT ;  /* 0x0000007500757209 */ /* 0x008fe60007810000 */
[----:B------:R-:W2:Y:S01]  /*9ff0*/  SHFL.BFLY PT, R0, R116, 0x2, 0x1f ;  /* 0x0c401f0074007f89 */ /* 0x000ea200000e0000 */
[----:B-1----:R-:W-:Y:S07]  /*a000*/  FMNMX.FTZ R119, R5, R119, !PT ;  /* 0x0000007705777209 */ /* 0x002fee0007810000 */
[----:B------:R-:W1:Y:S01]  /*a010*/  SHFL.BFLY PT, R4, R119, 0x1, 0x1f ;  /* 0x0c201f0077047f89 */ /* 0x000e6200000e0000 */
[----:B--2---:R-:W-:Y:S07]  /*a020*/  FMNMX.FTZ R116, R116, R0, !PT ;  /* 0x0000000074747209 */ /* 0x004fee0007810000 */
[----:B------:R2:W3:Y:S01]  /*a030*/  SHFL.BFLY PT, R0, R116, 0x1, 0x1f ;  /* 0x0c201f0074007f89 */ /* 0x0004e200000e0000 */
[----:B-1----:R-:W-:Y:S07]  /*a040*/  FMNMX.FTZ R119, R119, R4, !PT ;  /* 0x0000000477777209 */ /* 0x002fee0007810000 */
.L_x_1409:
[C---:B------:R-:W-:Y:S01]  /*a050*/  FMUL.FTZ R2, R119.reuse, c[0x0][0x2d0] ;  /* 0x0000b40077027a20 */ /* 0x040fe20000410000 */
[C---:B------:R-:W-:Y:S01]  /*a060*/  FSETP.NEU.FTZ.AND P0, PT, R119.reuse, -INF , PT ;  /* 0xff8000007700780b */ /* 0x040fe20003f1d000 */
[----:B------:R-:W-:Y:S01]  /*a070*/  WARPSYNC 0xffffffff ;  /* 0xffffffff00007948 */ /* 0x000fe20003800000 */
[----:B---3--:R-:W-:Y:S02]  /*a080*/  FMNMX.FTZ R68, R0, R116, !PT ;  /* 0x0000007400447209 */ /* 0x008fe40007810000 */
[----:B------:R-:W-:Y:S02]  /*a090*/  FSEL R2, R2, RZ, P0 ;  /* 0x000000ff02027208 */ /* 0x000fe40000000000 */
[----:B------:R-:W-:Y:S02]  /*a0a0*/  FSEL R0, R119, RZ, P0 ;  /* 0x000000ff77007208 */ /* 0x000fe40000000000 */
[----:B------:R-:W-:Y:S01]  /*a0b0*/  FSETP.NEU.FTZ.AND P1, PT, R118, -INF , PT ;  /* 0xff8000007600780b */ /* 0x000fe20003f3d000 */
[--C-:B------:R-:W-:Y:S01]  /*a0c0*/  FFMA.FTZ R198, R49, c[0x0][0x2d0], -R2.reuse ;  /* 0x0000b40031c67a23 */ /* 0x100fe20000010802 */
[----:B------:R-:W-:Y:S01]  /*a0d0*/  FSETP.NEU.FTZ.AND P0, PT, R117, -INF , PT ;  /* 0xff8000007500780b */ /* 0x000fe20003f1d000 */
[--C-:B------:R-:W-:Y:S01]  /*a0e0*/  FFMA.FTZ R217, R84, c[0x0][0x2d0], -R2.reuse ;  /* 0x0000b40054d97a23 */ /* 0x100fe20000010802 */
[----:B------:R-:W3:Y:S01]  /*a0f0*/  LDL.LU R49, [R1+0xc] ;  /* 0x00000c0001317983 */ /* 0x000ee20000300800 */
        /* <DEDUP_REMOVED lines=10> */
[----:B------:R-:W-:Y:S02]  /*a1a0*/  FFMA.FTZ R249, R97, c[0x0][0x2d0], -R2 ;  /* 0x0000b40061f97a23 */ /* 0x000fe40000010802 */
[----:B------:R-:W-:Y:S01]  /*a1b0*/  FADD.FTZ R4, -R0, R120 ;  /* 0x0000007800047221 */ /* 0x000fe20000010100 */
[----:B------:R-:W-:Y:S01]  /*a1c0*/  FSEL R0, R118, RZ, P1 ;  /* 0x000000ff76007208 */ /* 0x000fe20000800000 */
        /* <DEDUP_REMOVED lines=21> */
[----:B------:R-:W-:Y:S02]  /*a320*/  FMUL.FTZ R2, R118, c[0x0][0x2d0] ;  /* 0x0000b40076027a20 */ /* 0x000fe40000410000 */
[----:B------:R-:W-:Y:S01]  /*a330*/  FADD.FTZ R3, -R0, R121 ;  /* 0x0000007900037221 */ /* 0x000fe20000010100 */
[----:B------:R-:W-:Y:S02]  /*a340*/  FSEL R0, R117, RZ, P0 ;  /* 0x000000ff75007208 */ /* 0x000fe40000000000 */
[----:B------:R-:W-:Y:S01]  /*a350*/  FSEL R2, R2, RZ, P1 ;  /* 0x000000ff02027208 */ /* 0x000fe20000800000 */
[----:B------:R-:W-:Y:S01]  /*a360*/  FMUL.FTZ R3, R3, c[0x0][0x2d0] ;  /* 0x0000b40003037a20 */ /* 0x000fe20000410000 */
[----:B------:R-:W-:Y:S01]  /*a370*/  MUFU.EX2 R203, R203 ;  /* 0x000000cb00cb7308 */ /* 0x000fe20000000800 */
[----:B------:R-:W-:Y:S02]  /*a380*/  FADD.FTZ R0, -R0, R122 ;  /* 0x0000007a00007221 */ /* 0x000fe40000010100 */
[--C-:B------:R-:W-:Y:S02]  /*a390*/  FFMA.FTZ R9, R33, c[0x0][0x2d0], -R2.reuse ;  /* 0x0000b40021097a23 */ /* 0x100fe40000010802 */
[--C-:B--2---:R-:W-:Y:S01]  /*a3a0*/  FFMA.FTZ R116, R51, c[0x0][0x2d0], -R2.reuse ;  /* 0x0000b40033747a23 */ /* 0x104fe20000010802 */
[----:B------:R-:W2:Y:S01]  /*a3b0*/  LDL.LU R33, [R1+0x8] ;  /* 0x0000080001217983 */ /* 0x000ea20000300800 */
        /* <DEDUP_REMOVED lines=34> */
[----:B------:R-:W-:Y:S03]  /*a5e0*/  FMUL.FTZ R0, R0, c[0x0][0x2d0] ;  /* 0x0000b40000007a20 */ /* 0x000fe60000410000 */
[----:B------:R-:W-:Y:S02]  /*a5f0*/  FSEL R2, R2, RZ, P0 ;  /* 0x000000ff02027208 */ /* 0x000fe40000000000 */
[----:B------:R-:W-:Y:S03]  /*a600*/  FSETP.NEU.FTZ.AND P0, PT, R68, -INF , PT ;  /* 0xff8000004400780b */ /* 0x000fe60003f1d000 */
        /* <DEDUP_REMOVED lines=18> */
[--C-:B------:R-:W-:Y:S02]  /*a730*/  FFMA.FTZ R38, R92, c[0x0][0x2d0], -R2.reuse ;  /* 0x0000b4005c267a23 */ /* 0x100fe40000010802 */
[--C-:B------:R-:W-:Y:S01]  /*a740*/  FFMA.FTZ R39, R93, c[0x0][0x2d0], -R2.reuse ;  /* 0x0000b4005d277a23 */ /* 0x100fe20000010802 */
[----:B------:R-:W-:Y:S01]  /*a750*/  MUFU.EX2 R0, R0 ;  /* 0x0000000000007308 */ /* 0x000fe20000000800 */
[--C-:B------:R-:W-:Y:S02]  /*a760*/  FFMA.FTZ R83, R105, c[0x0][0x2d0], -R2.reuse ;  /* 0x0000b40069537a23 */ /* 0x100fe40000010802 */
[--C-:B------:R-:W-:Y:S02]  /*a770*/  FFMA.FTZ R82, R108, c[0x0][0x2d0], -R2.reuse ;  /* 0x0000b4006c527a23 */ /* 0x100fe40000010802 */
[--C-:B-1----:R-:W-:Y:S02]  /*a780*/  FFMA.FTZ R5, R20, c[0x0][0x2d0], -R2.reuse ;  /* 0x0000b40014057a23 */ /* 0x102fe40000010802 */
        /* <DEDUP_REMOVED lines=10> */
[----:B------:R-:W-:Y:S08]  /*a830*/  MOV R73, R36 ;  /* 0x0000002400497202 */ /* 0x000ff00000000f00 */
[----:B------:R-:W-:Y:S01]  /*a840*/  MUFU.EX2 R191, R191 ;  /* 0x000000bf00bf7308 */ /* 0x000fe20000000800 */
[----:B-1----:R-:W-:Y:S01]  /*a850*/  FFMA.FTZ R5, R18, c[0x0][0x2d0], -R2 ;  /* 0x0000b40012057a23 */ /* 0x002fe20000010802 */
[----:B------:R-:W-:Y:S08]  /*a860*/  FSEL R2, R68, RZ, P0 ;  /* 0x000000ff44027208 */ /* 0x000ff00000000000 */
[----:B------:R1:W-:Y:S01]  /*a870*/  MUFU.EX2 R76, R5 ;  /* 0x00000005004c7308 */ /* 0x0003e20000000800 */
[----:B------:R-:W-:Y:S02]  /*a880*/  FADD.FTZ R6, -R2, R123 ;  /* 0x0000007b02067221 */ /* 0x000fe40000010100 */
[----:B------:R-:W-:Y:S07]  /*a890*/  FMUL.FTZ R2, R4, c[0x0][0x2d0] ;  /* 0x0000b40004027a20 */ /* 0x000fee0000410000 */
[----:B------:R-:W4:Y:S10]  /*a8a0*/  MUFU.EX2 R2, R2 ;  /* 0x0000000200027308 */ /* 0x000f340000000800 */
[----:B------:R-:W-:Y:S01]  /*a8b0*/  MUFU.EX2 R190, R190 ;  /* 0x000000be00be7308 */ /* 0x000fe20000000800 */
[----:B-1----:R-:W-:Y:S05]  /*a8c0*/  FMUL.FTZ R5, R68, c[0x0][0x2d0] ;  /* 0x0000b40044057a20 */ /* 0x002fea0000410000 */
[----:B------:R-:W-:Y:S04]  /*a8d0*/  FSEL R5, R5, RZ, P0 ;  /* 0x000000ff05057208 */ /* 0x000fe80000000000 */
[----:B------:R-:W-:Y:S01]  /*a8e0*/  MUFU.EX2 R202, R202 ;  /* 0x000000ca00ca7308 */ /* 0x000fe20000000800 */
[--C-:B------:R-:W-:Y:S02]  /*a8f0*/  FFMA.FTZ R221, R62, c[0x0][0x2d0], -R5.reuse ;  /* 0x0000b4003edd7a23 */ /* 0x100fe40000010805 */
[----:B------:R-:W5:Y:S01]  /*a900*/  LDL.LU R62, [R1+0x10] ;  /* 0x00001000013e7983 */ /* 0x000f620000300800 */
[--C-:B------:R-:W-:Y:S02]  /*a910*/  FFMA.FTZ R220, R59, c[0x0][0x2d0], -R5.reuse ;  /* 0x0000b4003bdc7a23 */ /* 0x100fe40000010805 */
[--C-:B------:R-:W-:Y:S04]  /*a920*/  FFMA.FTZ R92, R27, c[0x0][0x2d0], -R5.reuse ;  /* 0x0000b4001b5c7a23 */ /* 0x100fe80000010805 */
[----:B------:R-:W-:Y:S01]  /*a930*/  MUFU.EX2 R189, R189 ;  /* 0x000000bd00bd7308 */ /* 0x000fe20000000800 */
[----:B------:R-:W2:Y:S01]  /*a940*/  LDL.LU R59, [R1+0x14] ;  /* 0x00001400013b7983 */ /* 0x000ea20000300800 */
[--C-:B------:R-:W-:Y:S02]  /*a950*/  FFMA.FTZ R27, R78, c[0x0][0x2d0], -R5.reuse ;  /* 0x0000b4004e1b7a23 */ /* 0x100fe40000010805 */
[--C-:B------:R-:W-:Y:S02]  /*a960*/  FFMA.FTZ R18, R79, c[0x0][0x2d0], -R5.reuse ;  /* 0x0000b4004f127a23 */ /* 0x100fe40000010805 */
[--C-:B------:R-:W-:Y:S01]  /*a970*/  FFMA.FTZ R109, R47, c[0x0][0x2d0], -R5.reuse ;  /* 0x0000b4002f6d7a23 */ /* 0x100fe20000010805 */
[----:B------:R-:W-:Y:S01]  /*a980*/  MOV R47, R77 ;  /* 0x0000004d002f7202 */ /* 0x000fe20000000f00 */
[--C-:B------:R-:W-:Y:S01]  /*a990*/  FFMA.FTZ R123, R58, c[0x0][0x2d0], -R5.reuse ;  /* 0x0000b4003a7b7a23 */ /* 0x100fe20000010805 */
[----:B------:R-:W-:Y:S01]  /*a9a0*/  MOV R58, R53 ;  /* 0x00000035003a7202 */ /* 0x000fe20000000f00 */
[----:B------:R-:W-:Y:S01]  /*a9b0*/  MUFU.EX2 R188, R188 ;  /* 0x000000bc00bc7308 */ /* 0x000fe20000000800 */
[--C-:B------:R-:W-:Y:S02]  /*a9c0*/  FFMA.FTZ R7, R21, c[0x0][0x2d0], -R5.reuse ;  /* 0x0000b40015077a23 */ /* 0x100fe40000010805 */
[--C-:B------:R-:W-:Y:S02]  /*a9d0*/  FFMA.FTZ R4, R19, c[0x0][0x2d0], -R5.reuse ;  /* 0x0000b40013047a23 */ /* 0x100fe40000010805 */
[--C-:B------:R-:W-:Y:S02]  /*a9e0*/  FFMA.FTZ R66, R90, c[0x0][0x2d0], -R5.reuse ;  /* 0x0000b4005a427a23 */ /* 0x100fe40000010805 */
        /* <DEDUP_REMOVED lines=25> */
[----:B------:R-:W1:Y:S01]  /*ab80*/  MUFU.EX2 R107, R14 ;  /* 0x0000000e006b7308 */ /* 0x000e620000000800 */
        /* <DEDUP_REMOVED lines=36> */
[----:B----4-:R-:W-:Y:S01]  /*add0*/  FMUL.FTZ R53, R2, R157 ;  /* 0x0000009d02357220 */ /* 0x010fe20000410000 */
[----:B------:R-:W-:Y:S01]  /*ade0*/  MOV R157, R76 ;  /* 0x0000004c009d7202 */ /* 0x000fe20000000f00 */
[C---:B--2---:R-:W-:Y:S01]  /*adf0*/  FFMA.FTZ R10, R0.reuse, R33, R80 ;  /* 0x00000021000a7223 */ /* 0x044fe20000010050 */
[----:B------:R-:W2:Y:S01]  /*ae00*/  LDSM.16.MT88.4 R76, [R225] ;  /* 0x00000000e14c783b */ /* 0x000ea20000004200 */
[----:B------:R-:W-:Y:S01]  /*ae10*/  FMUL.FTZ R8, R0, R152 ;  /* 0x0000009800087220 */ /* 0x000fe20000410000 */
[----:B------:R-:W-:Y:S01]  /*ae20*/  F2FP.BF16.PACK_AB R72, R70, R22 ;  /* 0x000000164648723e */ /* 0x000fe200000010ff */
[C---:B------:R-:W-:Y:S01]  /*ae30*/  FMUL.FTZ R9, R0.reuse, R153 ;  /* 0x0000009900097220 */ /* 0x040fe20000410000 */
[----:B------:R-:W-:Y:S01]  /*ae40*/  MOV R19, R37 ;  /* 0x0000002500137202 */ /* 0x000fe20000000f00 */
[C---:B------:R-:W-:Y:S01]  /*ae50*/  FMUL.FTZ R12, R0.reuse, R160 ;  /* 0x000000a0000c7220 */ /* 0x040fe20000410000 */
[----:B------:R-:W-:Y:S01]  /*ae60*/  F2FP.BF16.PACK_AB R73, R23, R34 ;  /* 0x000000221749723e */ /* 0x000fe200000010ff */
[C---:B------:R-:W-:Y:S01]  /*ae70*/  FMUL.FTZ R13, R0.reuse, R161 ;  /* 0x000000a1000d7220 */ /* 0x040fe20000410000 */
[----:B------:R-:W-:Y:S01]  /*ae80*/  F2FP.BF16.PACK_AB R80, R71, R80 ;  /* 0x000000504750723e */ /* 0x000fe200000010ff */
[----:B------:R-:W-:Y:S01]  /*ae90*/  FMUL.FTZ R24, R0, R144 ;  /* 0x0000009000187220 */ /* 0x000fe20000410000 */
[----:B------:R-:W-:Y:S01]  /*aea0*/  F2FP.BF16.PACK_AB R82, R252, R157 ;  /* 0x0000009dfc52723e */ /* 0x000fe200000010ff */
[C---:B------:R-:W-:Y:S01]  /*aeb0*/  FMUL.FTZ R25, R0.reuse, R145 ;  /* 0x0000009100197220 */ /* 0x040fe20000410000 */
[----:B------:R-:W-:Y:S01]  /*aec0*/  MOV R145, R31 ;  /* 0x0000001f00917202 */ /* 0x000fe20000000f00 */
[C---:B------:R-:W-:Y:S01]  /*aed0*/  FMUL.FTZ R28, R0.reuse, R148 ;  /* 0x00000094001c7220 */ /* 0x040fe20000410000 */
[----:B------:R-:W-:Y:S01]  /*aee0*/  MOV R148, R83 ;  /* 0x0000005300947202 */ /* 0x000fe20000000f00 */
[C---:B------:R-:W-:Y:S01]  /*aef0*/  FMUL.FTZ R29, R0.reuse, R149 ;  /* 0x00000095001d7220 */ /* 0x040fe20000410000 */
[----:B-1----:R-:W-:Y:S01]  /*af00*/  F2FP.BF16.PACK_AB R83, R107, R91 ;  /* 0x0000005b6b53723e */ /* 0x002fe200000010ff */
[C---:B------:R-:W-:Y:S01]  /*af10*/  FMUL.FTZ R40, R0.reuse, R136 ;  /* 0x0000008800287220 */ /* 0x040fe20000410000 */
[----:B------:R-:W-:Y:S01]  /*af20*/  MOV R149, R26 ;  /* 0x0000001a00957202 */ /* 0x000fe20000000f00 */
[C---:B------:R-:W-:Y:S01]  /*af30*/  FMUL.FTZ R41, R0.reuse, R137 ;  /* 0x0000008900297220 */ /* 0x040fe20000410000 */
[----:B------:R-:W-:Y:S01]  /*af40*/  MOV R137, R48 ;  /* 0x0000003000897202 */ /* 0x000fe20000000f00 */
[C---:B------:R-:W-:Y:S01]  /*af50*/  FMUL.FTZ R44, R0.reuse, R140 ;  /* 0x0000008c002c7220 */ /* 0x040fe20000410000 */
[----:B------:R-:W-:Y:S01]  /*af60*/  MOV R144, R42 ;  /* 0x0000002a00907202 */ /* 0x000fe20000000f00 */
[C---:B------:R-:W-:Y:S01]  /*af70*/  FMUL.FTZ R45, R0.reuse, R141 ;  /* 0x0000008d002d7220 */ /* 0x040fe20000410000 */
[----:B------:R-:W-:Y:S01]  /*af80*/  F2FP.BF16.PACK_AB R74, R137, R35 ;  /* 0x00000023894a723e */ /* 0x000fe200000010ff */
        /* <DEDUP_REMOVED lines=8> */
[C---:B---3--:R-:W-:Y:S01]  /*b010*/  FFMA.FTZ R0, R2.reuse, R49, R22 ;  /* 0x0000003102007223 */ /* 0x048fe20000010016 */
[----:B------:R-:W-:Y:S01]  /*b020*/  MUFU.EX2 R124, R86 ;  /* 0x00000056007c7308 */ /* 0x000fe20000000800 */
[----:B------:R-:W-:Y:S01]  /*b030*/  FMUL.FTZ R49, R2, R165 ;  /* 0x000000a502317220 */ /* 0x000fe20000410000 */
[----:B------:R-:W-:Y:S01]  /*b040*/  MOV R165, R52 ;  /* 0x0000003400a57202 */ /* 0x000fe20000000f00 */
[----:B------:R-:W-:Y:S01]  /*b050*/  FADD.FTZ R70, R70, R0 ;  /* 0x0000000046467221 */ /* 0x000fe20000010000 */
[----:B------:R-:W-:Y:S01]  /*b060*/  MOV R141, R54 ;  /* 0x00000036008d7202 */ /* 0x000fe20000000f00 */
[----:B------:R-:W-:Y:S01]  /*b070*/  FMUL.FTZ R0, R6, c[0x0][0x2d0] ;  /* 0x0000b40006007a20 */ /* 0x000fe20000410000 */
[----:B------:R-:W-:Y:S01]  /*b080*/  MOV R133, R55 ;  /* 0x0000003700857202 */ /* 0x000fe20000000f00 */
[C---:B------:R-:W-:Y:S01]  /*b090*/  FMUL.FTZ R52, R2.reuse, R156 ;  /* 0x0000009c02347220 */ /* 0x040fe20000410000 */
[----:B------:R-:W-:Y:S01]  /*b0a0*/  MOV R156, R19 ;  /* 0x00000013009c7202 */ /* 0x000fe20000000f00 */
[C---:B------:R-:W-:Y:S01]  /*b0b0*/  FMUL.FTZ R4, R2.reuse, R184 ;  /* 0x000000b802047220 */ /* 0x040fe20000410000 */
[----:B------:R-:W-:Y:S01]  /*b0c0*/  MOV R19, R65 ;  /* 0x0000004100137202 */ /* 0x000fe20000000f00 */
[----:B------:R-:W1:Y:S01]  /*b0d0*/  MUFU.EX2 R0, R0 ;  /* 0x0000000000007308 */ /* 0x000e620000000800 */
        /* <DEDUP_REMOVED lines=11> */
[-C--:B--2---:R-:W-:Y:S01]  /*b190*/  HMMA.16816.F32.BF16 R4, R72, R76.reuse, R4 ;  /* 0x0000004c4804723c */ /* 0x084fe20000041804 */
[----:B------:R-:W-:Y:S04]  /*b1a0*/  MUFU.EX2 R136, R112 ;  /* 0x0000007000887308 */ /* 0x000fe80000000800 */
[----:B------:R-:W-:Y:S01]  /*b1b0*/  FADD.FTZ R71, R71, R10 ;  /* 0x0000000a47477221 */ /* 0x000fe20000010000 */
[----:B------:R-:W-:Y:S01]  /*b1c0*/  MOV R94, R38 ;  /* 0x00000026005e7202 */ /* 0x000fe20000000f00 */
[C---:B------:R-:W-:Y:S01]  /*b1d0*/  FMUL.FTZ R16, R2.reuse, R176 ;  /* 0x000000b002107220 */ /* 0x040fe20000410000 */
[----:B------:R-:W-:Y:S01]  /*b1e0*/  MOV R176, R15 ;  /* 0x0000000f00b07202 */ /* 0x000fe20000000f00 */
[----:B------:R-:W-:Y:S02]  /*b1f0*/  FMUL.FTZ R17, R2, R177 ;  /* 0x000000b102117220 */ /* 0x000fe40000410000 */
[----:B------:R-:W-:Y:S01]  /*b200*/  MUFU.EX2 R125, R121 ;  /* 0x00000079007d7308 */ /* 0x000fe20000000800 */
[----:B-1----:R-:W-:Y:S01]  /*b210*/  FFMA.FTZ R69, R0, R59, R81 ;  /* 0x0000003b00457223 */ /* 0x002fe20000010051 */
[----:B------:R-:W-:Y:S01]  /*b220*/  F2FP.BF16.PACK_AB R81, R90, R81 ;  /* 0x000000515a51723e */ /* 0x000fe200000010ff */
[C---:B------:R-:W-:Y:S01]  /*b230*/  FMUL.FTZ R10, R0.reuse, R154 ;  /* 0x0000009a000a7220 */ /* 0x040fe20000410000 */
[----:B------:R-:W-:Y:S01]  /*b240*/  MOV R177, R66 ;  /* 0x0000004200b17202 */ /* 0x000fe20000000f00 */
[----:B------:R-:W-:Y:S01]  /*b250*/  FMUL.FTZ R11, R0, R155 ;  /* 0x0000009b000b7220 */ /* 0x000fe20000410000 */
[----:B------:R-:W-:Y:S01]  /*b260*/  MOV R187, R94 ;  /* 0x0000005e00bb7202 */ /* 0x000fe20000000f00 */
[----:B------:R-:W-:Y:S01]  /*b270*/  FADD.FTZ R69, R90, R69 ;  /* 0x000000455a457221 */ /* 0x000fe20000010000 */
[----:B------:R-:W-:Y:S01]  /*b280*/  MOV R132, R58 ;  /* 0x0000003a00847202 */ /* 0x000fe20000000f00 */
[C---:B------:R-:W-:Y:S01]  /*b290*/  FMUL.FTZ R14, R0.reuse, R162 ;  /* 0x000000a2000e7220 */ /* 0x040fe20000410000 */
[----:B------:R-:W-:Y:S01]  /*b2a0*/  MOV R161, R106 ;  /* 0x0000006a00a17202 */ /* 0x000fe20000000f00 */
[----:B------:R-:W-:Y:S01]  /*b2b0*/  FMUL.FTZ R15, R0, R163 ;  /* 0x000000a3000f7220 */ /* 0x000fe20000410000 */
[C---:B------:R-:W-:Y:S01]  /*b2c0*/  HMMA.16816.F32.BF16 R8, R80.reuse, R76, R8 ;  /* 0x0000004c5008723c */ /* 0x040fe20000041808 */
[----:B------:R-:W-:Y:S03]  /*b2d0*/  MUFU.EX2 R106, R97 ;  /* 0x00000061006a7308 */ /* 0x000fe60000000800 */
[C---:B------:R-:W-:Y:S01]  /*b2e0*/  FMUL.FTZ R37, R2.reuse, R173 ;  /* 0x000000ad02257220 */ /* 0x040fe20000410000 */
[----:B------:R-:W-:Y:S01]  /*b2f0*/  MOV R173, R18 ;  /* 0x0000001200ad7202 */ /* 0x000fe20000000f00 */
[C---:B------:R-:W-:Y:S01]  /*b300*/  FMUL.FTZ R18, R3.reuse, R178 ;  /* 0x000000b203127220 */ /* 0x040fe20000410000 */
[----:B------:R-:W-:Y:S01]  /*b310*/  MOV R153, R110 ;  /* 0x0000006e00997202 */ /* 0x000fe20000000f00 */
[-C--:B------:R-:W-:Y:S03]  /*b320*/  HMMA.16816.F32.BF16 R12, R80, R78.reuse, R12 ;  /* 0x0000004e500c723c */ /* 0x080fe6000004180c */
[----:B------:R-:W-:Y:S01]  /*b330*/  MUFU.EX2 R97, R92 ;  /* 0x0000005c00617308 */ /* 0x000fe20000000800 */
[C---:B------:R-:W-:Y:S01]  /*b340*/  FMUL.FTZ R48, R2.reuse, R164 ;  /* 0x000000a402307220 */ /* 0x040fe20000410000 */
[----:B------:R-:W-:Y:S01]  /*b350*/  MOV R164, R19 ;  /* 0x0000001300a47202 */ /* 0x000fe20000000f00 */
[C---:B------:R-:W-:Y:S02]  /*b360*/  FMUL.FTZ R19, R3.reuse, R179 ;  /* 0x000000b303137220 */ /* 0x040fe40000410000 */
[C---:B------:R-:W-:Y:S01]  /*b370*/  FMUL.FTZ R20, R2.reuse, R180 ;  /* 0x000000b402147220 */ /* 0x040fe20000410000 */
[----:B------:R-:W-:Y:S03]  /*b380*/  MOV R180, R47 ;  /* 0x0000002f00b47202 */ /* 0x000fe60000000f00 */
[C---:B------:R-:W-:Y:S01]  /*b390*/  FMUL.FTZ R21, R2.reuse, R181 ;  /* 0x000000b502157220 */ /* 0x040fe20000410000 */
[C---:B------:R-:W-:Y:S01]  /*b3a0*/  HMMA.16816.F32.BF16 R16, R72.reuse, R78, R16 ;  /* 0x0000004e4810723c */ /* 0x040fe20000041810 */
[----:B------:R-:W1:Y:S01]  /*b3b0*/  LDSM.16.MT88.4 R76, [R229] ;  /* 0x00000000e54c783b */ /* 0x000e620000004200 */
[----:B------:R-:W-:Y:S02]  /*b3c0*/  MUFU.EX2 R110, R96 ;  /* 0x00000060006e7308 */ /* 0x000fe40000000800 */
[C---:B------:R-:W-:Y:S01]  /*b3d0*/  FMUL.FTZ R32, R2.reuse, R168 ;  /* 0x000000a802207220 */ /* 0x040fe20000410000 */
[----:B------:R-:W-:Y:S01]  /*b3e0*/  MOV R168, R30 ;  /* 0x0000001e00a87202 */ /* 0x000fe20000000f00 */
[C---:B------:R-:W-:Y:S01]  /*b3f0*/  FMUL.FTZ R33, R2.reuse, R169 ;  /* 0x000000a902217220 */ /* 0x040fe20000410000 */
[----:B------:R-:W-:Y:S01]  /*b400*/  MOV R181, R43 ;  /* 0x0000002b00b57202 */ /* 0x000fe20000000f00 */
[C---:B------:R-:W-:Y:S01]  /*b410*/  FMUL.FTZ R36, R2.reuse, R172 ;  /* 0x000000ac02247220 */ /* 0x040fe20000410000 */
[----:B------:R-:W-:Y:S03]  /*b420*/  MOV R172, R27 ;  /* 0x0000001b00ac7202 */ /* 0x000fe60000000f00 */
[C---:B------:R-:W-:Y:S01]  /*b430*/  FMUL.FTZ R65, R2.reuse, R129 ;  /* 0x0000008102417220 */ /* 0x040fe20000410000 */
[----:B------:R-:W-:Y:S01]  /*b440*/  MOV R169, R67 ;  /* 0x0000004300a97202 */ /* 0x000fe20000000f00 */
[----:B------:R-:W-:Y:S01]  /*b450*/  FMUL.FTZ R64, R2, R128 ;  /* 0x0000008002407220 */ /* 0x000fe20000410000 */
[----:B------:R-:W-:Y:S01]  /*b460*/  MUFU.EX2 R129, R84 ;  /* 0x0000005400817308 */ /* 0x000fe20000000800 */
[C---:B-----5:R-:W-:Y:S02]  /*b470*/  FFMA.FTZ R2, R3.reuse, R62, R34 ;  /* 0x0000003e03027223 */ /* 0x060fe40000010022 */
[----:B------:R-:W-:Y:S02]  /*b480*/  FMUL.FTZ R22, R3, R182 ;  /* 0x000000b603167220 */ /* 0x000fe40000410000 */
[----:B------:R-:W-:Y:S02]  /*b490*/  FADD.FTZ R2, R23, R2 ;  /* 0x0000000217027221 */ /* 0x000fe40000010000 */
[C---:B------:R-:W-:Y:S02]  /*b4a0*/  FMUL.FTZ R23, R3.reuse, R183 ;  /* 0x000000b703177220 */ /* 0x040fe40000410000 */
[C---:B------:R-:W-:Y:S01]  /*b4b0*/  FMUL.FTZ R34, R3.reuse, R170 ;  /* 0x000000aa03227220 */ /* 0x040fe20000410000 */
[----:B------:R2:W3:Y:S01]  /*b4c0*/  MUFU.EX2 R96, R93 ;  /* 0x0000005d00607308 */ /* 0x0004e20000000800 */
[C---:B------:R-:W-:Y:S02]  /*b4d0*/  FMUL.FTZ R26, R0.reuse, R146 ;  /* 0x00000092001a7220 */ /* 0x040fe40000410000 */
[C---:B------:R-:W-:Y:S02]  /*b4e0*/  FMUL.FTZ R27, R0.reuse, R147 ;  /* 0x00000093001b7220 */ /* 0x040fe40000410000 */
[C---:B------:R-:W-:Y:S02]  /*b4f0*/  FMUL.FTZ R30, R0.reuse, R150 ;  /* 0x00000096001e7220 */ /* 0x040fe40000410000 */
[C---:B------:R-:W-:Y:S02]  /*b500*/  FMUL.FTZ R31, R0.reuse, R151 ;  /* 0x00000097001f7220 */ /* 0x040fe40000410000 */
[C---:B------:R-:W-:Y:S01]  /*b510*/  FMUL.FTZ R38, R3.reuse, R174 ;  /* 0x000000ae03267220 */ /* 0x040fe20000410000 */
[----:B------:R-:W-:Y:S01]  /*b520*/  MUFU.EX2 R128, R120 ;  /* 0x0000007800807308 */ /* 0x000fe20000000800 */
[----:B------:R-:W-:Y:S02]  /*b530*/  FMUL.FTZ R39, R3, R175 ;  /* 0x000000af03277220 */ /* 0x000fe40000410000 */
[C---:B------:R-:W-:Y:S02]  /*b540*/  FMUL.FTZ R42, R0.reuse, R138 ;  /* 0x0000008a002a7220 */ /* 0x040fe40000410000 */
[C---:B------:R-:W-:Y:S01]  /*b550*/  FMUL.FTZ R43, R0.reuse, R139 ;  /* 0x0000008b002b7220 */ /* 0x040fe20000410000 */
[-C--:B-1----:R-:W-:Y:S03]  /*b560*/  HMMA.16816.F32.BF16 R20, R72, R76.reuse, R20 ;  /* 0x0000004c4814723c */ /* 0x082fe60000041814 */
[C---:B------:R-:W-:Y:S01]  /*b570*/  FMUL.FTZ R46, R0.reuse, R142 ;  /* 0x0000008e002e7220 */ /* 0x040fe20000410000 */
[----:B------:R-:W-:Y:S01]  /*b580*/  MUFU.EX2 R111, R111 ;  /* 0x0000006f006f7308 */ /* 0x000fe20000000800 */
[C---:B------:R-:W-:Y:S02]  /*b590*/  FMUL.FTZ R47, R0.reuse, R143 ;  /* 0x0000008f002f7220 */ /* 0x040fe40000410000 */
[C---:B------:R-:W-:Y:S01]  /*b5a0*/  FMUL.FTZ R63, R0.reuse, R127 ;  /* 0x0000007f003f7220 */ /* 0x040fe20000410000 */
[C---:B------:R-:W-:Y:S04]  /*b5b0*/  HMMA.16816.F32.BF16 R24, R80.reuse, R76, R24 ;  /* 0x0000004c5018723c */ /* 0x040fe80000041818 */
[C---:B------:R-:W-:Y:S02]  /*b5c0*/  FMUL.FTZ R58, R0.reuse, R134 ;  /* 0x00000086003a7220 */ /* 0x040fe40000410000 */
[----:B------:R-:W-:Y:S01]  /*b5d0*/  MUFU.EX2 R127, R85 ;  /* 0x00000055007f7308 */ /* 0x000fe20000000800 */
[C---:B------:R-:W-:Y:S01]  /*b5e0*/  FMUL.FTZ R59, R0.reuse, R135 ;  /* 0x00000087003b7220 */ /* 0x040fe20000410000 */
[-C--:B------:R-:W-:Y:S04]  /*b5f0*/  HMMA.16816.F32.BF16 R28, R80, R78.reuse, R28 ;  /* 0x0000004e501c723c */ /* 0x080fe8000004181c */
[----:B------:R-:W-:Y:S02]  /*b600*/  FMUL.FTZ R62, R0, R126 ;  /* 0x0000007e003e7220 */ /* 0x000fe40000410000 */
[----:B------:R-:W-:Y:S02]  /*b610*/  FADD.FTZ R0, R157, R71 ;  /* 0x000000479d007221 */ /* 0x000fe40000010000 */
[C---:B------:R-:W-:Y:S01]  /*b620*/  HMMA.16816.F32.BF16 R32, R72.reuse, R78, R32 ;  /* 0x0000004e4820723c */ /* 0x040fe20000041820 */
[----:B------:R-:W1:Y:S01]  /*b630*/  LDSM.16.MT88.4 R76, [R226] ;  /* 0x00000000e24c783b */ /* 0x000e620000004200 */
[----:B------:R-:W-:Y:S02]  /*b640*/  MUFU.EX2 R126, R109 ;  /* 0x0000006d007e7308 */ /* 0x000fe40000000800 */
[----:B------:R-:W-:Y:S02]  /*b650*/  FADD.FTZ R71, R91, R69 ;  /* 0x000000455b477221 */ /* 0x000fe40000010000 */
[C---:B------:R-:W-:Y:S02]  /*b660*/  FMUL.FTZ R66, R3.reuse, R130 ;  /* 0x0000008203427220 */ /* 0x040fe40000410000 */
[C---:B------:R-:W-:Y:S04]  /*b670*/  FMUL.FTZ R54, R3.reuse, R158 ;  /* 0x0000009e03367220 */ /* 0x040fe80000410000 */
[----:B------:R-:W-:Y:S01]  /*b680*/  MUFU.EX2 R130, R116 ;  /* 0x0000007400827308 */ /* 0x000fe20000000800 */
[C---:B------:R-:W-:Y:S02]  /*b690*/  FMUL.FTZ R55, R3.reuse, R159 ;  /* 0x0000009f03377220 */ /* 0x040fe40000410000 */
[----:B------:R-:W-:Y:S02]  /*b6a0*/  FMUL.FTZ R67, R3, R131 ;  /* 0x0000008303437220 */ /* 0x000fe40000410000 */
[----:B------:R-:W-:Y:S01]  /*b6b0*/  FADD.FTZ R3, R186, R70 ;  /* 0x00000046ba037221 */ /* 0x000fe20000010000 */
[----:B------:R-:W-:Y:S02]  /*b6c0*/  MOV R186, R165 ;  /* 0x000000a500ba7202 */ /* 0x000fe40000000f00 */
[----:B------:R-:W-:Y:S01]  /*b6d0*/  MOV R165, R164 ;  /* 0x000000a400a57202 */ /* 0x000fe20000000f00 */
[----:B------:R-:W-:Y:S01]  /*b6e0*/  FADD.FTZ R70, R137, R3 ;  /* 0x0000000389467221 */ /* 0x000fe20000010000 */
[----:B------:R4:W5:Y:S01]  /*b6f0*/  MUFU.EX2 R116, R87 ;  /* 0x0000005700747308 */ /* 0x0009620000000800 */
[----:B------:R-:W-:Y:S01]  /*b700*/  MOV R164, R172 ;  /* 0x000000ac00a47202 */ /* 0x000fe20000000f00 */
[----:B------:R-:W-:Y:S01]  /*b710*/  FADD.FTZ R2, R186, R2 ;  /* 0x00000002ba027221 */ /* 0x000fe20000010000 */
[----:B------:R-:W-:Y:S01]  /*b720*/  MOV R186, R95 ;  /* 0x0000005f00ba7202 */ /* 0x000fe20000000f00 */
[----:B------:R-:W-:Y:S01]  /*b730*/  FADD.FTZ R3, R252, R0 ;  /* 0x00000000fc037221 */ /* 0x000fe20000010000 */
[----:B--2---:R-:W-:Y:S01]  /*b740*/  LDSM.16.MT88.4 R92, [R226+0x1000] ;  /* 0x00100000e25c783b */ /* 0x004fe20000004200 */
[----:B------:R-:W-:Y:S01]  /*b750*/  MOV R172, R168 ;  /* 0x000000a800ac7202 */ /* 0x000fe20000000f00 */
[----:B------:R-:W-:Y:S01]  /*b760*/  FADD.FTZ R69, R156, R2 ;  /* 0x000000029c457221 */ /* 0x000fe20000010000 */
[----:B------:R-:W-:Y:S01]  /*b770*/  MOV R168, R132 ;  /* 0x0000008400a87202 */ /* 0x000fe20000000f00 */
[----:B------:R-:W-:Y:S01]  /*b780*/  FADD.FTZ R2, R107, R71 ;  /* 0x000000476b027221 */ /* 0x000fe20000010000 */
[----:B------:R-:W-:Y:S01]  /*b790*/  MUFU.EX2 R131, R101 ;  /* 0x0000006500837308 */ /* 0x000fe20000000800 */
[----:B------:R-:W-:Y:S01]  /*b7a0*/  MOV R156, R165 ;  /* 0x000000a5009c7202 */ /* 0x000fe20000000f00 */
[----:B------:R-:W-:Y:S01]  /*b7b0*/  FADD.FTZ R0, R205, R70 ;  /* 0x00000046cd007221 */ /* 0x000fe20000010000 */
[----:B------:R-:W-:Y:S01]  /*b7c0*/  MOV R165, R140 ;  /* 0x0000008c00a57202 */ /* 0x000fe20000000f00 */
[----:B---3--:R-:W-:Y:S01]  /*b7d0*/  FADD.FTZ R2, R96, R2 ;  /* 0x0000000260027221 */ /* 0x008fe20000010000 */
[----:B------:R-:W-:Y:S01]  /*b7e0*/  MOV R157, R172 ;  /* 0x000000ac009d7202 */ /* 0x000fe20000000f00 */
[----:B------:R-:W-:Y:S01]  /*b7f0*/  FADD.FTZ R3, R99, R3 ;  /* 0x0000000363037221 */ /* 0x000fe20000010000 */
[----:B------:R-:W-:Y:S01]  /*b800*/  MOV R172, R133 ;  /* 0x0000008500ac7202 */ /* 0x000fe20000000f00 */
[----:B------:R-:W-:Y:S01]  /*b810*/  FADD.FTZ R2, R97, R2 ;  /* 0x0000000261027221 */ /* 0x000fe20000010000 */
[-C--:B-1----:R-:W-:Y:S01]  /*b820*/  HMMA.16816.F32.BF16 R36, R72, R76.reuse, R36 ;  /* 0x0000004c4824723c */ /* 0x082fe20000041824 */
[----:B------:R-:W-:Y:S02]  /*b830*/  MUFU.EX2 R101, R88 ;  /* 0x0000005800657308 */ /* 0x000fe40000000800 */
[----:B------:R-:W-:Y:S01]  /*b840*/  FADD.FTZ R3, R98, R3 ;  /* 0x0000000362037221 */ /* 0x000fe20000010000 */
[----:B----4-:R-:W-:Y:S01]  /*b850*/  LDSM.16.MT88.4 R84, [R225+0x800] ;  /* 0x00080000e154783b */ /* 0x010fe20000004200 */
[----:B------:R-:W-:Y:S03]  /*b860*/  FADD.FTZ R69, R191, R69 ;  /* 0x00000045bf457221 */ /* 0x000fe60000010000 */
        /* <DEDUP_REMOVED lines=9> */
[----:B------:R-:W1:Y:S03]  /*b900*/  LDSM.16.MT88.4 R76, [R228] ;  /* 0x00000000e44c783b */ /* 0x000e660000004200 */
[----:B------:R-:W-:Y:S02]  /*b910*/  FADD.FTZ R69, R188, R69 ;  /* 0x00000045bc457221 */ /* 0x000fe40000010000 */
[----:B-----5:R-:W-:Y:S01]  /*b920*/  FADD.FTZ R3, R116, R3 ;  /* 0x0000000374037221 */ /* 0x020fe20000010000 */
[----:B------:R-:W-:Y:S01]  /*b930*/  MUFU.EX2 R132, R100 ;  /* 0x0000006400847308 */ /* 0x000fe20000000800 */
[----:B------:R-:W-:Y:S04]  /*b940*/  FADD.FTZ R69, R122, R69 ;  /* 0x000000457a457221 */ /* 0x000fe80000010000 */
[----:B------:R-:W-:Y:S02]  /*b950*/  FADD.FTZ R69, R125, R69 ;  /* 0x000000457d457221 */ /* 0x000fe40000010000 */
[----:B------:R-:W-:Y:S02]  /*b960*/  FADD.FTZ R3, R124, R3 ;  /* 0x000000037c037221 */ /* 0x000fe40000010000 */
[----:B------:R-:W-:Y:S01]  /*b970*/  FADD.FTZ R69, R128, R69 ;  /* 0x0000004580457221 */ /* 0x000fe20000010000 */
[----:B------:R2:W3:Y:S01]  /*b980*/  MUFU.EX2 R100, R89 ;  /* 0x0000005900647308 */ /* 0x0004e20000000800 */
[----:B------:R-:W-:Y:S02]  /*b990*/  FADD.FTZ R3, R127, R3 ;  /* 0x000000037f037221 */ /* 0x000fe40000010000 */
[----:B------:R-:W-:Y:S02]  /*b9a0*/  FADD.FTZ R70, R130, R69 ;  /* 0x0000004582467221 */ /* 0x000fe40000010000 */
[----:B------:R-:W-:Y:S04]  /*b9b0*/  FADD.FTZ R0, R204, R0 ;  /* 0x00000000cc007221 */ /* 0x000fe80000010000 */
[----:B------:R-:W-:Y:S01]  /*b9c0*/  FADD.FTZ R0, R203, R0 ;  /* 0x00000000cb007221 */ /* 0x000fe20000010000 */
[----:B------:R-:W-:Y:S03]  /*b9d0*/  MUFU.EX2 R137, R102 ;  /* 0x0000006600897308 */ /* 0x000fe60000000800 */
[----:B------:R-:W-:Y:S04]  /*b9e0*/  FADD.FTZ R0, R202, R0 ;  /* 0x00000000ca007221 */ /* 0x000fe80000010000 */
[----:B------:R-:W-:Y:S03]  /*b9f0*/  FADD.FTZ R0, R201, R0 ;  /* 0x00000000c9007221 */ /* 0x000fe60000010000 */
[----:B------:R-:W-:Y:S01]  /*ba00*/  MUFU.EX2 R102, R176 ;  /* 0x000000b000667308 */ /* 0x000fe20000000800 */
[----:B------:R-:W-:Y:S01]  /*ba10*/  FADD.FTZ R0, R200, R0 ;  /* 0x00000000c8007221 */ /* 0x000fe20000010000 */
[-C--:B-1----:R-:W-:Y:S01]  /*ba20*/  HMMA.16816.F32.BF16 R52, R72, R76.reuse, R52 ;  /* 0x0000004c4834723c */ /* 0x082fe20000041834 */
[----:B--2---:R-:W-:Y:S02]  /*ba30*/  LDSM.16.MT88.4 R88, [R226+0x800] ;  /* 0x00080000e258783b */ /* 0x004fe40000004200 */
[----:B---3--:R-:W-:Y:S02]  /*ba40*/  FADD.FTZ R2, R100, R2 ;  /* 0x0000000264027221 */ /* 0x008fe40000010000 */
[----:B------:R-:W-:Y:S03]  /*ba50*/  FADD.FTZ R0, R199, R0 ;  /* 0x00000000c7007221 */ /* 0x000fe60000010000 */
[----:B------:R-:W-:Y:S01]  /*ba60*/  MUFU.EX2 R121, R186 ;  /* 0x000000ba00797308 */ /* 0x000fe20000000800 */
[----:B------:R-:W-:Y:S01]  /*ba70*/  FADD.FTZ R2, R101, R2 ;  /* 0x0000000265027221 */ /* 0x000fe20000010000 */
[C---:B------:R-:W-:Y:S04]  /*ba80*/  HMMA.16816.F32.BF16 R56, R80.reuse, R76, R56 ;  /* 0x0000004c5038723c */ /* 0x040fe80000041838 */
[----:B------:R-:W-:Y:S02]  /*ba90*/  FADD.FTZ R2, R104, R2 ;  /* 0x0000000268027221 */ /* 0x000fe40000010000 */
[----:B------:R-:W-:Y:S01]  /*baa0*/  FADD.FTZ R71, R198, R0 ;  /* 0x00000000c6477221 */ /* 0x000fe20000010000 */
[----:B------:R-:W-:Y:S01]  /*bab0*/  F2FP.BF16.PACK_AB R76, R98, R99 ;  /* 0x00000063624c723e */ /* 0x000fe200000010ff */
[-C--:B------:R-:W-:Y:S01]  /*bac0*/  HMMA.16816.F32.BF16 R60, R80, R78.reuse, R60 ;  /* 0x0000004e503c723c */ /* 0x080fe2000004183c */
[----:B------:R-:W1:Y:S01]  /*bad0*/  LDSM.16.MT88.4 R80, [R229+0x800] ;  /* 0x00080000e550783b */ /* 0x000e620000004200 */
[----:B------:R-:W-:Y:S02]  /*bae0*/  MUFU.EX2 R140, R103 ;  /* 0x00000067008c7308 */ /* 0x000fe40000000800 */
[----:B------:R-:W-:Y:S01]  /*baf0*/  F2FP.BF16.PACK_AB R77, R97, R96 ;  /* 0x00000060614d723e */ /* 0x000fe200000010ff */
[----:B------:R-:W-:Y:S03]  /*bb00*/  FADD.FTZ R69, R197, R71 ;  /* 0x00000047c5457221 */ /* 0x000fe60000010000 */
[----:B------:R-:W-:Y:S04]  /*bb10*/  HMMA.16816.F32.BF16 R64, R72, R78, R64 ;  /* 0x0000004e4840723c */ /* 0x000fe80000041840 */
[----:B------:R-:W-:Y:S03]  /*bb20*/  MUFU.EX2 R103, R108 ;  /* 0x0000006c00677308 */ /* 0x000fe60000000800 */
[----:B------:R-:W-:Y:S02]  /*bb30*/  F2FP.BF16.PACK_AB R72, R204, R205 ;  /* 0x000000cdcc48723e */ /* 0x000fe400000010ff */
[----:B------:R-:W-:Y:S03]  /*bb40*/  F2FP.BF16.PACK_AB R73, R190, R191 ;  /* 0x000000bfbe49723e */ /* 0x000fe600000010ff */
[----:B------:R-:W-:Y:S02]  /*bb50*/  F2FP.BF16.PACK_AB R74, R202, R203 ;  /* 0x000000cbca4a723e */ /* 0x000fe400000010ff */
[----:B------:R-:W-:Y:S01]  /*bb60*/  F2FP.BF16.PACK_AB R75, R188, R189 ;  /* 0x000000bdbc4b723e */ /* 0x000fe200000010ff */
[----:B------:R2:W-:Y:S01]  /*bb70*/  MUFU.EX2 R108, R164 ;  /* 0x000000a4006c7308 */ /* 0x0005e20000000800 */
[----:B------:R-:W-:Y:S02]  /*bb80*/  F2FP.BF16.PACK_AB R78, R110, R106 ;  /* 0x0000006a6e4e723e */ /* 0x000fe400000010ff */
[----:B------:R-:W-:Y:S03]  /*bb90*/  F2FP.BF16.PACK_AB R79, R101, R100 ;  /* 0x00000064654f723e */ /* 0x000fe600000010ff */
[-C--:B------:R-:W-:Y:S04]  /*bba0*/  HMMA.16816.F32.BF16 R4, R72, R84.reuse, R4 ;  /* 0x000000544804723c */ /* 0x080fe80000041804 */
[----:B------:R3:W-:Y:S04]  /*bbb0*/  MUFU.EX2 R110, R169 ;  /* 0x000000a9006e7308 */ /* 0x0007e80000000800 */
[C---:B------:R-:W-:Y:S06]  /*bbc0*/  HMMA.16816.F32.BF16 R8, R76.reuse, R84, R8 ;  /* 0x000000544c08723c */ /* 0x040fec0000041808 */
[----:B------:R-:W-:Y:S02]  /*bbd0*/  MUFU.EX2 R188, R187 ;  /* 0x000000bb00bc7308 */ /* 0x000fe40000000800 */
[-C--:B------:R-:W-:Y:S01]  /*bbe0*/  HMMA.16816.F32.BF16 R12, R76, R86.reuse, R12 ;  /* 0x000000564c0c723c */ /* 0x080fe2000004180c */
[----:B--2---:R-:W-:Y:S07]  /*bbf0*/  LDSM.16.MT88.4 R164, [R226+0x3000] ;  /* 0x00300000e2a4783b */ /* 0x004fee0000004200 */
[C---:B------:R-:W-:Y:S01]  /*bc00*/  HMMA.16816.F32.BF16 R16, R72.reuse, R86, R16 ;  /* 0x000000564810723c */ /* 0x040fe20000041810 */
[----:B------:R-:W-:Y:S01]  /*bc10*/  MUFU.EX2 R101, R185 ;  /* 0x000000b900657308 */ /* 0x000fe20000000800 */
[----:B------:R-:W2:Y:S06]  /*bc20*/  LDSM.16.MT88.4 R84, [R228+0x800] ;  /* 0x00080000e454783b */ /* 0x000eac0000004200 */
[-C--:B-1----:R-:W-:Y:S02]  /*bc30*/  HMMA.16816.F32.BF16 R20, R72, R80.reuse, R20 ;  /* 0x000000504814723c */ /* 0x082fe40000041814 */
[----:B---3--:R-:W-:Y:S01]  /*bc40*/  LDSM.16.MT88.4 R168, [R229+0x3000] ;  /* 0x00300000e5a8783b */ /* 0x008fe20000004200 */
[----:B------:R-:W-:Y:S05]  /*bc50*/  MUFU.EX2 R100, R184 ;  /* 0x000000b800647308 */ /* 0x000fea0000000800 */
[C---:B------:R-:W-:Y:S05]  /*bc60*/  HMMA.16816.F32.BF16 R24, R76.reuse, R80, R24 ;  /* 0x000000504c18723c */ /* 0x040fea0000041818 */
[----:B------:R-:W-:Y:S03]  /*bc70*/  MUFU.EX2 R106, R181 ;  /* 0x000000b5006a7308 */ /* 0x000fe60000000800 */
[-C--:B------:R-:W-:Y:S07]  /*bc80*/  HMMA.16816.F32.BF16 R28, R76, R82.reuse, R28 ;  /* 0x000000524c1c723c */ /* 0x080fee000004181c */
[----:B------:R-:W-:Y:S01]  /*bc90*/  MUFU.EX2 R135, R114 ;  /* 0x0000007200877308 */ /* 0x000fe20000000800 */
[C---:B------:R-:W-:Y:S01]  /*bca0*/  HMMA.16816.F32.BF16 R32, R72.reuse, R82, R32 ;  /* 0x000000524820723c */ /* 0x040fe20000041820 */
[----:B------:R-:W1:Y:S07]  /*bcb0*/  LDSM.16.MT88.4 R80, [R225+0x1000] ;  /* 0x00100000e150783b */ /* 0x000e6e0000004200 */
[-C--:B------:R-:W-:Y:S01]  /*bcc0*/  HMMA.16816.F32.BF16 R36, R72, R88.reuse, R36 ;  /* 0x000000584824723c */ /* 0x080fe20000041824 */
[----:B------:R-:W3:Y:S07]  /*bcd0*/  MUFU.EX2 R114, R105 ;  /* 0x0000006900727308 */ /* 0x000eee0000000800 */
[C---:B------:R-:W-:Y:S03]  /*bce0*/  HMMA.16816.F32.BF16 R40, R76.reuse, R88, R40 ;  /* 0x000000584c28723c */ /* 0x040fe60000041828 */
[----:B------:R-:W4:Y:S05]  /*bcf0*/  MUFU.EX2 R134, R113 ;  /* 0x0000007100867308 */ /* 0x000f2a0000000800 */
[-C--:B------:R-:W-:Y:S05]  /*bd00*/  HMMA.16816.F32.BF16 R44, R76, R90.reuse, R44 ;  /* 0x0000005a4c2c723c */ /* 0x080fea000004182c */
[----:B------:R-:W-:Y:S03]  /*bd10*/  MUFU.EX2 R133, R115 ;  /* 0x0000007300857308 */ /* 0x000fe60000000800 */
[C---:B------:R-:W-:Y:S01]  /*bd20*/  HMMA.16816.F32.BF16 R48, R72.reuse, R90, R48 ;  /* 0x0000005a4830723c */ /* 0x040fe20000041830 */
[----:B------:R-:W5:Y:S03]  /*bd30*/  LDSM.16.MT88.4 R88, [R229+0x1000] ;  /* 0x00100000e558783b */ /* 0x000f660000004200 */
[----:B---3--:R-:W-:Y:S03]  /*bd40*/  FADD.FTZ R2, R114, R2 ;  /* 0x0000000272027221 */ /* 0x008fe60000010000 */
[----:B------:R-:W-:Y:S01]  /*bd50*/  MUFU.EX2 R107, R173 ;  /* 0x000000ad006b7308 */ /* 0x000fe20000000800 */
[-C--:B--2---:R-:W-:Y:S04]  /*bd60*/  HMMA.16816.F32.BF16 R52, R72, R84.reuse, R52 ;  /* 0x000000544834723c */ /* 0x084fe80000041834 */
[----:B------:R-:W-:Y:S02]  /*bd70*/  FADD.FTZ R96, R103, R2 ;  /* 0x0000000267607221 */ /* 0x000fe40000010000 */
[----:B------:R-:W-:Y:S02]  /*bd80*/  FADD.FTZ R2, R129, R3 ;  /* 0x0000000381027221 */ /* 0x000fe40000010000 */
[C---:B------:R-:W-:Y:S01]  /*bd90*/  HMMA.16816.F32.BF16 R56, R76.reuse, R84, R56 ;  /* 0x000000544c38723c */ /* 0x040fe20000041838 */
[----:B------:R-:W-:Y:S03]  /*bda0*/  MUFU.EX2 R120, R157 ;  /* 0x0000009d00787308 */ /* 0x000fe60000000800 */
[----:B------:R-:W-:Y:S02]  /*bdb0*/  FADD.FTZ R2, R131, R2 ;  /* 0x0000000283027221 */ /* 0x000fe40000010000 */
[----:B----4-:R-:W-:Y:S02]  /*bdc0*/  FADD.FTZ R3, R134, R70 ;  /* 0x0000004686037221 */ /* 0x010fe40000010000 */
[-C--:B------:R-:W-:Y:S03]  /*bdd0*/  HMMA.16816.F32.BF16 R60, R76, R86.reuse, R60 ;  /* 0x000000564c3c723c */ /* 0x080fe6000004183c */
[----:B------:R-:W2:Y:S01]  /*bde0*/  MUFU.EX2 R115, R156 ;  /* 0x0000009c00737308 */ /* 0x000ea20000000800 */
[----:B------:R-:W-:Y:S02]  /*bdf0*/  FADD.FTZ R0, R126, R96 ;  /* 0x000000607e007221 */ /* 0x000fe40000010000 */
[----:B------:R-:W-:Y:S01]  /*be00*/  FADD.FTZ R3, R136, R3 ;  /* 0x0000000388037221 */ /* 0x000fe20000010000 */
[----:B------:R-:W-:Y:S01]  /*be10*/  F2FP.BF16.PACK_AB R76, R124, R116 ;  /* 0x000000747c4c723e */ /* 0x000fe200000010ff */
[----:B------:R-:W-:Y:S01]  /*be20*/  HMMA.16816.F32.BF16 R64, R72, R86, R64 ;  /* 0x000000564840723c */ /* 0x000fe20000041840 */
[----:B------:R-:W3:Y:S03]  /*be30*/  LDSM.16.MT88.4 R84, [R228+0x1000] ;  /* 0x00100000e454783b */ /* 0x000ee60000004200 */
[----:B------:R-:W-:Y:S01]  /*be40*/  F2FP.BF16.PACK_AB R78, R129, R127 ;  /* 0x0000007f814e723e */ /* 0x000fe200000010ff */
[----:B------:R-:W4:Y:S01]  /*be50*/  MUFU.EX2 R113, R172 ;  /* 0x000000ac00717308 */ /* 0x000f220000000800 */
[----:B------:R-:W-:Y:S01]  /*be60*/  F2FP.BF16.PACK_AB R77, R114, R104 ;  /* 0x00000068724d723e */ /* 0x000fe200000010ff */
[----:B------:R-:W-:Y:S01]  /*be70*/  FADD.FTZ R70, R123, R0 ;  /* 0x000000007b467221 */ /* 0x000fe20000010000 */
[----:B------:R-:W-:Y:S01]  /*be80*/  F2FP.BF16.PACK_AB R72, R200, R201 ;  /* 0x000000c9c848723e */ /* 0x000fe200000010ff */
[----:B------:R-:W-:Y:S03]  /*be90*/  FADD.FTZ R0, R196, R69 ;  /* 0x00000045c4007221 */ /* 0x000fe60000010000 */
[----:B------:R-:W-:Y:S01]  /*bea0*/  F2FP.BF16.PACK_AB R73, R125, R122 ;  /* 0x0000007a7d49723e */ /* 0x000fe200000010ff */
[----:B------:R-:W-:Y:S01]  /*beb0*/  FADD.FTZ R69, R132, R2 ;  /* 0x0000000284457221 */ /* 0x000fe20000010000 */
[----:B------:R-:W-:Y:S01]  /*bec0*/  F2FP.BF16.PACK_AB R74, R198, R199 ;  /* 0x000000c7c64a723e */ /* 0x000fe200000010ff */
[----:B------:R5:W-:Y:S01]  /*bed0*/  MUFU.EX2 R104, R177 ;  /* 0x000000b100687308 */ /* 0x000be20000000800 */
[----:B------:R-:W-:Y:S01]  /*bee0*/  F2FP.BF16.PACK_AB R75, R130, R128 ;  /* 0x00000080824b723e */ /* 0x000fe200000010ff */
[----:B------:R-:W-:Y:S01]  /*bef0*/  FADD.FTZ R2, R220, R70 ;  /* 0x00000046dc027221 */ /* 0x000fe20000010000 */
[----:B------:R-:W-:Y:S01]  /*bf00*/  F2FP.BF16.PACK_AB R79, R126, R103 ;  /* 0x000000677e4f723e */ /* 0x000fe200000010ff */
[----:B------:R-:W-:Y:S01]  /*bf10*/  FADD.FTZ R0, R206, R0 ;  /* 0x00000000ce007221 */ /* 0x000fe20000010000 */
[----:B--2---:R-:W-:Y:S01]  /*bf20*/  F2FP.BF16.PACK_AB R128, R115, R120 ;  /* 0x000000787380723e */ /* 0x004fe200000010ff */
[----:B------:R-:W-:Y:S01]  /*bf30*/  FADD.FTZ R3, R193, R3 ;  /* 0x00000003c1037221 */ /* 0x000fe20000010000 */
[----:B------:R-:W-:Y:S01]  /*bf40*/  F2FP.BF16.PACK_AB R130, R106, R109 ;  /* 0x0000006d6a82723e */ /* 0x000fe200000010ff */
[-C--:B-1----:R-:W-:Y:S02]  /*bf50*/  HMMA.16816.F32.BF16 R4, R72, R80.reuse, R4 ;  /* 0x000000504804723c */ /* 0x082fe40000041804 */
[----:B------:R-:W-:Y:S01]  /*bf60*/  MUFU.EX2 R103, R141 ;  /* 0x0000008d00677308 */ /* 0x000fe20000000800 */
[----:B------:R-:W-:Y:S01]  /*bf70*/  FADD.FTZ R3, R192, R3 ;  /* 0x00000003c0037221 */ /* 0x000fe20000010000 */
[----:B------:R-:W-:Y:S02]  /*bf80*/  MOV R122, R117 ;  /* 0x00000075007a7202 */ /* 0x000fe40000000f00 */
[----:B----4-:R-:W-:Y:S02]  /*bf90*/  F2FP.BF16.PACK_AB R129, R110, R113 ;  /* 0x000000716e81723e */ /* 0x010fe400000010ff */
[C---:B------:R-:W-:Y:S04]  /*bfa0*/  HMMA.16816.F32.BF16 R8, R76.reuse, R80, R8 ;  /* 0x000000504c08723c */ /* 0x040fe80000041808 */
[----:B------:R-:W-:Y:S04]  /*bfb0*/  MUFU.EX2 R105, R180 ;  /* 0x000000b400697308 */ /* 0x000fe80000000800 */
[-C--:B------:R-:W-:Y:S01]  /*bfc0*/  HMMA.16816.F32.BF16 R12, R76, R82.reuse, R12 ;  /* 0x000000524c0c723c */ /* 0x080fe2000004180c */
[----:B-----5:R-:W-:Y:S05]  /*bfd0*/  LDSM.16.MT88.4 R176, [R225+0x3000] ;  /* 0x00300000e1b0783b */ /* 0x020fea0000004200 */
[----:B------:R-:W-:Y:S02]  /*bfe0*/  MUFU.EX2 R97, R145 ;  /* 0x0000009100617308 */ /* 0x000fe40000000800 */
[C---:B------:R-:W-:Y:S01]  /*bff0*/  HMMA.16816.F32.BF16 R16, R72.reuse, R82, R16 ;  /* 0x000000524810723c */ /* 0x040fe20000041810 */
[----:B------:R-:W1:Y:S07]  /*c000*/  LDSM.16.MT88.4 R80, [R225+0x1800] ;  /* 0x00180000e150783b */ /* 0x000e6e0000004200 */
[-C--:B------:R-:W-:Y:S01]  /*c010*/  HMMA.16816.F32.BF16 R20, R72, R88.reuse, R20 ;  /* 0x000000584814723c */ /* 0x080fe20000041814 */
[----:B------:R-:W-:Y:S07]  /*c020*/  MUFU.EX2 R98, R148 ;  /* 0x0000009400627308 */ /* 0x000fee0000000800 */
[C---:B------:R-:W-:Y:S03]  /*c030*/  HMMA.16816.F32.BF16 R24, R76.reuse, R88, R24 ;  /* 0x000000584c18723c */ /* 0x040fe60000041818 */
[----:B------:R-:W2:Y:S05]  /*c040*/  MUFU.EX2 R99, R149 ;  /* 0x0000009500637308 */ /* 0x000eaa0000000800 */
[-C--:B------:R-:W-:Y:S08]  /*c050*/  HMMA.16816.F32.BF16 R28, R76, R90.reuse, R28 ;  /* 0x0000005a4c1c723c */ /* 0x080ff0000004181c */
[C---:B------:R-:W-:Y:S01]  /*c060*/  HMMA.16816.F32.BF16 R32, R72.reuse, R90, R32 ;  /* 0x0000005a4820723c */ /* 0x040fe20000041820 */
[----:B------:R-:W4:Y:S07]  /*c070*/  LDSM.16.MT88.4 R88, [R229+0x1800] ;  /* 0x00180000e558783b */ /* 0x000f2e0000004200 */
[-C--:B------:R-:W-:Y:S04]  /*c080*/  HMMA.16816.F32.BF16 R36, R72, R92.reuse, R36 ;  /* 0x0000005c4824723c */ /* 0x080fe80000041824 */
[----:B--2---:R-:W-:Y:S04]  /*c090*/  F2FP.BF16.PACK_AB R124, R98, R99 ;  /* 0x00000063627c723e */ /* 0x004fe800000010ff */
[C---:B------:R-:W-:Y:S08]  /*c0a0*/  HMMA.16816.F32.BF16 R40, R76.reuse, R92, R40 ;  /* 0x0000005c4c28723c */ /* 0x040ff00000041828 */
[-C--:B------:R-:W-:Y:S08]  /*c0b0*/  HMMA.16816.F32.BF16 R44, R76, R94.reuse, R44 ;  /* 0x0000005e4c2c723c */ /* 0x080ff0000004182c */
[C---:B------:R-:W-:Y:S01]  /*c0c0*/  HMMA.16816.F32.BF16 R48, R72.reuse, R94, R48 ;  /* 0x0000005e4830723c */ /* 0x040fe20000041830 */
[----:B------:R-:W2:Y:S07]  /*c0d0*/  LDSM.16.MT88.4 R92, [R226+0x1800] ;  /* 0x00180000e25c783b */ /* 0x000eae0000004200 */
        /* <DEDUP_REMOVED lines=9> */
[----:B------:R-:W-:Y:S02]  /*c170*/  F2FP.BF16.PACK_AB R73, R136, R134 ;  /* 0x000000868849723e */ /* 0x000fe400000010ff */
[----:B------:R-:W-:Y:S02]  /*c180*/  F2FP.BF16.PACK_AB R74, R207, R206 ;  /* 0x000000cecf4a723e */ /* 0x000fe400000010ff */
[----:B------:R-:W-:Y:S02]  /*c190*/  F2FP.BF16.PACK_AB R75, R192, R193 ;  /* 0x000000c1c04b723e */ /* 0x000fe400000010ff */
[----:B------:R-:W-:Y:S02]  /*c1a0*/  F2FP.BF16.PACK_AB R79, R223, R221 ;  /* 0x000000dddf4f723e */ /* 0x000fe400000010ff */
[----:B------:R-:W-:Y:S02]  /*c1b0*/  F2FP.BF16.PACK_AB R131, R103, R105 ;  /* 0x000000696783723e */ /* 0x000fe400000010ff */
[----:B------:R-:W-:Y:S01]  /*c1c0*/  MOV R123, R68 ;  /* 0x00000044007b7202 */ /* 0x000fe20000000f00 */
        /* <DEDUP_REMOVED lines=27> */
[----:B------:R-:W-:Y:S05]  /*c380*/  F2FP.BF16.PACK_AB R79, R107, R108 ;  /* 0x0000006c6b4f723e */ /* 0x000fea00000010ff */
        /* <DEDUP_REMOVED lines=29> */
[C---:B------:R-:W-:Y:S01]  /*c560*/  HMMA.16816.F32.BF16 R8, R76.reuse, R80, R8 ;  /* 0x000000504c08723c */ /* 0x040fe20000041808 */
[----:B------:R-:W-:Y:S07]  /*c570*/  MUFU.EX2 R80, R152 ;  /* 0x0000009800507308 */ /* 0x000fee0000000800 */
[-C--:B------:R-:W-:Y:S03]  /*c580*/  HMMA.16816.F32.BF16 R12, R76, R82.reuse, R12 ;  /* 0x000000524c0c723c */ /* 0x080fe6000004180c */
[----:B------:R-:W1:Y:S05]  /*c590*/  MUFU.EX2 R81, R153 ;  /* 0x0000009900517308 */ /* 0x000e6a0000000800 */
[C---:B------:R-:W-:Y:S05]  /*c5a0*/  HMMA.16816.F32.BF16 R16, R72.reuse, R82, R16 ;  /* 0x000000524810723c */ /* 0x040fea0000041810 */
[----:B------:R-:W-:Y:S03]  /*c5b0*/  MUFU.EX2 R82, R160 ;  /* 0x000000a000527308 */ /* 0x000fe60000000800 */
[-C--:B----4-:R-:W-:Y:S07]  /*c5c0*/  HMMA.16816.F32.BF16 R20, R72, R88.reuse, R20 ;  /* 0x000000584814723c */ /* 0x090fee0000041814 */
[----:B------:R-:W4:Y:S01]  /*c5d0*/  MUFU.EX2 R83, R161 ;  /* 0x000000a100537308 */ /* 0x000f220000000800 */
[C---:B------:R-:W-:Y:S04]  /*c5e0*/  HMMA.16816.F32.BF16 R24, R76.reuse, R88, R24 ;  /* 0x000000584c18723c */ /* 0x040fe80000041818 */
[----:B-1----:R-:W-:Y:S04]  /*c5f0*/  F2FP.BF16.PACK_AB R127, R80, R81 ;  /* 0x00000051507f723e */ /* 0x002fe800000010ff */
[-C--:B------:R-:W-:Y:S01]  /*c600*/  HMMA.16816.F32.BF16 R28, R76, R90.reuse, R28 ;  /* 0x0000005a4c1c723c */ /* 0x080fe2000004181c */
[----:B------:R-:W1:Y:S07]  /*c610*/  MUFU.EX2 R88, R144 ;  /* 0x0000009000587308 */ /* 0x000e6e0000000800 */
[C---:B------:R-:W-:Y:S04]  /*c620*/  HMMA.16816.F32.BF16 R32, R72.reuse, R90, R32 ;  /* 0x0000005a4820723c */ /* 0x040fe80000041820 */
[----:B----4-:R-:W-:Y:S04]  /*c630*/  F2FP.BF16.PACK_AB R125, R82, R83 ;  /* 0x00000053527d723e */ /* 0x010fe800000010ff */
[-C--:B--2---:R-:W-:Y:S08]  /*c640*/  HMMA.16816.F32.BF16 R36, R72, R92.reuse, R36 ;  /* 0x0000005c4824723c */ /* 0x084ff00000041824 */
[C---:B------:R-:W-:Y:S04]  /*c650*/  HMMA.16816.F32.BF16 R40, R76.reuse, R92, R40 ;  /* 0x0000005c4c28723c */ /* 0x040fe80000041828 */
[----:B-1----:R-:W-:Y:S04]  /*c660*/  F2FP.BF16.PACK_AB R126, R88, R97 ;  /* 0x00000061587e723e */ /* 0x002fe800000010ff */
[-C--:B------:R-:W-:Y:S08]  /*c670*/  HMMA.16816.F32.BF16 R44, R76, R94.reuse, R44 ;  /* 0x0000005e4c2c723c */ /* 0x080ff0000004182c */
[C---:B------:R-:W-:Y:S08]  /*c680*/  HMMA.16816.F32.BF16 R48, R72.reuse, R94, R48 ;  /* 0x0000005e4830723c */ /* 0x040ff00000041830 */
[-C--:B---3--:R-:W-:Y:S08]  /*c690*/  HMMA.16816.F32.BF16 R52, R72, R84.reuse, R52 ;  /* 0x000000544834723c */ /* 0x088ff00000041834 */
[C---:B------:R-:W-:Y:S01]  /*c6a0*/  HMMA.16816.F32.BF16 R56, R76.reuse, R84, R56 ;  /* 0x000000544c38723c */ /* 0x040fe20000041838 */
[----:B------:R-:W2:Y:S07]  /*c6b0*/  LDL R84, [R1+0x4] ;  /* 0x0000040001547983 */ /* 0x000eae0000100800 */
[-C--:B------:R-:W-:Y:S08]  /*c6c0*/  HMMA.16816.F32.BF16 R60, R76, R86.reuse, R60 ;  /* 0x000000564c3c723c */ /* 0x080ff0000004183c */
[----:B------:R-:W-:Y:S08]  /*c6d0*/  HMMA.16816.F32.BF16 R64, R72, R86, R64 ;  /* 0x000000564840723c */ /* 0x000ff00000041840 */
[-C--:B------:R-:W-:Y:S01]  /*c6e0*/  HMMA.16816.F32.BF16 R184, R128, R176.reuse, R4 ;  /* 0x000000b080b8723c */ /* 0x080fe20000041804 */
[----:B------:R-:W1:Y:S07]  /*c6f0*/  LDSM.16.MT88.4 R4, [R228+0x3000] ;  /* 0x00300000e404783b */ /* 0x000e6e0000004200 */
[C---:B------:R-:W-:Y:S07]  /*c700*/  HMMA.16816.F32.BF16 R152, R124.reuse, R176, R8 ;  /* 0x000000b07c98723c */ /* 0x040fee0000041808 */
        /* <DEDUP_REMOVED lines=76> */
.L_x_1342:
[----:B-1----:R-:W-:-:S13]  /*cbd0*/  ISETP.GE.AND P0, PT, R245, RZ, PT ;  /* 0x000000fff500720c */ /* 0x002fda0003f06270 */
[----:B------:R-:W-:Y:S05]  /*cbe0*/  @!P0 BRA `(.L_x_1354) ;  /* 0x000046d000008947 */ /* 0x000fea0003800000 */
[----:B------:R-:W-:Y:S01]  /*cbf0*/  IMAD.MOV.U32 R122, RZ, RZ, R118 ;  /* 0x000000ffff7a7224 */ /* 0x000fe200078e0076 */
[----:B------:R-:W-:Y:S01]  /*cc00*/  MOV R123, R68 ;  /* 0x00000044007b7202 */ /* 0x000fe20000000f00 */
[----:B------:R-:W-:Y:S01]  /*cc10*/  IMAD.MOV.U32 R121, RZ, RZ, R119 ;  /* 0x000000ffff797224 */ /* 0x000fe200078e0077 */
[----:B------:R-:W-:Y:S02]  /*cc20*/  MOV R120, R117 ;  /* 0x0000007500787202 */ /* 0x000fe40000000f00 */
.L_x_1361:
        /* <DEDUP_REMOVED lines=41> */
.L_x_1410:
[-C--:B------:R-:W-:Y:S01]  /*cec0*/  HMMA.16816.F32.BF16 R4, R112, R16.reuse, RZ ;  /* 0x000000107004723c */ /* 0x080fe200000418ff */
[----:B------:R-:W3:Y:S01]  /*ced0*/  SHFL.IDX PT, R84, R0, RZ, 0x181f ;  /* 0x00181fff00547589 */ /* 0x000ee200000e0000 */
[----:B------:R-:W-:Y:S06]  /*cee0*/  BSSY B0, `(.L_x_1356) ;  /* 0x00000f6000007945 */ /* 0x000fec0003800000 */
[C---:B------:R-:W-:Y:S01]  /*cef0*/  HMMA.16816.F32.BF16 R8, R108.reuse, R16, RZ ;  /* 0x000000106c08723c */ /* 0x040fe200000418ff */
[----:B------:R-:W4:Y:S07]  /*cf00*/  SHFL.IDX PT, R2, R0, 0x1, 0x181f ;  /* 0x00381f0000027f89 */ /* 0x000f2e00000e0000 */
[-C--:B------:R-:W-:Y:S01]  /*cf10*/  HMMA.16816.F32.BF16 R12, R108, R18.reuse, RZ ;  /* 0x000000126c0c723c */ /* 0x080fe200000418ff */
[----:B------:R-:W-:Y:S07]  /*cf20*/  SHFL.IDX PT, R3, R88, 0x1, 0x181f ;  /* 0x00381f0058037f89 */ /* 0x000fee00000e0000 */
[C---:B------:R-:W-:Y:S01]  /*cf30*/  HMMA.16816.F32.BF16 R16, R112.reuse, R18, RZ ;  /* 0x000000127010723c */ /* 0x040fe200000418ff */
[----:B------:R-:W5:Y:S07]  /*cf40*/  SHFL.IDX PT, R90, R0, 0x2, 0x181f ;  /* 0x00581f00005a7f89 */ /* 0x000f6e00000e0000 */
[-C--:B------:R-:W-:Y:S01]  /*cf50*/  HMMA.16816.F32.BF16 R20, R112, R32.reuse, RZ ;  /* 0x000000207014723c */ /* 0x080fe200000418ff */
[----:B------:R-:W-:Y:S07]  /*cf60*/  SHFL.IDX PT, R86, R88, 0x2, 0x181f ;  /* 0x00581f0058567f89 */ /* 0x000fee00000e0000 */
        /* <DEDUP_REMOVED lines=18> */
[-C--:B----4-:R-:W-:Y:S02]  /*d090*/  IADD3 R2, P1, R2, R104.reuse, RZ ;  /* 0x0000006802027210 */ /* 0x090fe40007f3e0ff */
[--C-:B--2---:R-:W-:Y:S01]  /*d0a0*/  IMAD.X R85, R85, 0x1, R100.reuse, P4 ;  /* 0x0000000155557824 */ /* 0x104fe200020e0664 */
[-C--:B-----5:R-:W-:Y:S01]  /*d0b0*/  IADD3 R90, P0, R90, R104.reuse, RZ ;  /* 0x000000685a5a7210 */ /* 0x0a0fe20007f1e0ff */
[C---:B------:R-:W-:Y:S03]  /*d0c0*/  HMMA.16816.F32.BF16 R64, R112.reuse, R66, RZ ;  /* 0x000000427040723c */ /* 0x040fe600000418ff */
[----:B------:R2:W-:Y:S01]  /*d0d0*/  LDGSTS.E.BYPASS.LTC128B.128 [R243+0x100], [R84.64], !P5 ;  /* 0x0010000054f37fae */ /* 0x0005e2000e901d46 */
[--C-:B------:R-:W-:Y:S01]  /*d0e0*/  IMAD.X R3, R3, 0x1, R100.reuse, P1 ;  /* 0x0000000103037824 */ /* 0x100fe200008e0664 */
[-C--:B-1----:R-:W-:Y:S01]  /*d0f0*/  IADD3 R94, P6, R94, R104.reuse, RZ ;  /* 0x000000685e5e7210 */ /* 0x082fe20007fde0ff */
[--C-:B------:R-:W-:Y:S01]  /*d100*/  IMAD.X R91, R86, 0x1, R100.reuse, P0 ;  /* 0x00000001565b7824 */ /* 0x100fe200000e0664 */
[-C--:B------:R-:W-:Y:S01]  /*d110*/  IADD3 R92, P4, R92, R104.reuse, RZ ;  /* 0x000000685c5c7210 */ /* 0x080fe20007f9e0ff */
[-C--:B------:R-:W-:Y:S01]  /*d120*/  HMMA.16816.F32.BF16 R68, R112, R80.reuse, RZ ;  /* 0x000000507044723c */ /* 0x080fe200000418ff */
[-C--:B------:R-:W-:Y:S02]  /*d130*/  IADD3 R102, P1, R102, R104.reuse, RZ ;  /* 0x0000006866667210 */ /* 0x080fe40007f3e0ff */
[----:B------:R1:W-:Y:S01]  /*d140*/  LDGSTS.E.BYPASS.LTC128B.128 [R243+0x900], [R2.64], !P5 ;  /* 0x0090000002f37fae */ /* 0x0003e2000e901d46 */
[--C-:B------:R-:W-:Y:S01]  /*d150*/  IMAD.X R95, R89, 0x1, R100.reuse, P6 ;  /* 0x00000001595f7824 */ /* 0x100fe200030e0664 */
[----:B------:R-:W-:Y:S01]  /*d160*/  IADD3 R104, P0, R0, R104, RZ ;  /* 0x0000006800687210 */ /* 0x000fe20007f1e0ff */
[--C-:B------:R-:W-:Y:S02]  /*d170*/  IMAD.X R93, R93, 0x1, R100.reuse, P4 ;  /* 0x000000015d5d7824 */ /* 0x100fe400020e0664 */
[C---:B------:R-:W-:Y:S03]  /*d180*/  HMMA.16816.F32.BF16 R72, R108.reuse, R80, RZ ;  /* 0x000000506c48723c */ /* 0x040fe600000418ff */
[----:B------:R3:W-:Y:S01]  /*d190*/  LDGSTS.E.BYPASS.LTC128B.128 [R243+0x1100], [R90.64], !P5 ;  /* 0x011000005af37fae */ /* 0x0007e2000e901d46 */
[--C-:B------:R-:W-:Y:S04]  /*d1a0*/  IMAD.X R103, R101, 0x1, R100.reuse, P1 ;  /* 0x0000000165677824 */ /* 0x100fe800008e0664 */
[-C--:B------:R-:W-:Y:S03]  /*d1b0*/  HMMA.16816.F32.BF16 R76, R108, R82.reuse, RZ ;  /* 0x000000526c4c723c */ /* 0x080fe600000418ff */
[----:B------:R4:W-:Y:S05]  /*d1c0*/  LDGSTS.E.BYPASS.LTC128B.128 [R243+0x1900], [R94.64], !P5 ;  /* 0x019000005ef37fae */ /* 0x0009ea000e901d46 */
[C---:B------:R-:W-:Y:S03]  /*d1d0*/  HMMA.16816.F32.BF16 R80, R112.reuse, R82, RZ ;  /* 0x000000527050723c */ /* 0x040fe600000418ff */
[----:B------:R3:W5:Y:S05]  /*d1e0*/  SHFL.IDX PT, R0, R88, 0x6, 0x181f ;  /* 0x00d81f0058007f89 */ /* 0x00076a00000e0000 */
[-C--:B--2---:R-:W-:Y:S03]  /*d1f0*/  HMMA.16816.F32.BF16 R84, R112, R96.reuse, RZ ;  /* 0x000000607054723c */ /* 0x084fe600000418ff */
[----:B------:R4:W-:Y:S08]  /*d200*/  LDGSTS.E.BYPASS.LTC128B.128 [R243+0x2100], [R92.64], !P5 ;  /* 0x021000005cf37fae */ /* 0x0009f0000e901d46 */
[----:B------:R2:W-:Y:S01]  /*d210*/  LDGSTS.E.BYPASS.LTC128B.128 [R243+0x2900], [R102.64], !P5 ;  /* 0x0290000066f37fae */ /* 0x0005e2000e901d46 */
[C---:B---3--:R-:W-:Y:S02]  /*d220*/  HMMA.16816.F32.BF16 R88, R108.reuse, R96, RZ ;  /* 0x000000606c58723c */ /* 0x048fe400000418ff */
[----:B-----5:R-:W-:Y:S01]  /*d230*/  IMAD.X R105, R0, 0x1, R100, P0 ;  /* 0x0000000100697824 */ /* 0x020fe200000e0664 */
[----:B------:R-:W-:Y:S04]  /*d240*/  ISETP.GE.AND P0, PT, R245, 0x1, PT ;  /* 0x00000001f500780c */ /* 0x000fe80003f06270 */
        /* <DEDUP_REMOVED lines=55> */
[-C--:B-----5:R-:W-:Y:S08]  /*d5c0*/  HMMA.16816.F32.BF16 R36, R116, R208.reuse, R36 ;  /* 0x000000d07424723c */ /* 0x0a0ff00000041824 */
[C---:B------:R-:W-:Y:S08]  /*d5d0*/  HMMA.16816.F32.BF16 R40, R200.reuse, R208, R40 ;  /* 0x000000d0c828723c */ /* 0x040ff00000041828 */
[-C--:B------:R-:W-:Y:S08]  /*d5e0*/  HMMA.16816.F32.BF16 R44, R200, R210.reuse, R44 ;  /* 0x000000d2c82c723c */ /* 0x080ff0000004182c */
[C---:B------:R-:W-:Y:S01]  /*d5f0*/  HMMA.16816.F32.BF16 R48, R116.reuse, R210, R48 ;  /* 0x000000d27430723c */ /* 0x040fe20000041830 */
[----:B------:R-:W3:Y:S07]  /*d600*/  LDSM.16.M88.4 R208, [R227] ;  /* 0x00000000e3d0783b */ /* 0x000eee0000000200 */
        /* <DEDUP_REMOVED lines=15> */
[-C--:B--2---:R-:W-:Y:S08]  /*d700*/  HMMA.16816.F32.BF16 R100, R116, R192.reuse, R100 ;  /* 0x000000c07464723c */ /* 0x084ff00000041864 */
[C---:B------:R-:W-:Y:S08]  /*d710*/  HMMA.16816.F32.BF16 R104, R200.reuse, R192, R104 ;  /* 0x000000c0c868723c */ /* 0x040ff00000041868 */
[-C--:B------:R-:W-:Y:S01]  /*d720*/  HMMA.16816.F32.BF16 R108, R200, R194.reuse, R108 ;  /* 0x000000c2c86c723c */ /* 0x080fe2000004186c */
[----:B------:R-:W-:Y:S07]  /*d730*/  LDSM.16.M88.4 R200, [R227+0x3000] ;  /* 0x00300000e3c8783b */ /* 0x000fee0000000200 */
[----:B------:R-:W-:Y:S01]  /*d740*/  HMMA.16816.F32.BF16 R112, R116, R194, R112 ;  /* 0x000000c27470723c */ /* 0x000fe20000041870 */
[----:B------:R-:W2:Y:S07]  /*d750*/  LDSM.16.M88.4 R116, [R227+0x2000] ;  /* 0x00200000e374783b */ /* 0x000eae0000000200 */
[-C--:B---3--:R-:W-:Y:S01]  /*d760*/  HMMA.16816.F32.BF16 R4, R204, R208.reuse, R4 ;  /* 0x000000d0cc04723c */ /* 0x088fe20000041804 */
[----:B------:R-:W3:Y:S01]  /*d770*/  LDSM.16.M88.4 R192, [R227+0x2800] ;  /* 0x00280000e3c0783b */ /* 0x000ee20000000200 */
[----:B------:R-:W-:Y:S06]  /*d780*/  DEPBAR.LE SB0, 0x0 ;  /* 0x000080000000791a */ /* 0x000fec0000000000 */
[C---:B-1----:R-:W-:Y:S01]  /*d790*/  HMMA.16816.F32.BF16 R8, R196.reuse, R208, R8 ;  /* 0x000000d0c408723c */ /* 0x042fe20000041808 */
[----:B------:R-:W-:Y:S07]  /*d7a0*/  BAR.SYNC.DEFER_BLOCKING 0x0 ;  /* 0x0000000000007b1d */ /* 0x000fee0000010000 */
        /* <DEDUP_REMOVED lines=65> */
.L_x_1411:
        /* <DEDUP_REMOVED lines=34> */
.L_x_1412:
[----:B--2-4-:R-:W-:Y:S04]  /*dde0*/  IADD3 R2, P0, R116, R119, RZ ;  /* 0x0000007774027210 */ /* 0x014fe80007f1e0ff */
[----:B-1----:R-:W-:Y:S05]  /*ddf0*/  IADD3.X R3, R0, R117, RZ, P0, !PT ;  /* 0x0000007500037210 */ /* 0x002fea00007fe4ff */
[----:B------:R-:W-:Y:S01]  /*de00*/  @!PT LDS RZ, [RZ] ;  /* 0x00000000fffff984 */ /* 0x000fe20000000800 */
[----:B------:R-:W-:Y:S01]  /*de10*/  @!PT LDS RZ, [RZ] ;  /* 0x00000000fffff984 */ /* 0x000fe20000000800 */
[----:B------:R-:W-:Y:S01]  /*de20*/  @!PT LDS RZ, [RZ] ;  /* 0x00000000fffff984 */ /* 0x000fe20000000800 */
[----:B------:R1:W-:Y:S04]  /*de30*/  LDGSTS.E.BYPASS.LTC128B.128 [R243+0x6900], [R2.64], !P5 ;  /* 0x0690000002f37fae */ /* 0x0003e8000e901d46 */
.L_x_1357:
[----:B------:R-:W-:Y:S05]  /*de40*/  BSYNC B0 ;  /* 0x0000000000007941 */ /* 0x000fea0003800000 */
.L_x_1356:
[----:B-1----:R-:W-:Y:S01]  /*de50*/  FMNMX.FTZ R2, R4, R121, !PT ;  /* 0x0000007904027209 */ /* 0x002fe20007810000 */
        /* <DEDUP_REMOVED lines=128> */
.L_x_1413:
[----:B------:R-:W-:Y:S01]  /*e660*/  FADD.FTZ R2, -R119, R121 ;  /* 0x0000007977027221 */ /* 0x000fe20000010100 */
[----:B-12---:R-:W-:Y:S01]  /*e670*/  FMNMX.FTZ R116, R0, R116, !PT ;  /* 0x0000007400747209 */ /* 0x006fe20007810000 */
[----:B------:R-:W-:Y:S01]  /*e680*/  FADD.FTZ R0, -R117, R120 ;  /* 0x0000007875007221 */ /* 0x000fe20000010100 */
[----:B------:R-:W-:Y:S01]  /*e690*/  STL [R1+0x8c], R227 ;  /* 0x00008ce301007387 */ /* 0x000fe20000100800 */
[----:B------:R-:W-:Y:S01]  /*e6a0*/  FMUL.FTZ R120, R119, c[0x0][0x2d0] ;  /* 0x0000b40077787a20 */ /* 0x000fe20000410000 */
[----:B------:R-:W-:Y:S01]  /*e6b0*/  WARPSYNC 0xffffffff ;  /* 0xffffffff00007948 */ /* 0x000fe20003800000 */
[----:B------:R-:W-:Y:S01]  /*e6c0*/  FMUL.FTZ R3, R0, c[0x0][0x2d0] ;  /* 0x0000b40000037a20 */ /* 0x000fe20000410000 */
[----:B------:R-:W-:Y:S01]  /*e6d0*/  STL [R1+0x88], R224 ;  /* 0x000088e001007387 */ /* 0x000fe20000100800 */
[----:B------:R-:W-:Y:S01]  /*e6e0*/  FMUL.FTZ R0, R2, c[0x0][0x2d0] ;  /* 0x0000b40002007a20 */ /* 0x000fe20000410000 */
[----:B------:R-:W-:Y:S01]  /*e6f0*/  ISETP.GT.AND P0, PT, R245, RZ, PT ;  /* 0x000000fff500720c */ /* 0x000fe20003f04270 */
[--C-:B------:R-:W-:Y:S02]  /*e700*/  FFMA.FTZ R2, R96, c[0x0][0x2d0], -R120.reuse ;  /* 0x0000b40060027a23 */ /* 0x100fe40000010878 */
[----:B------:R-:W-:Y:S01]  /*e710*/  MUFU.EX2 R3, R3 ;  /* 0x0000000300037308 */ /* 0x000fe20000000800 */
[----:B------:R-:W-:Y:S02]  /*e720*/  FMUL.FTZ R188, R117, c[0x0][0x2d0] ;  /* 0x0000b40075bc7a20 */ /* 0x000fe40000410000 */
[----:B------:R1:W-:Y:S01]  /*e730*/  STL [R1], R2 ;  /* 0x0000000201007387 */ /* 0x0003e20000100800 */
[----:B------:R-:W-:Y:S02]  /*e740*/  FFMA.FTZ R17, R17, c[0x0][0x2d0], -R120 ;  /* 0x0000b40011117a23 */ /* 0x000fe40000010878 */
[----:B------:R-:W-:Y:S02]  /*e750*/  FFMA.FTZ R8, R8, c[0x0][0x2d0], -R188 ;  /* 0x0000b40008087a23 */ /* 0x000fe400000108bc */
[----:B------:R-:W-:Y:S02]  /*e760*/  FFMA.FTZ R16, R16, c[0x0][0x2d0], -R120 ;  /* 0x0000b40010107a23 */ /* 0x000fe40000010878 */
[----:B------:R2:W-:Y:S01]  /*e770*/  MUFU.EX2 R251, R8 ;  /* 0x0000000800fb7308 */ /* 0x0005e20000000800 */
[----:B------:R-:W-:Y:S02]  /*e780*/  FFMA.FTZ R202, R72, c[0x0][0x2d0], -R188 ;  /* 0x0000b40048ca7a23 */ /* 0x000fe400000108bc */
[--C-:B------:R-:W-:Y:S02]  /*e790*/  FFMA.FTZ R121, R4, c[0x0][0x2d0], -R120.reuse ;  /* 0x0000b40004797a23 */ /* 0x100fe40000010878 */
[----:B------:R-:W-:Y:S02]  /*e7a0*/  FMUL.FTZ R4, R118, c[0x0][0x2d0] ;  /* 0x0000b40076047a20 */ /* 0x000fe40000410000 */
[----:B------:R-:W-:Y:S02]  /*e7b0*/  FFMA.FTZ R5, R5, c[0x0][0x2d0], -R120 ;  /* 0x0000b40005057a23 */ /* 0x000fe40000010878 */
[----:B------:R-:W-:Y:S01]  /*e7c0*/  FFMA.FTZ R199, R77, c[0x0][0x2d0], -R188 ;  /* 0x0000b4004dc77a23 */ /* 0x000fe200000108bc */
[----:B------:R-:W-:Y:S01]  /*e7d0*/  MUFU.EX2 R202, R202 ;  /* 0x000000ca00ca7308 */ /* 0x000fe20000000800 */
[----:B------:R-:W-:Y:S02]  /*e7e0*/  FFMA.FTZ R221, R68, c[0x0][0x2d0], -R120 ;  /* 0x0000b40044dd7a23 */ /* 0x000fe40000010878 */
[----:B------:R-:W-:Y:S02]  /*e7f0*/  FFMA.FTZ R193, R35, c[0x0][0x2d0], -R4 ;  /* 0x0000b40023c17a23 */ /* 0x000fe40000010804 */
[----:B------:R-:W-:Y:S02]  /*e800*/  FFMA.FTZ R223, R69, c[0x0][0x2d0], -R120 ;  /* 0x0000b40045df7a23 */ /* 0x000fe40000010878 */
[--C-:B------:R-:W-:Y:S02]  /*e810*/  FFMA.FTZ R200, R76, c[0x0][0x2d0], -R188.reuse ;  /* 0x0000b4004cc87a23 */ /* 0x100fe400000108bc */
[----:B------:R-:W-:Y:S01]  /*e820*/  FFMA.FTZ R76, R108, c[0x0][0x2d0], -R188 ;  /* 0x0000b4006c4c7a23 */ /* 0x000fe200000108bc */
[----:B-1----:R1:W-:Y:S01]  /*e830*/  MUFU.EX2 R2, R0 ;  /* 0x0000000000027308 */ /* 0x0023e20000000800 */
[--C-:B------:R-:W-:Y:S02]  /*e840*/  FFMA.FTZ R196, R22, c[0x0][0x2d0], -R4.reuse ;  /* 0x0000b40016c47a23 */ /* 0x100fe40000010804 */
[--C-:B------:R-:W-:Y:S02]  /*e850*/  FFMA.FTZ R219, R70, c[0x0][0x2d0], -R4.reuse ;  /* 0x0000b40046db7a23 */ /* 0x100fe40000010804 */
[--C-:B--2---:R-:W-:Y:S02]  /*e860*/  FFMA.FTZ R8, R103, c[0x0][0x2d0], -R4.reuse ;  /* 0x0000b40067087a23 */ /* 0x104fe40000010804 */
[--C-:B------:R-:W-:Y:S02]  /*e870*/  FFMA.FTZ R70, R99, c[0x0][0x2d0], -R4.reuse ;  /* 0x0000b40063467a23 */ /* 0x100fe40000010804 */
[--C-:B------:R-:W-:Y:S01]  /*e880*/  FFMA.FTZ R218, R71, c[0x0][0x2d0], -R4.reuse ;  /* 0x0000b40047da7a23 */ /* 0x100fe20000010804 */
[----:B------:R-:W-:Y:S01]  /*e890*/  MUFU.EX2 R22, R5 ;  /* 0x0000000500167308 */ /* 0x000fe20000000800 */
[----:B------:R-:W-:Y:S01]  /*e8a0*/  MOV R77, R8 ;  /* 0x00000008004d7202 */ /* 0x000fe20000000f00 */
[--C-:B------:R-:W-:Y:S02]  /*e8b0*/  FFMA.FTZ R71, R98, c[0x0][0x2d0], -R4.reuse ;  /* 0x0000b40062477a23 */ /* 0x100fe40000010804 */
[--C-:B------:R-:W-:Y:S02]  /*e8c0*/  FFMA.FTZ R215, R86, c[0x0][0x2d0], -R4.reuse ;  /* 0x0000b40056d77a23 */ /* 0x100fe40000010804 */
[----:B------:R-:W-:Y:S02]  /*e8d0*/  FFMA.FTZ R220, R87, c[0x0][0x2d0], -R4 ;  /* 0x0000b40057dc7a23 */ /* 0x000fe40000010804 */
[----:B------:R-:W-:Y:S02]  /*e8e0*/  FFMA.FTZ R222, R85, c[0x0][0x2d0], -R120 ;  /* 0x0000b40055de7a23 */ /* 0x000fe40000010878 */
[----:B------:R2:W3:Y:S01]  /*e8f0*/  MUFU.EX2 R8, R17 ;  /* 0x0000001100087308 */ /* 0x0004e20000000800 */
[--C-:B------:R-:W-:Y:S02]  /*e900*/  FFMA.FTZ R98, R41, c[0x0][0x2d0], -R188.reuse ;  /* 0x0000b40029627a23 */ /* 0x100fe400000108bc */
[--C-:B------:R-:W-:Y:S02]  /*e910*/  FFMA.FTZ R96, R45, c[0x0][0x2d0], -R188.reuse ;  /* 0x0000b4002d607a23 */ /* 0x100fe400000108bc */
[----:B------:R-:W-:Y:S02]  /*e920*/  FFMA.FTZ R89, R89, c[0x0][0x2d0], -R188 ;  /* 0x0000b40059597a23 */ /* 0x000fe400000108bc */
[----:B-1----:R-:W-:Y:S02]  /*e930*/  FADD.FTZ R0, -R118, R122 ;  /* 0x0000007a76007221 */ /* 0x002fe40000010100 */
[--C-:B------:R-:W-:Y:S01]  /*e940*/  FFMA.FTZ R6, R6, c[0x0][0x2d0], -R4.reuse ;  /* 0x0000b40006067a23 */ /* 0x100fe20000010804 */
[----:B------:R1:W4:Y:S01]  /*e950*/  MUFU.EX2 R5, R16 ;  /* 0x0000001000057308 */ /* 0x0003220000000800 */
[----:B------:R-:W-:Y:S02]  /*e960*/  FMUL.FTZ R0, R0, c[0x0][0x2d0] ;  /* 0x0000b40000007a20 */ /* 0x000fe40000410000 */
[--C-:B------:R-:W-:Y:S02]  /*e970*/  FFMA.FTZ R195, R23, c[0x0][0x2d0], -R4.reuse ;  /* 0x0000b40017c37a23 */ /* 0x100fe40000010804 */
[----:B------:R-:W-:Y:S02]  /*e980*/  FFMA.FTZ R198, R66, c[0x0][0x2d0], -R4 ;  /* 0x0000b40042c67a23 */ /* 0x000fe40000010804 */
[----:B------:R-:W-:Y:S02]  /*e990*/  FFMA.FTZ R66, R88, c[0x0][0x2d0], -R188 ;  /* 0x0000b40058427a23 */ /* 0x000fe400000108bc */
[--C-:B------:R-:W-:Y:S01]  /*e9a0*/  FFMA.FTZ R7, R7, c[0x0][0x2d0], -R4.reuse ;  /* 0x0000b40007077a23 */ /* 0x100fe20000010804 */
[----:B------:R3:W-:Y:S01]  /*e9b0*/  MUFU.EX2 R68, R0 ;  /* 0x0000000000447308 */ /* 0x0007e20000000800 */
[--C-:B------:R-:W-:Y:S02]  /*e9c0*/  FFMA.FTZ R18, R18, c[0x0][0x2d0], -R4.reuse ;  /* 0x0000b40012127a23 */ /* 0x100fe40000010804 */
[--C-:B------:R-:W-:Y:S01]  /*e9d0*/  FFMA.FTZ R19, R19, c[0x0][0x2d0], -R4.reuse ;  /* 0x0000b40013137a23 */ /* 0x100fe20000010804 */
[----:B--2---:R-:W2:Y:S01]  /*e9e0*/  LDL.LU R17, [R1+0x8] ;  /* 0x0000080001117983 */ /* 0x004ea20000300800 */
[--C-:B------:R-:W-:Y:S02]  /*e9f0*/  FFMA.FTZ R194, R34, c[0x0][0x2d0], -R4.reuse ;  /* 0x0000b40022c27a23 */ /* 0x100fe40000010804 */
[--C-:B------:R-:W-:Y:S02]  /*ea00*/  FFMA.FTZ R192, R38, c[0x0][0x2d0], -R4.reuse ;  /* 0x0000b40026c07a23 */ /* 0x100fe40000010804 */
[----:B------:R-:W-:Y:S01]  /*ea10*/  FFMA.FTZ R191, R39, c[0x0][0x2d0], -R4 ;  /* 0x0000b40027bf7a23 */ /* 0x000fe20000010804 */
[----:B------:R4:W-:Y:S01]  /*ea20*/  MUFU.EX2 R69, R121 ;  /* 0x0000007900457308 */ /* 0x0009e20000000800 */
[----:B------:R-:W-:Y:S02]  /*ea30*/  FFMA.FTZ R39, R104, c[0x0][0x2d0], -R188 ;  /* 0x0000b40068277a23 */ /* 0x000fe400000108bc */
[--C-:B------:R-:W-:Y:S01]  /*ea40*/  FFMA.FTZ R190, R50, c[0x0][0x2d0], -R4.reuse ;  /* 0x0000b40032be7a23 */ /* 0x100fe20000010804 */
[----:B-1----:R-:W2:Y:S01]  /*ea50*/  LDL.LU R16, [R1+0xc] ;  /* 0x00000c0001107983 */ /* 0x002ea20000300800 */
[--C-:B------:R-:W-:Y:S02]  /*ea60*/  FFMA.FTZ R189, R51, c[0x0][0x2d0], -R4.reuse ;  /* 0x0000b40033bd7a23 */ /* 0x100fe40000010804 */
[--C-:B------:R-:W-:Y:S01]  /*ea70*/  FFMA.FTZ R51, R102, c[0x0][0x2d0], -R4.reuse ;  /* 0x0000b40066337a23 */ /* 0x100fe20000010804 */
[----:B------:R-:W2:Y:S01]  /*ea80*/  LDL.LU R72, [R1+0x10] ;  /* 0x0000100001487983 */ /* 0x000ea20000300800 */
[--C-:B------:R-:W-:Y:S01]  /*ea90*/  FFMA.FTZ R122, R54, c[0x0][0x2d0], -R4.reuse ;  /* 0x0000b400367a7a23 */ /* 0x100fe20000010804 */
[----:B------:R1:W-:Y:S01]  /*eaa0*/  MUFU.EX2 R23, R6 ;  /* 0x0000000600177308 */ /* 0x0003e20000000800 */
[--C-:B------:R-:W-:Y:S02]  /*eab0*/  FFMA.FTZ R197, R67, c[0x0][0x2d0], -R4.reuse ;  /* 0x0000b40043c57a23 */ /* 0x100fe40000010804 */
[--C-:B------:R-:W-:Y:S02]  /*eac0*/  FFMA.FTZ R217, R82, c[0x0][0x2d0], -R4.reuse ;  /* 0x0000b40052d97a23 */ /* 0x100fe40000010804 */
[----:B---3--:R-:W-:Y:S02]  /*ead0*/  FMUL.FTZ R0, R116, c[0x0][0x2d0] ;  /* 0x0000b40074007a20 */ /* 0x008fe40000410000 */
[----:B------:R-:W-:Y:S02]  /*eae0*/  FFMA.FTZ R216, R83, c[0x0][0x2d0], -R4 ;  /* 0x0000b40053d87a23 */ /* 0x000fe40000010804 */
[--C-:B------:R-:W-:Y:S01]  /*eaf0*/  FFMA.FTZ R35, R111, c[0x0][0x2d0], -R0.reuse ;  /* 0x0000b4006f237a23 */ /* 0x100fe20000010800 */
[----:B------:R-:W3:Y:S01]  /*eb00*/  MUFU.EX2 R7, R7 ;  /* 0x0000000700077308 */ /* 0x000ee20000000800 */
[----:B------:R-:W2:Y:S01]  /*eb10*/  LDL.LU R111, [R1+0x14] ;  /* 0x00001400016f7983 */ /* 0x000ea20000300800 */
[----:B------:R-:W-:Y:S02]  /*eb20*/  FFMA.FTZ R88, R26, c[0x0][0x2d0], -R0 ;  /* 0x0000b4001a587a23 */ /* 0x000fe40000010800 */
[--C-:B------:R-:W-:Y:S02]  /*eb30*/  FFMA.FTZ R83, R115, c[0x0][0x2d0], -R4.reuse ;  /* 0x0000b40073537a23 */ /* 0x100fe40000010804 */
[--C-:B----4-:R-:W-:Y:S02]  /*eb40*/  FFMA.FTZ R121, R55, c[0x0][0x2d0], -R4.reuse ;  /* 0x0000b40037797a23 */ /* 0x110fe40000010804 */
[----:B------:R-:W-:Y:S02]  /*eb50*/  FFMA.FTZ R55, R114, c[0x0][0x2d0], -R4 ;  /* 0x0000b40072377a23 */ /* 0x000fe40000010804 */
[----:B------:R-:W-:Y:S01]  /*eb60*/  MUFU.EX2 R82, R18 ;  /* 0x0000001200527308 */ /* 0x000fe20000000800 */
[--C-:B------:R-:W-:Y:S02]  /*eb70*/  FFMA.FTZ R9, R9, c[0x0][0x2d0], -R188.reuse ;  /* 0x0000b40009097a23 */ /* 0x100fe400000108bc */
[----:B------:R-:W-:Y:S02]  /*eb80*/  FFMA.FTZ R4, R12, c[0x0][0x2d0], -R188 ;  /* 0x0000b4000c047a23 */ /* 0x000fe400000108bc */
[--C-:B------:R-:W-:Y:S01]  /*eb90*/  FFMA.FTZ R87, R27, c[0x0][0x2d0], -R0.reuse ;  /* 0x0000b4001b577a23 */ /* 0x100fe20000010800 */
[----:B------:R-:W-:Y:S01]  /*eba0*/  MOV R27, R76 ;  /* 0x0000004c001b7202 */ /* 0x000fe20000000f00 */
[--C-:B------:R-:W-:Y:S02]  /*ebb0*/  FFMA.FTZ R227, R78, c[0x0][0x2d0], -R0.reuse ;  /* 0x0000b4004ee37a23 */ /* 0x100fe40000010800 */
[--C-:B------:R-:W-:Y:S01]  /*ebc0*/  FFMA.FTZ R252, R59, c[0x0][0x2d0], -R0.reuse ;  /* 0x0000b4003bfc7a23 */ /* 0x100fe20000010800 */
[----:B------:R-:W-:Y:S01]  /*ebd0*/  MUFU.EX2 R196, R196 ;  /* 0x000000c400c47308 */ /* 0x000fe20000000800 */
[----:B------:R-:W-:Y:S02]  /*ebe0*/  FFMA.FTZ R59, R79, c[0x0][0x2d0], -R0 ;  /* 0x0000b4004f3b7a23 */ /* 0x000fe40000010800 */
[----:B------:R-:W-:Y:S02]  /*ebf0*/  FFMA.FTZ R203, R53, c[0x0][0x2d0], -R120 ;  /* 0x0000b40035cb7a23 */ /* 0x000fe40000010878 */
[----:B------:R-:W-:Y:S02]  /*ec00*/  FFMA.FTZ R85, R31, c[0x0][0x2d0], -R0 ;  /* 0x0000b4001f557a23 */ /* 0x000fe40000010800 */
[----:B------:R-:W-:Y:S02]  /*ec10*/  FFMA.FTZ R248, R80, c[0x0][0x2d0], -R120 ;  /* 0x0000b40050f87a23 */ /* 0x000fe40000010878 */
[----:B------:R-:W-:Y:S01]  /*ec20*/  FFMA.FTZ R31, R94, c[0x0][0x2d0], -R0 ;  /* 0x0000b4005e1f7a23 */ /* 0x000fe20000010800 */
[----:B------:R4:W-:Y:S01]  /*ec30*/  MUFU.EX2 R80, R19 ;  /* 0x0000001300507308 */ /* 0x0009e20000000800 */
[----:B------:R-:W-:Y:S02]  /*ec40*/  FFMA.FTZ R247, R81, c[0x0][0x2d0], -R120 ;  /* 0x0000b40051f77a23 */ /* 0x000fe40000010878 */
[----:B------:R-:W-:Y:S02]  /*ec50*/  FFMA.FTZ R81, R92, c[0x0][0x2d0], -R188 ;  /* 0x0000b4005c517a23 */ /* 0x000fe400000108bc */
[--C-:B------:R-:W-:Y:S02]  /*ec60*/  FFMA.FTZ R86, R30, c[0x0][0x2d0], -R0.reuse ;  /* 0x0000b4001e567a23 */ /* 0x100fe40000010800 */
[----:B------:R-:W-:Y:S02]  /*ec70*/  FFMA.FTZ R224, R74, c[0x0][0x2d0], -R0 ;  /* 0x0000b4004ae07a23 */ /* 0x000fe40000010800 */
[----:B-1----:R-:W-:Y:S01]  /*ec80*/  FFMA.FTZ R6, R13, c[0x0][0x2d0], -R188 ;  /* 0x0000b4000d067a23 */ /* 0x002fe200000108bc */
[----:B------:R1:W-:Y:S01]  /*ec90*/  MUFU.EX2 R92, R9 ;  /* 0x00000009005c7308 */ /* 0x0003e20000000800 */
[----:B------:R-:W-:Y:S02]  /*eca0*/  FFMA.FTZ R34, R107, c[0x0][0x2d0], -R0 ;  /* 0x0000b4006b227a23 */ /* 0x000fe40000010800 */
[--C-:B------:R-:W-:Y:S02]  /*ecb0*/  FFMA.FTZ R115, R61, c[0x0][0x2d0], -R188.reuse ;  /* 0x0000b4003d737a23 */ /* 0x100fe400000108bc */
[----:B------:R-:W-:Y:S02]  /*ecc0*/  FFMA.FTZ R67, R105, c[0x0][0x2d0], -R188 ;  /* 0x0000b40069437a23 */ /* 0x000fe400000108bc */
[--C-:B------:R-:W-:Y:S02]  /*ecd0*/  FFMA.FTZ R11, R11, c[0x0][0x2d0], -R0.reuse ;  /* 0x0000b4000b0b7a23 */ /* 0x100fe40000010800 */
[--C-:B------:R-:W-:Y:S01]  /*ece0*/  FFMA.FTZ R105, R43, c[0x0][0x2d0], -R0.reuse ;  /* 0x0000b4002b697a23 */ /* 0x100fe20000010800 */
[----:B------:R-:W-:Y:S01]  /*ecf0*/  MUFU.EX2 R94, R4 ;  /* 0x00000004005e7308 */ /* 0x000fe20000000800 */
[--C-:B------:R-:W-:Y:S02]  /*ed00*/  FFMA.FTZ R54, R90, c[0x0][0x2d0], -R0.reuse ;  /* 0x0000b4005a367a23 */ /* 0x100fe40000010800 */
[--C-:B------:R-:W-:Y:S02]  /*ed10*/  FFMA.FTZ R38, R91, c[0x0][0x2d0], -R0.reuse ;  /* 0x0000b4005b267a23 */ /* 0x100fe40000010800 */
[----:B------:R-:W-:Y:S02]  /*ed20*/  FFMA.FTZ R95, R95, c[0x0][0x2d0], -R0 ;  /* 0x0000b4005f5f7a23 */ /* 0x000fe40000010800 */
        /* <DEDUP_REMOVED lines=26> */
[----:B------:R-:W-:Y:S01]  /*eed0*/  FFMA.FTZ R110, R110, c[0x0][0x2d0], -R0 ;  /* 0x0000b4006e6e7a23 */ /* 0x000fe20000010800 */
[----:B------:R-:W-:Y:S01]  /*eee0*/  MUFU.EX2 R106, R15 ;  /* 0x0000000f006a7308 */ /* 0x000fe20000000800 */
[--C-:B------:R-:W-:Y:S02]  /*eef0*/  FFMA.FTZ R213, R20, c[0x0][0x2d0], -R120.reuse ;  /* 0x0000b40014d57a23 */ /* 0x100fe40000010878 */
[----:B------:R-:W-:Y:S02]  /*ef00*/  FFMA.FTZ R20, R101, c[0x0][0x2d0], -R120 ;  /* 0x0000b40065147a23 */ /* 0x000fe40000010878 */
[----:B------:R-:W-:Y:S02]  /*ef10*/  FFMA.FTZ R101, R28, c[0x0][0x2d0], -R188 ;  /* 0x0000b4001c657a23 */ /* 0x000fe400000108bc */
[--C-:B------:R-:W-:Y:S01]  /*ef20*/  FFMA.FTZ R212, R21, c[0x0][0x2d0], -R120.reuse ;  /* 0x0000b40015d47a23 */ /* 0x100fe20000010878 */
[----:B------:R-:W-:Y:S01]  /*ef30*/  MOV R50, R20 ;  /* 0x0000001400327202 */ /* 0x000fe20000000f00 */
[----:B------:R-:W-:Y:S01]  /*ef40*/  FFMA.FTZ R21, R97, c[0x0][0x2d0], -R120 ;  /* 0x0000b40061157a23 */ /* 0x000fe20000010878 */
[----:B------:R-:W-:Y:S01]  /*ef50*/  MUFU.EX2 R213, R213 ;  /* 0x000000d500d57308 */ /* 0x000fe20000000800 */
[----:B------:R-:W-:Y:S02]  /*ef60*/  FFMA.FTZ R97, R44, c[0x0][0x2d0], -R188 ;  /* 0x0000b4002c617a23 */ /* 0x000fe400000108bc */
[--C-:B------:R-:W-:Y:S02]  /*ef70*/  FFMA.FTZ R211, R64, c[0x0][0x2d0], -R120.reuse ;  /* 0x0000b40040d37a23 */ /* 0x100fe40000010878 */
[----:B------:R-:W-:Y:S02]  /*ef80*/  FFMA.FTZ R64, R112, c[0x0][0x2d0], -R120 ;  /* 0x0000b40070407a23 */ /* 0x000fe40000010878 */
[----:B------:R-:W-:Y:S02]  /*ef90*/  FFMA.FTZ R112, R57, c[0x0][0x2d0], -R188 ;  /* 0x0000b40039707a23 */ /* 0x000fe400000108bc */
[--C-:B------:R-:W-:Y:S01]  /*efa0*/  FFMA.FTZ R214, R65, c[0x0][0x2d0], -R120.reuse ;  /* 0x0000b40041d67a23 */ /* 0x100fe20000010878 */
[----:B------:R-:W-:Y:S01]  /*efb0*/  MUFU.EX2 R212, R212 ;  /* 0x000000d400d47308 */ /* 0x000fe20000000800 */
[--C-:B------:R-:W-:Y:S01]  /*efc0*/  FFMA.FTZ R65, R100, c[0x0][0x2d0], -R120.reuse ;  /* 0x0000b40064417a23 */ /* 0x100fe20000010878 */
[----:B----4-:R-:W-:Y:S01]  /*efd0*/  MOV R19, R64 ;  /* 0x0000004000137202 */ /* 0x010fe20000000f00 */
[----:B------:R-:W-:Y:S02]  /*efe0*/  FFMA.FTZ R120, R113, c[0x0][0x2d0], -R120 ;  /* 0x0000b40071787a23 */ /* 0x000fe40000010878 */
[--C-:B------:R-:W-:Y:S02]  /*eff0*/  FFMA.FTZ R100, R29, c[0x0][0x2d0], -R188.reuse ;  /* 0x0000b4001d647a23 */ /* 0x100fe400000108bc */
[--C-:B------:R-:W-:Y:S02]  /*f000*/  FFMA.FTZ R113, R56, c[0x0][0x2d0], -R188.reuse ;  /* 0x0000b40038717a23 */ /* 0x100fe400000108bc */
[--C-:B------:R-:W-:Y:S01]  /*f010*/  FFMA.FTZ R201, R73, c[0x0][0x2d0], -R188.reuse ;  /* 0x0000b40049c97a23 */ /* 0x100fe200000108bc */
[----:B------:R-:W-:Y:S01]  /*f020*/  MUFU.EX2 R209, R209 ;  /* 0x000000d100d17308 */ /* 0x000fe20000000800 */
[----:B------:R-:W-:Y:S01]  /*f030*/  FFMA.FTZ R188, R109, c[0x0][0x2d0], -R188 ;  /* 0x0000b4006dbc7a23 */ /* 0x000fe200000108bc */
[----:B------:R-:W-:Y:S01]  /*f040*/  MOV R73, R21 ;  /* 0x0000001500497202 */ /* 0x000fe20000000f00 */
[--C-:B------:R-:W-:Y:S01]  /*f050*/  FFMA.FTZ R108, R46, c[0x0][0x2d0], -R0.reuse ;  /* 0x0000b4002e6c7a23 */ /* 0x100fe20000010800 */
[----:B------:R-:W-:Y:S01]  /*f060*/  MOV R46, R93 ;  /* 0x0000005d002e7202 */ /* 0x000fe20000000f00 */
[--C-:B------:R-:W-:Y:S01]  /*f070*/  FFMA.FTZ R109, R47, c[0x0][0x2d0], -R0.reuse ;  /* 0x0000b4002f6d7a23 */ /* 0x100fe20000010800 */
[----:B------:R-:W-:Y:S01]  /*f080*/  MOV R47, R81 ;  /* 0x00000051002f7202 */ /* 0x000fe20000000f00 */
[----:B------:R-:W-:Y:S01]  /*f090*/  FFMA.FTZ R249, R58, c[0x0][0x2d0], -R0 ;  /* 0x0000b4003af97a23 */ /* 0x000fe20000010800 */
[----:B------:R-:W-:Y:S01]  /*f0a0*/  MOV R18, R73 ;  /* 0x0000004900127202 */ /* 0x000fe20000000f00 */
[----:B------:R-:W-:Y:S01]  /*f0b0*/  FADD.FTZ R0, -R116, R123 ;  /* 0x0000007b74007221 */ /* 0x000fe20000010100 */
[----:B------:R-:W-:Y:S01]  /*f0c0*/  MUFU.EX2 R81, R10 ;  /* 0x0000000a00517308 */ /* 0x000fe20000000800 */
[----:B------:R-:W-:Y:S02]  /*f0d0*/  MOV R58, R65 ;  /* 0x00000041003a7202 */ /* 0x000fe40000000f00 */
[----:B------:R-:W-:Y:S07]  /*f0e0*/  FMUL.FTZ R0, R0, c[0x0][0x2d0] ;  /* 0x0000b40000007a20 */ /* 0x000fee0000410000 */
[----:B------:R-:W-:Y:S10]  /*f0f0*/  MUFU.EX2 R0, R0 ;  /* 0x0000000000007308 */ /* 0x000ff40000000800 */
[----:B------:R-:W4:Y:S10]  /*f100*/  MUFU.EX2 R93, R14 ;  /* 0x0000000e005d7308 */ /* 0x000f340000000800 */
[----:B------:R-:W1:Y:S10]  /*f110*/  MUFU.EX2 R103, R103 ;  /* 0x0000006700677308 */ /* 0x000e740000000800 */
[----:B------:R-:W1:Y:S10]  /*f120*/  MUFU.EX2 R102, R102 ;  /* 0x0000006600667308 */ /* 0x000e740000000800 */
[----:B------:R-:W-:Y:S10]  /*f130*/  MUFU.EX2 R104, R104 ;  /* 0x0000006800687308 */ /* 0x000ff40000000800 */
[----:B------:R-:W-:Y:S10]  /*f140*/  MUFU.EX2 R120, R120 ;  /* 0x0000007800787308 */ /* 0x000ff40000000800 */
[----:B------:R-:W-:Y:S10]  /*f150*/  MUFU.EX2 R188, R188 ;  /* 0x000000bc00bc7308 */ /* 0x000ff40000000800 */
[----:B------:R-:W-:Y:S10]  /*f160*/  MUFU.EX2 R194, R194 ;  /* 0x000000c200c27308 */ /* 0x000ff40000000800 */
[----:B------:R-:W-:Y:S10]  /*f170*/  MUFU.EX2 R193, R193 ;  /* 0x000000c100c17308 */ /* 0x000ff40000000800 */
[----:B------:R-:W1:Y:S10]  /*f180*/  MUFU.EX2 R101, R101 ;  /* 0x0000006500657308 */ /* 0x000e740000000800 */
[----:B------:R-:W1:Y:S10]  /*f190*/  MUFU.EX2 R123, R100 ;  /* 0x00000064007b7308 */ /* 0x000e740000000800 */
        /* <DEDUP_REMOVED lines=32> */
[----:B------:R-:W-:Y:S01]  /*f3a0*/  MOV R26, R8 ;  /* 0x00000008001a7202 */ /* 0x000fe20000000f00 */
[----:B------:R-:W-:Y:S01]  /*f3b0*/  FMUL.FTZ R53, R2, R157 ;  /* 0x0000009d02357220 */ /* 0x000fe20000410000 */
[----:B------:R-:W-:Y:S01]  /*f3c0*/  MOV R74, R5 ;  /* 0x00000005004a7202 */ /* 0x000fe20000000f00 */
[C---:B------:R-:W-:Y:S01]  /*f3d0*/  FMUL.FTZ R8, R3.reuse, R152 ;  /* 0x0000009803087220 */ /* 0x040fe20000410000 */
[----:B------:R-:W-:Y:S01]  /*f3e0*/  MOV R157, R26 ;  /* 0x0000001a009d7202 */ /* 0x000fe20000000f00 */
[C---:B-1----:R-:W-:Y:S01]  /*f3f0*/  FMUL.FTZ R9, R3.reuse, R153 ;  /* 0x0000009903097220 */ /* 0x042fe20000410000 */
[----:B------:R-:W-:Y:S01]  /*f400*/  MOV R26, R77 ;  /* 0x0000004d001a7202 */ /* 0x000fe20000000f00 */
[C---:B------:R-:W-:Y:S01]  /*f410*/  FMUL.FTZ R12, R3.reuse, R160 ;  /* 0x000000a0030c7220 */ /* 0x040fe20000410000 */
[----:B------:R-:W1:Y:S01]  /*f420*/  LDSM.16.MT88.4 R76, [R225] ;  /* 0x00000000e14c783b */ /* 0x000e620000004200 */
[----:B------:R-:W-:Y:S01]  /*f430*/  FMUL.FTZ R13, R3, R161 ;  /* 0x000000a1030d7220 */ /* 0x000fe20000410000 */
[----:B---3--:R-:W-:Y:S01]  /*f440*/  F2FP.BF16.PACK_AB R73, R7, R23 ;  /* 0x000000170749723e */ /* 0x008fe200000010ff */
        /* <DEDUP_REMOVED lines=9> */
[----:B----4-:R-:W-:Y:S01]  /*f4e0*/  F2FP.BF16.PACK_AB R83, R106, R93 ;  /* 0x0000005d6a53723e */ /* 0x010fe200000010ff */
[C---:B------:R-:W-:Y:S01]  /*f4f0*/  FMUL.FTZ R41, R3.reuse, R137 ;  /* 0x0000008903297220 */ /* 0x040fe20000410000 */
[----:B------:R-:W-:Y:S01]  /*f500*/  MOV R160, R34 ;  /* 0x0000002200a07202 */ /* 0x000fe20000000f00 */
[C---:B------:R-:W-:Y:S01]  /*f510*/  FMUL.FTZ R44, R3.reuse, R140 ;  /* 0x0000008c032c7220 */ /* 0x040fe20000410000 */
[----:B------:R-:W-:Y:S01]  /*f520*/  MOV R145, R67 ;  /* 0x0000004300917202 */ /* 0x000fe20000000f00 */
[C---:B------:R-:W-:Y:S01]  /*f530*/  FMUL.FTZ R45, R3.reuse, R141 ;  /* 0x0000008d032d7220 */ /* 0x040fe20000410000 */
[----:B------:R-:W-:Y:S01]  /*f540*/  MOV R141, R31 ;  /* 0x0000001f008d7202 */ /* 0x000fe20000000f00 */
[C---:B--2---:R-:W-:Y:S01]  /*f550*/  FFMA.FTZ R84, R3.reuse, R17, R251 ;  /* 0x0000001103547223 */ /* 0x044fe200000100fb */
        /* <DEDUP_REMOVED lines=10> */
[----:B------:R2:W3:Y:S01]  /*f600*/  MUFU.EX2 R95, R88 ;  /* 0x00000058005f7308 */ /* 0x0004e20000000800 */
        /* <DEDUP_REMOVED lines=28> */
[----:B------:R-:W-:Y:S01]  /*f7d0*/  FMUL.FTZ R65, R2, R129 ;  /* 0x0000008102417220 */ /* 0x000fe20000410000 */
[----:B------:R-:W-:Y:S01]  /*f7e0*/  MOV R153, R110 ;  /* 0x0000006e00997202 */ /* 0x000fe20000000f00 */
[----:B------:R-:W-:Y:S01]  /*f7f0*/  FFMA.FTZ R2, R68, R72, R23 ;  /* 0x0000004844027223 */ /* 0x000fe20000010017 */
[----:B------:R-:W-:Y:S01]  /*f800*/  F2FP.BF16.PACK_AB R72, R22, R69 ;  /* 0x000000451648723e */ /* 0x000fe200000010ff */
[C---:B------:R-:W-:Y:S01]  /*f810*/  FMUL.FTZ R6, R68.reuse, R186 ;  /* 0x000000ba44067220 */ /* 0x040fe20000410000 */
[----:B------:R-:W-:Y:S01]  /*f820*/  MOV R186, R82 ;  /* 0x0000005200ba7202 */ /* 0x000fe20000000f00 */
[----:B------:R-:W-:Y:S01]  /*f830*/  FADD.FTZ R89, R7, R2 ;  /* 0x0000000207597221 */ /* 0x000fe20000010000 */
[----:B------:R-:W-:Y:S01]  /*f840*/  MOV R2, R74 ;  /* 0x0000004a00027202 */ /* 0x000fe20000000f00 */
[----:B------:R-:W-:Y:S01]  /*f850*/  FMUL.FTZ R7, R68, R187 ;  /* 0x000000bb44077220 */ /* 0x000fe20000410000 */
[----:B------:R-:W-:Y:S01]  /*f860*/  MOV R187, R80 ;  /* 0x0000005000bb7202 */ /* 0x000fe20000000f00 */
[----:B------:R-:W-:Y:S01]  /*f870*/  FADD.FTZ R90, R22, R3 ;  /* 0x00000003165a7221 */ /* 0x000fe20000010000 */
[----:B------:R-:W-:Y:S01]  /*f880*/  F2FP.BF16.PACK_AB R74, R157, R2 ;  /* 0x000000029d4a723e */ /* 0x000fe200000010ff */
[----:B------:R-:W-:Y:S01]  /*f890*/  FMUL.FTZ R10, R0, R154 ;  /* 0x0000009a000a7220 */ /* 0x000fe20000410000 */
[----:B------:R-:W-:Y:S01]  /*f8a0*/  F2FP.BF16.PACK_AB R75, R187, R186 ;  /* 0x000000babb4b723e */ /* 0x000fe200000010ff */
[----:B------:R-:W-:Y:S01]  /*f8b0*/  FMUL.FTZ R18, R68, R178 ;  /* 0x000000b244127220 */ /* 0x000fe20000410000 */
[----:B------:R-:W-:Y:S01]  /*f8c0*/  F2FP.BF16.PACK_AB R80, R92, R251 ;  /* 0x000000fb5c50723e */ /* 0x000fe200000010ff */
[C---:B------:R-:W-:Y:S01]  /*f8d0*/  FMUL.FTZ R19, R68.reuse, R179 ;  /* 0x000000b344137220 */ /* 0x040fe20000410000 */
[----:B------:R-:W-:Y:S01]  /*f8e0*/  F2FP.BF16.PACK_AB R82, R107, R94 ;  /* 0x0000005e6b52723e */ /* 0x000fe200000010ff */
[----:B------:R-:W-:Y:S01]  /*f8f0*/  FMUL.FTZ R22, R68, R182 ;  /* 0x000000b644167220 */ /* 0x000fe20000410000 */
[----:B------:R-:W-:Y:S01]  /*f900*/  MOV R110, R59 ;  /* 0x0000003b006e7202 */ /* 0x000fe20000000f00 */
[-C--:B-1----:R-:W-:Y:S01]  /*f910*/  HMMA.16816.F32.BF16 R4, R72, R76.reuse, R4 ;  /* 0x0000004c4804723c */ /* 0x082fe20000041804 */
[----:B------:R-:W-:Y:S04]  /*f920*/  MUFU.EX2 R129, R96 ;  /* 0x0000006000817308 */ /* 0x000fe80000000800 */
[C---:B------:R-:W-:Y:S01]  /*f930*/  FMUL.FTZ R11, R0.reuse, R155 ;  /* 0x0000009b000b7220 */ /* 0x040fe20000410000 */
[----:B------:R-:W-:Y:S01]  /*f940*/  MOV R136, R58 ;  /* 0x0000003a00887202 */ /* 0x000fe20000000f00 */
[----:B------:R-:W-:Y:S01]  /*f950*/  FFMA.FTZ R3, R0, R111, R81 ;  /* 0x0000006f00037223 */ /* 0x000fe20000010051 */
[C---:B------:R-:W-:Y:S01]  /*f960*/  F2FP.BF16.PACK_AB R81, R91.reuse, R81 ;  /* 0x000000515b51723e */ /* 0x040fe200000010ff */
[C---:B------:R-:W-:Y:S02]  /*f970*/  FMUL.FTZ R23, R68.reuse, R183 ;  /* 0x000000b744177220 */ /* 0x040fe40000410000 */
[----:B------:R-:W1:Y:S01]  /*f980*/  MUFU.EX2 R96, R87 ;  /* 0x0000005700607308 */ /* 0x000e620000000800 */
[C---:B------:R-:W-:Y:S01]  /*f990*/  FMUL.FTZ R34, R68.reuse, R170 ;  /* 0x000000aa44227220 */ /* 0x040fe20000410000 */
[----:B------:R-:W-:Y:S01]  /*f9a0*/  MOV R111, R50 ;  /* 0x00000032006f7202 */ /* 0x000fe20000000f00 */
[----:B------:R-:W-:Y:S01]  /*f9b0*/  FMUL.FTZ R35, R68, R171 ;  /* 0x000000ab44237220 */ /* 0x000fe20000410000 */
[C---:B------:R-:W-:Y:S04]  /*f9c0*/  HMMA.16816.F32.BF16 R8, R80.reuse, R76, R8 ;  /* 0x0000004c5008723c */ /* 0x040fe80000041808 */
[C---:B------:R-:W-:Y:S01]  /*f9d0*/  FMUL.FTZ R14, R0.reuse, R162 ;  /* 0x000000a2000e7220 */ /* 0x040fe20000410000 */
[----:B------:R-:W-:Y:S01]  /*f9e0*/  MOV R156, R62 ;  /* 0x0000003e009c7202 */ /* 0x000fe20000000f00 */
[----:B------:R-:W-:Y:S01]  /*f9f0*/  FMUL.FTZ R15, R0, R163 ;  /* 0x000000a3000f7220 */ /* 0x000fe20000410000 */
[----:B------:R-:W-:Y:S01]  /*fa00*/  MUFU.EX2 R137, R112 ;  /* 0x0000007000897308 */ /* 0x000fe20000000800 */
[C---:B------:R-:W-:Y:S01]  /*fa10*/  FMUL.FTZ R38, R68.reuse, R174 ;  /* 0x000000ae44267220 */ /* 0x040fe20000410000 */
[----:B------:R-:W-:Y:S03]  /*fa20*/  MOV R251, R157 ;  /* 0x0000009d00fb7202 */ /* 0x000fe60000000f00 */
[C---:B------:R-:W-:Y:S01]  /*fa30*/  FMUL.FTZ R39, R68.reuse, R175 ;  /* 0x000000af44277220 */ /* 0x040fe20000410000 */
[-C--:B------:R-:W-:Y:S03]  /*fa40*/  HMMA.16816.F32.BF16 R12, R80, R78.reuse, R12 ;  /* 0x0000004e500c723c */ /* 0x080fe6000004180c */
[C---:B------:R-:W-:Y:S01]  /*fa50*/  FMUL.FTZ R50, R68.reuse, R166 ;  /* 0x000000a644327220 */ /* 0x040fe20000410000 */
[----:B------:R-:W-:Y:S01]  /*fa60*/  MOV R157, R165 ;  /* 0x000000a5009d7202 */ /* 0x000fe20000000f00 */
[C---:B------:R-:W-:Y:S01]  /*fa70*/  FMUL.FTZ R51, R68.reuse, R167 ;  /* 0x000000a744337220 */ /* 0x040fe20000410000 */
[----:B------:R-:W-:Y:S01]  /*fa80*/  MOV R165, R172 ;  /* 0x000000ac00a57202 */ /* 0x000fe20000000f00 */
        /* <DEDUP_REMOVED lines=8> */
[----:B------:R-:W-:Y:S01]  /*fb10*/  FMUL.FTZ R67, R68, R131 ;  /* 0x0000008344437220 */ /* 0x000fe20000410000 */
[----:B------:R-:W-:Y:S01]  /*fb20*/  MOV R168, R124 ;  /* 0x0000007c00a87202 */ /* 0x000fe20000000f00 */
[----:B------:R-:W-:Y:S02]  /*fb30*/  LDSM.16.MT88.4 R68, [R228] ;  /* 0x00000000e444783b */ /* 0x000fe40000004200 */
[----:B------:R-:W-:Y:S01]  /*fb40*/  FADD.FTZ R84, R92, R84 ;  /* 0x000000545c547221 */ /* 0x000fe20000010000 */
[----:B------:R-:W-:Y:S01]  /*fb50*/  MOV R124, R227 ;  /* 0x000000e3007c7202 */ /* 0x000fe20000000f00 */
[----:B------:R-:W-:Y:S01]  /*fb60*/  FADD.FTZ R2, R2, R90 ;  /* 0x0000005a02027221 */ /* 0x000fe20000010000 */
[----:B------:R-:W-:Y:S01]  /*fb70*/  MUFU.EX2 R130, R122 ;  /* 0x0000007a00827308 */ /* 0x000fe20000000800 */
[----:B------:R-:W-:Y:S01]  /*fb80*/  FADD.FTZ R94, R94, R84 ;  /* 0x000000545e5e7221 */ /* 0x000fe20000010000 */
[----:B------:R-:W-:Y:S01]  /*fb90*/  MOV R155, R154 ;  /* 0x0000009a009b7202 */ /* 0x000fe20000000f00 */
[----:B------:R1:W5:Y:S01]  /*fba0*/  LDL.LU R227, [R1+0x8c] ;  /* 0x00008c0001e37983 */ /* 0x0003620000300800 */
[----:B------:R-:W-:Y:S02]  /*fbb0*/  FADD.FTZ R3, R91, R3 ;  /* 0x000000035b037221 */ /* 0x000fe40000010000 */
[C---:B------:R-:W-:Y:S02]  /*fbc0*/  FMUL.FTZ R26, R0.reuse, R146 ;  /* 0x00000092001a7220 */ /* 0x040fe40000410000 */
[C---:B------:R-:W-:Y:S02]  /*fbd0*/  FMUL.FTZ R27, R0.reuse, R147 ;  /* 0x00000093001b7220 */ /* 0x040fe40000410000 */
[C---:B------:R-:W-:Y:S01]  /*fbe0*/  FMUL.FTZ R30, R0.reuse, R150 ;  /* 0x00000096001e7220 */ /* 0x040fe20000410000 */
        /* <DEDUP_REMOVED lines=8> */
[C---:B------:R-:W-:Y:S01]  /*fc70*/  FMUL.FTZ R59, R0.reuse, R135 ;  /* 0x00000087003b7220 */ /* 0x040fe20000410000 */
[-C--:B-1----:R-:W-:Y:S03]  /*fc80*/  HMMA.16816.F32.BF16 R20, R72, R76.reuse, R20 ;  /* 0x0000004c4814723c */ /* 0x082fe60000041814 */
[C---:B------:R-:W-:Y:S02]  /*fc90*/  FMUL.FTZ R62, R0.reuse, R126 ;  /* 0x0000007e003e7220 */ /* 0x040fe40000410000 */
[----:B------:R-:W-:Y:S01]  /*fca0*/  FMUL.FTZ R63, R0, R127 ;  /* 0x0000007f003f7220 */ /* 0x000fe20000410000 */
[----:B------:R-:W1:Y:S01]  /*fcb0*/  MUFU.EX2 R126, R97 ;  /* 0x00000061007e7308 */ /* 0x000e620000000800 */
[----:B------:R-:W-:Y:S01]  /*fcc0*/  FADD.FTZ R0, R186, R89 ;  /* 0x00000059ba007221 */ /* 0x000fe20000010000 */
[C---:B------:R-:W-:Y:S01]  /*fcd0*/  HMMA.16816.F32.BF16 R24, R80.reuse, R76, R24 ;  /* 0x0000004c5018723c */ /* 0x040fe20000041818 */
[----:B--2---:R-:W-:Y:S03]  /*fce0*/  LDSM.16.MT88.4 R88, [R226+0x1000] ;  /* 0x00100000e258783b */ /* 0x004fe60000004200 */
[----:B------:R-:W-:Y:S01]  /*fcf0*/  MOV R186, R156 ;  /* 0x0000009c00ba7202 */ /* 0x000fe20000000f00 */
[----:B------:R-:W-:Y:S01]  /*fd00*/  FADD.FTZ R92, R251, R2 ;  /* 0x00000002fb5c7221 */ /* 0x000fe20000010000 */
[----:B------:R-:W-:Y:S01]  /*fd10*/  MOV R156, R164 ;  /* 0x000000a4009c7202 */ /* 0x000fe20000000f00 */
[----:B------:R-:W-:Y:S01]  /*fd20*/  FADD.FTZ R2, R107, R94 ;  /* 0x0000005e6b027221 */ /* 0x000fe20000010000 */
[-C--:B------:R-:W-:Y:S01]  /*fd30*/  HMMA.16816.F32.BF16 R28, R80, R78.reuse, R28 ;  /* 0x0000004e501c723c */ /* 0x080fe2000004181c */
[----:B------:R2:W1:Y:S03]  /*fd40*/  MUFU.EX2 R97, R86 ;  /* 0x0000005600617308 */ /* 0x0004660000000800 */
[----:B------:R-:W-:Y:S01]  /*fd50*/  MOV R164, R169 ;  /* 0x000000a900a47202 */ /* 0x000fe20000000f00 */
[----:B------:R-:W-:Y:S01]  /*fd60*/  FADD.FTZ R2, R103, R2 ;  /* 0x0000000267027221 */ /* 0x000fe20000010000 */
[----:B------:R-:W-:Y:S01]  /*fd70*/  MOV R169, R177 ;  /* 0x000000b100a97202 */ /* 0x000fe20000000f00 */
[----:B------:R-:W-:Y:S01]  /*fd80*/  FADD.FTZ R93, R93, R3 ;  /* 0x000000035d5d7221 */ /* 0x000fe20000010000 */
[C---:B------:R-:W-:Y:S01]  /*fd90*/  HMMA.16816.F32.BF16 R32, R72.reuse, R78, R32 ;  /* 0x0000004e4820723c */ /* 0x040fe20000041820 */
[----:B------:R-:W1:Y:S02]  /*fda0*/  LDSM.16.MT88.4 R76, [R226] ;  /* 0x00000000e24c783b */ /* 0x000e640000004200 */
[----:B------:R-:W-:Y:S01]  /*fdb0*/  MUFU.EX2 R135, R115 ;  /* 0x0000007300877308 */ /* 0x000fe20000000800 */
[----:B------:R-:W-:Y:S01]  /*fdc0*/  MOV R165, R169 ;  /* 0x000000a900a57202 */ /* 0x000fe20000000f00 */
[----:B------:R-:W-:Y:S01]  /*fdd0*/  FADD.FTZ R2, R102, R2 ;  /* 0x0000000266027221 */ /* 0x000fe20000010000 */
[----:B------:R-:W-:Y:S01]  /*fde0*/  MOV R169, R124 ;  /* 0x0000007c00a97202 */ /* 0x000fe20000000f00 */
[----:B------:R-:W-:Y:S01]  /*fdf0*/  FADD.FTZ R3, R187, R0 ;  /* 0x00000000bb037221 */ /* 0x000fe20000010000 */
[----:B------:R-:W-:Y:S01]  /*fe00*/  MOV R177, R136 ;  /* 0x0000008800b17202 */ /* 0x000fe20000000f00 */
[----:B------:R-:W-:Y:S03]  /*fe10*/  FADD.FTZ R2, R101, R2 ;  /* 0x0000000265027221 */ /* 0x000fe60000010000 */
[----:B------:R-:W-:Y:S01]  /*fe20*/  MOV R251, R156 ;  /* 0x0000009c00fb7202 */ /* 0x000fe20000000f00 */
[----:B------:R-:W-:Y:S01]  /*fe30*/  MUFU.EX2 R105, R169 ;  /* 0x000000a900697308 */ /* 0x000fe20000000800 */
[----:B------:R-:W-:Y:S01]  /*fe40*/  MOV R156, R168 ;  /* 0x000000a8009c7202 */ /* 0x000fe20000000f00 */
[----:B------:R-:W-:Y:S01]  /*fe50*/  FADD.FTZ R0, R106, R93 ;  /* 0x0000005d6a007221 */ /* 0x000fe20000010000 */
[----:B------:R-:W-:Y:S01]  /*fe60*/  MOV R168, R110 ;  /* 0x0000006e00a87202 */ /* 0x000fe20000000f00 */
[----:B--2---:R-:W-:Y:S01]  /*fe70*/  LDSM.16.MT88.4 R84, [R226+0x800] ;  /* 0x00080000e254783b */ /* 0x004fe20000004200 */
[----:B------:R-:W-:Y:S01]  /*fe80*/  MOV R187, R157 ;  /* 0x0000009d00bb7202 */ /* 0x000fe20000000f00 */
[----:B------:R-:W-:Y:S01]  /*fe90*/  FADD.FTZ R3, R196, R3 ;  /* 0x00000003c4037221 */ /* 0x000fe20000010000 */
[----:B------:R-:W-:Y:S01]  /*fea0*/  MOV R157, R164 ;  /* 0x000000a4009d7202 */ /* 0x000fe20000000f00 */
[----:B------:R-:W-:Y:S01]  /*feb0*/  FADD.FTZ R2, R123, R2 ;  /* 0x000000027b027221 */ /* 0x000fe20000010000 */
[----:B------:R-:W-:Y:S01]  /*fec0*/  MOV R164, R177 ;  /* 0x000000b100a47202 */ /* 0x000fe20000000f00 */
[----:B------:R-:W-:Y:S01]  /*fed0*/  MUFU.EX2 R115, R165 ;  /* 0x000000a500737308 */ /* 0x000fe20000000800 */
[----:B------:R-:W-:Y:S01]  /*fee0*/  MOV R177, R133 ;  /* 0x0000008500b17202 */ /* 0x000fe20000000f00 */
[----:B------:R-:W-:Y:S01]  /*fef0*/  FADD.FTZ R2, R99, R2 ;  /* 0x0000000263027221 */ /* 0x000fe20000010000 */
[----:B------:R-:W2:Y:S01]  /*ff00*/  LDL.LU R133, [R1] ;  /* 0x0000000001857983 */ /* 0x000ea20000300800 */
[----:B------:R-:W-:Y:S01]  /*ff10*/  MOV R154, R251 ;  /* 0x000000fb009a7202 */ /* 0x000fe20000000f00 */
[----:B------:R-:W-:Y:S01]  /*ff20*/  FADD.FTZ R3, R195, R3 ;  /* 0x00000003c3037221 */ /* 0x000fe20000010000 */
[----:B------:R-:W-:Y:S01]  /*ff30*/  MOV R251, R187 ;  /* 0x000000bb00fb7202 */ /* 0x000fe20000000f00 */
[----:B---3--:R-:W-:Y:S01]  /*ff40*/  FADD.FTZ R0, R95, R0 ;  /* 0x000000005f007221 */ /* 0x008fe20000010000 */
[----:B------:R-:W-:Y:S01]  /*ff50*/  MOV R187, R186 ;  /* 0x000000ba00bb7202 */ /* 0x000fe20000000f00 */
[----:B----4-:R-:W-:Y:S01]  /*ff60*/  FADD.FTZ R2, R125, R2 ;  /* 0x000000027d027221 */ /* 0x010fe20000010000 */
[----:B------:R3:W-:Y:S01]  /*ff70*/  MUFU.EX2 R112, R164 ;  /* 0x000000a400707308 */ /* 0x0007e20000000800 */
[----:B------:R-:W-:Y:S01]  /*ff80*/  MOV R186, R173 ;  /* 0x000000ad00ba7202 */ /* 0x000fe20000000f00 */
[----:B------:R-:W-:Y:S01]  /*ff90*/  FADD.FTZ R0, R96, R0 ;  /* 0x0000000060007221 */ /* 0x000fe20000010000 */
[----:B------:R-:W-:Y:S01]  /*ffa0*/  MOV R173, R224 ;  /* 0x000000e000ad7202 */ /* 0x000fe20000000f00 */
[----:B-1----:R-:W-:Y:S01]  /*ffb0*/  FADD.FTZ R94, R126, R2 ;  /* 0x000000027e5e7221 */ /* 0x002fe20000010000 */
[----:B------:R1:W5:Y:S01]  /*ffc0*/  LDL.LU R224, [R1+0x88] ;  /* 0x0000880001e07983 */ /* 0x0003620000300800 */
[----:B------:R-:W-:Y:S01]  /*ffd0*/  FADD.FTZ R0, R97, R0 ;  /* 0x0000000061007221 */ /* 0x000fe20000010000 */
[-C--:B------:R-:W-:Y:S03]  /*ffe0*/  HMMA.16816.F32.BF16 R36, R72, R76.reuse, R36 ;  /* 0x0000004c4824723c */ /* 0x080fe60000041824 */
[----:B------:R-:W-:Y:S01]  /*fff0*/  MUFU.EX2 R113, R187 ;  /* 0x000000bb00717308 */ /* 0x000fe20000000800 */
[----:B------:R-:W-:Y:S02]  /*10000*/  FADD.FTZ R0, R98, R0 ;  /* 0x0000000062007221 */ /* 0x000fe40000010000 */
[----:B------:R-:W-:Y:S02]  /*10010*/  FADD.FTZ R3, R194, R3 ;  /* 0x00000003c2037221 */ /* 0x000fe40000010000 */
[----:B------:R-:W-:Y:S01]  /*10020*/  FADD.FTZ R0, R104, R0 ;  /* 0x0000000068007221 */ /* 0x000fe20000010000 */
[C---:B------:R-:W-:Y:S04]  /*10030*/  HMMA.16816.F32.BF16 R40, R80.reuse, R76, R40 ;  /* 0x0000004c5028723c */ /* 0x040fe80000041828 */
[----:B------:R-:W4:Y:S01]  /*10040*/  MUFU.EX2 R127, R189 ;  /* 0x000000bd007f7308 */ /* 0x000f220000000800 */
[----:B------:R-:W-:Y:S02]  /*10050*/  FADD.FTZ R0, R100, R0 ;  /* 0x0000000064007221 */ /* 0x000fe40000010000 */
[----:B------:R-:W-:Y:S01]  /*10060*/  FADD.FTZ R3, R193, R3 ;  /* 0x00000003c1037221 */ /* 0x000fe20000010000 */
[-C--:B------:R-:W-:Y:S01]  /*10070*/  HMMA.16816.F32.BF16 R44, R80, R78.reuse, R44 ;  /* 0x0000004e502c723c */ /* 0x080fe2000004182c */
[----:B---3--:R-:W-:Y:S03]  /*10080*/  LDSM.16.MT88.4 R164, [R226+0x3000] ;  /* 0x00300000e2a4783b */ /* 0x008fe60000004200 */
[----:B------:R-:W-:Y:S02]  /*10090*/  FADD.FTZ R3, R192, R3 ;  /* 0x00000003c0037221 */ /* 0x000fe40000010000 */
[----:B------:R-:W3:Y:S02]  /*100a0*/  MUFU.EX2 R110, R108 ;  /* 0x0000006c006e7308 */ /* 0x000ee40000000800 */
[C---:B------:R-:W-:Y:S01]  /*100b0*/  HMMA.16816.F32.BF16 R48, R72.reuse, R78, R48 ;  /* 0x0000004e4830723c */ /* 0x040fe20000041830 */
[----:B------:R-:W1:Y:S03]  /*100c0*/  LDSM.16.MT88.4 R76, [R225+0x800] ;  /* 0x00080000e14c783b */ /* 0x000e660000004200 */
[----:B------:R-:W-:Y:S04]  /*100d0*/  FADD.FTZ R3, R191, R3 ;  /* 0x00000003bf037221 */ /* 0x000fe80000010000 */
[-C--:B------:R-:W-:Y:S01]  /*100e0*/  HMMA.16816.F32.BF16 R52, R72, R68.reuse, R52 ;  /* 0x000000444834723c */ /* 0x080fe20000041834 */
[----:B------:R-:W1:Y:S03]  /*100f0*/  MUFU.EX2 R124, R109 ;  /* 0x0000006d007c7308 */ /* 0x000e660000000800 */
[----:B------:R-:W-:Y:S04]  /*10100*/  FADD.FTZ R3, R190, R3 ;  /* 0x00000003be037221 */ /* 0x000fe80000010000 */
[C---:B------:R-:W-:Y:S03]  /*10110*/  HMMA.16816.F32.BF16 R56, R80.reuse, R68, R56 ;  /* 0x000000445038723c */ /* 0x040fe60000041838 */
[----:B------:R-:W-:Y:S01]  /*10120*/  MUFU.EX2 R134, R121 ;  /* 0x0000007900867308 */ /* 0x000fe20000000800 */
[----:B----4-:R-:W-:Y:S02]  /*10130*/  FADD.FTZ R2, R127, R3 ;  /* 0x000000037f027221 */ /* 0x010fe40000010000 */
[----:B---3--:R-:W-:Y:S01]  /*10140*/  FADD.FTZ R93, R110, R0 ;  /* 0x000000006e5d7221 */ /* 0x008fe20000010000 */
[----:B------:R-:W-:Y:S01]  /*10150*/  F2FP.BF16.PACK_AB R68, R212, R213 ;  /* 0x000000d5d444723e */ /* 0x000fe200000010ff */
[-C--:B------:R-:W-:Y:S01]  /*10160*/  HMMA.16816.F32.BF16 R60, R80, R70.reuse, R60 ;  /* 0x00000046503c723c */ /* 0x080fe2000004183c */
[----:B------:R-:W3:Y:S03]  /*10170*/  LDSM.16.MT88.4 R80, [R229+0x800] ;  /* 0x00080000e550783b */ /* 0x000ee60000004200 */
[----:B------:R-:W-:Y:S01]  /*10180*/  F2FP.BF16.PACK_AB R69, R195, R196 ;  /* 0x000000c4c345723e */ /* 0x000fe200000010ff */
[----:B------:R-:W-:Y:S01]  /*10190*/  MUFU.EX2 R136, R114 ;  /* 0x0000007200887308 */ /* 0x000fe20000000800 */
[----:B------:R-:W-:Y:S02]  /*101a0*/  FADD.FTZ R0, R129, R94 ;  /* 0x0000005e81007221 */ /* 0x000fe40000010000 */
[----:B------:R-:W-:Y:S04]  /*101b0*/  HMMA.16816.F32.BF16 R64, R72, R70, R64 ;  /* 0x000000464840723c */ /* 0x000fe80000041840 */
[----:B------:R-:W-:Y:S03]  /*101c0*/  FADD.FTZ R2, R130, R2 ;  /* 0x0000000282027221 */ /* 0x000fe60000010000 */
[----:B------:R-:W-:Y:S01]  /*101d0*/  F2FP.BF16.PACK_AB R70, R209, R210 ;  /* 0x000000d2d146723e */ /* 0x000fe200000010ff */
[----:B------:R-:W-:Y:S01]  /*101e0*/  MUFU.EX2 R114, R186 ;  /* 0x000000ba00727308 */ /* 0x000fe20000000800 */
[----:B------:R-:W-:Y:S03]  /*101f0*/  F2FP.BF16.PACK_AB R71, R193, R194 ;  /* 0x000000c2c147723e */ /* 0x000fe600000010ff */
[----:B------:R-:W-:Y:S02]  /*10200*/  F2FP.BF16.PACK_AB R72, R102, R103 ;  /* 0x000000676648723e */ /* 0x000fe400000010ff */
[----:B------:R-:W-:Y:S02]  /*10210*/  F2FP.BF16.PACK_AB R74, R123, R101 ;  /* 0x000000657b4a723e */ /* 0x000fe400000010ff */
[-C--:B-1----:R-:W-:Y:S02]  /*10220*/  HMMA.16816.F32.BF16 R4, R68, R76.reuse, R4 ;  /* 0x0000004c4404723c */ /* 0x082fe40000041804 */
[----:B------:R1:W-:Y:S03]  /*10230*/  MUFU.EX2 R103, R168 ;  /* 0x000000a800677308 */ /* 0x0003e60000000800 */
[----:B------:R-:W-:Y:S02]  /*10240*/  F2FP.BF16.PACK_AB R73, R96, R95 ;  /* 0x0000005f6049723e */ /* 0x000fe400000010ff */
[----:B------:R-:W-:Y:S02]  /*10250*/  F2FP.BF16.PACK_AB R75, R98, R97 ;  /* 0x00000061624b723e */ /* 0x000fe400000010ff */
[----:B------:R-:W-:Y:S03]  /*10260*/  MOV R123, R116 ;  /* 0x00000074007b7202 */ /* 0x000fe60000000f00 */
[----:B------:R-:W-:Y:S02]  /*10270*/  MUFU.EX2 R102, R176 ;  /* 0x000000b000667308 */ /* 0x000fe40000000800 */
[C---:B------:R-:W-:Y:S08]  /*10280*/  HMMA.16816.F32.BF16 R8, R72.reuse, R76, R8 ;  /* 0x0000004c4808723c */ /* 0x040ff00000041808 */
[-C--:B------:R-:W-:Y:S01]  /*10290*/  HMMA.16816.F32.BF16 R12, R72, R78.reuse, R12 ;  /* 0x0000004e480c723c */ /* 0x080fe2000004180c */
[----:B------:R-:W-:Y:S01]  /*102a0*/  MUFU.EX2 R101, R185 ;  /* 0x000000b900657308 */ /* 0x000fe20000000800 */
[----:B-1----:R-:W-:Y:S06]  /*102b0*/  LDSM.16.MT88.4 R168, [R229+0x3000] ;  /* 0x00300000e5a8783b */ /* 0x002fec0000004200 */
[C---:B------:R-:W-:Y:S03]  /*102c0*/  HMMA.16816.F32.BF16 R16, R68.reuse, R78, R16 ;  /* 0x0000004e4410723c */ /* 0x040fe60000041810 */
[----:B------:R-:W-:Y:S01]  /*102d0*/  MUFU.EX2 R107, R173 ;  /* 0x000000ad006b7308 */ /* 0x000fe20000000800 */
[----:B------:R-:W1:Y:S04]  /*102e0*/  LDSM.16.MT88.4 R76, [R228+0x800] ;  /* 0x00080000e44c783b */ /* 0x000e680000004200 */
[-C--:B---3--:R-:W-:Y:S05]  /*102f0*/  HMMA.16816.F32.BF16 R20, R68, R80.reuse, R20 ;  /* 0x000000504414723c */ /* 0x088fea0000041814 */
        /* <DEDUP_REMOVED lines=11> */
[-C--:B------:R-:W-:Y:S08]  /*103b0*/  HMMA.16816.F32.BF16 R44, R72, R86.reuse, R44 ;  /* 0x00000056482c723c */ /* 0x080ff0000004182c */
[C---:B------:R-:W-:Y:S01]  /*103c0*/  HMMA.16816.F32.BF16 R48, R68.reuse, R86, R48 ;  /* 0x000000564430723c */ /* 0x040fe20000041830 */
[----:B------:R-:W4:Y:S01]  /*103d0*/  LDSM.16.MT88.4 R84, [R229+0x1000] ;  /* 0x00100000e554783b */ /* 0x000f220000004200 */
[----:B------:R-:W3:Y:S06]  /*103e0*/  MUFU.EX2 R106, R180 ;  /* 0x000000b4006a7308 */ /* 0x000eec0000000800 */
[-C--:B-1----:R-:W-:Y:S04]  /*103f0*/  HMMA.16816.F32.BF16 R52, R68, R76.reuse, R52 ;  /* 0x0000004c4434723c */ /* 0x082fe80000041834 */
[----:B------:R-:W-:Y:S04]  /*10400*/  MUFU.EX2 R95, R145 ;  /* 0x00000091005f7308 */ /* 0x000fe80000000800 */
[C---:B------:R-:W-:Y:S06]  /*10410*/  HMMA.16816.F32.BF16 R56, R72.reuse, R76, R56 ;  /* 0x0000004c4838723c */ /* 0x040fec0000041838 */
[----:B------:R-:W-:Y:S02]  /*10420*/  MUFU.EX2 R122, R157 ;  /* 0x0000009d007a7308 */ /* 0x000fe40000000800 */
[-C--:B------:R-:W-:Y:S07]  /*10430*/  HMMA.16816.F32.BF16 R60, R72, R78.reuse, R60 ;  /* 0x0000004e483c723c */ /* 0x080fee000004183c */
[----:B------:R-:W-:Y:S01]  /*10440*/  F2FP.BF16.PACK_AB R74, R129, R126 ;  /* 0x0000007e814a723e */ /* 0x000fe200000010ff */
[----:B------:R-:W-:Y:S01]  /*10450*/  HMMA.16816.F32.BF16 R64, R68, R78, R64 ;  /* 0x0000004e4440723c */ /* 0x000fe20000041840 */
[----:B------:R-:W1:Y:S01]  /*10460*/  LDSM.16.MT88.4 R76, [R228+0x1000] ;  /* 0x00100000e44c783b */ /* 0x000e620000004200 */
[----:B------:R-:W-:Y:S02]  /*10470*/  MUFU.EX2 R121, R156 ;  /* 0x0000009c00797308 */ /* 0x000fe40000000800 */
[----:B------:R-:W-:Y:S01]  /*10480*/  FADD.FTZ R72, R213, R92 ;  /* 0x0000005cd5487221 */ /* 0x000fe20000010000 */
[----:B------:R-:W-:Y:S02]  /*10490*/  F2FP.BF16.PACK_AB R73, R100, R104 ;  /* 0x000000686449723e */ /* 0x000fe400000010ff */
[----:B------:R-:W-:Y:S01]  /*104a0*/  F2FP.BF16.PACK_AB R68, R207, R208 ;  /* 0x000000d0cf44723e */ /* 0x000fe200000010ff */
[----:B------:R-:W-:Y:S01]  /*104b0*/  FADD.FTZ R92, R212, R72 ;  /* 0x00000048d45c7221 */ /* 0x000fe20000010000 */
[----:B------:R-:W-:Y:S03]  /*104c0*/  F2FP.BF16.PACK_AB R69, R191, R192 ;  /* 0x000000c0bf45723e */ /* 0x000fe600000010ff */
[----:B------:R-:W-:Y:S01]  /*104d0*/  F2FP.BF16.PACK_AB R70, R205, R206 ;  /* 0x000000cecd46723e */ /* 0x000fe200000010ff */
[----:B------:R4:W-:Y:S01]  /*104e0*/  MUFU.EX2 R104, R177 ;  /* 0x000000b100687308 */ /* 0x0009e20000000800 */
[----:B------:R-:W-:Y:S02]  /*104f0*/  F2FP.BF16.PACK_AB R71, R127, R190 ;  /* 0x000000be7f47723e */ /* 0x000fe400000010ff */
[----:B------:R-:W-:Y:S02]  /*10500*/  F2FP.BF16.PACK_AB R72, R125, R99 ;  /* 0x000000637d48723e */ /* 0x000fe400000010ff */
[----:B------:R-:W-:Y:S02]  /*10510*/  F2FP.BF16.PACK_AB R75, R124, R110 ;  /* 0x0000006e7c4b723e */ /* 0x000fe400000010ff */
[----:B---3--:R-:W-:Y:S01]  /*10520*/  F2FP.BF16.PACK_AB R129, R106, R109 ;  /* 0x0000006d6a81723e */ /* 0x008fe200000010ff */
[-C--:B------:R-:W-:Y:S02]  /*10530*/  HMMA.16816.F32.BF16 R4, R68, R80.reuse, R4 ;  /* 0x000000504404723c */ /* 0x080fe40000041804 */
[----:B------:R-:W-:Y:S06]  /*10540*/  MUFU.EX2 R99, R184 ;  /* 0x000000b800637308 */ /* 0x000fec0000000800 */
[C---:B------:R-:W-:Y:S04]  /*10550*/  HMMA.16816.F32.BF16 R8, R72.reuse, R80, R8 ;  /* 0x000000504808723c */ /* 0x040fe80000041808 */
[----:B------:R-:W3:Y:S04]  /*10560*/  MUFU.EX2 R100, R149 ;  /* 0x0000009500647308 */ /* 0x000ee80000000800 */
[-C--:B------:R-:W-:Y:S01]  /*10570*/  HMMA.16816.F32.BF16 R12, R72, R82.reuse, R12 ;  /* 0x00000052480c723c */ /* 0x080fe2000004180c */
[----:B----4-:R-:W-:Y:S05]  /*10580*/  LDSM.16.MT88.4 R176, [R225+0x3000] ;  /* 0x00300000e1b0783b */ /* 0x010fea0000004200 */
[----:B------:R-:W-:Y:S02]  /*10590*/  MUFU.EX2 R98, R141 ;  /* 0x0000008d00627308 */ /* 0x000fe40000000800 */
[C---:B------:R-:W-:Y:S01]  /*105a0*/  HMMA.16816.F32.BF16 R16, R68.reuse, R82, R16 ;  /* 0x000000524410723c */ /* 0x040fe20000041810 */
[----:B------:R-:W4:Y:S07]  /*105b0*/  LDSM.16.MT88.4 R80, [R225+0x1800] ;  /* 0x00180000e150783b */ /* 0x000f2e0000004200 */
[-C--:B------:R-:W-:Y:S01]  /*105c0*/  HMMA.16816.F32.BF16 R20, R68, R84.reuse, R20 ;  /* 0x000000544414723c */ /* 0x080fe20000041814 */
[----:B------:R-:W-:Y:S03]  /*105d0*/  MUFU.EX2 R97, R140 ;  /* 0x0000008c00617308 */ /* 0x000fe60000000800 */
[----:B---3--:R-:W-:Y:S04]  /*105e0*/  F2FP.BF16.PACK_AB R131, R100, R102 ;  /* 0x000000666483723e */ /* 0x008fe800000010ff */
[C---:B------:R-:W-:Y:S03]  /*105f0*/  HMMA.16816.F32.BF16 R24, R72.reuse, R84, R24 ;  /* 0x000000544818723c */ /* 0x040fe60000041818 */
[----:B------:R-:W-:Y:S05]  /*10600*/  MUFU.EX2 R96, R148 ;  /* 0x0000009400607308 */ /* 0x000fea0000000800 */
[-C--:B------:R-:W-:Y:S08]  /*10610*/  HMMA.16816.F32.BF16 R28, R72, R86.reuse, R28 ;  /* 0x00000056481c723c */ /* 0x080ff0000004181c */
[C---:B------:R-:W-:Y:S01]  /*10620*/  HMMA.16816.F32.BF16 R32, R68.reuse, R86, R32 ;  /* 0x000000564420723c */ /* 0x040fe20000041820 */
[----:B------:R-:W3:Y:S07]  /*10630*/  LDSM.16.MT88.4 R84, [R229+0x1800] ;  /* 0x00180000e554783b */ /* 0x000eee0000004200 */
[-C--:B------:R-:W-:Y:S01]  /*10640*/  HMMA.16816.F32.BF16 R36, R68, R88.reuse, R36 ;  /* 0x000000584424723c */ /* 0x080fe20000041824 */
[----:B--2---:R-:W2:Y:S07]  /*10650*/  MUFU.EX2 R133, R133 ;  /* 0x0000008500857308 */ /* 0x004eae0000000800 */
[C---:B------:R-:W-:Y:S08]  /*10660*/  HMMA.16816.F32.BF16 R40, R72.reuse, R88, R40 ;  /* 0x000000584828723c */ /* 0x040ff00000041828 */
[-C--:B------:R-:W-:Y:S08]  /*10670*/  HMMA.16816.F32.BF16 R44, R72, R90.reuse, R44 ;  /* 0x0000005a482c723c */ /* 0x080ff0000004182c */
[C---:B------:R-:W-:Y:S01]  /*10680*/  HMMA.16816.F32.BF16 R48, R68.reuse, R90, R48 ;  /* 0x0000005a4430723c */ /* 0x040fe20000041830 */
[----:B------:R-:W2:Y:S07]  /*10690*/  LDSM.16.MT88.4 R88, [R226+0x1800] ;  /* 0x00180000e258783b */ /* 0x000eae0000004200 */
[-C--:B-1----:R-:W-:Y:S08]  /*106a0*/  HMMA.16816.F32.BF16 R52, R68, R76.reuse, R52 ;  /* 0x0000004c4434723c */ /* 0x082ff00000041834 */
[C---:B------:R-:W-:Y:S08]  /*106b0*/  HMMA.16816.F32.BF16 R56, R72.reuse, R76, R56 ;  /* 0x0000004c4838723c */ /* 0x040ff00000041838 */
[-C--:B------:R-:W-:Y:S07]  /*106c0*/  HMMA.16816.F32.BF16 R60, R72, R78.reuse, R60 ;  /* 0x0000004e483c723c */ /* 0x080fee000004183c */
[----:B------:R-:W-:Y:S01]  /*106d0*/  F2FP.BF16.PACK_AB R74, R135, R136 ;  /* 0x00000088874a723e */ /* 0x000fe200000010ff */
[----:B------:R-:W-:Y:S01]  /*106e0*/  HMMA.16816.F32.BF16 R64, R68, R78, R64 ;  /* 0x0000004e4440723c */ /* 0x000fe20000041840 */
[----:B------:R-:W1:Y:S03]  /*106f0*/  LDSM.16.MT88.4 R76, [R228+0x1800] ;  /* 0x00180000e44c783b */ /* 0x000e660000004200 */
        /* <DEDUP_REMOVED lines=10> */
[-C--:B----4-:R-:W-:Y:S08]  /*107a0*/  HMMA.16816.F32.BF16 R4, R68, R80.reuse, R4 ;  /* 0x000000504404723c */ /* 0x090ff00000041804 */
[C---:B------:R-:W-:Y:S08]  /*107b0*/  HMMA.16816.F32.BF16 R8, R72.reuse, R80, R8 ;  /* 0x000000504808723c */ /* 0x040ff00000041808 */
[-C--:B------:R-:W-:Y:S08]  /*107c0*/  HMMA.16816.F32.BF16 R12, R72, R82.reuse, R12 ;  /* 0x00000052480c723c */ /* 0x080ff0000004180c */
[C---:B------:R-:W-:Y:S01]  /*107d0*/  HMMA.16816.F32.BF16 R16, R68.reuse, R82, R16 ;  /* 0x000000524410723c */ /* 0x040fe20000041810 */
[----:B------:R-:W4:Y:S07]  /*107e0*/  LDSM.16.MT88.4 R80, [R225+0x2000] ;  /* 0x00200000e150783b */ /* 0x000f2e0000004200 */
[-C--:B---3--:R-:W-:Y:S08]  /*107f0*/  HMMA.16816.F32.BF16 R20, R68, R84.reuse, R20 ;  /* 0x000000544414723c */ /* 0x088ff00000041814 */
[C---:B------:R-:W-:Y:S08]  /*10800*/  HMMA.16816.F32.BF16 R24, R72.reuse, R84, R24 ;  /* 0x000000544818723c */ /* 0x040ff00000041818 */
[-C--:B------:R-:W-:Y:S08]  /*10810*/  HMMA.16816.F32.BF16 R28, R72, R86.reuse, R28 ;  /* 0x00000056481c723c */ /* 0x080ff0000004181c */
[C---:B------:R-:W-:Y:S01]  /*10820*/  HMMA.16816.F32.BF16 R32, R68.reuse, R86, R32 ;  /* 0x000000564420723c */ /* 0x040fe20000041820 */
[----:B------:R-:W3:Y:S07]  /*10830*/  LDSM.16.MT88.4 R84, [R229+0x2000] ;  /* 0x00200000e554783b */ /* 0x000eee0000004200 */
[-C--:B--2---:R-:W-:Y:S08]  /*10840*/  HMMA.16816.F32.BF16 R36, R68, R88.reuse, R36 ;  /* 0x000000584424723c */ /* 0x084ff00000041824 */
        /* <DEDUP_REMOVED lines=50> */
[-C--:B----4-:R-:W-:Y:S08]  /*10b70*/  HMMA.16816.F32.BF16 R4, R68, R80.reuse, R4 ;  /* 0x000000504404723c */ /* 0x090ff00000041804 */
[C---:B------:R-:W-:Y:S01]  /*10b80*/  HMMA.16816.F32.BF16 R8, R72.reuse, R80, R8 ;  /* 0x000000504808723c */ /* 0x040fe20000041808 */
[----:B------:R-:W-:Y:S07]  /*10b90*/  MUFU.EX2 R80, R153 ;  /* 0x0000009900507308 */ /* 0x000fee0000000800 */
[-C--:B------:R-:W-:Y:S03]  /*10ba0*/  HMMA.16816.F32.BF16 R12, R72, R82.reuse, R12 ;  /* 0x00000052480c723c */ /* 0x080fe6000004180c */
[----:B------:R-:W-:Y:S05]  /*10bb0*/  MUFU.EX2 R81, R160 ;  /* 0x000000a000517308 */ /* 0x000fea0000000800 */
[C---:B------:R-:W-:Y:S05]  /*10bc0*/  HMMA.16816.F32.BF16 R16, R68.reuse, R82, R16 ;  /* 0x000000524410723c */ /* 0x040fea0000041810 */
[----:B------:R-:W4:Y:S03]  /*10bd0*/  MUFU.EX2 R83, R144 ;  /* 0x0000009000537308 */ /* 0x000f260000000800 */
[-C--:B---3--:R-:W-:Y:S07]  /*10be0*/  HMMA.16816.F32.BF16 R20, R68, R84.reuse, R20 ;  /* 0x000000544414723c */ /* 0x088fee0000041814 */
[----:B------:R-:W3:Y:S01]  /*10bf0*/  MUFU.EX2 R82, R161 ;  /* 0x000000a100527308 */ /* 0x000ee20000000800 */
[C---:B------:R-:W-:Y:S08]  /*10c00*/  HMMA.16816.F32.BF16 R24, R72.reuse, R84, R24 ;  /* 0x000000544818723c */ /* 0x040ff00000041818 */
[-C--:B------:R-:W-:Y:S04]  /*10c10*/  HMMA.16816.F32.BF16 R28, R72, R86.reuse, R28 ;  /* 0x00000056481c723c */ /* 0x080fe8000004181c */
[----:B----4-:R-:W-:Y:S04]  /*10c20*/  F2FP.BF16.PACK_AB R126, R188, R83 ;  /* 0x00000053bc7e723e */ /* 0x010fe800000010ff */
[C---:B------:R-:W-:Y:S04]  /*10c30*/  HMMA.16816.F32.BF16 R32, R68.reuse, R86, R32 ;  /* 0x000000564420723c */ /* 0x040fe80000041820 */
[----:B---3--:R-:W-:Y:S04]  /*10c40*/  F2FP.BF16.PACK_AB R125, R81, R82 ;  /* 0x00000052517d723e */ /* 0x008fe800000010ff */
[-C--:B--2---:R-:W-:Y:S08]  /*10c50*/  HMMA.16816.F32.BF16 R36, R68, R88.reuse, R36 ;  /* 0x000000584424723c */ /* 0x084ff00000041824 */
[C---:B------:R-:W-:Y:S08]  /*10c60*/  HMMA.16816.F32.BF16 R40, R72.reuse, R88, R40 ;  /* 0x000000584828723c */ /* 0x040ff00000041828 */
[-C--:B------:R-:W-:Y:S08]  /*10c70*/  HMMA.16816.F32.BF16 R44, R72, R90.reuse, R44 ;  /* 0x0000005a482c723c */ /* 0x080ff0000004182c */
[C---:B------:R-:W-:Y:S08]  /*10c80*/  HMMA.16816.F32.BF16 R48, R68.reuse, R90, R48 ;  /* 0x0000005a4430723c */ /* 0x040ff00000041830 */
[-C--:B-1----:R-:W-:Y:S08]  /*10c90*/  HMMA.16816.F32.BF16 R52, R68, R76.reuse, R52 ;  /* 0x0000004c4434723c */ /* 0x082ff00000041834 */
[C---:B------:R-:W-:Y:S01]  /*10ca0*/  HMMA.16816.F32.BF16 R56, R72.reuse, R76, R56 ;  /* 0x0000004c4838723c */ /* 0x040fe20000041838 */
[----:B------:R-:W1:Y:S07]  /*10cb0*/  MUFU.EX2 R76, R152 ;  /* 0x00000098004c7308 */ /* 0x000e6e0000000800 */
[-C--:B------:R-:W-:Y:S07]  /*10cc0*/  HMMA.16816.F32.BF16 R60, R72, R78.reuse, R60 ;  /* 0x0000004e483c723c */ /* 0x080fee000004183c */
[----:B------:R-:W-:Y:S01]  /*10cd0*/  FADD.FTZ R73, R128, R0 ;  /* 0x0000000080497221 */ /* 0x000fe20000010000 */
[----:B------:R-:W-:Y:S04]  /*10ce0*/  HMMA.16816.F32.BF16 R64, R68, R78, R64 ;  /* 0x0000004e4440723c */ /* 0x000fe80000041840 */
[----:B------:R-:W-:Y:S01]  /*10cf0*/  F2FP.BF16.PACK_AB R128, R111, R112 ;  /* 0x000000706f80723e */ /* 0x000fe200000010ff */
[----:B------:R-:W-:Y:S01]  /*10d00*/  FADD.FTZ R72, R124, R93 ;  /* 0x0000005d7c487221 */ /* 0x000fe20000010000 */
[----:B------:R-:W-:Y:S01]  /*10d10*/  F2FP.BF16.PACK_AB R124, R95, R96 ;  /* 0x000000605f7c723e */ /* 0x000fe200000010ff */
[----:B------:R-:W-:Y:S01]  /*10d20*/  FADD.FTZ R68, R134, R2 ;  /* 0x0000000286447221 */ /* 0x000fe20000010000 */
[----:B-1----:R-:W-:Y:S03]  /*10d30*/  F2FP.BF16.PACK_AB R127, R76, R80 ;  /* 0x000000504c7f723e */ /* 0x002fe600000010ff */
        /* <DEDUP_REMOVED lines=61> */
[----:B------:R-:W-:Y:S04]  /*11110*/  HMMA.16816.F32.BF16 R128, R128, R6, R64 ;  /* 0x000000068080723c */ /* 0x000fe80000041840 */
[----:B------:R-:W-:Y:S01]  /*11120*/  FADD.FTZ R3, R111, R3 ;  /* 0x000000036f037221 */ /* 0x000fe20000010000 */
[----:B------:R-:W-:Y:S01]  /*11130*/  MOV R121, R119 ;  /* 0x0000007700797202 */ /* 0x000fe20000000f00 */
[----:B------:R-:W-:Y:S02]  /*11140*/  FADD.FTZ R4, R115, R2 ;  /* 0x0000000273047221 */ /* 0x000fe40000010000 */
[----:B------:R-:W-:Y:S04]  /*11150*/  FADD.FTZ R3, R104, R3 ;  /* 0x0000000368037221 */ /* 0x000fe80000010000 */
[----:B------:R-:W-:Y:S01]  /*11160*/  FADD.FTZ R3, R120, R3 ;  /* 0x0000000378037221 */ /* 0x000fe20000010000 */
[----:B------:R-:W-:Y:S01]  /*11170*/  MOV R120, R117 ;  /* 0x0000007500787202 */ /* 0x000fe20000000f00 */
[----:B------:R-:W-:Y:S02]  /*11180*/  FADD.FTZ R5, R97, R0 ;  /* 0x0000000061057221 */ /* 0x000fe40000010000 */
        /* <DEDUP_REMOVED lines=18> */
[----:B--2--5:R-:W-:-:S05]  /*112b0*/  @P0 BRA `(.L_x_1361) ;  /* 0xffffb97000000947 */ /* 0x024fca000383ffff */
.L_x_1354:
[----:B------:R-:W-:Y:S05]  /*112c0*/  BRA.DIV ~URZ, `(.L_x_1362) ;  /* 0x000074f27f007947 */ /* 0x000fea000b800000 */
[----:B------:R-:W2:Y:S04]  /*112d0*/  LDL R0, [R1+0xc] ;  /* 0x00000c0001007983 */ /* 0x000ea80000100800 */
[----:B--2---:R1:W2:Y:S02]  /*112e0*/  SHFL.BFLY PT, R4, R0, 0x2, 0x1f ;  /* 0x0c401f0000047f89 */ /* 0x0042a400000e0000 */
.L_x_1414:
        /* <DEDUP_REMOVED lines=18> */
[----:B---3--:R-:W-:Y:S02]  /*11410*/  FADD.FTZ R6, R6, R3 ;  /* 0x0000000306067221 */ /* 0x008fe40000010000 */
.L_x_1415:
[----:B------:R-:W-:Y:S01]  /*11420*/  FSETP.NE.FTZ.AND P2, PT, R5, RZ, PT ;  /* 0x000000ff0500720b */ /* 0x000fe20003f55000 */
[----:B------:R-:W-:Y:S01]  /*11430*/  CS2R R2, SRZ ;  /* 0x0000000000027805 */ /* 0x000fe2000001ff00 */
[----:B------:R-:W-:Y:S02]  /*11440*/  FSETP.NE.FTZ.AND P3, PT, R4, RZ, PT ;  /* 0x000000ff0400720b */ /* 0x000fe40003f75000 */
[----:B------:R-:W-:Y:S02]  /*11450*/  FSETP.NE.FTZ.AND P1, PT, R6, RZ, PT ;  /* 0x000000ff0600720b */ /* 0x000fe40003f35000 */
[----:B------:R-:W-:Y:S02]  /*11460*/  MOV R0, RZ ;  /* 0x000000ff00007202 */ /* 0x000fe40000000f00 */
[----:B------:R-:W-:Y:S02]  /*11470*/  MOV R34, 0xff800000 ;  /* 0xff80000000227802 */ /* 0x000fe40000000f00 */
[----:B------:R-:W-:-:S02]  /*11480*/  MOV R32, 0xff800000 ;  /* 0xff80000000207802 */ /* 0x000fc40000000f00 */
[----:B------:R-:W-:Y:S01]  /*11490*/  MOV R33, 0xff800000 ;  /* 0xff80000000217802 */ /* 0x000fe20000000f00 */
[----:B------:R-:W1:Y:S01]  /*114a0*/  @P2 MUFU.RCP R3, R5 ;  /* 0x0000000500032308 */ /* 0x000e620000001000 */
[----:B------:R-:W-:Y:S02]  /*114b0*/  @P2 MOV R9, 0x3f317218 ;  /* 0x3f31721800092802 */ /* 0x000fe40000000f00 */
[----:B------:R-:W-:Y:S02]  /*114c0*/  MOV R31, 0xff800000 ;  /* 0xff800000001f7802 */ /* 0x000fe40000000f00 */
[----:B------:R-:W-:-:S03]  /*114d0*/  @P1 MOV R21, 0x3f317218 ;  /* 0x3f31721800151802 */ /* 0x000fc60000000f00 */
[----:B------:R-:W2:Y:S08]  /*114e0*/  @P3 MUFU.RCP R0, R4 ;  /* 0x0000000400003308 */ /* 0x000eb00000001000 */
[----:B------:R3:W-:Y:S01]  /*114f0*/  @P3 MUFU.LG2 R17, R4 ;  /* 0x0000000400113308 */ /* 0x0007e20000000c00 */
[C---:B-1----:R-:W-:Y:S02]  /*11500*/  FMUL.FTZ R186, R3.reuse, R186 ;  /* 0x000000ba03ba7220 */ /* 0x042fe40000410000 */
[----:B------:R-:W-:-:S02]  /*11510*/  FMUL.FTZ R29, R3, R187 ;  /* 0x000000bb031d7220 */ /* 0x000fc40000410000 */
[C---:B------:R-:W-:Y:S02]  /*11520*/  FMUL.FTZ R178, R3.reuse, R178 ;  /* 0x000000b203b27220 */ /* 0x040fe40000410000 */
[C---:B------:R-:W-:Y:S01]  /*11530*/  FMUL.FTZ R26, R3.reuse, R179 ;  /* 0x000000b3031a7220 */ /* 0x040fe20000410000 */
[----:B------:R-:W1:Y:S01]  /*11540*/  @P1 MUFU.RCP R2, R6 ;  /* 0x0000000600021308 */ /* 0x000e620000001000 */
[C---:B------:R-:W-:Y:S02]  /*11550*/  FMUL.FTZ R182, R3.reuse, R182 ;  /* 0x000000b603b67220 */ /* 0x040fe40000410000 */
[C---:B------:R-:W-:Y:S02]  /*11560*/  FMUL.FTZ R23, R3.reuse, R183 ;  /* 0x000000b703177220 */ /* 0x040fe40000410000 */
[C---:B------:R-:W-:Y:S02]  /*11570*/  FMUL.FTZ R170, R3.reuse, R170 ;  /* 0x000000aa03aa7220 */ /* 0x040fe40000410000 */
[----:B------:R-:W-:Y:S01]  /*11580*/  FMUL.FTZ R19, R3, R171 ;  /* 0x000000ab03137220 */ /* 0x000fe20000410000 */
[----:B------:R-:W4:Y:S02]  /*11590*/  @P2 MUFU.LG2 R5, R5 ;  /* 0x0000000500052308 */ /* 0x000f240000000c00 */
[----:B---34-:R-:W-:-:S02]  /*115a0*/  FADD.FTZ R4, R8, R7 ;  /* 0x0000000708047221 */ /* 0x018fc40000010000 */
[C---:B------:R-:W-:Y:S02]  /*115b0*/  FMUL.FTZ R174, R3.reuse, R174 ;  /* 0x000000ae03ae7220 */ /* 0x040fe40000410000 */
[C---:B------:R-:W-:Y:S01]  /*115c0*/  FMUL.FTZ R15, R3.reuse, R175 ;  /* 0x000000af030f7220 */ /* 0x040fe20000410000 */
[----:B------:R-:W-:Y:S01]  /*115d0*/  FSETP.NE.FTZ.AND P0, PT, R4, RZ, PT ;  /* 0x000000ff0400720b */ /* 0x000fe20003f15000 */
[C---:B------:R-:W-:Y:S02]  /*115e0*/  FMUL.FTZ R166, R3.reuse, R166 ;  /* 0x000000a603a67220 */ /* 0x040fe40000410000 */
[C---:B------:R-:W-:Y:S02]  /*115f0*/  FMUL.FTZ R11, R3.reuse, R167 ;  /* 0x000000a7030b7220 */ /* 0x040fe40000410000 */
[C---:B------:R-:W-:Y:S02]  /*11600*/  FMUL.FTZ R158, R3.reuse, R158 ;  /* 0x0000009e039e7220 */ /* 0x040fe40000410000 */
[----:B------:R-:W-:-:S02]  /*11610*/  FMUL.FTZ R7, R3, R159 ;  /* 0x0000009f03077220 */ /* 0x000fc40000410000 */
[C---:B------:R-:W-:Y:S02]  /*11620*/  FMUL.FTZ R130, R3.reuse, R130 ;  /* 0x0000008203827220 */ /* 0x040fe40000410000 */
[----:B------:R-:W-:Y:S02]  /*11630*/  FMUL.FTZ R131, R3, R131 ;  /* 0x0000008303837220 */ /* 0x000fe40000410000 */
[----:B------:R3:W4:Y:S01]  /*11640*/  @P1 MUFU.LG2 R3, R6 ;  /* 0x0000000600031308 */ /* 0x0007220000000c00 */
[C---:B--2---:R-:W-:Y:S02]  /*11650*/  FMUL.FTZ R184, R0.reuse, R184 ;  /* 0x000000b800b87220 */ /* 0x044fe40000410000 */
[C---:B------:R-:W-:Y:S02]  /*11660*/  FMUL.FTZ R30, R0.reuse, R185 ;  /* 0x000000b9001e7220 */ /* 0x040fe40000410000 */
[C---:B------:R-:W-:Y:S02]  /*11670*/  FMUL.FTZ R176, R0.reuse, R176 ;  /* 0x000000b000b07220 */ /* 0x040fe40000410000 */
[----:B------:R-:W-:-:S02]  /*11680*/  FMUL.FTZ R27, R0, R177 ;  /* 0x000000b1001b7220 */ /* 0x000fc40000410000 */
[C---:B------:R-:W-:Y:S02]  /*11690*/  FMUL.FTZ R180, R0.reuse, R180 ;  /* 0x000000b400b47220 */ /* 0x040fe40000410000 */
[C---:B------:R-:W-:Y:S02]  /*116a0*/  FMUL.FTZ R24, R0.reuse, R181 ;  /* 0x000000b500187220 */ /* 0x040fe40000410000 */
[C---:B------:R-:W-:Y:S02]  /*116b0*/  FMUL.FTZ R168, R0.reuse, R168 ;  /* 0x000000a800a87220 */ /* 0x040fe40000410000 */
[C---:B------:R-:W-:Y:S01]  /*116c0*/  FMUL.FTZ R20, R0.reuse, R169 ;  /* 0x000000a900147220 */ /* 0x040fe20000410000 */
[----:B---3--:R-:W-:Y:S01]  /*116d0*/  @P3 MOV R6, 0x3f317218 ;  /* 0x3f31721800063802 */ /* 0x008fe20000000f00 */
        /* <DEDUP_REMOVED lines=8> */
[----:B------:R-:W-:Y:S01]  /*11760*/  MOV R0, RZ ;  /* 0x000000ff00007202 */ /* 0x000fe20000000f00 */
[----:B-1----:R-:W-:-:S02]  /*11770*/  FMUL.FTZ R152, R2, R152 ;  /* 0x0000009802987220 */ /* 0x002fc40000410000 */
[C---:B------:R-:W-:Y:S02]  /*11780*/  FMUL.FTZ R28, R2.reuse, R153 ;  /* 0x00000099021c7220 */ /* 0x040fe40000410000 */
[C---:B------:R-:W-:Y:S01]  /*11790*/  FMUL.FTZ R160, R2.reuse, R160 ;  /* 0x000000a002a07220 */ /* 0x040fe20000410000 */
[----:B------:R-:W-:Y:S01]  /*117a0*/  @P0 MUFU.RCP R0, R4 ;  /* 0x0000000400000308 */ /* 0x000fe20000001000 */
        /* <DEDUP_REMOVED lines=14> */
[----:B------:R-:W-:Y:S02]  /*11890*/  @P2 FMUL.FTZ R13, R5, 0.69314718246459960938 ;  /* 0x3f317218050d2820 */ /* 0x000fe40000410000 */
[----:B------:R-:W-:Y:S02]  /*118a0*/  @P2 FMUL.FTZ R5, R9, c[0x0][0x2d0] ;  /* 0x0000b40009052a20 */ /* 0x000fe40000410000 */
[----:B----4-:R-:W-:-:S02]  /*118b0*/  @P1 FMUL.FTZ R9, R3, 0.69314718246459960938 ;  /* 0x3f31721803091820 */ /* 0x010fc40000410000 */
        /* <DEDUP_REMOVED lines=28> */
.L_x_1307:
[----:B------:R1:W5:Y:S01]  /*11a80*/  LDL R6, [R1+0x58] ;  /* 0x0000580001067983 */ /* 0x0003620000100800 */
        /* <DEDUP_REMOVED lines=18> */
.L_x_1365:
[----:B-1----:R-:W-:Y:S05]  /*11bb0*/  BSYNC B0 ;  /* 0x0000000000007941 */ /* 0x002fea0003800000 */
.L_x_1364:
        /* <DEDUP_REMOVED lines=89> */
[----:B------:R-:W-:Y:S05]  /*12150*/  CALL.REL.NOINC `($__internal_3_$__cuda_sm70_shflsync_idx_p) ;  /* 0x000070c000007944 */ /* 0x000fea0003c00000 */
.L_x_1368:
[----:B-1----:R-:W2:Y:S04]  /*12160*/  LDL R2, [R1+0x54] ;  /* 0x0000540001027983 */ /* 0x002ea80000100800 */
[----:B------:R-:W3:Y:S04]  /*12170*/  LDL R5, [R1+0x18] ;  /* 0x0000180001057983 */ /* 0x000ee80000100800 */
[----:B------:R-:W4:Y:S04]  /*12180*/  LDL.LU R4, [R1+0x4c] ;  /* 0x00004c0001047983 */ /* 0x000f280000300800 */
[----:B------:R-:W5:Y:S04]  /*12190*/  LDL.LU R15, [R1+0x48] ;  /* 0x00004800010f7983 */ /* 0x000f680000300800 */
[----:B------:R-:W2:Y:S01]  /*121a0*/  LDL.LU R17, [R1+0x44] ;  /* 0x0000440001117983 */ /* 0x000ea20000300800 */
[----:B------:R-:W-:-:S03]  /*121b0*/  IMAD.MOV.U32 R0, RZ, RZ, 0x1 ;  /* 0x00000001ff007424 */ /* 0x000fc600078e00ff */
        /* <DEDUP_REMOVED lines=11> */
[----:B-----5:R-:W-:-:S03]  /*12270*/  SHF.R.S32.HI R8, RZ, 0x1f, R15 ;  /* 0x0000001fff087819 */ /* 0x020fc6000001140f */
[----:B--2---:R-:W-:Y:S02]  /*12280*/  IMAD.IADD R3, R2, 0x1, R17 ;  /* 0x0000000102037824 */ /* 0x004fe400078e0211 */
[C---:B------:R-:W-:Y:S02]  /*12290*/  IMAD R2, R0.reuse, c[0x0][0x490], RZ ;  /* 0x0001240000027a24 */ /* 0x040fe400078e02ff */
[----:B------:R-:W-:Y:S02]  /*122a0*/  IMAD R0, R0, c[0x0][0x3e8], RZ ;  /* 0x0000fa0000007a24 */ /* 0x000fe400078e02ff */
[----:B------:R-:W-:-:S04]  /*122b0*/  @P0 IMAD.HI.U32 R12, R3, c[0x0][0x4ec], RZ ;  /* 0x00013b00030c0a27 */ /* 0x000fc800078e00ff */
[----:B---3--:R-:W-:Y:S02]  /*122c0*/  IMAD.IADD R10, R5, 0x1, R17 ;  /* 0x00000001050a7824 */ /* 0x008fe400078e0211 */
        /* <DEDUP_REMOVED lines=51> */
[----:B------:R5:W1:Y:S01]  /*12600*/  SHFL.IDX PT, R9, R2, 0x3, 0x1c1f ;  /* 0x007c1f0002097f89 */ /* 0x000a6200000e0000 */
[----:B------:R-:W-:-:S02]  /*12610*/  SHF.R.S32.HI R7, RZ, 0x1f, R6 ;  /* 0x0000001fff077819 */ /* 0x000fc40000011406 */
[----:B------:R-:W-:-:S03]  /*12620*/  ISETP.GE.OR P4, PT, R0, UR4, P1 ;  /* 0x0000000400007c0c */ /* 0x000fc60008f86670 */
[----:B------:R-:W-:Y:S01]  /*12630*/  IMAD R7, R7, c[0x0][0x3d8], RZ ;  /* 0x0000f60007077a24 */ /* 0x000fe200078e02ff */
[----:B------:R-:W-:Y:S01]  /*12640*/  SHF.R.S32.HI R16, RZ, 0x1f, R18 ;  /* 0x0000001fff107819 */ /* 0x000fe20000011412 */
[----:B------:R-:W-:Y:S01]  /*12650*/  IMAD.WIDE.U32 R4, R6, c[0x0][0x3d8], R4 ;  /* 0x0000f60006047a25 */ /* 0x000fe200078e0004 */
[C---:B----4-:R-:W-:Y:S02]  /*12660*/  IADD3 R3, R0.reuse, 0x8, RZ ;  /* 0x0000000800037810 */ /* 0x050fe40007ffe0ff */
[C---:B-----5:R-:W-:Y:S02]  /*12670*/  IADD3 R2, R0.reuse, 0x40, RZ ;  /* 0x0000004000027810 */ /* 0x060fe40007ffe0ff */
[----:B------:R-:W-:Y:S02]  /*12680*/  IADD3 R0, R0, 0x48, RZ ;  /* 0x0000004800007810 */ /* 0x000fe40007ffe0ff */
[----:B------:R-:W-:Y:S02]  /*12690*/  ISETP.GE.OR P3, PT, R3, UR4, P1 ;  /* 0x0000000403007c0c */ /* 0x000fe40008f66670 */
[----:B------:R-:W-:-:S02]  /*126a0*/  ISETP.GE.OR P2, PT, R2, UR4, P1 ;  /* 0x0000000402007c0c */ /* 0x000fc40008f46670 */
[----:B------:R-:W-:Y:S01]  /*126b0*/  ISETP.GE.OR P1, PT, R0, UR4, P1 ;  /* 0x0000000400007c0c */ /* 0x000fe20008f26670 */
[----:B------:R-:W-:Y:S01]  /*126c0*/  IMAD R7, R6, c[0x0][0x3dc], R7 ;  /* 0x0000f70006077a24 */ /* 0x000fe200078e0207 */
[----:B------:R-:W-:Y:S01]  /*126d0*/  LEA.HI R16, R16, R18, RZ, 0x3 ;  /* 0x0000001210107211 */ /* 0x000fe200078f18ff */
[----:B-1----:R-:W-:Y:S01]  /*126e0*/  @!P4 ST.E [R14.64], R32 ;  /* 0x000000200e00c985 */ /* 0x002fe2000c101906 */
        /* <DEDUP_REMOVED lines=15> */
[----:B------:R-:W5:Y:S01]  /*127e0*/  SHFL.IDX PT, R11, R0, 0x1, 0x181f ;  /* 0x00381f00000b7f89 */ /* 0x000f6200000e0000 */
[----:B------:R-:W-:-:S03]  /*127f0*/  ISETP.GE.OR P3, PT, R3, UR4, P5 ;  /* 0x0000000403007c0c */ /* 0x000fc6000af66670 */
[----:B------:R-:W5:Y:S01]  /*12800*/  SHFL.IDX PT, R10, R0, 0x2, 0x181f ;  /* 0x00581f00000a7f89 */ /* 0x000f6200000e0000 */
[----:B------:R-:W-:-:S03]  /*12810*/  IADD3 R4, R3, 0x20, RZ ;  /* 0x0000002003047810 */ /* 0x000fc60007ffe0ff */
[----:B------:R-:W5:Y:S01]  /*12820*/  LDS.128 R16, [R243+0x880] ;  /* 0x00088000f3107984 */ /* 0x000f620000000c00 */
[----:B------:R-:W-:-:S03]  /*12830*/  ISETP.GE.OR P0, PT, R4, UR4, P5 ;  /* 0x0000000404007c0c */ /* 0x000fc6000af06670 */
[----:B------:R-:W5:Y:S02]  /*12840*/  LDS.128 R12, [R243+0x1080] ;  /* 0x00108000f30c7984 */ /* 0x000f640000000c00 */
        /* <DEDUP_REMOVED lines=9> */
[C-C-:B-----5:R-:W-:Y:S01]  /*128e0*/  @!P2 LEA.HI.X R7, R242.reuse, R11, R48.reuse, 0x1, P1 ;  /* 0x0000000bf207a211 */ /* 0x160fe200008f0c30 */
        /* <DEDUP_REMOVED lines=9> */
[----:B------:R-:W5:Y:S04]  /*12980*/  SHFL.IDX PT, R9, R2, 0x5, 0x181f ;  /* 0x00b81f0002097f89 */ /* 0x000f6800000e0000 */
        /* <DEDUP_REMOVED lines=16> */
[C---:B-----5:R-:W-:Y:S02]  /*12a90*/  @!P3 LEA R6, P1, R242.reuse, R9, 0x1 ;  /* 0x00000009f206b211 */ /* 0x060fe400078208ff */
        /* <DEDUP_REMOVED lines=14> */
.L_x_1367:
        /* <DEDUP_REMOVED lines=42> */
.L_x_1371:
[----:B------:R-:W-:Y:S05]  /*12e20*/  BSYNC B0 ;  /* 0x0000000000007941 */ /* 0x000fea0003800000 */
.L_x_1370:
        /* <DEDUP_REMOVED lines=32> */
.L_x_1416:
[----:B------:R-:W-:Y:S05]  /*13030*/  BRA.DIV ~URZ, `(.L_x_1373) ;  /* 0x00005ac27f007947 */ /* 0x000fea000b800000 */
[----:B------:R3:W4:Y:S02]  /*13040*/  SHFL.IDX PT, R2, R5, RZ, 0x181f ;  /* 0x00181fff05027589 */ /* 0x00072400000e0000 */
.L_x_1417:
        /* <DEDUP_REMOVED lines=16> */
.L_x_1418:
        /* <DEDUP_REMOVED lines=8> */
.L_x_1419:
[----:B------:R-:W-:Y:S05]  /*131d0*/  BRA.DIV ~URZ, `(.L_x_1376) ;  /* 0x00005ad27f007947 */ /* 0x000fea000b800000 */
[----:B-1----:R1:W2:Y:S02]  /*131e0*/  SHFL.IDX PT, R2, R5, 0x2, 0x181f ;  /* 0x00581f0005027f89 */ /* 0x0022a400000e0000 */
.L_x_1420:
        /* <DEDUP_REMOVED lines=9> */
.L_x_1421:
        /* <DEDUP_REMOVED lines=8> */
.L_x_1422:
[----:B------:R-:W-:Y:S05]  /*13300*/  BRA.DIV ~URZ, `(.L_x_1379) ;  /* 0x00005b527f007947 */ /* 0x000fea000b800000 */
[----:B--2---:R2:W1:Y:S02]  /*13310*/  SHFL.IDX PT, R2, R5, 0x4, 0x181f ;  /* 0x00981f0005027f89 */ /* 0x00446400000e0000 */
.L_x_1423:
        /* <DEDUP_REMOVED lines=9> */
.L_x_1424:
        /* <DEDUP_REMOVED lines=8> */
.L_x_1425:
[----:B------:R-:W-:Y:S05]  /*13430*/  BRA.DIV ~URZ, `(.L_x_1382) ;  /* 0x00005bd27f007947 */ /* 0x000fea000b800000 */
[----:B--2---:R2:W3:Y:S02]  /*13440*/  SHFL.IDX PT, R2, R5, 0x6, 0x181f ;  /* 0x00d81f0005027f89 */ /* 0x0044e400000e0000 */
.L_x_1426:
        /* <DEDUP_REMOVED lines=9> */
.L_x_1427:
[----:B------:R-:W-:Y:S02]  /*134e0*/  IADD3 R0, R0, 0x70, RZ ;  /* 0x0000007000007810 */ /* 0x000fe40007ffe0ff */
[----:B-12---:R-:W-:Y:S02]  /*134f0*/  SHF.R.S32.HI R5, RZ, 0x1f, R242 ;  /* 0x0000001fff057819 */ /* 0x006fe400000114f2 */
[----:B------:R-:W-:-:S13]  /*13500*/  ISETP.GE.OR P1, PT, R0, R7, P0 ;  /* 0x000000070000720c */ /* 0x000fda0000726670 */
[----:B----4-:R-:W-:-:S04]  /*13510*/  @!P1 LEA R2, P0, R242, R2, 0x1 ;  /* 0x00000002f2029211 */ /* 0x010fc800078008ff */
[----:B---3--:R-:W-:-:S05]  /*13520*/  @!P1 LEA.HI.X R3, R242, R4, R5, 0x1, P0 ;  /* 0x00000004f2039211 */ /* 0x008fca00000f0c05 */
[----:B------:R1:W-:Y:S04]  /*13530*/  @!P1 ST.E.128 [R2.64], RZ ;  /* 0x000000ff02009985 */ /* 0x0003e8000c101d06 */
.L_x_1369:
[----:B------:R-:W-:Y:S05]  /*13540*/  BSYNC B1 ;  /* 0x0000000000017941 */ /* 0x000fea0003800000 */
.L_x_1366:
        /* <DEDUP_REMOVED lines=10> */
.L_x_1428:
[----:B------:R-:W-:Y:S01]  /*135f0*/  WARPSYNC 0xffffffff ;  /* 0xffffffff00007948 */ /* 0x000fe20003800000 */
[----:B------:R-:W-:Y:S06]  /*13600*/  BAR.SYNC.DEFER_BLOCKING 0x4, 0x80 ;  /* 0x0102000000007b1d */ /* 0x000fec0000010000 */
[----:B----4-:R4:W-:Y:S04]  /*13610*/  STL [R1+0x58], R0 ;  /* 0x0000580001007387 */ /* 0x0109e80000100800 */
[----:B------:R4:W-:Y:S04]  /*13620*/  @!P6 STS [0xb100], R47 ;  /* 0x00b1002fff00e388 */ /* 0x0009e80000000800 */
[----:B------:R-:W-:Y:S06]  /*13630*/  BAR.ARV 0x5, 0x80 ;  /* 0x0142000000007b1d */ /* 0x000fec0000002000 */
.L_x_1384:
[----:B---34-:R-:W3:Y:S02]  /*13640*/  LDL R0, [R1+0x58] ;  /* 0x0000580001007983 */ /* 0x018ee40000100800 */
[----:B---3--:R-:W-:-:S13]  /*13650*/  ISETP.GE.AND P0, PT, R0, c[0x0][0x538], PT ;  /* 0x00014e0000007a0c */ /* 0x008fda0003f06270 */
[----:B-12---:R-:W-:Y:S01]  /*13660*/  @P0 CALL.REL.NOINC `(.L_x_1386) ;  /* 0x0000001000000944 */ /* 0x006fe20003c00000 */
[----:B------:R-:W-:Y:S05]  /*13670*/  BRA `(.L_x_1387) ;  /* 0xfffed30000007947 */ /* 0x000fea000383ffff */
.L_x_1386:
[----:B------:R-:W-:Y:S05]  /*13680*/  EXIT ;  /* 0x000000000000794d */ /* 0x000fea0003800000 */
.L_x_1310:
[----:B------:R-:W-:Y:S01]  /*13690*/  IMAD.MOV.U32 R246, RZ, RZ, R4 ;  /* 0x000000fffff67224 */ /* 0x000fe200078e0004 */
[----:B------:R-:W-:Y:S01]  /*136a0*/  MOV R247, RZ ;  /* 0x000000ff00f77202 */ /* 0x000fe20000000f00 */
[----:B------:R-:W-:Y:S01]  /*136b0*/  IMAD.MOV.U32 R3, RZ, RZ, 0x181f ;  /* 0x0000181fff037424 */ /* 0x000fe200078e00ff */
[----:B------:R-:W-:Y:S02]  /*136c0*/  MOV R2, 0x136e0 ;  /* 0x000136e000027802 */ /* 0x000fe40000000f00 */
[----:B-----5:R-:W-:Y:S05]  /*136d0*/  CALL.REL.NOINC `($__internal_3_$__cuda_sm70_shflsync_idx_p) ;  /* 0x00005b4000007944 */ /* 0x020fea0003c00000 */
[----:B------:R-:W-:Y:S01]  /*136e0*/  MOV R6, R246 ;  /* 0x000000f600067202 */ /* 0x000fe20000000f00 */
[----:B------:R-:W-:Y:S05]  /*136f0*/  BRA `(.L_x_1388) ;  /* 0xfffedc8000007947 */ /* 0x000fea000383ffff */
.L_x_1311:
[----:B------:R-:W-:Y:S01]  /*13700*/  IMAD.MOV.U32 R246, RZ, RZ, R5 ;  /* 0x000000fffff67224 */ /* 0x000fe200078e0005 */
[----:B------:R-:W-:Y:S01]  /*13710*/  MOV R247, RZ ;  /* 0x000000ff00f77202 */ /* 0x000fe20000000f00 */
[----:B------:R-:W-:Y:S01]  /*13720*/  IMAD.MOV.U32 R3, RZ, RZ, 0x181f ;  /* 0x0000181fff037424 */ /* 0x000fe200078e00ff */
[----:B------:R-:W-:Y:S02]  /*13730*/  MOV R2, 0x13750 ;  /* 0x0001375000027802 */ /* 0x000fe40000000f00 */
[----:B-12--5:R-:W-:Y:S05]  /*13740*/  CALL.REL.NOINC `($__internal_3_$__cuda_sm70_shflsync_idx_p) ;  /* 0x00005ad000007944 */ /* 0x026fea0003c00000 */
[----:B------:R-:W-:Y:S01]  /*13750*/  MOV R2, R246 ;  /* 0x000000f600027202 */ /* 0x000fe20000000f00 */
[----:B------:R-:W-:Y:S05]  /*13760*/  BRA `(.L_x_1389) ;  /* 0xfffedc3000007947 */ /* 0x000fea000383ffff */
.L_x_1314:
[----:B------:R-:W-:Y:S01]  /*13770*/  IMAD.MOV.U32 R246, RZ, RZ, R4 ;  /* 0x000000fffff67224 */ /* 0x000fe200078e0004 */
[----:B------:R-:W-:Y:S01]  /*13780*/  MOV R247, 0x1 ;  /* 0x0000000100f77802 */ /* 0x000fe20000000f00 */
[----:B-1----:R-:W-:Y:S01]  /*13790*/  IMAD.MOV.U32 R3, RZ, RZ, 0x181f ;  /* 0x0000181fff037424 */ /* 0x002fe200078e00ff */
[----:B----4-:R-:W-:-:S02]  /*137a0*/  MOV R2, 0x137c0 ;  /* 0x000137c000027802 */ /* 0x010fc40000000f00 */
[----:B--2--5:R-:W-:Y:S05]  /*137b0*/  CALL.REL.NOINC `($__internal_3_$__cuda_sm70_shflsync_idx_p) ;  /* 0x00005a6000007944 */ /* 0x024fea0003c00000 */
[----:B------:R-:W-:Y:S01]  /*137c0*/  IMAD.MOV.U32 R6, RZ, RZ, R246 ;  /* 0x000000ffff067224 */ /* 0x000fe200078e00f6 */
[----:B------:R-:W-:Y:S01]  /*137d0*/  MOV R247, 0x1 ;  /* 0x0000000100f77802 */ /* 0x000fe20000000f00 */
[----:B------:R-:W-:Y:S01]  /*137e0*/  IMAD.MOV.U32 R246, RZ, RZ, R5 ;  /* 0x000000fffff67224 */ /* 0x000fe200078e0005 */
[----:B------:R-:W-:-:S02]  /*137f0*/  MOV R3, 0x181f ;  /* 0x0000181f00037802 */ /* 0x000fc40000000f00 */
[----:B------:R-:W-:Y:S02]  /*13800*/  MOV R2, 0x13820 ;  /* 0x0001382000027802 */ /* 0x000fe40000000f00 */
[----:B------:R-:W-:Y:S05]  /*13810*/  CALL.REL.NOINC `($__internal_3_$__cuda_sm70_shflsync_idx_p) ;  /* 0x00005a0000007944 */ /* 0x000fea0003c00000 */
[----:B------:R-:W-:Y:S01]  /*13820*/  MOV R2, R246 ;  /* 0x000000f600027202 */ /* 0x000fe20000000f00 */
[----:B------:R-:W-:Y:S05]  /*13830*/  BRA `(.L_x_1390) ;  /* 0xfffedcc000007947 */ /* 0x000fea000383ffff */
.L_x_1317:
[----:B------:R-:W-:Y:S01]  /*13840*/  IMAD.MOV.U32 R246, RZ, RZ, R4 ;  /* 0x000000fffff67224 */ /* 0x000fe200078e0004 */
[----:B------:R-:W-:Y:S01]  /*13850*/  MOV R247, 0x2 ;  /* 0x0000000200f77802 */ /* 0x000fe20000000f00 */
[----:B-1----:R-:W-:Y:S01]  /*13860*/  IMAD.MOV.U32 R3, RZ, RZ, 0x181f ;  /* 0x0000181fff037424 */ /* 0x002fe200078e00ff */
[----:B------:R-:W-:Y:S02]  /*13870*/  MOV R2, 0x13890 ;  /* 0x0001389000027802 */ /* 0x000fe40000000f00 */
[----:B--23-5:R-:W-:Y:S05]  /*13880*/  CALL.REL.NOINC `($__internal_3_$__cuda_sm70_shflsync_idx_p) ;  /* 0x0000599000007944 */ /* 0x02cfea0003c00000 */
[----:B------:R-:W-:Y:S01]  /*13890*/  MOV R6, R246 ;  /* 0x000000f600067202 */ /* 0x000fe20000000f00 */
[----:B------:R-:W-:Y:S05]  /*138a0*/  BRA `(.L_x_1391) ;  /* 0xfffedd3000007947 */ /* 0x000fea000383ffff */
.L_x_1318:
[----:B------:R-:W-:Y:S01]  /*138b0*/  IMAD.MOV.U32 R246, RZ, RZ, R5 ;  /* 0x000000fffff67224 */ /* 0x000fe200078e0005 */
[----:B------:R-:W-:Y:S01]  /*138c0*/  MOV R247, 0x2 ;  /* 0x0000000200f77802 */ /* 0x000fe20000000f00 */
[----:B-1----:R-:W-:Y:S01]  /*138d0*/  IMAD.MOV.U32 R3, RZ, RZ, 0x181f ;  /* 0x0000181fff037424 */ /* 0x002fe200078e00ff */
[----:B------:R-:W-:Y:S02]  /*138e0*/  MOV R2, 0x13900 ;  /* 0x0001390000027802 */ /* 0x000fe40000000f00 */
[----:B--2345:R-:W-:Y:S05]  /*138f0*/  CALL.REL.NOINC `($__internal_3_$__cuda_sm70_shflsync_idx_p) ;  /* 0x0000592000007944 */ /* 0x03cfea0003c00000 */
[----:B------:R-:W-:Y:S01]  /*13900*/  MOV R2, R246 ;  /* 0x000000f600027202 */ /* 0x000fe20000000f00 */
[----:B------:R-:W-:Y:S05]  /*13910*/  BRA `(.L_x_1392) ;  /* 0xfffedce000007947 */ /* 0x000fea000383ffff */
.L_x_1321:
[----:B------:R-:W-:Y:S01]  /*13920*/  IMAD.MOV.U32 R246, RZ, RZ, R4 ;  /* 0x000000fffff67224 */ /* 0x000fe200078e0004 */
[----:B------:R-:W-:Y:S01]  /*13930*/  MOV R247, 0x3 ;  /* 0x0000000300f77802 */ /* 0x000fe20000000f00 */
[----:B--2---:R-:W-:Y:S01]  /*13940*/  IMAD.MOV.U32 R3, RZ, RZ, 0x181f ;  /* 0x0000181fff037424 */ /* 0x004fe200078e00ff */
[----:B------:R-:W-:-:S02]  /*13950*/  MOV R2, 0x13970 ;  /* 0x0001397000027802 */ /* 0x000fc40000000f00 */
[----:B-1-345:R-:W-:Y:S05]  /*13960*/  CALL.REL.NOINC `($__internal_3_$__cuda_sm70_shflsync_idx_p) ;  /* 0x000058b000007944 */ /* 0x03afea0003c00000 */
        /* <DEDUP_REMOVED lines=8> */
.L_x_1324:
[----:B------:R-:W-:Y:S01]  /*139f0*/  IMAD.MOV.U32 R246, RZ, RZ, R4 ;  /* 0x000000fffff67224 */ /* 0x000fe200078e0004 */
[----:B------:R-:W-:Y:S01]  /*13a00*/  MOV R247, 0x4 ;  /* 0x0000000400f77802 */ /* 0x000fe20000000f00 */
[----:B-1----:R-:W-:Y:S01]  /*13a10*/  IMAD.MOV.U32 R3, RZ, RZ, 0x181f ;  /* 0x0000181fff037424 */ /* 0x002fe200078e00ff */
[----:B--2---:R-:W-:Y:S02]  /*13a20*/  MOV R2, 0x13a40 ;  /* 0x00013a4000027802 */ /* 0x004fe40000000f00 */
[----:B---345:R-:W-:Y:S05]  /*13a30*/  CALL.REL.NOINC `($__internal_3_$__cuda_sm70_shflsync_idx_p) ;  /* 0x000057e000007944 */ /* 0x038fea0003c00000 */
[----:B------:R-:W-:Y:S01]  /*13a40*/  MOV R6, R246 ;  /* 0x000000f600067202 */ /* 0x000fe20000000f00 */
[----:B------:R-:W-:Y:S05]  /*13a50*/  BRA `(.L_x_1394) ;  /* 0xfffedd7000007947 */ /* 0x000fea000383ffff */
.L_x_1325:
[----:B------:R-:W-:Y:S01]  /*13a60*/  IMAD.MOV.U32 R246, RZ, RZ, R5 ;  /* 0x000000fffff67224 */ /* 0x000fe200078e0005 */
[----:B------:R-:W-:Y:S01]  /*13a70*/  MOV R247, 0x4 ;  /* 0x0000000400f77802 */ /* 0x000fe20000000f00 */
[----:B------:R-:W-:Y:S01]  /*13a80*/  IMAD.MOV.U32 R3, RZ, RZ, 0x181f ;  /* 0x0000181fff037424 */ /* 0x000fe200078e00ff */
[----:B--2---:R-:W-:Y:S02]  /*13a90*/  MOV R2, 0x13ab0 ;  /* 0x00013ab000027802 */ /* 0x004fe40000000f00 */
[----:B-1-345:R-:W-:Y:S05]  /*13aa0*/  CALL.REL.NOINC `($__internal_3_$__cuda_sm70_shflsync_idx_p) ;  /* 0x0000577000007944 */ /* 0x03afea0003c00000 */
[----:B------:R-:W-:Y:S01]  /*13ab0*/  MOV R2, R246 ;  /* 0x000000f600027202 */ /* 0x000fe20000000f00 */
[----:B------:R-:W-:Y:S05]  /*13ac0*/  BRA `(.L_x_1395) ;  /* 0xfffedd2000007947 */ /* 0x000fea000383ffff */
.L_x_1328:
[----:B------:R-:W-:Y:S01]  /*13ad0*/  IMAD.MOV.U32 R246, RZ, RZ, R4 ;  /* 0x000000fffff67224 */ /* 0x000fe200078e0004 */
[----:B------:R-:W-:Y:S01]  /*13ae0*/  MOV R247, 0x5 ;  /* 0x0000000500f77802 */ /* 0x000fe20000000f00 */
[----:B-1----:R-:W-:Y:S01]  /*13af0*/  IMAD.MOV.U32 R3, RZ, RZ, 0x181f ;  /* 0x0000181fff037424 */ /* 0x002fe200078e00ff */
[----:B------:R-:W-:-:S02]  /*13b00*/  MOV R2, 0x13b20 ;  /* 0x00013b2000027802 */ /* 0x000fc40000000f00 */
[----:B--2345:R-:W-:Y:S05]  /*13b10*/  CALL.REL.NOINC `($__internal_3_$__cuda_sm70_shflsync_idx_p) ;  /* 0x0000570000007944 */ /* 0x03cfea0003c00000 */
        /* <DEDUP_REMOVED lines=8> */
.L_x_1331:
[----:B------:R-:W-:Y:S01]  /*13ba0*/  IMAD.MOV.U32 R246, RZ, RZ, R4 ;  /* 0x000000fffff67224 */ /* 0x000fe200078e0004 */
[----:B------:R-:W-:Y:S01]  /*13bb0*/  MOV R247, 0x6 ;  /* 0x0000000600f77802 */ /* 0x000fe20000000f00 */
[----:B-1----:R-:W-:Y:S01]  /*13bc0*/  IMAD.MOV.U32 R3, RZ, RZ, 0x181f ;  /* 0x0000181fff037424 */ /* 0x002fe200078e00ff */
[----:B------:R-:W-:Y:S02]  /*13bd0*/  MOV R2, 0x13bf0 ;  /* 0x00013bf000027802 */ /* 0x000fe40000000f00 */
[----:B--2345:R-:W-:Y:S05]  /*13be0*/  CALL.REL.NOINC `($__internal_3_$__cuda_sm70_shflsync_idx_p) ;  /* 0x0000563000007944 */ /* 0x03cfea0003c00000 */
[----:B------:R-:W-:Y:S01]  /*13bf0*/  MOV R6, R246 ;  /* 0x000000f600067202 */ /* 0x000fe20000000f00 */
[----:B------:R-:W-:Y:S05]  /*13c00*/  BRA `(.L_x_1397) ;  /* 0xfffeddb000007947 */ /* 0x000fea000383ffff */
.L_x_1332:
[----:B------:R-:W-:Y:S01]  /*13c10*/  IMAD.MOV.U32 R246, RZ, RZ, R5 ;  /* 0x000000fffff67224 */ /* 0x000fe200078e0005 */
[----:B------:R-:W-:Y:S01]  /*13c20*/  MOV R247, 0x6 ;  /* 0x0000000600f77802 */ /* 0x000fe20000000f00 */
[----:B-1----:R-:W-:Y:S01]  /*13c30*/  IMAD.MOV.U32 R3, RZ, RZ, 0x181f ;  /* 0x0000181fff037424 */ /* 0x002fe200078e00ff */
[----:B------:R-:W-:Y:S02]  /*13c40*/  MOV R2, 0x13c60 ;  /* 0x00013c6000027802 */ /* 0x000fe40000000f00 */
[----:B--2345:R-:W-:Y:S05]  /*13c50*/  CALL.REL.NOINC `($__internal_3_$__cuda_sm70_shflsync_idx_p) ;  /* 0x000055c000007944 */ /* 0x03cfea0003c00000 */
[----:B------:R-:W-:Y:S01]  /*13c60*/  MOV R2, R246 ;  /* 0x000000f600027202 */ /* 0x000fe20000000f00 */
[----:B------:R-:W-:Y:S05]  /*13c70*/  BRA `(.L_x_1398) ;  /* 0xfffedd6000007947 */ /* 0x000fea000383ffff */
.L_x_1335:
        /* <DEDUP_REMOVED lines=13> */
.L_x_1338:
[----:B------:R-:W-:Y:S01]  /*13d50*/  IMAD.MOV.U32 R246, RZ, RZ, R0 ;  /* 0x000000fffff67224 */ /* 0x000fe200078e0000 */
[----:B------:R-:W-:Y:S01]  /*13d60*/  MOV R247, RZ ;  /* 0x000000ff00f77202 */ /* 0x000fe20000000f00 */
[----:B------:R-:W-:Y:S01]  /*13d70*/  IMAD.MOV.U32 R3, RZ, RZ, 0x181f ;  /* 0x0000181fff037424 */ /* 0x000fe200078e00ff */
[----:B------:R-:W-:Y:S02]  /*13d80*/  MOV R2, 0x13da0 ;  /* 0x00013da000027802 */ /* 0x000fe40000000f00 */
[----:B------:R-:W-:Y:S05]  /*13d90*/  CALL.REL.NOINC `($__internal_3_$__cuda_sm70_shflsync_idx_p) ;  /* 0x0000548000007944 */ /* 0x000fea0003c00000 */
[----:B------:R-:W-:Y:S01]  /*13da0*/  MOV R7, R246 ;  /* 0x000000f600077202 */ /* 0x000fe20000000f00 */
[----:B------:R-:W-:Y:S05]  /*13db0*/  BRA `(.L_x_1400) ;  /* 0xfffef58000007947 */ /* 0x000fea000383ffff */
.L_x_1339:
[----:B------:R-:W-:Y:S01]  /*13dc0*/  IMAD.MOV.U32 R246, RZ, RZ, R4 ;  /* 0x000000fffff67224 */ /* 0x000fe200078e0004 */
[----:B------:R-:W-:Y:S01]  /*13dd0*/  MOV R247, RZ ;  /* 0x000000ff00f77202 */ /* 0x000fe20000000f00 */
[----:B------:R-:W-:Y:S01]  /*13de0*/  IMAD.MOV.U32 R3, RZ, RZ, 0x181f ;  /* 0x0000181fff037424 */ /* 0x000fe200078e00ff */
[----:B------:R-:W-:Y:S02]  /*13df0*/  MOV R2, 0x13e10 ;  /* 0x00013e1000027802 */ /* 0x000fe40000000f00 */
[----:B-12---:R-:W-:Y:S05]  /*13e00*/  CALL.REL.NOINC `($__internal_3_$__cuda_sm70_shflsync_idx_p) ;  /* 0x0000541000007944 */ /* 0x006fea0003c00000 */
[----:B------:R-:W-:Y:S01]  /*13e10*/  IADD3 R2, P0, R246, R174, RZ ;  /* 0x000000aef6027210 */ /* 0x000fe20007f1e0ff */
[----:B------:R-:W-:Y:S01]  /*13e20*/  IMAD.MOV.U32 R246, RZ, RZ, R0 ;  /* 0x000000fffff67224 */ /* 0x000fe200078e0000 */
[----:B------:R-:W-:-:S03]  /*13e30*/  MOV R247, 0x1 ;  /* 0x0000000100f77802 */ /* 0x000fc60000000f00 */
[----:B------:R-:W-:-:S05]  /*13e40*/  IMAD.X R3, R7, 0x1, R16, P0 ;  /* 0x0000000107037824 */ /* 0x000fca00000e0610 */
[----:B------:R-:W-:Y:S01]  /*13e50*/  @!PT LDS RZ, [RZ] ;  /* 0x00000000fffff984 */ /* 0x000fe20000000800 */
[----:B------:R-:W-:Y:S01]  /*13e60*/  @!PT LDS RZ, [RZ] ;  /* 0x00000000fffff984 */ /* 0x000fe20000000800 */
[----:B------:R-:W-:Y:S01]  /*13e70*/  @!PT LDS RZ, [RZ] ;  /* 0x00000000fffff984 */ /* 0x000fe20000000800 */
[----:B------:R1:W-:Y:S02]  /*13e80*/  LDGSTS.E.BYPASS.LTC128B.128 [R243+0x3900], [R2.64], !P5 ;  /* 0x0390000002f37fae */ /* 0x0003e4000e901d46 */
[----:B-1----:R-:W-:Y:S01]  /*13e90*/  IMAD.MOV.U32 R3, RZ, RZ, 0x181f ;  /* 0x0000181fff037424 */ /* 0x002fe200078e00ff */
[----:B------:R-:W-:Y:S02]  /*13ea0*/  MOV R2, 0x13ec0 ;  /* 0x00013ec000027802 */ /* 0x000fe40000000f00 */
[----:B------:R-:W-:Y:S05]  /*13eb0*/  CALL.REL.NOINC `($__internal_3_$__cuda_sm70_shflsync_idx_p) ;  /* 0x0000536000007944 */ /* 0x000fea0003c00000 */
[----:B------:R-:W-:Y:S01]  /*13ec0*/  IMAD.MOV.U32 R5, RZ, RZ, R246 ;  /* 0x000000ffff057224 */ /* 0x000fe200078e00f6 */
[----:B------:R-:W-:Y:S01]  /*13ed0*/  MOV R247, 0x1 ;  /* 0x0000000100f77802 */ /* 0x000fe20000000f00 */
[----:B------:R-:W-:Y:S01]  /*13ee0*/  IMAD.MOV.U32 R246, RZ, RZ, R4 ;  /* 0x000000fffff67224 */ /* 0x000fe200078e0004 */
[----:B------:R-:W-:Y:S02]  /*13ef0*/  MOV R3, 0x181f ;  /* 0x0000181f00037802 */ /* 0x000fe40000000f00 */
[----:B------:R-:W-:Y:S02]  /*13f00*/  MOV R2, 0x13f20 ;  /* 0x00013f2000027802 */ /* 0x000fe40000000f00 */
[----:B------:R-:W-:Y:S05]  /*13f10*/  CALL.REL.NOINC `($__internal_3_$__cuda_sm70_shflsync_idx_p) ;  /* 0x0000530000007944 */ /* 0x000fea0003c00000 */
        /* <DEDUP_REMOVED lines=85> */
[----:B------:R-:W-:Y:S01]  /*14470*/  MOV R4, R246 ;  /* 0x000000f600047202 */ /* 0x000fe20000000f00 */
[----:B------:R-:W-:Y:S05]  /*14480*/  BRA `(.L_x_1401) ;  /* 0xfffef0b000007947 */ /* 0x000fea000383ffff */
.L_x_1340:
[----:B------:R-:W-:Y:S01]  /*14490*/  IMAD.MOV.U32 R246, RZ, RZ, R4 ;  /* 0x000000fffff67224 */ /* 0x000fe200078e0004 */
[----:B------:R-:W-:Y:S01]  /*144a0*/  MOV R247, RZ ;  /* 0x000000ff00f77202 */ /* 0x000fe20000000f00 */
[----:B------:R-:W-:Y:S01]  /*144b0*/  IMAD.MOV.U32 R3, RZ, RZ, 0x1c1f ;  /* 0x00001c1fff037424 */ /* 0x000fe200078e00ff */
[----:B------:R-:W-:-:S02]  /*144c0*/  MOV R2, 0x144e0 ;  /* 0x000144e000027802 */ /* 0x000fc40000000f00 */
[----:B------:R-:W-:Y:S05]  /*144d0*/  CALL.REL.NOINC `($__internal_3_$__cuda_sm70_shflsync_idx_p) ;  /* 0x00004d4000007944 */ /* 0x000fea0003c00000 */
[----:B------:R-:W-:Y:S01]  /*144e0*/  MOV R0, R246 ;  /* 0x000000f600007202 */ /* 0x000fe20000000f00 */
[----:B------:R-:W-:Y:S05]  /*144f0*/  BRA `(.L_x_1402) ;  /* 0xfffef18000007947 */ /* 0x000fea000383ffff */
.L_x_1341:
[----:B------:R-:W-:Y:S01]  /*14500*/  IMAD.MOV.U32 R246, RZ, RZ, R4 ;  /* 0x000000fffff67224 */ /* 0x000fe200078e0004 */
[----:B------:R-:W-:Y:S01]  /*14510*/  MOV R247, 0x1 ;  /* 0x0000000100f77802 */ /* 0x000fe20000000f00 */
[----:B------:R-:W-:Y:S01]  /*14520*/  IMAD.MOV.U32 R3, RZ, RZ, 0x1c1f ;  /* 0x00001c1fff037424 */ /* 0x000fe200078e00ff */
[----:B------:R-:W-:-:S02]  /*14530*/  MOV R2, 0x14550 ;  /* 0x0001455000027802 */ /* 0x000fc40000000f00 */
[----:B-1----:R-:W-:Y:S05]  /*14540*/  CALL.REL.NOINC `($__internal_3_$__cuda_sm70_shflsync_idx_p) ;  /* 0x00004cd000007944 */ /* 0x002fea0003c00000 */
[----:B------:R-:W-:Y:S01]  /*14550*/  IMAD.IADD R0, R5, 0x1, R246 ;  /* 0x0000000105007824 */ /* 0x000fe200078e02f6 */
[----:B------:R-:W-:Y:S01]  /*14560*/  MOV R2, 0x14940 ;  /* 0x0001494000027802 */ /* 0x000fe20000000f00 */
[----:B------:R-:W-:-:S02]  /*14570*/  IMAD.MOV.U32 R246, RZ, RZ, R4 ;  /* 0x000000fffff67224 */ /* 0x000fc400078e0004 */
[----:B------:R-:W-:Y:S01]  /*14580*/  IMAD.MOV.U32 R247, RZ, RZ, 0x2 ;  /* 0x00000002fff77424 */ /* 0x000fe200078e00ff */
[----:B------:R-:W-:Y:S01]  /*14590*/  IMNMX R0, R6, R0, PT ;  /* 0x0000000006007217 */ /* 0x000fe20003800200 */
[----:B------:R-:W-:-:S03]  /*145a0*/  IMAD.MOV.U32 R3, RZ, RZ, 0x1c1f ;  /* 0x00001c1fff037424 */ /* 0x000fc600078e00ff */
[C---:B------:R-:W-:Y:S02]  /*145b0*/  ISETP.GT.AND P0, PT, R0.reuse, RZ, PT ;  /* 0x000000ff0000720c */ /* 0x040fe40003f04270 */
[----:B------:R-:W-:Y:S02]  /*145c0*/  ISETP.GT.AND P1, PT, R0, 0x1, PT ;  /* 0x000000010000780c */ /* 0x000fe40003f24270 */
[----:B------:R-:W-:Y:S02]  /*145d0*/  FSEL R7, R102, -INF , P0 ;  /* 0xff80000066077808 */ /* 0x000fe40000000000 */
[----:B------:R-:W-:Y:S02]  /*145e0*/  ISETP.GT.AND P0, PT, R0, 0x9, PT ;  /* 0x000000090000780c */ /* 0x000fe40003f04270 */
[----:B------:R-:W-:Y:S02]  /*145f0*/  FSEL R8, R103, -INF , P1 ;  /* 0xff80000067087808 */ /* 0x000fe40000800000 */
[----:B------:R-:W-:-:S02]  /*14600*/  FSEL R14, R99, -INF , P0 ;  /* 0xff800000630e7808 */ /* 0x000fc40000000000 */
[C---:B------:R-:W-:Y:S02]  /*14610*/  ISETP.GT.AND P1, PT, R0.reuse, 0x10, PT ;  /* 0x000000100000780c */ /* 0x040fe40003f24270 */
[----:B------:R-:W-:Y:S02]  /*14620*/  ISETP.GT.AND P0, PT, R0, 0x11, PT ;  /* 0x000000110000780c */ /* 0x000fe40003f04270 */
[----:B------:R-:W-:Y:S02]  /*14630*/  FSEL R15, R94, -INF , P1 ;  /* 0xff8000005e0f7808 */ /* 0x000fe40000800000 */
[----:B------:R-:W-:Y:S02]  /*14640*/  FSEL R17, R95, -INF , P0 ;  /* 0xff8000005f117808 */ /* 0x000fe40000000000 */
[C---:B------:R-:W-:Y:S02]  /*14650*/  ISETP.GT.AND P1, PT, R0.reuse, 0x19, PT ;  /* 0x000000190000780c */ /* 0x040fe40003f24270 */
[----:B------:R-:W-:-:S02]  /*14660*/  ISETP.GT.AND P0, PT, R0, 0x20, PT ;  /* 0x000000200000780c */ /* 0x000fc40003f04270 */
        /* <DEDUP_REMOVED lines=44> */
[----:B------:R-:W-:Y:S05]  /*14930*/  CALL.REL.NOINC `($__internal_3_$__cuda_sm70_shflsync_idx_p) ;  /* 0x000048e000007944 */ /* 0x000fea0003c00000 */
[----:B------:R-:W-:Y:S01]  /*14940*/  IMAD.IADD R0, R5, 0x1, R246 ;  /* 0x0000000105007824 */ /* 0x000fe200078e02f6 */
[----:B------:R-:W-:Y:S01]  /*14950*/  MOV R2, 0x14d30 ;  /* 0x00014d3000027802 */ /* 0x000fe20000000f00 */
[----:B------:R-:W-:Y:S02]  /*14960*/  IMAD.MOV.U32 R246, RZ, RZ, R4 ;  /* 0x000000fffff67224 */ /* 0x000fe400078e0004 */
[----:B------:R-:W-:Y:S01]  /*14970*/  IMAD.MOV.U32 R247, RZ, RZ, 0x3 ;  /* 0x00000003fff77424 */ /* 0x000fe200078e00ff */
[----:B------:R-:W-:Y:S01]  /*14980*/  IMNMX R0, R6, R0, PT ;  /* 0x0000000006007217 */ /* 0x000fe20003800200 */
[----:B------:R-:W-:-:S03]  /*14990*/  IMAD.MOV.U32 R3, RZ, RZ, 0x1c1f ;  /* 0x00001c1fff037424 */ /* 0x000fc600078e00ff */
        /* <DEDUP_REMOVED lines=58> */
[----:B------:R-:W-:Y:S01]  /*14d40*/  FMNMX.FTZ R117, R11, R12, !PT ;  /* 0x0000000c0b757209 */ /* 0x000fe20007810000 */
[----:B------:R-:W-:Y:S01]  /*14d50*/  IMAD.MOV.U32 R0, RZ, RZ, 0x2 ;  /* 0x00000002ff007424 */ /* 0x000fe200078e00ff */
[----:B------:R-:W-:Y:S02]  /*14d60*/  MOV R2, 0x157d0 ;  /* 0x000157d000027802 */ /* 0x000fe40000000f00 */
[----:B------:R-:W-:Y:S02]  /*14d70*/  IMNMX R6, R6, R5, PT ;  /* 0x0000000506067217 */ /* 0x000fe40003800200 */
[----:B------:R-:W-:Y:S02]  /*14d80*/  FMNMX.FTZ R117, R16, R117, !PT ;  /* 0x0000007510757209 */ /* 0x000fe40007810000 */
[----:B------:R-:W-:-:S02]  /*14d90*/  ISETP.GT.AND P0, PT, R6, RZ, PT ;  /* 0x000000ff0600720c */ /* 0x000fc40003f04270 */
[----:B------:R-:W-:Y:S02]  /*14da0*/  ISETP.GT.AND P1, PT, R6, 0x1, PT ;  /* 0x000000010600780c */ /* 0x000fe40003f24270 */
[----:B------:R-:W-:Y:S02]  /*14db0*/  FSEL R19, R182, -INF , P0 ;  /* 0xff800000b6137808 */ /* 0x000fe40000000000 */
[C---:B------:R-:W-:Y:S02]  /*14dc0*/  ISETP.GT.AND P0, PT, R6.reuse, 0x9, PT ;  /* 0x000000090600780c */ /* 0x040fe40003f04270 */
[----:B------:R-:W-:Y:S02]  /*14dd0*/  FSEL R21, R183, -INF , P1 ;  /* 0xff800000b7157808 */ /* 0x000fe40000800000 */
[----:B------:R-:W-:Y:S02]  /*14de0*/  ISETP.GT.AND P1, PT, R6, 0x10, PT ;  /* 0x000000100600780c */ /* 0x000fe40003f24270 */
[----:B------:R-:W-:-:S02]  /*14df0*/  FSEL R31, R143, -INF , P0 ;  /* 0xff8000008f1f7808 */ /* 0x000fc40000000000 */
        /* <DEDUP_REMOVED lines=9> */
[----:B------:R-:W-:Y:S02]  /*14e90*/  ISETP.GT.AND P0, PT, R6, 0x29, PT ;  /* 0x000000290600780c */ /* 0x000fe40003f04270 */
[----:B------:R-:W-:Y:S02]  /*14ea0*/  FSEL R70, R171, -INF , P1 ;  /* 0xff800000ab467808 */ /* 0x000fe40000800000 */
[----:B------:R-:W-:-:S02]  /*14eb0*/  FSEL R29, R142, -INF , P6 ;  /* 0xff8000008e1d7808 */ /* 0x000fc40003000000 */
[C---:B------:R-:W-:Y:S02]  /*14ec0*/  ISETP.GT.AND P1, PT, R6.reuse, 0x30, PT ;  /* 0x000000300600780c */ /* 0x040fe40003f24270 */
        /* <DEDUP_REMOVED lines=27> */
[----:B------:R-:W-:Y:S02]  /*15080*/  FMNMX.FTZ R119, R9, R10, !PT ;  /* 0x0000000a09777209 */ /* 0x000fe40007810000 */
[----:B------:R-:W-:-:S02]  /*15090*/  FSEL R157, R110, -INF , P6 ;  /* 0xff8000006e9d7808 */ /* 0x000fc40003000000 */
[----:B------:R-:W-:Y:S02]  /*150a0*/  FSEL R149, R111, -INF , P1 ;  /* 0xff8000006f957808 */ /* 0x000fe40000800000 */
        /* <DEDUP_REMOVED lines=106> */
[----:B------:R-:W-:Y:S01]  /*15750*/  FMNMX.FTZ R118, R185, R118, !PT ;  /* 0x00000076b9767209 */ /* 0x000fe20007810000 */
[----:B------:R-:W-:Y:S01]  /*15760*/  IMAD.MOV.U32 R116, RZ, RZ, R119 ;  /* 0x000000ffff747224 */ /* 0x000fe200078e0077 */
[----:B------:R-:W-:-:S02]  /*15770*/  FMNMX.FTZ R117, R168, R117, !PT ;  /* 0x00000075a8757209 */ /* 0x000fc40007810000 */
[----:B------:R-:W-:Y:S02]  /*15780*/  FMNMX.FTZ R6, R159, R6, !PT ;  /* 0x000000069f067209 */ /* 0x000fe40007810000 */
[----:B------:R-:W-:Y:S02]  /*15790*/  FMNMX.FTZ R118, R184, R118, !PT ;  /* 0x00000076b8767209 */ /* 0x000fe40007810000 */
[----:B------:R-:W-:Y:S02]  /*157a0*/  FMNMX.FTZ R117, R156, R117, !PT ;  /* 0x000000759c757209 */ /* 0x000fe40007810000 */
[----:B------:R-:W-:Y:S02]  /*157b0*/  FMNMX.FTZ R6, R148, R6, !PT ;  /* 0x0000000694067209 */ /* 0x000fe40007810000 */
[----:B------:R-:W-:Y:S05]  /*157c0*/  CALL.REL.NOINC `($__internal_2_$__cuda_sm70_shflsync_bfly_p) ;  /* 0x000039f000007944 */ /* 0x000fea0003c00000 */
[----:B------:R-:W-:Y:S01]  /*157d0*/  FMNMX.FTZ R119, R119, R0, !PT ;  /* 0x0000000077777209 */ /* 0x000fe20007810000 */
[----:B------:R-:W-:Y:S01]  /*157e0*/  IMAD.MOV.U32 R0, RZ, RZ, 0x1 ;  /* 0x00000001ff007424 */ /* 0x000fe200078e00ff */
[----:B------:R-:W-:-:S03]  /*157f0*/  MOV R2, 0x15820 ;  /* 0x0001582000027802 */ /* 0x000fc60000000f00 */
[----:B------:R-:W-:Y:S02]  /*15800*/  IMAD.MOV.U32 R116, RZ, RZ, R119 ;  /* 0x000000ffff747224 */ /* 0x000fe400078e0077 */
[----:B------:R-:W-:Y:S05]  /*15810*/  CALL.REL.NOINC `($__internal_2_$__cuda_sm70_shflsync_bfly_p) ;  /* 0x000039a000007944 */ /* 0x000fea0003c00000 */
[----:B------:R-:W-:Y:S01]  /*15820*/  FMNMX.FTZ R119, R119, R0, !PT ;  /* 0x0000000077777209 */ /* 0x000fe20007810000 */
[----:B------:R-:W-:Y:S01]  /*15830*/  IMAD.MOV.U32 R116, RZ, RZ, R118 ;  /* 0x000000ffff747224 */ /* 0x000fe200078e0076 */
[----:B------:R-:W-:Y:S01]  /*15840*/  MOV R2, 0x15870 ;  /* 0x0001587000027802 */ /* 0x000fe20000000f00 */
[----:B------:R-:W-:Y:S02]  /*15850*/  IMAD.MOV.U32 R0, RZ, RZ, 0x2 ;  /* 0x00000002ff007424 */ /* 0x000fe400078e00ff */
        /* <DEDUP_REMOVED lines=26> */
[----:B------:R-:W-:Y:S01]  /*15a00*/  MOV R68, R0 ;  /* 0x0000000000447202 */ /* 0x000fe20000000f00 */
[----:B------:R-:W-:Y:S05]  /*15a10*/  BRA `(.L_x_1403) ;  /* 0xfffef2d000007947 */ /* 0x000fea000383ffff */
.L_x_1345:
[----:B------:R-:W-:Y:S01]  /*15a20*/  MOV R247, RZ ;  /* 0x000000ff00f77202 */ /* 0x000fe20000000f00 */
[----:B------:R-:W-:Y:S01]  /*15a30*/  IMAD.MOV.U32 R246, RZ, RZ, R0 ;  /* 0x000000fffff67224 */ /* 0x000fe200078e0000 */
[----:B------:R-:W-:Y:S01]  /*15a40*/  MOV R2, 0x15a70 ;  /* 0x00015a7000027802 */ /* 0x000fe20000000f00 */
[----:B------:R-:W-:Y:S02]  /*15a50*/  IMAD.MOV.U32 R3, RZ, RZ, 0x181f ;  /* 0x0000181fff037424 */ /* 0x000fe400078e00ff */
[----:B-1----:R-:W-:Y:S05]  /*15a60*/  CALL.REL.NOINC `($__internal_3_$__cuda_sm70_shflsync_idx_p) ;  /* 0x000037b000007944 */ /* 0x002fea0003c00000 */
[----:B------:R-:W-:Y:S01]  /*15a70*/  MOV R7, R246 ;  /* 0x000000f600077202 */ /* 0x000fe20000000f00 */
[----:B------:R-:W-:-:S05]  /*15a80*/  BRA `(.L_x_1404) ;  /* 0xffff1e8000007947 */ /* 0x000fca000383ffff */
.L_x_1346:
[----:B------:R-:W-:Y:S01]  /*15a90*/  MOV R247, RZ ;  /* 0x000000ff00f77202 */ /* 0x000fe20000000f00 */
[----:B------:R-:W-:Y:S01]  /*15aa0*/  IMAD.MOV.U32 R246, RZ, RZ, R4 ;  /* 0x000000fffff67224 */ /* 0x000fe200078e0004 */
[----:B------:R-:W-:Y:S01]  /*15ab0*/  MOV R2, 0x15ae0 ;  /* 0x00015ae000027802 */ /* 0x000fe20000000f00 */
[----:B------:R-:W-:Y:S02]  /*15ac0*/  IMAD.MOV.U32 R3, RZ, RZ, 0x181f ;  /* 0x0000181fff037424 */ /* 0x000fe400078e00ff */
[----:B-123--:R-:W-:Y:S05]  /*15ad0*/  CALL.REL.NOINC `($__internal_3_$__cuda_sm70_shflsync_idx_p) ;  /* 0x0000374000007944 */ /* 0x00efea0003c00000 */
[----:B------:R-:W-:Y:S01]  /*15ae0*/  IADD3 R2, P0, R246, R20, RZ ;  /* 0x00000014f6027210 */ /* 0x000fe20007f1e0ff */
[----:B------:R-:W-:Y:S01]  /*15af0*/  IMAD.MOV.U32 R246, RZ, RZ, R0 ;  /* 0x000000fffff67224 */ /* 0x000fe200078e0000 */
[----:B------:R-:W-:Y:S03]  /*15b00*/  MOV R247, 0x1 ;  /* 0x0000000100f77802 */ /* 0x000fe60000000f00 */
[----:B------:R-:W-:Y:S05]  /*15b10*/  IMAD.X R3, R7, 0x1, R5, P0 ;  /* 0x0000000107037824 */ /* 0x000fea00000e0605 */
[----:B------:R-:W-:Y:S01]  /*15b20*/  @!PT LDS RZ, [RZ] ;  /* 0x00000000fffff984 */ /* 0x000fe20000000800 */
[----:B------:R-:W-:Y:S01]  /*15b30*/  @!PT LDS RZ, [RZ] ;  /* 0x00000000fffff984 */ /* 0x000fe20000000800 */
[----:B------:R-:W-:Y:S01]  /*15b40*/  @!PT LDS RZ, [RZ] ;  /* 0x00000000fffff984 */ /* 0x000fe20000000800 */
[----:B------:R1:W-:Y:S02]  /*15b50*/  LDGSTS.E.BYPASS.LTC128B.128 [R243+0x100], [R2.64], !P5 ;  /* 0x0010000002f37fae */ /* 0x0003e4000e901d46 */
[----:B-1----:R-:W-:Y:S01]  /*15b60*/  MOV R2, 0x15b90 ;  /* 0x00015b9000027802 */ /* 0x002fe20000000f00 */
[----:B------:R-:W-:Y:S02]  /*15b70*/  IMAD.MOV.U32 R3, RZ, RZ, 0x181f ;  /* 0x0000181fff037424 */ /* 0x000fe400078e00ff */
[----:B------:R-:W-:Y:S05]  /*15b80*/  CALL.REL.NOINC `($__internal_3_$__cuda_sm70_shflsync_idx_p) ;  /* 0x0000369000007944 */ /* 0x000fea0003c00000 */
[----:B------:R-:W-:Y:S01]  /*15b90*/  MOV R247, 0x1 ;  /* 0x0000000100f77802 */ /* 0x000fe20000000f00 */
[----:B------:R-:W-:Y:S01]  /*15ba0*/  IMAD.MOV.U32 R6, RZ, RZ, R246 ;  /* 0x000000ffff067224 */ /* 0x000fe200078e00f6 */
[----:B------:R-:W-:Y:S01]  /*15bb0*/  MOV R3, 0x181f ;  /* 0x0000181f00037802 */ /* 0x000fe20000000f00 */
[----:B------:R-:W-:Y:S01]  /*15bc0*/  IMAD.MOV.U32 R246, RZ, RZ, R4 ;  /* 0x000000fffff67224 */ /* 0x000fe200078e0004 */
[----:B------:R-:W-:Y:S02]  /*15bd0*/  MOV R2, 0x15bf0 ;  /* 0x00015bf000027802 */ /* 0x000fe40000000f00 */
[----:B------:R-:W-:Y:S05]  /*15be0*/  CALL.REL.NOINC `($__internal_3_$__cuda_sm70_shflsync_idx_p) ;  /* 0x0000363000007944 */ /* 0x000fea0003c00000 */
        /* <DEDUP_REMOVED lines=85> */
[----:B------:R-:W-:Y:S01]  /*16140*/  MOV R4, R246 ;  /* 0x000000f600047202 */ /* 0x000fe20000000f00 */
[----:B------:R-:W-:-:S05]  /*16150*/  BRA `(.L_x_1405) ;  /* 0xffff19b000007947 */ /* 0x000fca000383ffff */
.L_x_1349:
[----:B------:R-:W-:Y:S01]  /*16160*/  MOV R247, RZ ;  /* 0x000000ff00f77202 */ /* 0x000fe20000000f00 */
[----:B------:R-:W-:Y:S01]  /*16170*/  IMAD.MOV.U32 R246, RZ, RZ, R0 ;  /* 0x000000fffff67224 */ /* 0x000fe200078e0000 */
[----:B------:R-:W-:Y:S01]  /*16180*/  MOV R2, 0x161b0 ;  /* 0x000161b000027802 */ /* 0x000fe20000000f00 */
[----:B------:R-:W-:Y:S02]  /*16190*/  IMAD.MOV.U32 R3, RZ, RZ, 0x181f ;  /* 0x0000181fff037424 */ /* 0x000fe400078e00ff */
[----:B------:R-:W-:Y:S05]  /*161a0*/  CALL.REL.NOINC `($__internal_3_$__cuda_sm70_shflsync_idx_p) ;  /* 0x0000307000007944 */ /* 0x000fea0003c00000 */
[----:B------:R-:W-:Y:S01]  /*161b0*/  MOV R118, R246 ;  /* 0x000000f600767202 */ /* 0x000fe20000000f00 */
[----:B------:R-:W-:-:S05]  /*161c0*/  BRA `(.L_x_1406) ;  /* 0xffff24a000007947 */ /* 0x000fca000383ffff */
.L_x_1350:
[----:B------:R-:W-:Y:S01]  /*161d0*/  MOV R247, RZ ;  /* 0x000000ff00f77202 */ /* 0x000fe20000000f00 */
[----:B------:R-:W-:Y:S01]  /*161e0*/  IMAD.MOV.U32 R246, RZ, RZ, R116 ;  /* 0x000000fffff67224 */ /* 0x000fe200078e0074 */
[----:B------:R-:W-:Y:S01]  /*161f0*/  MOV R2, 0x16220 ;  /* 0x0001622000027802 */ /* 0x000fe20000000f00 */
[----:B------:R-:W-:Y:S02]  /*16200*/  IMAD.MOV.U32 R3, RZ, RZ, 0x181f ;  /* 0x0000181fff037424 */ /* 0x000fe400078e00ff */
[----:B-12---:R-:W-:Y:S05]  /*16210*/  CALL.REL.NOINC `($__internal_3_$__cuda_sm70_shflsync_idx_p) ;  /* 0x0000300000007944 */ /* 0x006fea0003c00000 */
        /* <DEDUP_REMOVED lines=104> */
.L_x_1351:
[----:B------:R-:W-:Y:S01]  /*168a0*/  MOV R247, RZ ;  /* 0x000000ff00f77202 */ /* 0x000fe20000000f00 */
[----:B------:R-:W-:Y:S01]  /*168b0*/  IMAD.MOV.U32 R246, RZ, RZ, R116 ;  /* 0x000000fffff67224 */ /* 0x000fe200078e0074 */
[----:B------:R-:W-:Y:S01]  /*168c0*/  MOV R2, 0x168f0 ;  /* 0x000168f000027802 */ /* 0x000fe20000000f00 */
[----:B------:R-:W-:Y:S02]  /*168d0*/  IMAD.MOV.U32 R3, RZ, RZ, 0x1c1f ;  /* 0x00001c1fff037424 */ /* 0x000fe400078e00ff */
[----:B------:R-:W-:Y:S05]  /*168e0*/  CALL.REL.NOINC `($__internal_3_$__cuda_sm70_shflsync_idx_p) ;  /* 0x0000293000007944 */ /* 0x000fea0003c00000 */
[----:B------:R-:W-:Y:S01]  /*168f0*/  MOV R0, R246 ;  /* 0x000000f600007202 */ /* 0x000fe20000000f00 */
[----:B------:R-:W-:-:S05]  /*16900*/  BRA `(.L_x_1408) ;  /* 0xffff20d000007947 */ /* 0x000fca000383ffff */
.L_x_1352:
[----:B------:R-:W-:Y:S01]  /*16910*/  MOV R247, 0x1 ;  /* 0x0000000100f77802 */ /* 0x000fe20000000f00 */
[----:B------:R-:W-:Y:S01]  /*16920*/  IMAD.MOV.U32 R246, RZ, RZ, R116 ;  /* 0x000000fffff67224 */ /* 0x000fe200078e0074 */
[----:B------:R-:W-:Y:S01]  /*16930*/  MOV R2, 0x16960 ;  /* 0x0001696000027802 */ /* 0x000fe20000000f00 */
[----:B------:R-:W-:Y:S02]  /*16940*/  IMAD.MOV.U32 R3, RZ, RZ, 0x1c1f ;  /* 0x00001c1fff037424 */ /* 0x000fe400078e00ff */
[----:B-1----:R-:W-:Y:S05]  /*16950*/  CALL.REL.NOINC `($__internal_3_$__cuda_sm70_shflsync_idx_p) ;  /* 0x000028c000007944 */ /* 0x002fea0003c00000 */
[----:B------:R-:W-:Y:S01]  /*16960*/  MOV R2, 0x16d40 ;  /* 0x00016d4000027802 */ /* 0x000fe20000000f00 */
[----:B------:R-:W-:Y:S02]  /*16970*/  IMAD.IADD R246, R117, 0x1, R246 ;  /* 0x0000000175f67824 */ /* 0x000fe400078e02f6 */
[----:B------:R-:W-:Y:S02]  /*16980*/  IMAD.MOV.U32 R247, RZ, RZ, 0x2 ;  /* 0x00000002fff77424 */ /* 0x000fe400078e00ff */
[----:B------:R-:W-:Y:S01]  /*16990*/  IMAD.MOV.U32 R3, RZ, RZ, 0x1c1f ;  /* 0x00001c1fff037424 */ /* 0x000fe200078e00ff */
[C---:B------:R-:W-:Y:S02]  /*169a0*/  ISETP.GT.AND P0, PT, R246.reuse, RZ, PT ;  /* 0x000000fff600720c */ /* 0x040fe40003f04270 */
        /* <DEDUP_REMOVED lines=51> */
[----:B------:R-:W-:Y:S01]  /*16ce0*/  ISETP.GT.AND P0, PT, R246, 0x69, PT ;  /* 0x00000069f600780c */ /* 0x000fe20003f04270 */
[----:B------:R-:W-:Y:S01]  /*16cf0*/  IMAD.MOV.U32 R246, RZ, RZ, R116 ;  /* 0x000000fffff67224 */ /* 0x000fe200078e0074 */
[----:B------:R-:W-:Y:S02]  /*16d00*/  FSEL R103, R103, -INF , P6 ;  /* 0xff80000067677808 */ /* 0x000fe40003000000 */
[----:B------:R-:W-:Y:S02]  /*16d10*/  FSEL R114, R114, -INF , P1 ;  /* 0xff80000072727808 */ /* 0x000fe40000800000 */
[----:B------:R-:W-:Y:S02]  /*16d20*/  FSEL R115, R115, -INF , P0 ;  /* 0xff80000073737808 */ /* 0x000fe40000000000 */
[----:B------:R-:W-:Y:S05]  /*16d30*/  CALL.REL.NOINC `($__internal_3_$__cuda_sm70_shflsync_idx_p) ;  /* 0x000024e000007944 */ /* 0x000fea0003c00000 */
[----:B------:R-:W-:Y:S01]  /*16d40*/  MOV R2, 0x17120 ;  /* 0x0001712000027802 */ /* 0x000fe20000000f00 */
[----:B------:R-:W-:Y:S02]  /*16d50*/  IMAD.IADD R246, R117, 0x1, R246 ;  /* 0x0000000175f67824 */ /* 0x000fe400078e02f6 */
[----:B------:R-:W-:Y:S02]  /*16d60*/  IMAD.MOV.U32 R247, RZ, RZ, 0x3 ;  /* 0x00000003fff77424 */ /* 0x000fe400078e00ff */
[----:B------:R-:W-:Y:S01]  /*16d70*/  IMAD.MOV.U32 R3, RZ, RZ, 0x1c1f ;  /* 0x00001c1fff037424 */ /* 0x000fe200078e00ff */
        /* <DEDUP_REMOVED lines=58> */
[----:B------:R-:W-:Y:S01]  /*17120*/  FMNMX.FTZ R116, R188, R120, !PT ;  /* 0x00000078bc747209 */ /* 0x000fe20007810000 */
[----:B------:R-:W-:Y:S01]  /*17130*/  IMAD.IADD R117, R117, 0x1, R246 ;  /* 0x0000000175757824 */ /* 0x000fe200078e02f6 */
[----:B------:R-:W-:Y:S01]  /*17140*/  FMNMX.FTZ R4, R6, R121, !PT ;  /* 0x0000007906047209 */ /* 0x000fe20007810000 */
[----:B------:R-:W-:Y:S01]  /*17150*/  IMAD.MOV.U32 R0, RZ, RZ, 0x2 ;  /* 0x00000002ff007424 */ /* 0x000fe200078e00ff */
[----:B------:R-:W-:Y:S02]  /*17160*/  FMNMX.FTZ R5, R16, R122, !PT ;  /* 0x0000007a10057209 */ /* 0x000fe40007810000 */
[C---:B------:R-:W-:Y:S02]  /*17170*/  ISETP.GT.AND P0, PT, R117.reuse, RZ, PT ;  /* 0x000000ff7500720c */ /* 0x040fe40003f04270 */
[C---:B------:R-:W-:Y:S02]  /*17180*/  ISETP.GT.AND P1, PT, R117.reuse, 0x1, PT ;  /* 0x000000017500780c */ /* 0x040fe40003f24270 */
[----:B------:R-:W-:Y:S02]  /*17190*/  FSEL R19, R10, -INF , P0 ;  /* 0xff8000000a137808 */ /* 0x000fe40000000000 */
[----:B------:R-:W-:Y:S02]  /*171a0*/  ISETP.GT.AND P6, PT, R117, 0x8, PT ;  /* 0x000000087500780c */ /* 0x000fe40003fc4270 */
[----:B------:R-:W-:Y:S02]  /*171b0*/  FSEL R21, R11, -INF , P1 ;  /* 0xff8000000b157808 */ /* 0x000fe40000800000 */
[----:B------:R-:W-:Y:S02]  /*171c0*/  FMNMX.FTZ R7, R19, R123, !PT ;  /* 0x0000007b13077209 */ /* 0x000fe40007810000 */
[----:B------:R-:W-:Y:S02]  /*171d0*/  ISETP.GT.AND P0, PT, R117, 0x9, PT ;  /* 0x000000097500780c */ /* 0x000fe40003f04270 */
[----:B------:R-:W-:Y:S02]  /*171e0*/  FSEL R14, R14, -INF , P6 ;  /* 0xff8000000e0e7808 */ /* 0x000fe40003000000 */
[----:B------:R-:W-:Y:S02]  /*171f0*/  FMNMX.FTZ R116, R197, R116, !PT ;  /* 0x00000074c5747209 */ /* 0x000fe40007810000 */
        /* <DEDUP_REMOVED lines=157> */
[----:B------:R-:W-:Y:S05]  /*17bd0*/  CALL.REL.NOINC `($__internal_2_$__cuda_sm70_shflsync_bfly_p) ;  /* 0x000015e000007944 */ /* 0x000fea0003c00000 */
[----:B------:R-:W-:Y:S01]  /*17be0*/  FMNMX.FTZ R116, R116, R0, !PT ;  /* 0x0000000074747209 */ /* 0x000fe20007810000 */
[----:B------:R-:W-:Y:S01]  /*17bf0*/  IMAD.MOV.U32 R0, RZ, RZ, 0x1 ;  /* 0x00000001ff007424 */ /* 0x000fe200078e00ff */
[----:B------:R-:W-:Y:S02]  /*17c00*/  MOV R2, 0x17c20 ;  /* 0x00017c2000027802 */ /* 0x000fe40000000f00 */
        /* <DEDUP_REMOVED lines=28> */
[----:B------:R-:W-:-:S05]  /*17dd0*/  BRA `(.L_x_1409) ;  /* 0xffff227000007947 */ /* 0x000fca000383ffff */
.L_x_1355:
[----:B-1--4-:R-:W-:Y:S01]  /*17de0*/  MOV R247, RZ ;  /* 0x000000ff00f77202 */ /* 0x012fe20000000f00 */
[----:B------:R-:W-:Y:S01]  /*17df0*/  IMAD.MOV.U32 R246, RZ, RZ, R88 ;  /* 0x000000fffff67224 */ /* 0x000fe200078e0058 */
[----:B------:R-:W-:Y:S01]  /*17e00*/  MOV R2, 0x17e30 ;  /* 0x00017e3000027802 */ /* 0x000fe20000000f00 */
[----:B------:R-:W-:Y:S02]  /*17e10*/  IMAD.MOV.U32 R3, RZ, RZ, 0x181f ;  /* 0x0000181fff037424 */ /* 0x000fe400078e00ff */
[----:B------:R-:W-:Y:S05]  /*17e20*/  CALL.REL.NOINC `($__internal_3_$__cuda_sm70_shflsync_idx_p) ;  /* 0x000013f000007944 */ /* 0x000fea0003c00000 */
[----:B------:R-:W-:Y:S01]  /*17e30*/  MOV R85, R246 ;  /* 0x000000f600557202 */ /* 0x000fe20000000f00 */
[----:B------:R-:W-:-:S05]  /*17e40*/  BRA `(.L_x_1410) ;  /* 0xffff507000007947 */ /* 0x000fca000383ffff */
.L_x_1358:
[----:B------:R-:W-:Y:S01]  /*17e50*/  MOV R247, RZ ;  /* 0x000000ff00f77202 */ /* 0x000fe20000000f00 */
[----:B------:R-:W-:Y:S01]  /*17e60*/  IMAD.MOV.U32 R246, RZ, RZ, R0 ;  /* 0x000000fffff67224 */ /* 0x000fe200078e0000 */
[----:B------:R-:W-:Y:S01]  /*17e70*/  MOV R2, 0x17ea0 ;  /* 0x00017ea000027802 */ /* 0x000fe20000000f00 */
[----:B------:R-:W-:Y:S02]  /*17e80*/  IMAD.MOV.U32 R3, RZ, RZ, 0x181f ;  /* 0x0000181fff037424 */ /* 0x000fe400078e00ff */
[----:B------:R-:W-:Y:S05]  /*17e90*/  CALL.REL.NOINC `($__internal_3_$__cuda_sm70_shflsync_idx_p) ;  /* 0x0000138000007944 */ /* 0x000fea0003c00000 */
[----:B------:R-:W-:Y:S01]  /*17ea0*/  MOV R118, R246 ;  /* 0x000000f600767202 */ /* 0x000fe20000000f00 */
[----:B------:R-:W-:-:S05]  /*17eb0*/  BRA `(.L_x_1411) ;  /* 0xffff5d0000007947 */ /* 0x000fca000383ffff */
.L_x_1359:
        /* <DEDUP_REMOVED lines=109> */
.L_x_1360:
[----:B------:R-:W-:Y:S02]  /*18590*/  MOV R0, 0x2 ;  /* 0x0000000200007802 */ /* 0x000fe40000000f00 */
        /* <DEDUP_REMOVED lines=34> */
.L_x_1362:
[----:B------:R1:W5:Y:S01]  /*187c0*/  LDL R116, [R1+0xc] ;  /* 0x00000c0001747983 */ /* 0x0003620000100800 */
[----:B------:R-:W-:-:S02]  /*187d0*/  MOV R0, 0x2 ;  /* 0x0000000200007802 */ /* 0x000fc40000000f00 */
[----:B------:R-:W-:Y:S02]  /*187e0*/  MOV R2, 0x18800 ;  /* 0x0001880000027802 */ /* 0x000fe40000000f00 */
[----:B-1---5:R-:W-:Y:S05]  /*187f0*/  CALL.REL.NOINC `($__internal_2_$__cuda_sm70_shflsync_bfly_p) ;  /* 0x000009c000007944 */ /* 0x022fea0003c00000 */
[----:B------:R-:W-:Y:S01]  /*18800*/  MOV R4, R0 ;  /* 0x0000000000047202 */ /* 0x000fe20000000f00 */
[----:B------:R-:W-:Y:S05]  /*18810*/  BRA `(.L_x_1414) ;  /* 0xffff8ad000007947 */ /* 0x000fea000383ffff */
.L_x_1363:
[----:B------:R-:W-:Y:S01]  /*18820*/  IMAD.MOV.U32 R116, RZ, RZ, R4 ;  /* 0x000000ffff747224 */ /* 0x000fe200078e0004 */
[----:B------:R-:W-:Y:S02]  /*18830*/  MOV R0, 0x1 ;  /* 0x0000000100007802 */ /* 0x000fe40000000f00 */
[----:B------:R-:W-:Y:S02]  /*18840*/  MOV R2, 0x18860 ;  /* 0x0001886000027802 */ /* 0x000fe40000000f00 */
[----:B-----5:R-:W-:Y:S05]  /*18850*/  CALL.REL.NOINC `($__internal_2_$__cuda_sm70_shflsync_bfly_p) ;  /* 0x0000096000007944 */ /* 0x020fea0003c00000 */
[----:B------:R1:W5:Y:S01]  /*18860*/  LDL R116, [R1+0x10] ;  /* 0x0000100001747983 */ /* 0x0003620000100800 */
[----:B------:R-:W-:Y:S01]  /*18870*/  FADD.FTZ R4, R4, R0 ;  /* 0x0000000004047221 */ /* 0x000fe20000010000 */
[----:B------:R-:W-:Y:S02]  /*18880*/  MOV R0, 0x2 ;  /* 0x0000000200007802 */ /* 0x000fe40000000f00 */
[----:B------:R-:W-:Y:S02]  /*18890*/  MOV R2, 0x188b0 ;  /* 0x000188b000027802 */ /* 0x000fe40000000f00 */
[----:B-1---5:R-:W-:Y:S05]  /*188a0*/  CALL.REL.NOINC `($__internal_2_$__cuda_sm70_shflsync_bfly_p) ;  /* 0x0000091000007944 */ /* 0x022fea0003c00000 */
[----:B------:R-:W2:Y:S02]  /*188b0*/  LDL.LU R2, [R1+0x10] ;  /* 0x0000100001027983 */ /* 0x000ea40000300800 */
[----:B--2---:R-:W-:Y:S01]  /*188c0*/  FADD.FTZ R5, R2, R0 ;  /* 0x0000000002057221 */ /* 0x004fe20000010000 */
[----:B------:R-:W-:-:S02]  /*188d0*/  MOV R0, 0x1 ;  /* 0x0000000100007802 */ /* 0x000fc40000000f00 */
[----:B------:R-:W-:Y:S02]  /*188e0*/  MOV R2, 0x18910 ;  /* 0x0001891000027802 */ /* 0x000fe40000000f00 */
[----:B------:R-:W-:Y:S02]  /*188f0*/  MOV R116, R5 ;  /* 0x0000000500747202 */ /* 0x000fe40000000f00 */
[----:B------:R-:W-:Y:S05]  /*18900*/  CALL.REL.NOINC `($__internal_2_$__cuda_sm70_shflsync_bfly_p) ;  /* 0x000008b000007944 */ /* 0x000fea0003c00000 */
[----:B------:R1:W5:Y:S01]  /*18910*/  LDL R116, [R1+0x8] ;  /* 0x0000080001747983 */ /* 0x0003620000100800 */
[----:B------:R-:W-:Y:S01]  /*18920*/  FADD.FTZ R5, R5, R0 ;  /* 0x0000000005057221 */ /* 0x000fe20000010000 */
[----:B------:R-:W-:Y:S02]  /*18930*/  MOV R0, 0x2 ;  /* 0x0000000200007802 */ /* 0x000fe40000000f00 */
[----:B------:R-:W-:Y:S02]  /*18940*/  MOV R2, 0x18960 ;  /* 0x0001896000027802 */ /* 0x000fe40000000f00 */
[----:B-1---5:R-:W-:Y:S05]  /*18950*/  CALL.REL.NOINC `($__internal_2_$__cuda_sm70_shflsync_bfly_p) ;  /* 0x0000086000007944 */ /* 0x022fea0003c00000 */
[----:B------:R-:W2:Y:S02]  /*18960*/  LDL.LU R2, [R1+0x8] ;  /* 0x0000080001027983 */ /* 0x000ea40000300800 */
[----:B--2---:R-:W-:Y:S01]  /*18970*/  FADD.FTZ R6, R2, R0 ;  /* 0x0000000002067221 */ /* 0x004fe20000010000 */
[----:B------:R-:W-:Y:S02]  /*18980*/  MOV R0, 0x1 ;  /* 0x0000000100007802 */ /* 0x000fe40000000f00 */
[----:B------:R-:W-:-:S02]  /*18990*/  MOV R2, 0x189c0 ;  /* 0x000189c000027802 */ /* 0x000fc40000000f00 */
        /* <DEDUP_REMOVED lines=10> */
[----:B------:R-:W-:Y:S02]  /*18a40*/  MOV R2, 0x18a70 ;  /* 0x00018a7000027802 */ /* 0x000fe40000000f00 */
[----:B------:R-:W-:-:S02]  /*18a50*/  MOV R116, R7 ;  /* 0x0000000700747202 */ /* 0x000fc40000000f00 */
[----:B------:R-:W-:Y:S05]  /*18a60*/  CALL.REL.NOINC `($__internal_2_$__cuda_sm70_shflsync_bfly_p) ;  /* 0x0000075000007944 */ /* 0x000fea0003c00000 */
[----:B------:R-:W-:Y:S01]  /*18a70*/  MOV R8, R0 ;  /* 0x0000000000087202 */ /* 0x000fe20000000f00 */
[----:B------:R-:W-:Y:S05]  /*18a80*/  BRA `(.L_x_1415) ;  /* 0xffff899000007947 */ /* 0x000fea000383ffff */
.L_x_1372:
[----:B------:R-:W-:Y:S01]  /*18a90*/  IMAD.MOV.U32 R246, RZ, RZ, R4 ;  /* 0x000000fffff67224 */ /* 0x000fe200078e0004 */
[----:B------:R-:W-:Y:S01]  /*18aa0*/  MOV R247, RZ ;  /* 0x000000ff00f77202 */ /* 0x000fe20000000f00 */
[----:B------:R-:W-:Y:S01]  /*18ab0*/  IMAD.MOV.U32 R3, RZ, RZ, 0x181f ;  /* 0x0000181fff037424 */ /* 0x000fe200078e00ff */
[----:B------:R-:W-:-:S02]  /*18ac0*/  MOV R2, 0x18ae0 ;  /* 0x00018ae000027802 */ /* 0x000fc40000000f00 */
[----:B------:R-:W-:Y:S05]  /*18ad0*/  CALL.REL.NOINC `($__internal_3_$__cuda_sm70_shflsync_idx_p) ;  /* 0x0000074000007944 */ /* 0x000fea0003c00000 */
[----:B------:R-:W-:Y:S01]  /*18ae0*/  MOV R6, R246 ;  /* 0x000000f600067202 */ /* 0x000fe20000000f00 */
[----:B------:R-:W-:Y:S05]  /*18af0*/  BRA `(.L_x_1416) ;  /* 0xffffa53000007947 */ /* 0x000fea000383ffff */
.L_x_1373:
[----:B------:R-:W-:Y:S01]  /*18b00*/  IMAD.MOV.U32 R246, RZ, RZ, R5 ;  /* 0x000000fffff67224 */ /* 0x000fe200078e0005 */
[----:B------:R-:W-:Y:S01]  /*18b10*/  MOV R247, RZ ;  /* 0x000000ff00f77202 */ /* 0x000fe20000000f00 */
[----:B------:R-:W-:Y:S01]  /*18b20*/  IMAD.MOV.U32 R3, RZ, RZ, 0x181f ;  /* 0x0000181fff037424 */ /* 0x000fe200078e00ff */
[----:B------:R-:W-:-:S02]  /*18b30*/  MOV R2, 0x18b50 ;  /* 0x00018b5000027802 */ /* 0x000fc40000000f00 */
[----:B-12---:R-:W-:Y:S05]  /*18b40*/  CALL.REL.NOINC `($__internal_3_$__cuda_sm70_shflsync_idx_p) ;  /* 0x000006d000007944 */ /* 0x006fea0003c00000 */
[----:B------:R-:W-:Y:S01]  /*18b50*/  MOV R2, R246 ;  /* 0x000000f600027202 */ /* 0x000fe20000000f00 */
[----:B------:R-:W-:Y:S05]  /*18b60*/  BRA `(.L_x_1417) ;  /* 0xffffa4e000007947 */ /* 0x000fea000383ffff */
.L_x_1374:
[----:B------:R-:W-:Y:S01]  /*18b70*/  IMAD.MOV.U32 R246, RZ, RZ, R4 ;  /* 0x000000fffff67224 */ /* 0x000fe200078e0004 */
[----:B------:R-:W-:Y:S01]  /*18b80*/  MOV R247, 0x1 ;  /* 0x0000000100f77802 */ /* 0x000fe20000000f00 */
[----:B-1----:R-:W-:Y:S01]  /*18b90*/  IMAD.MOV.U32 R3, RZ, RZ, 0x181f ;  /* 0x0000181fff037424 */ /* 0x002fe200078e00ff */
[----:B------:R-:W-:-:S02]  /*18ba0*/  MOV R2, 0x18bc0 ;  /* 0x00018bc000027802 */ /* 0x000fc40000000f00 */
[----:B---3--:R-:W-:Y:S05]  /*18bb0*/  CALL.REL.NOINC `($__internal_3_$__cuda_sm70_shflsync_idx_p) ;  /* 0x0000066000007944 */ /* 0x008fea0003c00000 */
        /* <DEDUP_REMOVED lines=8> */
.L_x_1375:
[----:B------:R-:W-:Y:S01]  /*18c40*/  IMAD.MOV.U32 R246, RZ, RZ, R4 ;  /* 0x000000fffff67224 */ /* 0x000fe200078e0004 */
[----:B------:R-:W-:Y:S01]  /*18c50*/  MOV R247, 0x2 ;  /* 0x0000000200f77802 */ /* 0x000fe20000000f00 */
[----:B-1----:R-:W-:Y:S01]  /*18c60*/  IMAD.MOV.U32 R3, RZ, RZ, 0x181f ;  /* 0x0000181fff037424 */ /* 0x002fe200078e00ff */
[----:B------:R-:W-:Y:S02]  /*18c70*/  MOV R2, 0x18c90 ;  /* 0x00018c9000027802 */ /* 0x000fe40000000f00 */
[----:B--23--:R-:W-:Y:S05]  /*18c80*/  CALL.REL.NOINC `($__internal_3_$__cuda_sm70_shflsync_idx_p) ;  /* 0x0000059000007944 */ /* 0x00cfea0003c00000 */
[----:B------:R-:W-:Y:S01]  /*18c90*/  MOV R6, R246 ;  /* 0x000000f600067202 */ /* 0x000fe20000000f00 */
[----:B------:R-:W-:Y:S05]  /*18ca0*/  BRA `(.L_x_1419) ;  /* 0xffffa52000007947 */ /* 0x000fea000383ffff */
.L_x_1376:
[----:B------:R-:W-:Y:S01]  /*18cb0*/  IMAD.MOV.U32 R246, RZ, RZ, R5 ;  /* 0x000000fffff67224 */ /* 0x000fe200078e0005 */
[----:B------:R-:W-:Y:S01]  /*18cc0*/  MOV R247, 0x2 ;  /* 0x0000000200f77802 */ /* 0x000fe20000000f00 */
[----:B-1----:R-:W-:Y:S01]  /*18cd0*/  IMAD.MOV.U32 R3, RZ, RZ, 0x181f ;  /* 0x0000181fff037424 */ /* 0x002fe200078e00ff */
[----:B------:R-:W-:Y:S02]  /*18ce0*/  MOV R2, 0x18d00 ;  /* 0x00018d0000027802 */ /* 0x000fe40000000f00 */
[----:B--234-:R-:W-:Y:S05]  /*18cf0*/  CALL.REL.NOINC `($__internal_3_$__cuda_sm70_shflsync_idx_p) ;  /* 0x0000052000007944 */ /* 0x01cfea0003c00000 */
[----:B------:R-:W-:Y:S01]  /*18d00*/  MOV R2, R246 ;  /* 0x000000f600027202 */ /* 0x000fe20000000f00 */
[----:B------:R-:W-:Y:S05]  /*18d10*/  BRA `(.L_x_1420) ;  /* 0xffffa4d000007947 */ /* 0x000fea000383ffff */
.L_x_1377:
[----:B------:R-:W-:Y:S01]  /*18d20*/  IMAD.MOV.U32 R246, RZ, RZ, R4 ;  /* 0x000000fffff67224 */ /* 0x000fe200078e0004 */
[----:B------:R-:W-:Y:S01]  /*18d30*/  MOV R247, 0x3 ;  /* 0x0000000300f77802 */ /* 0x000fe20000000f00 */
[----:B--2---:R-:W-:Y:S01]  /*18d40*/  IMAD.MOV.U32 R3, RZ, RZ, 0x181f ;  /* 0x0000181fff037424 */ /* 0x004fe200078e00ff */
[----:B------:R-:W-:-:S02]  /*18d50*/  MOV R2, 0x18d70 ;  /* 0x00018d7000027802 */ /* 0x000fc40000000f00 */
[----:B-1-34-:R-:W-:Y:S05]  /*18d60*/  CALL.REL.NOINC `($__internal_3_$__cuda_sm70_shflsync_idx_p) ;  /* 0x000004b000007944 */ /* 0x01afea0003c00000 */
        /* <DEDUP_REMOVED lines=8> */
.L_x_1378:
[----:B------:R-:W-:Y:S01]  /*18df0*/  IMAD.MOV.U32 R246, RZ, RZ, R4 ;  /* 0x000000fffff67224 */ /* 0x000fe200078e0004 */
[----:B------:R-:W-:Y:S01]  /*18e00*/  MOV R247, 0x4 ;  /* 0x0000000400f77802 */ /* 0x000fe20000000f00 */
[----:B--2---:R-:W-:Y:S01]  /*18e10*/  IMAD.MOV.U32 R3, RZ, RZ, 0x181f ;  /* 0x0000181fff037424 */ /* 0x004fe200078e00ff */
[----:B------:R-:W-:Y:S02]  /*18e20*/  MOV R2, 0x18e40 ;  /* 0x00018e4000027802 */ /* 0x000fe40000000f00 */
[----:B-1-34-:R-:W-:Y:S05]  /*18e30*/  CALL.REL.NOINC `($__internal_3_$__cuda_sm70_shflsync_idx_p) ;  /* 0x000003e000007944 */ /* 0x01afea0003c00000 */
[----:B------:R-:W-:Y:S01]  /*18e40*/  MOV R6, R246 ;  /* 0x000000f600067202 */ /* 0x000fe20000000f00 */
[----:B------:R-:W-:Y:S05]  /*18e50*/  BRA `(.L_x_1422) ;  /* 0xffffa4a000007947 */ /* 0x000fea000383ffff */
.L_x_1379:
[----:B------:R-:W-:Y:S01]  /*18e60*/  IMAD.MOV.U32 R246, RZ, RZ, R5 ;  /* 0x000000fffff67224 */ /* 0x000fe200078e0005 */
[----:B------:R-:W-:Y:S01]  /*18e70*/  MOV R247, 0x4 ;  /* 0x0000000400f77802 */ /* 0x000fe20000000f00 */
[----:B--2---:R-:W-:Y:S01]  /*18e80*/  IMAD.MOV.U32 R3, RZ, RZ, 0x181f ;  /* 0x0000181fff037424 */ /* 0x004fe200078e00ff */
[----:B------:R-:W-:Y:S02]  /*18e90*/  MOV R2, 0x18eb0 ;  /* 0x00018eb000027802 */ /* 0x000fe40000000f00 */
[----:B-1-34-:R-:W-:Y:S05]  /*18ea0*/  CALL.REL.NOINC `($__internal_3_$__cuda_sm70_shflsync_idx_p) ;  /* 0x0000037000007944 */ /* 0x01afea0003c00000 */
[----:B------:R-:W-:Y:S01]  /*18eb0*/  MOV R2, R246 ;  /* 0x000000f600027202 */ /* 0x000fe20000000f00 */
[----:B------:R-:W-:Y:S05]  /*18ec0*/  BRA `(.L_x_1423) ;  /* 0xffffa45000007947 */ /* 0x000fea000383ffff */
.L_x_1380:
[----:B------:R-:W-:Y:S01]  /*18ed0*/  IMAD.MOV.U32 R246, RZ, RZ, R4 ;  /* 0x000000fffff67224 */ /* 0x000fe200078e0004 */
[----:B------:R-:W-:Y:S01]  /*18ee0*/  MOV R247, 0x5 ;  /* 0x0000000500f77802 */ /* 0x000fe20000000f00 */
[----:B-1----:R-:W-:Y:S01]  /*18ef0*/  IMAD.MOV.U32 R3, RZ, RZ, 0x181f ;  /* 0x0000181fff037424 */ /* 0x002fe200078e00ff */
[----:B------:R-:W-:-:S02]  /*18f00*/  MOV R2, 0x18f20 ;  /* 0x00018f2000027802 */ /* 0x000fc40000000f00 */
[----:B--234-:R-:W-:Y:S05]  /*18f10*/  CALL.REL.NOINC `($__internal_3_$__cuda_sm70_shflsync_idx_p) ;  /* 0x0000030000007944 */ /* 0x01cfea0003c00000 */
        /* <DEDUP_REMOVED lines=8> */
.L_x_1381:
[----:B------:R-:W-:Y:S01]  /*18fa0*/  IMAD.MOV.U32 R246, RZ, RZ, R4 ;  /* 0x000000fffff67224 */ /* 0x000fe200078e0004 */
[----:B------:R-:W-:Y:S01]  /*18fb0*/  MOV R247, 0x6 ;  /* 0x0000000600f77802 */ /* 0x000fe20000000f00 */
[----:B--2---:R-:W-:Y:S01]  /*18fc0*/  IMAD.MOV.U32 R3, RZ, RZ, 0x181f ;  /* 0x0000181fff037424 */ /* 0x004fe200078e00ff */
[----:B------:R-:W-:Y:S02]  /*18fd0*/  MOV R2, 0x18ff0 ;  /* 0x00018ff000027802 */ /* 0x000fe40000000f00 */
[----:B-1--4-:R-:W-:Y:S05]  /*18fe0*/  CALL.REL.NOINC `($__internal_3_$__cuda_sm70_shflsync_idx_p) ;  /* 0x0000023000007944 */ /* 0x012fea0003c00000 */
[----:B------:R-:W-:Y:S01]  /*18ff0*/  MOV R6, R246 ;  /* 0x000000f600067202 */ /* 0x000fe20000000f00 */
[----:B------:R-:W-:Y:S05]  /*19000*/  BRA `(.L_x_1425) ;  /* 0xffffa42000007947 */ /* 0x000fea000383ffff */
.L_x_1382:
[----:B------:R-:W-:Y:S01]  /*19010*/  IMAD.MOV.U32 R246, RZ, RZ, R5 ;  /* 0x000000fffff67224 */ /* 0x000fe200078e0005 */
[----:B------:R-:W-:Y:S01]  /*19020*/  MOV R247, 0x6 ;  /* 0x0000000600f77802 */ /* 0x000fe20000000f00 */
[----:B--2---:R-:W-:Y:S01]  /*19030*/  IMAD.MOV.U32 R3, RZ, RZ, 0x181f ;  /* 0x0000181fff037424 */ /* 0x004fe200078e00ff */
[----:B------:R-:W-:Y:S02]  /*19040*/  MOV R2, 0x19060 ;  /* 0x0001906000027802 */ /* 0x000fe40000000f00 */
[----:B-1-34-:R-:W-:Y:S05]  /*19050*/  CALL.REL.NOINC `($__internal_3_$__cuda_sm70_shflsync_idx_p) ;  /* 0x000001c000007944 */ /* 0x01afea0003c00000 */
[----:B------:R-:W-:Y:S01]  /*19060*/  MOV R2, R246 ;  /* 0x000000f600027202 */ /* 0x000fe20000000f00 */
[----:B------:R-:W-:Y:S05]  /*19070*/  BRA `(.L_x_1426) ;  /* 0xffffa3d000007947 */ /* 0x000fea000383ffff */
.L_x_1383:
[----:B------:R-:W-:Y:S01]  /*19080*/  IMAD.MOV.U32 R246, RZ, RZ, R4 ;  /* 0x000000fffff67224 */ /* 0x000fe200078e0004 */
[----:B------:R-:W-:Y:S01]  /*19090*/  MOV R247, 0x7 ;  /* 0x0000000700f77802 */ /* 0x000fe20000000f00 */
[----:B-1----:R-:W-:Y:S01]  /*190a0*/  IMAD.MOV.U32 R3, RZ, RZ, 0x181f ;  /* 0x0000181fff037424 */ /* 0x002fe200078e00ff */
[----:B------:R-:W-:-:S02]  /*190b0*/  MOV R2, 0x190d0 ;  /* 0x000190d000027802 */ /* 0x000fc40000000f00 */
[----:B--2-4-:R-:W-:Y:S05]  /*190c0*/  CALL.REL.NOINC `($__internal_3_$__cuda_sm70_shflsync_idx_p) ;  /* 0x0000015000007944 */ /* 0x014fea0003c00000 */
        /* <DEDUP_REMOVED lines=8> */
.L_x_1385:
[----:B------:R-:W-:Y:S01]  /*19150*/  IMAD.MOV.U32 R246, RZ, RZ, R47 ;  /* 0x000000fffff67224 */ /* 0x000fe200078e002f */
[----:B------:R-:W-:Y:S01]  /*19160*/  MOV R247, RZ ;  /* 0x000000ff00f77202 */ /* 0x000fe20000000f00 */
[----:B-1----:R-:W-:Y:S01]  /*19170*/  IMAD.MOV.U32 R3, RZ, RZ, 0x1f ;  /* 0x0000001fff037424 */ /* 0x002fe200078e00ff */
[----:B------:R-:W-:Y:S02]  /*19180*/  MOV R2, 0x191a0 ;  /* 0x000191a000027802 */ /* 0x000fe40000000f00 */
[----:B--23--:R-:W-:Y:S05]  /*19190*/  CALL.REL.NOINC `($__internal_3_$__cuda_sm70_shflsync_idx_p) ;  /* 0x0000008000007944 */ /* 0x00cfea0003c00000 */
[----:B------:R-:W-:Y:S01]  /*191a0*/  MOV R0, R246 ;  /* 0x000000f600007202 */ /* 0x000fe20000000f00 */
[----:B------:R-:W-:Y:S05]  /*191b0*/  BRA `(.L_x_1428) ;  /* 0xffffa43000007947 */ /* 0x000fea000383ffff */
        .weak           $__internal_2_$__cuda_sm70_shflsync_bfly_p
        .type           $__internal_2_$__cuda_sm70_shflsync_bfly_p,@function
        .size           $__internal_2_$__cuda_sm70_shflsync_bfly_p,($__internal_3_$__cuda_sm70_shflsync_idx_p - $__internal_2_$__cuda_sm70_shflsync_bfly_p)
$__internal_2_$__cuda_sm70_shflsync_bfly_p:
[----:B------:R-:W-:Y:S02]  /*191c0*/  MOV R208, 0xffffffff ;  /* 0xffffffff00d07802 */ /* 0x000fe40000000f00 */
[----:B------:R-:W-:Y:S02]  /*191d0*/  MOV R3, 0x1f ;  /* 0x0000001f00037802 */ /* 0x000fe40000000f00 */
[----:B------:R-:W-:Y:S04]  /*191e0*/  WARPSYNC R208 ;  /* 0x000000d000007348 */ /* 0x000fe80003800000 */
[----:B------:R1:W2:Y:S02]  /*191f0*/  SHFL.BFLY PT, R0, R116, R0, R3 ;  /* 0x0c00000074007389 */ /* 0x0002a400000e0003 */
[----:B-1----:R-:W-:-:S04]  /*19200*/  MOV R3, 0x0 ;  /* 0x0000000000037802 */ /* 0x002fc80000000f00 */
[----:B--2---:R-:W-:Y:S05]  /*19210*/  RET.REL.NODEC R2 `(_ZN7cutlass13device_kernelIN5flash19enable_sm80_to_sm89INS1_16FlashAttnFwdSm80INS1_25CollectiveMainloopFwdSm80ILi4ELi1ELb0EN4cute5tupleIJNS5_1CILi128EEENS7_ILi112EEENS7_ILi64EEEEEELi64ENS_10bfloat16_tEfNS_4arch4Sm80ELb1ELb0ELb0ELb0ELb1ELb0ELb1ELb0EEENS1_21CollectiveEpilogueFwdINS6_IJS8_SA_S9_EEENS6_IJNS7_ILi1EEESI_SI_EEESC_SE_Li128ELb0ELb1ELb0ELb0EEENS1_30DynamicPersistentTileSchedulerILi128ELi128ELb0ELb1ELb0EEEEEEEEEvNT_6ParamsE) ;  /* 0xfffe6de002007950 */ /* 0x004fea0003c3ffff */
        .weak           $__internal_3_$__cuda_sm70_shflsync_idx_p
        .type           $__internal_3_$__cuda_sm70_shflsync_idx_p,@function
        .size           $__internal_3_$__cuda_sm70_shflsync_idx_p,(.L_x_1613 - $__internal_3_$__cuda_sm70_shflsync_idx_p)
$__internal_3_$__cuda_sm70_shflsync_idx_p:
[----:B------:R-:W-:-:S04]  /*19220*/  MOV R248, 0xffffffff ;  /* 0xffffffff00f87802 */ /* 0x000fc80000000f00 */
[----:B------:R-:W-:Y:S04]  /*19230*/  WARPSYNC R248 ;  /* 0x000000f800007348 */ /* 0x000fe80003800000 */
[----:B------:R1:W2:Y:S02]  /*19240*/  SHFL.IDX PT, R246, R246, R247, R3 ;  /* 0x000000f7f6f67389 */ /* 0x0002a400000e0003 */
[----:B-1----:R-:W-:-:S04]  /*19250*/  MOV R3, 0x0 ;  /* 0x0000000000037802 */ /* 0x002fc80000000f00 */
[----:B--2---:R-:W-:Y:S05]  /*19260*/  RET.REL.NODEC R2 `(_ZN7cutlass13device_kernelIN5flash19enable_sm80_to_sm89INS1_16FlashAttnFwdSm80INS1_25CollectiveMainloopFwdSm80ILi4ELi1ELb0EN4cute5tupleIJNS5_1CILi128EEENS7_ILi112EEENS7_ILi64EEEEEELi64ENS_10bfloat16_tEfNS_4arch4Sm80ELb1ELb0ELb0ELb0ELb1ELb0ELb1ELb0EEENS1_21CollectiveEpilogueFwdINS6_IJS8_SA_S9_EEENS6_IJNS7_ILi1EEESI_SI_EEESC_SE_Li128ELb0ELb1ELb0ELb0EEENS1_30DynamicPersistentTileSchedulerILi128ELi128ELb0ELb1ELb0EEEEEEEEEvNT_6ParamsE) ;  /* 0xfffe6d9002007950 */ /* 0x004fea0003c3ffff */
.L_x_1429:
        /* <DEDUP_REMOVED lines=9> */
.L_x_1613:


//--------------------- .text._ZN7cutlass13device_kernelIN5flash19enable_sm80_to_sm89INS1_16FlashAttnFwdSm80INS1_25CollectiveMainloopFwdSm80ILi4ELi1ELb0EN4cute5tupleIJNS5_1CILi128EEENS7_ILi112EEENS7_ILi64EEEEEELi64ENS_10bfloat16_tEfNS_4arch4Sm80ELb1ELb0ELb0ELb1ELb1ELb0ELb1ELb0EEENS1_21CollectiveEpilogueFwdINS6_IJS8_SA_S9_EEENS6_IJNS7_ILi1EEESI_SI_EEESC_SE_Li128ELb1ELb1ELb0ELb0EEENS1_19SingleTileSchedulerILb1ELb0ELb1ELi128EEEEEEEEEvNT_6ParamsE --------------------------
	.section	.text._ZN7cutlass13device_kernelIN5flash19enable_sm80_to_sm89INS1_16FlashAttnFwdSm80INS1_25CollectiveMainloopFwdSm80ILi4ELi1ELb0EN4cute5tupleIJNS5_1CILi128EEENS7_ILi112EEENS7_ILi64EEEEEELi64ENS_10bfloat16_tEfNS_4arch4Sm80ELb1ELb0ELb0ELb1ELb1ELb0ELb1ELb0EEENS1_21CollectiveEpilogueFwdINS6_IJS8_SA_S9_EEENS6_IJNS7_ILi1EEESI_SI_EEESC_SE_Li128ELb1ELb1ELb0ELb0EEENS1_19SingleTileSchedulerILb1ELb0ELb1ELi128EEEEEEEEEvNT_6ParamsE,"ax",@progbits
	.sectioninfo	@"SHI_REGISTERS=255"
	.align	128
.text._ZN7cutlass13device_kernelIN5flash19enable_sm80_to_sm89INS1_16FlashAttnFwdSm80INS1_25CollectiveMainloopFwdSm80ILi4ELi1ELb0EN4cute5tupleIJNS5_1CILi128EEENS7_ILi112EEENS7_ILi64EEEEEELi64ENS_10bfloat16_tEfNS_4arch4Sm80ELb1ELb0ELb0ELb1ELb1ELb0ELb1ELb0EEENS1_21CollectiveEpilogueFwdINS6_IJS8_SA_S9_EEENS6_IJNS7_ILi1EEESI_SI_EEESC_SE_Li128ELb1ELb1ELb0ELb0EEENS1_19SingleTileSchedulerILb1ELb0ELb1ELi128EEEEEEEEEvNT_6ParamsE:
        .type           _ZN7cutlass13device_kernelIN5flash19enable_sm80_to_sm89INS1_16FlashAttnFwdSm80INS1_25CollectiveMainloopFwdSm80ILi4ELi1ELb0EN4cute5tupleIJNS5_1CILi128EEENS7_ILi112EEENS7_ILi64EEEEEELi64ENS_10bfloat16_tEfNS_4arch4Sm80ELb1ELb0ELb0ELb1ELb1ELb0ELb1ELb0EEENS1_21CollectiveEpilogueFwdINS6_IJS8_SA_S9_EEENS6_IJNS7_ILi1EEESI_SI_EEESC_SE_Li128ELb1ELb1ELb0ELb0EEENS1_19SingleTileSchedulerILb1ELb0ELb1ELi128EEEEEEEEEvNT_6ParamsE,@function
        .size           _ZN7cutlass13device_kernelIN5flash19enable_sm80_to_sm89INS1_16FlashAttnFwdSm80INS1_25CollectiveMainloopFwdSm80ILi4ELi1ELb0EN4cute5tupleIJNS5_1CILi128EEENS7_ILi112EEENS7_ILi64EEEEEELi64ENS_10bfloat16_tEfNS_4arch4Sm80ELb1ELb0ELb0ELb1ELb1ELb0ELb1ELb0EEENS1_21CollectiveEpilogueFwdINS6_IJS8_SA_S9_EEENS6_IJNS7_ILi1EEESI_SI_EEESC_SE_Li128ELb1ELb1ELb0ELb0EEENS1_19SingleTileSchedulerILb1ELb0ELb1ELi128EEEEEEEEEvNT_6ParamsE,(.L_x_1616 - _ZN7cutlass13device_kernelIN5flash19enable_sm80_to_sm89INS1_16FlashAttnFwdSm80INS1_25CollectiveMainloopFwdSm80ILi4ELi1ELb0EN4cute5tupleIJNS5_1CILi128EEENS7_ILi112EEENS7_ILi64EEEEEELi64ENS_10bfloat16_tEfNS_4arch4Sm80ELb1ELb0ELb0ELb1ELb1ELb0ELb1ELb0EEENS1_21CollectiveEpilogueFwdINS6_IJS8_SA_S9_EEENS6_IJNS7_ILi1EEESI_SI_EEESC_SE_Li128ELb1ELb1ELb0ELb0EEENS1_19SingleTileSchedulerILb1ELb0ELb1ELi128EEEEEEEEEvNT_6ParamsE)
        .other          _ZN7cutlass13device_kernelIN5flash19enable_sm80_to_sm89INS1_16FlashAttnFwdSm80INS1_25CollectiveMainloopFwdSm80ILi4ELi1ELb0EN4cute5tupleIJNS5_1CILi128EEENS7_ILi112EEENS7_ILi64EEEEEELi64ENS_10bfloat16_tEfNS_4arch4Sm80ELb1ELb0ELb0ELb1ELb1ELb0ELb1ELb0EEENS1_21CollectiveEpilogueFwdINS6_IJS8_SA_S9_EEENS6_IJNS7_ILi1EEESI_SI_EEESC_SE_Li128ELb1ELb1ELb0ELb0EEENS1_19SingleTileSchedulerILb1ELb0ELb1ELi128EEEEEEEEEvNT_6ParamsE,@"STO_CUDA_ENTRY STV_DEFAULT"
_ZN7cutlass13device_kernelIN5flash19enable_sm80_to_sm89INS1_16FlashAttnFwdSm80INS1_25CollectiveMainloopFwdSm80ILi4ELi1ELb0EN4cute5tupleIJNS5_1CILi128EEENS7_ILi112EEENS7_ILi64EEEEEELi64ENS_10bfloat16_tEfNS_4arch4Sm80ELb1ELb0ELb0ELb1ELb1ELb0ELb1ELb0EEENS1_21CollectiveEpilogueFwdINS6_IJS8_SA_S9_EEENS6_IJNS7_ILi1EEESI_SI_EEESC_SE_Li128ELb1ELb1ELb0ELb0EEENS1_19SingleTileSchedulerILb1ELb0ELb1ELi128EEEEEEEEEvNT_6ParamsE:
        /* <DEDUP_REMOVED lines=21> */
.L_x_1431:
        /* <DEDUP_REMOVED lines=13> */
.L_x_1433:
[----:B------:R-:W-:Y:S02]  /*0220*/  ULDC UR5, c[0x0][0x54c] ;  /* 0x0001530000057ab9 */ /* 0x000fe40000000800 */
.L_x_1432:
[----:B------:R-:W-:Y:S02]  /*0230*/  ULDC UR4, c[0x0][0x548] ;  /* 0x0001520000047ab9 */ /* 0x000fe40000000800 */
[----:B------:R-:W-:-:S02]  /*0240*/  USHF.L.U32 UR10, UR10, 0x7, URZ ;  /* 0x000000070a0a7899 */ /* 0x000fc4000800063f */
[----:B------:R-:W-:-:S04]  /*0250*/  UIMAD UR4, UR5, UR4, URZ ;  /* 0x00000004050472a4 */ /* 0x000fc8000f8e023f */
[----:B------:R-:W-:-:S04]  /*0260*/  UISETP.GE.AND UP0, UPT, UR10, UR4, UPT ;  /* 0x000000040a00728c */ /* 0x000fc8000bf06270 */
[----:B------:R-:W-:Y:S01]  /*0270*/  USEL UR13, UR13, 0xffffffff, !UP0 ;  /* 0xffffffff0d0d7887 */ /* 0x000fe2000c000000 */
[----:B------:R-:W-:Y:S05]  /*0280*/  BRA `(.L_x_1434) ;  /* 0x000001b000007947 */ /* 0x000fea0003800000 */
.L_x_1430:
        /* <DEDUP_REMOVED lines=8> */
.L_x_1435:
        /* <DEDUP_REMOVED lines=13> */
.L_x_1437:
[----:B------:R-:W-:Y:S02]  /*03e0*/  ULDC UR5, c[0x0][0x54c] ;  /* 0x0001530000057ab9 */ /* 0x000fe40000000800 */
.L_x_1436:
[----:B------:R-:W-:Y:S02]  /*03f0*/  ULDC UR4, c[0x0][0x548] ;  /* 0x0001520000047ab9 */ /* 0x000fe40000000800 */
[----:B------:R-:W-:-:S02]  /*0400*/  USHF.L.U32 UR10, UR10, 0x7, URZ ;  /* 0x000000070a0a7899 */ /* 0x000fc4000800063f */
[----:B------:R-:W-:-:S04]  /*0410*/  UIMAD UR4, UR5, UR4, URZ ;  /* 0x00000004050472a4 */ /* 0x000fc8000f8e023f */
[----:B------:R-:W-:-:S04]  /*0420*/  UISETP.GE.AND UP0, UPT, UR10, UR4, UPT ;  /* 0x000000040a00728c */ /* 0x000fc8000bf06270 */
[----:B------:R-:W-:-:S06]  /*0430*/  USEL UR13, UR13, 0xffffffff, !UP0 ;  /* 0xffffffff0d0d7887 */ /* 0x000fcc000c000000 */
.L_x_1434:
        /* <DEDUP_REMOVED lines=47> */
.L_x_1438:
        /* <DEDUP_REMOVED lines=10> */
.L_x_1439:
        /* <DEDUP_REMOVED lines=12> */
.L_x_1440:
        /* <DEDUP_REMOVED lines=115> */
[----:B------:R1:W-:Y:S03]  /*0fc0*/  STL [R1], R226 ;  /* 0x000000e201007387 */ /* 0x0003e60000100800 */
        /* <DEDUP_REMOVED lines=55> */
.L_x_1443:
[----:B-1-34-:R-:W-:Y:S05]  /*1340*/  BSYNC B0 ;  /* 0x0000000000007941 */ /* 0x01afea0003800000 */
.L_x_1442:
        /* <DEDUP_REMOVED lines=11> */
.L_x_1445:
[----:B------:R-:W-:Y:S05]  /*1400*/  BSYNC B0 ;  /* 0x0000000000007941 */ /* 0x000fea0003800000 */
.L_x_1444:
        /* <DEDUP_REMOVED lines=11> */
.L_x_1447:
[----:B------:R-:W-:Y:S05]  /*14c0*/  BSYNC B0 ;  /* 0x0000000000007941 */ /* 0x000fea0003800000 */
.L_x_1446:
        /* <DEDUP_REMOVED lines=11> */
.L_x_1449:
[----:B------:R-:W-:Y:S05]  /*1580*/  BSYNC B0 ;  /* 0x0000000000007941 */ /* 0x000fea0003800000 */
.L_x_1448:
        /* <DEDUP_REMOVED lines=11> */
.L_x_1451:
[----:B------:R-:W-:Y:S05]  /*1640*/  BSYNC B0 ;  /* 0x0000000000007941 */ /* 0x000fea0003800000 */
.L_x_1450:
        /* <DEDUP_REMOVED lines=11> */
.L_x_1453:
[----:B------:R-:W-:Y:S05]  /*1700*/  BSYNC B0 ;  /* 0x0000000000007941 */ /* 0x000fea0003800000 */
.L_x_1452:
        /* <DEDUP_REMOVED lines=11> */
.L_x_1455:
[----:B------:R-:W-:Y:S05]  /*17c0*/  BSYNC B0 ;  /* 0x0000000000007941 */ /* 0x000fea0003800000 */
.L_x_1454:
[----:B-123--:R-:W1:Y:S01]  /*17d0*/  SHFL.IDX PT, R8, R8, 0x7, 0x181f ;  /* 0x00f81f0008087f89 */ /* 0x00ee6200000e0000 */
[----:B----4-:R-:W-:Y:S01]  /*17e0*/  IADD3 R3, R5, 0x70, RZ ;  /* 0x0000007005037810 */ /* 0x010fe20007ffe0ff */
[----:B------:R-:W-:Y:S01]  /*17f0*/  UMOV UR16, 0x70 ;  /* 0x0000007000107882 */ /* 0x000fe20000000000 */
[----:B------:R-:W-:Y:S01]  /*1800*/  IMAD.MOV.U32 R0, RZ, RZ, c[0x0][0x2b8] ;  /* 0x0000ae00ff007624 */ /* 0x000fe200078e00ff */
        /* <DEDUP_REMOVED lines=37> */
[----:B------:R-:W-:Y:S01]  /*1a60*/  ISETP.GE.AND P6, PT, R36, c[0x0][0x1d4], PT ;  /* 0x0000750024007a0c */ /* 0x000fe20003fc6270 */
[----:B------:R-:W-:Y:S01]  /*1a70*/  UIADD3 UR21, UR6, -0x1, URZ ;  /* 0xffffffff06157890 */ /* 0x000fe2000fffe03f */
[----:B------:R-:W-:Y:S01]  /*1a80*/  IMAD R5, R249, c[0x0][0x1e0], RZ ;  /* 0x00007800f9057a24 */ /* 0x000fe200078e02ff */
[----:B------:R-:W-:Y:S01]  /*1a90*/  SHF.R.S32.HI R39, RZ, 0x1f, R249 ;  /* 0x0000001fff277819 */ /* 0x000fe200000114f9 */
[----:B------:R-:W-:Y:S01]  /*1aa0*/  UIADD3 UR20, UR23, UR20, URZ ;  /* 0x0000001417147290 */ /* 0x000fe2000fffe03f */
[----:B------:R-:W-:Y:S01]  /*1ab0*/  SHF.R.S32.HI R16, RZ, 0x4, R20 ;  /* 0x00000004ff107819 */ /* 0x000fe20000011414 */
[----:B------:R-:W-:Y:S01]  /*1ac0*/  UIMAD UR21, UR21, -0x70, UR7 ;  /* 0xffffff90151578a4 */ /* 0x000fe2000f8e0207 */
[----:B------:R-:W-:Y:S01]  /*1ad0*/  LEA.HI R223, R224, R225, RZ, 0x5 ;  /* 0x000000e1e0df7211 */ /* 0x000fe200078f28ff */
[----:B------:R-:W-:Y:S01]  /*1ae0*/  IMAD R0, R39, c[0x0][0x1e0], RZ ;  /* 0x0000780027007a24 */ /* 0x000fe200078e02ff */
[----:B------:R-:W-:Y:S01]  /*1af0*/  ULDC.64 UR4, c[0x0][0x210] ;  /* 0x0000840000047ab9 */ /* 0x000fe20000000a00 */
[----:B------:R-:W-:Y:S01]  /*1b00*/  IMAD.SHL.U32 R247, R36, 0x2, RZ ;  /* 0x0000000224f77824 */ /* 0x000fe200078e00ff */
[----:B------:R-:W-:Y:S01]  /*1b10*/  SHF.R.S32.HI R222, RZ, 0x5, R223 ;  /* 0x00000005ffde7819 */ /* 0x000fe200000114df */
[----:B------:R-:W-:Y:S01]  /*1b20*/  IMAD R0, R249, c[0x0][0x1e4], R0 ;  /* 0x00007900f9007a24 */ /* 0x000fe200078e0200 */
[----:B------:R-:W-:Y:S01]  /*1b30*/  IADD3 R38, -R17, UR21, RZ ;  /* 0x0000001511267c10 */ /* 0x000fe2000fffe1ff */
[----:B------:R-:W-:-:S02]  /*1b40*/  UIMAD UR8, UR8, UR4, URZ ;  /* 0x00000004080872a4 */ /* 0x000fc4000f8e023f */
[----:B------:R-:W-:Y:S01]  /*1b50*/  UIMAD.WIDE.U32 UR24, UR9, UR4, URZ ;  /* 0x00000004091872a5 */ /* 0x000fe2000f8e003f */
[C---:B------:R-:W-:Y:S01]  /*1b60*/  ISETP.GE.AND P3, PT, R38.reuse, 0x1, PT ;  /* 0x000000012600780c */ /* 0x040fe20003f66270 */
[----:B--2---:R-:W-:Y:S01]  /*1b70*/  IMAD.WIDE.U32 R6, R249, c[0x0][0x1e0], RZ ;  /* 0x00007800f9067a25 */ /* 0x004fe200078e00ff */
[----:B------:R-:W-:Y:S01]  /*1b80*/  ISETP.GE.AND P2, PT, R38, 0x11, PT ;  /* 0x000000112600780c */ /* 0x000fe20003f46270 */
[----:B------:R-:W-:Y:S02]  /*1b90*/  UIMAD UR8, UR9, UR5, UR8 ;  /* 0x00000005090872a4 */ /* 0x000fe4000f8e0208 */
[----:B------:R-:W-:Y:S01]  /*1ba0*/  IMAD.IADD R7, R7, 0x1, R0 ;  /* 0x0000000107077824 */ /* 0x000fe200078e0200 */
[----:B------:R-:W-:Y:S02]  /*1bb0*/  UISETP.GE.AND UP0, UPT, UR6, 0x2, UPT ;  /* 0x000000020600788c */ /* 0x000fe4000bf06270 */
        /* <DEDUP_REMOVED lines=12> */
[----:B-1----:R-:W1:Y:S01]  /*1c80*/  SHFL.IDX PT, R8, R3, 0x1, 0x181f ;  /* 0x00381f0003087f89 */ /* 0x002e6200000e0000 */
[----:B------:R-:W-:-:S03]  /*1c90*/  ISETP.GE.AND P0, PT, R38, 0x21, PT ;  /* 0x000000212600780c */ /* 0x000fc60003f06270 */
[----:B------:R-:W2:Y:S04]  /*1ca0*/  SHFL.IDX PT, R6, R3, RZ, 0x181f ;  /* 0x00181fff03067589 */ /* 0x000ea800000e0000 */
[----:B------:R-:W3:Y:S04]  /*1cb0*/  SHFL.IDX PT, R7, R0, RZ, 0x181f ;  /* 0x00181fff00077589 */ /* 0x000ee800000e0000 */
[----:B------:R-:W4:Y:S04]  /*1cc0*/  SHFL.IDX PT, R9, R3, 0x2, 0x181f ;  /* 0x00581f0003097f89 */ /* 0x000f2800000e0000 */
[----:B------:R-:W5:Y:S04]  /*1cd0*/  SHFL.IDX PT, R14, R0, 0x1, 0x181f ;  /* 0x00381f00000e7f89 */ /* 0x000f6800000e0000 */
[----:B------:R-:W4:Y:S04]  /*1ce0*/  SHFL.IDX PT, R13, R0, 0x2, 0x181f ;  /* 0x00581f00000d7f89 */ /* 0x000f2800000e0000 */
[----:B------:R-:W4:Y:S01]  /*1cf0*/  SHFL.IDX PT, R11, R3, 0x3, 0x181f ;  /* 0x00781f00030b7f89 */ /* 0x000f2200000e0000 */
[----:B-1----:R-:W-:-:S02]  /*1d00*/  @P2 LEA R8, P4, R36, R8, 0x1 ;  /* 0x0000000824082211 */ /* 0x002fc400078808ff */
[C---:B--2---:R-:W-:Y:S01]  /*1d10*/  @P3 LEA R6, P1, R36.reuse, R6, 0x1 ;  /* 0x0000000624063211 */ /* 0x044fe200078208ff */
[----:B------:R-:W1:Y:S03]  /*1d20*/  SHFL.IDX PT, R12, R0, 0x3, 0x181f ;  /* 0x00781f00000c7f89 */ /* 0x000e6600000e0000 */
[----:B---3--:R-:W-:Y:S01]  /*1d30*/  @P3 LEA.HI.X R7, R36, R7, R246, 0x1, P1 ;  /* 0x0000000724073211 */ /* 0x008fe200008f0cf6 */
[----:B------:R-:W2:Y:S01]  /*1d40*/  SHFL.IDX PT, R10, R3, 0x4, 0x181f ;  /* 0x00981f00030a7f89 */ /* 0x000ea200000e0000 */
[----:B------:R-:W-:-:S03]  /*1d50*/  ISETP.GE.AND P1, PT, R38, 0x31, PT ;  /* 0x000000312600780c */ /* 0x000fc60003f26270 */
[----:B------:R4:W-:Y:S04]  /*1d60*/  @P3 LDGSTS.E.BYPASS.LTC128B.128 [R250+0x3900], [R6.64], !P6 ;  /* 0x0390000006fa3fae */ /* 0x0009e8000f101d4e */
[----:B------:R-:W-:Y:S04]  /*1d70*/  SHFL.IDX PT, R15, R5, 0x6, 0x181f ;  /* 0x00d81f00050f7f89 */ /* 0x000fe800000e0000 */
[----:B------:R-:W3:Y:S04]  /*1d80*/  SHFL.IDX PT, R3, R3, 0x5, 0x181f ;  /* 0x00b81f0003037f89 */ /* 0x000ee800000e0000 */
[----:B------:R-:W1:Y:S01]  /*1d90*/  SHFL.IDX PT, R5, R0, 0x4, 0x181f ;  /* 0x00981f0000057f89 */ /* 0x000e6200000e0000 */
[----:B----4-:R-:W-:-:S02]  /*1da0*/  @P0 LEA R6, P3, R36, R9, 0x1 ;  /* 0x0000000924060211 */ /* 0x010fc400078608ff */
[C-C-:B-----5:R-:W-:Y:S02]  /*1db0*/  @P2 LEA.HI.X R9, R36.reuse, R14, R246.reuse, 0x1, P4 ;  /* 0x0000000e24092211 */ /* 0x160fe400020f0cf6 */
[----:B------:R-:W4:Y:S01]  /*1dc0*/  SHFL.IDX PT, R14, R0, 0x5, 0x181f ;  /* 0x00b81f00000e7f89 */ /* 0x000f2200000e0000 */
[----:B------:R-:W-:Y:S02]  /*1dd0*/  @P0 LEA.HI.X R7, R36, R13, R246, 0x1, P3 ;  /* 0x0000000d24070211 */ /* 0x000fe400018f0cf6 */
[C---:B------:R-:W-:Y:S01]  /*1de0*/  ISETP.GE.AND P4, PT, R38.reuse, 0x41, PT ;  /* 0x000000412600780c */ /* 0x040fe20003f86270 */
[----:B------:R5:W1:Y:S01]  /*1df0*/  SHFL.IDX PT, R13, R0, 0x6, 0x181f ;  /* 0x00d81f00000d7f89 */ /* 0x000a6200000e0000 */
[----:B------:R-:W-:-:S03]  /*1e00*/  ISETP.GE.AND P3, PT, R38, 0x51, PT ;  /* 0x000000512600780c */ /* 0x000fc60003f66270 */
[----:B------:R3:W-:Y:S01]  /*1e10*/  @P2 LDGSTS.E.BYPASS.LTC128B.128 [R250+0x4100], [R8.64], !P6 ;  /* 0x0410000008fa2fae */ /* 0x0007e2000f101d4e */
[----:B------:R-:W-:-:S03]  /*1e20*/  ISETP.GE.AND P2, PT, R38, 0x61, PT ;  /* 0x000000612600780c */ /* 0x000fc60003f46270 */
[----:B------:R1:W-:Y:S01]  /*1e30*/  @P0 LDGSTS.E.BYPASS.LTC128B.128 [R250+0x4900], [R6.64], !P6 ;  /* 0x0490000006fa0fae */ /* 0x0003e2000f101d4e */
[----:B-----5:R-:W-:-:S04]  /*1e40*/  LEA.HI R0, R20, R16, RZ, 0x1 ;  /* 0x0000001014007211 */ /* 0x020fc800078f08ff */
[----:B------:R-:W-:Y:S02]  /*1e50*/  LOP3.LUT R0, R0, 0xfffffffe, RZ, 0xc0, !PT ;  /* 0xfffffffe00007812 */ /* 0x000fe400078ec0ff */
[----:B-1----:R-:W-:-:S04]  /*1e60*/  @P1 LEA R6, P0, R36, R11, 0x1 ;  /* 0x0000000b24061211 */ /* 0x002fc800078008ff */
[----:B------:R-:W-:Y:S01]  /*1e70*/  @P1 LEA.HI.X R7, R36, R12, R246, 0x1, P0 ;  /* 0x0000000c24071211 */ /* 0x000fe200000f0cf6 */
[----:B------:R-:W-:Y:S01]  /*1e80*/  IMAD.IADD R12, R16, 0x1, -R0 ;  /* 0x00000001100c7824 */ /* 0x000fe200078e0a00 */
[C---:B--2---:R-:W-:Y:S01]  /*1e90*/  @P4 LEA R10, P0, R36.reuse, R10, 0x1 ;  /* 0x0000000a240a4211 */ /* 0x044fe200078008ff */
[----:B------:R-:W-:Y:S02]  /*1ea0*/  IMAD.SHL.U32 R0, R37, 0x40, RZ ;  /* 0x0000004025007824 */ /* 0x000fe400078e00ff */
[----:B------:R1:W-:Y:S01]  /*1eb0*/  @P1 LDGSTS.E.BYPASS.LTC128B.128 [R250+0x5100], [R6.64], !P6 ;  /* 0x0510000006fa1fae */ /* 0x0003e2000f101d4e */
[----:B---3--:R-:W-:Y:S01]  /*1ec0*/  @P3 LEA R8, P1, R36, R3, 0x1 ;  /* 0x0000000324083211 */ /* 0x008fe200078208ff */
[----:B------:R-:W-:Y:S01]  /*1ed0*/  IMAD.SHL.U32 R3, R18, 0x40, RZ ;  /* 0x0000004012037824 */ /* 0x000fe200078e00ff */
[C-C-:B------:R-:W-:Y:S01]  /*1ee0*/  @P4 LEA.HI.X R11, R36.reuse, R5, R246.reuse, 0x1, P0 ;  /* 0x00000005240b4211 */ /* 0x140fe200000f0cf6 */
[----:B------:R-:W-:Y:S01]  /*1ef0*/  IMAD.SHL.U32 R5, R19, 0x40, RZ ;  /* 0x0000004013057824 */ /* 0x000fe200078e00ff */
[----:B----4-:R-:W-:-:S02]  /*1f00*/  @P3 LEA.HI.X R9, R36, R14, R246, 0x1, P1 ;  /* 0x0000000e24093211 */ /* 0x010fc400008f0cf6 */
[----:B------:R-:W-:Y:S01]  /*1f10*/  LOP3.LUT R0, R0, 0x1c0, RZ, 0xc0, !PT ;  /* 0x000001c000007812 */ /* 0x000fe200078ec0ff */
[----:B------:R2:W-:Y:S01]  /*1f20*/  @P4 LDGSTS.E.BYPASS.LTC128B.128 [R250+0x5900], [R10.64], !P6 ;  /* 0x059000000afa4fae */ /* 0x0005e2000f101d4e */
[----:B------:R-:W-:Y:S02]  /*1f30*/  LOP3.LUT R3, R3, 0x1c0, RZ, 0xc0, !PT ;  /* 0x000001c003037812 */ /* 0x000fe400078ec0ff */
[----:B------:R-:W-:Y:S01]  /*1f40*/  LOP3.LUT R221, R5, 0xfffffe00, RZ, 0xc0, !PT ;  /* 0xfffffe0005dd7812 */ /* 0x000fe200078ec0ff */
        /* <DEDUP_REMOVED lines=35> */
[----:B------:R-:W-:Y:S01]  /*2180*/  IADD3 R245, R239, 0x800, RZ ;  /* 0x00000800eff57810 */ /* 0x000fe20007ffe0ff */
[----:B------:R-:W-:Y:S01]  /*2190*/  IMAD R0, R249, c[0x0][0x20c], R0 ;  /* 0x00008300f9007a24 */ /* 0x000fe200078e0200 */
[C---:B------:R-:W-:Y:S01]  /*21a0*/  IADD3 R244, R239.reuse, 0x1000, RZ ;  /* 0x00001000eff47810 */ /* 0x040fe20007ffe0ff */
[----:B------:R-:W-:Y:S01]  /*21b0*/  IMAD R237, R2, 0x2, R236 ;  /* 0x0000000202ed7824 */ /* 0x000fe200078e02ec */
[----:B------:R-:W-:Y:S01]  /*21c0*/  IADD3 R243, R239, 0x1800, RZ ;  /* 0x00001800eff37810 */ /* 0x000fe20007ffe0ff */
        /* <DEDUP_REMOVED lines=22> */
[----:B------:R-:W-:Y:S01]  /*2330*/  LDSM.16.M88.4 R76, [R239+0x1000] ;  /* 0x00100000ef4c783b */ /* 0x000fe20000000200 */
[C---:B--2---:R-:W-:Y:S03]  /*2340*/  HMMA.16816.F32.BF16 R60, R8.reuse, R24, RZ ;  /* 0x00000018083c723c */ /* 0x044fe600000418ff */
[----:B------:R-:W-:Y:S04]  /*2350*/  LDSM.16.M88.4 R48, [R239+0x1800] ;  /* 0x00180000ef30783b */ /* 0x000fe80000000200 */
[----:B------:R-:W-:Y:S01]  /*2360*/  LDSM.16.M88.4 R80, [R239+0x800] ;  /* 0x00080000ef50783b */ /* 0x000fe20000000200 */
[C---:B---3--:R-:W-:Y:S03]  /*2370*/  HMMA.16816.F32.BF16 R64, R8.reuse, R20, RZ ;  /* 0x000000140840723c */ /* 0x048fe600000418ff */
[----:B------:R-:W-:Y:S05]  /*2380*/  LDSM.16.M88.4 R84, [R239] ;  /* 0x00000000ef54783b */ /* 0x000fea0000000200 */
        /* <DEDUP_REMOVED lines=18> */
[C---:B------:R-:W-:Y:S01]  /*24b0*/  HMMA.16816.F32.BF16 R180, R12.reuse, R24, RZ ;  /* 0x000000180cb4723c */ /* 0x040fe200000418ff */
[----:B------:R-:W-:Y:S07]  /*24c0*/  SHFL.IDX PT, R25, R0, 0x4, 0x181f ;  /* 0x00981f0000197f89 */ /* 0x000fee00000e0000 */
[C---:B------:R-:W-:Y:S01]  /*24d0*/  HMMA.16816.F32.BF16 R212, R12.reuse, R26, RZ ;  /* 0x0000001a0cd4723c */ /* 0x040fe200000418ff */
[----:B------:R-:W-:Y:S07]  /*24e0*/  SHFL.IDX PT, R26, R0, 0x5, 0x181f ;  /* 0x00b81f00001a7f89 */ /* 0x000fee00000e0000 */
        /* <DEDUP_REMOVED lines=19> */
[----:B------:R-:W2:Y:S06]  /*2620*/  SHFL.IDX PT, R13, R0, 0x2, 0x181f ;  /* 0x00581f00000d7f89 */ /* 0x000eac00000e0000 */
        /* <DEDUP_REMOVED lines=8> */
[--C-:B------:R-:W-:Y:S01]  /*26b0*/  IMAD.X R23, R26, 0x1, R246.reuse, P0 ;  /* 0x000000011a177824 */ /* 0x100fe200000e06f6 */
[C---:B------:R-:W-:Y:S01]  /*26c0*/  ISETP.LT.OR P0, PT, R38.reuse, 0x31, P2 ;  /* 0x000000312600780c */ /* 0x040fe20001701670 */
[--C-:B--2---:R-:W-:Y:S01]  /*26d0*/  IMAD.X R13, R13, 0x1, R246.reuse, P3 ;  /* 0x000000010d0d7824 */ /* 0x104fe200018e06f6 */
        /* <DEDUP_REMOVED lines=29> */
[----:B----4-:R-:W-:-:S02]  /*28b0*/  IADD3 R6, P0, R3, R247, RZ ;  /* 0x000000f703067210 */ /* 0x010fc40007f1e0ff */
[----:B------:R-:W-:-:S03]  /*28c0*/  IADD3 R3, R250, 0x100, RZ ;  /* 0x00000100fa037810 */ /* 0x000fc60007ffe0ff */
        /* <DEDUP_REMOVED lines=163> */
.L_x_1456:
[----:B---3--:R-:W-:Y:S01]  /*3300*/  LOP3.LUT R3, R223, 0xffffffe0, RZ, 0xc0, !PT ;  /* 0xffffffe0df037812 */ /* 0x008fe200078ec0ff */
[----:B------:R-:W-:Y:S01]  /*3310*/  STL [R1+0x28], R234 ;  /* 0x000028ea01007387 */ /* 0x000fe20000100800 */
[----:B-1----:R-:W-:Y:S01]  /*3320*/  LEA.HI R6, R224, R225, RZ, 0x2 ;  /* 0x000000e1e0067211 */ /* 0x002fe200078f10ff */
[----:B------:R-:W-:Y:S01]  /*3330*/  IMAD.SHL.U32 R229, R0, 0x2, RZ ;  /* 0x0000000200e57824 */ /* 0x000fe200078e00ff */
[----:B------:R-:W-:Y:S01]  /*3340*/  SHF.R.S32.HI R7, RZ, 0x1f, R222 ;  /* 0x0000001fff077819 */ /* 0x000fe200000114de */
[----:B------:R-:W-:Y:S01]  /*3350*/  IMAD.IADD R5, R225, 0x1, -R3 ;  /* 0x00000001e1057824 */ /* 0x000fe200078e0a03 */
[----:B------:R-:W-:Y:S01]  /*3360*/  LOP3.LUT R3, R6, 0xfffffffc, RZ, 0xc0, !PT ;  /* 0xfffffffc06037812 */ /* 0x000fe200078ec0ff */
[----:B------:R-:W-:Y:S01]  /*3370*/  STL [R1+0x24], R233 ;  /* 0x000024e901007387 */ /* 0x000fe20000100800 */
[----:B------:R-:W-:Y:S01]  /*3380*/  LEA.HI R7, R7, R222, RZ, 0x2 ;  /* 0x000000de07077211 */ /* 0x000fe200078f10ff */
[----:B------:R-:W-:Y:S01]  /*3390*/  IMAD R230, R4, 0x2, R229 ;  /* 0x0000000204e67824 */ /* 0x000fe200078e02e5 */
[----:B------:R-:W-:Y:S01]  /*33a0*/  SHF.R.S32.HI R9, RZ, 0x1f, R5 ;  /* 0x0000001fff097819 */ /* 0x000fe20000011405 */
[----:B------:R-:W-:Y:S01]  /*33b0*/  IMAD.IADD R6, R225, 0x1, -R3 ;  /* 0x00000001e1067824 */ /* 0x000fe200078e0a03 */
[----:B------:R-:W-:Y:S01]  /*33c0*/  LOP3.LUT R8, R7, 0xffffffc, RZ, 0xc0, !PT ;  /* 0x0ffffffc07087812 */ /* 0x000fe200078ec0ff */
[----:B------:R-:W-:Y:S01]  /*33d0*/  STL [R1+0x20], R228 ;  /* 0x000020e401007387 */ /* 0x000fe20000100800 */
[----:B------:R-:W-:Y:S01]  /*33e0*/  LEA.HI R7, R9, R5, RZ, 0x2 ;  /* 0x0000000509077211 */ /* 0x000fe200078f10ff */
[----:B------:R-:W-:Y:S01]  /*33f0*/  IMAD R232, R2, 0x2, R229 ;  /* 0x0000000202e87824 */ /* 0x000fe200078e02e5 */
[----:B------:R-:W-:Y:S01]  /*3400*/  LEA.HI R3, R6, R6, RZ, 0x1 ;  /* 0x0000000606037211 */ /* 0x000fe200078f08ff */
[----:B------:R-:W-:Y:S01]  /*3410*/  IMAD.IADD R9, R222, 0x1, -R8 ;  /* 0x00000001de097824 */ /* 0x000fe200078e0a08 */
[----:B------:R-:W-:Y:S01]  /*3420*/  LEA.HI.SX32 R8, R7, UR10, 0x1e ;  /* 0x0000000a07087c11 */ /* 0x000fe2000f8ff2ff */
[----:B------:R-:W-:Y:S01]  /*3430*/  IMAD R231, R2, 0x2, R230 ;  /* 0x0000000202e77824 */ /* 0x000fe200078e02e6 */
[----:B------:R-:W-:Y:S01]  /*3440*/  PLOP3.LUT P1, PT, PT, PT, UP1, 0x80, 0x0 ;  /* 0x000000000000781c */ /* 0x000fe20003f2f018 */
[C---:B------:R-:W-:Y:S01]  /*3450*/  IMAD.SHL.U32 R10, R3.reuse, 0x20, RZ ;  /* 0x00000020030a7824 */ /* 0x040fe200078e00ff */
[----:B------:R-:W-:Y:S01]  /*3460*/  LOP3.LUT R3, R3, 0x1ffffffe, RZ, 0xc0, !PT ;  /* 0x1ffffffe03037812 */ /* 0x000fe200078ec0ff */
[----:B------:R-:W-:Y:S01]  /*3470*/  IMAD R9, R9, 0x10, R8 ;  /* 0x0000001009097824 */ /* 0x000fe200078e0208 */
[----:B------:R-:W-:Y:S01]  /*3480*/  PLOP3.LUT P0, PT, PT, PT, UP1, 0x80, 0x0 ;  /* 0x000000000000781c */ /* 0x000fe20003f0f018 */
[----:B------:R-:W-:Y:S01]  /*3490*/  ULDC.64 UR4, c[0x0][0x2c8] ;  /* 0x0000b20000047ab9 */ /* 0x000fe20000000a00 */
[----:B------:R-:W-:Y:S01]  /*34a0*/  LOP3.LUT R8, R10, 0xffffffc0, RZ, 0xc0, !PT ;  /* 0xffffffc00a087812 */ /* 0x000fe200078ec0ff */
[----:B------:R-:W-:Y:S01]  /*34b0*/  IMAD.IADD R6, R6, 0x1, -R3 ;  /* 0x0000000106067824 */ /* 0x000fe200078e0a03 */
[----:B------:R-:W-:Y:S01]  /*34c0*/  UIADD3 UR6, UR6, -0x2, URZ ;  /* 0xfffffffe06067890 */ /* 0x000fe2000fffe03f */
[----:B------:R-:W0:Y:S02]  /*34d0*/  LDGDEPBAR ;  /* 0x00000000000079af */ /* 0x000e240000000000 */
[----:B------:R-:W-:-:S04]  /*34e0*/  IMAD.IADD R3, R8, 0x1, R9 ;  /* 0x0000000108037824 */ /* 0x000fc800078e0209 */
[----:B------:R-:W-:-:S04]  /*34f0*/  IMAD R11, R6, 0x8, R3 ;  /* 0x00000008060b7824 */ /* 0x000fc800078e0203 */
[----:B------:R-:W-:Y:S01]  /*3500*/  @P1 IMAD.HI.U32 R6, R11, c[0x0][0x2c8], RZ ;  /* 0x0000b2000b061a27 */ /* 0x000fe200078e00ff */
[----:B------:R-:W-:Y:S03]  /*3510*/  STL [R1+0x18], R11 ;  /* 0x0000180b01007387 */ /* 0x000fe60000100800 */
[----:B------:R-:W-:Y:S01]  /*3520*/  IMAD.MOV.U32 R3, RZ, RZ, R11 ;  /* 0x000000ffff037224 */ /* 0x000fe200078e000b */
[----:B------:R-:W-:-:S05]  /*3530*/  @P0 SHF.R.U32.HI R3, RZ, c[0x0][0x2cc], R6 ;  /* 0x0000b300ff030a19 */ /* 0x000fca0000011606 */
[----:B------:R-:W-:Y:S04]  /*3540*/  SHFL.IDX PT, R6, R3, RZ, 0x1c1f ;  /* 0x001c1fff03067589 */ /* 0x000fe800000e0000 */
[----:B------:R-:W1:Y:S04]  /*3550*/  SHFL.IDX PT, R9, R3, 0x1, 0x1c1f ;  /* 0x003c1f0003097f89 */ /* 0x000e6800000e0000 */
[----:B------:R-:W2:Y:S04]  /*3560*/  SHFL.IDX PT, R11, R3, 0x2, 0x1c1f ;  /* 0x005c1f00030b7f89 */ /* 0x000ea800000e0000 */
[----:B------:R3:W4:Y:S02]  /*3570*/  SHFL.IDX PT, R10, R3, 0x3, 0x1c1f ;  /* 0x007c1f00030a7f89 */ /* 0x00072400000e0000 */
[----:B---3--:R-:W-:-:S05]  /*3580*/  LOP3.LUT R3, R7, 0x7ffffffc, RZ, 0xc0, !PT ;  /* 0x7ffffffc07037812 */ /* 0x008fca00078ec0ff */
[----:B------:R-:W-:Y:S02]  /*3590*/  IMAD.IADD R5, R5, 0x1, -R3 ;  /* 0x0000000105057824 */ /* 0x000fe400078e0a03 */
[----:B------:R-:W-:Y:S02]  /*35a0*/  IMAD.U32 R3, RZ, RZ, UR21 ;  /* 0x00000015ff037e24 */ /* 0x000fe4000f8e00ff */
[----:B------:R-:W-:-:S05]  /*35b0*/  IMAD.SHL.U32 R8, R5, 0x2, RZ ;  /* 0x0000000205087824 */ /* 0x000fca00078e00ff */
[----:B------:R-:W-:Y:S01]  /*35c0*/  IADD3 R3, -R8, 0x1, R3 ;  /* 0x0000000108037810 */ /* 0x000fe20007ffe103 */
[----:B------:R3:W-:Y:S03]  /*35d0*/  STL [R1+0x1c], R8 ;  /* 0x00001c0801007387 */ /* 0x0007e60000100800 */
[----:B------:R-:W-:-:S05]  /*35e0*/  IADD3 R3, R3, -UR12, RZ ;  /* 0x8000000c03037c10 */ /* 0x000fca000fffe0ff */
[C---:B-1----:R-:W-:Y:S02]  /*35f0*/  IMAD.IADD R7, R3.reuse, 0x1, R9 ;  /* 0x0000000103077824 */ /* 0x042fe400078e0209 */
[C---:B------:R-:W-:Y:S02]  /*3600*/  IMAD.IADD R6, R3.reuse, 0x1, R6 ;  /* 0x0000000103067824 */ /* 0x040fe400078e0206 */
[C---:B--2---:R-:W-:Y:S02]  /*3610*/  IMAD.IADD R5, R3.reuse, 0x1, R11 ;  /* 0x0000000103057824 */ /* 0x044fe400078e020b */
[----:B----4-:R-:W-:Y:S01]  /*3620*/  IMAD.IADD R3, R3, 0x1, R10 ;  /* 0x0000000103037824 */ /* 0x010fe200078e020a */
[----:B---3--:R-:W-:-:S04]  /*3630*/  IADD3 R8, -R8, UR21, RZ ;  /* 0x0000001508087c10 */ /* 0x008fc8000fffe1ff */
[C---:B------:R-:W-:Y:S02]  /*3640*/  IMNMX R7, R8.reuse, R7, PT ;  /* 0x0000000708077217 */ /* 0x040fe40003800200 */
[----:B------:R-:W-:Y:S02]  /*3650*/  IMNMX R6, R8, R6, PT ;  /* 0x0000000608067217 */ /* 0x000fe40003800200 */
[----:B------:R-:W-:Y:S02]  /*3660*/  ISETP.GT.AND P1, PT, R7, 0x1, PT ;  /* 0x000000010700780c */ /* 0x000fe40003f24270 */
[C---:B------:R-:W-:Y:S02]  /*3670*/  ISETP.GT.AND P0, PT, R6.reuse, RZ, PT ;  /* 0x000000ff0600720c */ /* 0x040fe40003f04270 */
[----:B------:R-:W-:Y:S02]  /*3680*/  FSEL R30, R103, -INF , P1 ;  /* 0xff800000671e7808 */ /* 0x000fe40000800000 */
[----:B------:R-:W-:-:S02]  /*3690*/  ISETP.GT.AND P1, PT, R6, 0x9, PT ;  /* 0x000000090600780c */ /* 0x000fc40003f24270 */
[----:B------:R-:W-:Y:S02]  /*36a0*/  FSEL R11, R100, -INF , P0 ;  /* 0xff800000640b7808 */ /* 0x000fe40000000000 */
[----:B------:R-:W-:Y:S02]  /*36b0*/  FSEL R14, R97, -INF , P1 ;  /* 0xff800000610e7808 */ /* 0x000fe40000800000 */
[C---:B------:R-:W-:Y:S02]  /*36c0*/  ISETP.GT.AND P1, PT, R6.reuse, 0x10, PT ;  /* 0x000000100600780c */ /* 0x040fe40003f24270 */
[----:B------:R-:W-:Y:S02]  /*36d0*/  ISETP.GT.AND P0, PT, R6, 0x8, PT ;  /* 0x000000080600780c */ /* 0x000fe40003f04270 */
[----:B------:R-:W-:Y:S02]  /*36e0*/  FSEL R15, R92, -INF , P1 ;  /* 0xff8000005c0f7808 */ /* 0x000fe40000800000 */
[----:B------:R-:W-:-:S02]  /*36f0*/  ISETP.GT.AND P1, PT, R7, 0x11, PT ;  /* 0x000000110700780c */ /* 0x000fc40003f24270 */
[----:B------:R-:W-:Y:S02]  /*3700*/  FSEL R13, R96, -INF , P0 ;  /* 0xff800000600d7808 */ /* 0x000fe40000000000 */
[----:B------:R-:W-:Y:S02]  /*3710*/  FSEL R97, R95, -INF , P1 ;  /* 0xff8000005f617808 */ /* 0x000fe40000800000 */
[C---:B------:R-:W-:Y:S02]  /*3720*/  ISETP.GT.AND P2, PT, R7.reuse, RZ, PT ;  /* 0x000000ff0700720c */ /* 0x040fe40003f44270 */
[----:B------:R-:W-:Y:S02]  /*3730*/  ISETP.GT.AND P0, PT, R7, 0x9, PT ;  /* 0x000000090700780c */ /* 0x000fe40003f04270 */
[----:B------:R-:W-:Y:S02]  /*3740*/  ISETP.GT.AND P1, PT, R6, 0x19, PT ;  /* 0x000000190600780c */ /* 0x000fe40003f24270 */
[----:B------:R-:W-:-:S02]  /*3750*/  FSEL R29, R102, -INF , P2 ;  /* 0xff800000661d7808 */ /* 0x000fc40001000000 */
[----:B------:R-:W-:Y:S02]  /*3760*/  FSEL R40, R99, -INF , P0 ;  /* 0xff80000063287808 */ /* 0x000fe40000000000 */
[----:B------:R-:W-:Y:S02]  /*3770*/  FSEL R28, R85, -INF , P1 ;  /* 0xff800000551c7808 */ /* 0x000fe40000800000 */
[----:B------:R-:W-:Y:S02]  /*3780*/  ISETP.GT.AND P2, PT, R7, 0x8, PT ;  /* 0x000000080700780c */ /* 0x000fe40003f44270 */
[C---:B------:R-:W-:Y:S02]  /*3790*/  ISETP.GT.AND P0, PT, R6.reuse, 0x11, PT ;  /* 0x000000110600780c */ /* 0x040fe40003f04270 */
[----:B------:R-:W-:Y:S02]  /*37a0*/  ISETP.GT.AND P1, PT, R6, 0x20, PT ;  /* 0x000000200600780c */ /* 0x000fe40003f24270 */
[----:B------:R-:W-:-:S02]  /*37b0*/  FSEL R31, R98, -INF , P2 ;  /* 0xff800000621f7808 */ /* 0x000fc40001000000 */
[----:B------:R-:W-:Y:S02]  /*37c0*/  FSEL R26, R93, -INF , P0 ;  /* 0xff8000005d1a7808 */ /* 0x000fe40000000000 */
[----:B------:R-:W-:Y:S02]  /*37d0*/  FSEL R117, R80, -INF , P1 ;  /* 0xff80000050757808 */ /* 0x000fe40000800000 */
[C---:B------:R-:W-:Y:S02]  /*37e0*/  ISETP.GT.AND P2, PT, R7.reuse, 0x10, PT ;  /* 0x000000100700780c */ /* 0x040fe40003f44270 */
        /* <DEDUP_REMOVED lines=18> */
[----:B------:R-:W-:Y:S02]  /*3910*/  ISETP.GT.AND P2, PT, R6, 0x29, PT ;  /* 0x000000290600780c */ /* 0x000fe40003f44270 */
[----:B------:R-:W-:Y:S02]  /*3920*/  ISETP.GT.AND P1, PT, R7, 0x38, PT ;  /* 0x000000380700780c */ /* 0x000fe40003f24270 */
[----:B------:R-:W-:-:S02]  /*3930*/  IMNMX R3, R8, R3, PT ;  /* 0x0000000308037217 */ /* 0x000fc40003800200 */
[----:B------:R-:W-:Y:S02]  /*3940*/  FSEL R118, R76, -INF , P0 ;  /* 0xff8000004c767808 */ /* 0x000fe40000000000 */
[----:B------:R-:W-:Y:S02]  /*3950*/  FSEL R119, R77, -INF , P2 ;  /* 0xff8000004d777808 */ /* 0x000fe40001000000 */
[----:B------:R-:W-:Y:S02]  /*3960*/  FSEL R180, R70, -INF , P1 ;  /* 0xff80000046b47808 */ /* 0x000fe40000800000 */
[----:B------:R-:W-:Y:S02]  /*3970*/  ISETP.GT.AND P0, PT, R7, 0x29, PT ;  /* 0x000000290700780c */ /* 0x000fe40003f04270 */
[----:B------:R-:W-:Y:S02]  /*3980*/  ISETP.GT.AND P2, PT, R6, 0x30, PT ;  /* 0x000000300600780c */ /* 0x000fe40003f44270 */
[----:B------:R-:W-:-:S02]  /*3990*/  ISETP.GT.AND P1, PT, R3, RZ, PT ;  /* 0x000000ff0300720c */ /* 0x000fc40003f24270 */
[----:B------:R-:W-:Y:S02]  /*39a0*/  IMNMX R5, R8, R5, PT ;  /* 0x0000000508057217 */ /* 0x000fe40003800200 */
[----:B------:R-:W-:Y:S02]  /*39b0*/  FSEL R123, R79, -INF , P0 ;  /* 0xff8000004f7b7808 */ /* 0x000fe40000000000 */
[----:B------:R-:W-:Y:S02]  /*39c0*/  FSEL R124, R72, -INF , P2 ;  /* 0xff800000487c7808 */ /* 0x000fe40001000000 */
[----:B------:R-:W-:Y:S02]  /*39d0*/  FSEL R20, R170, -INF , P1 ;  /* 0xff800000aa147808 */ /* 0x000fe40000800000 */
[----:B------:R-:W-:Y:S02]  /*39e0*/  ISETP.GT.AND P0, PT, R6, 0x31, PT ;  /* 0x000000310600780c */ /* 0x000fe40003f04270 */
[----:B------:R-:W-:-:S02]  /*39f0*/  ISETP.GT.AND P2, PT, R7, 0x31, PT ;  /* 0x000000310700780c */ /* 0x000fc40003f44270 */
[----:B------:R-:W-:Y:S02]  /*3a00*/  ISETP.GT.AND P1, PT, R5, 0x9, PT ;  /* 0x000000090500780c */ /* 0x000fe40003f24270 */
[----:B------:R-:W-:Y:S02]  /*3a10*/  FSEL R125, R73, -INF , P0 ;  /* 0xff800000497d7808 */ /* 0x000fe40000000000 */
[----:B------:R-:W-:Y:S02]  /*3a20*/  FSEL R175, R75, -INF , P2 ;  /* 0xff8000004baf7808 */ /* 0x000fe40001000000 */
[----:B------:R-:W-:Y:S02]  /*3a30*/  FSEL R19, R133, -INF , P1 ;  /* 0xff80000085137808 */ /* 0x000fe40000800000 */
[----:B------:R-:W-:Y:S02]  /*3a40*/  ISETP.GT.AND P3, PT, R6, 0x1, PT ;  /* 0x000000010600780c */ /* 0x000fe40003f64270 */
[----:B------:R-:W-:-:S02]  /*3a50*/  ISETP.GT.AND P0, PT, R7, 0x30, PT ;  /* 0x000000300700780c */ /* 0x000fc40003f04270 */
[C---:B------:R-:W-:Y:S02]  /*3a60*/  ISETP.GT.AND P2, PT, R5.reuse, RZ, PT ;  /* 0x000000ff0500720c */ /* 0x040fe40003f44270 */
[----:B------:R-:W-:Y:S02]  /*3a70*/  ISETP.GT.AND P1, PT, R5, 0x10, PT ;  /* 0x000000100500780c */ /* 0x000fe40003f24270 */
[----:B------:R-:W-:Y:S02]  /*3a80*/  FSEL R12, R101, -INF , P3 ;  /* 0xff800000650c7808 */ /* 0x000fe40001800000 */
[----:B------:R-:W-:Y:S02]  /*3a90*/  FSEL R174, R74, -INF , P0 ;  /* 0xff8000004aae7808 */ /* 0x000fe40000000000 */
[----:B------:R-:W-:Y:S02]  /*3aa0*/  FSEL R16, R168, -INF , P2 ;  /* 0xff800000a8107808 */ /* 0x000fe40001000000 */
[----:B------:R-:W-:-:S02]  /*3ab0*/  FSEL R41, R160, -INF , P1 ;  /* 0xff800000a0297808 */ /* 0x000fc40000800000 */
[----:B------:R-:W-:Y:S02]  /*3ac0*/  ISETP.GT.AND P0, PT, R7, 0x39, PT ;  /* 0x000000390700780c */ /* 0x000fe40003f04270 */
[----:B------:R-:W-:Y:S02]  /*3ad0*/  ISETP.GT.AND P2, PT, R5, 0x8, PT ;  /* 0x000000080500780c */ /* 0x000fe40003f44270 */
[----:B------:R-:W-:Y:S02]  /*3ae0*/  ISETP.GT.AND P1, PT, R3, 0x11, PT ;  /* 0x000000110300780c */ /* 0x000fe40003f24270 */
[----:B------:R-:W-:Y:S02]  /*3af0*/  FMNMX.FTZ R8, R11, R12, !PT ;  /* 0x0000000c0b087209 */ /* 0x000fe40007810000 */
[----:B------:R-:W-:Y:S02]  /*3b00*/  FSEL R181, R71, -INF , P0 ;  /* 0xff80000047b57808 */ /* 0x000fe40000000000 */
[----:B------:R-:W-:-:S02]  /*3b10*/  FSEL R18, R132, -INF , P2 ;  /* 0xff80000084127808 */ /* 0x000fc40001000000 */
[----:B------:R-:W-:Y:S02]  /*3b20*/  FSEL R68, R163, -INF , P1 ;  /* 0xff800000a3447808 */ /* 0x000fe40000800000 */
[C---:B------:R-:W-:Y:S02]  /*3b30*/  ISETP.GT.AND P0, PT, R3.reuse, 0x1, PT ;  /* 0x000000010300780c */ /* 0x040fe40003f04270 */
[----:B------:R-:W-:Y:S02]  /*3b40*/  ISETP.GT.AND P2, PT, R3, 0x9, PT ;  /* 0x000000090300780c */ /* 0x000fe40003f44270 */
[----:B------:R-:W-:Y:S02]  /*3b50*/  ISETP.GT.AND P1, PT, R5, 0x19, PT ;  /* 0x000000190500780c */ /* 0x000fe40003f24270 */
[----:B------:R-:W-:Y:S02]  /*3b60*/  FMNMX.FTZ R8, R13, R8, !PT ;  /* 0x000000080d087209 */ /* 0x000fe40007810000 */
        /* <DEDUP_REMOVED lines=10> */
[----:B------:R-:W-:Y:S02]  /*3c10*/  ISETP.GT.AND P0, PT, R3, 0x10, PT ;  /* 0x000000100300780c */ /* 0x000fe40003f04270 */
[----:B------:R-:W-:Y:S02]  /*3c20*/  ISETP.GT.AND P2, PT, R5, 0x18, PT ;  /* 0x000000180500780c */ /* 0x000fe40003f44270 */
[----:B------:R-:W-:-:S02]  /*3c30*/  ISETP.GT.AND P1, PT, R3, 0x21, PT ;  /* 0x000000210300780c */ /* 0x000fc40003f24270 */
[----:B------:R-:W-:Y:S02]  /*3c40*/  FMNMX.FTZ R8, R15, R8, !PT ;  /* 0x000000080f087209 */ /* 0x000fe40007810000 */
[----:B------:R-:W-:Y:S02]  /*3c50*/  ISETP.GT.AND P3, PT, R6, 0x39, PT ;  /* 0x000000390600780c */ /* 0x000fe40003f64270 */
[----:B------:R-:W-:Y:S02]  /*3c60*/  FSEL R45, R162, -INF , P0 ;  /* 0xff800000a22d7808 */ /* 0x000fe40000000000 */
[----:B------:R-:W-:Y:S02]  /*3c70*/  FSEL R43, R128, -INF , P2 ;  /* 0xff800000802b7808 */ /* 0x000fe40001000000 */
[----:B------:R-:W-:Y:S02]  /*3c80*/  FSEL R113, R159, -INF , P1 ;  /* 0xff8000009f717808 */ /* 0x000fe40000800000 */
[----:B------:R-:W-:-:S02]  /*3c90*/  FMNMX.FTZ R8, R26, R8, !PT ;  /* 0x000000081a087209 */ /* 0x000fc40007810000 */
[C---:B------:R-:W-:Y:S02]  /*3ca0*/  ISETP.GT.AND P0, PT, R3.reuse, 0x18, PT ;  /* 0x000000180300780c */ /* 0x040fe40003f04270 */
[----:B------:R-:W-:Y:S02]  /*3cb0*/  ISETP.GT.AND P2, PT, R3, 0x19, PT ;  /* 0x000000190300780c */ /* 0x000fe40003f44270 */
[----:B------:R-:W-:Y:S02]  /*3cc0*/  ISETP.GT.AND P1, PT, R5, 0x29, PT ;  /* 0x000000290500780c */ /* 0x000fe40003f24270 */
[----:B------:R-:W-:Y:S02]  /*3cd0*/  FSEL R172, R69, -INF , P3 ;  /* 0xff80000045ac7808 */ /* 0x000fe40001800000 */
[----:B------:R-:W-:Y:S02]  /*3ce0*/  FMNMX.FTZ R8, R27, R8, !PT ;  /* 0x000000081b087209 */ /* 0x000fe40007810000 */
[----:B------:R-:W-:-:S02]  /*3cf0*/  FSEL R69, R130, -INF , P0 ;  /* 0xff80000082457808 */ /* 0x000fc40000000000 */
[----:B------:R-:W-:Y:S02]  /*3d00*/  FSEL R71, R131, -INF , P2 ;  /* 0xff80000083477808 */ /* 0x000fe40001000000 */
[----:B------:R-:W-:Y:S02]  /*3d10*/  FSEL R111, R89, -INF , P1 ;  /* 0xff800000596f7808 */ /* 0x000fe40000800000 */
[----:B------:R-:W-:Y:S02]  /*3d20*/  ISETP.GT.AND P2, PT, R5, 0x21, PT ;  /* 0x000000210500780c */ /* 0x000fe40003f44270 */
[----:B------:R-:W-:Y:S02]  /*3d30*/  ISETP.GT.AND P0, PT, R3, 0x20, PT ;  /* 0x000000200300780c */ /* 0x000fe40003f04270 */
[----:B------:R-:W-:Y:S02]  /*3d40*/  ISETP.GT.AND P1, PT, R5, 0x30, PT ;  /* 0x000000300500780c */ /* 0x000fe40003f24270 */
[----:B------:R-:W-:-:S02]  /*3d50*/  FMNMX.FTZ R8, R28, R8, !PT ;  /* 0x000000081c087209 */ /* 0x000fc40007810000 */
[----:B------:R-:W-:Y:S02]  /*3d60*/  FSEL R109, R157, -INF , P2 ;  /* 0xff8000009d6d7808 */ /* 0x000fe40001000000 */
[----:B------:R-:W-:Y:S02]  /*3d70*/  FSEL R112, R158, -INF , P0 ;  /* 0xff8000009e707808 */ /* 0x000fe40000000000 */
[----:B------:R-:W-:Y:S02]  /*3d80*/  FSEL R126, R148, -INF , P1 ;  /* 0xff800000947e7808 */ /* 0x000fe40000800000 */
[----:B------:R-:W-:Y:S02]  /*3d90*/  ISETP.GT.AND P2, PT, R5, 0x28, PT ;  /* 0x000000280500780c */ /* 0x000fe40003f44270 */
[C---:B------:R-:W-:Y:S02]  /*3da0*/  ISETP.GT.AND P0, PT, R3.reuse, 0x28, PT ;  /* 0x000000280300780c */ /* 0x040fe40003f04270 */
[----:B------:R-:W-:-:S02]  /*3db0*/  ISETP.GT.AND P1, PT, R3, 0x31, PT ;  /* 0x000000310300780c */ /* 0x000fc40003f24270 */
[----:B------:R-:W-:Y:S02]  /*3dc0*/  FMNMX.FTZ R8, R117, R8, !PT ;  /* 0x0000000875087209 */ /* 0x000fe40007810000 */
[----:B------:R-:W-:Y:S02]  /*3dd0*/  FSEL R110, R88, -INF , P2 ;  /* 0xff800000586e7808 */ /* 0x000fe40001000000 */
[----:B------:R-:W-:Y:S02]  /*3de0*/  FSEL R114, R90, -INF , P0 ;  /* 0xff8000005a727808 */ /* 0x000fe40000000000 */
[----:B------:R-:W-:Y:S02]  /*3df0*/  FSEL R132, R151, -INF , P1 ;  /* 0xff80000097847808 */ /* 0x000fe40000800000 */
[C---:B------:R-:W-:Y:S02]  /*3e00*/  ISETP.GT.AND P2, PT, R3.reuse, 0x29, PT ;  /* 0x000000290300780c */ /* 0x040fe40003f44270 */
[----:B------:R-:W-:-:S02]  /*3e10*/  ISETP.GT.AND P0, PT, R3, 0x30, PT ;  /* 0x000000300300780c */ /* 0x000fc40003f04270 */
[----:B------:R-:W-:Y:S02]  /*3e20*/  ISETP.GT.AND P1, PT, R3, 0x38, PT ;  /* 0x000000380300780c */ /* 0x000fe40003f24270 */
[----:B------:R-:W-:Y:S02]  /*3e30*/  FMNMX.FTZ R8, R116, R8, !PT ;  /* 0x0000000874087209 */ /* 0x000fe40007810000 */
[----:B------:R-:W-:Y:S02]  /*3e40*/  FSEL R115, R91, -INF , P2 ;  /* 0xff8000005b737808 */ /* 0x000fe40001000000 */
[----:B------:R-:W-:Y:S02]  /*3e50*/  FSEL R130, R150, -INF , P0 ;  /* 0xff80000096827808 */ /* 0x000fe40000000000 */
[----:B------:R-:W-:Y:S02]  /*3e60*/  FSEL R131, R154, -INF , P1 ;  /* 0xff8000009a837808 */ /* 0x000fe40000800000 */
[----:B------:R-:W-:-:S02]  /*3e70*/  FMNMX.FTZ R8, R118, R8, !PT ;  /* 0x0000000876087209 */ /* 0x000fc40007810000 */
[C---:B------:R-:W-:Y:S02]  /*3e80*/  ISETP.GT.AND P2, PT, R5.reuse, 0x31, PT ;  /* 0x000000310500780c */ /* 0x040fe40003f44270 */
[----:B------:R-:W-:Y:S02]  /*3e90*/  ISETP.GT.AND P0, PT, R5, 0x38, PT ;  /* 0x000000380500780c */ /* 0x000fe40003f04270 */
[----:B------:R-:W-:Y:S02]  /*3ea0*/  ISETP.GT.AND P1, PT, R3, 0x40, PT ;  /* 0x000000400300780c */ /* 0x000fe40003f24270 */
[----:B------:R-:W-:Y:S02]  /*3eb0*/  FMNMX.FTZ R8, R119, R8, !PT ;  /* 0x0000000877087209 */ /* 0x000fe40007810000 */
[----:B------:R-:W-:Y:S02]  /*3ec0*/  FSEL R127, R149, -INF , P2 ;  /* 0xff800000957f7808 */ /* 0x000fe40001000000 */
[----:B------:R-:W-:-:S02]  /*3ed0*/  FSEL R128, R152, -INF , P0 ;  /* 0xff80000098807808 */ /* 0x000fc40000000000 */
[----:B------:R-:W-:Y:S02]  /*3ee0*/  FSEL R168, R146, -INF , P1 ;  /* 0xff80000092a87808 */ /* 0x000fe40000800000 */
[----:B------:R-:W-:Y:S02]  /*3ef0*/  ISETP.GT.AND P2, PT, R5, 0x39, PT ;  /* 0x000000390500780c */ /* 0x000fe40003f44270 */
[----:B------:R-:W-:Y:S02]  /*3f00*/  ISETP.GT.AND P0, PT, R3, 0x39, PT ;  /* 0x000000390300780c */ /* 0x000fe40003f04270 */
[----:B------:R-:W-:Y:S02]  /*3f10*/  ISETP.GT.AND P1, PT, R6, 0x41, PT ;  /* 0x000000410600780c */ /* 0x000fe40003f24270 */
[----:B------:R-:W-:Y:S02]  /*3f20*/  FMNMX.FTZ R8, R124, R8, !PT ;  /* 0x000000087c087209 */ /* 0x000fe40007810000 */
[----:B------:R-:W-:-:S02]  /*3f30*/  FSEL R129, R153, -INF , P2 ;  /* 0xff80000099817808 */ /* 0x000fc40001000000 */
[----:B------:R-:W-:Y:S02]  /*3f40*/  FSEL R133, R155, -INF , P0 ;  /* 0xff8000009b857808 */ /* 0x000fe40000000000 */
[----:B------:R-:W-:Y:S02]  /*3f50*/  FSEL R138, R65, -INF , P1 ;  /* 0xff800000418a7808 */ /* 0x000fe40000800000 */
[C---:B------:R-:W-:Y:S02]  /*3f60*/  ISETP.GT.AND P0, PT, R5.reuse, 0x40, PT ;  /* 0x000000400500780c */ /* 0x040fe40003f04270 */
[----:B------:R-:W-:Y:S02]  /*3f70*/  ISETP.GT.AND P2, PT, R5, 0x41, PT ;  /* 0x000000410500780c */ /* 0x000fe40003f44270 */
[----:B------:R-:W-:Y:S02]  /*3f80*/  ISETP.GT.AND P1, PT, R6, 0x50, PT ;  /* 0x000000500600780c */ /* 0x000fe40003f24270 */
[----:B------:R-:W-:-:S02]  /*3f90*/  FMNMX.FTZ R8, R125, R8, !PT ;  /* 0x000000087d087209 */ /* 0x000fc40007810000 */
[----:B------:R-:W-:Y:S02]  /*3fa0*/  ISETP.GT.AND P3, PT, R5, 0x1, PT ;  /* 0x000000010500780c */ /* 0x000fe40003f64270 */
[----:B------:R-:W-:Y:S02]  /*3fb0*/  FSEL R156, R144, -INF , P0 ;  /* 0xff800000909c7808 */ /* 0x000fe40000000000 */
[----:B------:R-:W-:Y:S02]  /*3fc0*/  FSEL R157, R145, -INF , P2 ;  /* 0xff800000919d7808 */ /* 0x000fe40001000000 */
[----:B------:R-:W-:Y:S02]  /*3fd0*/  FSEL R160, R56, -INF , P1 ;  /* 0xff80000038a07808 */ /* 0x000fe40000800000 */
[----:B------:R-:W-:Y:S02]  /*3fe0*/  ISETP.GT.AND P0, PT, R3, 0x41, PT ;  /* 0x000000410300780c */ /* 0x000fe40003f04270 */
[----:B------:R-:W-:-:S02]  /*3ff0*/  ISETP.GT.AND P2, PT, R6, 0x40, PT ;  /* 0x000000400600780c */ /* 0x000fc40003f44270 */
[----:B------:R-:W-:Y:S02]  /*4000*/  ISETP.GT.AND P1, PT, R6, 0x59, PT ;  /* 0x000000590600780c */ /* 0x000fe40003f24270 */
[----:B------:R-:W-:Y:S02]  /*4010*/  FMNMX.FTZ R8, R173, R8, !PT ;  /* 0x00000008ad087209 */ /* 0x000fe40007810000 */
[----:B------:R-:W-:Y:S02]  /*4020*/  FSEL R17, R169, -INF , P3 ;  /* 0xff800000a9117808 */ /* 0x000fe40001800000 */
[----:B------:R-:W-:Y:S02]  /*4030*/  FSEL R169, R147, -INF , P0 ;  /* 0xff80000093a97808 */ /* 0x000fe40000000000 */
[----:B------:R-:W-:Y:S02]  /*4040*/  FSEL R134, R64, -INF , P2 ;  /* 0xff80000040867808 */ /* 0x000fe40001000000 */
[----:B------:R-:W-:-:S02]  /*4050*/  FSEL R195, R53, -INF , P1 ;  /* 0xff80000035c37808 */ /* 0x000fc40000800000 */
[----:B------:R-:W-:Y:S02]  /*4060*/  FMNMX.FTZ R8, R172, R8, !PT ;  /* 0x00000008ac087209 */ /* 0x000fe40007810000 */
[C---:B------:R-:W-:Y:S02]  /*4070*/  ISETP.GT.AND P0, PT, R6.reuse, 0x48, PT ;  /* 0x000000480600780c */ /* 0x040fe40003f04270 */
[----:B------:R-:W-:Y:S02]  /*4080*/  ISETP.GT.AND P2, PT, R6, 0x49, PT ;  /* 0x000000490600780c */ /* 0x000fe40003f44270 */
[----:B------:R-:W-:Y:S02]  /*4090*/  ISETP.GT.AND P1, PT, R5, 0x48, PT ;  /* 0x000000480500780c */ /* 0x000fe40003f24270 */
[----:B------:R-:W-:Y:S02]  /*40a0*/  FMNMX.FTZ R9, R16, R17, !PT ;  /* 0x0000001110097209 */ /* 0x000fe40007810000 */
        /* <DEDUP_REMOVED lines=11> */
[----:B------:R-:W-:Y:S01]  /*4160*/  FSEL R159, R166, -INF , P1 ;  /* 0xff800000a69f7808 */ /* 0x000fe20000800000 */
[----:B------:R-:W-:Y:S01]  /*4170*/  IMAD.MOV.U32 R164, RZ, RZ, R22 ;  /* 0x000000ffffa47224 */ /* 0x000fe200078e0016 */
        /* <DEDUP_REMOVED lines=20> */
[----:B------:R-:W-:Y:S02]  /*42c0*/  ISETP.GT.AND P0, PT, R5, 0x49, PT ;  /* 0x000000490500780c */ /* 0x000fe40003f04270 */
[----:B------:R-:W-:Y:S02]  /*42d0*/  FMNMX.FTZ R9, R45, R9, !PT ;  /* 0x000000092d097209 */ /* 0x000fe40007810000 */
[----:B------:R-:W-:Y:S02]  /*42e0*/  FMNMX.FTZ R8, R109, R8, !PT ;  /* 0x000000086d087209 */ /* 0x000fe40007810000 */
[----:B------:R-:W-:Y:S02]  /*42f0*/  FSEL R193, R37, -INF , P3 ;  /* 0xff80000025c17808 */ /* 0x000fe40001800000 */
[----:B------:R-:W-:-:S02]  /*4300*/  FMNMX.FTZ R6, R192, R6, !PT ;  /* 0x00000006c0067209 */ /* 0x000fc40007810000 */
[----:B------:R-:W-:Y:S02]  /*4310*/  FSEL R155, R165, -INF , P0 ;  /* 0xff800000a59b7808 */ /* 0x000fe40000000000 */
[----:B------:R-:W-:Y:S02]  /*4320*/  FMNMX.FTZ R9, R68, R9, !PT ;  /* 0x0000000944097209 */ /* 0x000fe40007810000 */
[----:B------:R-:W-:Y:S02]  /*4330*/  ISETP.GT.AND P0, PT, R3, 0x49, PT ;  /* 0x000000490300780c */ /* 0x000fe40003f04270 */
[----:B------:R-:W-:Y:S02]  /*4340*/  FMNMX.FTZ R8, R110, R8, !PT ;  /* 0x000000086e087209 */ /* 0x000fe40007810000 */
[----:B------:R-:W-:Y:S02]  /*4350*/  FSEL R166, R32, -INF , P2 ;  /* 0xff80000020a67808 */ /* 0x000fe40001000000 */
[----:B------:R-:W-:-:S02]  /*4360*/  FMNMX.FTZ R6, R193, R6, !PT ;  /* 0x00000006c1067209 */ /* 0x000fc40007810000 */
[----:B------:R-:W-:Y:S02]  /*4370*/  FMNMX.FTZ R9, R69, R9, !PT ;  /* 0x0000000945097209 */ /* 0x000fe40007810000 */
[----:B------:R-:W-:Y:S02]  /*4380*/  FSEL R158, R167, -INF , P0 ;  /* 0xff800000a79e7808 */ /* 0x000fe40000000000 */
[----:B------:R-:W-:Y:S02]  /*4390*/  FMNMX.FTZ R8, R111, R8, !PT ;  /* 0x000000086f087209 */ /* 0x000fe40007810000 */
[----:B------:R-:W-:Y:S02]  /*43a0*/  FSEL R167, R33, -INF , P1 ;  /* 0xff80000021a77808 */ /* 0x000fe40000800000 */
[----:B------:R-:W-:Y:S02]  /*43b0*/  FMNMX.FTZ R6, R166, R6, !PT ;  /* 0x00000006a6067209 */ /* 0x000fe40007810000 */
[----:B------:R-:W-:-:S02]  /*43c0*/  FMNMX.FTZ R9, R71, R9, !PT ;  /* 0x0000000947097209 */ /* 0x000fc40007810000 */
[----:B------:R-:W-:Y:S02]  /*43d0*/  FMNMX.FTZ R8, R126, R8, !PT ;  /* 0x000000087e087209 */ /* 0x000fe40007810000 */
[----:B------:R-:W-:Y:S02]  /*43e0*/  FMNMX.FTZ R6, R167, R6, !PT ;  /* 0x00000006a7067209 */ /* 0x000fe40007810000 */
[----:B------:R-:W-:Y:S02]  /*43f0*/  FMNMX.FTZ R9, R112, R9, !PT ;  /* 0x0000000970097209 */ /* 0x000fe40007810000 */
[----:B------:R-:W-:Y:S01]  /*4400*/  FMNMX.FTZ R8, R127, R8, !PT ;  /* 0x000000087f087209 */ /* 0x000fe20007810000 */
[----:B------:R-:W1:Y:S01]  /*4410*/  SHFL.BFLY PT, R10, R6, 0x2, 0x1f ;  /* 0x0c401f00060a7f89 */ /* 0x000e6200000e0000 */
[----:B------:R-:W-:Y:S02]  /*4420*/  ISETP.GT.AND P0, PT, R5, 0x50, PT ;  /* 0x000000500500780c */ /* 0x000fe40003f04270 */
[----:B------:R-:W-:-:S02]  /*4430*/  FMNMX.FTZ R9, R113, R9, !PT ;  /* 0x0000000971097209 */ /* 0x000fc40007810000 */
[----:B------:R-:W-:Y:S02]  /*4440*/  FMNMX.FTZ R8, R128, R8, !PT ;  /* 0x0000000880087209 */ /* 0x000fe40007810000 */
[----:B------:R-:W-:Y:S02]  /*4450*/  FSEL R204, R140, -INF , P0 ;  /* 0xff8000008ccc7808 */ /* 0x000fe40000000000 */
[----:B------:R-:W-:Y:S02]  /*4460*/  FMNMX.FTZ R9, R114, R9, !PT ;  /* 0x0000000972097209 */ /* 0x000fe40007810000 */
[----:B------:R-:W-:Y:S02]  /*4470*/  ISETP.GT.AND P0, PT, R3, 0x51, PT ;  /* 0x000000510300780c */ /* 0x000fe40003f04270 */
[----:B------:R-:W-:Y:S02]  /*4480*/  FMNMX.FTZ R8, R129, R8, !PT ;  /* 0x0000000881087209 */ /* 0x000fe40007810000 */
[----:B------:R-:W-:-:S02]  /*4490*/  FMNMX.FTZ R9, R115, R9, !PT ;  /* 0x0000000973097209 */ /* 0x000fc40007810000 */
[----:B------:R-:W-:Y:S02]  /*44a0*/  FSEL R212, R143, -INF , P0 ;  /* 0xff8000008fd47808 */ /* 0x000fe40000000000 */
[----:B------:R-:W-:Y:S02]  /*44b0*/  FMNMX.FTZ R8, R156, R8, !PT ;  /* 0x000000089c087209 */ /* 0x000fe40007810000 */
[----:B------:R-:W-:Y:S02]  /*44c0*/  ISETP.GT.AND P1, PT, R3, 0x50, PT ;  /* 0x000000500300780c */ /* 0x000fe40003f24270 */
[----:B------:R-:W-:Y:S02]  /*44d0*/  ISETP.GT.AND P0, PT, R5, 0x60, PT ;  /* 0x000000600500780c */ /* 0x000fe40003f04270 */
[----:B------:R-:W-:Y:S02]  /*44e0*/  FMNMX.FTZ R9, R130, R9, !PT ;  /* 0x0000000982097209 */ /* 0x000fe40007810000 */
[----:B------:R-:W-:-:S02]  /*44f0*/  FMNMX.FTZ R8, R157, R8, !PT ;  /* 0x000000089d087209 */ /* 0x000fc40007810000 */
[----:B------:R-:W-:Y:S02]  /*4500*/  FSEL R210, R142, -INF , P1 ;  /* 0xff8000008ed27808 */ /* 0x000fe40000800000 */
[----:B------:R-:W-:Y:S02]  /*4510*/  FSEL R198, R184, -INF , P0 ;  /* 0xff800000b8c67808 */ /* 0x000fe40000000000 */
[C---:B------:R-:W-:Y:S02]  /*4520*/  ISETP.GT.AND P2, PT, R5.reuse, 0x51, PT ;  /* 0x000000510500780c */ /* 0x040fe40003f44270 */
[----:B------:R-:W-:Y:S02]  /*4530*/  ISETP.GT.AND P1, PT, R5, 0x59, PT ;  /* 0x000000590500780c */ /* 0x000fe40003f24270 */
[----:B------:R-:W-:Y:S02]  /*4540*/  ISETP.GT.AND P0, PT, R3, 0x58, PT ;  /* 0x000000580300780c */ /* 0x000fe40003f04270 */
[----:B------:R-:W-:-:S02]  /*4550*/  FMNMX.FTZ R9, R132, R9, !PT ;  /* 0x0000000984097209 */ /* 0x000fc40007810000 */
[----:B------:R-:W-:Y:S02]  /*4560*/  FMNMX.FTZ R8, R154, R8, !PT ;  /* 0x000000089a087209 */ /* 0x000fe40007810000 */
        /* <DEDUP_REMOVED lines=10> */
[----:B-1----:R-:W-:-:S02]  /*4610*/  FMNMX.FTZ R10, R10, R6, !PT ;  /* 0x000000060a0a7209 */ /* 0x002fc40007810000 */
[----:B------:R-:W-:Y:S02]  /*4620*/  FMNMX.FTZ R6, R133, R9, !PT ;  /* 0x0000000985067209 */ /* 0x000fe40007810000 */
[----:B------:R-:W-:Y:S01]  /*4630*/  FMNMX.FTZ R5, R204, R5, !PT ;  /* 0x00000005cc057209 */ /* 0x000fe20007810000 */
[----:B------:R-:W1:Y:S01]  /*4640*/  SHFL.BFLY PT, R137, R10, 0x1, 0x1f ;  /* 0x0c201f000a897f89 */ /* 0x000e6200000e0000 */
        /* <DEDUP_REMOVED lines=25> */
[----:B------:R-:W-:Y:S02]  /*47e0*/  FSEL R208, R179, -INF , P2 ;  /* 0xff800000b3d07808 */ /* 0x000fe40001000000 */
[----:B------:R-:W-:Y:S02]  /*47f0*/  FMNMX.FTZ R135, R251, R135, !PT ;  /* 0x00000087fb877209 */ /* 0x000fe40007810000 */
[----:B------:R-:W-:-:S02]  /*4800*/  FMNMX.FTZ R5, R121, R8, !PT ;  /* 0x0000000879057209 */ /* 0x000fc40007810000 */
[C---:B------:R-:W-:Y:S02]  /*4810*/  ISETP.GT.AND P3, PT, R3.reuse, 0x60, PT ;  /* 0x000000600300780c */ /* 0x040fe40003f64270 */
[C---:B------:R-:W-:Y:S02]  /*4820*/  ISETP.GT.AND P2, PT, R3.reuse, 0x61, PT ;  /* 0x000000610300780c */ /* 0x040fe40003f44270 */
[C---:B------:R-:W-:Y:S02]  /*4830*/  ISETP.GT.AND P1, PT, R3.reuse, 0x68, PT ;  /* 0x000000680300780c */ /* 0x040fe40003f24270 */
[----:B------:R-:W-:Y:S02]  /*4840*/  ISETP.GT.AND P0, PT, R3, 0x69, PT ;  /* 0x000000690300780c */ /* 0x000fe40003f04270 */
[----:B------:R-:W-:Y:S02]  /*4850*/  FMNMX.FTZ R3, R208, R6, !PT ;  /* 0x00000006d0037209 */ /* 0x000fe40007810000 */
[----:B------:R-:W2:Y:S01]  /*4860*/  SHFL.BFLY PT, R6, R135, 0x2, 0x1f ;  /* 0x0c401f0087067f89 */ /* 0x000ea200000e0000 */
[----:B------:R-:W-:-:S02]  /*4870*/  FMNMX.FTZ R5, R122, R5, !PT ;  /* 0x000000057a057209 */ /* 0x000fc40007810000 */
[----:B------:R-:W-:Y:S02]  /*4880*/  FSEL R225, R186, -INF , P3 ;  /* 0xff800000bae17808 */ /* 0x000fe40001800000 */
[----:B------:R-:W-:Y:S02]  /*4890*/  FMNMX.FTZ R5, R123, R5, !PT ;  /* 0x000000057b057209 */ /* 0x000fe40007810000 */
[----:B------:R-:W-:Y:S02]  /*48a0*/  FSEL R223, R187, -INF , P2 ;  /* 0xff800000bbdf7808 */ /* 0x000fe40001000000 */
[----:B------:R-:W-:Y:S02]  /*48b0*/  FMNMX.FTZ R5, R174, R5, !PT ;  /* 0x00000005ae057209 */ /* 0x000fe40007810000 */
[----:B------:R-:W-:Y:S02]  /*48c0*/  FMNMX.FTZ R3, R225, R3, !PT ;  /* 0x00000003e1037209 */ /* 0x000fe40007810000 */
[----:B------:R-:W-:-:S02]  /*48d0*/  FMNMX.FTZ R5, R175, R5, !PT ;  /* 0x00000005af057209 */ /* 0x000fc40007810000 */
[----:B------:R-:W-:Y:S02]  /*48e0*/  FSEL R252, R190, -INF , P1 ;  /* 0xff800000befc7808 */ /* 0x000fe40000800000 */
[----:B------:R-:W-:Y:S01]  /*48f0*/  FSEL R151, R191, -INF , P0 ;  /* 0xff800000bf977808 */ /* 0x000fe20000000000 */
[----:B------:R-:W-:Y:S01]  /*4900*/  IMAD.MOV.U32 R191, RZ, RZ, R106 ;  /* 0x000000ffffbf7224 */ /* 0x000fe200078e006a */
[----:B------:R-:W-:Y:S02]  /*4910*/  FMNMX.FTZ R3, R223, R3, !PT ;  /* 0x00000003df037209 */ /* 0x000fe40007810000 */
[C---:B------:R-:W-:Y:S02]  /*4920*/  ISETP.GT.AND P1, PT, R7.reuse, 0x40, PT ;  /* 0x000000400700780c */ /* 0x040fe40003f24270 */
[----:B------:R-:W-:Y:S02]  /*4930*/  ISETP.GT.AND P0, PT, R7, 0x41, PT ;  /* 0x000000410700780c */ /* 0x000fe40003f04270 */
[----:B------:R-:W-:-:S02]  /*4940*/  FMNMX.FTZ R5, R180, R5, !PT ;  /* 0x00000005b4057209 */ /* 0x000fc40007810000 */
[----:B------:R-:W-:Y:S02]  /*4950*/  FMNMX.FTZ R3, R252, R3, !PT ;  /* 0x00000003fc037209 */ /* 0x000fe40007810000 */
[----:B------:R-:W-:Y:S02]  /*4960*/  FSEL R139, R66, -INF , P1 ;  /* 0xff800000428b7808 */ /* 0x000fe40000800000 */
[----:B------:R-:W-:Y:S02]  /*4970*/  FSEL R140, R67, -INF , P0 ;  /* 0xff800000438c7808 */ /* 0x000fe40000000000 */
[----:B-1----:R-:W-:Y:S02]  /*4980*/  FMNMX.FTZ R137, R10, R137, !PT ;  /* 0x000000890a897209 */ /* 0x002fe40007810000 */
[----:B------:R-:W-:Y:S02]  /*4990*/  FMNMX.FTZ R5, R181, R5, !PT ;  /* 0x00000005b5057209 */ /* 0x000fe40007810000 */
[----:B------:R-:W-:-:S02]  /*49a0*/  ISETP.GT.AND P0, PT, R7, 0x49, PT ;  /* 0x000000490700780c */ /* 0x000fc40003f04270 */
[----:B------:R-:W-:Y:S02]  /*49b0*/  FMNMX.FTZ R3, R151, R3, !PT ;  /* 0x0000000397037209 */ /* 0x000fe40007810000 */
[----:B------:R-:W-:Y:S02]  /*49c0*/  ISETP.GT.AND P1, PT, R7, 0x48, PT ;  /* 0x000000480700780c */ /* 0x000fe40003f24270 */
[----:B--2---:R-:W-:Y:S01]  /*49d0*/  FMNMX.FTZ R135, R135, R6, !PT ;  /* 0x0000000687877209 */ /* 0x004fe20007810000 */
[----:B------:R-:W-:Y:S01]  /*49e0*/  FMUL.FTZ R6, R137, c[0x0][0x2d0] ;  /* 0x0000b40089067a20 */ /* 0x000fe20000410000 */
[----:B------:R-:W-:Y:S01]  /*49f0*/  FMNMX.FTZ R5, R139, R5, !PT ;  /* 0x000000058b057209 */ /* 0x000fe20007810000 */
[----:B------:R-:W1:Y:S01]  /*4a00*/  SHFL.BFLY PT, R9, R3, 0x2, 0x1f ;  /* 0x0c401f0003097f89 */ /* 0x000e6200000e0000 */
[----:B------:R-:W-:Y:S02]  /*4a10*/  FSEL R142, R63, -INF , P0 ;  /* 0xff8000003f8e7808 */ /* 0x000fe40000000000 */
[----:B------:R-:W-:Y:S01]  /*4a20*/  FSETP.NEU.FTZ.AND P0, PT, R137, -INF , PT ;  /* 0xff8000008900780b */ /* 0x000fe20003f1d000 */
[----:B------:R-:W2:Y:S01]  /*4a30*/  SHFL.BFLY PT, R10, R135, 0x1, 0x1f ;  /* 0x0c201f00870a7f89 */ /* 0x000ea200000e0000 */
[----:B------:R-:W-:-:S02]  /*4a40*/  FSEL R141, R62, -INF , P1 ;  /* 0xff8000003e8d7808 */ /* 0x000fc40000800000 */
[----:B------:R-:W-:Y:S02]  /*4a50*/  FMNMX.FTZ R5, R140, R5, !PT ;  /* 0x000000058c057209 */ /* 0x000fe40007810000 */
[----:B------:R-:W-:Y:S02]  /*4a60*/  FSEL R6, R6, RZ, P0 ;  /* 0x000000ff06067208 */ /* 0x000fe40000000000 */
[----:B------:R-:W-:Y:S02]  /*4a70*/  ISETP.GT.AND P2, PT, R7, 0x50, PT ;  /* 0x000000500700780c */ /* 0x000fe40003f44270 */
[----:B------:R-:W-:Y:S01]  /*4a80*/  FMNMX.FTZ R5, R141, R5, !PT ;  /* 0x000000058d057209 */ /* 0x000fe20007810000 */
[----:B------:R-:W-:Y:S01]  /*4a90*/  FFMA.FTZ R8, R11, c[0x0][0x2d0], -R6 ;  /* 0x0000b4000b087a23 */ /* 0x000fe20000010806 */
[----:B------:R-:W-:Y:S02]  /*4aa0*/  ISETP.GT.AND P1, PT, R7, 0x51, PT ;  /* 0x000000510700780c */ /* 0x000fe40003f24270 */
[----:B------:R-:W-:Y:S01]  /*4ab0*/  FSEL R170, R58, -INF , P2 ;  /* 0xff8000003aaa7808 */ /* 0x000fe20001000000 */
[----:B------:R3:W-:Y:S01]  /*4ac0*/  MUFU.EX2 R163, R8 ;  /* 0x0000000800a37308 */ /* 0x0007e20000000800 */
[----:B------:R-:W-:-:S02]  /*4ad0*/  FMNMX.FTZ R5, R142, R5, !PT ;  /* 0x000000058e057209 */ /* 0x000fc40007810000 */
[----:B------:R-:W-:Y:S02]  /*4ae0*/  FSEL R182, R59, -INF , P1 ;  /* 0xff8000003bb67808 */ /* 0x000fe40000800000 */
[C---:B------:R-:W-:Y:S02]  /*4af0*/  ISETP.GT.AND P1, PT, R7.reuse, 0x58, PT ;  /* 0x000000580700780c */ /* 0x040fe40003f24270 */
[----:B------:R-:W-:Y:S02]  /*4b00*/  ISETP.GT.AND P0, PT, R7, 0x59, PT ;  /* 0x000000590700780c */ /* 0x000fe40003f04270 */
[----:B------:R-:W-:Y:S02]  /*4b10*/  FSEL R183, R54, -INF , P1 ;  /* 0xff80000036b77808 */ /* 0x000fe40000800000 */
[----:B------:R-:W-:Y:S02]  /*4b20*/  FSEL R184, R55, -INF , P0 ;  /* 0xff80000037b87808 */ /* 0x000fe40000000000 */
[----:B------:R-:W-:-:S02]  /*4b30*/  ISETP.GT.AND P1, PT, R7, 0x60, PT ;  /* 0x000000600700780c */ /* 0x000fc40003f24270 */
[----:B------:R-:W-:Y:S02]  /*4b40*/  ISETP.GT.AND P0, PT, R7, 0x61, PT ;  /* 0x000000610700780c */ /* 0x000fe40003f04270 */
[----:B---3--:R-:W-:Y:S01]  /*4b50*/  FMNMX.FTZ R8, R170, R5, !PT ;  /* 0x00000005aa087209 */ /* 0x008fe20007810000 */
[----:B------:R-:W-:Y:S01]  /*4b60*/  FFMA.FTZ R5, R12, c[0x0][0x2d0], -R6 ;  /* 0x0000b4000c057a23 */ /* 0x000fe20000010806 */
[----:B------:R-:W-:Y:S02]  /*4b70*/  FSEL R227, R38, -INF , P1 ;  /* 0xff80000026e37808 */ /* 0x000fe40000800000 */
[----:B------:R-:W-:Y:S01]  /*4b80*/  FMNMX.FTZ R8, R182, R8, !PT ;  /* 0x00000008b6087209 */ /* 0x000fe20007810000 */
[----:B------:R3:W4:Y:S01]  /*4b90*/  MUFU.EX2 R162, R5 ;  /* 0x0000000500a27308 */ /* 0x0007220000000800 */
[----:B-1----:R-:W-:Y:S02]  /*4ba0*/  FMNMX.FTZ R3, R3, R9, !PT ;  /* 0x0000000903037209 */ /* 0x002fe40007810000 */
[----:B------:R-:W-:-:S02]  /*4bb0*/  FSEL R226, R39, -INF , P0 ;  /* 0xff80000027e27808 */ /* 0x000fc40000000000 */
[C---:B------:R-:W-:Y:S01]  /*4bc0*/  ISETP.GT.AND P0, PT, R7.reuse, 0x68, PT ;  /* 0x000000680700780c */ /* 0x040fe20003f04270 */
[----:B------:R-:W1:Y:S01]  /*4bd0*/  SHFL.BFLY PT, R70, R3, 0x1, 0x1f ;  /* 0x0c201f0003467f89 */ /* 0x000e6200000e0000 */
[----:B------:R-:W-:Y:S02]  /*4be0*/  ISETP.GT.AND P1, PT, R7, 0x69, PT ;  /* 0x000000690700780c */ /* 0x000fe40003f24270 */
[----:B------:R-:W-:Y:S01]  /*4bf0*/  FSEL R217, R34, -INF , P0 ;  /* 0xff80000022d97808 */ /* 0x000fe20000000000 */
[----:B------:R-:W-:Y:S01]  /*4c00*/  LDSM.16.MT88.4 R36, [R231+0x100] ;  /* 0x00010000e724783b */ /* 0x000fe20000004200 */
[----:B--2---:R-:W-:Y:S02]  /*4c10*/  FMNMX.FTZ R135, R135, R10, !PT ;  /* 0x0000000a87877209 */ /* 0x004fe40007810000 */
[----:B------:R-:W-:Y:S02]  /*4c20*/  FSEL R187, R35, -INF , P1 ;  /* 0xff80000023bb7808 */ /* 0x000fe40000800000 */
[C---:B------:R-:W-:Y:S01]  /*4c30*/  FSETP.NEU.FTZ.AND P0, PT, R135.reuse, -INF , PT ;  /* 0xff8000008700780b */ /* 0x040fe20003f1d000 */
[----:B------:R-:W-:Y:S01]  /*4c40*/  FMUL.FTZ R9, R135, c[0x0][0x2d0] ;  /* 0x0000b40087097a20 */ /* 0x000fe20000410000 */
[----:B---3--:R-:W-:Y:S01]  /*4c50*/  FMNMX.FTZ R5, R183, R8, !PT ;  /* 0x00000008b7057209 */ /* 0x008fe20007810000 */
[----:B------:R-:W-:Y:S01]  /*4c60*/  FFMA.FTZ R8, R13, c[0x0][0x2d0], -R6 ;  /* 0x0000b4000d087a23 */ /* 0x000fe20000010806 */
[----:B------:R-:W-:Y:S01]  /*4c70*/  LDSM.16.MT88.4 R32, [R230+0x100] ;  /* 0x00010000e620783b */ /* 0x000fe20000004200 */
[----:B----4-:R-:W-:-:S02]  /*4c80*/  F2FP.BF16.PACK_AB R12, R162, R163 ;  /* 0x000000a3a20c723e */ /* 0x010fc400000010ff */
[----:B------:R-:W-:Y:S01]  /*4c90*/  FMNMX.FTZ R5, R184, R5, !PT ;  /* 0x00000005b8057209 */ /* 0x000fe20007810000 */
[----:B------:R2:W-:Y:S01]  /*4ca0*/  MUFU.EX2 R199, R8 ;  /* 0x0000000800c77308 */ /* 0x0005e20000000800 */
[----:B-1----:R-:W-:Y:S02]  /*4cb0*/  FMNMX.FTZ R70, R70, R3, !PT ;  /* 0x0000000346467209 */ /* 0x002fe40007810000 */
[----:B--2---:R-:W-:Y:S01]  /*4cc0*/  FMNMX.FTZ R8, R227, R5, !PT ;  /* 0x00000005e3087209 */ /* 0x004fe20007810000 */
[----:B------:R-:W-:-:S03]  /*4cd0*/  FFMA.FTZ R5, R14, c[0x0][0x2d0], -R6 ;  /* 0x0000b4000e057a23 */ /* 0x000fc60000010806 */
[----:B------:R-:W-:Y:S01]  /*4ce0*/  FMNMX.FTZ R7, R226, R8, !PT ;  /* 0x00000008e2077209 */ /* 0x000fe20007810000 */
[----:B------:R1:W2:Y:S03]  /*4cf0*/  MUFU.EX2 R228, R5 ;  /* 0x0000000500e47308 */ /* 0x0002a60000000800 */
[----:B------:R-:W-:Y:S01]  /*4d00*/  FMNMX.FTZ R8, R217, R7, !PT ;  /* 0x00000007d9087209 */ /* 0x000fe20007810000 */
[----:B------:R-:W-:-:S04]  /*4d10*/  FFMA.FTZ R7, R15, c[0x0][0x2d0], -R6 ;  /* 0x0000b4000f077a23 */ /* 0x000fc80000010806 */
[----:B------:R3:W-:Y:S01]  /*4d20*/  MUFU.EX2 R190, R7 ;  /* 0x0000000700be7308 */ /* 0x0007e20000000800 */
[----:B-1----:R-:W-:Y:S02]  /*4d30*/  FSEL R5, R9, RZ, P0 ;  /* 0x000000ff09057208 */ /* 0x002fe40000000000 */
[----:B------:R-:W-:Y:S02]  /*4d40*/  FSETP.NEU.FTZ.AND P0, PT, R70, -INF , PT ;  /* 0xff8000004600780b */ /* 0x000fe40003f1d000 */
[----:B--2---:R-:W-:Y:S01]  /*4d50*/  F2FP.BF16.PACK_AB R14, R228, R199 ;  /* 0x000000c7e40e723e */ /* 0x004fe200000010ff */
[--C-:B------:R-:W-:Y:S01]  /*4d60*/  FFMA.FTZ R3, R17, c[0x0][0x2d0], -R5.reuse ;  /* 0x0000b40011037a23 */ /* 0x100fe20000010805 */
[----:B---3--:R-:W-:Y:S01]  /*4d70*/  FMNMX.FTZ R7, R187, R8, !PT ;  /* 0x00000008bb077209 */ /* 0x008fe20007810000 */
        /* <DEDUP_REMOVED lines=13> */
[----:B------:R1:W3:Y:S01]  /*4e50*/  MUFU.EX2 R189, R8 ;  /* 0x0000000800bd7308 */ /* 0x0002e20000000800 */
[----:B--2---:R-:W-:-:S07]  /*4e60*/  FFMA.FTZ R0, R24, c[0x0][0x2d0], -R3 ;  /* 0x0000b40018007a23 */ /* 0x004fce0000010803 */
[----:B------:R2:W-:Y:S01]  /*4e70*/  MUFU.EX2 R165, R0 ;  /* 0x0000000000a57308 */ /* 0x0005e20000000800 */
[--C-:B-1----:R-:W-:Y:S01]  /*4e80*/  FFMA.FTZ R8, R20, c[0x0][0x2d0], -R3.reuse ;  /* 0x0000b40014087a23 */ /* 0x102fe20000010803 */
[----:B---3--:R-:W-:Y:S01]  /*4e90*/  F2FP.BF16.PACK_AB R10, R189, R234 ;  /* 0x000000eabd0a723e */ /* 0x008fe200000010ff */
[----:B------:R-:W-:Y:S05]  /*4ea0*/  LDSM.16.MT88.4 R20, [R229+0x100] ;  /* 0x00010000e514783b */ /* 0x000fea0000004200 */
[----:B------:R1:W3:Y:S01]  /*4eb0*/  MUFU.EX2 R194, R8 ;  /* 0x0000000800c27308 */ /* 0x0002e20000000800 */
[----:B--2---:R-:W-:-:S07]  /*4ec0*/  FFMA.FTZ R0, R25, c[0x0][0x2d0], -R3 ;  /* 0x0000b40019007a23 */ /* 0x004fce0000010803 */
[----:B------:R2:W4:Y:S01]  /*4ed0*/  MUFU.EX2 R197, R0 ;  /* 0x0000000000c57308 */ /* 0x0005220000000800 */
[----:B-1----:R-:W1:Y:S01]  /*4ee0*/  SHFL.BFLY PT, R8, R7, 0x1, 0x1f ;  /* 0x0c201f0007087f89 */ /* 0x002e6200000e0000 */
[----:B---3--:R-:W-:Y:S01]  /*4ef0*/  F2FP.BF16.PACK_AB R9, R148, R194 ;  /* 0x000000c29409723e */ /* 0x008fe200000010ff */
[----:B--2---:R-:W-:Y:S01]  /*4f00*/  FFMA.FTZ R0, R26, c[0x0][0x2d0], -R6 ;  /* 0x0000b4001a007a23 */ /* 0x004fe20000010806 */
[----:B----4-:R-:W-:-:S04]  /*4f10*/  F2FP.BF16.PACK_AB R11, R197, R165 ;  /* 0x000000a5c50b723e */ /* 0x010fc800000010ff */
[----:B------:R2:W-:Y:S01]  /*4f20*/  MUFU.EX2 R196, R0 ;  /* 0x0000000000c47308 */ /* 0x0005e20000000800 */
[----:B-1----:R-:W-:Y:S01]  /*4f30*/  FMNMX.FTZ R136, R7, R8, !PT ;  /* 0x0000000807887209 */ /* 0x002fe20007810000 */
[----:B------:R-:W-:Y:S02]  /*4f40*/  IMAD.MOV.U32 R7, RZ, RZ, R46 ;  /* 0x000000ffff077224 */ /* 0x000fe400078e002e */
[--C-:B--2---:R-:W-:Y:S01]  /*4f50*/  FFMA.FTZ R0, R27, c[0x0][0x2d0], -R6.reuse ;  /* 0x0000b4001b007a23 */ /* 0x104fe20000010806 */
[C---:B------:R-:W-:Y:S01]  /*4f60*/  FSETP.NEU.FTZ.AND P0, PT, R136.reuse, -INF , PT ;  /* 0xff8000008800780b */ /* 0x040fe20003f1d000 */
[----:B------:R-:W-:Y:S01]  /*4f70*/  FMUL.FTZ R2, R136, c[0x0][0x2d0] ;  /* 0x0000b40088027a20 */ /* 0x000fe20000410000 */
[----:B------:R-:W-:Y:S01]  /*4f80*/  F2FP.BF16.PACK_AB R8, R150, R7 ;  /* 0x000000079608723e */ /* 0x000fe200000010ff */
[----:B------:R1:W-:Y:S06]  /*4f90*/  MUFU.EX2 R188, R0 ;  /* 0x0000000000bc7308 */ /* 0x0003ec0000000800 */
[C---:B------:R-:W-:Y:S08]  /*4fa0*/  HMMA.16816.F32.BF16 R80, R8.reuse, R20, RZ ;  /* 0x000000140850723c */ /* 0x040ff000000418ff */
[----:B------:R-:W-:Y:S01]  /*4fb0*/  HMMA.16816.F32.BF16 R76, R8, R16, RZ ;  /* 0x00000010084c723c */ /* 0x000fe200000418ff */
[----:B-1----:R-:W-:Y:S01]  /*4fc0*/  FSEL R0, R2, RZ, P0 ;  /* 0x000000ff02007208 */ /* 0x002fe20000000000 */
[----:B------:R-:W-:-:S04]  /*4fd0*/  FFMA.FTZ R2, R28, c[0x0][0x2d0], -R6 ;  /* 0x0000b4001c027a23 */ /* 0x000fc80000010806 */
[----:B------:R1:W-:Y:S02]  /*4fe0*/  MUFU.EX2 R4, R2 ;  /* 0x0000000200047308 */ /* 0x0003e40000000800 */
[C---:B------:R-:W-:Y:S08]  /*4ff0*/  HMMA.16816.F32.BF16 R72, R8.reuse, R32, RZ ;  /* 0x000000200848723c */ /* 0x040ff000000418ff */
[----:B------:R-:W-:Y:S01]  /*5000*/  HMMA.16816.F32.BF16 R64, R8, R36, RZ ;  /* 0x000000240840723c */ /* 0x000fe200000418ff */
[----:B-1----:R-:W-:-:S07]  /*5010*/  FFMA.FTZ R2, R29, c[0x0][0x2d0], -R0 ;  /* 0x0000b4001d027a23 */ /* 0x002fce0000010800 */
[C---:B------:R-:W-:Y:S01]  /*5020*/  HMMA.16816.F32.BF16 R60, R8.reuse, R22, RZ ;  /* 0x00000016083c723c */ /* 0x040fe200000418ff */
[----:B------:R1:W-:Y:S07]  /*5030*/  MUFU.EX2 R186, R2 ;  /* 0x0000000200ba7308 */ /* 0x0003ee0000000800 */
[C---:B------:R-:W-:Y:S08]  /*5040*/  HMMA.16816.F32.BF16 R56, R8.reuse, R18, RZ ;  /* 0x000000120838723c */ /* 0x040ff000000418ff */
[----:B------:R-:W-:Y:S01]  /*5050*/  HMMA.16816.F32.BF16 R52, R8, R34, RZ ;  /* 0x000000220834723c */ /* 0x000fe200000418ff */
[----:B-1----:R-:W-:-:S04]  /*5060*/  FFMA.FTZ R2, R30, c[0x0][0x2d0], -R0 ;  /* 0x0000b4001e027a23 */ /* 0x002fc80000010800 */
[----:B------:R1:W2:Y:S03]  /*5070*/  MUFU.EX2 R185, R2 ;  /* 0x0000000200b97308 */ /* 0x0002a60000000800 */
[----:B------:R-:W-:Y:S01]  /*5080*/  HMMA.16816.F32.BF16 R48, R8, R38, RZ ;  /* 0x000000260830723c */ /* 0x000fe200000418ff */
[--C-:B-1----:R-:W-:Y:S01]  /*5090*/  FFMA.FTZ R2, R31, c[0x0][0x2d0], -R0.reuse ;  /* 0x0000b4001f027a23 */ /* 0x102fe20000010800 */
[----:B--2---:R-:W-:Y:S01]  /*50a0*/  F2FP.BF16.PACK_AB R13, R185, R186 ;  /* 0x000000bab90d723e */ /* 0x004fe200000010ff */
[----:B------:R-:W1:Y:S02]  /*50b0*/  LDSM.16.MT88.4 R28, [R229+0x900] ;  /* 0x00090000e51c783b */ /* 0x000e640000004200 */
[----:B------:R2:W-:Y:S02]  /*50c0*/  MUFU.EX2 R222, R2 ;  /* 0x0000000200de7308 */ /* 0x0005e40000000800 */
[----:B--2---:R-:W-:-:S06]  /*50d0*/  FFMA.FTZ R2, R40, c[0x0][0x2d0], -R0 ;  /* 0x0000b40028027a23 */ /* 0x004fcc0000010800 */
[----:B------:R2:W3:Y:S02]  /*50e0*/  MUFU.EX2 R224, R2 ;  /* 0x0000000200e07308 */ /* 0x0004e40000000800 */
[----:B--2---:R-:W-:Y:S01]  /*50f0*/  FFMA.FTZ R2, R41, c[0x0][0x2d0], -R5 ;  /* 0x0000b40029027a23 */ /* 0x004fe20000010805 */
[----:B---3--:R-:W-:-:S05]  /*5100*/  F2FP.BF16.PACK_AB R15, R224, R222 ;  /* 0x000000dee00f723e */ /* 0x008fca00000010ff */
[----:B------:R2:W-:Y:S02]  /*5110*/  MUFU.EX2 R176, R2 ;  /* 0x0000000200b07308 */ /* 0x0005e40000000800 */
[C---:B------:R-:W-:Y:S08]  /*5120*/  HMMA.16816.F32.BF16 R84, R12.reuse, R20, RZ ;  /* 0x000000140c54723c */ /* 0x040ff000000418ff */
[----:B------:R-:W-:Y:S01]  /*5130*/  HMMA.16816.F32.BF16 R88, R12, R22, RZ ;  /* 0x000000160c58723c */ /* 0x000fe200000418ff */
[----:B------:R-:W-:Y:S01]  /*5140*/  LDSM.16.MT88.4 R20, [R230+0x900] ;  /* 0x00090000e614783b */ /* 0x000fe20000004200 */
[----:B--2---:R-:W-:-:S04]  /*5150*/  FFMA.FTZ R2, R42, c[0x0][0x2d0], -R5 ;  /* 0x0000b4002a027a23 */ /* 0x004fc80000010805 */
[----:B------:R2:W3:Y:S02]  /*5160*/  MUFU.EX2 R24, R2 ;  /* 0x0000000200187308 */ /* 0x0004e40000000800 */
[C---:B------:R-:W-:Y:S08]  /*5170*/  HMMA.16816.F32.BF16 R92, R12.reuse, R18, RZ ;  /* 0x000000120c5c723c */ /* 0x040ff000000418ff */
[----:B------:R-:W-:Y:S01]  /*5180*/  HMMA.16816.F32.BF16 R100, R12, R34, RZ ;  /* 0x000000220c64723c */ /* 0x000fe200000418ff */
[----:B--2---:R-:W-:-:S07]  /*5190*/  FFMA.FTZ R2, R43, c[0x0][0x2d0], -R5 ;  /* 0x0000b4002b027a23 */ /* 0x004fce0000010805 */
[C---:B------:R-:W-:Y:S01]  /*51a0*/  HMMA.16816.F32.BF16 R40, R12.reuse, R32, RZ ;  /* 0x000000200c28723c */ /* 0x040fe200000418ff */
[----:B------:R2:W4:Y:S07]  /*51b0*/  MUFU.EX2 R98, R2 ;  /* 0x0000000200627308 */ /* 0x00052e0000000800 */
[----:B------:R-:W-:Y:S01]  /*51c0*/  HMMA.16816.F32.BF16 R32, R12, R36, RZ ;  /* 0x000000240c20723c */ /* 0x000fe200000418ff */
[----:B--2---:R-:W-:-:S04]  /*51d0*/  FFMA.FTZ R2, R44, c[0x0][0x2d0], -R5 ;  /* 0x0000b4002c027a23 */ /* 0x004fc80000010805 */
[----:B------:R2:W1:Y:S02]  /*51e0*/  MUFU.EX2 R149, R2 ;  /* 0x0000000200957308 */ /* 0x0004640000000800 */
[--C-:B--2---:R-:W-:Y:S02]  /*51f0*/  FFMA.FTZ R2, R45, c[0x0][0x2d0], -R3.reuse ;  /* 0x0000b4002d027a23 */ /* 0x104fe40000010803 */
[----:B------:R-:W-:Y:S01]  /*5200*/  HMMA.16816.F32.BF16 R44, R12, R16, RZ ;  /* 0x000000100c2c723c */ /* 0x000fe200000418ff */
[----:B------:R-:W2:Y:S03]  /*5210*/  LDSM.16.MT88.4 R16, [R231+0x900] ;  /* 0x00090000e710783b */ /* 0x000ea60000004200 */
[----:B------:R1:W-:Y:S02]  /*5220*/  MUFU.EX2 R233, R2 ;  /* 0x0000000200e97308 */ /* 0x0003e40000000800 */
[----:B-1----:R-:W-:-:S02]  /*5230*/  FFMA.FTZ R2, R68, c[0x0][0x2d0], -R3 ;  /* 0x0000b40044027a23 */ /* 0x002fc40000010803 */
[----:B---3--:R-:W-:-:S04]  /*5240*/  IMAD.MOV.U32 R68, RZ, RZ, R24 ;  /* 0x000000ffff447224 */ /* 0x008fc800078e0018 */
[----:B------:R1:W3:Y:S01]  /*5250*/  MUFU.EX2 R8, R2 ;  /* 0x0000000200087308 */ /* 0x0002e20000000800 */
[----:B------:R-:W2:Y:S01]  /*5260*/  LDSM.16.MT88.4 R24, [R232+0x900] ;  /* 0x00090000e818783b */ /* 0x000ea20000004200 */
[----:B-1----:R-:W-:Y:S02]  /*5270*/  FFMA.FTZ R2, R69, c[0x0][0x2d0], -R3 ;  /* 0x0000b40045027a23 */ /* 0x002fe40000010803 */
[----:B----4-:R-:W-:-:S04]  /*5280*/  IMAD.MOV.U32 R69, RZ, RZ, R98 ;  /* 0x000000ffff457224 */ /* 0x010fc800078e0062 */
[----:B------:R1:W-:Y:S01]  /*5290*/  MUFU.EX2 R177, R2 ;  /* 0x0000000200b17308 */ /* 0x0003e20000000800 */
[----:B------:R-:W-:Y:S01]  /*52a0*/  F2FP.BF16.PACK_AB R10, R149, R69 ;  /* 0x00000045950a723e */ /* 0x000fe200000010ff */
[----:B-1----:R-:W-:Y:S02]  /*52b0*/  FFMA.FTZ R2, R71, c[0x0][0x2d0], -R3 ;  /* 0x0000b40047027a23 */ /* 0x002fe40000010803 */
[----:B---3--:R-:W-:Y:S01]  /*52c0*/  IMAD.MOV.U32 R71, RZ, RZ, R8 ;  /* 0x000000ffff477224 */ /* 0x008fe200078e0008 */
[----:B------:R-:W-:-:S03]  /*52d0*/  F2FP.BF16.PACK_AB R8, R68, R176 ;  /* 0x000000b04408723e */ /* 0x000fc600000010ff */
[----:B------:R1:W3:Y:S01]  /*52e0*/  MUFU.EX2 R161, R2 ;  /* 0x0000000200a17308 */ /* 0x0002e20000000800 */
[----:B------:R-:W-:Y:S01]  /*52f0*/  F2FP.BF16.PACK_AB R9, R71, R233 ;  /* 0x000000e94709723e */ /* 0x000fe200000010ff */
[----:B-1----:R-:W-:Y:S01]  /*5300*/  FFMA.FTZ R2, R96, c[0x0][0x2d0], -R0 ;  /* 0x0000b40060027a23 */ /* 0x002fe20000010800 */
[----:B---3--:R-:W-:-:S05]  /*5310*/  F2FP.BF16.PACK_AB R11, R161, R177 ;  /* 0x000000b1a10b723e */ /* 0x008fca00000010ff */
[----:B------:R1:W-:Y:S02]  /*5320*/  MUFU.EX2 R220, R2 ;  /* 0x0000000200dc7308 */ /* 0x0003e40000000800 */
[C---:B------:R-:W-:Y:S08]  /*5330*/  HMMA.16816.F32.BF16 R144, R8.reuse, R28, R80 ;  /* 0x0000001c0890723c */ /* 0x040ff00000041850 */
[----:B--2---:R-:W-:Y:S01]  /*5340*/  HMMA.16816.F32.BF16 R48, R8, R18, R48 ;  /* 0x000000120830723c */ /* 0x004fe20000041830 */
[----:B-1----:R-:W-:-:S04]  /*5350*/  FFMA.FTZ R2, R97, c[0x0][0x2d0], -R0 ;  /* 0x0000b40061027a23 */ /* 0x002fc80000010800 */
[----:B------:R1:W2:Y:S03]  /*5360*/  MUFU.EX2 R219, R2 ;  /* 0x0000000200db7308 */ /* 0x0002a60000000800 */
[----:B------:R-:W-:Y:S01]  /*5370*/  HMMA.16816.F32.BF16 R96, R12, R38, RZ ;  /* 0x000000260c60723c */ /* 0x000fe200000418ff */
[----:B------:R-:W3:Y:S01]  /*5380*/  LDSM.16.MT88.4 R12, [R229+0x1100] ;  /* 0x00110000e50c783b */ /* 0x000ee20000004200 */
[----:B-1----:R-:W-:-:S04]  /*5390*/  FFMA.FTZ R2, R104, c[0x0][0x2d0], -R0 ;  /* 0x0000b40068027a23 */ /* 0x002fc80000010800 */
[----:B------:R1:W-:Y:S02]  /*53a0*/  MUFU.EX2 R221, R2 ;  /* 0x0000000200dd7308 */ /* 0x0003e40000000800 */
[----:B-1----:R-:W-:Y:S02]  /*53b0*/  FFMA.FTZ R2, R105, c[0x0][0x2d0], -R0 ;  /* 0x0000b40069027a23 */ /* 0x002fe40000010800 */
[C---:B------:R-:W-:Y:S04]  /*53c0*/  HMMA.16816.F32.BF16 R104, R8.reuse, R24, R76 ;  /* 0x000000180868723c */ /* 0x040fe8000004184c */
[----:B------:R1:W4:Y:S04]  /*53d0*/  MUFU.EX2 R218, R2 ;  /* 0x0000000200da7308 */ /* 0x0003280000000800 */
        /* <DEDUP_REMOVED lines=8> */
[----:B------:R1:W1:Y:S06]  /*5460*/  MUFU.EX2 R215, R2 ;  /* 0x0000000200d77308 */ /* 0x00026c0000000800 */
[----:B------:R-:W-:Y:S02]  /*5470*/  F2FP.BF16.PACK_AB R8, R196, R190 ;  /* 0x000000bec408723e */ /* 0x000fe400000010ff */
[----:B--2---:R-:W-:Y:S02]  /*5480*/  F2FP.BF16.PACK_AB R9, R219, R220 ;  /* 0x000000dcdb09723e */ /* 0x004fe400000010ff */
[----:B------:R-:W-:-:S02]  /*5490*/  F2FP.BF16.PACK_AB R10, R4, R188 ;  /* 0x000000bc040a723e */ /* 0x000fc400000010ff */
[----:B----4-:R-:W-:Y:S01]  /*54a0*/  F2FP.BF16.PACK_AB R11, R218, R221 ;  /* 0x000000ddda0b723e */ /* 0x010fe200000010ff */
[----:B-1----:R-:W-:-:S06]  /*54b0*/  FFMA.FTZ R2, R110, c[0x0][0x2d0], -R5 ;  /* 0x0000b4006e027a23 */ /* 0x002fcc0000010805 */
[C---:B------:R-:W-:Y:S01]  /*54c0*/  HMMA.16816.F32.BF16 R36, R8.reuse, R30, R88 ;  /* 0x0000001e0824723c */ /* 0x040fe20000041858 */
[----:B------:R1:W-:Y:S06]  /*54d0*/  MUFU.EX2 R214, R2 ;  /* 0x0000000200d67308 */ /* 0x0003ec0000000800 */
[----:B------:R-:W-:Y:S01]  /*54e0*/  IMAD.MOV.U32 R91, RZ, RZ, R199 ;  /* 0x000000ffff5b7224 */ /* 0x000fe200078e00c7 */
[C---:B------:R-:W-:Y:S08]  /*54f0*/  HMMA.16816.F32.BF16 R44, R8.reuse, R24, R44 ;  /* 0x00000018082c723c */ /* 0x040ff0000004182c */
[----:B------:R-:W-:Y:S01]  /*5500*/  HMMA.16816.F32.BF16 R80, R8, R20, R40 ;  /* 0x000000140850723c */ /* 0x000fe20000041828 */
[----:B-1----:R-:W-:-:S04]  /*5510*/  FFMA.FTZ R2, R111, c[0x0][0x2d0], -R5 ;  /* 0x0000b4006f027a23 */ /* 0x002fc80000010805 */
[----:B------:R1:W2:Y:S03]  /*5520*/  MUFU.EX2 R213, R2 ;  /* 0x0000000200d57308 */ /* 0x0002a60000000800 */
[C---:B------:R-:W-:Y:S07]  /*5530*/  HMMA.16816.F32.BF16 R108, R8.reuse, R16, R32 ;  /* 0x00000010086c723c */ /* 0x040fee0000041820 */
[----:B------:R-:W-:Y:S01]  /*5540*/  IMAD.MOV.U32 R16, RZ, RZ, R4 ;  /* 0x000000ffff107224 */ /* 0x000fe200078e0004 */
[----:B------:R-:W-:Y:S01]  /*5550*/  HMMA.16816.F32.BF16 R32, R8, R26, R92 ;  /* 0x0000001a0820723c */ /* 0x000fe2000004185c */
[----:B------:R-:W-:Y:S01]  /*5560*/  IMAD.MOV.U32 R4, RZ, RZ, R200 ;  /* 0x000000ffff047224 */ /* 0x000fe200078e00c8 */
[----:B------:R-:W-:Y:S01]  /*5570*/  LDSM.16.MT88.4 R24, [R230+0x1100] ;  /* 0x00110000e618783b */ /* 0x000fe20000004200 */
[----:B------:R-:W-:-:S02]  /*5580*/  IMAD.MOV.U32 R17, RZ, RZ, R177 ;  /* 0x000000ffff117224 */ /* 0x000fc400078e00b1 */
[----:B-1----:R-:W-:Y:S02]  /*5590*/  FFMA.FTZ R2, R112, c[0x0][0x2d0], -R3 ;  /* 0x0000b40070027a23 */ /* 0x002fe40000010803 */
[----:B------:R-:W-:Y:S01]  /*55a0*/  IMAD.MOV.U32 R112, RZ, RZ, R201 ;  /* 0x000000ffff707224 */ /* 0x000fe200078e00c9 */
[C---:B------:R-:W-:Y:S01]  /*55b0*/  HMMA.16816.F32.BF16 R40, R8.reuse, R22, R100 ;  /* 0x000000160828723c */ /* 0x040fe20000041864 */
[----:B------:R1:W-:Y:S01]  /*55c0*/  MUFU.EX2 R211, R2 ;  /* 0x0000000200d37308 */ /* 0x0003e20000000800 */
[----:B------:R-:W-:Y:S01]  /*55d0*/  LDSM.16.MT88.4 R20, [R231+0x1100] ;  /* 0x00110000e714783b */ /* 0x000fe20000004200 */
[----:B------:R-:W-:Y:S02]  /*55e0*/  IMAD.MOV.U32 R95, RZ, RZ, R193 ;  /* 0x000000ffff5f7224 */ /* 0x000fe400078e00c1 */
[----:B------:R-:W-:Y:S02]  /*55f0*/  IMAD.MOV.U32 R94, RZ, RZ, R112 ;  /* 0x000000ffff5e7224 */ /* 0x000fe400078e0070 */
[----:B------:R-:W-:Y:S01]  /*5600*/  IMAD.MOV.U32 R100, RZ, RZ, R197 ;  /* 0x000000ffff647224 */ /* 0x000fe200078e00c5 */
[----:B------:R-:W-:Y:S01]  /*5610*/  HMMA.16816.F32.BF16 R52, R8, R28, R84 ;  /* 0x0000001c0834723c */ /* 0x000fe20000041854 */
[----:B------:R-:W4:Y:S01]  /*5620*/  LDSM.16.MT88.4 R28, [R232+0x1100] ;  /* 0x00110000e81c783b */ /* 0x000f220000004200 */
[----:B------:R-:W-:-:S02]  /*5630*/  IMAD.MOV.U32 R103, RZ, RZ, R191 ;  /* 0x000000ffff677224 */ /* 0x000fc400078e00bf */
[----:B------:R-:W-:Y:S02]  /*5640*/  IMAD.MOV.U32 R102, RZ, RZ, R190 ;  /* 0x000000ffff667224 */ /* 0x000fe400078e00be */
[----:B------:R-:W-:Y:S02]  /*5650*/  IMAD.MOV.U32 R101, RZ, RZ, R189 ;  /* 0x000000ffff657224 */ /* 0x000fe400078e00bd */
[----:B------:R-:W-:Y:S01]  /*5660*/  HMMA.16816.F32.BF16 R84, R8, R18, R96 ;  /* 0x000000120854723c */ /* 0x000fe20000041860 */
[----:B-1----:R-:W-:Y:S02]  /*5670*/  FFMA.FTZ R2, R113, c[0x0][0x2d0], -R3 ;  /* 0x0000b40071027a23 */ /* 0x002fe40000010803 */
[----:B------:R-:W-:Y:S02]  /*5680*/  IMAD.MOV.U32 R93, RZ, RZ, R16 ;  /* 0x000000ffff5d7224 */ /* 0x000fe400078e0010 */
[----:B------:R1:W1:Y:S01]  /*5690*/  MUFU.EX2 R209, R2 ;  /* 0x0000000200d17308 */ /* 0x0002620000000800 */
[----:B------:R-:W-:Y:S01]  /*56a0*/  IMAD.MOV.U32 R92, RZ, RZ, R17 ;  /* 0x000000ffff5c7224 */ /* 0x000fe200078e0011 */
[----:B------:R-:W-:Y:S01]  /*56b0*/  F2FP.BF16.PACK_AB R8, R215, R216 ;  /* 0x000000d8d708723e */ /* 0x000fe200000010ff */
[----:B------:R-:W-:Y:S01]  /*56c0*/  IMAD.MOV.U32 R98, RZ, RZ, R195 ;  /* 0x000000ffff627224 */ /* 0x000fe200078e00c3 */
[----:B--2---:R-:W-:Y:S01]  /*56d0*/  F2FP.BF16.PACK_AB R10, R213, R214 ;  /* 0x000000d6d50a723e */ /* 0x004fe200000010ff */
[----:B------:R-:W-:Y:S01]  /*56e0*/  IMAD.MOV.U32 R97, RZ, RZ, R194 ;  /* 0x000000ffff617224 */ /* 0x000fe200078e00c2 */
[----:B------:R-:W2:Y:S01]  /*56f0*/  LDSM.16.MT88.4 R16, [R229+0x1900] ;  /* 0x00190000e510783b */ /* 0x000ea20000004200 */
[----:B------:R-:W-:-:S02]  /*5700*/  IMAD.MOV.U32 R99, RZ, RZ, R188 ;  /* 0x000000ffff637224 */ /* 0x000fc400078e00bc */
[----:B------:R-:W-:Y:S02]  /*5710*/  IMAD.MOV.U32 R96, RZ, RZ, R149 ;  /* 0x000000ffff607224 */ /* 0x000fe400078e0095 */
[----:B-1----:R-:W-:Y:S01]  /*5720*/  FFMA.FTZ R2, R114, c[0x0][0x2d0], -R3 ;  /* 0x0000b40072027a23 */ /* 0x002fe20000010803 */
[----:B------:R-:W-:-:S03]  /*5730*/  F2FP.BF16.PACK_AB R9, R209, R211 ;  /* 0x000000d3d109723e */ /* 0x000fc600000010ff */
[----:B------:R1:W-:Y:S02]  /*5740*/  MUFU.EX2 R207, R2 ;  /* 0x0000000200cf7308 */ /* 0x0003e40000000800 */
[----:B-1----:R-:W-:-:S06]  /*5750*/  FFMA.FTZ R2, R115, c[0x0][0x2d0], -R3 ;  /* 0x0000b40073027a23 */ /* 0x002fcc0000010803 */
[----:B------:R1:W1:Y:S02]  /*5760*/  MUFU.EX2 R205, R2 ;  /* 0x0000000200cd7308 */ /* 0x0002640000000800 */
[----:B-1----:R-:W-:Y:S01]  /*5770*/  FFMA.FTZ R2, R117, c[0x0][0x2d0], -R6 ;  /* 0x0000b40075027a23 */ /* 0x002fe20000010806 */
[----:B------:R-:W-:Y:S01]  /*5780*/  F2FP.BF16.PACK_AB R11, R205, R207 ;  /* 0x000000cfcd0b723e */ /* 0x000fe200000010ff */
[----:B------:R-:W-:-:S04]  /*5790*/  IMAD.MOV.U32 R117, RZ, RZ, R196 ;  /* 0x000000ffff757224 */ /* 0x000fc800078e00c4 */
[----:B------:R1:W-:Y:S02]  /*57a0*/  MUFU.EX2 R202, R2 ;  /* 0x0000000200ca7308 */ /* 0x0003e40000000800 */
[C---:B---3--:R-:W-:Y:S08]  /*57b0*/  HMMA.16816.F32.BF16 R144, R8.reuse, R12, R144 ;  /* 0x0000000c0890723c */ /* 0x048ff00000041890 */
[----:B----4-:R-:W-:Y:S01]  /*57c0*/  HMMA.16816.F32.BF16 R104, R8, R28, R104 ;  /* 0x0000001c0868723c */ /* 0x010fe20000041868 */
[----:B-1----:R-:W-:-:S02]  /*57d0*/  FFMA.FTZ R2, R116, c[0x0][0x2d0], -R6 ;  /* 0x0000b40074027a23 */ /* 0x002fc40000010806 */
[----:B------:R-:W-:Y:S02]  /*57e0*/  IMAD.MOV.U32 R116, RZ, RZ, R198 ;  /* 0x000000ffff747224 */ /* 0x000fe400078e00c6 */
[----:B------:R1:W3:Y:S02]  /*57f0*/  MUFU.EX2 R201, R2 ;  /* 0x0000000200c97308 */ /* 0x0002e40000000800 */
[----:B-1----:R-:W-:Y:S02]  /*5800*/  FFMA.FTZ R2, R118, c[0x0][0x2d0], -R6 ;  /* 0x0000b40076027a23 */ /* 0x002fe40000010806 */
[----:B------:R-:W-:-:S04]  /*5810*/  IMAD.MOV.U32 R118, RZ, RZ, R176 ;  /* 0x000000ffff767224 */ /* 0x000fc800078e00b0 */
[----:B------:R1:W-:Y:S01]  /*5820*/  MUFU.EX2 R200, R2 ;  /* 0x0000000200c87308 */ /* 0x0003e20000000800 */
[C---:B------:R-:W-:Y:S08]  /*5830*/  HMMA.16816.F32.BF16 R176, R8.reuse, R24, R76 ;  /* 0x0000001808b0723c */ /* 0x040ff0000004184c */
[----:B------:R-:W-:Y:S01]  /*5840*/  HMMA.16816.F32.BF16 R76, R8, R14, R64 ;  /* 0x0000000e084c723c */ /* 0x000fe20000041840 */
[----:B-1----:R-:W-:-:S07]  /*5850*/  FFMA.FTZ R2, R119, c[0x0][0x2d0], -R6 ;  /* 0x0000b40077027a23 */ /* 0x002fce0000010806 */
[C---:B------:R-:W-:Y:S01]  /*5860*/  HMMA.16816.F32.BF16 R64, R8.reuse, R26, R56 ;  /* 0x0000001a0840723c */ /* 0x040fe20000041838 */
[----:B------:R-:W-:Y:S01]  /*5870*/  IMAD.MOV.U32 R119, RZ, RZ, R192 ;  /* 0x000000ffff777224 */ /* 0x000fe200078e00c0 */
[----:B------:R1:W-:Y:S06]  /*5880*/  MUFU.EX2 R199, R2 ;  /* 0x0000000200c77308 */ /* 0x0003ec0000000800 */
[----:B------:R-:W-:Y:S01]  /*5890*/  HMMA.16816.F32.BF16 R56, R8, R22, R48 ;  /* 0x000000160838723c */ /* 0x000fe20000041830 */
[----:B-1----:R-:W-:Y:S02]  /*58a0*/  FFMA.FTZ R2, R120, c[0x0][0x2d0], -R0 ;  /* 0x0000b40078027a23 */ /* 0x002fe40000010800 */
[----:B------:R-:W-:-:S02]  /*58b0*/  IMAD.MOV.U32 R120, RZ, RZ, R151 ;  /* 0x000000ffff787224 */ /* 0x000fc400078e0097 */
[----:B------:R1:W-:Y:S02]  /*58c0*/  MUFU.EX2 R198, R2 ;  /* 0x0000000200c67308 */ /* 0x0003e40000000800 */
[----:B-1----:R-:W-:Y:S02]  /*58d0*/  FFMA.FTZ R2, R121, c[0x0][0x2d0], -R0 ;  /* 0x0000b40079027a23 */ /* 0x002fe40000010800 */
[----:B------:R-:W-:-:S04]  /*58e0*/  IMAD.MOV.U32 R121, RZ, RZ, R91 ;  /* 0x000000ffff797224 */ /* 0x000fc800078e005b */
[----:B------:R1:W4:Y:S01]  /*58f0*/  MUFU.EX2 R197, R2 ;  /* 0x0000000200c57308 */ /* 0x0003220000000800 */
[C---:B------:R-:W-:Y:S08]  /*5900*/  HMMA.16816.F32.BF16 R88, R8.reuse, R20, R72 ;  /* 0x000000140858723c */ /* 0x040ff00000041848 */
[----:B------:R-:W-:Y:S01]  /*5910*/  HMMA.16816.F32.BF16 R72, R8, R30, R60 ;  /* 0x0000001e0848723c */ /* 0x000fe2000004183c */
[----:B-1----:R-:W-:-:S06]  /*5920*/  FFMA.FTZ R2, R122, c[0x0][0x2d0], -R0 ;  /* 0x0000b4007a027a23 */ /* 0x002fcc0000010800 */
[----:B---3--:R-:W-:Y:S01]  /*5930*/  F2FP.BF16.PACK_AB R8, R201, R202 ;  /* 0x000000cac908723e */ /* 0x008fe200000010ff */
[----:B------:R-:W-:Y:S01]  /*5940*/  IMAD.MOV.U32 R122, RZ, RZ, R150 ;  /* 0x000000ffff7a7224 */ /* 0x000fe200078e0096 */
[----:B----4-:R-:W-:Y:S01]  /*5950*/  F2FP.BF16.PACK_AB R9, R197, R198 ;  /* 0x000000c6c509723e */ /* 0x010fe200000010ff */
[----:B------:R1:W-:Y:S01]  /*5960*/  MUFU.EX2 R196, R2 ;  /* 0x0000000200c47308 */ /* 0x0003e20000000800 */
[----:B------:R-:W-:Y:S01]  /*5970*/  F2FP.BF16.PACK_AB R10, R199, R200 ;  /* 0x000000c8c70a723e */ /* 0x000fe200000010ff */
[----:B-1----:R-:W-:Y:S02]  /*5980*/  FFMA.FTZ R2, R123, c[0x0][0x2d0], -R0 ;  /* 0x0000b4007b027a23 */ /* 0x002fe40000010800 */
[----:B------:R-:W-:-:S04]  /*5990*/  IMAD.MOV.U32 R123, RZ, RZ, R148 ;  /* 0x000000ffff7b7224 */ /* 0x000fc800078e0094 */
[----:B------:R1:W3:Y:S02]  /*59a0*/  MUFU.EX2 R195, R2 ;  /* 0x0000000200c37308 */ /* 0x0002e40000000800 */
[----:B-1----:R-:W-:Y:S01]  /*59b0*/  FFMA.FTZ R2, R124, c[0x0][0x2d0], -R6 ;  /* 0x0000b4007c027a23 */ /* 0x002fe20000010806 */
[----:B---3--:R-:W-:Y:S01]  /*59c0*/  F2FP.BF16.PACK_AB R11, R195, R196 ;  /* 0x000000c4c30b723e */ /* 0x008fe200000010ff */
[----:B------:R-:W-:-:S04]  /*59d0*/  IMAD.MOV.U32 R124, RZ, RZ, R100 ;  /* 0x000000ffff7c7224 */ /* 0x000fc800078e0064 */
[----:B------:R1:W-:Y:S01]  /*59e0*/  MUFU.EX2 R194, R2 ;  /* 0x0000000200c27308 */ /* 0x0003e20000000800 */
[----:B------:R-:W-:Y:S02]  /*59f0*/  IMAD.MOV.U32 R100, RZ, RZ, R92 ;  /* 0x000000ffff647224 */ /* 0x000fe400078e005c */
[----:B------:R-:W-:Y:S01]  /*5a00*/  IMAD.MOV.U32 R92, RZ, RZ, R4 ;  /* 0x000000ffff5c7224 */ /* 0x000fe200078e0004 */
[----:B------:R-:W-:Y:S01]  /*5a10*/  HMMA.16816.F32.BF16 R52, R8, R12, R52 ;  /* 0x0000000c0834723c */ /* 0x000fe20000041834 */
[----:B------:R-:W-:-:S07]  /*5a20*/  IMAD.MOV.U32 R4, RZ, RZ, R166 ;  /* 0x000000ffff047224 */ /* 0x000fce00078e00a6 */
[C---:B------:R-:W-:Y:S01]  /*5a30*/  HMMA.16816.F32.BF16 R48, R8.reuse, R14, R36 ;  /* 0x0000000e0830723c */ /* 0x040fe20000041824 */
[----:B------:R-:W-:Y:S01]  /*5a40*/  LDSM.16.MT88.4 R12, [R232+0x1900] ;  /* 0x00190000e80c783b */ /* 0x000fe20000004200 */
[----:B-1----:R-:W-:Y:S02]  /*5a50*/  FFMA.FTZ R2, R125, c[0x0][0x2d0], -R6 ;  /* 0x0000b4007d027a23 */ /* 0x002fe40000010806 */
[----:B------:R-:W-:Y:S02]  /*5a60*/  IMAD.MOV.U32 R125, RZ, RZ, R101 ;  /* 0x000000ffff7d7224 */ /* 0x000fe400078e0065 */
[----:B------:R1:W-:Y:S02]  /*5a70*/  MUFU.EX2 R193, R2 ;  /* 0x0000000200c17308 */ /* 0x0003e40000000800 */
[----:B------:R-:W-:Y:S01]  /*5a80*/  HMMA.16816.F32.BF16 R60, R8, R20, R108 ;  /* 0x00000014083c723c */ /* 0x000fe2000004186c */
[----:B------:R-:W-:Y:S02]  /*5a90*/  IMAD.MOV.U32 R101, RZ, RZ, R93 ;  /* 0x000000ffff657224 */ /* 0x000fe400078e005d */
[----:B------:R-:W-:-:S05]  /*5aa0*/  IMAD.MOV.U32 R93, RZ, RZ, R164 ;  /* 0x000000ffff5d7224 */ /* 0x000fca00078e00a4 */
[----:B------:R-:W-:Y:S01]  /*5ab0*/  HMMA.16816.F32.BF16 R44, R8, R28, R44 ;  /* 0x0000001c082c723c */ /* 0x000fe2000004182c */
[----:B-1----:R-:W-:-:S07]  /*5ac0*/  FFMA.FTZ R2, R126, c[0x0][0x2d0], -R5 ;  /* 0x0000b4007e027a23 */ /* 0x002fce0000010805 */
[C---:B------:R-:W-:Y:S01]  /*5ad0*/  HMMA.16816.F32.BF16 R28, R8.reuse, R30, R32 ;  /* 0x0000001e081c723c */ /* 0x040fe20000041820 */
[----:B------:R-:W-:Y:S01]  /*5ae0*/  IMAD.MOV.U32 R126, RZ, RZ, R102 ;  /* 0x000000ffff7e7224 */ /* 0x000fe200078e0066 */
[----:B------:R-:W-:Y:S01]  /*5af0*/  LDSM.16.MT88.4 R32, [R231+0x1900] ;  /* 0x00190000e720783b */ /* 0x000fe20000004200 */
[----:B------:R1:W-:Y:S01]  /*5b00*/  MUFU.EX2 R192, R2 ;  /* 0x0000000200c07308 */ /* 0x0003e20000000800 */
[----:B------:R-:W-:Y:S02]  /*5b10*/  IMAD.MOV.U32 R102, RZ, RZ, R94 ;  /* 0x000000ffff667224 */ /* 0x000fe400078e005e */
[----:B------:R-:W-:Y:S02]  /*5b20*/  IMAD.MOV.U32 R94, RZ, RZ, R165 ;  /* 0x000000ffff5e7224 */ /* 0x000fe400078e00a5 */
[C---:B------:R-:W-:Y:S08]  /*5b30*/  HMMA.16816.F32.BF16 R36, R8.reuse, R24, R80 ;  /* 0x000000180824723c */ /* 0x040ff00000041850 */
[----:B------:R-:W-:Y:S01]  /*5b40*/  HMMA.16816.F32.BF16 R40, R8, R26, R40 ;  /* 0x0000001a0828723c */ /* 0x000fe20000041828 */
[----:B------:R-:W3:Y:S01]  /*5b50*/  LDSM.16.MT88.4 R24, [R230+0x1900] ;  /* 0x00190000e618783b */ /* 0x000ee20000004200 */
[----:B-1----:R-:W-:-:S02]  /*5b60*/  FFMA.FTZ R2, R127, c[0x0][0x2d0], -R5 ;  /* 0x0000b4007f027a23 */ /* 0x002fc40000010805 */
[----:B------:R-:W-:Y:S02]  /*5b70*/  IMAD.MOV.U32 R127, RZ, RZ, R119 ;  /* 0x000000ffff7f7224 */ /* 0x000fe400078e0077 */
[----:B------:R1:W4:Y:S02]  /*5b80*/  MUFU.EX2 R191, R2 ;  /* 0x0000000200bf7308 */ /* 0x0003240000000800 */
[----:B------:R-:W-:Y:S01]  /*5b90*/  HMMA.16816.F32.BF16 R84, R8, R22, R84 ;  /* 0x000000160854723c */ /* 0x000fe20000041854 */
[----:B------:R-:W-:Y:S01]  /*5ba0*/  IMAD.MOV.U32 R119, RZ, RZ, R161 ;  /* 0x000000ffff777224 */ /* 0x000fe200078e00a1 */
[----:B------:R-:W2:Y:S01]  /*5bb0*/  LDSM.16.MT88.4 R20, [R229+0x2100] ;  /* 0x00210000e514783b */ /* 0x000ea20000004200 */
[----:B-1----:R-:W-:-:S04]  /*5bc0*/  FFMA.FTZ R2, R128, c[0x0][0x2d0], -R5 ;  /* 0x0000b40080027a23 */ /* 0x002fc80000010805 */
[----:B----4-:R-:W-:Y:S01]  /*5bd0*/  F2FP.BF16.PACK_AB R8, R191, R192 ;  /* 0x000000c0bf08723e */ /* 0x010fe200000010ff */
[----:B------:R-:W-:Y:S01]  /*5be0*/  IMAD.MOV.U32 R128, RZ, RZ, R120 ;  /* 0x000000ffff807224 */ /* 0x000fe200078e0078 */
[----:B------:R1:W-:Y:S01]  /*5bf0*/  MUFU.EX2 R190, R2 ;  /* 0x0000000200be7308 */ /* 0x0003e20000000800 */
[----:B------:R-:W-:Y:S02]  /*5c00*/  IMAD.MOV.U32 R120, RZ, RZ, R162 ;  /* 0x000000ffff787224 */ /* 0x000fe400078e00a2 */
[----:B-1----:R-:W-:Y:S02]  /*5c10*/  FFMA.FTZ R2, R129, c[0x0][0x2d0], -R5 ;  /* 0x0000b40081027a23 */ /* 0x002fe40000010805 */
[----:B------:R-:W-:-:S03]  /*5c20*/  IMAD.MOV.U32 R129, RZ, RZ, R122 ;  /* 0x000000ffff817224 */ /* 0x000fc600078e007a */
[----:B------:R1:W4:Y:S01]  /*5c30*/  MUFU.EX2 R189, R2 ;  /* 0x0000000200bd7308 */ /* 0x0003220000000800 */
[----:B------:R-:W-:Y:S02]  /*5c40*/  IMAD.MOV.U32 R122, RZ, RZ, R163 ;  /* 0x000000ffff7a7224 */ /* 0x000fe400078e00a3 */
[----:B-1----:R-:W-:Y:S01]  /*5c50*/  FFMA.FTZ R2, R130, c[0x0][0x2d0], -R3 ;  /* 0x0000b40082027a23 */ /* 0x002fe20000010803 */
[----:B----4-:R-:W-:Y:S01]  /*5c60*/  F2FP.BF16.PACK_AB R10, R189, R190 ;  /* 0x000000bebd0a723e */ /* 0x010fe200000010ff */
[----:B------:R-:W-:-:S03]  /*5c70*/  IMAD.MOV.U32 R130, RZ, RZ, R120 ;  /* 0x000000ffff827224 */ /* 0x000fc600078e0078 */
[----:B------:R1:W-:Y:S02]  /*5c80*/  MUFU.EX2 R188, R2 ;  /* 0x0000000200bc7308 */ /* 0x0003e40000000800 */
[----:B-1----:R-:W-:-:S06]  /*5c90*/  FFMA.FTZ R2, R132, c[0x0][0x2d0], -R3 ;  /* 0x0000b40084027a23 */ /* 0x002fcc0000010803 */
[----:B------:R1:W4:Y:S02]  /*5ca0*/  MUFU.EX2 R132, R2 ;  /* 0x0000000200847308 */ /* 0x0003240000000800 */
[----:B-1----:R-:W-:Y:S01]  /*5cb0*/  FFMA.FTZ R2, R131, c[0x0][0x2d0], -R3 ;  /* 0x0000b40083027a23 */ /* 0x002fe20000010803 */
[----:B----4-:R-:W-:Y:S01]  /*5cc0*/  F2FP.BF16.PACK_AB R9, R132, R188 ;  /* 0x000000bc8409723e */ /* 0x010fe200000010ff */
[----:B------:R-:W-:-:S04]  /*5cd0*/  IMAD.MOV.U32 R131, RZ, RZ, R101 ;  /* 0x000000ffff837224 */ /* 0x000fc800078e0065 */
[----:B------:R1:W-:Y:S02]  /*5ce0*/  MUFU.EX2 R114, R2 ;  /* 0x0000000200727308 */ /* 0x0003e40000000800 */
[----:B-1----:R-:W-:Y:S02]  /*5cf0*/  FFMA.FTZ R2, R133, c[0x0][0x2d0], -R3 ;  /* 0x0000b40085027a23 */ /* 0x002fe40000010803 */
[----:B------:R-:W-:-:S04]  /*5d00*/  IMAD.MOV.U32 R133, RZ, RZ, R122 ;  /* 0x000000ffff857224 */ /* 0x000fc800078e007a */
[----:B------:R1:W4:Y:S01]  /*5d10*/  MUFU.EX2 R115, R2 ;  /* 0x0000000200737308 */ /* 0x0003220000000800 */
[----:B------:R-:W-:Y:S02]  /*5d20*/  IMAD.MOV.U32 R122, RZ, RZ, R92 ;  /* 0x000000ffff7a7224 */ /* 0x000fe400078e005c */
[----:B-1----:R-:W-:Y:S01]  /*5d30*/  FFMA.FTZ R2, R173, c[0x0][0x2d0], -R6 ;  /* 0x0000b400ad027a23 */ /* 0x002fe20000010806 */
[----:B----4-:R-:W-:-:S04]  /*5d40*/  F2FP.BF16.PACK_AB R11, R115, R114 ;  /* 0x00000072730b723e */ /* 0x010fc800000010ff */
[----:B------:R1:W-:Y:S03]  /*5d50*/  MUFU.EX2 R113, R2 ;  /* 0x0000000200717308 */ /* 0x0003e60000000800 */
[C---:B--2---:R-:W-:Y:S08]  /*5d60*/  HMMA.16816.F32.BF16 R148, R8.reuse, R18, R76 ;  /* 0x000000120894723c */ /* 0x044ff0000004184c */
[----:B------:R-:W-:Y:S01]  /*5d70*/  HMMA.16816.F32.BF16 R144, R8, R16, R144 ;  /* 0x000000100890723c */ /* 0x000fe20000041890 */
[----:B-1----:R-:W-:-:S02]  /*5d80*/  FFMA.FTZ R2, R172, c[0x0][0x2d0], -R6 ;  /* 0x0000b400ac027a23 */ /* 0x002fc40000010806 */
[----:B------:R-:W-:Y:S02]  /*5d90*/  IMAD.MOV.U32 R172, RZ, RZ, R127 ;  /* 0x000000ffffac7224 */ /* 0x000fe400078e007f */
[----:B------:R1:W-:Y:S01]  /*5da0*/  MUFU.EX2 R112, R2 ;  /* 0x0000000200707308 */ /* 0x0003e20000000800 */
[----:B------:R-:W-:Y:S02]  /*5db0*/  IMAD.MOV.U32 R127, RZ, RZ, R100 ;  /* 0x000000ffff7f7224 */ /* 0x000fe400078e0064 */
[C---:B---3--:R-:W-:Y:S08]  /*5dc0*/  HMMA.16816.F32.BF16 R176, R8.reuse, R24, R176 ;  /* 0x0000001808b0723c */ /* 0x048ff000000418b0 */
[----:B------:R-:W-:Y:S01]  /*5dd0*/  HMMA.16816.F32.BF16 R80, R8, R26, R64 ;  /* 0x0000001a0850723c */ /* 0x000fe20000041840 */
[----:B-1----:R-:W-:-:S02]  /*5de0*/  FFMA.FTZ R2, R134, c[0x0][0x2d0], -R6 ;  /* 0x0000b40086027a23 */ /* 0x002fc40000010806 */
[----:B------:R-:W-:-:S05]  /*5df0*/  IMAD.MOV.U32 R134, RZ, RZ, R128 ;  /* 0x000000ffff867224 */ /* 0x000fca00078e0080 */
[----:B------:R-:W-:Y:S01]  /*5e00*/  HMMA.16816.F32.BF16 R76, R8, R32, R88 ;  /* 0x00000020084c723c */ /* 0x000fe20000041858 */
[----:B------:R1:W-:Y:S01]  /*5e10*/  MUFU.EX2 R111, R2 ;  /* 0x00000002006f7308 */ /* 0x0003e20000000800 */
[----:B------:R-:W-:Y:S02]  /*5e20*/  IMAD.MOV.U32 R128, RZ, RZ, R119 ;  /* 0x000000ffff807224 */ /* 0x000fe400078e0077 */
[----:B------:R-:W-:Y:S02]  /*5e30*/  IMAD.MOV.U32 R119, RZ, RZ, R94 ;  /* 0x000000ffff777224 */ /* 0x000fe400078e005e */
[----:B-1----:R-:W-:Y:S02]  /*5e40*/  FFMA.FTZ R2, R138, c[0x0][0x2d0], -R6 ;  /* 0x0000b4008a027a23 */ /* 0x002fe40000010806 */
[----:B------:R-:W-:Y:S02]  /*5e50*/  IMAD.MOV.U32 R138, RZ, RZ, R102 ;  /* 0x000000ffff8a7224 */ /* 0x000fe400078e0066 */
[----:B------:R1:W-:Y:S02]  /*5e60*/  MUFU.EX2 R110, R2 ;  /* 0x00000002006e7308 */ /* 0x0003e40000000800 */
[----:B-1----:R-:W-:-:S02]  /*5e70*/  FFMA.FTZ R2, R174, c[0x0][0x2d0], -R0 ;  /* 0x0000b400ae027a23 */ /* 0x002fc40000010800 */
[----:B------:R-:W-:-:S04]  /*5e80*/  IMAD.MOV.U32 R174, RZ, RZ, R123 ;  /* 0x000000ffffae7224 */ /* 0x000fc800078e007b */
[----:B------:R1:W-:Y:S01]  /*5e90*/  MUFU.EX2 R108, R2 ;  /* 0x00000002006c7308 */ /* 0x0003e20000000800 */
[----:B------:R-:W-:Y:S02]  /*5ea0*/  IMAD.MOV.U32 R123, RZ, RZ, R95 ;  /* 0x000000ffff7b7224 */ /* 0x000fe400078e005f */
[----:B------:R-:W-:Y:S02]  /*5eb0*/  IMAD.MOV.U32 R95, RZ, RZ, R160 ;  /* 0x000000ffff5f7224 */ /* 0x000fe400078e00a0 */
[----:B------:R-:W-:Y:S01]  /*5ec0*/  HMMA.16816.F32.BF16 R160, R8, R12, R104 ;  /* 0x0000000c08a0723c */ /* 0x000fe20000041868 */
[----:B------:R-:W-:Y:S02]  /*5ed0*/  IMAD.MOV.U32 R173, RZ, RZ, R123 ;  /* 0x000000ffffad7224 */ /* 0x000fe400078e007b */
[----:B-1----:R-:W-:Y:S02]  /*5ee0*/  FFMA.FTZ R2, R175, c[0x0][0x2d0], -R0 ;  /* 0x0000b400af027a23 */ /* 0x002fe40000010800 */
[----:B------:R-:W-:-:S02]  /*5ef0*/  IMAD.MOV.U32 R175, RZ, RZ, R97 ;  /* 0x000000ffffaf7224 */ /* 0x000fc400078e0061 */
[----:B------:R1:W2:Y:S01]  /*5f00*/  MUFU.EX2 R107, R2 ;  /* 0x00000002006b7308 */ /* 0x0002a20000000800 */
[----:B------:R-:W-:Y:S02]  /*5f10*/  IMAD.MOV.U32 R97, RZ, RZ, R98 ;  /* 0x000000ffff617224 */ /* 0x000fe400078e0062 */
[----:B------:R-:W-:Y:S02]  /*5f20*/  IMAD.MOV.U32 R98, RZ, RZ, R99 ;  /* 0x000000ffff627224 */ /* 0x000fe400078e0063 */
[----:B------:R-:W-:Y:S02]  /*5f30*/  IMAD.MOV.U32 R99, RZ, RZ, R117 ;  /* 0x000000ffff637224 */ /* 0x000fe400078e0075 */
[----:B------:R-:W-:Y:S02]  /*5f40*/  IMAD.MOV.U32 R117, RZ, RZ, R103 ;  /* 0x000000ffff757224 */ /* 0x000fe400078e0067 */
[----:B------:R-:W-:Y:S02]  /*5f50*/  IMAD.MOV.U32 R103, RZ, RZ, R7 ;  /* 0x000000ffff677224 */ /* 0x000fe400078e0007 */
[----:B------:R-:W-:-:S02]  /*5f60*/  IMAD.MOV.U32 R123, RZ, RZ, R99 ;  /* 0x000000ffff7b7224 */ /* 0x000fc400078e0063 */
[----:B------:R-:W-:Y:S02]  /*5f70*/  IMAD.MOV.U32 R120, RZ, RZ, R98 ;  /* 0x000000ffff787224 */ /* 0x000fe400078e0062 */
[----:B------:R-:W-:Y:S02]  /*5f80*/  IMAD.MOV.U32 R7, RZ, RZ, R167 ;  /* 0x000000ffff077224 */ /* 0x000fe400078e00a7 */
[----:B-1----:R-:W-:Y:S01]  /*5f90*/  FFMA.FTZ R2, R180, c[0x0][0x2d0], -R0 ;  /* 0x0000b400b4027a23 */ /* 0x002fe20000010800 */
[----:B------:R-:W-:Y:S01]  /*5fa0*/  HMMA.16816.F32.BF16 R164, R8, R14, R72 ;  /* 0x0000000e08a4723c */ /* 0x000fe20000041848 */
[----:B------:R-:W-:Y:S02]  /*5fb0*/  IMAD.MOV.U32 R180, RZ, RZ, R129 ;  /* 0x000000ffffb47224 */ /* 0x000fe400078e0081 */
[----:B------:R1:W-:Y:S01]  /*5fc0*/  MUFU.EX2 R105, R2 ;  /* 0x0000000200697308 */ /* 0x0003e20000000800 */
[----:B------:R-:W-:-:S04]  /*5fd0*/  IMAD.MOV.U32 R129, RZ, RZ, R96 ;  /* 0x000000ffff817224 */ /* 0x000fc800078e0060 */
[----:B------:R-:W-:Y:S07]  /*5fe0*/  HMMA.16816.F32.BF16 R72, R8, R34, R56 ;  /* 0x000000220848723c */ /* 0x000fee0000041838 */
[----:B------:R-:W-:Y:S02]  /*5ff0*/  F2FP.BF16.PACK_AB R8, R193, R194 ;  /* 0x000000c2c108723e */ /* 0x000fe400000010ff */
[----:B--2---:R-:W-:Y:S01]  /*6000*/  F2FP.BF16.PACK_AB R9, R107, R108 ;  /* 0x0000006c6b09723e */ /* 0x004fe200000010ff */
[----:B-1----:R-:W-:Y:S01]  /*6010*/  FFMA.FTZ R2, R181, c[0x0][0x2d0], -R0 ;  /* 0x0000b400b5027a23 */ /* 0x002fe20000010800 */
[----:B------:R-:W-:Y:S01]  /*6020*/  F2FP.BF16.PACK_AB R10, R112, R113 ;  /* 0x00000071700a723e */ /* 0x000fe200000010ff */
[----:B------:R-:W-:-:S02]  /*6030*/  IMAD.MOV.U32 R181, RZ, RZ, R97 ;  /* 0x000000ffffb57224 */ /* 0x000fc400078e0061 */
[----:B------:R1:W2:Y:S02]  /*6040*/  MUFU.EX2 R104, R2 ;  /* 0x0000000200687308 */ /* 0x0002a40000000800 */
[----:B-1----:R-:W-:Y:S01]  /*6050*/  FFMA.FTZ R2, R152, c[0x0][0x2d0], -R6 ;  /* 0x0000b40098027a23 */ /* 0x002fe20000010806 */
[----:B--2---:R-:W-:Y:S01]  /*6060*/  F2FP.BF16.PACK_AB R11, R104, R105 ;  /* 0x00000069680b723e */ /* 0x004fe200000010ff */
[----:B------:R-:W-:-:S04]  /*6070*/  IMAD.MOV.U32 R152, RZ, RZ, R117 ;  /* 0x000000ffff987224 */ /* 0x000fc800078e0075 */
[----:B------:R1:W-:Y:S01]  /*6080*/  MUFU.EX2 R109, R2 ;  /* 0x00000002006d7308 */ /* 0x0003e20000000800 */
[----:B------:R-:W-:Y:S01]  /*6090*/  IMAD.MOV.U32 R117, RZ, RZ, R103 ;  /* 0x000000ffff757224 */ /* 0x000fe200078e0067 */
        /* <DEDUP_REMOVED lines=18> */
[----:B------:R1:W1:Y:S03]  /*61c0*/  MUFU.EX2 R102, R2 ;  /* 0x0000000200667308 */ /* 0x0002660000000800 */
[----:B------:R-:W-:Y:S01]  /*61d0*/  HMMA.16816.F32.BF16 R40, R8, R26, R40 ;  /* 0x0000001a0828723c */ /* 0x000fe20000041828 */
[----:B------:R-:W-:Y:S01]  /*61e0*/  IMAD.MOV.U32 R153, RZ, RZ, R181 ;  /* 0x000000ffff997224 */ /* 0x000fe200078e00b5 */
[----:B------:R-:W2:Y:S01]  /*61f0*/  LDSM.16.MT88.4 R24, [R229+0x2900] ;  /* 0x00290000e518783b */ /* 0x000ea20000004200 */
[----:B------:R-:W-:Y:S02]  /*6200*/  IMAD.MOV.U32 R181, RZ, RZ, R175 ;  /* 0x000000ffffb57224 */ /* 0x000fe400078e00af */
[----:B------:R-:W-:-:S02]  /*6210*/  IMAD.MOV.U32 R175, RZ, RZ, R121 ;  /* 0x000000ffffaf7224 */ /* 0x000fc400078e0079 */
[----:B------:R-:W-:Y:S02]  /*6220*/  IMAD.MOV.U32 R121, RZ, RZ, R116 ;  /* 0x000000ffff797224 */ /* 0x000fe400078e0074 */
[----:B------:R-:W-:Y:S02]  /*6230*/  IMAD.MOV.U32 R116, RZ, RZ, R71 ;  /* 0x000000ffff747224 */ /* 0x000fe400078e0047 */
[----:B-1----:R-:W-:Y:S01]  /*6240*/  FFMA.FTZ R2, R154, c[0x0][0x2d0], -R5 ;  /* 0x0000b4009a027a23 */ /* 0x002fe20000010805 */
[----:B------:R-:W-:-:S03]  /*6250*/  F2FP.BF16.PACK_AB R8, R102, R103 ;  /* 0x000000676608723e */ /* 0x000fc600000010ff */
[----:B------:R1:W-:Y:S02]  /*6260*/  MUFU.EX2 R101, R2 ;  /* 0x0000000200657308 */ /* 0x0003e40000000800 */
[----:B-1----:R-:W-:-:S06]  /*6270*/  FFMA.FTZ R2, R155, c[0x0][0x2d0], -R5 ;  /* 0x0000b4009b027a23 */ /* 0x002fcc0000010805 */
[----:B------:R1:W1:Y:S02]  /*6280*/  MUFU.EX2 R100, R2 ;  /* 0x0000000200647308 */ /* 0x0002640000000800 */
[----:B-1----:R-:W-:Y:S01]  /*6290*/  FFMA.FTZ R2, R168, c[0x0][0x2d0], -R3 ;  /* 0x0000b400a8027a23 */ /* 0x002fe20000010803 */
[----:B------:R-:W-:-:S05]  /*62a0*/  F2FP.BF16.PACK_AB R10, R100, R101 ;  /* 0x00000065640a723e */ /* 0x000fca00000010ff */
        /* <DEDUP_REMOVED lines=11> */
[C---:B------:R-:W-:Y:S08]  /*6360*/  HMMA.16816.F32.BF16 R144, R8.reuse, R20, R144 ;  /* 0x000000140890723c */ /* 0x040ff00000041890 */
[----:B------:R-:W-:Y:S01]  /*6370*/  HMMA.16816.F32.BF16 R148, R8, R22, R148 ;  /* 0x000000160894723c */ /* 0x000fe20000041894 */
[----:B-1----:R-:W-:-:S04]  /*6380*/  FFMA.FTZ R2, R140, c[0x0][0x2d0], -R0 ;  /* 0x0000b4008c027a23 */ /* 0x002fc80000010800 */
[----:B------:R1:W1:Y:S03]  /*6390*/  MUFU.EX2 R94, R2 ;  /* 0x00000002005e7308 */ /* 0x0002660000000800 */
[C---:B--2---:R-:W-:Y:S08]  /*63a0*/  HMMA.16816.F32.BF16 R160, R8.reuse, R16, R160 ;  /* 0x0000001008a0723c */ /* 0x044ff000000418a0 */
[----:B------:R-:W-:Y:S01]  /*63b0*/  HMMA.16816.F32.BF16 R164, R8, R18, R164 ;  /* 0x0000001208a4723c */ /* 0x000fe200000418a4 */
[----:B-1----:R-:W-:-:S07]  /*63c0*/  FFMA.FTZ R2, R141, c[0x0][0x2d0], -R0 ;  /* 0x0000b4008d027a23 */ /* 0x002fce0000010800 */
[C---:B---3--:R-:W-:Y:S01]  /*63d0*/  HMMA.16816.F32.BF16 R176, R8.reuse, R12, R176 ;  /* 0x0000000c08b0723c */ /* 0x048fe200000418b0 */
[----:B------:R1:W-:Y:S07]  /*63e0*/  MUFU.EX2 R93, R2 ;  /* 0x00000002005d7308 */ /* 0x0003ee0000000800 */
[C---:B------:R-:W-:Y:S08]  /*63f0*/  HMMA.16816.F32.BF16 R80, R8.reuse, R14, R80 ;  /* 0x0000000e0850723c */ /* 0x040ff00000041850 */
[----:B----4-:R-:W-:Y:S01]  /*6400*/  HMMA.16816.F32.BF16 R76, R8, R28, R76 ;  /* 0x0000001c084c723c */ /* 0x010fe2000004184c */
[----:B-1----:R-:W-:-:S04]  /*6410*/  FFMA.FTZ R2, R142, c[0x0][0x2d0], -R0 ;  /* 0x0000b4008e027a23 */ /* 0x002fc80000010800 */
[----:B------:R1:W2:Y:S03]  /*6420*/  MUFU.EX2 R92, R2 ;  /* 0x00000002005c7308 */ /* 0x0002a60000000800 */
[----:B------:R-:W-:Y:S07]  /*6430*/  HMMA.16816.F32.BF16 R72, R8, R30, R72 ;  /* 0x0000001e0848723c */ /* 0x000fee0000041848 */
[----:B------:R-:W-:-:S02]  /*6440*/  F2FP.BF16.PACK_AB R8, R110, R111 ;  /* 0x0000006f6e08723e */ /* 0x000fc400000010ff */
[----:B------:R-:W-:Y:S02]  /*6450*/  F2FP.BF16.PACK_AB R9, R94, R95 ;  /* 0x0000005f5e09723e */ /* 0x000fe400000010ff */
        /* <DEDUP_REMOVED lines=30> */
[----:B------:R-:W-:Y:S02]  /*6640*/  IMAD.MOV.U32 R156, RZ, RZ, R152 ;  /* 0x000000ffff9c7224 */ /* 0x000fe400078e0098 */
[----:B------:R-:W-:Y:S02]  /*6650*/  IMAD.MOV.U32 R152, RZ, RZ, R180 ;  /* 0x000000ffff987224 */ /* 0x000fe400078e00b4 */
[----:B------:R1:W-:Y:S01]  /*6660*/  MUFU.EX2 R71, R2 ;  /* 0x0000000200477308 */ /* 0x0003e20000000800 */
[----:B------:R-:W-:Y:S01]  /*6670*/  IMAD.MOV.U32 R180, RZ, RZ, R174 ;  /* 0x000000ffffb47224 */ /* 0x000fe200078e00ae */
[----:B---3--:R-:W-:Y:S01]  /*6680*/  F2FP.BF16.PACK_AB R8, R90, R91 ;  /* 0x0000005b5a08723e */ /* 0x008fe200000010ff */
[----:B------:R-:W-:Y:S01]  /*6690*/  IMAD.MOV.U32 R174, RZ, RZ, R118 ;  /* 0x000000ffffae7224 */ /* 0x000fe200078e0076 */
[----:B------:R-:W-:Y:S01]  /*66a0*/  F2FP.BF16.PACK_AB R9, R86, R87 ;  /* 0x000000575609723e */ /* 0x000fe200000010ff */
[----:B------:R-:W-:Y:S01]  /*66b0*/  FFMA.FTZ R4, R4, c[0x0][0x2d0], -R6 ;  /* 0x0000b40004047a23 */ /* 0x000fe20000010806 */
[----:B------:R-:W-:Y:S01]  /*66c0*/  F2FP.BF16.PACK_AB R10, R88, R89 ;  /* 0x00000059580a723e */ /* 0x000fe200000010ff */
[----:B------:R-:W-:-:S02]  /*66d0*/  IMAD.MOV.U32 R118, RZ, RZ, R234 ;  /* 0x000000ffff767224 */ /* 0x000fc400078e00ea */
[----:B-1----:R-:W-:Y:S01]  /*66e0*/  FFMA.FTZ R2, R157, c[0x0][0x2d0], -R6 ;  /* 0x0000b4009d027a23 */ /* 0x002fe20000010806 */
[----:B------:R-:W-:Y:S01]  /*66f0*/  F2FP.BF16.PACK_AB R11, R85, R84 ;  /* 0x00000054550b723e */ /* 0x000fe200000010ff */
[----:B------:R-:W-:Y:S01]  /*6700*/  IMAD.MOV.U32 R157, RZ, RZ, R156 ;  /* 0x000000ffff9d7224 */ /* 0x000fe200078e009c */
[----:B------:R-:W-:Y:S01]  /*6710*/  UIMAD.WIDE.U32 UR26, UR10, UR4, URZ ;  /* 0x000000040a1a72a5 */ /* 0x000fe2000f8e003f */
[----:B------:R-:W-:Y:S01]  /*6720*/  IMAD.MOV.U32 R156, RZ, RZ, R153 ;  /* 0x000000ffff9c7224 */ /* 0x000fe200078e0099 */
[----:B------:R1:W5:Y:S01]  /*6730*/  LDL.LU R234, [R1+0x28] ;  /* 0x0000280001ea7983 */ /* 0x0003620000300800 */
[----:B------:R-:W-:Y:S02]  /*6740*/  IMAD.MOV.U32 R153, RZ, RZ, R181 ;  /* 0x000000ffff997224 */ /* 0x000fe400078e00b5 */
[----:B------:R-:W-:Y:S01]  /*6750*/  IMAD.MOV.U32 R181, RZ, RZ, R180 ;  /* 0x000000ffffb57224 */ /* 0x000fe200078e00b4 */
[----:B------:R-:W-:Y:S01]  /*6760*/  HMMA.16816.F32.BF16 R144, R8, R24, R144 ;  /* 0x000000180890723c */ /* 0x000fe20000041890 */
[----:B------:R-:W-:-:S02]  /*6770*/  IMAD.MOV.U32 R180, RZ, RZ, R121 ;  /* 0x000000ffffb47224 */ /* 0x000fc400078e0079 */
[----:B------:R-:W-:Y:S02]  /*6780*/  IMAD.MOV.U32 R121, RZ, RZ, R69 ;  /* 0x000000ffff797224 */ /* 0x000fe400078e0045 */
[----:B------:R3:W1:Y:S02]  /*6790*/  MUFU.EX2 R69, R2 ;  /* 0x0000000200457308 */ /* 0x0006640000000800 */
[----:B---3--:R-:W-:Y:S02]  /*67a0*/  FFMA.FTZ R2, R157, c[0x0][0x2d0], -R6 ;  /* 0x0000b4009d027a23 */ /* 0x008fe40000010806 */
[----:B------:R-:W-:Y:S02]  /*67b0*/  IMAD.MOV.U32 R157, RZ, RZ, R156 ;  /* 0x000000ffff9d7224 */ /* 0x000fe400078e009c */
[----:B------:R-:W-:Y:S02]  /*67c0*/  IMAD.MOV.U32 R156, RZ, RZ, R181 ;  /* 0x000000ffff9c7224 */ /* 0x000fe400078e00b5 */
[----:B------:R-:W-:-:S02]  /*67d0*/  IMAD.MOV.U32 R181, RZ, RZ, R180 ;  /* 0x000000ffffb57224 */ /* 0x000fc400078e00b4 */
[----:B------:R-:W-:Y:S02]  /*67e0*/  IMAD.MOV.U32 R180, RZ, RZ, R138 ;  /* 0x000000ffffb47224 */ /* 0x000fe400078e008a */
[----:B------:R-:W-:Y:S02]  /*67f0*/  IMAD.MOV.U32 R138, RZ, RZ, R122 ;  /* 0x000000ffff8a7224 */ /* 0x000fe400078e007a */
[----:B------:R-:W-:Y:S02]  /*6800*/  IMAD.MOV.U32 R122, RZ, RZ, R68 ;  /* 0x000000ffff7a7224 */ /* 0x000fe400078e0044 */
[----:B------:R3:W-:Y:S01]  /*6810*/  MUFU.EX2 R68, R2 ;  /* 0x0000000200447308 */ /* 0x0007e20000000800 */
[----:B------:R-:W-:Y:S02]  /*6820*/  IMAD.MOV.U32 R155, RZ, RZ, R181 ;  /* 0x000000ffff9b7224 */ /* 0x000fe400078e00b5 */
[----:B------:R-:W-:Y:S02]  /*6830*/  IMAD.MOV.U32 R154, RZ, RZ, R180 ;  /* 0x000000ffff9a7224 */ /* 0x000fe400078e00b4 */
[----:B---3--:R-:W-:-:S02]  /*6840*/  FFMA.FTZ R2, R157, c[0x0][0x2d0], -R6 ;  /* 0x0000b4009d027a23 */ /* 0x008fc40000010806 */
[----:B------:R-:W-:Y:S02]  /*6850*/  IMAD.MOV.U32 R157, RZ, RZ, R138 ;  /* 0x000000ffff9d7224 */ /* 0x000fe400078e008a */
[----:B------:R3:W-:Y:S01]  /*6860*/  MUFU.EX2 R63, R2 ;  /* 0x00000002003f7308 */ /* 0x0007e20000000800 */
[----:B------:R-:W-:Y:S01]  /*6870*/  HMMA.16816.F32.BF16 R148, R8, R26, R148 ;  /* 0x0000001a0894723c */ /* 0x000fe20000041894 */
[----:B------:R-:W-:-:S07]  /*6880*/  IMAD.MOV.U32 R138, RZ, RZ, R233 ;  /* 0x000000ffff8a7224 */ /* 0x000fce00078e00e9 */
[----:B--2---:R-:W-:Y:S01]  /*6890*/  HMMA.16816.F32.BF16 R160, R8, R20, R160 ;  /* 0x0000001408a0723c */ /* 0x004fe200000418a0 */
[----:B---3--:R-:W-:-:S07]  /*68a0*/  FFMA.FTZ R2, R170, c[0x0][0x2d0], -R0 ;  /* 0x0000b400aa027a23 */ /* 0x008fce0000010800 */
[C---:B------:R-:W-:Y:S08]  /*68b0*/  HMMA.16816.F32.BF16 R164, R8.reuse, R22, R164 ;  /* 0x0000001608a4723c */ /* 0x040ff000000418a4 */
[C---:B----4-:R-:W-:Y:S01]  /*68c0*/  HMMA.16816.F32.BF16 R176, R8.reuse, R16, R176 ;  /* 0x0000001008b0723c */ /* 0x050fe200000418b0 */
[----:B------:R2:W-:Y:S07]  /*68d0*/  MUFU.EX2 R62, R2 ;  /* 0x00000002003e7308 */ /* 0x0005ee0000000800 */
[C---:B------:R-:W-:Y:S08]  /*68e0*/  HMMA.16816.F32.BF16 R76, R8.reuse, R12, R76 ;  /* 0x0000000c084c723c */ /* 0x040ff0000004184c */
[----:B------:R-:W-:Y:S01]  /*68f0*/  HMMA.16816.F32.BF16 R72, R8, R14, R72 ;  /* 0x0000000e0848723c */ /* 0x000fe20000041848 */
[----:B--2---:R-:W-:-:S02]  /*6900*/  FFMA.FTZ R2, R182, c[0x0][0x2d0], -R0 ;  /* 0x0000b400b6027a23 */ /* 0x004fc40000010800 */
[----:B------:R-:W-:Y:S02]  /*6910*/  IMAD.MOV.U32 R208, RZ, RZ, R125 ;  /* 0x000000ffffd07224 */ /* 0x000fe400078e007d */
[----:B------:R-:W-:Y:S01]  /*6920*/  IMAD.MOV.U32 R206, RZ, RZ, R124 ;  /* 0x000000ffffce7224 */ /* 0x000fe200078e007c */
[----:B------:R2:W3:Y:S01]  /*6930*/  MUFU.EX2 R61, R2 ;  /* 0x00000002003d7308 */ /* 0x0004e20000000800 */
[----:B------:R-:W-:Y:S02]  /*6940*/  IMAD.MOV.U32 R212, RZ, RZ, R126 ;  /* 0x000000ffffd47224 */ /* 0x000fe400078e007e */
[----:B------:R-:W-:Y:S01]  /*6950*/  IMAD.MOV.U32 R210, RZ, RZ, R174 ;  /* 0x000000ffffd27224 */ /* 0x000fe200078e00ae */
[----:B------:R-:W-:Y:S01]  /*6960*/  @UP1 UMOV UR21, UR27 ;  /* 0x0000001b00151c82 */ /* 0x000fe20008000000 */
[----:B------:R-:W-:Y:S01]  /*6970*/  IMAD.MOV.U32 R203, RZ, RZ, R138 ;  /* 0x000000ffffcb7224 */ /* 0x000fe200078e008a */
[----:B------:R-:W-:Y:S01]  /*6980*/  LDSM.16.MT88.4 R168, [R232+0x3100] ;  /* 0x00310000e8a8783b */ /* 0x000fe20000004200 */
[----:B------:R-:W-:-:S03]  /*6990*/  UMOV UR4, URZ ;  /* 0x0000003f00047c82 */ /* 0x000fc60008000000 */
[----:B------:R4:W5:Y:S01]  /*69a0*/  LDL.LU R233, [R1+0x24] ;  /* 0x0000240001e97983 */ /* 0x0009620000300800 */
[--C-:B--2---:R-:W-:Y:S02]  /*69b0*/  FFMA.FTZ R2, R183, c[0x0][0x2d0], -R0.reuse ;  /* 0x0000b400b7027a23 */ /* 0x104fe40000010800 */
[----:B------:R-:W-:Y:S02]  /*69c0*/  HMMA.16816.F32.BF16 R180, R8, R18, R80 ;  /* 0x0000001208b4723c */ /* 0x000fe40000041850 */
[----:B------:R2:W-:Y:S02]  /*69d0*/  MUFU.EX2 R60, R2 ;  /* 0x00000002003c7308 */ /* 0x0005e40000000800 */
[----:B--2---:R-:W-:-:S06]  /*69e0*/  FFMA.FTZ R2, R184, c[0x0][0x2d0], -R0 ;  /* 0x0000b400b8027a23 */ /* 0x004fcc0000010800 */
[----:B------:R2:W2:Y:S01]  /*69f0*/  MUFU.EX2 R31, R2 ;  /* 0x00000002001f7308 */ /* 0x0004a20000000800 */
[----:B-1----:R-:W-:Y:S02]  /*6a00*/  F2FP.BF16.PACK_AB R8, R69, R71 ;  /* 0x000000474508723e */ /* 0x002fe400000010ff */
[----:B---3--:R-:W-:Y:S02]  /*6a10*/  F2FP.BF16.PACK_AB R9, R61, R62 ;  /* 0x0000003e3d09723e */ /* 0x008fe400000010ff */
[----:B------:R-:W-:Y:S01]  /*6a20*/  F2FP.BF16.PACK_AB R10, R63, R68 ;  /* 0x000000443f0a723e */ /* 0x000fe200000010ff */
[----:B--2---:R-:W-:Y:S02]  /*6a30*/  FFMA.FTZ R2, R155, c[0x0][0x2d0], -R5 ;  /* 0x0000b4009b027a23 */ /* 0x004fe40000010805 */
[----:B------:R-:W-:Y:S02]  /*6a40*/  IMAD.MOV.U32 R155, RZ, RZ, R154 ;  /* 0x000000ffff9b7224 */ /* 0x000fe400078e009a */
[----:B------:R1:W-:Y:S01]  /*6a50*/  MUFU.EX2 R29, R2 ;  /* 0x00000002001d7308 */ /* 0x0003e20000000800 */
[----:B------:R-:W-:Y:S01]  /*6a60*/  IMAD.MOV.U32 R154, RZ, RZ, R157 ;  /* 0x000000ffff9a7224 */ /* 0x000fe200078e009d */
[----:B------:R-:W-:Y:S01]  /*6a70*/  F2FP.BF16.PACK_AB R11, R31, R60 ;  /* 0x0000003c1f0b723e */ /* 0x000fe200000010ff */
[----:B------:R-:W-:-:S02]  /*6a80*/  IMAD.MOV.U32 R157, RZ, RZ, R156 ;  /* 0x000000ffff9d7224 */ /* 0x000fc400078e009c */
[----:B------:R-:W-:Y:S02]  /*6a90*/  IMAD.MOV.U32 R156, RZ, RZ, R153 ;  /* 0x000000ffff9c7224 */ /* 0x000fe400078e0099 */
[----:B------:R-:W-:Y:S02]  /*6aa0*/  IMAD.MOV.U32 R153, RZ, RZ, R152 ;  /* 0x000000ffff997224 */ /* 0x000fe400078e0098 */
[----:B-1----:R-:W-:Y:S01]  /*6ab0*/  FFMA.FTZ R2, R155, c[0x0][0x2d0], -R5 ;  /* 0x0000b4009b027a23 */ /* 0x002fe20000010805 */
[----:B------:R-:W-:Y:S01]  /*6ac0*/  HMMA.16816.F32.BF16 R56, R8, R26, R56 ;  /* 0x0000001a0838723c */ /* 0x000fe20000041838 */
[----:B------:R-:W-:Y:S02]  /*6ad0*/  IMAD.MOV.U32 R152, RZ, RZ, R134 ;  /* 0x000000ffff987224 */ /* 0x000fe400078e0086 */
[----:B------:R1:W2:Y:S01]  /*6ae0*/  MUFU.EX2 R30, R2 ;  /* 0x00000002001e7308 */ /* 0x0002a20000000800 */
[----:B------:R-:W-:-:S04]  /*6af0*/  IMAD.MOV.U32 R134, RZ, RZ, R172 ;  /* 0x000000ffff867224 */ /* 0x000fc800078e00ac */
[C---:B------:R-:W-:Y:S01]  /*6b00*/  HMMA.16816.F32.BF16 R64, R8.reuse, R24, R64 ;  /* 0x000000180840723c */ /* 0x040fe20000041840 */
[----:B-1----:R-:W-:Y:S02]  /*6b10*/  FFMA.FTZ R2, R154, c[0x0][0x2d0], -R5 ;  /* 0x0000b4009a027a23 */ /* 0x002fe40000010805 */
[----:B------:R-:W-:Y:S02]  /*6b20*/  IMAD.MOV.U32 R142, RZ, RZ, R152 ;  /* 0x000000ffff8e7224 */ /* 0x000fe400078e0098 */
[----:B------:R1:W-:Y:S01]  /*6b30*/  MUFU.EX2 R28, R2 ;  /* 0x00000002001c7308 */ /* 0x0003e20000000800 */
[----:B------:R-:W-:Y:S02]  /*6b40*/  IMAD.MOV.U32 R172, RZ, RZ, R173 ;  /* 0x000000ffffac7224 */ /* 0x000fe400078e00ad */
[----:B------:R-:W-:Y:S01]  /*6b50*/  IMAD.MOV.U32 R141, RZ, RZ, R134 ;  /* 0x000000ffff8d7224 */ /* 0x000fe200078e0086 */
[----:B------:R-:W-:Y:S01]  /*6b60*/  HMMA.16816.F32.BF16 R48, R8, R22, R48 ;  /* 0x000000160830723c */ /* 0x000fe20000041830 */
[----:B------:R-:W-:-:S02]  /*6b70*/  IMAD.MOV.U32 R173, RZ, RZ, R133 ;  /* 0x000000ffffad7224 */ /* 0x000fc400078e0085 */
[----:B------:R-:W-:Y:S02]  /*6b80*/  IMAD.MOV.U32 R133, RZ, RZ, R130 ;  /* 0x000000ffff857224 */ /* 0x000fe400078e0082 */
[----:B-1----:R-:W-:-:S03]  /*6b90*/  FFMA.FTZ R2, R251, c[0x0][0x2d0], -R5 ;  /* 0x0000b400fb027a23 */ /* 0x002fc60000010805 */
[----:B------:R-:W-:Y:S01]  /*6ba0*/  HMMA.16816.F32.BF16 R52, R8, R20, R52 ;  /* 0x000000140834723c */ /* 0x000fe20000041834 */
[----:B------:R-:W-:Y:S01]  /*6bb0*/  IMAD.MOV.U32 R140, RZ, RZ, R172 ;  /* 0x000000ffff8c7224 */ /* 0x000fe200078e00ac */
[----:B------:R1:W-:Y:S01]  /*6bc0*/  MUFU.EX2 R26, R2 ;  /* 0x00000002001a7308 */ /* 0x0003e20000000800 */
[----:B------:R-:W-:Y:S02]  /*6bd0*/  IMAD.MOV.U32 R158, RZ, RZ, R173 ;  /* 0x000000ffff9e7224 */ /* 0x000fe400078e00ad */
[----:B------:R-:W-:-:S03]  /*6be0*/  IMAD.MOV.U32 R159, RZ, RZ, R153 ;  /* 0x000000ffff9f7224 */ /* 0x000fc600078e0099 */
[C---:B------:R-:W-:Y:S01]  /*6bf0*/  HMMA.16816.F32.BF16 R44, R8.reuse, R12, R44 ;  /* 0x0000000c082c723c */ /* 0x040fe2000004182c */
[----:B------:R-:W-:Y:S01]  /*6c00*/  IMAD.MOV.U32 R134, RZ, RZ, R118 ;  /* 0x000000ffff867224 */ /* 0x000fe200078e0076 */
[----:B------:R-:W-:Y:S01]  /*6c10*/  @UP1 USHF.R.U32.HI UR10, URZ, UR5, UR21 ;  /* 0x000000053f0a1299 */ /* 0x000fe20008011615 */
[----:B------:R-:W-:Y:S01]  /*6c20*/  IMAD.MOV.U32 R130, RZ, RZ, R228 ;  /* 0x000000ffff827224 */ /* 0x000fe200078e00e4 */
[----:B------:R-:W3:Y:S01]  /*6c30*/  LDSM.16.MT88.4 R152, [R229+0x3100] ;  /* 0x00310000e598783b */ /* 0x000ee20000004200 */
[----:B-1----:R-:W-:Y:S02]  /*6c40*/  FFMA.FTZ R2, R225, c[0x0][0x2d0], -R3 ;  /* 0x0000b400e1027a23 */ /* 0x002fe40000010803 */
[----:B------:R-:W-:Y:S01]  /*6c50*/  IMAD.MOV.U32 R139, RZ, RZ, R133 ;  /* 0x000000ffff8b7224 */ /* 0x000fe200078e0085 */
[----:B------:R-:W-:Y:S01]  /*6c60*/  HMMA.16816.F32.BF16 R36, R8, R16, R36 ;  /* 0x000000100824723c */ /* 0x000fe20000041824 */
[----:B------:R1:W-:Y:S01]  /*6c70*/  MUFU.EX2 R25, R2 ;  /* 0x0000000200197308 */ /* 0x0003e20000000800 */
[----:B------:R-:W-:-:S02]  /*6c80*/  FFMA.FTZ R5, R226, c[0x0][0x2d0], -R0 ;  /* 0x0000b400e2057a23 */ /* 0x000fc40000010800 */
[----:B------:R-:W-:Y:S02]  /*6c90*/  IMAD.MOV.U32 R172, RZ, RZ, R119 ;  /* 0x000000ffffac7224 */ /* 0x000fe400078e0077 */
[----:B------:R-:W-:Y:S02]  /*6ca0*/  FADD.FTZ R13, R186, R185 ;  /* 0x000000b9ba0d7221 */ /* 0x000fe40000010000 */
[----:B------:R-:W-:Y:S01]  /*6cb0*/  HMMA.16816.F32.BF16 R40, R8, R18, R40 ;  /* 0x000000120828723c */ /* 0x000fe20000041828 */
[----:B------:R-:W-:-:S07]  /*6cc0*/  IMAD.MOV.U32 R133, RZ, RZ, R127 ;  /* 0x000000ffff857224 */ /* 0x000fce00078e007f */
[----:B------:R-:W-:Y:S01]  /*6cd0*/  HMMA.16816.F32.BF16 R32, R8, R14, R32 ;  /* 0x0000000e0820723c */ /* 0x000fe20000041820 */
[----:B-1----:R-:W-:Y:S02]  /*6ce0*/  FFMA.FTZ R2, R223, c[0x0][0x2d0], -R3 ;  /* 0x0000b400df027a23 */ /* 0x002fe40000010803 */
[----:B------:R-:W-:Y:S02]  /*6cf0*/  IMAD.MOV.U32 R173, RZ, RZ, R121 ;  /* 0x000000ffffad7224 */ /* 0x000fe400078e0079 */
[----:B------:R-:W-:Y:S01]  /*6d00*/  IMAD.MOV.U32 R138, RZ, RZ, R131 ;  /* 0x000000ffff8a7224 */ /* 0x000fe200078e0083 */
[----:B------:R1:W1:Y:S01]  /*6d10*/  MUFU.EX2 R24, R2 ;  /* 0x0000000200187308 */ /* 0x0002620000000800 */
[----:B------:R-:W-:Y:S01]  /*6d20*/  IMAD.MOV.U32 R127, RZ, RZ, R117 ;  /* 0x000000ffff7f7224 */ /* 0x000fe200078e0075 */
[----:B------:R-:W-:Y:S01]  /*6d30*/  UIADD3 UR5, UR10, UR7, -UR12 ;  /* 0x000000070a057290 */ /* 0x000fe2000fffe80c */
[----:B------:R-:W-:Y:S01]  /*6d40*/  FADD.FTZ R12, R158, R139 ;  /* 0x0000008b9e0c7221 */ /* 0x000fe20000010000 */
[----:B------:R-:W-:Y:S04]  /*6d50*/  LDSM.16.MT88.4 R16, [R231+0x3100] ;  /* 0x00310000e710783b */ /* 0x000fe80000004200 */
[----:B------:R4:W5:Y:S01]  /*6d60*/  LDL.LU R228, [R1+0x20] ;  /* 0x0000200001e47983 */ /* 0x0009620000300800 */
[----:B------:R3:W-:Y:S01]  /*6d70*/  MUFU.EX2 R15, R4 ;  /* 0x00000004000f7308 */ /* 0x0007e20000000800 */
[----:B------:R-:W-:Y:S01]  /*6d80*/  IMAD.MOV.U32 R121, RZ, RZ, R116 ;  /* 0x000000ffff797224 */ /* 0x000fe200078e0074 */
[----:B------:R-:W-:Y:S01]  /*6d90*/  UIMAD.WIDE UR4, UR5, -0x6db6db6d, UR4 ;  /* 0x92492493050478a5 */ /* 0x000fe2000f8e0204 */
[----:B------:R-:W-:Y:S01]  /*6da0*/  IMAD.MOV.U32 R204, RZ, RZ, R173 ;  /* 0x000000ffffcc7224 */ /* 0x000fe200078e00ad */
[----:B------:R-:W4:Y:S01]  /*6db0*/  LDSM.16.MT88.4 R116, [R230+0x3100] ;  /* 0x00310000e674783b */ /* 0x000f220000004200 */
[----:B------:R-:W-:Y:S01]  /*6dc0*/  IMAD.MOV.U32 R139, RZ, RZ, R133 ;  /* 0x000000ffff8b7224 */ /* 0x000fe200078e0085 */
[----:B------:R-:W-:Y:S01]  /*6dd0*/  USHF.R.U32.HI UR4, URZ, 0x1f, UR5 ;  /* 0x0000001f3f047899 */ /* 0x000fe20008011605 */
[--C-:B-1----:R-:W-:Y:S01]  /*6de0*/  FFMA.FTZ R2, R252, c[0x0][0x2d0], -R3.reuse ;  /* 0x0000b400fc027a23 */ /* 0x102fe20000010803 */
[----:B------:R-:W-:Y:S01]  /*6df0*/  MUFU.EX2 R9, R5 ;  /* 0x0000000500097308 */ /* 0x000fe20000000800 */
[----:B------:R-:W-:Y:S01]  /*6e00*/  FFMA.FTZ R3, R142, c[0x0][0x2d0], -R3 ;  /* 0x0000b4008e037a23 */ /* 0x000fe20000010803 */
[----:B------:R-:W-:Y:S01]  /*6e10*/  ULEA.HI.SX32 UR4, UR5, UR4, 0x1a ;  /* 0x0000000405047291 */ /* 0x000fe2000f8fd23f */
[----:B------:R-:W-:Y:S01]  /*6e20*/  IMAD.MOV.U32 R133, RZ, RZ, R128 ;  /* 0x000000ffff857224 */ /* 0x000fe200078e0080 */
[----:B--2---:R-:W-:-:S02]  /*6e30*/  F2FP.BF16.PACK_AB R184, R30, R29 ;  /* 0x0000001d1eb8723e */ /* 0x004fc400000010ff */
[----:B------:R-:W-:Y:S01]  /*6e40*/  UISETP.LT.AND UP0, UPT, URZ, UR4, UPT ;  /* 0x000000043f00728c */ /* 0x000fe2000bf01270 */
[----:B------:R-:W-:Y:S01]  /*6e50*/  F2FP.BF16.PACK_AB R185, R24, R25 ;  /* 0x0000001918b9723e */ /* 0x000fe200000010ff */
[----:B------:R1:W-:Y:S01]  /*6e60*/  MUFU.EX2 R22, R3 ;  /* 0x0000000300167308 */ /* 0x0003e20000000800 */
[----:B---3--:R-:W-:Y:S01]  /*6e70*/  FADD.FTZ R4, R127, R159 ;  /* 0x0000009f7f047221 */ /* 0x008fe20000010000 */
[----:B------:R-:W-:Y:S01]  /*6e80*/  USEL UR4, URZ, UR4, !UP0 ;  /* 0x000000043f047287 */ /* 0x000fe2000c000000 */
[----:B------:R-:W-:-:S03]  /*6e90*/  F2FP.BF16.PACK_AB R186, R26, R28 ;  /* 0x0000001c1aba723e */ /* 0x000fc600000010ff */
[----:B------:R-:W-:Y:S02]  /*6ea0*/  UISETP.GE.AND UP0, UPT, UR6, UR4, UPT ;  /* 0x000000040600728c */ /* 0x000fe4000bf06270 */
[----:B------:R2:W3:Y:S04]  /*6eb0*/  MUFU.EX2 R23, R2 ;  /* 0x0000000200177308 */ /* 0x0004e80000000800 */
[----:B------:R-:W-:Y:S01]  /*6ec0*/  PLOP3.LUT P0, PT, PT, PT, UP0, 0x80, 0x0 ;  /* 0x000000000000781c */ /* 0x000fe20003f0f008 */
[----:B-1----:R-:W-:-:S04]  /*6ed0*/  FFMA.FTZ R3, R141, c[0x0][0x2d0], -R6 ;  /* 0x0000b4008d037a23 */ /* 0x002fc80000010806 */
[----:B------:R1:W-:Y:S01]  /*6ee0*/  MUFU.EX2 R21, R3 ;  /* 0x0000000300157308 */ /* 0x0003e20000000800 */
[--C-:B--2---:R-:W-:Y:S02]  /*6ef0*/  FFMA.FTZ R2, R140, c[0x0][0x2d0], -R6.reuse ;  /* 0x0000b4008c027a23 */ /* 0x104fe40000010806 */
[----:B------:R-:W-:Y:S02]  /*6f00*/  FFMA.FTZ R6, R7, c[0x0][0x2d0], -R6 ;  /* 0x0000b40007067a23 */ /* 0x000fe40000010806 */
[----:B------:R-:W-:-:S03]  /*6f10*/  FFMA.FTZ R7, R217, c[0x0][0x2d0], -R0 ;  /* 0x0000b400d9077a23 */ /* 0x000fc60000010800 */
[----:B------:R2:W2:Y:S01]  /*6f20*/  MUFU.EX2 R20, R2 ;  /* 0x0000000200147308 */ /* 0x0004a20000000800 */
[----:B-1----:R-:W-:-:S07]  /*6f30*/  FFMA.FTZ R3, R227, c[0x0][0x2d0], -R0 ;  /* 0x0000b400e3037a23 */ /* 0x002fce0000010800 */
[----:B------:R-:W1:Y:S01]  /*6f40*/  MUFU.EX2 R14, R6 ;  /* 0x00000006000e7308 */ /* 0x000e620000000800 */
[----:B------:R-:W-:Y:S01]  /*6f50*/  FFMA.FTZ R0, R187, c[0x0][0x2d0], -R0 ;  /* 0x0000b400bb007a23 */ /* 0x000fe20000010800 */
[----:B---3--:R-:W-:-:S06]  /*6f60*/  F2FP.BF16.PACK_AB R187, R22, R23 ;  /* 0x0000001716bb723e */ /* 0x008fcc00000010ff */
[----:B------:R3:W-:Y:S01]  /*6f70*/  MUFU.EX2 R8, R3 ;  /* 0x0000000300087308 */ /* 0x0007e20000000800 */
[----:B--2---:R-:W-:Y:S01]  /*6f80*/  FADD.FTZ R2, R175, R12 ;  /* 0x0000000caf027221 */ /* 0x004fe20000010000 */
[----:B------:R-:W-:Y:S01]  /*6f90*/  F2FP.BF16.PACK_AB R128, R20, R21 ;  /* 0x000000151480723e */ /* 0x000fe200000010ff */
[----:B------:R-:W-:Y:S02]  /*6fa0*/  HMMA.16816.F32.BF16 R144, R184, R152, R144 ;  /* 0x00000098b890723c */ /* 0x000fe40000041890 */
[----:B------:R-:W-:-:S03]  /*6fb0*/  FADD.FTZ R5, R130, R2 ;  /* 0x0000000282057221 */ /* 0x000fc60000010000 */
[----:B------:R2:W-:Y:S01]  /*6fc0*/  MUFU.EX2 R10, R7 ;  /* 0x00000007000a7308 */ /* 0x0005e20000000800 */
[----:B-1----:R-:W-:Y:S02]  /*6fd0*/  F2FP.BF16.PACK_AB R130, R14, R15 ;  /* 0x0000000f0e82723e */ /* 0x002fe400000010ff */
[----:B------:R-:W-:Y:S01]  /*6fe0*/  HMMA.16816.F32.BF16 R148, R184, R154, R148 ;  /* 0x0000009ab894723c */ /* 0x000fe20000041894 */
[----:B---3--:R-:W-:-:S04]  /*6ff0*/  FADD.FTZ R3, R156, R157 ;  /* 0x0000009d9c037221 */ /* 0x008fc80000010000 */
[----:B------:R-:W1:Y:S03]  /*7000*/  MUFU.EX2 R11, R0 ;  /* 0x00000000000b7308 */ /* 0x000e660000000800 */
[----:B------:R-:W-:Y:S01]  /*7010*/  HMMA.16816.F32.BF16 R160, R184, R168, R160 ;  /* 0x000000a8b8a0723c */ /* 0x000fe200000418a0 */
[----:B------:R-:W-:Y:S02]  /*7020*/  FADD.FTZ R6, R172, R3 ;  /* 0x00000003ac067221 */ /* 0x000fe40000010000 */
[----:B--2---:R-:W-:Y:S02]  /*7030*/  FADD.FTZ R7, R134, R4 ;  /* 0x0000000486077221 */ /* 0x004fe40000010000 */
[----:B------:R-:W-:-:S03]  /*7040*/  FADD.FTZ R2, R206, R6 ;  /* 0x00000006ce027221 */ /* 0x000fc60000010000 */
[C---:B------:R-:W-:Y:S01]  /*7050*/  HMMA.16816.F32.BF16 R164, R184.reuse, R170, R164 ;  /* 0x000000aab8a4723c */ /* 0x040fe200000418a4 */
[----:B------:R-:W-:Y:S02]  /*7060*/  FADD.FTZ R3, R208, R7 ;  /* 0x00000007d0037221 */ /* 0x000fe40000010000 */
[----:B------:R-:W-:Y:S02]  /*7070*/  FADD.FTZ R2, R203, R2 ;  /* 0x00000002cb027221 */ /* 0x000fe40000010000 */
[----:B------:R-:W-:Y:S01]  /*7080*/  FADD.FTZ R3, R210, R3 ;  /* 0x00000003d2037221 */ /* 0x000fe20000010000 */
[----:B-1----:R-:W-:Y:S01]  /*7090*/  F2FP.BF16.PACK_AB R131, R11, R10 ;  /* 0x0000000a0b83723e */ /* 0x002fe200000010ff */
[----:B------:R-:W-:Y:S01]  /*70a0*/  FADD.FTZ R0, R222, R13 ;  /* 0x0000000dde007221 */ /* 0x000fe20000010000 */
[----:B----4-:R-:W-:Y:S01]  /*70b0*/  HMMA.16816.F32.BF16 R176, R184, R116, R176 ;  /* 0x00000074b8b0723c */ /* 0x010fe200000418b0 */
        /* <DEDUP_REMOVED lines=15> */
[----:B------:R-:W-:Y:S01]  /*71b0*/  IMAD.MOV.U32 R134, RZ, RZ, R129 ;  /* 0x000000ffff867224 */ /* 0x000fe200078e0081 */
[----:B------:R-:W-:Y:S01]  /*71c0*/  F2FP.BF16.PACK_AB R129, R9, R8 ;  /* 0x000000080981723e */ /* 0x000fe200000010ff */
        /* <DEDUP_REMOVED lines=89> */
[----:B------:R-:W-:-:S02]  /*7760*/  FADD.FTZ R5, R11, R2 ;  /* 0x000000020b057221 */ /* 0x000fc40000010000 */
[----:B------:R-:W-:-:S03]  /*7770*/  FADD.FTZ R2, R26, R3 ;  /* 0x000000031a027221 */ /* 0x000fc60000010000 */
[----:B------:R2:W-:Y:S01]  /*7780*/  STL [R1+0x8], R5 ;  /* 0x0000080501007387 */ /* 0x0005e20000100800 */
[----:B-1----:R-:W-:-:S05]  /*7790*/  FADD.FTZ R0, R22, R4 ;  /* 0x0000000416007221 */ /* 0x002fca0000010000 */
[----:B------:R2:W-:Y:S04]  /*77a0*/  STL [R1+0xc], R0 ;  /* 0x00000c0001007387 */ /* 0x0005e80000100800 */
[----:B------:R2:W-:Y:S01]  /*77b0*/  STL [R1+0x10], R2 ;  /* 0x0000100201007387 */ /* 0x0005e20000100800 */
[----:B------:R-:W-:Y:S05]  /*77c0*/  @!P0 BRA `(.L_x_1457) ;  /* 0x0000573000008947 */ /* 0x000fea0003800000 */
[----:B------:R-:W3:Y:S01]  /*77d0*/  LDL R133, [R1+0x18] ;  /* 0x0000180001857983 */ /* 0x000ee20000100800 */
[----:B------:R-:W-:Y:S01]  /*77e0*/  PLOP3.LUT P1, PT, PT, PT, UP1, 0x80, 0x0 ;  /* 0x000000000000781c */ /* 0x000fe20003f2f018 */
[----:B------:R-:W-:Y:S01]  /*77f0*/  IMAD.MOV.U32 R132, RZ, RZ, R136 ;  /* 0x000000ffff847224 */ /* 0x000fe200078e0088 */
[----:B------:R-:W-:Y:S01]  /*7800*/  PLOP3.LUT P0, PT, PT, PT, UP1, 0x80, 0x0 ;  /* 0x000000000000781c */ /* 0x000fe20003f0f018 */
[----:B------:R-:W-:Y:S01]  /*7810*/  IMAD.MOV.U32 R3, RZ, RZ, R137 ;  /* 0x000000ffff037224 */ /* 0x000fe200078e0089 */
[----:B------:R-:W-:-:S09]  /*7820*/  MOV R134, R70 ;  /* 0x0000004600867202 */ /* 0x000fd20000000f00 */
[----:B--23--:R-:W-:-:S04]  /*7830*/  @P1 IMAD.HI.U32 R0, R133, c[0x0][0x2c8], RZ ;  /* 0x0000b20085001a27 */ /* 0x00cfc800078e00ff */
[----:B------:R-:W-:Y:S01]  /*7840*/  IMAD.MOV.U32 R133, RZ, RZ, R135 ;  /* 0x000000ffff857224 */ /* 0x000fe200078e0087 */
[----:B------:R-:W-:-:S05]  /*7850*/  @P0 SHF.R.U32.HI R0, RZ, c[0x0][0x2cc], R0 ;  /* 0x0000b300ff000a19 */ /* 0x000fca0000011600 */
[----:B------:R1:W-:Y:S02]  /*7860*/  @P0 STL [R1+0x14], R0 ;  /* 0x0000140001000387 */ /* 0x0003e40000100800 */
.L_x_1460:
[----:B------:R-:W-:Y:S04]  /*7870*/  DEPBAR.LE SB0, 0x0 ;  /* 0x000080000000791a */ /* 0x000fe80000000000 */
[----:B------:R-:W-:Y:S01]  /*7880*/  BAR.SYNC.DEFER_BLOCKING 0x0 ;  /* 0x0000000000007b1d */ /* 0x000fe20000010000 */
[----:B------:R-:W-:Y:S05]  /*7890*/  ISETP.LE.AND P0, PT, RZ, UR6, PT ;  /* 0x00000006ff007c0c */ /* 0x000fea000bf03270 */
[----:B---3-5:R2:W3:Y:S04]  /*78a0*/  LDSM.16.M88.4 R112, [R235+0x7100] ;  /* 0x00710000eb70783b */ /* 0x0284e80000000200 */
        /* <DEDUP_REMOVED lines=18> */
[----:B-1-34-:R-:W-:Y:S01]  /*79d0*/  SHF.R.S32.HI R0, RZ, 0x1f, R249 ;  /* 0x0000001fff007819 */ /* 0x01afe200000114f9 */
[C---:B------:R-:W-:Y:S01]  /*79e0*/  IMAD.WIDE.U32 R4, R249.reuse, c[0x0][0x208], RZ ;  /* 0x00008200f9047a25 */ /* 0x040fe200078e00ff */
[----:B------:R-:W-:Y:S02]  /*79f0*/  SHF.R.S32.HI R2, RZ, 0x1f, R248 ;  /* 0x0000001fff027819 */ /* 0x000fe400000114f8 */
[----:B------:R-:W-:Y:S01]  /*7a00*/  IADD3 R21, R250, 0x100, RZ ;  /* 0x00000100fa157810 */ /* 0x000fe20007ffe0ff */
[----:B------:R-:W-:Y:S02]  /*7a10*/  IMAD R0, R0, c[0x0][0x208], RZ ;  /* 0x0000820000007a24 */ /* 0x000fe400078e02ff */
[----:B------:R-:W-:Y:S02]  /*7a20*/  IMAD R2, R2, c[0x0][0x218], RZ ;  /* 0x0000860002027a24 */ /* 0x000fe400078e02ff */
[----:B------:R-:W-:Y:S04]  /*7a30*/  IMAD R0, R249, c[0x0][0x20c], R0 ;  /* 0x00008300f9007a24 */ /* 0x000fe800078e0200 */
[----:B------:R-:W-:Y:S04]  /*7a40*/  IMAD.IADD R5, R5, 0x1, R0 ;  /* 0x0000000105057824 */ /* 0x000fe800078e0200 */
        /* <DEDUP_REMOVED lines=8> */
[----:B------:R-:W-:Y:S04]  /*7ad0*/  SHFL.IDX PT, R7, R0, RZ, 0x181f ;  /* 0x00181fff00077589 */ /* 0x000fe800000e0000 */
[----:B------:R-:W-:Y:S04]  /*7ae0*/  SHFL.IDX PT, R5, R0, 0x1, 0x181f ;  /* 0x00381f0000057f89 */ /* 0x000fe800000e0000 */
[----:B------:R-:W-:Y:S04]  /*7af0*/  SHFL.IDX PT, R12, R2, 0x2, 0x181f ;  /* 0x00581f00020c7f89 */ /* 0x000fe800000e0000 */
[----:B------:R-:W4:Y:S04]  /*7b00*/  SHFL.IDX PT, R10, R2, 0x3, 0x181f ;  /* 0x00781f00020a7f89 */ /* 0x000f2800000e0000 */
[----:B------:R-:W-:Y:S04]  /*7b10*/  SHFL.IDX PT, R9, R0, 0x2, 0x181f ;  /* 0x00581f0000097f89 */ /* 0x000fe800000e0000 */
[----:B------:R-:W5:Y:S04]  /*7b20*/  SHFL.IDX PT, R8, R2, 0x4, 0x181f ;  /* 0x00981f0002087f89 */ /* 0x000f6800000e0000 */
[----:B------:R-:W-:Y:S04]  /*7b30*/  SHFL.IDX PT, R11, R2, 0x5, 0x181f ;  /* 0x00b81f00020b7f89 */ /* 0x000fe800000e0000 */
[----:B------:R-:W-:Y:S04]  /*7b40*/  SHFL.IDX PT, R20, R0, 0x3, 0x181f ;  /* 0x00781f0000147f89 */ /* 0x000fe800000e0000 */
[----:B------:R-:W2:Y:S04]  /*7b50*/  SHFL.IDX PT, R15, R0, 0x4, 0x181f ;  /* 0x00981f00000f7f89 */ /* 0x000ea800000e0000 */
[----:B------:R-:W2:Y:S04]  /*7b60*/  SHFL.IDX PT, R2, R2, 0x6, 0x181f ;  /* 0x00d81f0002027f89 */ /* 0x000ea800000e0000 */
[----:B------:R-:W2:Y:S04]  /*7b70*/  SHFL.IDX PT, R14, R0, 0x5, 0x181f ;  /* 0x00b81f00000e7f89 */ /* 0x000ea800000e0000 */
[----:B------:R-:W2:Y:S01]  /*7b80*/  SHFL.IDX PT, R0, R0, 0x6, 0x181f ;  /* 0x00d81f0000007f89 */ /* 0x000ea200000e0000 */
[-C--:B-1----:R-:W-:Y:S02]  /*7b90*/  IADD3 R6, P1, R6, R247.reuse, RZ ;  /* 0x000000f706067210 */ /* 0x082fe40007f3e0ff */
[-C--:B---3--:R-:W-:Y:S02]  /*7ba0*/  IADD3 R4, P0, R4, R247.reuse, RZ ;  /* 0x000000f704047210 */ /* 0x088fe40007f1e0ff */
[-C--:B----4-:R-:W-:Y:S01]  /*7bb0*/  IADD3 R10, P3, R10, R247.reuse, RZ ;  /* 0x000000f70a0a7210 */ /* 0x090fe20007f7e0ff */
[--C-:B------:R-:W-:Y:S01]  /*7bc0*/  IMAD.X R7, R7, 0x1, R246.reuse, P1 ;  /* 0x0000000107077824 */ /* 0x100fe200008e06f6 */
[-C--:B-----5:R-:W-:Y:S01]  /*7bd0*/  IADD3 R8, P2, R8, R247.reuse, RZ ;  /* 0x000000f708087210 */ /* 0x0a0fe20007f5e0ff */
[--C-:B------:R-:W-:Y:S01]  /*7be0*/  IMAD.X R5, R5, 0x1, R246.reuse, P0 ;  /* 0x0000000105057824 */ /* 0x100fe200000e06f6 */
[-C--:B------:R-:W-:Y:S02]  /*7bf0*/  IADD3 R12, P0, R12, R247.reuse, RZ ;  /* 0x000000f70c0c7210 */ /* 0x080fe40007f1e0ff */
[----:B------:R1:W-:Y:S03]  /*7c00*/  LDGSTS.E.BYPASS.LTC128B.128 [R21], [R6.64], !P6 ;  /* 0x0000000006157fae */ /* 0x0003e6000f101d4e */
[--C-:B------:R-:W-:Y:S01]  /*7c10*/  IMAD.X R13, R9, 0x1, R246.reuse, P0 ;  /* 0x00000001090d7824 */ /* 0x100fe200000e06f6 */
[----:B------:R3:W-:Y:S01]  /*7c20*/  LDGSTS.E.BYPASS.LTC128B.128 [R21+0x800], [R4.64], !P6 ;  /* 0x0080000004157fae */ /* 0x0007e2000f101d4e */
[--C-:B--2---:R-:W-:Y:S03]  /*7c30*/  IMAD.X R9, R15, 0x1, R246.reuse, P2 ;  /* 0x000000010f097824 */ /* 0x104fe600010e06f6 */
        /* <DEDUP_REMOVED lines=8> */
[----:B------:R2:W-:Y:S04]  /*7cc0*/  LDGSTS.E.BYPASS.LTC128B.128 [R21+0x2800], [R6.64], !P6 ;  /* 0x0280000006157fae */ /* 0x0005e8000f101d4e */
[----:B------:R2:W-:Y:S02]  /*7cd0*/  LDGSTS.E.BYPASS.LTC128B.128 [R21+0x3000], [R4.64], !P6 ;  /* 0x0300000004157fae */ /* 0x0005e4000f101d4e */
.L_x_1458:
[-C--:B-1234-:R-:W-:Y:S01]  /*7ce0*/  HMMA.16816.F32.BF16 R4, R112, R16.reuse, RZ ;  /* 0x000000107004723c */ /* 0x09efe200000418ff */
[----:B------:R-:W0:Y:S01]  /*7cf0*/  LDGDEPBAR ;  /* 0x00000000000079af */ /* 0x000e220000000000 */
[----:B------:R-:W-:Y:S06]  /*7d00*/  UISETP.GE.AND UP0, UPT, UR6, 0x1, UPT ;  /* 0x000000010600788c */ /* 0x000fec000bf06270 */
        /* <DEDUP_REMOVED lines=100> */
[----:B------:R-:W5:Y:S07]  /*8350*/  LDSM.16.M88.4 R136, [R233+0x2800] ;  /* 0x00280000e988783b */ /* 0x000f6e0000000200 */
        /* <DEDUP_REMOVED lines=30> */
[----:B------:R-:W-:Y:S01]  /*8540*/  HMMA.16816.F32.BF16 R112, R196, R194, R112 ;  /* 0x000000c2c470723c */ /* 0x000fe20000041870 */
[----:B------:R-:W-:-:S07]  /*8550*/  @!P0 BRA `(.L_x_1459) ;  /* 0x000003f000008947 */ /* 0x000fce0003800000 */
[----:B------:R-:W2:Y:S01]  /*8560*/  LDL R0, [R1] ;  /* 0x0000000001007983 */ /* 0x000ea20000100800 */
        /* <DEDUP_REMOVED lines=61> */
[----:B------:R2:W-:Y:S02]  /*8940*/  LDGSTS.E.BYPASS.LTC128B.128 [R250+0x6900], [R136.64], !P6 ;  /* 0x0690000088fa7fae */ /* 0x0005e4000f101d4e */
.L_x_1459:
[----:B------:R-:W3:Y:S01]  /*8950*/  LDL R2, [R1+0x14] ;  /* 0x0000140001027983 */ /* 0x000ee20000100800 */
[----:B------:R-:W-:Y:S01]  /*8960*/  PLOP3.LUT P0, PT, PT, PT, UP1, 0x80, 0x0 ;  /* 0x000000000000781c */ /* 0x000fe20003f0f018 */
[----:B------:R-:W-:Y:S01]  /*8970*/  UIMAD UR5, UR6, -0x70, URZ ;  /* 0xffffff90060578a4 */ /* 0x000fe2000f8e023f */
[----:B--2---:R-:W-:Y:S01]  /*8980*/  IMAD.U32 R136, RZ, RZ, UR12 ;  /* 0x0000000cff887e24 */ /* 0x004fe2000f8e00ff */
[----:B------:R-:W2:Y:S01]  /*8990*/  LDL R139, [R1+0x1c] ;  /* 0x00001c00018b7983 */ /* 0x000ea20000100800 */
[----:B------:R-:W-:Y:S02]  /*89a0*/  UISETP.GT.AND UP0, UPT, UR6, UR4, UPT ;  /* 0x000000040600728c */ /* 0x000fe4000bf04270 */
[----:B------:R-:W-:Y:S01]  /*89b0*/  UIADD3 UR6, UR6, -0x1, URZ ;  /* 0xffffffff06067890 */ /* 0x000fe2000fffe03f */
        /* <DEDUP_REMOVED lines=17> */
[----:B------:R1:W3:Y:S04]  /*8ad0*/  LDL R0, [R1+0x18] ;  /* 0x0000180001007983 */ /* 0x0002e80000100800 */
[----:B------:R-:W0:Y:S01]  /*8ae0*/  LDGDEPBAR ;  /* 0x00000000000079af */ /* 0x000e220000000000 */
[----:B---3--:R-:W-:Y:S07]  /*8af0*/  @P0 IMAD.MOV.U32 R0, RZ, RZ, R2 ;  /* 0x000000ffff000224 */ /* 0x008fee00078e0002 */
[----:B------:R-:W-:Y:S08]  /*8b00*/  SHFL.IDX PT, R138, R0, 0x2, 0x1c1f ;  /* 0x005c1f00008a7f89 */ /* 0x000ff000000e0000 */
[----:B------:R-:W-:Y:S08]  /*8b10*/  SHFL.IDX PT, R135, R0, RZ, 0x1c1f ;  /* 0x001c1fff00877589 */ /* 0x000ff000000e0000 */
[----:B------:R-:W3:Y:S08]  /*8b20*/  SHFL.IDX PT, R2, R0, 0x1, 0x1c1f ;  /* 0x003c1f0000027f89 */ /* 0x000ef000000e0000 */
[----:B------:R4:W1:Y:S02]  /*8b30*/  SHFL.IDX PT, R137, R0, 0x3, 0x1c1f ;  /* 0x007c1f0000897f89 */ /* 0x00086400000e0000 */
[----:B----4-:R-:W-:Y:S05]  /*8b40*/  IMAD.U32 R0, RZ, RZ, UR5 ;  /* 0x00000005ff007e24 */ /* 0x010fea000f8e00ff */
[----:B--2---:R-:W-:Y:S04]  /*8b50*/  IADD3 R0, -R139, 0x1, R0 ;  /* 0x000000018b007810 */ /* 0x004fe80007ffe100 */
[----:B------:R-:W-:Y:S05]  /*8b60*/  IADD3 R136, -R136, UR7, R0 ;  /* 0x0000000788887c10 */ /* 0x000fea000fffe100 */
[C---:B---3--:R-:W-:Y:S02]  /*8b70*/  IMAD.IADD R2, R136.reuse, 0x1, R2 ;  /* 0x0000000188027824 */ /* 0x048fe400078e0202 */
[C---:B------:R-:W-:Y:S02]  /*8b80*/  IMAD.IADD R135, R136.reuse, 0x1, R135 ;  /* 0x0000000188877824 */ /* 0x040fe400078e0287 */
[----:B------:R-:W-:Y:S01]  /*8b90*/  IMAD.IADD R0, R136, 0x1, R138 ;  /* 0x0000000188007824 */ /* 0x000fe200078e028a */
[----:B------:R-:W-:Y:S01]  /*8ba0*/  ISETP.GT.AND P1, PT, R2, RZ, PT ;  /* 0x000000ff0200720c */ /* 0x000fe20003f24270 */
[----:B-1----:R-:W-:Y:S01]  /*8bb0*/  IMAD.IADD R136, R136, 0x1, R137 ;  /* 0x0000000188887824 */ /* 0x002fe200078e0289 */
[----:B------:R-:W-:Y:S02]  /*8bc0*/  ISETP.GT.AND P0, PT, R2, 0x1, PT ;  /* 0x000000010200780c */ /* 0x000fe40003f04270 */
[----:B------:R-:W-:Y:S02]  /*8bd0*/  FSEL R188, R6, -INF , P1 ;  /* 0xff80000006bc7808 */ /* 0x000fe40000800000 */
[----:B------:R-:W-:Y:S02]  /*8be0*/  FSEL R7, R7, -INF , P0 ;  /* 0xff80000007077808 */ /* 0x000fe40000000000 */
[----:B------:R-:W-:Y:S02]  /*8bf0*/  ISETP.GT.AND P2, PT, R135, 0x1, PT ;  /* 0x000000018700780c */ /* 0x000fe40003f44270 */
[C---:B------:R-:W-:Y:S02]  /*8c00*/  ISETP.GT.AND P1, PT, R2.reuse, 0x8, PT ;  /* 0x000000080200780c */ /* 0x040fe40003f24270 */
        /* <DEDUP_REMOVED lines=34> */
[C---:B------:R-:W-:Y:S02]  /*8e30*/  ISETP.GT.AND P2, PT, R135.reuse, 0x31, PT ;  /* 0x000000318700780c */ /* 0x040fe40003f44270 */
[----:B------:R-:W-:Y:S02]  /*8e40*/  ISETP.GT.AND P3, PT, R135, RZ, PT ;  /* 0x000000ff8700720c */ /* 0x000fe40003f64270 */
[C---:B------:R-:W-:Y:S02]  /*8e50*/  ISETP.GT.AND P1, PT, R136.reuse, RZ, PT ;  /* 0x000000ff8800720c */ /* 0x040fe40003f24270 */
[----:B------:R-:W-:Y:S02]  /*8e60*/  ISETP.GT.AND P0, PT, R136, 0x1, PT ;  /* 0x000000018800780c */ /* 0x000fe40003f04270 */
[----:B------:R-:W-:Y:S02]  /*8e70*/  FSEL R190, R53, -INF , P2 ;  /* 0xff80000035be7808 */ /* 0x000fe40001000000 */
[----:B------:R-:W-:Y:S02]  /*8e80*/  FSEL R138, R4, -INF , P3 ;  /* 0xff800000048a7808 */ /* 0x000fe40001800000 */
[----:B------:R-:W-:Y:S02]  /*8e90*/  ISETP.GT.AND P3, PT, R135, 0x8, PT ;  /* 0x000000088700780c */ /* 0x000fe40003f64270 */
[----:B------:R-:W-:Y:S02]  /*8ea0*/  FSEL R11, R11, -INF , P0 ;  /* 0xff8000000b0b7808 */ /* 0x000fe40000000000 */
[----:B------:R-:W-:Y:S02]  /*8eb0*/  ISETP.GT.AND P0, PT, R2, 0x39, PT ;  /* 0x000000390200780c */ /* 0x000fe40003f04270 */
[----:B------:R-:W-:Y:S02]  /*8ec0*/  ISETP.GT.AND P2, PT, R0, 0x1, PT ;  /* 0x000000010000780c */ /* 0x000fe40003f44270 */
[----:B------:R-:W-:Y:S02]  /*8ed0*/  FSEL R10, R10, -INF , P1 ;  /* 0xff8000000a0a7808 */ /* 0x000fe40000800000 */
[----:B------:R-:W-:Y:S02]  /*8ee0*/  ISETP.GT.AND P1, PT, R2, 0x38, PT ;  /* 0x000000380200780c */ /* 0x000fe40003f24270 */
        /* <DEDUP_REMOVED lines=8> */
[----:B------:R-:W-:Y:S02]  /*8f70*/  FMNMX.FTZ R137, R138, R3, !PT ;  /* 0x000000038a897209 */ /* 0x000fe40007810000 */
[----:B------:R-:W-:Y:S02]  /*8f80*/  FSEL R20, R20, -INF , P3 ;  /* 0xff80000014147808 */ /* 0x000fe40001800000 */
[----:B------:R-:W-:Y:S02]  /*8f90*/  FSEL R194, R65, -INF , P2 ;  /* 0xff80000041c27808 */ /* 0x000fe40001000000 */
[----:B------:R-:W-:Y:S02]  /*8fa0*/  ISETP.GT.AND P3, PT, R135, 0x18, PT ;  /* 0x000000188700780c */ /* 0x000fe40003f64270 */
[----:B------:R-:W-:Y:S02]  /*8fb0*/  FSEL R14, R14, -INF , P1 ;  /* 0xff8000000e0e7808 */ /* 0x000fe40000800000 */
[----:B------:R-:W-:Y:S02]  /*8fc0*/  FSEL R15, R15, -INF , P0 ;  /* 0xff8000000f0f7808 */ /* 0x000fe40000000000 */
[C---:B------:R-:W-:Y:S02]  /*8fd0*/  ISETP.GT.AND P1, PT, R2.reuse, 0x40, PT ;  /* 0x000000400200780c */ /* 0x040fe40003f24270 */
[----:B------:R-:W-:Y:S02]  /*8fe0*/  ISETP.GT.AND P0, PT, R2, 0x41, PT ;  /* 0x000000410200780c */ /* 0x000fe40003f04270 */
[----:B------:R-:W-:Y:S02]  /*8ff0*/  FMNMX.FTZ R137, R139, R137, !PT ;  /* 0x000000898b897209 */ /* 0x000fe40007810000 */
[----:B------:R-:W-:Y:S02]  /*9000*/  ISETP.GT.AND P2, PT, R0, 0x9, PT ;  /* 0x000000090000780c */ /* 0x000fe40003f44270 */
[----:B------:R-:W-:Y:S02]  /*9010*/  FSEL R32, R32, -INF , P3 ;  /* 0xff80000020207808 */ /* 0x000fe40001800000 */
[----:B------:R-:W-:Y:S02]  /*9020*/  ISETP.GT.AND P3, PT, R135, 0x20, PT ;  /* 0x000000208700780c */ /* 0x000fe40003f64270 */
[----:B------:R-:W-:Y:S02]  /*9030*/  FSEL R13, R13, -INF , P2 ;  /* 0xff8000000d0d7808 */ /* 0x000fe40001000000 */
[----:B------:R-:W-:Y:S02]  /*9040*/  ISETP.GT.AND P2, PT, R135, 0x41, PT ;  /* 0x000000418700780c */ /* 0x000fe40003f44270 */
[----:B------:R-:W-:Y:S02]  /*9050*/  FSEL R204, R70, -INF , P1 ;  /* 0xff80000046cc7808 */ /* 0x000fe40000800000 */
[----:B------:R-:W-:Y:S02]  /*9060*/  FSEL R207, R71, -INF , P0 ;  /* 0xff80000047cf7808 */ /* 0x000fe40000000000 */
[C---:B------:R-:W-:Y:S02]  /*9070*/  ISETP.GT.AND P1, PT, R136.reuse, 0x10, PT ;  /* 0x000000108800780c */ /* 0x040fe40003f24270 */
[----:B------:R-:W-:Y:S02]  /*9080*/  ISETP.GT.AND P0, PT, R136, 0x11, PT ;  /* 0x000000118800780c */ /* 0x000fe40003f04270 */
[----:B------:R-:W-:Y:S02]  /*9090*/  FMNMX.FTZ R137, R16, R137, !PT ;  /* 0x0000008910897209 */ /* 0x000fe40007810000 */
[----:B------:R-:W-:Y:S02]  /*90a0*/  FSEL R36, R36, -INF , P3 ;  /* 0xff80000024247808 */ /* 0x000fe40001800000 */
[----:B------:R-:W-:Y:S02]  /*90b0*/  FSEL R201, R69, -INF , P2 ;  /* 0xff80000045c97808 */ /* 0x000fe40001000000 */
[----:B------:R-:W-:Y:S02]  /*90c0*/  FMNMX.FTZ R137, R17, R137, !PT ;  /* 0x0000008911897209 */ /* 0x000fe40007810000 */
[----:B------:R-:W-:Y:S02]  /*90d0*/  ISETP.GT.AND P3, PT, R135, 0x28, PT ;  /* 0x000000288700780c */ /* 0x000fe40003f64270 */
[----:B------:R-:W-:Y:S02]  /*90e0*/  FSEL R26, R26, -INF , P1 ;  /* 0xff8000001a1a7808 */ /* 0x000fe40000800000 */
[----:B------:R-:W-:Y:S02]  /*90f0*/  FSEL R27, R27, -INF , P0 ;  /* 0xff8000001b1b7808 */ /* 0x000fe40000000000 */
[C---:B------:R-:W-:Y:S02]  /*9100*/  ISETP.GT.AND P1, PT, R2.reuse, 0x48, PT ;  /* 0x000000480200780c */ /* 0x040fe40003f24270 */
[----:B------:R-:W-:Y:S02]  /*9110*/  ISETP.GT.AND P0, PT, R2, 0x49, PT ;  /* 0x000000490200780c */ /* 0x000fe40003f04270 */
[----:B------:R-:W-:Y:S02]  /*9120*/  ISETP.GT.AND P2, PT, R0, 0x11, PT ;  /* 0x000000110000780c */ /* 0x000fe40003f44270 */
[----:B------:R-:W-:Y:S02]  /*9130*/  FMNMX.FTZ R137, R20, R137, !PT ;  /* 0x0000008914897209 */ /* 0x000fe40007810000 */
[----:B------:R-:W-:Y:S02]  /*9140*/  FSEL R48, R48, -INF , P3 ;  /* 0xff80000030307808 */ /* 0x000fe40001800000 */
[----:B------:R-:W-:Y:S02]  /*9150*/  FSEL R216, R82, -INF , P1 ;  /* 0xff80000052d87808 */ /* 0x000fe40000800000 */
[----:B------:R-:W-:Y:S02]  /*9160*/  FSEL R217, R83, -INF , P0 ;  /* 0xff80000053d97808 */ /* 0x000fe40000000000 */
[----:B------:R-:W-:Y:S02]  /*9170*/  ISETP.GT.AND P3, PT, R135, 0x30, PT ;  /* 0x000000308700780c */ /* 0x000fe40003f64270 */
        /* <DEDUP_REMOVED lines=9> */
[----:B------:R-:W-:Y:S02]  /*9210*/  ISETP.GT.AND P0, PT, R2, 0x51, PT ;  /* 0x000000510200780c */ /* 0x000fe40003f04270 */
[----:B------:R-:W-:Y:S02]  /*9220*/  ISETP.GT.AND P3, PT, R0, RZ, PT ;  /* 0x000000ff0000720c */ /* 0x000fe40003f64270 */
[----:B------:R-:W-:Y:S02]  /*9230*/  FSEL R30, R30, -INF , P1 ;  /* 0xff8000001e1e7808 */ /* 0x000fe40000800000 */
[----:B------:R-:W-:Y:S02]  /*9240*/  ISETP.GT.AND P1, PT, R2, 0x50, PT ;  /* 0x000000500200780c */ /* 0x000fe40003f24270 */
        /* <DEDUP_REMOVED lines=28> */
[----:B------:R-:W-:Y:S02]  /*9410*/  FMNMX.FTZ R137, R37, R137, !PT ;  /* 0x0000008925897209 */ /* 0x000fe40007810000 */
        /* <DEDUP_REMOVED lines=17> */
[----:B------:R-:W-:Y:S02]  /*9530*/  FSEL R80, R101, -INF , P2 ;  /* 0xff80000065507808 */ /* 0x000fe40001000000 */
        /* <DEDUP_REMOVED lines=16> */
[----:B------:R-:W-:Y:S02]  /*9640*/  ISETP.GT.AND P3, PT, R0, 0x18, PT ;  /* 0x000000180000780c */ /* 0x000fe40003f64270 */
[----:B------:R-:W-:Y:S02]  /*9650*/  FMNMX.FTZ R2, R34, R2, !PT ;  /* 0x0000000222027209 */ /* 0x000fe40007810000 */
[----:B------:R-:W-:Y:S02]  /*9660*/  FMNMX.FTZ R137, R201, R137, !PT ;  /* 0x00000089c9897209 */ /* 0x000fe40007810000 */
[----:B------:R-:W-:Y:S02]  /*9670*/  FMNMX.FTZ R4, R8, R133, !PT ;  /* 0x0000008508047209 */ /* 0x000fe40007810000 */
[----:B------:R-:W-:Y:S02]  /*9680*/  FMNMX.FTZ R2, R35, R2, !PT ;  /* 0x0000000223027209 */ /* 0x000fe40007810000 */
[----:B------:R-:W-:Y:S02]  /*9690*/  FSEL R28, R28, -INF , P3 ;  /* 0xff8000001c1c7808 */ /* 0x000fe40001800000 */
[----:B------:R-:W-:Y:S02]  /*96a0*/  ISETP.GT.AND P3, PT, R135, 0x50, PT ;  /* 0x000000508700780c */ /* 0x000fe40003f64270 */
[----:B------:R-:W-:Y:S02]  /*96b0*/  FMNMX.FTZ R137, R206, R137, !PT ;  /* 0x00000089ce897209 */ /* 0x000fe40007810000 */
[----:B------:R-:W-:Y:S02]  /*96c0*/  FMNMX.FTZ R4, R9, R4, !PT ;  /* 0x0000000409047209 */ /* 0x000fe40007810000 */
[----:B------:R-:W-:Y:S02]  /*96d0*/  FSEL R84, R84, -INF , P3 ;  /* 0xff80000054547808 */ /* 0x000fe40001800000 */
[----:B------:R-:W-:Y:S02]  /*96e0*/  FMNMX.FTZ R2, R38, R2, !PT ;  /* 0x0000000226027209 */ /* 0x000fe40007810000 */
[----:B------:R-:W-:Y:S02]  /*96f0*/  FMNMX.FTZ R137, R213, R137, !PT ;  /* 0x00000089d5897209 */ /* 0x000fe40007810000 */
[----:B------:R-:W-:Y:S02]  /*9700*/  ISETP.GT.AND P3, PT, R0, 0x20, PT ;  /* 0x000000200000780c */ /* 0x000fe40003f64270 */
[----:B------:R-:W-:Y:S02]  /*9710*/  FMNMX.FTZ R4, R12, R4, !PT ;  /* 0x000000040c047209 */ /* 0x000fe40007810000 */
[----:B------:R-:W-:Y:S02]  /*9720*/  FMNMX.FTZ R137, R84, R137, !PT ;  /* 0x0000008954897209 */ /* 0x000fe40007810000 */
[----:B------:R-:W-:Y:S02]  /*9730*/  FMNMX.FTZ R2, R39, R2, !PT ;  /* 0x0000000227027209 */ /* 0x000fe40007810000 */
[----:B------:R-:W-:Y:S02]  /*9740*/  FSEL R40, R40, -INF , P3 ;  /* 0xff80000028287808 */ /* 0x000fe40001800000 */
[----:B------:R-:W-:Y:S02]  /*9750*/  ISETP.GT.AND P3, PT, R135, 0x58, PT ;  /* 0x000000588700780c */ /* 0x000fe40003f64270 */
        /* <DEDUP_REMOVED lines=20> */
[----:B------:R-:W-:Y:S02]  /*98a0*/  ISETP.GT.AND P2, PT, R0, 0x31, PT ;  /* 0x000000310000780c */ /* 0x000fe40003f44270 */
[----:B------:R-:W-:Y:S02]  /*98b0*/  FMNMX.FTZ R2, R192, R2, !PT ;  /* 0x00000002c0027209 */ /* 0x000fe40007810000 */
        /* <DEDUP_REMOVED lines=9> */
[----:B------:R-:W-:Y:S02]  /*9950*/  ISETP.GT.AND P1, PT, R136, 0x38, PT ;  /* 0x000000388800780c */ /* 0x000fe40003f24270 */
[----:B------:R-:W-:Y:S02]  /*9960*/  FMNMX.FTZ R4, R40, R4, !PT ;  /* 0x0000000428047209 */ /* 0x000fe40007810000 */
[----:B------:R-:W-:Y:S02]  /*9970*/  FSEL R227, R113, -INF , P2 ;  /* 0xff80000071e37808 */ /* 0x000fe40001000000 */
[----:B------:R-:W-:Y:S02]  /*9980*/  FMNMX.FTZ R137, R251, R137, !PT ;  /* 0x00000089fb897209 */ /* 0x000fe40007810000 */
[----:B------:R-:W-:Y:S02]  /*9990*/  FMNMX.FTZ R2, R196, R2, !PT ;  /* 0x00000002c4027209 */ /* 0x000fe40007810000 */
[----:B------:R-:W-:Y:S02]  /*99a0*/  FMNMX.FTZ R5, R15, R5, !PT ;  /* 0x000000050f057209 */ /* 0x000fe40007810000 */
[----:B------:R-:W-:Y:S02]  /*99b0*/  FSEL R113, R62, -INF , P1 ;  /* 0xff8000003e717808 */ /* 0x000fe40000800000 */
[----:B------:R-:W-:Y:S02]  /*99c0*/  ISETP.GT.AND P1, PT, R136, 0x40, PT ;  /* 0x000000408800780c */ /* 0x000fe40003f24270 */
[----:B------:R-:W-:Y:S02]  /*99d0*/  FMNMX.FTZ R4, R41, R4, !PT ;  /* 0x0000000429047209 */ /* 0x000fe40007810000 */
[----:B------:R-:W-:Y:S02]  /*99e0*/  FMNMX.FTZ R137, R227, R137, !PT ;  /* 0x00000089e3897209 */ /* 0x000fe40007810000 */
[----:B------:R-:W-:Y:S02]  /*99f0*/  FMNMX.FTZ R2, R204, R2, !PT ;  /* 0x00000002cc027209 */ /* 0x000fe40007810000 */
[----:B------:R-:W-:Y:S01]  /*9a00*/  FMNMX.FTZ R5, R26, R5, !PT ;  /* 0x000000051a057209 */ /* 0x000fe20007810000 */
[----:B------:R-:W1:Y:S01]  /*9a10*/  SHFL.BFLY PT, R6, R137, 0x2, 0x1f ;  /* 0x0c401f0089067f89 */ /* 0x000e6200000e0000 */
[----:B------:R-:W-:Y:S02]  /*9a20*/  FSEL R199, R74, -INF , P1 ;  /* 0xff8000004ac77808 */ /* 0x000fe40000800000 */
        /* <DEDUP_REMOVED lines=9> */
[----:B------:R-:W-:Y:S01]  /*9ac0*/  FSEL R52, R90, -INF , P1 ;  /* 0xff8000005a347808 */ /* 0x000fe20000800000 */
[----:B------:R-:W-:Y:S01]  /*9ad0*/  IMAD.MOV.U32 R90, RZ, RZ, R200 ;  /* 0x000000ffff5a7224 */ /* 0x000fe200078e00c8 */
[----:B------:R-:W-:Y:S02]  /*9ae0*/  FMNMX.FTZ R4, R99, R4, !PT ;  /* 0x0000000463047209 */ /* 0x000fe40007810000 */
[C---:B------:R-:W-:Y:S02]  /*9af0*/  ISETP.GT.AND P3, PT, R0.reuse, 0x38, PT ;  /* 0x000000380000780c */ /* 0x040fe40003f64270 */
        /* <DEDUP_REMOVED lines=8> */
[----:B------:R-:W-:Y:S01]  /*9b80*/  FSEL R112, R61, -INF , P2 ;  /* 0xff8000003d707808 */ /* 0x000fe20001000000 */
[----:B------:R-:W-:Y:S01]  /*9b90*/  IMAD.MOV.U32 R61, RZ, RZ, R114 ;  /* 0x000000ffff3d7224 */ /* 0x000fe200078e0072 */
[----:B------:R-:W-:Y:S01]  /*9ba0*/  ISETP.GT.AND P3, PT, R0, 0x40, PT ;  /* 0x000000400000780c */ /* 0x000fe20003f64270 */
[----:B------:R-:W-:Y:S01]  /*9bb0*/  IMAD.MOV.U32 R62, RZ, RZ, R115 ;  /* 0x000000ffff3e7224 */ /* 0x000fe200078e0073 */
        /* <DEDUP_REMOVED lines=12> */
[----:B------:R-:W-:Y:S02]  /*9c80*/  ISETP.GT.AND P0, PT, R136, 0x39, PT ;  /* 0x000000398800780c */ /* 0x000fe40003f04270 */
[----:B------:R-:W-:Y:S02]  /*9c90*/  FMNMX.FTZ R5, R47, R5, !PT ;  /* 0x000000052f057209 */ /* 0x000fe40007810000 */
[----:B-1----:R-:W-:Y:S02]  /*9ca0*/  FMNMX.FTZ R137, R6, R137, !PT ;  /* 0x0000008906897209 */ /* 0x002fe40007810000 */
[----:B------:R-:W-:Y:S02]  /*9cb0*/  FSEL R208, R76, -INF , P3 ;  /* 0xff8000004cd07808 */ /* 0x000fe40001800000 */
[----:B------:R-:W-:Y:S01]  /*9cc0*/  FMNMX.FTZ R4, R198, R4, !PT ;  /* 0x00000004c6047209 */ /* 0x000fe20007810000 */
[----:B------:R-:W1:Y:S01]  /*9cd0*/  SHFL.BFLY PT, R6, R137, 0x1, 0x1f ;  /* 0x0c201f0089067f89 */ /* 0x000e6200000e0000 */
        /* <DEDUP_REMOVED lines=20> */
[C---:B------:R-:W-:Y:S02]  /*9e20*/  ISETP.GT.AND P3, PT, R0.reuse, 0x58, PT ;  /* 0x000000580000780c */ /* 0x040fe40003f64270 */
[----:B------:R-:W-:Y:S02]  /*9e30*/  ISETP.GT.AND P2, PT, R0, 0x59, PT ;  /* 0x000000590000780c */ /* 0x000fe40003f44270 */
[----:B------:R-:W-:Y:S02]  /*9e40*/  FMNMX.FTZ R4, R220, R4, !PT ;  /* 0x00000004dc047209 */ /* 0x000fe40007810000 */
[----:B------:R-:W-:Y:S02]  /*9e50*/  FMNMX.FTZ R2, R62, R2, !PT ;  /* 0x000000023e027209 */ /* 0x000fe40007810000 */
[----:B------:R-:W-:Y:S02]  /*9e60*/  FSEL R91, R91, -INF , P0 ;  /* 0xff8000005b5b7808 */ /* 0x000fe40000000000 */
[C---:B------:R-:W-:Y:S02]  /*9e70*/  ISETP.GT.AND P1, PT, R0.reuse, 0x60, PT ;  /* 0x000000600000780c */ /* 0x040fe40003f24270 */
[----:B------:R-:W-:Y:S02]  /*9e80*/  ISETP.GT.AND P0, PT, R0, 0x61, PT ;  /* 0x000000610000780c */ /* 0x000fe40003f04270 */
[----:B------:R-:W-:Y:S02]  /*9e90*/  FSEL R212, R92, -INF , P3 ;  /* 0xff8000005cd47808 */ /* 0x000fe40001800000 */
[----:B------:R-:W-:Y:S02]  /*9ea0*/  FSEL R209, R93, -INF , P2 ;  /* 0xff8000005dd17808 */ /* 0x000fe40001000000 */
[C---:B------:R-:W-:Y:S02]  /*9eb0*/  ISETP.GT.AND P2, PT, R0.reuse, 0x69, PT ;  /* 0x000000690000780c */ /* 0x040fe40003f44270 */
[----:B------:R-:W-:Y:S02]  /*9ec0*/  ISETP.GT.AND P3, PT, R0, 0x68, PT ;  /* 0x000000680000780c */ /* 0x000fe40003f64270 */
[----:B------:R-:W-:Y:S02]  /*9ed0*/  FMNMX.FTZ R0, R114, R5, !PT ;  /* 0x0000000572007209 */ /* 0x000fe40007810000 */
[----:B------:R-:W-:Y:S02]  /*9ee0*/  FMNMX.FTZ R135, R219, R4, !PT ;  /* 0x00000004db877209 */ /* 0x000fe40007810000 */
[----:B------:R-:W2:Y:S01]  /*9ef0*/  SHFL.BFLY PT, R4, R2, 0x2, 0x1f ;  /* 0x0c401f0002047f89 */ /* 0x000ea200000e0000 */
[----:B------:R-:W-:Y:S02]  /*9f00*/  FMNMX.FTZ R0, R199, R0, !PT ;  /* 0x00000000c7007209 */ /* 0x000fe40007810000 */
[----:B-1----:R-:W-:Y:S02]  /*9f10*/  FMNMX.FTZ R137, R137, R6, !PT ;  /* 0x0000000689897209 */ /* 0x002fe40007810000 */
[----:B------:R-:W-:Y:S02]  /*9f20*/  FMNMX.FTZ R0, R205, R0, !PT ;  /* 0x00000000cd007209 */ /* 0x000fe40007810000 */
[----:B------:R-:W-:Y:S01]  /*9f30*/  FSEL R203, R104, -INF , P1 ;  /* 0xff80000068cb7808 */ /* 0x000fe20000800000 */
[----:B------:R-:W-:Y:S01]  /*9f40*/  IMAD.MOV.U32 R104, RZ, RZ, R52 ;  /* 0x000000ffff687224 */ /* 0x000fe200078e0034 */
[----:B------:R-:W-:Y:S01]  /*9f50*/  FMNMX.FTZ R0, R211, R0, !PT ;  /* 0x00000000d3007209 */ /* 0x000fe20007810000 */
[----:B------:R-:W-:Y:S01]  /*9f60*/  FMUL.FTZ R92, R137, c[0x0][0x2d0] ;  /* 0x0000b400895c7a20 */ /* 0x000fe20000410000 */
[----:B------:R-:W-:Y:S02]  /*9f70*/  FSEL R109, R109, -INF , P2 ;  /* 0xff8000006d6d7808 */ /* 0x000fe40001000000 */
[----:B------:R-:W-:Y:S02]  /*9f80*/  FMNMX.FTZ R0, R214, R0, !PT ;  /* 0x00000000d6007209 */ /* 0x000fe40007810000 */
[----:B------:R-:W-:Y:S02]  /*9f90*/  FSETP.NEU.FTZ.AND P2, PT, R137, -INF , PT ;  /* 0xff8000008900780b */ /* 0x000fe40003f5d000 */
[----:B------:R-:W-:Y:S02]  /*9fa0*/  FMNMX.FTZ R0, R104, R0, !PT ;  /* 0x0000000068007209 */ /* 0x000fe40007810000 */
[----:B------:R-:W-:Y:S02]  /*9fb0*/  ISETP.GT.AND P1, PT, R136, 0x58, PT ;  /* 0x000000588800780c */ /* 0x000fe40003f24270 */
[----:B------:R-:W-:Y:S02]  /*9fc0*/  FSEL R92, R92, RZ, P2 ;  /* 0x000000ff5c5c7208 */ /* 0x000fe40001000000 */
[----:B------:R-:W-:Y:S02]  /*9fd0*/  FMNMX.FTZ R0, R91, R0, !PT ;  /* 0x000000005b007209 */ /* 0x000fe40007810000 */
[----:B------:R-:W-:Y:S02]  /*9fe0*/  FSEL R63, R94, -INF , P1 ;  /* 0xff8000005e3f7808 */ /* 0x000fe40000800000 */
[----:B--2---:R-:W-:Y:S02]  /*9ff0*/  FMNMX.FTZ R2, R2, R4, !PT ;  /* 0x0000000402027209 */ /* 0x004fe40007810000 */
[----:B------:R-:W-:Y:S01]  /*a000*/  FMNMX.FTZ R4, R63, R0, !PT ;  /* 0x000000003f047209 */ /* 0x000fe20007810000 */
[--C-:B------:R-:W-:Y:S01]  /*a010*/  FFMA.FTZ R0, R138, c[0x0][0x2d0], -R92.reuse ;  /* 0x0000b4008a007a23 */ /* 0x100fe2000001085c */
[----:B------:R-:W-:Y:S01]  /*a020*/  FSEL R202, R105, -INF , P0 ;  /* 0xff80000069ca7808 */ /* 0x000fe20000000000 */
[----:B------:R-:W1:Y:S01]  /*a030*/  SHFL.BFLY PT, R6, R2, 0x1, 0x1f ;  /* 0x0c201f0002067f89 */ /* 0x000e6200000e0000 */
[C---:B------:R-:W-:Y:S01]  /*a040*/  ISETP.GT.AND P0, PT, R136.reuse, 0x59, PT ;  /* 0x000000598800780c */ /* 0x040fe20003f04270 */
[----:B------:R2:W-:Y:S01]  /*a050*/  MUFU.EX2 R52, R0 ;  /* 0x0000000000347308 */ /* 0x0005e20000000800 */
[----:B------:R-:W-:Y:S02]  /*a060*/  ISETP.GT.AND P1, PT, R136, 0x60, PT ;  /* 0x000000608800780c */ /* 0x000fe40003f24270 */
[----:B------:R-:W-:Y:S02]  /*a070*/  FSEL R89, R95, -INF , P0 ;  /* 0xff8000005f597808 */ /* 0x000fe40000000000 */
[----:B------:R-:W-:Y:S01]  /*a080*/  FSEL R88, R106, -INF , P1 ;  /* 0xff8000006a587808 */ /* 0x000fe20000800000 */
[----:B------:R-:W-:Y:S01]  /*a090*/  IMAD.MOV.U32 R106, RZ, RZ, R221 ;  /* 0x000000ffff6a7224 */ /* 0x000fe200078e00dd */
[----:B------:R-:W-:Y:S02]  /*a0a0*/  FMNMX.FTZ R4, R89, R4, !PT ;  /* 0x0000000459047209 */ /* 0x000fe40007810000 */
[----:B------:R-:W-:Y:S02]  /*a0b0*/  ISETP.GT.AND P0, PT, R136, 0x61, PT ;  /* 0x000000618800780c */ /* 0x000fe40003f04270 */
[----:B------:R-:W-:Y:S02]  /*a0c0*/  FMNMX.FTZ R4, R88, R4, !PT ;  /* 0x0000000458047209 */ /* 0x000fe40007810000 */
[----:B------:R-:W-:Y:S02]  /*a0d0*/  ISETP.GT.AND P1, PT, R136, 0x68, PT ;  /* 0x000000688800780c */ /* 0x000fe40003f24270 */
[----:B------:R-:W-:Y:S02]  /*a0e0*/  FSEL R252, R107, -INF , P0 ;  /* 0xff8000006bfc7808 */ /* 0x000fe40000000000 */
[----:B------:R-:W-:Y:S02]  /*a0f0*/  FMNMX.FTZ R135, R212, R135, !PT ;  /* 0x00000087d4877209 */ /* 0x000fe40007810000 */
[----:B------:R-:W-:Y:S02]  /*a100*/  FMNMX.FTZ R4, R252, R4, !PT ;  /* 0x00000004fc047209 */ /* 0x000fe40007810000 */
[----:B------:R-:W-:Y:S02]  /*a110*/  ISETP.GT.AND P0, PT, R136, 0x69, PT ;  /* 0x000000698800780c */ /* 0x000fe40003f04270 */
[----:B------:R-:W-:Y:S01]  /*a120*/  FSEL R225, R110, -INF , P1 ;  /* 0xff8000006ee17808 */ /* 0x000fe20000800000 */
[--C-:B--2---:R-:W-:Y:S01]  /*a130*/  FFMA.FTZ R0, R139, c[0x0][0x2d0], -R92.reuse ;  /* 0x0000b4008b007a23 */ /* 0x104fe2000001085c */
[----:B------:R-:W-:Y:S01]  /*a140*/  FSEL R71, R111, -INF , P0 ;  /* 0xff8000006f477808 */ /* 0x000fe20000000000 */
[----:B------:R-:W-:Y:S01]  /*a150*/  IMAD.MOV.U32 R139, RZ, RZ, R63 ;  /* 0x000000ffff8b7224 */ /* 0x000fe200078e003f */
[----:B-1----:R-:W-:Y:S01]  /*a160*/  FMNMX.FTZ R136, R2, R6, !PT ;  /* 0x0000000602887209 */ /* 0x002fe20007810000 */
[----:B------:R1:W-:Y:S01]  /*a170*/  MUFU.EX2 R248, R0 ;  /* 0x0000000000f87308 */ /* 0x0003e20000000800 */
[----:B------:R-:W-:Y:S01]  /*a180*/  FMNMX.FTZ R135, R209, R135, !PT ;  /* 0x00000087d1877209 */ /* 0x000fe20007810000 */
[----:B------:R-:W-:Y:S01]  /*a190*/  FFMA.FTZ R6, R21, c[0x0][0x2d0], -R92 ;  /* 0x0000b40015067a23 */ /* 0x000fe2000001085c */
[----:B------:R-:W-:Y:S01]  /*a1a0*/  FSEL R200, R108, -INF , P3 ;  /* 0xff8000006cc87808 */ /* 0x000fe20001800000 */
[C---:B------:R-:W-:Y:S01]  /*a1b0*/  FMUL.FTZ R96, R136.reuse, c[0x0][0x2d0] ;  /* 0x0000b40088607a20 */ /* 0x040fe20000410000 */
[----:B------:R-:W-:Y:S02]  /*a1c0*/  FMNMX.FTZ R135, R203, R135, !PT ;  /* 0x00000087cb877209 */ /* 0x000fe40007810000 */
[----:B------:R-:W-:Y:S02]  /*a1d0*/  FSETP.NEU.FTZ.AND P1, PT, R136, -INF , PT ;  /* 0xff8000008800780b */ /* 0x000fe40003f3d000 */
[----:B------:R-:W-:Y:S01]  /*a1e0*/  FMNMX.FTZ R135, R202, R135, !PT ;  /* 0x00000087ca877209 */ /* 0x000fe20007810000 */
[----:B------:R-:W-:Y:S01]  /*a1f0*/  MUFU.EX2 R234, R6 ;  /* 0x0000000600ea7308 */ /* 0x000fe20000000800 */
[----:B------:R-:W-:Y:S02]  /*a200*/  FSEL R96, R96, RZ, P1 ;  /* 0x000000ff60607208 */ /* 0x000fe40000800000 */
[----:B------:R-:W-:Y:S03]  /*a210*/  FMNMX.FTZ R135, R200, R135, !PT ;  /* 0x00000087c8877209 */ /* 0x000fe60007810000 */
[----:B------:R-:W-:Y:S01]  /*a220*/  FFMA.FTZ R106, R106, c[0x0][0x2d0], -R96 ;  /* 0x0000b4006a6a7a23 */ /* 0x000fe20000010860 */
[----:B------:R-:W-:Y:S05]  /*a230*/  FMNMX.FTZ R135, R109, R135, !PT ;  /* 0x000000876d877209 */ /* 0x000fea0007810000 */
[----:B------:R-:W2:Y:S01]  /*a240*/  SHFL.BFLY PT, R5, R135, 0x2, 0x1f ;  /* 0x0c401f0087057f89 */ /* 0x000ea200000e0000 */
[----:B-1----:R-:W-:Y:S01]  /*a250*/  FMNMX.FTZ R0, R225, R4, !PT ;  /* 0x00000004e1007209 */ /* 0x002fe20007810000 */
[--C-:B------:R-:W-:Y:S03]  /*a260*/  FFMA.FTZ R4, R16, c[0x0][0x2d0], -R92.reuse ;  /* 0x0000b40010047a23 */ /* 0x100fe6000001085c */
[----:B------:R-:W-:Y:S01]  /*a270*/  FMNMX.FTZ R0, R71, R0, !PT ;  /* 0x0000000047007209 */ /* 0x000fe20007810000 */
[----:B------:R1:W-:Y:S04]  /*a280*/  MUFU.EX2 R246, R4 ;  /* 0x0000000400f67308 */ /* 0x0003e80000000800 */
[----:B------:R-:W3:Y:S01]  /*a290*/  SHFL.BFLY PT, R2, R0, 0x2, 0x1f ;  /* 0x0c401f0000027f89 */ /* 0x000ee200000e0000 */
[----:B--2---:R-:W-:Y:S07]  /*a2a0*/  FMNMX.FTZ R135, R135, R5, !PT ;  /* 0x0000000587877209 */ /* 0x004fee0007810000 */
[----:B------:R-:W2:Y:S01]  /*a2b0*/  SHFL.BFLY PT, R5, R135, 0x1, 0x1f ;  /* 0x0c201f0087057f89 */ /* 0x000ea200000e0000 */
[----:B-1----:R-:W-:Y:S04]  /*a2c0*/  FFMA.FTZ R4, R17, c[0x0][0x2d0], -R92 ;  /* 0x0000b40011047a23 */ /* 0x002fe8000001085c */
[----:B------:R-:W1:Y:S01]  /*a2d0*/  MUFU.EX2 R242, R4 ;  /* 0x0000000400f27308 */ /* 0x000e620000000800 */
[----:B---3--:R-:W-:Y:S01]  /*a2e0*/  FMNMX.FTZ R0, R0, R2, !PT ;  /* 0x0000000200007209 */ /* 0x008fe20007810000 */
[----:B------:R-:W-:Y:S08]  /*a2f0*/  FFMA.FTZ R2, R18, c[0x0][0x2d0], -R96 ;  /* 0x0000b40012027a23 */ /* 0x000ff00000010860 */
[----:B------:R3:W-:Y:S01]  /*a300*/  MUFU.EX2 R245, R2 ;  /* 0x0000000200f57308 */ /* 0x0007e20000000800 */
[----:B--2---:R-:W-:Y:S01]  /*a310*/  FMNMX.FTZ R135, R135, R5, !PT ;  /* 0x0000000587877209 */ /* 0x004fe20007810000 */
[----:B------:R-:W-:Y:S03]  /*a320*/  FFMA.FTZ R5, R32, c[0x0][0x2d0], -R92 ;  /* 0x0000b40020057a23 */ /* 0x000fe6000001085c */
[C---:B------:R-:W-:Y:S05]  /*a330*/  FSETP.NEU.FTZ.AND P0, PT, R135.reuse, -INF , PT ;  /* 0xff8000008700780b */ /* 0x040fea0003f1d000 */
[----:B------:R2:W-:Y:S01]  /*a340*/  MUFU.EX2 R77, R5 ;  /* 0x00000005004d7308 */ /* 0x0005e20000000800 */
[----:B------:R-:W-:Y:S01]  /*a350*/  FMUL.FTZ R97, R135, c[0x0][0x2d0] ;  /* 0x0000b40087617a20 */ /* 0x000fe20000410000 */
[----:B-1----:R-:W-:Y:S01]  /*a360*/  F2FP.BF16.PACK_AB R74, R242, R246 ;  /* 0x000000f6f24a723e */ /* 0x002fe200000010ff */
[----:B------:R-:W-:Y:S02]  /*a370*/  FFMA.FTZ R4, R188, c[0x0][0x2d0], -R96 ;  /* 0x0000b400bc047a23 */ /* 0x000fe40000010860 */
[----:B------:R-:W-:Y:S01]  /*a380*/  IMAD.MOV.U32 R188, RZ, RZ, R89 ;  /* 0x000000ffffbc7224 */ /* 0x000fe200078e0059 */
[----:B------:R-:W-:Y:S04]  /*a390*/  FSEL R97, R97, RZ, P0 ;  /* 0x000000ff61617208 */ /* 0x000fe80000000000 */
[----:B------:R1:W-:Y:S01]  /*a3a0*/  MUFU.EX2 R223, R4 ;  /* 0x0000000400df7308 */ /* 0x0003e20000000800 */
[----:B---3--:R-:W3:Y:S01]  /*a3b0*/  SHFL.BFLY PT, R2, R0, 0x1, 0x1f ;  /* 0x0c201f0000027f89 */ /* 0x008ee200000e0000 */
[----:B--2---:R-:W-:Y:S08]  /*a3c0*/  FFMA.FTZ R5, R36, c[0x0][0x2d0], -R92 ;  /* 0x0000b40024057a23 */ /* 0x004ff0000001085c */
[----:B------:R-:W-:Y:S01]  /*a3d0*/  MUFU.EX2 R108, R5 ;  /* 0x00000005006c7308 */ /* 0x000fe20000000800 */
[--C-:B-1----:R-:W-:Y:S01]  /*a3e0*/  FFMA.FTZ R4, R7, c[0x0][0x2d0], -R96.reuse ;  /* 0x0000b40007047a23 */ /* 0x102fe20000010860 */
[----:B---3--:R-:W-:Y:S01]  /*a3f0*/  FMNMX.FTZ R70, R2, R0, !PT ;  /* 0x0000000002467209 */ /* 0x008fe20007810000 */
[--C-:B------:R-:W-:Y:S07]  /*a400*/  FFMA.FTZ R0, R12, c[0x0][0x2d0], -R97.reuse ;  /* 0x0000b4000c007a23 */ /* 0x100fee0000010861 */
[----:B------:R1:W2:Y:S01]  /*a410*/  MUFU.EX2 R226, R4 ;  /* 0x0000000400e27308 */ /* 0x0002a20000000800 */
[----:B------:R-:W-:Y:S01]  /*a420*/  FFMA.FTZ R2, R22, c[0x0][0x2d0], -R96 ;  /* 0x0000b40016027a23 */ /* 0x000fe20000010860 */
[----:B------:R-:W-:Y:S01]  /*a430*/  FSETP.NEU.FTZ.AND P3, PT, R70, -INF , PT ;  /* 0xff8000004600780b */ /* 0x000fe20003f7d000 */
[----:B------:R-:W-:Y:S02]  /*a440*/  FFMA.FTZ R7, R20, c[0x0][0x2d0], -R92 ;  /* 0x0000b40014077a23 */ /* 0x000fe4000001085c */
[----:B------:R-:W-:Y:S05]  /*a450*/  FMUL.FTZ R98, R70, c[0x0][0x2d0] ;  /* 0x0000b40046627a20 */ /* 0x000fea0000410000 */
[----:B------:R3:W-:Y:S01]  /*a460*/  MUFU.EX2 R244, R0 ;  /* 0x0000000000f47308 */ /* 0x0007e20000000800 */
[----:B------:R-:W-:Y:S09]  /*a470*/  FSEL R98, R98, RZ, P3 ;  /* 0x000000ff62627208 */ /* 0x000ff20001800000 */
[----:B------:R4:W-:Y:S01]  /*a480*/  MUFU.EX2 R237, R2 ;  /* 0x0000000200ed7308 */ /* 0x0009e20000000800 */
[----:B-1----:R-:W-:Y:S01]  /*a490*/  FFMA.FTZ R4, R19, c[0x0][0x2d0], -R96 ;  /* 0x0000b40013047a23 */ /* 0x002fe20000010860 */
[----:B--2---:R-:W-:Y:S08]  /*a4a0*/  F2FP.BF16.PACK_AB R73, R226, R223 ;  /* 0x000000dfe249723e */ /* 0x004ff000000010ff */
[----:B------:R1:W2:Y:S01]  /*a4b0*/  MUFU.EX2 R241, R4 ;  /* 0x0000000400f17308 */ /* 0x0002a20000000800 */
[--C-:B---3--:R-:W-:Y:S09]  /*a4c0*/  FFMA.FTZ R0, R13, c[0x0][0x2d0], -R97.reuse ;  /* 0x0000b4000d007a23 */ /* 0x108ff20000010861 */
[----:B------:R3:W3:Y:S01]  /*a4d0*/  MUFU.EX2 R240, R0 ;  /* 0x0000000000f07308 */ /* 0x0006e20000000800 */
[----:B----4-:R-:W-:Y:S09]  /*a4e0*/  FFMA.FTZ R2, R37, c[0x0][0x2d0], -R92 ;  /* 0x0000b40025027a23 */ /* 0x010ff2000001085c */
[----:B------:R4:W-:Y:S01]  /*a4f0*/  MUFU.EX2 R94, R2 ;  /* 0x00000002005e7308 */ /* 0x0009e20000000800 */
[--C-:B-1----:R-:W-:Y:S01]  /*a500*/  FFMA.FTZ R4, R8, c[0x0][0x2d0], -R97.reuse ;  /* 0x0000b40008047a23 */ /* 0x102fe20000010861 */
[----:B--2---:R-:W-:Y:S08]  /*a510*/  F2FP.BF16.PACK_AB R75, R241, R245 ;  /* 0x000000f5f14b723e */ /* 0x004ff000000010ff */
[----:B------:R1:W-:Y:S01]  /*a520*/  MUFU.EX2 R222, R4 ;  /* 0x0000000400de7308 */ /* 0x0003e20000000800 */
[----:B---3--:R-:W-:Y:S01]  /*a530*/  FFMA.FTZ R0, R10, c[0x0][0x2d0], -R98 ;  /* 0x0000b4000a007a23 */ /* 0x008fe20000010862 */
[----:B------:R-:W-:Y:S08]  /*a540*/  F2FP.BF16.PACK_AB R66, R240, R244 ;  /* 0x000000f4f042723e */ /* 0x000ff000000010ff */
[----:B------:R2:W-:Y:S01]  /*a550*/  MUFU.EX2 R110, R0 ;  /* 0x00000000006e7308 */ /* 0x0005e20000000800 */
[----:B----4-:R-:W-:Y:S09]  /*a560*/  FFMA.FTZ R2, R49, c[0x0][0x2d0], -R92 ;  /* 0x0000b40031027a23 */ /* 0x010ff2000001085c */
[----:B------:R3:W-:Y:S01]  /*a570*/  MUFU.EX2 R59, R2 ;  /* 0x00000002003b7308 */ /* 0x0007e20000000800 */
[--C-:B-1----:R-:W-:Y:S09]  /*a580*/  FFMA.FTZ R4, R9, c[0x0][0x2d0], -R97.reuse ;  /* 0x0000b40009047a23 */ /* 0x102ff20000010861 */
[----:B------:R1:W4:Y:S01]  /*a590*/  MUFU.EX2 R224, R4 ;  /* 0x0000000400e07308 */ /* 0x0003220000000800 */
[----:B--2---:R-:W-:Y:S09]  /*a5a0*/  FFMA.FTZ R0, R11, c[0x0][0x2d0], -R98 ;  /* 0x0000b4000b007a23 */ /* 0x004ff20000010862 */
[----:B------:R2:W2:Y:S01]  /*a5b0*/  MUFU.EX2 R247, R0 ;  /* 0x0000000000f77308 */ /* 0x0004a20000000800 */
[----:B---3--:R-:W-:Y:S09]  /*a5c0*/  FSEL R2, R136, RZ, P1 ;  /* 0x000000ff88027208 */ /* 0x008ff20000800000 */
[----:B------:R-:W-:Y:S01]  /*a5d0*/  MUFU.EX2 R238, R7 ;  /* 0x0000000700ee7308 */ /* 0x000fe20000000800 */
[----:B-1----:R-:W-:Y:S01]  /*a5e0*/  FFMA.FTZ R4, R33, c[0x0][0x2d0], -R92 ;  /* 0x0000b40021047a23 */ /* 0x002fe2000001085c */
[----:B----4-:R-:W-:Y:S08]  /*a5f0*/  F2FP.BF16.PACK_AB R64, R224, R222 ;  /* 0x000000dee040723e */ /* 0x010ff000000010ff */
[----:B------:R1:W-:Y:S01]  /*a600*/  MUFU.EX2 R95, R4 ;  /* 0x00000004005f7308 */ /* 0x0003e20000000800 */
[----:B--2---:R-:W-:Y:S01]  /*a610*/  FFMA.FTZ R0, R14, c[0x0][0x2d0], -R98 ;  /* 0x0000b4000e007a23 */ /* 0x004fe20000010862 */
[----:B------:R-:W-:Y:S08]  /*a620*/  F2FP.BF16.PACK_AB R65, R247, R110 ;  /* 0x0000006ef741723e */ /* 0x000ff000000010ff */
[----:B------:R2:W-:Y:S01]  /*a630*/  MUFU.EX2 R243, R0 ;  /* 0x0000000000f37308 */ /* 0x0005e20000000800 */
[----:B-1----:R-:W-:Y:S09]  /*a640*/  FFMA.FTZ R4, R38, c[0x0][0x2d0], -R96 ;  /* 0x0000b40026047a23 */ /* 0x002ff20000010860 */
[----:B------:R-:W-:Y:S01]  /*a650*/  MUFU.EX2 R58, R4 ;  /* 0x00000004003a7308 */ /* 0x000fe20000000800 */
[----:B--2---:R-:W-:Y:S09]  /*a660*/  FFMA.FTZ R0, R15, c[0x0][0x2d0], -R98 ;  /* 0x0000b4000f007a23 */ /* 0x004ff20000010862 */
[----:B------:R1:W2:Y:S02]  /*a670*/  MUFU.EX2 R239, R0 ;  /* 0x0000000000ef7308 */ /* 0x0002a40000000800 */
[--C-:B-1----:R-:W-:Y:S01]  /*a680*/  FFMA.FTZ R0, R23, c[0x0][0x2d0], -R96.reuse ;  /* 0x0000b40017007a23 */ /* 0x102fe20000010860 */
[----:B--2---:R-:W-:Y:S01]  /*a690*/  F2FP.BF16.PACK_AB R67, R239, R243 ;  /* 0x000000f3ef43723e */ /* 0x004fe200000010ff */
[----:B------:R-:W1:Y:S06]  /*a6a0*/  LDSM.16.MT88.4 R20, [R229+0x100] ;  /* 0x00010000e514783b */ /* 0x000e6c0000004200 */
[----:B------:R2:W-:Y:S02]  /*a6b0*/  MUFU.EX2 R233, R0 ;  /* 0x0000000000e97308 */ /* 0x0005e40000000800 */
[--C-:B--2---:R-:W-:Y:S08]  /*a6c0*/  FFMA.FTZ R0, R34, c[0x0][0x2d0], -R96.reuse ;  /* 0x0000b40022007a23 */ /* 0x104ff00000010860 */
[----:B------:R2:W-:Y:S02]  /*a6d0*/  MUFU.EX2 R78, R0 ;  /* 0x00000000004e7308 */ /* 0x0005e40000000800 */
[----:B--2---:R-:W-:Y:S08]  /*a6e0*/  FFMA.FTZ R0, R35, c[0x0][0x2d0], -R96 ;  /* 0x0000b40023007a23 */ /* 0x004ff00000010860 */
[----:B------:R2:W-:Y:S02]  /*a6f0*/  MUFU.EX2 R79, R0 ;  /* 0x00000000004f7308 */ /* 0x0005e40000000800 */
[--C-:B--2---:R-:W-:Y:S08]  /*a700*/  FFMA.FTZ R0, R24, c[0x0][0x2d0], -R97.reuse ;  /* 0x0000b40018007a23 */ /* 0x104ff00000010861 */
[----:B------:R2:W-:Y:S02]  /*a710*/  MUFU.EX2 R236, R0 ;  /* 0x0000000000ec7308 */ /* 0x0005e40000000800 */
[--C-:B--2---:R-:W-:Y:S08]  /*a720*/  FFMA.FTZ R0, R25, c[0x0][0x2d0], -R97.reuse ;  /* 0x0000b40019007a23 */ /* 0x104ff00000010861 */
        /* <DEDUP_REMOVED lines=13> */
[----:B--2---:R-:W-:Y:S02]  /*a800*/  FFMA.FTZ R0, R39, c[0x0][0x2d0], -R96 ;  /* 0x0000b40027007a23 */ /* 0x004fe40000010860 */
[----:B------:R-:W2:Y:S06]  /*a810*/  LDSM.16.MT88.4 R36, [R232+0x100] ;  /* 0x00010000e824783b */ /* 0x000eac0000004200 */
        /* <DEDUP_REMOVED lines=16> */
[C---:B------:R-:W-:Y:S02]  /*a920*/  FMUL.FTZ R33, R69.reuse, R169 ;  /* 0x000000a945217220 */ /* 0x040fe40000410000 */
[C---:B------:R-:W-:Y:S02]  /*a930*/  FMUL.FTZ R49, R69.reuse, R117 ;  /* 0x0000007545317220 */ /* 0x040fe40000410000 */
[----:B------:R-:W-:Y:S02]  /*a940*/  FMUL.FTZ R48, R69, R116 ;  /* 0x0000007445307220 */ /* 0x000fe40000410000 */
[----:B------:R-:W-:Y:S02]  /*a950*/  IMAD.MOV.U32 R153, RZ, RZ, R218 ;  /* 0x000000ffff997224 */ /* 0x000fe400078e00da */
[----:B------:R-:W-:Y:S02]  /*a960*/  IMAD.MOV.U32 R152, RZ, RZ, R61 ;  /* 0x000000ffff987224 */ /* 0x000fe400078e003d */
[----:B------:R-:W-:Y:S02]  /*a970*/  IMAD.MOV.U32 R141, RZ, RZ, R60 ;  /* 0x000000ffff8d7224 */ /* 0x000fe400078e003c */
        /* <DEDUP_REMOVED lines=8> */
[----:B------:R-:W-:Y:S02]  /*aa00*/  IMAD.MOV.U32 R133, RZ, RZ, R52 ;  /* 0x000000ffff857224 */ /* 0x000fe400078e0034 */
[C---:B------:R-:W-:Y:S01]  /*aa10*/  FMUL.FTZ R19, R68.reuse, R155 ;  /* 0x0000009b44137220 */ /* 0x040fe20000410000 */
[----:B------:R-:W2:Y:S01]  /*aa20*/  LDSM.16.MT88.4 R52, [R230+0x100] ;  /* 0x00010000e634783b */ /* 0x000ea20000004200 */
[----:B------:R-:W-:Y:S01]  /*aa30*/  FMUL.FTZ R18, R68, R154 ;  /* 0x0000009a44127220 */ /* 0x000fe20000410000 */
[----:B------:R-:W-:Y:S01]  /*aa40*/  F2FP.BF16.PACK_AB R72, R248, R133 ;  /* 0x00000085f848723e */ /* 0x000fe200000010ff */
[C---:B------:R-:W-:Y:S02]  /*aa50*/  FMUL.FTZ R34, R68.reuse, R170 ;  /* 0x000000aa44227220 */ /* 0x040fe40000410000 */
[----:B------:R-:W-:Y:S02]  /*aa60*/  IMAD.MOV.U32 R170, RZ, RZ, R85 ;  /* 0x000000ffffaa7224 */ /* 0x000fe400078e0055 */
[----:B------:R-:W-:Y:S02]  /*aa70*/  FMUL.FTZ R35, R68, R171 ;  /* 0x000000ab44237220 */ /* 0x000fe40000410000 */
[-C--:B-1----:R-:W-:Y:S01]  /*aa80*/  HMMA.16816.F32.BF16 R4, R72, R20.reuse, R4 ;  /* 0x000000144804723c */ /* 0x082fe20000041804 */
[----:B------:R-:W-:Y:S02]  /*aa90*/  IMAD.MOV.U32 R154, RZ, RZ, R215 ;  /* 0x000000ffff9a7224 */ /* 0x000fe400078e00d7 */
[----:B------:R-:W-:Y:S02]  /*aaa0*/  IMAD.MOV.U32 R171, RZ, RZ, R84 ;  /* 0x000000ffffab7224 */ /* 0x000fe400078e0054 */
[----:B---3--:R-:W-:Y:S02]  /*aab0*/  FADD.FTZ R0, -R2, R134 ;  /* 0x0000008602007221 */ /* 0x008fe40000010100 */
[----:B------:R-:W-:Y:S02]  /*aac0*/  FFMA.FTZ R2, R50, c[0x0][0x2d0], -R96 ;  /* 0x0000b40032027a23 */ /* 0x000fe40000010860 */
[C---:B----4-:R-:W-:Y:S02]  /*aad0*/  FMUL.FTZ R9, R3.reuse, R145 ;  /* 0x0000009103097220 */ /* 0x050fe40000410000 */
[----:B------:R1:W3:Y:S01]  /*aae0*/  MUFU.EX2 R32, R2 ;  /* 0x0000000200207308 */ /* 0x0002e20000000800 */
[C---:B------:R-:W-:Y:S02]  /*aaf0*/  FMUL.FTZ R12, R3.reuse, R148 ;  /* 0x00000094030c7220 */ /* 0x040fe40000410000 */
[----:B------:R-:W-:Y:S02]  /*ab00*/  FMUL.FTZ R0, R0, c[0x0][0x2d0] ;  /* 0x0000b40000007a20 */ /* 0x000fe40000410000 */
[C---:B------:R-:W-:Y:S02]  /*ab10*/  FMUL.FTZ R8, R3.reuse, R144 ;  /* 0x0000009003087220 */ /* 0x040fe40000410000 */
[C---:B------:R-:W-:Y:S02]  /*ab20*/  FMUL.FTZ R13, R3.reuse, R149 ;  /* 0x00000095030d7220 */ /* 0x040fe40000410000 */
[C---:B------:R-:W-:Y:S01]  /*ab30*/  FMUL.FTZ R24, R3.reuse, R160 ;  /* 0x000000a003187220 */ /* 0x040fe20000410000 */
[----:B------:R-:W4:Y:S01]  /*ab40*/  MUFU.EX2 R0, R0 ;  /* 0x0000000000007308 */ /* 0x000f220000000800 */
[C---:B------:R-:W-:Y:S02]  /*ab50*/  FMUL.FTZ R25, R3.reuse, R161 ;  /* 0x000000a103197220 */ /* 0x040fe40000410000 */
[----:B------:R-:W-:Y:S02]  /*ab60*/  FMUL.FTZ R28, R3, R164 ;  /* 0x000000a4031c7220 */ /* 0x000fe40000410000 */
[C---:B------:R-:W-:Y:S02]  /*ab70*/  FMUL.FTZ R50, R68.reuse, R118 ;  /* 0x0000007644327220 */ /* 0x040fe40000410000 */
[----:B------:R-:W-:Y:S02]  /*ab80*/  IMAD.MOV.U32 R144, RZ, RZ, R59 ;  /* 0x000000ffff907224 */ /* 0x000fe400078e003b */
[----:B------:R-:W-:Y:S02]  /*ab90*/  IMAD.MOV.U32 R149, RZ, RZ, R58 ;  /* 0x000000ffff957224 */ /* 0x000fe400078e003a */
[----:B------:R-:W-:Y:S02]  /*aba0*/  IMAD.MOV.U32 R160, RZ, RZ, R108 ;  /* 0x000000ffffa07224 */ /* 0x000fe400078e006c */
[----:B------:R-:W-:Y:S02]  /*abb0*/  IMAD.MOV.U32 R108, RZ, RZ, R82 ;  /* 0x000000ffff6c7224 */ /* 0x000fe400078e0052 */
[----:B-1----:R-:W-:Y:S02]  /*abc0*/  FFMA.FTZ R2, R51, c[0x0][0x2d0], -R96 ;  /* 0x0000b40033027a23 */ /* 0x002fe40000010860 */
[----:B---3--:R-:W-:Y:S02]  /*abd0*/  IMAD.MOV.U32 R140, RZ, RZ, R32 ;  /* 0x000000ffff8c7224 */ /* 0x008fe400078e0020 */
[----:B------:R1:W-:Y:S01]  /*abe0*/  MUFU.EX2 R145, R2 ;  /* 0x0000000200917308 */ /* 0x0003e20000000800 */
[C---:B------:R-:W-:Y:S02]  /*abf0*/  FMUL.FTZ R32, R69.reuse, R168 ;  /* 0x000000a845207220 */ /* 0x040fe40000410000 */
[----:B------:R-:W-:Y:S02]  /*ac00*/  FMUL.FTZ R51, R68, R119 ;  /* 0x0000007744337220 */ /* 0x000fe40000410000 */
[C---:B----4-:R-:W-:Y:S02]  /*ac10*/  FMUL.FTZ R11, R0.reuse, R147 ;  /* 0x00000093000b7220 */ /* 0x050fe40000410000 */
[C---:B------:R-:W-:Y:S02]  /*ac20*/  FMUL.FTZ R10, R0.reuse, R146 ;  /* 0x00000092000a7220 */ /* 0x040fe40000410000 */
[C---:B------:R-:W-:Y:S02]  /*ac30*/  FMUL.FTZ R14, R0.reuse, R150 ;  /* 0x00000096000e7220 */ /* 0x040fe40000410000 */
[C---:B------:R-:W-:Y:S02]  /*ac40*/  FMUL.FTZ R27, R0.reuse, R163 ;  /* 0x000000a3001b7220 */ /* 0x040fe40000410000 */
[----:B------:R-:W-:Y:S01]  /*ac50*/  IMAD.MOV.U32 R163, RZ, RZ, R79 ;  /* 0x000000ffffa37224 */ /* 0x000fe200078e004f */
[C---:B------:R-:W-:Y:S01]  /*ac60*/  HMMA.16816.F32.BF16 R8, R64.reuse, R20, R8 ;  /* 0x000000144008723c */ /* 0x040fe20000041808 */
[----:B------:R-:W-:Y:S02]  /*ac70*/  FMUL.FTZ R15, R0, R151 ;  /* 0x00000097000f7220 */ /* 0x000fe40000410000 */
[----:B------:R-:W-:Y:S02]  /*ac80*/  IMAD.MOV.U32 R161, RZ, RZ, R105 ;  /* 0x000000ffffa17224 */ /* 0x000fe400078e0069 */
[----:B------:R-:W-:Y:S02]  /*ac90*/  IMAD.MOV.U32 R105, RZ, RZ, R81 ;  /* 0x000000ffff697224 */ /* 0x000fe400078e0051 */
[----:B------:R-:W-:Y:S01]  /*aca0*/  FMUL.FTZ R20, R69, R156 ;  /* 0x0000009c45147220 */ /* 0x000fe20000410000 */
[-C--:B------:R-:W-:Y:S01]  /*acb0*/  HMMA.16816.F32.BF16 R12, R64, R22.reuse, R12 ;  /* 0x00000016400c723c */ /* 0x080fe2000004180c */
[----:B------:R-:W-:Y:S03]  /*acc0*/  IMAD.MOV.U32 R156, RZ, RZ, R78 ;  /* 0x000000ffff9c7224 */ /* 0x000fe600078e004e */
[----:B-1----:R-:W-:Y:S02]  /*acd0*/  FFMA.FTZ R2, R40, c[0x0][0x2d0], -R97 ;  /* 0x0000b40028027a23 */ /* 0x002fe40000010861 */
[----:B------:R-:W-:Y:S02]  /*ace0*/  FFMA.FTZ R105, R105, c[0x0][0x2d0], -R92 ;  /* 0x0000b40069697a23 */ /* 0x000fe4000001085c */
[C---:B------:R-:W-:Y:S01]  /*acf0*/  HMMA.16816.F32.BF16 R16, R72.reuse, R22, R16 ;  /* 0x000000164810723c */ /* 0x040fe20000041810 */
[----:B------:R1:W-:Y:S03]  /*ad00*/  MUFU.EX2 R148, R2 ;  /* 0x0000000200947308 */ /* 0x0003e60000000800 */
[----:B------:R-:W-:Y:S02]  /*ad10*/  FMUL.FTZ R21, R69, R157 ;  /* 0x0000009d45157220 */ /* 0x000fe40000410000 */
[----:B------:R-:W-:Y:S02]  /*ad20*/  FMUL.FTZ R26, R0, R162 ;  /* 0x000000a2001a7220 */ /* 0x000fe40000410000 */
[C---:B------:R-:W-:Y:S04]  /*ad30*/  FMUL.FTZ R22, R68.reuse, R158 ;  /* 0x0000009e44167220 */ /* 0x040fe80000410000 */
[----:B------:R-:W-:Y:S02]  /*ad40*/  FMUL.FTZ R23, R68, R159 ;  /* 0x0000009f44177220 */ /* 0x000fe40000410000 */
[----:B------:R-:W-:Y:S02]  /*ad50*/  IMAD.MOV.U32 R157, RZ, RZ, R77 ;  /* 0x000000ffff9d7224 */ /* 0x000fe400078e004d */
[----:B------:R-:W-:Y:S02]  /*ad60*/  IMAD.MOV.U32 R158, RZ, RZ, R76 ;  /* 0x000000ffff9e7224 */ /* 0x000fe400078e004c */
[----:B------:R-:W3:Y:S01]  /*ad70*/  LDSM.16.MT88.4 R76, [R231+0x100] ;  /* 0x00010000e74c783b */ /* 0x000ee20000004200 */
[-C--:B--2---:R-:W-:Y:S01]  /*ad80*/  HMMA.16816.F32.BF16 R20, R72, R36.reuse, R20 ;  /* 0x000000244814723c */ /* 0x084fe20000041814 */
[----:B------:R-:W-:Y:S02]  /*ad90*/  IMAD.MOV.U32 R162, RZ, RZ, R93 ;  /* 0x000000ffffa27224 */ /* 0x000fe400078e005d */
[----:B------:R-:W-:Y:S02]  /*ada0*/  IMAD.MOV.U32 R93, RZ, RZ, R83 ;  /* 0x000000ffff5d7224 */ /* 0x000fe400078e0053 */
[----:B------:R-:W-:Y:S02]  /*adb0*/  IMAD.MOV.U32 R107, RZ, RZ, R108 ;  /* 0x000000ffff6b7224 */ /* 0x000fe400078e006c */
[----:B-1----:R-:W-:Y:S01]  /*adc0*/  FFMA.FTZ R2, R41, c[0x0][0x2d0], -R97 ;  /* 0x0000b40029027a23 */ /* 0x002fe20000010861 */
[C---:B------:R-:W-:Y:S01]  /*add0*/  HMMA.16816.F32.BF16 R24, R64.reuse, R36, R24 ;  /* 0x000000244018723c */ /* 0x040fe20000041818 */
[C---:B------:R-:W-:Y:S02]  /*ade0*/  FMUL.FTZ R31, R0.reuse, R167 ;  /* 0x000000a7001f7220 */ /* 0x040fe40000410000 */
[----:B------:R1:W-:Y:S01]  /*adf0*/  MUFU.EX2 R30, R2 ;  /* 0x00000002001e7308 */ /* 0x0003e20000000800 */
[C---:B------:R-:W-:Y:S02]  /*ae00*/  FMUL.FTZ R40, R3.reuse, R176 ;  /* 0x000000b003287220 */ /* 0x040fe40000410000 */
[----:B------:R-:W-:Y:S02]  /*ae10*/  FMUL.FTZ R41, R3, R177 ;  /* 0x000000b103297220 */ /* 0x000fe40000410000 */
[C---:B------:R-:W-:Y:S04]  /*ae20*/  FMUL.FTZ R37, R69.reuse, R173 ;  /* 0x000000ad45257220 */ /* 0x040fe80000410000 */
[----:B------:R-:W-:Y:S02]  /*ae30*/  FMUL.FTZ R36, R69, R172 ;  /* 0x000000ac45247220 */ /* 0x000fe40000410000 */
[----:B------:R-:W-:Y:S02]  /*ae40*/  IMAD.MOV.U32 R151, RZ, RZ, R57 ;  /* 0x000000ffff977224 */ /* 0x000fe400078e0039 */
[----:B------:R-:W-:Y:S02]  /*ae50*/  IMAD.MOV.U32 R159, RZ, RZ, R56 ;  /* 0x000000ffff9f7224 */ /* 0x000fe400078e0038 */
[C---:B------:R-:W-:Y:S02]  /*ae60*/  FMUL.FTZ R56, R3.reuse, R124 ;  /* 0x0000007c03387220 */ /* 0x040fe40000410000 */
[C---:B------:R-:W-:Y:S02]  /*ae70*/  FMUL.FTZ R57, R3.reuse, R125 ;  /* 0x0000007d03397220 */ /* 0x040fe40000410000 */
[C---:B------:R-:W-:Y:S02]  /*ae80*/  FMUL.FTZ R58, R0.reuse, R126 ;  /* 0x0000007e003a7220 */ /* 0x040fe40000410000 */
[----:B------:R-:W-:Y:S02]  /*ae90*/  FMUL.FTZ R59, R0, R127 ;  /* 0x0000007f003b7220 */ /* 0x000fe40000410000 */
[----:B------:R-:W-:Y:S02]  /*aea0*/  IMAD.MOV.U32 R167, RZ, RZ, R94 ;  /* 0x000000ffffa77224 */ /* 0x000fe400078e005e */
[----:B-1----:R-:W-:Y:S02]  /*aeb0*/  FFMA.FTZ R2, R42, c[0x0][0x2d0], -R98 ;  /* 0x0000b4002a027a23 */ /* 0x002fe40000010862 */
[C---:B------:R-:W-:Y:S02]  /*aec0*/  FMUL.FTZ R42, R0.reuse, R178 ;  /* 0x000000b2002a7220 */ /* 0x040fe40000410000 */
[----:B------:R1:W-:Y:S01]  /*aed0*/  MUFU.EX2 R147, R2 ;  /* 0x0000000200937308 */ /* 0x0003e20000000800 */
[----:B------:R-:W-:Y:S02]  /*aee0*/  IMAD.MOV.U32 R94, RZ, RZ, R80 ;  /* 0x000000ffff5e7224 */ /* 0x000fe400078e0050 */
[----:B------:R-:W2:Y:S01]  /*aef0*/  LDSM.16.MT88.4 R80, [R229+0x900] ;  /* 0x00090000e550783b */ /* 0x000ea20000004200 */
[C---:B------:R-:W-:Y:S02]  /*af00*/  FMUL.FTZ R60, R3.reuse, R184 ;  /* 0x000000b8033c7220 */ /* 0x040fe40000410000 */
[----:B------:R-:W-:Y:S02]  /*af10*/  IMAD.MOV.U32 R134, RZ, RZ, R62 ;  /* 0x000000ffff867224 */ /* 0x000fe400078e003e */
[----:B------:R-:W-:Y:S02]  /*af20*/  FMUL.FTZ R61, R3, R185 ;  /* 0x000000b9033d7220 */ /* 0x000fe40000410000 */
[C---:B------:R-:W-:Y:S02]  /*af30*/  FMUL.FTZ R62, R0.reuse, R186 ;  /* 0x000000ba003e7220 */ /* 0x040fe40000410000 */
[C---:B------:R-:W-:Y:S02]  /*af40*/  FMUL.FTZ R63, R0.reuse, R187 ;  /* 0x000000bb003f7220 */ /* 0x040fe40000410000 */
[----:B------:R-:W-:Y:S02]  /*af50*/  IMAD.MOV.U32 R184, RZ, RZ, R95 ;  /* 0x000000ffffb87224 */ /* 0x000fe400078e005f */
[----:B------:R-:W-:Y:S02]  /*af60*/  IMAD.MOV.U32 R95, RZ, RZ, R94 ;  /* 0x000000ffff5f7224 */ /* 0x000fe400078e005e */
[----:B------:R-:W-:Y:S02]  /*af70*/  IMAD.MOV.U32 R108, RZ, RZ, R86 ;  /* 0x000000ffff6c7224 */ /* 0x000fe400078e0056 */
[----:B------:R-:W-:Y:S02]  /*af80*/  IMAD.MOV.U32 R94, RZ, RZ, R87 ;  /* 0x000000ffff5e7224 */ /* 0x000fe400078e0057 */
[----:B------:R-:W2:Y:S01]  /*af90*/  LDSM.16.MT88.4 R84, [R232+0x900] ;  /* 0x00090000e854783b */ /* 0x000ea20000004200 */
[----:B------:R-:W-:Y:S02]  /*afa0*/  IMAD.MOV.U32 R111, RZ, RZ, R93 ;  /* 0x000000ffff6f7224 */ /* 0x000fe400078e005d */
[--C-:B-1----:R-:W-:Y:S02]  /*afb0*/  FFMA.FTZ R2, R43, c[0x0][0x2d0], -R98.reuse ;  /* 0x0000b4002b027a23 */ /* 0x102fe40000010862 */
[----:B------:R-:W-:Y:S02]  /*afc0*/  FMUL.FTZ R43, R0, R179 ;  /* 0x000000b3002b7220 */ /* 0x000fe40000410000 */
[----:B------:R1:W1:Y:S01]  /*afd0*/  MUFU.EX2 R29, R2 ;  /* 0x00000002001d7308 */ /* 0x0002620000000800 */
[----:B------:R-:W-:Y:S02]  /*afe0*/  FFMA.FTZ R93, R199, c[0x0][0x2d0], -R98 ;  /* 0x0000b400c75d7a23 */ /* 0x000fe40000010862 */
[----:B------:R-:W-:Y:S02]  /*aff0*/  FFMA.FTZ R108, R108, c[0x0][0x2d0], -R96 ;  /* 0x0000b4006c6c7a23 */ /* 0x000fe40000010860 */
[----:B-1----:R-:W-:Y:S02]  /*b000*/  FFMA.FTZ R2, R44, c[0x0][0x2d0], -R97 ;  /* 0x0000b4002c027a23 */ /* 0x002fe40000010861 */
[----:B------:R-:W-:Y:S03]  /*b010*/  IMAD.MOV.U32 R164, RZ, RZ, R29 ;  /* 0x000000ffffa47224 */ /* 0x000fe600078e001d */
[----:B------:R1:W-:Y:S01]  /*b020*/  MUFU.EX2 R142, R2 ;  /* 0x00000002008e7308 */ /* 0x0003e20000000800 */
[C---:B------:R-:W-:Y:S02]  /*b030*/  FMUL.FTZ R29, R3.reuse, R165 ;  /* 0x000000a5031d7220 */ /* 0x040fe40000410000 */
[----:B------:R-:W-:Y:S02]  /*b040*/  IMAD.MOV.U32 R165, RZ, RZ, R30 ;  /* 0x000000ffffa57224 */ /* 0x000fe400078e001e */
[----:B------:R-:W-:Y:S02]  /*b050*/  FMUL.FTZ R30, R0, R166 ;  /* 0x000000a6001e7220 */ /* 0x000fe40000410000 */
[----:B------:R-:W-:Y:S02]  /*b060*/  FMUL.FTZ R44, R3, R180 ;  /* 0x000000b4032c7220 */ /* 0x000fe40000410000 */
[----:B------:R-:W-:Y:S01]  /*b070*/  IMAD.MOV.U32 R166, RZ, RZ, R138 ;  /* 0x000000ffffa67224 */ /* 0x000fe200078e008a */
[----:B------:R-:W-:Y:S01]  /*b080*/  MUFU.EX2 R180, R93 ;  /* 0x0000005d00b47308 */ /* 0x000fe20000000800 */
[----:B------:R-:W-:Y:S01]  /*b090*/  IMAD.MOV.U32 R138, RZ, RZ, R91 ;  /* 0x000000ffff8a7224 */ /* 0x000fe200078e005b */
[-C--:B------:R-:W-:Y:S01]  /*b0a0*/  HMMA.16816.F32.BF16 R28, R64, R38.reuse, R28 ;  /* 0x00000026401c723c */ /* 0x080fe2000004181c */
[----:B------:R-:W2:Y:S07]  /*b0b0*/  LDSM.16.MT88.4 R88, [R230+0x900] ;  /* 0x00090000e658783b */ /* 0x000eae0000004200 */
[C---:B------:R-:W-:Y:S01]  /*b0c0*/  HMMA.16816.F32.BF16 R32, R72.reuse, R38, R32 ;  /* 0x000000264820723c */ /* 0x040fe20000041820 */
[--C-:B-1----:R-:W-:Y:S03]  /*b0d0*/  FFMA.FTZ R2, R45, c[0x0][0x2d0], -R97.reuse ;  /* 0x0000b4002d027a23 */ /* 0x102fe60000010861 */
[----:B------:R-:W-:Y:S01]  /*b0e0*/  FMUL.FTZ R45, R3, R181 ;  /* 0x000000b5032d7220 */ /* 0x000fe20000410000 */
[----:B------:R1:W-:Y:S02]  /*b0f0*/  MUFU.EX2 R146, R2 ;  /* 0x0000000200927308 */ /* 0x0003e40000000800 */
[C---:B------:R-:W-:Y:S02]  /*b100*/  FMUL.FTZ R39, R68.reuse, R175 ;  /* 0x000000af44277220 */ /* 0x040fe40000410000 */
[----:B------:R-:W-:Y:S07]  /*b110*/  FMUL.FTZ R38, R68, R174 ;  /* 0x000000ae44267220 */ /* 0x000fee0000410000 */
[-C--:B------:R-:W-:Y:S08]  /*b120*/  HMMA.16816.F32.BF16 R36, R72, R52.reuse, R36 ;  /* 0x000000344824723c */ /* 0x080ff00000041824 */
[C---:B------:R-:W-:Y:S01]  /*b130*/  HMMA.16816.F32.BF16 R40, R64.reuse, R52, R40 ;  /* 0x000000344028723c */ /* 0x040fe20000041828 */
[--C-:B-1----:R-:W-:Y:S03]  /*b140*/  FFMA.FTZ R2, R46, c[0x0][0x2d0], -R98.reuse ;  /* 0x0000b4002e027a23 */ /* 0x102fe60000010862 */
[----:B------:R-:W-:Y:S01]  /*b150*/  FMUL.FTZ R46, R0, R182 ;  /* 0x000000b6002e7220 */ /* 0x000fe20000410000 */
[----:B------:R1:W-:Y:S02]  /*b160*/  MUFU.EX2 R143, R2 ;  /* 0x00000002008f7308 */ /* 0x0003e40000000800 */
[C---:B------:R-:W-:Y:S02]  /*b170*/  FMUL.FTZ R52, R69.reuse, R120 ;  /* 0x0000007845347220 */ /* 0x040fe40000410000 */
[----:B------:R-:W-:Y:S03]  /*b180*/  FMUL.FTZ R53, R69, R121 ;  /* 0x0000007945357220 */ /* 0x000fe60000410000 */
[----:B------:R-:W-:Y:S02]  /*b190*/  FFMA.FTZ R121, R200, c[0x0][0x2d0], -R97 ;  /* 0x0000b400c8797a23 */ /* 0x000fe40000010861 */
[----:B------:R-:W-:Y:S02]  /*b1a0*/  IMAD.MOV.U32 R200, RZ, RZ, R151 ;  /* 0x000000ffffc87224 */ /* 0x000fe400078e0097 */
[----:B-1----:R-:W-:Y:S02]  /*b1b0*/  FFMA.FTZ R2, R47, c[0x0][0x2d0], -R98 ;  /* 0x0000b4002f027a23 */ /* 0x002fe40000010862 */
[----:B------:R-:W-:Y:S02]  /*b1c0*/  FMUL.FTZ R47, R0, R183 ;  /* 0x000000b7002f7220 */ /* 0x000fe40000410000 */
[----:B------:R1:W-:Y:S05]  /*b1d0*/  MUFU.EX2 R150, R2 ;  /* 0x0000000200967308 */ /* 0x0003ea0000000800 */
[-C--:B------:R-:W-:Y:S08]  /*b1e0*/  HMMA.16816.F32.BF16 R44, R64, R54.reuse, R44 ;  /* 0x00000036402c723c */ /* 0x080ff0000004182c */
[C---:B------:R-:W-:Y:S07]  /*b1f0*/  HMMA.16816.F32.BF16 R48, R72.reuse, R54, R48 ;  /* 0x000000364830723c */ /* 0x040fee0000041830 */
[C---:B------:R-:W-:Y:S02]  /*b200*/  FMUL.FTZ R54, R68.reuse, R122 ;  /* 0x0000007a44367220 */ /* 0x040fe40000410000 */
[----:B------:R-:W-:Y:S03]  /*b210*/  FMUL.FTZ R55, R68, R123 ;  /* 0x0000007b44377220 */ /* 0x000fe60000410000 */
[--C-:B-1----:R-:W-:Y:S04]  /*b220*/  FFMA.FTZ R2, R189, c[0x0][0x2d0], -R92.reuse ;  /* 0x0000b400bd027a23 */ /* 0x102fe8000001085c */
[-C--:B---3--:R-:W-:Y:S01]  /*b230*/  HMMA.16816.F32.BF16 R52, R72, R76.reuse, R52 ;  /* 0x0000004c4834723c */ /* 0x088fe20000041834 */
[----:B------:R1:W3:Y:S07]  /*b240*/  MUFU.EX2 R155, R2 ;  /* 0x00000002009b7308 */ /* 0x0002ee0000000800 */
[C---:B------:R-:W-:Y:S07]  /*b250*/  HMMA.16816.F32.BF16 R56, R64.reuse, R76, R56 ;  /* 0x0000004c4038723c */ /* 0x040fee0000041838 */
[----:B------:R-:W-:Y:S01]  /*b260*/  F2FP.BF16.PACK_AB R76, R228, R236 ;  /* 0x000000ece44c723e */ /* 0x000fe200000010ff */
[-C--:B------:R-:W-:Y:S01]  /*b270*/  HMMA.16816.F32.BF16 R60, R64, R78.reuse, R60 ;  /* 0x0000004e403c723c */ /* 0x080fe2000004183c */
[----:B------:R-:W-:Y:S06]  /*b280*/  F2FP.BF16.PACK_AB R77, R158, R235 ;  /* 0x000000eb9e4d723e */ /* 0x000fec00000010ff */
[C---:B------:R-:W-:Y:S02]  /*b290*/  FMUL.FTZ R64, R69.reuse, R128 ;  /* 0x0000008045407220 */ /* 0x040fe40000410000 */
[----:B-1----:R-:W-:Y:S01]  /*b2a0*/  FFMA.FTZ R2, R190, c[0x0][0x2d0], -R92 ;  /* 0x0000b400be027a23 */ /* 0x002fe2000001085c */
[----:B------:R-:W4:Y:S02]  /*b2b0*/  LDL.LU R128, [R1+0x4] ;  /* 0x0000040001807983 */ /* 0x000f240000300800 */
[----:B------:R-:W-:Y:S01]  /*b2c0*/  FMUL.FTZ R65, R69, R129 ;  /* 0x0000008145417220 */ /* 0x000fe20000410000 */
[----:B------:R1:W-:Y:S01]  /*b2d0*/  MUFU.EX2 R168, R2 ;  /* 0x0000000200a87308 */ /* 0x0003e20000000800 */
[C---:B------:R-:W-:Y:S02]  /*b2e0*/  FMUL.FTZ R66, R68.reuse, R130 ;  /* 0x0000008244427220 */ /* 0x040fe40000410000 */
[----:B------:R-:W-:Y:S02]  /*b2f0*/  FMUL.FTZ R67, R68, R131 ;  /* 0x0000008344437220 */ /* 0x000fe40000410000 */
[----:B---3--:R-:W-:Y:S02]  /*b300*/  IMAD.MOV.U32 R199, RZ, RZ, R155 ;  /* 0x000000ffffc77224 */ /* 0x008fe400078e009b */
[----:B------:R-:W-:Y:S02]  /*b310*/  IMAD.MOV.U32 R155, RZ, RZ, R104 ;  /* 0x000000ffff9b7224 */ /* 0x000fe400078e0068 */
[----:B------:R-:W-:Y:S01]  /*b320*/  FFMA.FTZ R104, R209, c[0x0][0x2d0], -R97 ;  /* 0x0000b400d1687a23 */ /* 0x000fe20000010861 */
[----:B------:R-:W-:Y:S01]  /*b330*/  HMMA.16816.F32.BF16 R64, R72, R78, R64 ;  /* 0x0000004e4840723c */ /* 0x000fe20000041840 */
[----:B------:R-:W-:Y:S06]  /*b340*/  IMAD.MOV.U32 R209, RZ, RZ, R149 ;  /* 0x000000ffffd17224 */ /* 0x000fec00078e0095 */
[----:B------:R-:W-:Y:S02]  /*b350*/  F2FP.BF16.PACK_AB R72, R234, R238 ;  /* 0x000000eeea48723e */ /* 0x000fe400000010ff */
[----:B------:R-:W-:Y:S03]  /*b360*/  F2FP.BF16.PACK_AB R73, R233, R237 ;  /* 0x000000ede949723e */ /* 0x000fe600000010ff */
[----:B------:R-:W-:Y:S01]  /*b370*/  F2FP.BF16.PACK_AB R74, R184, R157 ;  /* 0x0000009db84a723e */ /* 0x000fe200000010ff */
[--C-:B-1----:R-:W-:Y:S01]  /*b380*/  FFMA.FTZ R2, R191, c[0x0][0x2d0], -R96.reuse ;  /* 0x0000b400bf027a23 */ /* 0x102fe20000010860 */
[----:B------:R-:W-:Y:S02]  /*b390*/  F2FP.BF16.PACK_AB R75, R163, R156 ;  /* 0x0000009ca34b723e */ /* 0x000fe400000010ff */
[----:B------:R-:W-:Y:S01]  /*b3a0*/  F2FP.BF16.PACK_AB R78, R162, R151 ;  /* 0x00000097a24e723e */ /* 0x000fe200000010ff */
[----:B------:R1:W-:Y:S01]  /*b3b0*/  MUFU.EX2 R175, R2 ;  /* 0x0000000200af7308 */ /* 0x0003e20000000800 */
[----:B------:R-:W-:Y:S03]  /*b3c0*/  F2FP.BF16.PACK_AB R79, R161, R159 ;  /* 0x0000009fa14f723e */ /* 0x000fe600000010ff */
[-C--:B--2---:R-:W-:Y:S08]  /*b3d0*/  HMMA.16816.F32.BF16 R4, R72, R80.reuse, R4 ;  /* 0x000000504804723c */ /* 0x084ff00000041804 */
[C---:B------:R-:W-:Y:S08]  /*b3e0*/  HMMA.16816.F32.BF16 R8, R76.reuse, R80, R8 ;  /* 0x000000504c08723c */ /* 0x040ff00000041808 */
[-C--:B------:R-:W-:Y:S01]  /*b3f0*/  HMMA.16816.F32.BF16 R12, R76, R82.reuse, R12 ;  /* 0x000000524c0c723c */ /* 0x080fe2000004180c */
[----:B-1----:R-:W-:Y:S07]  /*b400*/  FFMA.FTZ R2, R192, c[0x0][0x2d0], -R96 ;  /* 0x0000b400c0027a23 */ /* 0x002fee0000010860 */
[C---:B------:R-:W-:Y:S01]  /*b410*/  HMMA.16816.F32.BF16 R16, R72.reuse, R82, R16 ;  /* 0x000000524810723c */ /* 0x040fe20000041810 */
[----:B------:R1:W-:Y:S01]  /*b420*/  MUFU.EX2 R174, R2 ;  /* 0x0000000200ae7308 */ /* 0x0003e20000000800 */
[----:B------:R-:W2:Y:S06]  /*b430*/  LDSM.16.MT88.4 R80, [R231+0x900] ;  /* 0x00090000e750783b */ /* 0x000eac0000004200 */
[-C--:B------:R-:W-:Y:S08]  /*b440*/  HMMA.16816.F32.BF16 R20, R72, R84.reuse, R20 ;  /* 0x000000544814723c */ /* 0x080ff00000041814 */
[C---:B------:R-:W-:Y:S07]  /*b450*/  HMMA.16816.F32.BF16 R24, R76.reuse, R84, R24 ;  /* 0x000000544c18723c */ /* 0x040fee0000041818 */
[--C-:B------:R-:W-:Y:S01]  /*b460*/  FFMA.FTZ R84, R102, c[0x0][0x2d0], -R97.reuse ;  /* 0x0000b40066547a23 */ /* 0x100fe20000010861 */
[-C--:B------:R-:W-:Y:S01]  /*b470*/  HMMA.16816.F32.BF16 R28, R76, R86.reuse, R28 ;  /* 0x000000564c1c723c */ /* 0x080fe2000004181c */
[--C-:B-1----:R-:W-:Y:S02]  /*b480*/  FFMA.FTZ R2, R193, c[0x0][0x2d0], -R92.reuse ;  /* 0x0000b400c1027a23 */ /* 0x102fe4000001085c */
[----:B------:R1:W-:Y:S01]  /*b490*/  MUFU.EX2 R177, R84 ;  /* 0x0000005400b17308 */ /* 0x0003e20000000800 */
[----:B------:R-:W-:Y:S02]  /*b4a0*/  FFMA.FTZ R102, R219, c[0x0][0x2d0], -R97 ;  /* 0x0000b400db667a23 */ /* 0x000fe40000010861 */
[----:B------:R-:W-:Y:S02]  /*b4b0*/  IMAD.MOV.U32 R219, RZ, RZ, R147 ;  /* 0x000000ffffdb7224 */ /* 0x000fe400078e0093 */
[C---:B------:R-:W-:Y:S05]  /*b4c0*/  HMMA.16816.F32.BF16 R32, R72.reuse, R86, R32 ;  /* 0x000000564820723c */ /* 0x040fea0000041820 */
[----:B------:R3:W-:Y:S03]  /*b4d0*/  MUFU.EX2 R117, R2 ;  /* 0x0000000200757308 */ /* 0x0007e60000000800 */
[-C--:B------:R-:W-:Y:S07]  /*b4e0*/  HMMA.16816.F32.BF16 R36, R72, R88.reuse, R36 ;  /* 0x000000584824723c */ /* 0x080fee0000041824 */
[----:B------:R-:W-:Y:S01]  /*b4f0*/  MUFU.EX2 R126, R102 ;  /* 0x00000066007e7308 */ /* 0x000fe20000000800 */
[C---:B------:R-:W-:Y:S01]  /*b500*/  HMMA.16816.F32.BF16 R40, R76.reuse, R88, R40 ;  /* 0x000000584c28723c */ /* 0x040fe20000041828 */
[----:B-1----:R-:W1:Y:S06]  /*b510*/  LDSM.16.MT88.4 R84, [R229+0x1100] ;  /* 0x00110000e554783b */ /* 0x002e6c0000004200 */
[--C-:B------:R-:W-:Y:S01]  /*b520*/  FFMA.FTZ R88, R197, c[0x0][0x2d0], -R92.reuse ;  /* 0x0000b400c5587a23 */ /* 0x100fe2000001085c */
[-C--:B------:R-:W-:Y:S03]  /*b530*/  HMMA.16816.F32.BF16 R44, R76, R90.reuse, R44 ;  /* 0x0000005a4c2c723c */ /* 0x080fe6000004182c */
[----:B------:R1:W-:Y:S01]  /*b540*/  MUFU.EX2 R183, R88 ;  /* 0x0000005800b77308 */ /* 0x0003e20000000800 */
[----:B---3--:R-:W-:Y:S04]  /*b550*/  FFMA.FTZ R2, R194, c[0x0][0x2d0], -R92 ;  /* 0x0000b400c2027a23 */ /* 0x008fe8000001085c */
[C---:B------:R-:W-:Y:S05]  /*b560*/  HMMA.16816.F32.BF16 R48, R72.reuse, R90, R48 ;  /* 0x0000005a4830723c */ /* 0x040fea0000041830 */
[----:B------:R3:W-:Y:S03]  /*b570*/  MUFU.EX2 R119, R2 ;  /* 0x0000000200777308 */ /* 0x0007e60000000800 */
[-C--:B--2---:R-:W-:Y:S08]  /*b580*/  HMMA.16816.F32.BF16 R52, R72, R80.reuse, R52 ;  /* 0x000000504834723c */ /* 0x084ff00000041834 */
[C---:B------:R-:W-:Y:S01]  /*b590*/  HMMA.16816.F32.BF16 R56, R76.reuse, R80, R56 ;  /* 0x000000504c38723c */ /* 0x040fe20000041838 */
[----:B-1----:R-:W1:Y:S07]  /*b5a0*/  LDSM.16.MT88.4 R88, [R232+0x1100] ;  /* 0x00110000e858783b */ /* 0x002e6e0000004200 */
[-C--:B------:R-:W-:Y:S01]  /*b5b0*/  HMMA.16816.F32.BF16 R60, R76, R82.reuse, R60 ;  /* 0x000000524c3c723c */ /* 0x080fe2000004183c */
[--C-:B---3--:R-:W-:Y:S06]  /*b5c0*/  FFMA.FTZ R2, R195, c[0x0][0x2d0], -R96.reuse ;  /* 0x0000b400c3027a23 */ /* 0x108fec0000010860 */
[----:B------:R-:W-:Y:S01]  /*b5d0*/  F2FP.BF16.PACK_AB R76, R165, R148 ;  /* 0x00000094a54c723e */ /* 0x000fe200000010ff */
[----:B------:R-:W-:Y:S01]  /*b5e0*/  HMMA.16816.F32.BF16 R64, R72, R82, R64 ;  /* 0x000000524840723c */ /* 0x000fe20000041840 */
[----:B------:R2:W-:Y:S01]  /*b5f0*/  MUFU.EX2 R116, R2 ;  /* 0x0000000200747308 */ /* 0x0005e20000000800 */
[----:B------:R-:W3:Y:S02]  /*b600*/  LDSM.16.MT88.4 R80, [R230+0x1100] ;  /* 0x00110000e650783b */ /* 0x000ee40000004200 */
[----:B------:R-:W-:Y:S02]  /*b610*/  F2FP.BF16.PACK_AB R77, R164, R147 ;  /* 0x00000093a44d723e */ /* 0x000fe400000010ff */
[----:B------:R-:W-:Y:S02]  /*b620*/  F2FP.BF16.PACK_AB R78, R146, R142 ;  /* 0x0000008e924e723e */ /* 0x000fe400000010ff */
[----:B------:R-:W-:Y:S04]  /*b630*/  F2FP.BF16.PACK_AB R72, R167, R160 ;  /* 0x000000a0a748723e */ /* 0x000fe800000010ff */
[----:B------:R-:W-:Y:S02]  /*b640*/  F2FP.BF16.PACK_AB R73, R166, R149 ;  /* 0x00000095a649723e */ /* 0x000fe400000010ff */
[----:B------:R-:W-:Y:S02]  /*b650*/  F2FP.BF16.PACK_AB R74, R144, R141 ;  /* 0x0000008d904a723e */ /* 0x000fe400000010ff */
[----:B------:R-:W-:Y:S02]  /*b660*/  F2FP.BF16.PACK_AB R75, R145, R140 ;  /* 0x0000008c914b723e */ /* 0x000fe400000010ff */
[----:B------:R-:W-:Y:S05]  /*b670*/  F2FP.BF16.PACK_AB R79, R150, R143 ;  /* 0x0000008f964f723e */ /* 0x000fea00000010ff */
[-C--:B------:R-:W-:Y:S01]  /*b680*/  HMMA.16816.F32.BF16 R4, R72, R84.reuse, R4 ;  /* 0x000000544804723c */ /* 0x080fe20000041804 */
[----:B--2---:R-:W-:Y:S04]  /*b690*/  FFMA.FTZ R2, R196, c[0x0][0x2d0], -R96 ;  /* 0x0000b400c4027a23 */ /* 0x004fe80000010860 */
[----:B------:R2:W-:Y:S03]  /*b6a0*/  MUFU.EX2 R118, R2 ;  /* 0x0000000200767308 */ /* 0x0005e60000000800 */
[C---:B------:R-:W-:Y:S08]  /*b6b0*/  HMMA.16816.F32.BF16 R8, R76.reuse, R84, R8 ;  /* 0x000000544c08723c */ /* 0x040ff00000041808 */
[-C--:B------:R-:W-:Y:S08]  /*b6c0*/  HMMA.16816.F32.BF16 R12, R76, R86.reuse, R12 ;  /* 0x000000564c0c723c */ /* 0x080ff0000004180c */
[C---:B------:R-:W-:Y:S01]  /*b6d0*/  HMMA.16816.F32.BF16 R16, R72.reuse, R86, R16 ;  /* 0x000000564810723c */ /* 0x040fe20000041810 */
[----:B------:R-:W3:Y:S03]  /*b6e0*/  LDSM.16.MT88.4 R84, [R231+0x1100] ;  /* 0x00110000e754783b */ /* 0x000ee60000004200 */
[--C-:B--2---:R-:W-:Y:S04]  /*b6f0*/  FFMA.FTZ R2, R99, c[0x0][0x2d0], -R97.reuse ;  /* 0x0000b40063027a23 */ /* 0x104fe80000010861 */
[-C--:B-1----:R-:W-:Y:S01]  /*b700*/  HMMA.16816.F32.BF16 R20, R72, R88.reuse, R20 ;  /* 0x000000584814723c */ /* 0x082fe20000041814 */
[--C-:B------:R-:W-:Y:S01]  /*b710*/  FFMA.FTZ R99, R107, c[0x0][0x2d0], -R92.reuse ;  /* 0x0000b4006b637a23 */ /* 0x100fe2000001085c */
[----:B------:R1:W-:Y:S02]  /*b720*/  MUFU.EX2 R173, R2 ;  /* 0x0000000200ad7308 */ /* 0x0003e40000000800 */
[----:B------:R-:W-:Y:S04]  /*b730*/  FFMA.FTZ R107, R95, c[0x0][0x2d0], -R92 ;  /* 0x0000b4005f6b7a23 */ /* 0x000fe8000001085c */
[C---:B------:R-:W-:Y:S08]  /*b740*/  HMMA.16816.F32.BF16 R24, R76.reuse, R88, R24 ;  /* 0x000000584c18723c */ /* 0x040ff00000041818 */
[-C--:B------:R-:W-:Y:S08]  /*b750*/  HMMA.16816.F32.BF16 R28, R76, R90.reuse, R28 ;  /* 0x0000005a4c1c723c */ /* 0x080ff0000004181c */
[C---:B------:R-:W-:Y:S01]  /*b760*/  HMMA.16816.F32.BF16 R32, R72.reuse, R90, R32 ;  /* 0x0000005a4820723c */ /* 0x040fe20000041820 */
[----:B------:R-:W-:Y:S03]  /*b770*/  LDSM.16.MT88.4 R88, [R232+0x1900] ;  /* 0x00190000e858783b */ /* 0x000fe60000004200 */
[----:B-1----:R-:W-:Y:S02]  /*b780*/  FFMA.FTZ R2, R100, c[0x0][0x2d0], -R97 ;  /* 0x0000b40064027a23 */ /* 0x002fe40000010861 */
[----:B------:R-:W-:Y:S02]  /*b790*/  FFMA.FTZ R100, R154, c[0x0][0x2d0], -R96 ;  /* 0x0000b4009a647a23 */ /* 0x000fe40000010860 */
[-C--:B---3--:R-:W-:Y:S01]  /*b7a0*/  HMMA.16816.F32.BF16 R36, R72, R80.reuse, R36 ;  /* 0x000000504824723c */ /* 0x088fe20000041824 */
[----:B------:R1:W2:Y:S03]  /*b7b0*/  MUFU.EX2 R179, R2 ;  /* 0x0000000200b37308 */ /* 0x0002a60000000800 */
[----:B------:R-:W-:Y:S04]  /*b7c0*/  IMAD.MOV.U32 R154, RZ, RZ, R188 ;  /* 0x000000ffff9a7224 */ /* 0x000fe800078e00bc */
[C---:B------:R-:W-:Y:S03]  /*b7d0*/  HMMA.16816.F32.BF16 R40, R76.reuse, R80, R40 ;  /* 0x000000504c28723c */ /* 0x040fe60000041828 */
[----:B------:R-:W-:Y:S05]  /*b7e0*/  MUFU.EX2 R188, R99 ;  /* 0x0000006300bc7308 */ /* 0x000fea0000000800 */
[-C--:B------:R-:W-:Y:S08]  /*b7f0*/  HMMA.16816.F32.BF16 R44, R76, R82.reuse, R44 ;  /* 0x000000524c2c723c */ /* 0x080ff0000004182c */
[C---:B------:R-:W-:Y:S01]  /*b800*/  HMMA.16816.F32.BF16 R48, R72.reuse, R82, R48 ;  /* 0x000000524830723c */ /* 0x040fe20000041830 */
[----:B-1----:R-:W-:Y:S01]  /*b810*/  FFMA.FTZ R2, R101, c[0x0][0x2d0], -R98 ;  /* 0x0000b40065027a23 */ /* 0x002fe20000010862 */
[----:B------:R-:W1:Y:S02]  /*b820*/  LDSM.16.MT88.4 R80, [R229+0x1900] ;  /* 0x00190000e550783b */ /* 0x000e640000004200 */
[----:B------:R-:W-:Y:S01]  /*b830*/  FFMA.FTZ R101, R153, c[0x0][0x2d0], -R96 ;  /* 0x0000b40099657a23 */ /* 0x000fe20000010860 */
[----:B------:R3:W-:Y:S01]  /*b840*/  MUFU.EX2 R172, R2 ;  /* 0x0000000200ac7308 */ /* 0x0007e20000000800 */
[----:B------:R-:W-:Y:S02]  /*b850*/  IMAD.MOV.U32 R153, RZ, RZ, R132 ;  /* 0x000000ffff997224 */ /* 0x000fe400078e0084 */
[-C--:B------:R-:W-:Y:S01]  /*b860*/  HMMA.16816.F32.BF16 R52, R72, R84.reuse, R52 ;  /* 0x000000544834723c */ /* 0x080fe20000041834 */
[----:B------:R-:W-:Y:S07]  /*b870*/  IMAD.MOV.U32 R132, RZ, RZ, R139 ;  /* 0x000000ffff847224 */ /* 0x000fee00078e008b */
[C---:B------:R-:W-:Y:S07]  /*b880*/  HMMA.16816.F32.BF16 R56, R76.reuse, R84, R56 ;  /* 0x000000544c38723c */ /* 0x040fee0000041838 */
[--C-:B------:R-:W-:Y:S01]  /*b890*/  FFMA.FTZ R84, R111, c[0x0][0x2d0], -R92.reuse ;  /* 0x0000b4006f547a23 */ /* 0x100fe2000001085c */
[-C--:B------:R-:W-:Y:S01]  /*b8a0*/  HMMA.16816.F32.BF16 R60, R76, R86.reuse, R60 ;  /* 0x000000564c3c723c */ /* 0x080fe2000004183c */
[----:B------:R-:W-:Y:S02]  /*b8b0*/  FFMA.FTZ R111, R251, c[0x0][0x2d0], -R92 ;  /* 0x0000b400fb6f7a23 */ /* 0x000fe4000001085c */
[----:B------:R1:W-:Y:S01]  /*b8c0*/  MUFU.EX2 R139, R84 ;  /* 0x00000054008b7308 */ /* 0x0003e20000000800 */
[----:B------:R-:W-:Y:S02]  /*b8d0*/  IMAD.MOV.U32 R251, RZ, RZ, R142 ;  /* 0x000000fffffb7224 */ /* 0x000fe400078e008e */
[----:B---3--:R-:W-:Y:S01]  /*b8e0*/  FFMA.FTZ R2, R103, c[0x0][0x2d0], -R98 ;  /* 0x0000b40067027a23 */ /* 0x008fe20000010862 */
[----:B--2---:R-:W-:Y:S01]  /*b8f0*/  F2FP.BF16.PACK_AB R76, R179, R173 ;  /* 0x000000adb34c723e */ /* 0x004fe200000010ff */
[----:B------:R-:W-:Y:S01]  /*b900*/  HMMA.16816.F32.BF16 R64, R72, R86, R64 ;  /* 0x000000564840723c */ /* 0x000fe20000041840 */
[--C-:B------:R-:W-:Y:S03]  /*b910*/  FFMA.FTZ R103, R212, c[0x0][0x2d0], -R97.reuse ;  /* 0x0000b400d4677a23 */ /* 0x100fe60000010861 */
[----:B------:R-:W-:Y:S01]  /*b920*/  IMAD.MOV.U32 R212, RZ, RZ, R148 ;  /* 0x000000ffffd47224 */ /* 0x000fe200078e0094 */
[----:B------:R2:W3:Y:S02]  /*b930*/  MUFU.EX2 R178, R2 ;  /* 0x0000000200b27308 */ /* 0x0004e40000000800 */
[----:B------:R-:W-:Y:S01]  /*b940*/  F2FP.BF16.PACK_AB R73, R174, R175 ;  /* 0x000000afae49723e */ /* 0x000fe200000010ff */
[----:B-1----:R-:W-:Y:S01]  /*b950*/  LDSM.16.MT88.4 R84, [R231+0x1900] ;  /* 0x00190000e754783b */ /* 0x002fe20000004200 */
[--C-:B--2---:R-:W-:Y:S03]  /*b960*/  FFMA.FTZ R2, R112, c[0x0][0x2d0], -R97.reuse ;  /* 0x0000b40070027a23 */ /* 0x104fe60000010861 */
[----:B---3--:R-:W-:Y:S03]  /*b970*/  F2FP.BF16.PACK_AB R77, R178, R172 ;  /* 0x000000acb24d723e */ /* 0x008fe600000010ff */
[----:B------:R1:W2:Y:S02]  /*b980*/  MUFU.EX2 R221, R2 ;  /* 0x0000000200dd7308 */ /* 0x0002a40000000800 */
[--C-:B-1----:R-:W-:Y:S01]  /*b990*/  FFMA.FTZ R2, R113, c[0x0][0x2d0], -R98.reuse ;  /* 0x0000b40071027a23 */ /* 0x102fe20000010862 */
[----:B--2---:R-:W-:Y:S07]  /*b9a0*/  F2FP.BF16.PACK_AB R78, R221, R177 ;  /* 0x000000b1dd4e723e */ /* 0x004fee00000010ff */
[----:B------:R1:W-:Y:S02]  /*b9b0*/  MUFU.EX2 R176, R2 ;  /* 0x0000000200b07308 */ /* 0x0003e40000000800 */
[--C-:B-1----:R-:W-:Y:S02]  /*b9c0*/  FFMA.FTZ R2, R114, c[0x0][0x2d0], -R98.reuse ;  /* 0x0000b40072027a23 */ /* 0x102fe40000010862 */
[----:B------:R-:W-:Y:S06]  /*b9d0*/  FFMA.FTZ R114, R225, c[0x0][0x2d0], -R98 ;  /* 0x0000b400e1727a23 */ /* 0x000fec0000010862 */
[----:B------:R1:W2:Y:S02]  /*b9e0*/  MUFU.EX2 R218, R2 ;  /* 0x0000000200da7308 */ /* 0x0002a40000000800 */
[----:B-1----:R-:W-:Y:S01]  /*b9f0*/  FFMA.FTZ R2, R201, c[0x0][0x2d0], -R92 ;  /* 0x0000b400c9027a23 */ /* 0x002fe2000001085c */
[----:B--2---:R-:W-:Y:S07]  /*ba00*/  F2FP.BF16.PACK_AB R79, R218, R176 ;  /* 0x000000b0da4f723e */ /* 0x004fee00000010ff */
[----:B------:R1:W-:Y:S02]  /*ba10*/  MUFU.EX2 R215, R2 ;  /* 0x0000000200d77308 */ /* 0x0003e40000000800 */
[--C-:B-1----:R-:W-:Y:S08]  /*ba20*/  FFMA.FTZ R2, R204, c[0x0][0x2d0], -R96.reuse ;  /* 0x0000b400cc027a23 */ /* 0x102ff00000010860 */
[----:B------:R1:W-:Y:S02]  /*ba30*/  MUFU.EX2 R182, R2 ;  /* 0x0000000200b67308 */ /* 0x0003e40000000800 */
[----:B-1----:R-:W-:Y:S08]  /*ba40*/  FFMA.FTZ R2, R207, c[0x0][0x2d0], -R96 ;  /* 0x0000b400cf027a23 */ /* 0x002ff00000010860 */
[----:B------:R1:W-:Y:S02]  /*ba50*/  MUFU.EX2 R207, R2 ;  /* 0x0000000200cf7308 */ /* 0x0003e40000000800 */
[----:B-1----:R-:W-:Y:S02]  /*ba60*/  FFMA.FTZ R2, R206, c[0x0][0x2d0], -R92 ;  /* 0x0000b400ce027a23 */ /* 0x002fe4000001085c */
[----:B------:R-:W-:Y:S06]  /*ba70*/  IMAD.MOV.U32 R206, RZ, RZ, R118 ;  /* 0x000000ffffce7224 */ /* 0x000fec00078e0076 */
[----:B------:R1:W-:Y:S01]  /*ba80*/  MUFU.EX2 R204, R2 ;  /* 0x0000000200cc7308 */ /* 0x0003e20000000800 */
[----:B------:R-:W-:Y:S02]  /*ba90*/  FFMA.FTZ R118, R203, c[0x0][0x2d0], -R97 ;  /* 0x0000b400cb767a23 */ /* 0x000fe40000010861 */
[----:B------:R-:W-:Y:S02]  /*baa0*/  IMAD.MOV.U32 R203, RZ, RZ, R184 ;  /* 0x000000ffffcb7224 */ /* 0x000fe400078e00b8 */
[----:B-1----:R-:W-:Y:S02]  /*bab0*/  FFMA.FTZ R2, R213, c[0x0][0x2d0], -R92 ;  /* 0x0000b400d5027a23 */ /* 0x002fe4000001085c */
[----:B------:R-:W-:Y:S03]  /*bac0*/  IMAD.MOV.U32 R213, RZ, RZ, R119 ;  /* 0x000000ffffd57224 */ /* 0x000fe600078e0077 */
[----:B------:R1:W-:Y:S01]  /*bad0*/  MUFU.EX2 R201, R2 ;  /* 0x0000000200c97308 */ /* 0x0003e20000000800 */
[----:B------:R-:W-:Y:S02]  /*bae0*/  FFMA.FTZ R119, R202, c[0x0][0x2d0], -R97 ;  /* 0x0000b400ca777a23 */ /* 0x000fe40000010861 */
[----:B------:R-:W-:Y:S02]  /*baf0*/  IMAD.MOV.U32 R202, RZ, RZ, R159 ;  /* 0x000000ffffca7224 */ /* 0x000fe400078e009f */
[----:B-1----:R-:W-:Y:S02]  /*bb00*/  FFMA.FTZ R2, R216, c[0x0][0x2d0], -R96 ;  /* 0x0000b400d8027a23 */ /* 0x002fe40000010860 */
[----:B------:R-:W-:Y:S03]  /*bb10*/  IMAD.MOV.U32 R216, RZ, RZ, R116 ;  /* 0x000000ffffd87224 */ /* 0x000fe600078e0074 */
[----:B------:R1:W-:Y:S01]  /*bb20*/  MUFU.EX2 R196, R2 ;  /* 0x0000000200c47308 */ /* 0x0003e20000000800 */
[----:B------:R-:W-:Y:S01]  /*bb30*/  FFMA.FTZ R116, R152, c[0x0][0x2d0], -R96 ;  /* 0x0000b40098747a23 */ /* 0x000fe20000010860 */
[----:B------:R-:W-:Y:S01]  /*bb40*/  F2FP.BF16.PACK_AB R75, R206, R216 ;  /* 0x000000d8ce4b723e */ /* 0x000fe200000010ff */
[----:B------:R-:W-:Y:S02]  /*bb50*/  IMAD.MOV.U32 R152, RZ, RZ, R133 ;  /* 0x000000ffff987224 */ /* 0x000fe400078e0085 */
[----:B------:R-:W-:Y:S02]  /*bb60*/  IMAD.MOV.U32 R133, RZ, RZ, R138 ;  /* 0x000000ffff857224 */ /* 0x000fe400078e008a */
[----:B----4-:R-:W-:Y:S03]  /*bb70*/  FFMA.FTZ R69, R69, R128, R152 ;  /* 0x0000008045457223 */ /* 0x010fe60000010098 */
[----:B------:R-:W-:Y:S01]  /*bb80*/  MUFU.EX2 R138, R100 ;  /* 0x00000064008a7308 */ /* 0x000fe20000000800 */
[----:B------:R-:W-:Y:S09]  /*bb90*/  FADD.FTZ R69, R248, R69 ;  /* 0x00000045f8457221 */ /* 0x000ff20000010000 */
[----:B------:R-:W-:Y:S01]  /*bba0*/  MUFU.EX2 R100, R118 ;  /* 0x0000007600647308 */ /* 0x000fe20000000800 */
[----:B-1----:R-:W-:Y:S02]  /*bbb0*/  FFMA.FTZ R2, R217, c[0x0][0x2d0], -R96 ;  /* 0x0000b400d9027a23 */ /* 0x002fe40000010860 */
[----:B------:R-:W-:Y:S02]  /*bbc0*/  IMAD.MOV.U32 R217, RZ, RZ, R117 ;  /* 0x000000ffffd97224 */ /* 0x000fe400078e0075 */
[----:B------:R-:W-:Y:S05]  /*bbd0*/  FFMA.FTZ R117, R227, c[0x0][0x2d0], -R92 ;  /* 0x0000b400e3757a23 */ /* 0x000fea000001085c */
[----:B------:R1:W-:Y:S01]  /*bbe0*/  MUFU.EX2 R197, R2 ;  /* 0x0000000200c57308 */ /* 0x0003e20000000800 */
[----:B------:R-:W-:Y:S01]  /*bbf0*/  F2FP.BF16.PACK_AB R74, R213, R217 ;  /* 0x000000d9d54a723e */ /* 0x000fe200000010ff */
[----:B------:R-:W-:Y:S02]  /*bc00*/  IMAD.MOV.U32 R227, RZ, RZ, R140 ;  /* 0x000000ffffe37224 */ /* 0x000fe400078e008c */
[--C-:B-1----:R-:W-:Y:S02]  /*bc10*/  FFMA.FTZ R2, R115, c[0x0][0x2d0], -R97.reuse ;  /* 0x0000b40073027a23 */ /* 0x102fe40000010861 */
[----:B------:R-:W2:Y:S04]  /*bc20*/  LDL.LU R115, [R1+0x8] ;  /* 0x0000080001737983 */ /* 0x000ea80000300800 */
[----:B------:R1:W-:Y:S01]  /*bc30*/  MUFU.EX2 R181, R2 ;  /* 0x0000000200b57308 */ /* 0x0003e20000000800 */
[----:B------:R-:W3:Y:S04]  /*bc40*/  LDL.LU R113, [R1+0x10] ;  /* 0x0000100001717983 */ /* 0x000ee80000300800 */
[----:B------:R-:W4:Y:S04]  /*bc50*/  LDL.LU R112, [R1+0xc] ;  /* 0x00000c0001707983 */ /* 0x000f280000300800 */
[----:B------:R2:W5:Y:S01]  /*bc60*/  LDL.LU R248, [R1+0x60] ;  /* 0x0000600001f87983 */ /* 0x0005620000300800 */
[--C-:B-1----:R-:W-:Y:S02]  /*bc70*/  FFMA.FTZ R2, R198, c[0x0][0x2d0], -R97.reuse ;  /* 0x0000b400c6027a23 */ /* 0x102fe40000010861 */
[----:B------:R-:W-:Y:S02]  /*bc80*/  IMAD.MOV.U32 R198, RZ, RZ, R168 ;  /* 0x000000ffffc67224 */ /* 0x000fe400078e00a8 */
[----:B------:R1:W-:Y:S03]  /*bc90*/  MUFU.EX2 R195, R2 ;  /* 0x0000000200c37308 */ /* 0x0003e60000000800 */
[----:B------:R-:W-:Y:S07]  /*bca0*/  F2FP.BF16.PACK_AB R72, R198, R199 ;  /* 0x000000c7c648723e */ /* 0x000fee00000010ff */
[-C--:B------:R-:W-:Y:S08]  /*bcb0*/  HMMA.16816.F32.BF16 R4, R72, R80.reuse, R4 ;  /* 0x000000504804723c */ /* 0x080ff00000041804 */
[C---:B------:R-:W-:Y:S01]  /*bcc0*/  HMMA.16816.F32.BF16 R8, R76.reuse, R80, R8 ;  /* 0x000000504c08723c */ /* 0x040fe20000041808 */
[----:B-1----:R-:W-:Y:S07]  /*bcd0*/  FFMA.FTZ R2, R205, c[0x0][0x2d0], -R98 ;  /* 0x0000b400cd027a23 */ /* 0x002fee0000010862 */
[-C--:B------:R-:W-:Y:S01]  /*bce0*/  HMMA.16816.F32.BF16 R12, R76, R82.reuse, R12 ;  /* 0x000000524c0c723c */ /* 0x080fe2000004180c */
[----:B------:R-:W-:Y:S01]  /*bcf0*/  IMAD.MOV.U32 R205, RZ, RZ, R150 ;  /* 0x000000ffffcd7224 */ /* 0x000fe200078e0096 */
[----:B------:R1:W-:Y:S06]  /*bd00*/  MUFU.EX2 R194, R2 ;  /* 0x0000000200c27308 */ /* 0x0003ec0000000800 */
[C---:B------:R-:W-:Y:S01]  /*bd10*/  HMMA.16816.F32.BF16 R16, R72.reuse, R82, R16 ;  /* 0x000000524810723c */ /* 0x040fe20000041810 */
[----:B------:R-:W-:Y:S07]  /*bd20*/  LDSM.16.MT88.4 R80, [R229+0x2100] ;  /* 0x00210000e550783b */ /* 0x000fee0000004200 */
[-C--:B------:R-:W-:Y:S08]  /*bd30*/  HMMA.16816.F32.BF16 R20, R72, R88.reuse, R20 ;  /* 0x000000584814723c */ /* 0x080ff00000041814 */
[C---:B------:R-:W-:Y:S01]  /*bd40*/  HMMA.16816.F32.BF16 R24, R76.reuse, R88, R24 ;  /* 0x000000584c18723c */ /* 0x040fe20000041818 */
[--C-:B-1----:R-:W-:Y:S03]  /*bd50*/  FFMA.FTZ R2, R208, c[0x0][0x2d0], -R97.reuse ;  /* 0x0000b400d0027a23 */ /* 0x102fe60000010861 */
[----:B------:R-:W-:Y:S04]  /*bd60*/  IMAD.MOV.U32 R208, RZ, RZ, R146 ;  /* 0x000000ffffd07224 */ /* 0x000fe800078e0092 */
[-C--:B------:R-:W-:Y:S01]  /*bd70*/  HMMA.16816.F32.BF16 R28, R76, R90.reuse, R28 ;  /* 0x0000005a4c1c723c */ /* 0x080fe2000004181c */
[----:B------:R1:W-:Y:S07]  /*bd80*/  MUFU.EX2 R192, R2 ;  /* 0x0000000200c07308 */ /* 0x0003ee0000000800 */
[C---:B------:R-:W-:Y:S01]  /*bd90*/  HMMA.16816.F32.BF16 R32, R72.reuse, R90, R32 ;  /* 0x0000005a4820723c */ /* 0x040fe20000041820 */
[----:B------:R-:W-:Y:S03]  /*bda0*/  LDSM.16.MT88.4 R88, [R232+0x2100] ;  /* 0x00210000e858783b */ /* 0x000fe60000004200 */
[----:B-1----:R-:W-:Y:S02]  /*bdb0*/  FFMA.FTZ R2, R210, c[0x0][0x2d0], -R97 ;  /* 0x0000b400d2027a23 */ /* 0x002fe40000010861 */
[----:B------:R-:W-:Y:S02]  /*bdc0*/  IMAD.MOV.U32 R210, RZ, RZ, R145 ;  /* 0x000000ffffd27224 */ /* 0x000fe400078e0091 */
[----:B------:R1:W-:Y:S04]  /*bdd0*/  MUFU.EX2 R193, R2 ;  /* 0x0000000200c17308 */ /* 0x0003e80000000800 */
[----:B-1----:R-:W-:Y:S02]  /*bde0*/  FFMA.FTZ R2, R211, c[0x0][0x2d0], -R98 ;  /* 0x0000b400d3027a23 */ /* 0x002fe40000010862 */
[----:B------:R-:W-:Y:S04]  /*bdf0*/  IMAD.MOV.U32 R211, RZ, RZ, R144 ;  /* 0x000000ffffd37224 */ /* 0x000fe800078e0090 */
[----:B------:R1:W-:Y:S02]  /*be00*/  MUFU.EX2 R191, R2 ;  /* 0x0000000200bf7308 */ /* 0x0003e40000000800 */
[----:B-1----:R-:W-:Y:S02]  /*be10*/  FFMA.FTZ R2, R214, c[0x0][0x2d0], -R98 ;  /* 0x0000b400d6027a23 */ /* 0x002fe40000010862 */
[----:B------:R-:W-:Y:S06]  /*be20*/  IMAD.MOV.U32 R214, RZ, RZ, R143 ;  /* 0x000000ffffd67224 */ /* 0x000fec00078e008f */
[----:B------:R1:W-:Y:S02]  /*be30*/  MUFU.EX2 R123, R2 ;  /* 0x00000002007b7308 */ /* 0x0003e40000000800 */
[--C-:B-1----:R-:W-:Y:S08]  /*be40*/  FFMA.FTZ R2, R171, c[0x0][0x2d0], -R92.reuse ;  /* 0x0000b400ab027a23 */ /* 0x102ff0000001085c */
[----:B------:R1:W-:Y:S02]  /*be50*/  MUFU.EX2 R122, R2 ;  /* 0x00000002007a7308 */ /* 0x0003e40000000800 */
[----:B-1----:R-:W-:Y:S08]  /*be60*/  FFMA.FTZ R2, R170, c[0x0][0x2d0], -R92 ;  /* 0x0000b400aa027a23 */ /* 0x002ff0000001085c */
[----:B------:R1:W-:Y:S02]  /*be70*/  MUFU.EX2 R190, R2 ;  /* 0x0000000200be7308 */ /* 0x0003e40000000800 */
[--C-:B-1----:R-:W-:Y:S02]  /*be80*/  FFMA.FTZ R2, R169, c[0x0][0x2d0], -R96.reuse ;  /* 0x0000b400a9027a23 */ /* 0x102fe40000010860 */
[----:B------:R-:W-:Y:S06]  /*be90*/  LDSM.16.MT88.4 R168, [R232+0x3100] ;  /* 0x00310000e8a8783b */ /* 0x000fec0000004200 */
[----:B------:R1:W-:Y:S02]  /*bea0*/  MUFU.EX2 R120, R2 ;  /* 0x0000000200787308 */ /* 0x0003e40000000800 */
[--C-:B-1----:R-:W-:Y:S02]  /*beb0*/  FFMA.FTZ R2, R94, c[0x0][0x2d0], -R96.reuse ;  /* 0x0000b4005e027a23 */ /* 0x102fe40000010860 */
[----:B------:R-:W1:Y:S01]  /*bec0*/  LDSM.16.MT88.4 R92, [R230+0x1900] ;  /* 0x00190000e65c783b */ /* 0x000e620000004200 */
[----:B------:R-:W-:Y:S05]  /*bed0*/  FFMA.FTZ R96, R134, c[0x0][0x2d0], -R96 ;  /* 0x0000b40086607a23 */ /* 0x000fea0000010860 */
[----:B------:R4:W-:Y:S10]  /*bee0*/  MUFU.EX2 R189, R2 ;  /* 0x0000000200bd7308 */ /* 0x0009f40000000800 */
[----:B------:R1:W-:Y:S01]  /*bef0*/  MUFU.EX2 R134, R101 ;  /* 0x0000006500867308 */ /* 0x0003e20000000800 */
[----:B--2---:R-:W-:Y:S04]  /*bf00*/  FFMA.FTZ R68, R68, R115, R223 ;  /* 0x0000007344447223 */ /* 0x004fe800000100df */
[----:B------:R-:W-:Y:S05]  /*bf10*/  FADD.FTZ R68, R226, R68 ;  /* 0x00000044e2447221 */ /* 0x000fea0000010000 */
[----:B------:R-:W-:Y:S01]  /*bf20*/  MUFU.EX2 R102, R96 ;  /* 0x0000006000667308 */ /* 0x000fe20000000800 */
[----:B---3--:R-:W-:Y:S02]  /*bf30*/  FFMA.FTZ R3, R3, R113, R222 ;  /* 0x0000007103037223 */ /* 0x008fe400000100de */
[----:B------:R-:W-:Y:S02]  /*bf40*/  FADD.FTZ R68, R245, R68 ;  /* 0x00000044f5447221 */ /* 0x000fe40000010000 */
[----:B----4-:R-:W-:Y:S02]  /*bf50*/  FFMA.FTZ R2, R220, c[0x0][0x2d0], -R97 ;  /* 0x0000b400dc027a23 */ /* 0x010fe40000010861 */
[----:B------:R-:W-:Y:S02]  /*bf60*/  FFMA.FTZ R0, R0, R112, R110 ;  /* 0x0000007000007223 */ /* 0x000fe4000001006e */
[----:B------:R-:W-:Y:S01]  /*bf70*/  FADD.FTZ R3, R224, R3 ;  /* 0x00000003e0037221 */ /* 0x000fe20000010000 */
[----:B------:R-:W2:Y:S01]  /*bf80*/  MUFU.EX2 R96, R119 ;  /* 0x0000007700607308 */ /* 0x000ea20000000800 */
[----:B------:R-:W-:Y:S02]  /*bf90*/  IMAD.MOV.U32 R220, RZ, RZ, R141 ;  /* 0x000000ffffdc7224 */ /* 0x000fe400078e008d */
[----:B------:R-:W-:Y:S02]  /*bfa0*/  FADD.FTZ R3, R244, R3 ;  /* 0x00000003f4037221 */ /* 0x000fe40000010000 */
[--C-:B-1----:R-:W-:Y:S02]  /*bfb0*/  FFMA.FTZ R101, R153, c[0x0][0x2d0], -R98.reuse ;  /* 0x0000b40099657a23 */ /* 0x102fe40000010862 */
[----:B------:R-:W-:Y:S01]  /*bfc0*/  FFMA.FTZ R97, R109, c[0x0][0x2d0], -R97 ;  /* 0x0000b4006d617a23 */ /* 0x000fe20000010861 */
[-C--:B------:R-:W-:Y:S02]  /*bfd0*/  HMMA.16816.F32.BF16 R36, R72, R92.reuse, R36 ;  /* 0x0000005c4824723c */ /* 0x080fe40000041824 */
[----:B------:R1:W-:Y:S06]  /*bfe0*/  MUFU.EX2 R127, R2 ;  /* 0x00000002007f7308 */ /* 0x0003ec0000000800 */
[C---:B------:R-:W-:Y:S04]  /*bff0*/  HMMA.16816.F32.BF16 R40, R76.reuse, R92, R40 ;  /* 0x0000005c4c28723c */ /* 0x040fe80000041828 */
[----:B------:R-:W-:Y:S04]  /*c000*/  MUFU.EX2 R112, R105 ;  /* 0x0000006900707308 */ /* 0x000fe80000000800 */
[-C--:B------:R-:W-:Y:S01]  /*c010*/  HMMA.16816.F32.BF16 R44, R76, R94.reuse, R44 ;  /* 0x0000005e4c2c723c */ /* 0x080fe2000004182c */
[----:B--2---:R-:W-:Y:S05]  /*c020*/  F2FP.BF16.PACK_AB R184, R96, R100 ;  /* 0x0000006460b8723e */ /* 0x004fea00000010ff */
[----:B------:R-:W-:Y:S02]  /*c030*/  MUFU.EX2 R105, R117 ;  /* 0x0000007500697308 */ /* 0x000fe40000000800 */
[C---:B------:R-:W-:Y:S01]  /*c040*/  HMMA.16816.F32.BF16 R48, R72.reuse, R94, R48 ;  /* 0x0000005e4830723c */ /* 0x040fe20000041830 */
[----:B------:R-:W2:Y:S03]  /*c050*/  LDSM.16.MT88.4 R92, [R230+0x2100] ;  /* 0x00210000e65c783b */ /* 0x000ea60000004200 */
[--C-:B-1----:R-:W-:Y:S04]  /*c060*/  FFMA.FTZ R2, R155, c[0x0][0x2d0], -R98.reuse ;  /* 0x0000b4009b027a23 */ /* 0x102fe80000010862 */
[-C--:B------:R-:W-:Y:S01]  /*c070*/  HMMA.16816.F32.BF16 R52, R72, R84.reuse, R52 ;  /* 0x000000544834723c */ /* 0x080fe20000041834 */
[----:B------:R-:W-:Y:S07]  /*c080*/  MUFU.EX2 R97, R97 ;  /* 0x0000006100617308 */ /* 0x000fee0000000800 */
[C---:B------:R-:W-:Y:S03]  /*c090*/  HMMA.16816.F32.BF16 R56, R76.reuse, R84, R56 ;  /* 0x000000544c38723c */ /* 0x040fe60000041838 */
[----:B------:R1:W-:Y:S05]  /*c0a0*/  MUFU.EX2 R125, R2 ;  /* 0x00000002007d7308 */ /* 0x0003ea0000000800 */
[-C--:B------:R-:W-:Y:S05]  /*c0b0*/  HMMA.16816.F32.BF16 R60, R76, R86.reuse, R60 ;  /* 0x000000564c3c723c */ /* 0x080fea000004183c */
[----:B------:R-:W3:Y:S02]  /*c0c0*/  MUFU.EX2 R110, R107 ;  /* 0x0000006b006e7308 */ /* 0x000ee40000000800 */
[--C-:B------:R-:W-:Y:S01]  /*c0d0*/  FFMA.FTZ R76, R154, c[0x0][0x2d0], -R98.reuse ;  /* 0x0000b4009a4c7a23 */ /* 0x100fe20000010862 */
[----:B------:R-:W-:Y:S01]  /*c0e0*/  HMMA.16816.F32.BF16 R64, R72, R86, R64 ;  /* 0x000000564840723c */ /* 0x000fe20000041840 */
[----:B------:R-:W-:Y:S01]  /*c0f0*/  F2FP.BF16.PACK_AB R77, R194, R180 ;  /* 0x000000b4c24d723e */ /* 0x000fe200000010ff */
[----:B------:R-:W4:Y:S02]  /*c100*/  LDSM.16.MT88.4 R84, [R231+0x2100] ;  /* 0x00210000e754783b */ /* 0x000f240000004200 */
[----:B------:R-:W-:Y:S02]  /*c110*/  F2FP.BF16.PACK_AB R78, R193, R192 ;  /* 0x000000c0c14e723e */ /* 0x000fe400000010ff */
[----:B------:R-:W-:Y:S01]  /*c120*/  F2FP.BF16.PACK_AB R79, R123, R191 ;  /* 0x000000bf7b4f723e */ /* 0x000fe200000010ff */
[----:B------:R2:W-:Y:S01]  /*c130*/  MUFU.EX2 R113, R76 ;  /* 0x0000004c00717308 */ /* 0x0005e20000000800 */
[----:B------:R-:W-:Y:S02]  /*c140*/  F2FP.BF16.PACK_AB R72, R215, R183 ;  /* 0x000000b7d748723e */ /* 0x000fe400000010ff */
[----:B------:R-:W-:Y:S02]  /*c150*/  LDSM.16.MT88.4 R152, [R229+0x3100] ;  /* 0x00310000e598783b */ /* 0x000fe40000004200 */
[----:B------:R-:W-:Y:S01]  /*c160*/  F2FP.BF16.PACK_AB R73, R207, R182 ;  /* 0x000000b6cf49723e */ /* 0x000fe200000010ff */
[--C-:B-1----:R-:W-:Y:S01]  /*c170*/  FFMA.FTZ R2, R133, c[0x0][0x2d0], -R98.reuse ;  /* 0x0000b40085027a23 */ /* 0x102fe20000010862 */
[----:B------:R-:W-:Y:S02]  /*c180*/  F2FP.BF16.PACK_AB R74, R201, R204 ;  /* 0x000000ccc94a723e */ /* 0x000fe400000010ff */
[----:B------:R-:W-:Y:S01]  /*c190*/  F2FP.BF16.PACK_AB R75, R197, R196 ;  /* 0x000000c4c54b723e */ /* 0x000fe200000010ff */
[----:B------:R-:W-:Y:S01]  /*c1a0*/  MUFU.EX2 R133, R103 ;  /* 0x0000006700857308 */ /* 0x000fe20000000800 */
[----:B---3--:R-:W-:Y:S05]  /*c1b0*/  F2FP.BF16.PACK_AB R128, R110, R112 ;  /* 0x000000706e80723e */ /* 0x008fea00000010ff */
[-C--:B------:R-:W-:Y:S04]  /*c1c0*/  HMMA.16816.F32.BF16 R4, R72, R80.reuse, R4 ;  /* 0x000000504804723c */ /* 0x080fe80000041804 */
[----:B------:R1:W-:Y:S01]  /*c1d0*/  MUFU.EX2 R124, R2 ;  /* 0x00000002007c7308 */ /* 0x0003e20000000800 */
[----:B--2---:R-:W-:Y:S09]  /*c1e0*/  F2FP.BF16.PACK_AB R76, R195, R181 ;  /* 0x000000b5c34c723e */ /* 0x004ff200000010ff */
[----:B------:R-:W2:Y:S01]  /*c1f0*/  MUFU.EX2 R103, R116 ;  /* 0x0000007400677308 */ /* 0x000ea20000000800 */
[C---:B------:R-:W-:Y:S08]  /*c200*/  HMMA.16816.F32.BF16 R8, R76.reuse, R80, R8 ;  /* 0x000000504c08723c */ /* 0x040ff00000041808 */
[-C--:B------:R-:W-:Y:S01]  /*c210*/  HMMA.16816.F32.BF16 R12, R76, R82.reuse, R12 ;  /* 0x000000524c0c723c */ /* 0x080fe2000004180c */
[----:B------:R-:W3:Y:S03]  /*c220*/  MUFU.EX2 R107, R111 ;  /* 0x0000006f006b7308 */ /* 0x000ee60000000800 */
[----:B-1----:R-:W-:Y:S04]  /*c230*/  FFMA.FTZ R2, R132, c[0x0][0x2d0], -R98 ;  /* 0x0000b40084027a23 */ /* 0x002fe80000010862 */
[C---:B------:R-:W-:Y:S01]  /*c240*/  HMMA.16816.F32.BF16 R16, R72.reuse, R82, R16 ;  /* 0x000000524810723c */ /* 0x040fe20000041810 */
[----:B------:R-:W1:Y:S02]  /*c250*/  LDSM.16.MT88.4 R80, [R229+0x2900] ;  /* 0x00290000e550783b */ /* 0x000e640000004200 */
[----:B------:R4:W-:Y:S01]  /*c260*/  MUFU.EX2 R115, R2 ;  /* 0x0000000200737308 */ /* 0x0009e20000000800 */
[----:B--2---:R-:W-:Y:S04]  /*c270*/  F2FP.BF16.PACK_AB R131, R102, R103 ;  /* 0x000000676683723e */ /* 0x004fe800000010ff */
[-C--:B------:R-:W-:Y:S01]  /*c280*/  HMMA.16816.F32.BF16 R20, R72, R88.reuse, R20 ;  /* 0x000000584814723c */ /* 0x080fe20000041814 */
[----:B------:R-:W-:Y:S04]  /*c290*/  LDSM.16.MT88.4 R116, [R230+0x3100] ;  /* 0x00310000e674783b */ /* 0x000fe80000004200 */
[----:B------:R2:W-:Y:S03]  /*c2a0*/  MUFU.EX2 R132, R104 ;  /* 0x0000006800847308 */ /* 0x0005e60000000800 */
[C---:B------:R-:W-:Y:S01]  /*c2b0*/  HMMA.16816.F32.BF16 R24, R76.reuse, R88, R24 ;  /* 0x000000584c18723c */ /* 0x040fe20000041818 */
[----:B---3--:R-:W-:Y:S06]  /*c2c0*/  F2FP.BF16.PACK_AB R130, R105, R107 ;  /* 0x0000006b6982723e */ /* 0x008fec00000010ff */
[----:B------:R-:W-:Y:S01]  /*c2d0*/  MUFU.EX2 R109, R106 ;  /* 0x0000006a006d7308 */ /* 0x000fe20000000800 */
[-C--:B------:R-:W-:Y:S01]  /*c2e0*/  HMMA.16816.F32.BF16 R28, R76, R90.reuse, R28 ;  /* 0x0000005a4c1c723c */ /* 0x080fe2000004181c */
[----:B----4-:R-:W-:Y:S02]  /*c2f0*/  FADD.FTZ R2, R247, R0 ;  /* 0x00000000f7027221 */ /* 0x010fe40000010000 */
[----:B------:R3:W5:Y:S01]  /*c300*/  LDL.LU R247, [R1+0x5c] ;  /* 0x00005c0001f77983 */ /* 0x0007620000300800 */
[----:B------:R-:W-:Y:S04]  /*c310*/  FADD.FTZ R0, R246, R69 ;  /* 0x00000045f6007221 */ /* 0x000fe80000010000 */
[C---:B------:R-:W-:Y:S01]  /*c320*/  HMMA.16816.F32.BF16 R32, R72.reuse, R90, R32 ;  /* 0x0000005a4820723c */ /* 0x040fe20000041820 */
[----:B------:R-:W-:Y:S01]  /*c330*/  FADD.FTZ R99, R243, R2 ;  /* 0x00000002f3637221 */ /* 0x000fe20000010000 */
[----:B------:R-:W4:Y:S01]  /*c340*/  LDSM.16.MT88.4 R88, [R232+0x2900] ;  /* 0x00290000e858783b */ /* 0x000f220000004200 */
[----:B------:R-:W1:Y:S01]  /*c350*/  MUFU.EX2 R106, R108 ;  /* 0x0000006c006a7308 */ /* 0x000e620000000800 */
[----:B------:R-:W-:Y:S02]  /*c360*/  FADD.FTZ R69, R241, R68 ;  /* 0x00000044f1457221 */ /* 0x000fe40000010000 */
[----:B------:R-:W-:Y:S02]  /*c370*/  FADD.FTZ R2, R240, R3 ;  /* 0x00000003f0027221 */ /* 0x000fe40000010000 */
[-C--:B------:R-:W-:Y:S01]  /*c380*/  HMMA.16816.F32.BF16 R36, R72, R92.reuse, R36 ;  /* 0x0000005c4824723c */ /* 0x080fe20000041824 */
[----:B------:R-:W-:Y:S01]  /*c390*/  FADD.FTZ R3, R237, R69 ;  /* 0x00000045ed037221 */ /* 0x000fe20000010000 */
[----:B------:R3:W5:Y:S02]  /*c3a0*/  LDL.LU R246, [R1+0x58] ;  /* 0x0000580001f67983 */ /* 0x0007640000300800 */
[----:B------:R-:W-:Y:S02]  /*c3b0*/  FADD.FTZ R2, R236, R2 ;  /* 0x00000002ec027221 */ /* 0x000fe40000010000 */
[----:B------:R3:W5:Y:S01]  /*c3c0*/  LDL.LU R245, [R1+0x54] ;  /* 0x0000540001f57983 */ /* 0x0007620000300800 */
[----:B------:R-:W-:Y:S01]  /*c3d0*/  FADD.FTZ R3, R233, R3 ;  /* 0x00000003e9037221 */ /* 0x000fe20000010000 */
[C---:B------:R-:W-:Y:S01]  /*c3e0*/  HMMA.16816.F32.BF16 R40, R76.reuse, R92, R40 ;  /* 0x0000005c4c28723c */ /* 0x040fe20000041828 */
[--C-:B--2---:R-:W-:Y:S01]  /*c3f0*/  FFMA.FTZ R104, R252, c[0x0][0x2d0], -R98.reuse ;  /* 0x0000b400fc687a23 */ /* 0x104fe20000010862 */
[----:B------:R3:W5:Y:S02]  /*c400*/  LDL.LU R244, [R1+0x50] ;  /* 0x0000500001f47983 */ /* 0x0007640000300800 */
[----:B------:R-:W-:Y:S02]  /*c410*/  FFMA.FTZ R98, R71, c[0x0][0x2d0], -R98 ;  /* 0x0000b40047627a23 */ /* 0x000fe40000010862 */
[----:B------:R3:W5:Y:S01]  /*c420*/  LDL.LU R243, [R1+0x4c] ;  /* 0x00004c0001f37983 */ /* 0x0007620000300800 */
[----:B------:R-:W-:Y:S01]  /*c430*/  FADD.FTZ R71, R242, R0 ;  /* 0x00000000f2477221 */ /* 0x000fe20000010000 */
[-C--:B------:R-:W-:Y:S01]  /*c440*/  HMMA.16816.F32.BF16 R44, R76, R94.reuse, R44 ;  /* 0x0000005e4c2c723c */ /* 0x080fe2000004182c */
[----:B------:R-:W-:Y:S01]  /*c450*/  FADD.FTZ R0, R239, R99 ;  /* 0x00000063ef007221 */ /* 0x000fe20000010000 */
[----:B------:R3:W5:Y:S01]  /*c460*/  LDL.LU R242, [R1+0x48] ;  /* 0x0000480001f27983 */ /* 0x0007620000300800 */
[----:B------:R-:W-:Y:S01]  /*c470*/  MUFU.EX2 R98, R98 ;  /* 0x0000006200627308 */ /* 0x000fe20000000800 */
[----:B------:R-:W-:Y:S01]  /*c480*/  FADD.FTZ R68, R238, R71 ;  /* 0x00000047ee447221 */ /* 0x000fe20000010000 */
[----:B-1----:R-:W-:Y:S01]  /*c490*/  F2FP.BF16.PACK_AB R129, R106, R109 ;  /* 0x0000006d6a81723e */ /* 0x002fe200000010ff */
[----:B------:R3:W5:Y:S01]  /*c4a0*/  LDL.LU R241, [R1+0x44] ;  /* 0x0000440001f17983 */ /* 0x0007620000300800 */
[----:B------:R-:W-:Y:S01]  /*c4b0*/  FADD.FTZ R69, R235, R0 ;  /* 0x00000000eb457221 */ /* 0x000fe20000010000 */
[C---:B------:R-:W-:Y:S01]  /*c4c0*/  HMMA.16816.F32.BF16 R48, R72.reuse, R94, R48 ;  /* 0x0000005e4830723c */ /* 0x040fe20000041830 */
[----:B------:R-:W-:Y:S01]  /*c4d0*/  FADD.FTZ R0, R234, R68 ;  /* 0x00000044ea007221 */ /* 0x000fe20000010000 */
[----:B------:R3:W5:Y:S02]  /*c4e0*/  LDL.LU R240, [R1+0x40] ;  /* 0x0000400001f07983 */ /* 0x0007640000300800 */
[----:B------:R-:W-:Y:S02]  /*c4f0*/  FADD.FTZ R68, R228, R2 ;  /* 0x00000002e4447221 */ /* 0x000fe40000010000 */
[----:B------:R-:W1:Y:S01]  /*c500*/  LDSM.16.MT88.4 R92, [R230+0x2900] ;  /* 0x00290000e65c783b */ /* 0x000e620000004200 */
[----:B------:R-:W-:Y:S01]  /*c510*/  FADD.FTZ R2, R158, R69 ;  /* 0x000000459e027221 */ /* 0x000fe20000010000 */
[-C--:B------:R-:W-:Y:S01]  /*c520*/  HMMA.16816.F32.BF16 R52, R72, R84.reuse, R52 ;  /* 0x000000544834723c */ /* 0x080fe20000041834 */
[----:B------:R-:W-:Y:S03]  /*c530*/  FADD.FTZ R0, R157, R0 ;  /* 0x000000009d007221 */ /* 0x000fe60000010000 */
[----:B------:R-:W-:Y:S02]  /*c540*/  FADD.FTZ R2, R202, R2 ;  /* 0x00000002ca027221 */ /* 0x000fe40000010000 */
[----:B------:R3:W5:Y:S01]  /*c550*/  LDL.LU R239, [R1+0x3c] ;  /* 0x00003c0001ef7983 */ /* 0x0007620000300800 */
[----:B------:R-:W-:Y:S01]  /*c560*/  FADD.FTZ R0, R203, R0 ;  /* 0x00000000cb007221 */ /* 0x000fe20000010000 */
[C---:B------:R-:W-:Y:S02]  /*c570*/  HMMA.16816.F32.BF16 R56, R76.reuse, R84, R56 ;  /* 0x000000544c38723c */ /* 0x040fe40000041838 */
[----:B------:R3:W5:Y:S04]  /*c580*/  LDL.LU R238, [R1+0x38] ;  /* 0x0000380001ee7983 */ /* 0x0007680000300800 */
[----:B------:R3:W5:Y:S02]  /*c590*/  LDL.LU R237, [R1+0x34] ;  /* 0x0000340001ed7983 */ /* 0x0007640000300800 */
[-C--:B------:R-:W-:Y:S02]  /*c5a0*/  HMMA.16816.F32.BF16 R60, R76, R86.reuse, R60 ;  /* 0x000000564c3c723c */ /* 0x080fe4000004183c */
[----:B------:R3:W5:Y:S04]  /*c5b0*/  LDL.LU R236, [R1+0x30] ;  /* 0x0000300001ec7983 */ /* 0x0007680000300800 */
[----:B------:R3:W5:Y:S01]  /*c5c0*/  LDL.LU R235, [R1+0x2c] ;  /* 0x00002c0001eb7983 */ /* 0x0007620000300800 */
[----:B------:R-:W-:Y:S01]  /*c5d0*/  F2FP.BF16.PACK_AB R76, R126, R127 ;  /* 0x0000007f7e4c723e */ /* 0x000fe200000010ff */
[----:B------:R-:W-:Y:S01]  /*c5e0*/  HMMA.16816.F32.BF16 R64, R72, R86, R64 ;  /* 0x000000564840723c */ /* 0x000fe20000041840 */
[----:B------:R-:W-:Y:S01]  /*c5f0*/  F2FP.BF16.PACK_AB R77, R124, R125 ;  /* 0x0000007d7c4d723e */ /* 0x000fe200000010ff */
[----:B------:R3:W5:Y:S02]  /*c600*/  LDL.LU R234, [R1+0x28] ;  /* 0x0000280001ea7983 */ /* 0x0007640000300800 */
[----:B------:R-:W-:Y:S02]  /*c610*/  F2FP.BF16.PACK_AB R78, R132, R133 ;  /* 0x00000085844e723e */ /* 0x000fe400000010ff */
[----:B------:R3:W5:Y:S01]  /*c620*/  LDL.LU R233, [R1+0x24] ;  /* 0x0000240001e97983 */ /* 0x0007620000300800 */
[----:B------:R-:W-:Y:S02]  /*c630*/  F2FP.BF16.PACK_AB R72, R190, R122 ;  /* 0x0000007abe48723e */ /* 0x000fe400000010ff */
[----:B------:R-:W-:Y:S01]  /*c640*/  F2FP.BF16.PACK_AB R73, R189, R120 ;  /* 0x00000078bd49723e */ /* 0x000fe200000010ff */
[----:B------:R3:W5:Y:S02]  /*c650*/  LDL.LU R228, [R1+0x20] ;  /* 0x0000200001e47983 */ /* 0x0007640000300800 */
[----:B------:R-:W-:Y:S02]  /*c660*/  F2FP.BF16.PACK_AB R74, R188, R139 ;  /* 0x0000008bbc4a723e */ /* 0x000fe400000010ff */
[----:B------:R-:W-:Y:S01]  /*c670*/  F2FP.BF16.PACK_AB R75, R134, R138 ;  /* 0x0000008a864b723e */ /* 0x000fe200000010ff */
[----:B------:R-:W2:Y:S01]  /*c680*/  LDSM.16.MT88.4 R84, [R231+0x2900] ;  /* 0x00290000e754783b */ /* 0x000ea20000004200 */
[----:B------:R-:W-:Y:S05]  /*c690*/  F2FP.BF16.PACK_AB R79, R113, R115 ;  /* 0x00000073714f723e */ /* 0x000fea00000010ff */
[-C--:B------:R-:W-:Y:S08]  /*c6a0*/  HMMA.16816.F32.BF16 R4, R72, R80.reuse, R4 ;  /* 0x000000504804723c */ /* 0x080ff00000041804 */
[C---:B------:R-:W-:Y:S01]  /*c6b0*/  HMMA.16816.F32.BF16 R8, R76.reuse, R80, R8 ;  /* 0x000000504c08723c */ /* 0x040fe20000041808 */
[----:B------:R-:W1:Y:S07]  /*c6c0*/  MUFU.EX2 R81, R121 ;  /* 0x0000007900517308 */ /* 0x000e6e0000000800 */
[-C--:B------:R-:W-:Y:S03]  /*c6d0*/  HMMA.16816.F32.BF16 R12, R76, R82.reuse, R12 ;  /* 0x000000524c0c723c */ /* 0x080fe6000004180c */
[----:B------:R-:W2:Y:S05]  /*c6e0*/  MUFU.EX2 R80, R114 ;  /* 0x0000007200507308 */ /* 0x000eaa0000000800 */
[C---:B------:R-:W-:Y:S05]  /*c6f0*/  HMMA.16816.F32.BF16 R16, R72.reuse, R82, R16 ;  /* 0x000000524810723c */ /* 0x040fea0000041810 */
[----:B------:R-:W-:Y:S03]  /*c700*/  MUFU.EX2 R83, R101 ;  /* 0x0000006500537308 */ /* 0x000fe60000000800 */
[-C--:B----4-:R-:W-:Y:S01]  /*c710*/  HMMA.16816.F32.BF16 R20, R72, R88.reuse, R20 ;  /* 0x000000584814723c */ /* 0x090fe20000041814 */
[----:B-1----:R-:W-:Y:S06]  /*c720*/  F2FP.BF16.PACK_AB R186, R97, R81 ;  /* 0x0000005161ba723e */ /* 0x002fec00000010ff */
[----:B------:R-:W1:Y:S01]  /*c730*/  MUFU.EX2 R82, R104 ;  /* 0x0000006800527308 */ /* 0x000e620000000800 */
[C---:B------:R-:W-:Y:S01]  /*c740*/  HMMA.16816.F32.BF16 R24, R76.reuse, R88, R24 ;  /* 0x000000584c18723c */ /* 0x040fe20000041818 */
[----:B--2---:R-:W-:Y:S07]  /*c750*/  F2FP.BF16.PACK_AB R187, R98, R80 ;  /* 0x0000005062bb723e */ /* 0x004fee00000010ff */
[-C--:B------:R-:W-:Y:S08]  /*c760*/  HMMA.16816.F32.BF16 R28, R76, R90.reuse, R28 ;  /* 0x0000005a4c1c723c */ /* 0x080ff0000004181c */
[C---:B------:R-:W-:Y:S01]  /*c770*/  HMMA.16816.F32.BF16 R32, R72.reuse, R90, R32 ;  /* 0x0000005a4820723c */ /* 0x040fe20000041820 */
[----:B-1----:R-:W-:Y:S07]  /*c780*/  F2FP.BF16.PACK_AB R185, R82, R83 ;  /* 0x0000005352b9723e */ /* 0x002fee00000010ff */
        /* <DEDUP_REMOVED lines=110> */
[----:B------:R1:W-:Y:S01]  /*ce70*/  STL [R1+0x8], R3 ;  /* 0x0000080301007387 */ /* 0x0003e20000100800 */
[----:B------:R-:W-:Y:S02]  /*ce80*/  FADD.FTZ R0, R98, R0 ;  /* 0x0000000062007221 */ /* 0x000fe40000010000 */
[----:B------:R-:W-:Y:S01]  /*ce90*/  IMAD.MOV.U32 R134, RZ, RZ, R70 ;  /* 0x000000ffff867224 */ /* 0x000fe200078e0046 */
[----:B------:R3:W-:Y:S01]  /*cea0*/  STL [R1+0x10], R2 ;  /* 0x0000100201007387 */ /* 0x0007e20000100800 */
[----:B------:R-:W-:Y:S02]  /*ceb0*/  IMAD.MOV.U32 R132, RZ, RZ, R136 ;  /* 0x000000ffff847224 */ /* 0x000fe400078e0088 */
[----:B------:R-:W-:Y:S01]  /*cec0*/  IMAD.MOV.U32 R133, RZ, RZ, R135 ;  /* 0x000000ffff857224 */ /* 0x000fe200078e0087 */
[----:B------:R3:W-:Y:S01]  /*ced0*/  STL [R1+0xc], R0 ;  /* 0x00000c0001007387 */ /* 0x0007e20000100800 */
[----:B-1----:R-:W-:Y:S01]  /*cee0*/  IMAD.MOV.U32 R3, RZ, RZ, R137 ;  /* 0x000000ffff037224 */ /* 0x002fe200078e0089 */
[----:B------:R-:W-:-:S05]  /*cef0*/  @P0 BRA `(.L_x_1460) ;  /* 0xffffa97000000947 */ /* 0x000fca000383ffff */
.L_x_1457:
[----:B------:R-:W-:-:S13]  /*cf00*/  ISETP.LE.AND P0, PT, RZ, UR6, PT ;  /* 0x00000006ff007c0c */ /* 0x000fda000bf03270 */
[----:B------:R-:W-:Y:S05]  /*cf10*/  @!P0 BRA `(.L_x_1461) ;  /* 0x0000425000008947 */ /* 0x000fea0003800000 */
[----:B------:R-:W-:Y:S01]  /*cf20*/  IMAD.MOV.U32 R3, RZ, RZ, R136 ;  /* 0x000000ffff037224 */ /* 0x000fe200078e0088 */
[----:B------:R-:W-:Y:S01]  /*cf30*/  MOV R138, R70 ;  /* 0x00000046008a7202 */ /* 0x000fe20000000f00 */
[----:B--23--:R-:W-:Y:S01]  /*cf40*/  IMAD.MOV.U32 R0, RZ, RZ, R137 ;  /* 0x000000ffff007224 */ /* 0x00cfe200078e0089 */
[----:B------:R-:W-:Y:S01]  /*cf50*/  MOV R133, R135 ;  /* 0x0000008700857202 */ /* 0x000fe20000000f00 */
[----:B------:R-:W-:Y:S05]  /*cf60*/  BRA `(.L_x_1462) ;  /* 0x0000040000007947 */ /* 0x000fea0003800000 */
.L_x_1464:
        /* <DEDUP_REMOVED lines=35> */
[-C--:B-1----:R-:W-:Y:S03]  /*d1a0*/  IADD3 R136, P1, R136, R247.reuse, RZ ;  /* 0x000000f788887210 */ /* 0x082fe60007f3e0ff */
[----:B------:R-:W1:Y:S04]  /*d1b0*/  SHFL.IDX PT, R188, R132, 0x4, 0x181f ;  /* 0x00981f0084bc7f89 */ /* 0x000e6800000e0000 */
[----:B------:R-:W1:Y:S01]  /*d1c0*/  SHFL.IDX PT, R191, R2, 0x3, 0x181f ;  /* 0x00781f0002bf7f89 */ /* 0x000e6200000e0000 */
[-C--:B--2---:R-:W-:Y:S03]  /*d1d0*/  IADD3 R134, P0, R134, R247.reuse, RZ ;  /* 0x000000f786867210 */ /* 0x084fe60007f1e0ff */
[----:B------:R-:W2:Y:S01]  /*d1e0*/  SHFL.IDX PT, R189, R132, 0x5, 0x181f ;  /* 0x00b81f0084bd7f89 */ /* 0x000ea200000e0000 */
[--C-:B---3--:R-:W-:Y:S03]  /*d1f0*/  IMAD.X R137, R137, 0x1, R246.reuse, P1 ;  /* 0x0000000189897824 */ /* 0x108fe600008e06f6 */
[----:B------:R-:W3:Y:S01]  /*d200*/  SHFL.IDX PT, R195, R2, 0x4, 0x181f ;  /* 0x00981f0002c37f89 */ /* 0x000ee200000e0000 */
[-C--:B----4-:R-:W-:Y:S02]  /*d210*/  IADD3.X R135, R135, R246.reuse, RZ, P0, !PT ;  /* 0x000000f687877210 */ /* 0x090fe400007fe4ff */
[-C--:B------:R-:W-:Y:S01]  /*d220*/  IADD3 R192, P0, R192, R247.reuse, RZ ;  /* 0x000000f7c0c07210 */ /* 0x080fe20007f1e0ff */
[----:B------:R2:W-:Y:S01]  /*d230*/  LDGSTS.E.BYPASS.LTC128B.128 [R250+0x3900], [R136.64], !P6 ;  /* 0x0390000088fa7fae */ /* 0x0005e2000f101d4e */
[-C--:B-----5:R-:W-:Y:S03]  /*d240*/  IADD3 R190, P3, R190, R247.reuse, RZ ;  /* 0x000000f7bebe7210 */ /* 0x0a0fe60007f7e0ff */
[----:B------:R4:W-:Y:S01]  /*d250*/  LDGSTS.E.BYPASS.LTC128B.128 [R250+0x4100], [R134.64], !P6 ;  /* 0x0410000086fa7fae */ /* 0x0009e2000f101d4e */
[--C-:B------:R-:W-:Y:S03]  /*d260*/  IMAD.X R193, R139, 0x1, R246.reuse, P0 ;  /* 0x000000018bc17824 */ /* 0x100fe600000e06f6 */
[----:B------:R-:W4:Y:S01]  /*d270*/  SHFL.IDX PT, R132, R132, 0x6, 0x181f ;  /* 0x00d81f0084847f89 */ /* 0x000f2200000e0000 */
[-C--:B-1----:R-:W-:Y:S03]  /*d280*/  IADD3 R188, P2, R188, R247.reuse, RZ ;  /* 0x000000f7bcbc7210 */ /* 0x082fe60007f5e0ff */
[----:B------:R-:W1:Y:S01]  /*d290*/  SHFL.IDX PT, R194, R2, 0x5, 0x181f ;  /* 0x00b81f0002c27f89 */ /* 0x000e6200000e0000 */
[--C-:B------:R-:W-:Y:S03]  /*d2a0*/  IMAD.X R191, R191, 0x1, R246.reuse, P3 ;  /* 0x00000001bfbf7824 */ /* 0x100fe600018e06f6 */
[----:B------:R-:W5:Y:S04]  /*d2b0*/  SHFL.IDX PT, R2, R2, 0x6, 0x181f ;  /* 0x00d81f0002027f89 */ /* 0x000f6800000e0000 */
[----:B------:R5:W-:Y:S04]  /*d2c0*/  LDGSTS.E.BYPASS.LTC128B.128 [R250+0x4900], [R192.64], !P6 ;  /* 0x04900000c0fa7fae */ /* 0x000be8000f101d4e */
[----:B------:R5:W-:Y:S01]  /*d2d0*/  LDGSTS.E.BYPASS.LTC128B.128 [R250+0x5100], [R190.64], !P6 ;  /* 0x05100000befa7fae */ /* 0x000be2000f101d4e */
[-C--:B--2---:R-:W-:Y:S01]  /*d2e0*/  IADD3 R136, P1, R189, R247.reuse, RZ ;  /* 0x000000f7bd887210 */ /* 0x084fe20007f3e0ff */
[--C-:B---3--:R-:W-:Y:S01]  /*d2f0*/  IMAD.X R189, R195, 0x1, R246.reuse, P2 ;  /* 0x00000001c3bd7824 */ /* 0x108fe200010e06f6 */
[----:B----4-:R-:W-:Y:S04]  /*d300*/  IADD3 R134, P0, R132, R247, RZ ;  /* 0x000000f784867210 */ /* 0x010fe80007f1e0ff */
[----:B------:R2:W-:Y:S01]  /*d310*/  LDGSTS.E.BYPASS.LTC128B.128 [R250+0x5900], [R188.64], !P6 ;  /* 0x05900000bcfa7fae */ /* 0x0005e2000f101d4e */
[----:B-1----:R-:W-:Y:S01]  /*d320*/  IADD3.X R137, R194, R246, RZ, P1, !PT ;  /* 0x000000f6c2897210 */ /* 0x002fe20000ffe4ff */
[----:B-----5:R-:W-:Y:S04]  /*d330*/  IMAD.X R135, R2, 0x1, R246, P0 ;  /* 0x0000000102877824 */ /* 0x020fe800000e06f6 */
[----:B------:R2:W-:Y:S04]  /*d340*/  LDGSTS.E.BYPASS.LTC128B.128 [R250+0x6100], [R136.64], !P6 ;  /* 0x0610000088fa7fae */ /* 0x0005e8000f101d4e */
[----:B------:R2:W-:Y:S01]  /*d350*/  LDGSTS.E.BYPASS.LTC128B.128 [R250+0x6900], [R134.64], !P6 ;  /* 0x0690000086fa7fae */ /* 0x0005e2000f101d4e */
[----:B------:R-:W-:-:S05]  /*d360*/  BRA `(.L_x_1463) ;  /* 0x00000ce000007947 */ /* 0x000fca0003800000 */
.L_x_1462:
[----:B------:R-:W-:Y:S04]  /*d370*/  DEPBAR.LE SB0, 0x0 ;  /* 0x000080000000791a */ /* 0x000fe80000000000 */
[----:B------:R-:W-:Y:S01]  /*d380*/  BAR.SYNC.DEFER_BLOCKING 0x0 ;  /* 0x0000000000007b1d */ /* 0x000fe20000010000 */
[----:B------:R-:W-:Y:S01]  /*d390*/  IADD3 R136, R250, 0x100, RZ ;  /* 0x00000100fa887810 */ /* 0x000fe20007ffe0ff */
        /* <DEDUP_REMOVED lines=41> */
[----:B------:R-:W-:Y:S03]  /*d630*/  IMAD.WIDE.U32 R72, R248, c[0x0][0x218], R64 ;  /* 0x00008600f8487a25 */ /* 0x000fe600078e0040 */
        /* <DEDUP_REMOVED lines=28> */
[--C-:B-1----:R-:W-:Y:S03]  /*d800*/  IMAD.X R97, R103, 0x1, R246.reuse, P0 ;  /* 0x0000000167617824 */ /* 0x102fe600000e06f6 */
        /* <DEDUP_REMOVED lines=12> */
[--C-:B---3--:R-:W-:Y:S05]  /*d8d0*/  IMAD.X R105, R107, 0x1, R246.reuse, P0 ;  /* 0x000000016b697824 */ /* 0x108fea00000e06f6 */
        /* <DEDUP_REMOVED lines=119> */
.L_x_1463:
        /* <DEDUP_REMOVED lines=112> */
[----:B------:R-:W2:Y:S03]  /*e750*/  SHFL.BFLY PT, R136, R132, 0x2, 0x1f ;  /* 0x0c401f0084887f89 */ /* 0x000ea600000e0000 */
[----:B------:R-:W-:Y:S04]  /*e760*/  FMNMX.FTZ R135, R90, R135, !PT ;  /* 0x000000875a877209 */ /* 0x000fe80007810000 */
[----:B------:R-:W-:Y:S01]  /*e770*/  FMNMX.FTZ R135, R91, R135, !PT ;  /* 0x000000875b877209 */ /* 0x000fe20007810000 */
[----:B------:R-:W3:Y:S03]  /*e780*/  SHFL.BFLY PT, R139, R134, 0x1, 0x1f ;  /* 0x0c201f00868b7f89 */ /* 0x000ee600000e0000 */
[----:B------:R-:W-:Y:S02]  /*e790*/  FMNMX.FTZ R135, R94, R135, !PT ;  /* 0x000000875e877209 */ /* 0x000fe40007810000 */
[----:B-1----:R-:W-:Y:S02]  /*e7a0*/  FMNMX.FTZ R137, R2, R188, !PT ;  /* 0x000000bc02897209 */ /* 0x002fe40007810000 */
[----:B------:R-:W-:Y:S03]  /*e7b0*/  FMNMX.FTZ R2, R95, R135, !PT ;  /* 0x000000875f027209 */ /* 0x000fe60007810000 */
[C---:B------:R-:W-:Y:S01]  /*e7c0*/  FMUL.FTZ R192, R137.reuse, c[0x0][0x2d0] ;  /* 0x0000b40089c07a20 */ /* 0x040fe20000410000 */
[----:B------:R-:W-:Y:S01]  /*e7d0*/  FMNMX.FTZ R135, R106, R2, !PT ;  /* 0x000000026a877209 */ /* 0x000fe20007810000 */
[----:B------:R-:W-:Y:S01]  /*e7e0*/  FADD.FTZ R0, -R137, R0 ;  /* 0x0000000089007221 */ /* 0x000fe20000010100 */
[----:B--2---:R-:W-:Y:S01]  /*e7f0*/  FMNMX.FTZ R132, R132, R136, !PT ;  /* 0x0000008884847209 */ /* 0x004fe20007810000 */
[--C-:B------:R-:W-:Y:S02]  /*e800*/  FFMA.FTZ R20, R20, c[0x0][0x2d0], -R192.reuse ;  /* 0x0000b40014147a23 */ /* 0x100fe400000108c0 */
[--C-:B------:R-:W-:Y:S02]  /*e810*/  FFMA.FTZ R21, R21, c[0x0][0x2d0], -R192.reuse ;  /* 0x0000b40015157a23 */ /* 0x100fe400000108c0 */
[----:B------:R-:W-:Y:S01]  /*e820*/  MUFU.EX2 R198, R20 ;  /* 0x0000001400c67308 */ /* 0x000fe20000000800 */
[----:B------:R-:W1:Y:S01]  /*e830*/  SHFL.BFLY PT, R189, R132, 0x1, 0x1f ;  /* 0x0c201f0084bd7f89 */ /* 0x000e6200000e0000 */
[--C-:B------:R-:W-:Y:S01]  /*e840*/  FFMA.FTZ R52, R52, c[0x0][0x2d0], -R192.reuse ;  /* 0x0000b40034347a23 */ /* 0x100fe200000108c0 */
[----:B---3--:R-:W-:Y:S01]  /*e850*/  FMNMX.FTZ R136, R134, R139, !PT ;  /* 0x0000008b86887209 */ /* 0x008fe20007810000 */
[--C-:B------:R-:W-:Y:S02]  /*e860*/  FFMA.FTZ R53, R53, c[0x0][0x2d0], -R192.reuse ;  /* 0x0000b40035357a23 */ /* 0x100fe400000108c0 */
[--C-:B------:R-:W-:Y:S02]  /*e870*/  FFMA.FTZ R64, R64, c[0x0][0x2d0], -R192.reuse ;  /* 0x0000b40040407a23 */ /* 0x100fe400000108c0 */
[--C-:B------:R-:W-:Y:S02]  /*e880*/  FFMA.FTZ R65, R65, c[0x0][0x2d0], -R192.reuse ;  /* 0x0000b40041417a23 */ /* 0x100fe400000108c0 */
[----:B------:R-:W-:Y:S01]  /*e890*/  MUFU.EX2 R193, R21 ;  /* 0x0000001500c17308 */ /* 0x000fe20000000800 */
[--C-:B------:R-:W-:Y:S02]  /*e8a0*/  FFMA.FTZ R68, R68, c[0x0][0x2d0], -R192.reuse ;  /* 0x0000b40044447a23 */ /* 0x100fe400000108c0 */
[--C-:B------:R-:W-:Y:S02]  /*e8b0*/  FFMA.FTZ R69, R69, c[0x0][0x2d0], -R192.reuse ;  /* 0x0000b40045457a23 */ /* 0x100fe400000108c0 */
[----:B------:R-:W-:Y:S02]  /*e8c0*/  FMUL.FTZ R139, R136, c[0x0][0x2d0] ;  /* 0x0000b400888b7a20 */ /* 0x000fe40000410000 */
[--C-:B------:R-:W-:Y:S02]  /*e8d0*/  FFMA.FTZ R16, R16, c[0x0][0x2d0], -R192.reuse ;  /* 0x0000b40010107a23 */ /* 0x100fe400000108c0 */
[--C-:B------:R-:W-:Y:S02]  /*e8e0*/  FFMA.FTZ R22, R22, c[0x0][0x2d0], -R139.reuse ;  /* 0x0000b40016167a23 */ /* 0x100fe4000001088b */
[----:B------:R-:W-:Y:S01]  /*e8f0*/  MUFU.EX2 R220, R16 ;  /* 0x0000001000dc7308 */ /* 0x000fe20000000800 */
[----:B------:R-:W-:Y:S01]  /*e900*/  FMUL.FTZ R2, R0, c[0x0][0x2d0] ;  /* 0x0000b40000027a20 */ /* 0x000fe20000410000 */
[----:B------:R-:W-:Y:S01]  /*e910*/  FMNMX.FTZ R0, R107, R135, !PT ;  /* 0x000000876b007209 */ /* 0x000fe20007810000 */
[--C-:B------:R-:W-:Y:S01]  /*e920*/  FFMA.FTZ R23, R23, c[0x0][0x2d0], -R139.reuse ;  /* 0x0000b40017177a23 */ /* 0x100fe2000001088b */
[----:B-1----:R-:W-:Y:S01]  /*e930*/  FMNMX.FTZ R135, R132, R189, !PT ;  /* 0x000000bd84877209 */ /* 0x002fe20007810000 */
[--C-:B------:R-:W-:Y:S01]  /*e940*/  FFMA.FTZ R54, R54, c[0x0][0x2d0], -R139.reuse ;  /* 0x0000b40036367a23 */ /* 0x100fe2000001088b */
[----:B------:R-:W-:Y:S01]  /*e950*/  LDSM.16.MT88.4 R188, [R232+0x100] ;  /* 0x00010000e8bc783b */ /* 0x000fe20000004200 */
[--C-:B------:R-:W-:Y:S01]  /*e960*/  FFMA.FTZ R55, R55, c[0x0][0x2d0], -R139.reuse ;  /* 0x0000b40037377a23 */ /* 0x100fe2000001088b */
[----:B------:R-:W-:Y:S01]  /*e970*/  FMNMX.FTZ R0, R110, R0, !PT ;  /* 0x000000006e007209 */ /* 0x000fe20007810000 */
        /* <DEDUP_REMOVED lines=18> */
[C---:B--2---:R-:W-:Y:S01]  /*eaa0*/  FMUL.FTZ R16, R134.reuse, R152 ;  /* 0x0000009886107220 */ /* 0x044fe20000410000 */
[----:B------:R-:W1:Y:S01]  /*eab0*/  SHFL.BFLY PT, R3, R0, 0x2, 0x1f ;  /* 0x0c401f0000037f89 */ /* 0x000e6200000e0000 */
[----:B------:R-:W-:Y:S01]  /*eac0*/  FMUL.FTZ R116, R134, R116 ;  /* 0x0000007486747220 */ /* 0x000fe20000410000 */
[----:B------:R2:W-:Y:S01]  /*ead0*/  MUFU.EX2 R202, R4 ;  /* 0x0000000400ca7308 */ /* 0x0005e20000000800 */
[----:B------:R-:W-:Y:S02]  /*eae0*/  FMUL.FTZ R2, R2, c[0x0][0x2d0] ;  /* 0x0000b40002027a20 */ /* 0x000fe40000410000 */
[C---:B------:R-:W-:Y:S02]  /*eaf0*/  FMUL.FTZ R117, R134.reuse, R117 ;  /* 0x0000007586757220 */ /* 0x040fe40000410000 */
[C---:B------:R-:W-:Y:S02]  /*eb00*/  FMUL.FTZ R120, R134.reuse, R120 ;  /* 0x0000007886787220 */ /* 0x040fe40000410000 */
[C---:B------:R-:W-:Y:S02]  /*eb10*/  FMUL.FTZ R121, R134.reuse, R121 ;  /* 0x0000007986797220 */ /* 0x040fe40000410000 */
[C---:B------:R-:W-:Y:S01]  /*eb20*/  FMUL.FTZ R128, R134.reuse, R128 ;  /* 0x0000008086807220 */ /* 0x040fe20000410000 */
[----:B------:R4:W5:Y:S01]  /*eb30*/  MUFU.EX2 R132, R2 ;  /* 0x0000000200847308 */ /* 0x0009620000000800 */
[----:B------:R-:W-:Y:S02]  /*eb40*/  FMUL.FTZ R129, R134, R129 ;  /* 0x0000008186817220 */ /* 0x000fe40000410000 */
[--C-:B------:R-:W-:Y:S01]  /*eb50*/  FFMA.FTZ R37, R37, c[0x0][0x2d0], -R192.reuse ;  /* 0x0000b40025257a23 */ /* 0x100fe200000108c0 */
[----:B---3--:R-:W-:Y:S01]  /*eb60*/  LDSM.16.MT88.4 R20, [R229+0x100] ;  /* 0x00010000e514783b */ /* 0x008fe20000004200 */
[--C-:B------:R-:W-:Y:S02]  /*eb70*/  FFMA.FTZ R36, R36, c[0x0][0x2d0], -R192.reuse ;  /* 0x0000b40024247a23 */ /* 0x100fe400000108c0 */
[--C-:B------:R-:W-:Y:S02]  /*eb80*/  FFMA.FTZ R38, R38, c[0x0][0x2d0], -R139.reuse ;  /* 0x0000b40026267a23 */ /* 0x100fe4000001088b */
[--C-:B------:R-:W-:Y:S01]  /*eb90*/  FFMA.FTZ R39, R39, c[0x0][0x2d0], -R139.reuse ;  /* 0x0000b40027277a23 */ /* 0x100fe2000001088b */
[----:B------:R-:W3:Y:S01]  /*eba0*/  MUFU.EX2 R217, R5 ;  /* 0x0000000500d97308 */ /* 0x000ee20000000800 */
[--C-:B------:R-:W-:Y:S01]  /*ebb0*/  FFMA.FTZ R48, R48, c[0x0][0x2d0], -R192.reuse ;  /* 0x0000b40030307a23 */ /* 0x100fe200000108c0 */
[----:B-1----:R-:W-:Y:S01]  /*ebc0*/  FMNMX.FTZ R0, R0, R3, !PT ;  /* 0x0000000300007209 */ /* 0x002fe20007810000 */
[--C-:B------:R-:W-:Y:S02]  /*ebd0*/  FFMA.FTZ R49, R49, c[0x0][0x2d0], -R192.reuse ;  /* 0x0000b40031317a23 */ /* 0x100fe400000108c0 */
[----:B--2---:R-:W-:Y:S02]  /*ebe0*/  FMUL.FTZ R4, R134, R140 ;  /* 0x0000008c86047220 */ /* 0x004fe40000410000 */
[--C-:B------:R-:W-:Y:S02]  /*ebf0*/  FFMA.FTZ R50, R50, c[0x0][0x2d0], -R139.reuse ;  /* 0x0000b40032327a23 */ /* 0x100fe4000001088b */
[----:B------:R-:W-:Y:S01]  /*ec00*/  FFMA.FTZ R51, R51, c[0x0][0x2d0], -R139 ;  /* 0x0000b40033337a23 */ /* 0x000fe2000001088b */
[----:B------:R1:W2:Y:S01]  /*ec10*/  MUFU.EX2 R197, R17 ;  /* 0x0000001100c57308 */ /* 0x0002a20000000800 */
[--C-:B------:R-:W-:Y:S02]  /*ec20*/  FFMA.FTZ R80, R80, c[0x0][0x2d0], -R192.reuse ;  /* 0x0000b40050507a23 */ /* 0x100fe400000108c0 */
[--C-:B------:R-:W-:Y:S02]  /*ec30*/  FFMA.FTZ R113, R113, c[0x0][0x2d0], -R192.reuse ;  /* 0x0000b40071717a23 */ /* 0x100fe400000108c0 */
[----:B----4-:R-:W-:Y:S02]  /*ec40*/  FADD.FTZ R2, -R135, R133 ;  /* 0x0000008587027221 */ /* 0x010fe40000010100 */
[----:B-----5:R-:W-:Y:S02]  /*ec50*/  FMUL.FTZ R118, R132, R118 ;  /* 0x0000007684767220 */ /* 0x020fe40000410000 */
[----:B------:R-:W-:Y:S01]  /*ec60*/  FMUL.FTZ R2, R2, c[0x0][0x2d0] ;  /* 0x0000b40002027a20 */ /* 0x000fe20000410000 */
[----:B------:R4:W-:Y:S01]  /*ec70*/  MUFU.EX2 R201, R6 ;  /* 0x0000000600c97308 */ /* 0x0009e20000000800 */
[C---:B------:R-:W-:Y:S02]  /*ec80*/  FMUL.FTZ R119, R132.reuse, R119 ;  /* 0x0000007784777220 */ /* 0x040fe40000410000 */
[----:B------:R-:W-:Y:S01]  /*ec90*/  FMUL.FTZ R122, R132, R122 ;  /* 0x0000007a847a7220 */ /* 0x000fe20000410000 */
[----:B---3--:R-:W-:Y:S01]  /*eca0*/  F2FP.BF16.PACK_AB R140, R217, R202 ;  /* 0x000000cad98c723e */ /* 0x008fe200000010ff */
[----:B------:R-:W-:Y:S02]  /*ecb0*/  FMUL.FTZ R5, R134, R141 ;  /* 0x0000008d86057220 */ /* 0x000fe40000410000 */
[C---:B------:R-:W-:Y:S02]  /*ecc0*/  FMUL.FTZ R123, R132.reuse, R123 ;  /* 0x0000007b847b7220 */ /* 0x040fe40000410000 */
[C---:B------:R-:W-:Y:S01]  /*ecd0*/  FMUL.FTZ R130, R132.reuse, R130 ;  /* 0x0000008284827220 */ /* 0x040fe20000410000 */
[----:B------:R3:W5:Y:S01]  /*ece0*/  MUFU.EX2 R133, R2 ;  /* 0x0000000200857308 */ /* 0x0007620000000800 */
[----:B------:R-:W-:Y:S02]  /*ecf0*/  FMUL.FTZ R131, R132, R131 ;  /* 0x0000008384837220 */ /* 0x000fe40000410000 */
[--C-:B------:R-:W-:Y:S02]  /*ed00*/  FFMA.FTZ R115, R115, c[0x0][0x2d0], -R139.reuse ;  /* 0x0000b40073737a23 */ /* 0x100fe4000001088b */
[----:B-1----:R-:W-:Y:S02]  /*ed10*/  FMUL.FTZ R17, R134, R153 ;  /* 0x0000009986117220 */ /* 0x002fe40000410000 */
[--C-:B------:R-:W-:Y:S02]  /*ed20*/  FFMA.FTZ R32, R32, c[0x0][0x2d0], -R192.reuse ;  /* 0x0000b40020207a23 */ /* 0x100fe400000108c0 */
[--C-:B------:R-:W-:Y:S01]  /*ed30*/  FFMA.FTZ R33, R33, c[0x0][0x2d0], -R192.reuse ;  /* 0x0000b40021217a23 */ /* 0x100fe200000108c0 */
[----:B------:R-:W1:Y:S01]  /*ed40*/  MUFU.EX2 R214, R7 ;  /* 0x0000000700d67308 */ /* 0x000e620000000800 */
[--C-:B------:R-:W-:Y:S02]  /*ed50*/  FFMA.FTZ R81, R81, c[0x0][0x2d0], -R192.reuse ;  /* 0x0000b40051517a23 */ /* 0x100fe400000108c0 */
[--C-:B------:R-:W-:Y:S02]  /*ed60*/  FFMA.FTZ R82, R82, c[0x0][0x2d0], -R139.reuse ;  /* 0x0000b40052527a23 */ /* 0x100fe4000001088b */
[----:B----4-:R-:W-:Y:S01]  /*ed70*/  FMUL.FTZ R6, R132, R142 ;  /* 0x0000008e84067220 */ /* 0x010fe20000410000 */
[----:B--2---:R-:W-:Y:S01]  /*ed80*/  F2FP.BF16.PACK_AB R142, R197, R220 ;  /* 0x000000dcc58e723e */ /* 0x004fe200000010ff */
[--C-:B------:R-:W-:Y:S02]  /*ed90*/  FFMA.FTZ R83, R83, c[0x0][0x2d0], -R139.reuse ;  /* 0x0000b40053537a23 */ /* 0x100fe4000001088b */
[--C-:B------:R-:W-:Y:S01]  /*eda0*/  FFMA.FTZ R84, R84, c[0x0][0x2d0], -R192.reuse ;  /* 0x0000b40054547a23 */ /* 0x100fe200000108c0 */
[----:B------:R2:W-:Y:S01]  /*edb0*/  MUFU.EX2 R219, R18 ;  /* 0x0000001200db7308 */ /* 0x0005e20000000800 */
[--C-:B------:R-:W-:Y:S02]  /*edc0*/  FFMA.FTZ R85, R85, c[0x0][0x2d0], -R192.reuse ;  /* 0x0000b40055557a23 */ /* 0x100fe400000108c0 */
[--C-:B------:R-:W-:Y:S01]  /*edd0*/  FFMA.FTZ R86, R86, c[0x0][0x2d0], -R139.reuse ;  /* 0x0000b40056567a23 */ /* 0x100fe2000001088b */
[----:B---3--:R-:W3:Y:S01]  /*ede0*/  SHFL.BFLY PT, R2, R0, 0x1, 0x1f ;  /* 0x0c201f0000027f89 */ /* 0x008ee200000e0000 */
[C---:B-----5:R-:W-:Y:S02]  /*edf0*/  FMUL.FTZ R124, R133.reuse, R124 ;  /* 0x0000007c857c7220 */ /* 0x060fe40000410000 */
[----:B------:R-:W-:Y:S02]  /*ee00*/  FMUL.FTZ R125, R133, R125 ;  /* 0x0000007d857d7220 */ /* 0x000fe40000410000 */
[--C-:B------:R-:W-:Y:S01]  /*ee10*/  FFMA.FTZ R87, R87, c[0x0][0x2d0], -R139.reuse ;  /* 0x0000b40057577a23 */ /* 0x100fe2000001088b */
[----:B------:R-:W4:Y:S01]  /*ee20*/  MUFU.EX2 R196, R19 ;  /* 0x0000001300c47308 */ /* 0x000f220000000800 */
[--C-:B------:R-:W-:Y:S02]  /*ee30*/  FFMA.FTZ R96, R96, c[0x0][0x2d0], -R192.reuse ;  /* 0x0000b40060607a23 */ /* 0x100fe400000108c0 */
[--C-:B------:R-:W-:Y:S01]  /*ee40*/  FFMA.FTZ R97, R97, c[0x0][0x2d0], -R192.reuse ;  /* 0x0000b40061617a23 */ /* 0x100fe200000108c0 */
[----:B-1----:R-:W-:Y:S01]  /*ee50*/  F2FP.BF16.PACK_AB R141, R214, R201 ;  /* 0x000000c9d68d723e */ /* 0x002fe200000010ff */
[----:B------:R-:W-:Y:S02]  /*ee60*/  FMUL.FTZ R7, R132, R143 ;  /* 0x0000008f84077220 */ /* 0x000fe40000410000 */
[--C-:B------:R-:W-:Y:S02]  /*ee70*/  FFMA.FTZ R98, R98, c[0x0][0x2d0], -R139.reuse ;  /* 0x0000b40062627a23 */ /* 0x100fe4000001088b */
[--C-:B------:R-:W-:Y:S01]  /*ee80*/  FFMA.FTZ R99, R99, c[0x0][0x2d0], -R139.reuse ;  /* 0x0000b40063637a23 */ /* 0x100fe2000001088b */
[----:B------:R-:W-:Y:S01]  /*ee90*/  MUFU.EX2 R215, R32 ;  /* 0x0000002000d77308 */ /* 0x000fe20000000800 */
[--C-:B------:R-:W-:Y:S02]  /*eea0*/  FFMA.FTZ R100, R100, c[0x0][0x2d0], -R192.reuse ;  /* 0x0000b40064647a23 */ /* 0x100fe400000108c0 */
[--C-:B------:R-:W-:Y:S02]  /*eeb0*/  FFMA.FTZ R101, R101, c[0x0][0x2d0], -R192.reuse ;  /* 0x0000b40065657a23 */ /* 0x100fe400000108c0 */
[----:B--2---:R-:W-:Y:S02]  /*eec0*/  FMUL.FTZ R18, R132, R154 ;  /* 0x0000009a84127220 */ /* 0x004fe40000410000 */
[----:B------:R-:W-:Y:S01]  /*eed0*/  FFMA.FTZ R112, R112, c[0x0][0x2d0], -R192 ;  /* 0x0000b40070707a23 */ /* 0x000fe200000108c0 */
[----:B---3--:R-:W-:Y:S01]  /*eee0*/  FMNMX.FTZ R2, R2, R0, !PT ;  /* 0x0000000002027209 */ /* 0x008fe20007810000 */
[--C-:B------:R-:W-:Y:S01]  /*eef0*/  FFMA.FTZ R102, R102, c[0x0][0x2d0], -R139.reuse ;  /* 0x0000b40066667a23 */ /* 0x100fe2000001088b */
[----:B------:R-:W-:Y:S01]  /*ef00*/  MUFU.EX2 R216, R33 ;  /* 0x0000002100d87308 */ /* 0x000fe20000000800 */
[----:B------:R-:W-:Y:S02]  /*ef10*/  FFMA.FTZ R103, R103, c[0x0][0x2d0], -R139 ;  /* 0x0000b40067677a23 */ /* 0x000fe4000001088b */
[----:B------:R-:W-:Y:S01]  /*ef20*/  FADD.FTZ R0, -R2, R138 ;  /* 0x0000008a02007221 */ /* 0x000fe20000010100 */
[----:B----4-:R-:W-:Y:S01]  /*ef30*/  F2FP.BF16.PACK_AB R143, R196, R219 ;  /* 0x000000dbc48f723e */ /* 0x010fe200000010ff */
[----:B------:R-:W-:Y:S02]  /*ef40*/  FMUL.FTZ R138, R135, c[0x0][0x2d0] ;  /* 0x0000b400878a7a20 */ /* 0x000fe40000410000 */
[----:B------:R-:W-:Y:S02]  /*ef50*/  FMUL.FTZ R3, R2, c[0x0][0x2d0] ;  /* 0x0000b40002037a20 */ /* 0x000fe40000410000 */
[----:B------:R-:W-:Y:S01]  /*ef60*/  FMUL.FTZ R0, R0, c[0x0][0x2d0] ;  /* 0x0000b40000007a20 */ /* 0x000fe20000410000 */
[----:B------:R1:W-:Y:S01]  /*ef70*/  MUFU.EX2 R221, R35 ;  /* 0x0000002300dd7308 */ /* 0x0003e20000000800 */
[--C-:B------:R-:W-:Y:S01]  /*ef80*/  FFMA.FTZ R12, R12, c[0x0][0x2d0], -R138.reuse ;  /* 0x0000b4000c0c7a23 */ /* 0x100fe2000001088a */
[-C--:B------:R-:W-:Y:S05]  /*ef90*/  HMMA.16816.F32.BF16 R4, R140, R20.reuse, R4 ;  /* 0x000000148c04723c */ /* 0x080fea0000041804 */
[--C-:B------:R-:W-:Y:S02]  /*efa0*/  FFMA.FTZ R13, R13, c[0x0][0x2d0], -R138.reuse ;  /* 0x0000b4000d0d7a23 */ /* 0x100fe4000001088a */
[--C-:B------:R-:W-:Y:S01]  /*efb0*/  FFMA.FTZ R14, R14, c[0x0][0x2d0], -R3.reuse ;  /* 0x0000b4000e0e7a23 */ /* 0x100fe20000010803 */
[----:B------:R-:W2:Y:S01]  /*efc0*/  MUFU.EX2 R0, R0 ;  /* 0x0000000000007308 */ /* 0x000ea20000000800 */
[--C-:B------:R-:W-:Y:S03]  /*efd0*/  FFMA.FTZ R15, R15, c[0x0][0x2d0], -R3.reuse ;  /* 0x0000b4000f0f7a23 */ /* 0x100fe60000010803 */
[--C-:B------:R-:W-:Y:S02]  /*efe0*/  FFMA.FTZ R8, R8, c[0x0][0x2d0], -R138.reuse ;  /* 0x0000b40008087a23 */ /* 0x100fe4000001088a */
[--C-:B------:R-:W-:Y:S02]  /*eff0*/  FFMA.FTZ R9, R9, c[0x0][0x2d0], -R138.reuse ;  /* 0x0000b40009097a23 */ /* 0x100fe4000001088a */
[--C-:B------:R-:W-:Y:S02]  /*f000*/  FFMA.FTZ R10, R10, c[0x0][0x2d0], -R3.reuse ;  /* 0x0000b4000a0a7a23 */ /* 0x100fe40000010803 */
[----:B------:R3:W-:Y:S01]  /*f010*/  MUFU.EX2 R200, R8 ;  /* 0x0000000800c87308 */ /* 0x0007e20000000800 */
[--C-:B------:R-:W-:Y:S02]  /*f020*/  FFMA.FTZ R11, R11, c[0x0][0x2d0], -R3.reuse ;  /* 0x0000b4000b0b7a23 */ /* 0x100fe40000010803 */
[----:B------:R-:W-:Y:S02]  /*f030*/  FMUL.FTZ R19, R132, R155 ;  /* 0x0000009b84137220 */ /* 0x000fe40000410000 */
[----:B------:R-:W-:Y:S01]  /*f040*/  LDSM.16.MT88.4 R152, [R231+0x100] ;  /* 0x00010000e798783b */ /* 0x000fe20000004200 */
[--C-:B------:R-:W-:Y:S02]  /*f050*/  FFMA.FTZ R56, R56, c[0x0][0x2d0], -R138.reuse ;  /* 0x0000b40038387a23 */ /* 0x100fe4000001088a */
[--C-:B------:R-:W-:Y:S02]  /*f060*/  FFMA.FTZ R57, R57, c[0x0][0x2d0], -R138.reuse ;  /* 0x0000b40039397a23 */ /* 0x100fe4000001088a */
[----:B------:R-:W4:Y:S01]  /*f070*/  MUFU.EX2 R212, R9 ;  /* 0x0000000900d47308 */ /* 0x000f220000000800 */
[--C-:B------:R-:W-:Y:S02]  /*f080*/  FFMA.FTZ R58, R58, c[0x0][0x2d0], -R3.reuse ;  /* 0x0000b4003a3a7a23 */ /* 0x100fe40000010803 */
[--C-:B------:R-:W-:Y:S02]  /*f090*/  FFMA.FTZ R59, R59, c[0x0][0x2d0], -R3.reuse ;  /* 0x0000b4003b3b7a23 */ /* 0x100fe40000010803 */
[--C-:B------:R-:W-:Y:S02]  /*f0a0*/  FFMA.FTZ R72, R72, c[0x0][0x2d0], -R138.reuse ;  /* 0x0000b40048487a23 */ /* 0x100fe4000001088a */
[--C-:B------:R-:W-:Y:S02]  /*f0b0*/  FFMA.FTZ R73, R73, c[0x0][0x2d0], -R138.reuse ;  /* 0x0000b40049497a23 */ /* 0x100fe4000001088a */
[--C-:B------:R-:W-:Y:S01]  /*f0c0*/  FFMA.FTZ R74, R74, c[0x0][0x2d0], -R3.reuse ;  /* 0x0000b4004a4a7a23 */ /* 0x100fe20000010803 */
[----:B------:R5:W-:Y:S01]  /*f0d0*/  MUFU.EX2 R218, R12 ;  /* 0x0000000c00da7308 */ /* 0x000be20000000800 */
[--C-:B------:R-:W-:Y:S02]  /*f0e0*/  FFMA.FTZ R75, R75, c[0x0][0x2d0], -R3.reuse ;  /* 0x0000b4004b4b7a23 */ /* 0x100fe40000010803 */
[----:B-1----:R-:W-:Y:S02]  /*f0f0*/  FMUL.FTZ R35, R132, R171 ;  /* 0x000000ab84237220 */ /* 0x002fe40000410000 */
[----:B---3--:R-:W-:Y:S02]  /*f100*/  FMUL.FTZ R8, R133, R144 ;  /* 0x0000009085087220 */ /* 0x008fe40000410000 */
[C---:B--2---:R-:W-:Y:S02]  /*f110*/  FMUL.FTZ R126, R0.reuse, R126 ;  /* 0x0000007e007e7220 */ /* 0x044fe40000410000 */
[----:B------:R-:W-:Y:S01]  /*f120*/  FMUL.FTZ R127, R0, R127 ;  /* 0x0000007f007f7220 */ /* 0x000fe20000410000 */
[----:B------:R1:W2:Y:S01]  /*f130*/  MUFU.EX2 R195, R13 ;  /* 0x0000000d00c37308 */ /* 0x0002a20000000800 */
        /* <DEDUP_REMOVED lines=9> */
[----:B-----5:R-:W-:Y:S02]  /*f1d0*/  FMUL.FTZ R12, R133, R148 ;  /* 0x00000094850c7220 */ /* 0x020fe40000410000 */
[--C-:B------:R-:W-:Y:S02]  /*f1e0*/  FFMA.FTZ R25, R25, c[0x0][0x2d0], -R138.reuse ;  /* 0x0000b40019197a23 */ /* 0x100fe4000001088a */
[--C-:B------:R-:W-:Y:S01]  /*f1f0*/  FFMA.FTZ R28, R28, c[0x0][0x2d0], -R138.reuse ;  /* 0x0000b4001c1c7a23 */ /* 0x100fe2000001088a */
[----:B------:R-:W4:Y:S01]  /*f200*/  MUFU.EX2 R211, R11 ;  /* 0x0000000b00d37308 */ /* 0x000f220000000800 */
[--C-:B------:R-:W-:Y:S02]  /*f210*/  FFMA.FTZ R29, R29, c[0x0][0x2d0], -R138.reuse ;  /* 0x0000b4001d1d7a23 */ /* 0x100fe4000001088a */
[--C-:B------:R-:W-:Y:S02]  /*f220*/  FFMA.FTZ R30, R30, c[0x0][0x2d0], -R3.reuse ;  /* 0x0000b4001e1e7a23 */ /* 0x100fe40000010803 */
[----:B-1----:R-:W-:Y:S02]  /*f230*/  FMUL.FTZ R13, R133, R149 ;  /* 0x00000095850d7220 */ /* 0x002fe40000410000 */
[--C-:B------:R-:W-:Y:S02]  /*f240*/  FFMA.FTZ R40, R40, c[0x0][0x2d0], -R138.reuse ;  /* 0x0000b40028287a23 */ /* 0x100fe4000001088a */
[--C-:B------:R-:W-:Y:S01]  /*f250*/  FFMA.FTZ R41, R41, c[0x0][0x2d0], -R138.reuse ;  /* 0x0000b40029297a23 */ /* 0x100fe2000001088a */
[----:B------:R1:W-:Y:S01]  /*f260*/  MUFU.EX2 R213, R14 ;  /* 0x0000000e00d57308 */ /* 0x0003e20000000800 */
[--C-:B------:R-:W-:Y:S02]  /*f270*/  FFMA.FTZ R42, R42, c[0x0][0x2d0], -R3.reuse ;  /* 0x0000b4002a2a7a23 */ /* 0x100fe40000010803 */
[--C-:B------:R-:W-:Y:S02]  /*f280*/  FFMA.FTZ R43, R43, c[0x0][0x2d0], -R3.reuse ;  /* 0x0000b4002b2b7a23 */ /* 0x100fe40000010803 */
[----:B---3--:R-:W-:Y:S01]  /*f290*/  FMUL.FTZ R10, R0, R146 ;  /* 0x00000092000a7220 */ /* 0x008fe20000410000 */
[----:B--2---:R-:W-:Y:S01]  /*f2a0*/  F2FP.BF16.PACK_AB R146, R195, R218 ;  /* 0x000000dac392723e */ /* 0x004fe200000010ff */
[--C-:B------:R-:W-:Y:S02]  /*f2b0*/  FFMA.FTZ R44, R44, c[0x0][0x2d0], -R138.reuse ;  /* 0x0000b4002c2c7a23 */ /* 0x100fe4000001088a */
[--C-:B------:R-:W-:Y:S01]  /*f2c0*/  FFMA.FTZ R45, R45, c[0x0][0x2d0], -R138.reuse ;  /* 0x0000b4002d2d7a23 */ /* 0x100fe2000001088a */
[----:B------:R-:W2:Y:S01]  /*f2d0*/  MUFU.EX2 R194, R15 ;  /* 0x0000000f00c27308 */ /* 0x000ea20000000800 */
        /* <DEDUP_REMOVED lines=12> */
[----:B------:R1:W4:Y:S01]  /*f3a0*/  MUFU.EX2 R209, R25 ;  /* 0x0000001900d17308 */ /* 0x0003220000000800 */
[--C-:B------:R-:W-:Y:S02]  /*f3b0*/  FFMA.FTZ R88, R88, c[0x0][0x2d0], -R138.reuse ;  /* 0x0000b40058587a23 */ /* 0x100fe4000001088a */
[--C-:B------:R-:W-:Y:S01]  /*f3c0*/  FFMA.FTZ R89, R89, c[0x0][0x2d0], -R138.reuse ;  /* 0x0000b40059597a23 */ /* 0x100fe2000001088a */
[----:B--2---:R-:W-:Y:S01]  /*f3d0*/  F2FP.BF16.PACK_AB R147, R194, R213 ;  /* 0x000000d5c293723e */ /* 0x004fe200000010ff */
[----:B------:R-:W-:Y:S02]  /*f3e0*/  FMUL.FTZ R15, R0, R151 ;  /* 0x00000097000f7220 */ /* 0x000fe40000410000 */
[----:B------:R-:W2:Y:S01]  /*f3f0*/  LDSM.16.MT88.4 R148, [R230+0x100] ;  /* 0x00010000e694783b */ /* 0x000ea20000004200 */
[--C-:B------:R-:W-:Y:S02]  /*f400*/  FFMA.FTZ R90, R90, c[0x0][0x2d0], -R3.reuse ;  /* 0x0000b4005a5a7a23 */ /* 0x100fe40000010803 */
[----:B------:R5:W-:Y:S01]  /*f410*/  MUFU.EX2 R206, R28 ;  /* 0x0000001c00ce7308 */ /* 0x000be20000000800 */
[C---:B------:R-:W-:Y:S04]  /*f420*/  HMMA.16816.F32.BF16 R8, R144.reuse, R20, R8 ;  /* 0x000000149008723c */ /* 0x040fe80000041808 */
[----:B---3--:R-:W-:Y:S02]  /*f430*/  FMUL.FTZ R24, R133, R160 ;  /* 0x000000a085187220 */ /* 0x008fe40000410000 */
[--C-:B------:R-:W-:Y:S02]  /*f440*/  FFMA.FTZ R91, R91, c[0x0][0x2d0], -R3.reuse ;  /* 0x0000b4005b5b7a23 */ /* 0x100fe40000010803 */
[-C--:B------:R-:W-:Y:S01]  /*f450*/  HMMA.16816.F32.BF16 R12, R144, R22.reuse, R12 ;  /* 0x00000016900c723c */ /* 0x080fe2000004180c */
[----:B------:R3:W-:Y:S03]  /*f460*/  MUFU.EX2 R226, R26 ;  /* 0x0000001a00e27308 */ /* 0x0007e60000000800 */
[C---:B------:R-:W-:Y:S01]  /*f470*/  FMUL.FTZ R20, R134.reuse, R156 ;  /* 0x0000009c86147220 */ /* 0x040fe20000410000 */
[----:B------:R-:W-:Y:S01]  /*f480*/  MOV R156, R215 ;  /* 0x000000d7009c7202 */ /* 0x000fe20000000f00 */
[----:B------:R-:W-:Y:S02]  /*f490*/  FMUL.FTZ R21, R134, R157 ;  /* 0x0000009d86157220 */ /* 0x000fe40000410000 */
[C---:B------:R-:W-:Y:S03]  /*f4a0*/  HMMA.16816.F32.BF16 R16, R140.reuse, R22, R16 ;  /* 0x000000168c10723c */ /* 0x040fe60000041810 */
[----:B------:R-:W2:Y:S01]  /*f4b0*/  MUFU.EX2 R210, R27 ;  /* 0x0000001b00d27308 */ /* 0x000ea20000000800 */
[C---:B-1----:R-:W-:Y:S02]  /*f4c0*/  FMUL.FTZ R25, R133.reuse, R161 ;  /* 0x000000a185197220 */ /* 0x042fe40000410000 */
[--C-:B------:R-:W-:Y:S02]  /*f4d0*/  FFMA.FTZ R92, R92, c[0x0][0x2d0], -R138.reuse ;  /* 0x0000b4005c5c7a23 */ /* 0x100fe4000001088a */
[C---:B------:R-:W-:Y:S01]  /*f4e0*/  FMUL.FTZ R22, R132.reuse, R158 ;  /* 0x0000009e84167220 */ /* 0x040fe20000410000 */
[----:B----4-:R-:W-:Y:S03]  /*f4f0*/  MOV R158, R209 ;  /* 0x000000d1009e7202 */ /* 0x010fe60000000f00 */
[----:B------:R-:W-:Y:S01]  /*f500*/  FMUL.FTZ R23, R132, R159 ;  /* 0x0000009f84177220 */ /* 0x000fe20000410000 */
[----:B------:R1:W4:Y:S01]  /*f510*/  MUFU.EX2 R205, R30 ;  /* 0x0000001e00cd7308 */ /* 0x0003220000000800 */
[----:B-----5:R-:W-:Y:S01]  /*f520*/  FMUL.FTZ R28, R133, R164 ;  /* 0x000000a4851c7220 */ /* 0x020fe20000410000 */
[----:B------:R-:W-:Y:S01]  /*f530*/  MOV R159, R208 ;  /* 0x000000d0009f7202 */ /* 0x000fe20000000f00 */
[--C-:B------:R-:W-:Y:S02]  /*f540*/  FFMA.FTZ R93, R93, c[0x0][0x2d0], -R138.reuse ;  /* 0x0000b4005d5d7a23 */ /* 0x100fe4000001088a */
[----:B---3--:R-:W-:Y:S01]  /*f550*/  FMUL.FTZ R26, R0, R162 ;  /* 0x000000a2001a7220 */ /* 0x008fe20000410000 */
[-C--:B------:R-:W-:Y:S03]  /*f560*/  HMMA.16816.F32.BF16 R20, R140, R188.reuse, R20 ;  /* 0x000000bc8c14723c */ /* 0x080fe60000041814 */
[----:B------:R-:W-:Y:S01]  /*f570*/  MOV R162, R221 ;  /* 0x000000dd00a27202 */ /* 0x000fe20000000f00 */
[----:B------:R3:W5:Y:S01]  /*f580*/  MUFU.EX2 R32, R29 ;  /* 0x0000001d00207308 */ /* 0x0007620000000800 */
[--C-:B------:R-:W-:Y:S02]  /*f590*/  FFMA.FTZ R94, R94, c[0x0][0x2d0], -R3.reuse ;  /* 0x0000b4005e5e7a23 */ /* 0x100fe40000010803 */
[----:B------:R-:W-:Y:S01]  /*f5a0*/  FFMA.FTZ R95, R95, c[0x0][0x2d0], -R3 ;  /* 0x0000b4005f5f7a23 */ /* 0x000fe20000010803 */
[----:B--2---:R-:W-:Y:S01]  /*f5b0*/  MOV R157, R210 ;  /* 0x000000d2009d7202 */ /* 0x004fe20000000f00 */
[----:B------:R-:W-:Y:S03]  /*f5c0*/  FMUL.FTZ R27, R0, R163 ;  /* 0x000000a3001b7220 */ /* 0x000fe60000410000 */
[----:B------:R-:W-:Y:S01]  /*f5d0*/  MOV R163, R216 ;  /* 0x000000d800a37202 */ /* 0x000fe20000000f00 */
[----:B------:R-:W-:Y:S01]  /*f5e0*/  FFMA.FTZ R114, R114, c[0x0][0x2d0], -R139 ;  /* 0x0000b40072727a23 */ /* 0x000fe2000001088b */
[----:B------:R-:W2:Y:S01]  /*f5f0*/  MUFU.EX2 R33, R31 ;  /* 0x0000001f00217308 */ /* 0x000ea20000000800 */
[--C-:B------:R-:W-:Y:S01]  /*f600*/  FFMA.FTZ R104, R104, c[0x0][0x2d0], -R138.reuse ;  /* 0x0000b40068687a23 */ /* 0x100fe2000001088a */
[C---:B------:R-:W-:Y:S04]  /*f610*/  HMMA.16816.F32.BF16 R24, R144.reuse, R188, R24 ;  /* 0x000000bc9018723c */ /* 0x040fe80000041818 */
[----:B-1----:R-:W-:Y:S01]  /*f620*/  FMUL.FTZ R30, R0, R166 ;  /* 0x000000a6001e7220 */ /* 0x002fe20000410000 */
[----:B----4-:R-:W-:Y:S01]  /*f630*/  MOV R171, R205 ;  /* 0x000000cd00ab7202 */ /* 0x010fe20000000f00 */
[--C-:B------:R-:W-:Y:S02]  /*f640*/  FFMA.FTZ R105, R105, c[0x0][0x2d0], -R138.reuse ;  /* 0x0000b40069697a23 */ /* 0x100fe4000001088a */
[----:B------:R-:W1:Y:S01]  /*f650*/  MUFU.EX2 R207, R34 ;  /* 0x0000002200cf7308 */ /* 0x000e620000000800 */
[--C-:B------:R-:W-:Y:S03]  /*f660*/  FFMA.FTZ R108, R108, c[0x0][0x2d0], -R138.reuse ;  /* 0x0000b4006c6c7a23 */ /* 0x100fe6000001088a */
[----:B---3--:R-:W-:Y:S01]  /*f670*/  FMUL.FTZ R29, R133, R165 ;  /* 0x000000a5851d7220 */ /* 0x008fe20000410000 */
[----:B-----5:R-:W-:Y:S01]  /*f680*/  MOV R161, R32 ;  /* 0x0000002000a17202 */ /* 0x020fe20000000f00 */
[----:B------:R-:W-:Y:S01]  /*f690*/  FMUL.FTZ R32, R134, R168 ;  /* 0x000000a886207220 */ /* 0x000fe20000410000 */
[----:B------:R-:W-:Y:S01]  /*f6a0*/  MOV R168, R197 ;  /* 0x000000c500a87202 */ /* 0x000fe20000000f00 */
[----:B------:R-:W-:Y:S02]  /*f6b0*/  FFMA.FTZ R138, R109, c[0x0][0x2d0], -R138 ;  /* 0x0000b4006d8a7a23 */ /* 0x000fe4000001088a */
[----:B------:R-:W3:Y:S01]  /*f6c0*/  MUFU.EX2 R34, R37 ;  /* 0x0000002500227308 */ /* 0x000ee20000000800 */
[--C-:B------:R-:W-:Y:S02]  /*f6d0*/  FFMA.FTZ R106, R106, c[0x0][0x2d0], -R3.reuse ;  /* 0x0000b4006a6a7a23 */ /* 0x100fe40000010803 */
[--C-:B------:R-:W-:Y:S01]  /*f6e0*/  FFMA.FTZ R107, R107, c[0x0][0x2d0], -R3.reuse ;  /* 0x0000b4006b6b7a23 */ /* 0x100fe20000010803 */
[----:B--2---:R-:W-:Y:S01]  /*f6f0*/  MOV R160, R33 ;  /* 0x0000002100a07202 */ /* 0x004fe20000000f00 */
[----:B------:R-:W-:Y:S02]  /*f700*/  FMUL.FTZ R31, R0, R167 ;  /* 0x000000a7001f7220 */ /* 0x000fe40000410000 */
[----:B------:R-:W-:Y:S02]  /*f710*/  FMUL.FTZ R33, R134, R169 ;  /* 0x000000a986217220 */ /* 0x000fe40000410000 */
[--C-:B------:R-:W-:Y:S01]  /*f720*/  FFMA.FTZ R110, R110, c[0x0][0x2d0], -R3.reuse ;  /* 0x0000b4006e6e7a23 */ /* 0x100fe20000010803 */
[----:B------:R2:W4:Y:S01]  /*f730*/  MUFU.EX2 R203, R36 ;  /* 0x0000002400cb7308 */ /* 0x0005220000000800 */
[----:B------:R-:W-:Y:S01]  /*f740*/  FFMA.FTZ R3, R111, c[0x0][0x2d0], -R3 ;  /* 0x0000b4006f037a23 */ /* 0x000fe20000010803 */
[-C--:B------:R-:W-:Y:S03]  /*f750*/  HMMA.16816.F32.BF16 R28, R144, R190.reuse, R28 ;  /* 0x000000be901c723c */ /* 0x080fe6000004181c */
[----:B-1----:R-:W-:Y:S05]  /*f760*/  MOV R169, R207 ;  /* 0x000000cf00a97202 */ /* 0x002fea0000000f00 */
[----:B------:R1:W-:Y:S01]  /*f770*/  MUFU.EX2 R251, R39 ;  /* 0x0000002700fb7308 */ /* 0x0003e20000000800 */
[----:B---3--:R-:W-:Y:S03]  /*f780*/  MOV R167, R34 ;  /* 0x0000002200a77202 */ /* 0x008fe60000000f00 */
[----:B------:R-:W-:Y:S01]  /*f790*/  FMUL.FTZ R34, R132, R170 ;  /* 0x000000aa84227220 */ /* 0x000fe20000410000 */
[----:B------:R-:W-:Y:S01]  /*f7a0*/  MOV R170, R206 ;  /* 0x000000ce00aa7202 */ /* 0x000fe20000000f00 */
[C---:B------:R-:W-:Y:S04]  /*f7b0*/  FMUL.FTZ R37, R134.reuse, R173 ;  /* 0x000000ad86257220 */ /* 0x040fe80000410000 */
[----:B------:R3:W5:Y:S01]  /*f7c0*/  MUFU.EX2 R252, R38 ;  /* 0x0000002600fc7308 */ /* 0x0007620000000800 */
[C---:B------:R-:W-:Y:S04]  /*f7d0*/  HMMA.16816.F32.BF16 R32, R140.reuse, R190, R32 ;  /* 0x000000be8c20723c */ /* 0x040fe80000041820 */
[----:B--2---:R-:W-:Y:S05]  /*f7e0*/  FMUL.FTZ R36, R134, R172 ;  /* 0x000000ac86247220 */ /* 0x004fea0000410000 */
[----:B------:R2:W-:Y:S03]  /*f7f0*/  MUFU.EX2 R225, R48 ;  /* 0x0000003000e17308 */ /* 0x0005e60000000800 */
[C---:B-1----:R-:W-:Y:S07]  /*f800*/  FMUL.FTZ R39, R132.reuse, R175 ;  /* 0x000000af84277220 */ /* 0x042fee0000410000 */
[----:B------:R1:W-:Y:S01]  /*f810*/  MUFU.EX2 R223, R50 ;  /* 0x0000003200df7308 */ /* 0x0003e20000000800 */
[----:B---3--:R-:W-:Y:S09]  /*f820*/  FMUL.FTZ R38, R132, R174 ;  /* 0x000000ae84267220 */ /* 0x008ff20000410000 */
[----:B------:R3:W3:Y:S01]  /*f830*/  MUFU.EX2 R224, R49 ;  /* 0x0000003100e07308 */ /* 0x0006e20000000800 */
[-C--:B------:R-:W-:Y:S03]  /*f840*/  HMMA.16816.F32.BF16 R36, R140, R148.reuse, R36 ;  /* 0x000000948c24723c */ /* 0x080fe60000041824 */
[C---:B--2---:R-:W-:Y:S06]  /*f850*/  FMUL.FTZ R48, R133.reuse, R176 ;  /* 0x000000b085307220 */ /* 0x044fec0000410000 */
[----:B------:R2:W2:Y:S03]  /*f860*/  MUFU.EX2 R222, R51 ;  /* 0x0000003300de7308 */ /* 0x0004a60000000800 */
[C---:B-1----:R-:W-:Y:S07]  /*f870*/  FMUL.FTZ R50, R0.reuse, R178 ;  /* 0x000000b200327220 */ /* 0x042fee0000410000 */
[----:B------:R1:W-:Y:S01]  /*f880*/  MUFU.EX2 R166, R40 ;  /* 0x0000002800a67308 */ /* 0x0003e20000000800 */
[C---:B---3--:R-:W-:Y:S09]  /*f890*/  FMUL.FTZ R49, R133.reuse, R177 ;  /* 0x000000b185317220 */ /* 0x048ff20000410000 */
[----:B------:R3:W3:Y:S01]  /*f8a0*/  MUFU.EX2 R165, R41 ;  /* 0x0000002900a57308 */ /* 0x0006e20000000800 */
[C---:B--2---:R-:W-:Y:S09]  /*f8b0*/  FMUL.FTZ R51, R0.reuse, R179 ;  /* 0x000000b300337220 */ /* 0x044ff20000410000 */
[----:B------:R2:W-:Y:S01]  /*f8c0*/  MUFU.EX2 R164, R42 ;  /* 0x0000002a00a47308 */ /* 0x0005e20000000800 */
[C---:B------:R-:W-:Y:S04]  /*f8d0*/  HMMA.16816.F32.BF16 R48, R144.reuse, R148, R48 ;  /* 0x000000949030723c */ /* 0x040fe80000041830 */
[C---:B-1----:R-:W-:Y:S05]  /*f8e0*/  FMUL.FTZ R40, R133.reuse, R180 ;  /* 0x000000b485287220 */ /* 0x042fea0000410000 */
[----:B------:R1:W1:Y:S03]  /*f8f0*/  MUFU.EX2 R221, R43 ;  /* 0x0000002b00dd7308 */ /* 0x0002660000000800 */
[C---:B---3--:R-:W-:Y:S07]  /*f900*/  FMUL.FTZ R41, R133.reuse, R181 ;  /* 0x000000b585297220 */ /* 0x048fee0000410000 */
[----:B------:R3:W-:Y:S01]  /*f910*/  MUFU.EX2 R215, R44 ;  /* 0x0000002c00d77308 */ /* 0x0007e20000000800 */
[C---:B--2---:R-:W-:Y:S09]  /*f920*/  FMUL.FTZ R42, R0.reuse, R182 ;  /* 0x000000b6002a7220 */ /* 0x044ff20000410000 */
[----:B------:R2:W2:Y:S01]  /*f930*/  MUFU.EX2 R216, R45 ;  /* 0x0000002d00d87308 */ /* 0x0004a20000000800 */
[C---:B-1----:R-:W-:Y:S09]  /*f940*/  FMUL.FTZ R43, R0.reuse, R183 ;  /* 0x000000b7002b7220 */ /* 0x042ff20000410000 */
[----:B------:R-:W-:Y:S01]  /*f950*/  MUFU.EX2 R208, R52 ;  /* 0x0000003400d07308 */ /* 0x000fe20000000800 */
[-C--:B------:R-:W-:Y:S03]  /*f960*/  HMMA.16816.F32.BF16 R40, R144, R150.reuse, R40 ;  /* 0x000000969028723c */ /* 0x080fe60000041828 */
[C---:B---3--:R-:W-:Y:S01]  /*f970*/  FMUL.FTZ R44, R133.reuse, R184 ;  /* 0x000000b8852c7220 */ /* 0x048fe20000410000 */
[----:B------:R-:W-:Y:S04]  /*f980*/  MOV R184, R204 ;  /* 0x000000cc00b87202 */ /* 0x000fe80000000f00 */
[C---:B------:R-:W-:Y:S01]  /*f990*/  HMMA.16816.F32.BF16 R116, R140.reuse, R150, R116 ;  /* 0x000000968c74723c */ /* 0x040fe20000041874 */
[----:B------:R1:W-:Y:S01]  /*f9a0*/  MUFU.EX2 R210, R46 ;  /* 0x0000002e00d27308 */ /* 0x0003e20000000800 */
[----:B------:R-:W3:Y:S02]  /*f9b0*/  LDSM.16.MT88.4 R148, [R229+0x900] ;  /* 0x00090000e594783b */ /* 0x000ee40000004200 */
[----:B--2---:R-:W-:Y:S01]  /*f9c0*/  FMUL.FTZ R45, R133, R185 ;  /* 0x000000b9852d7220 */ /* 0x004fe20000410000 */
[----:B----4-:R-:W-:Y:S03]  /*f9d0*/  MOV R185, R203 ;  /* 0x000000cb00b97202 */ /* 0x010fe60000000f00 */
[-C--:B------:R-:W-:Y:S03]  /*f9e0*/  HMMA.16816.F32.BF16 R120, R140, R152.reuse, R120 ;  /* 0x000000988c78723c */ /* 0x080fe60000041878 */
[----:B------:R2:W2:Y:S01]  /*f9f0*/  MUFU.EX2 R209, R47 ;  /* 0x0000002f00d17308 */ /* 0x0004a20000000800 */
[----:B------:R-:W-:Y:S04]  /*fa00*/  MOV R192, R185 ;  /* 0x000000b900c07202 */ /* 0x000fe80000000f00 */
[C---:B------:R-:W-:Y:S05]  /*fa10*/  HMMA.16816.F32.BF16 R124, R144.reuse, R152, R124 ;  /* 0x00000098907c723c */ /* 0x040fea000004187c */
[----:B------:R-:W-:Y:S01]  /*fa20*/  MUFU.EX2 R175, R53 ;  /* 0x0000003500af7308 */ /* 0x000fe20000000800 */
[C---:B-1----:R-:W-:Y:S01]  /*fa30*/  FMUL.FTZ R46, R0.reuse, R186 ;  /* 0x000000ba002e7220 */ /* 0x042fe20000410000 */
[----:B------:R-:W-:Y:S08]  /*fa40*/  MOV R186, R198 ;  /* 0x000000c600ba7202 */ /* 0x000ff00000000f00 */
[----:B------:R-:W-:Y:S01]  /*fa50*/  MUFU.EX2 R174, R54 ;  /* 0x0000003600ae7308 */ /* 0x000fe20000000800 */
[----:B--2---:R-:W-:Y:S01]  /*fa60*/  FMUL.FTZ R47, R0, R187 ;  /* 0x000000bb002f7220 */ /* 0x004fe20000410000 */
[----:B------:R-:W-:Y:S08]  /*fa70*/  MOV R187, R194 ;  /* 0x000000c200bb7202 */ /* 0x000ff00000000f00 */
[----:B------:R1:W-:Y:S01]  /*fa80*/  MUFU.EX2 R207, R55 ;  /* 0x0000003700cf7308 */ /* 0x0003e20000000800 */
[-C--:B------:R-:W-:Y:S07]  /*fa90*/  HMMA.16816.F32.BF16 R44, R144, R154.reuse, R44 ;  /* 0x0000009a902c723c */ /* 0x080fee000004182c */
[----:B------:R-:W-:Y:S01]  /*faa0*/  F2FP.BF16.PACK_AB R146, R161, R170 ;  /* 0x000000aaa192723e */ /* 0x000fe200000010ff */
[----:B------:R-:W-:Y:S01]  /*fab0*/  HMMA.16816.F32.BF16 R128, R140, R154, R128 ;  /* 0x0000009a8c80723c */ /* 0x000fe20000041880 */
[----:B------:R-:W2:Y:S01]  /*fac0*/  LDSM.16.MT88.4 R152, [R232+0x900] ;  /* 0x00090000e898783b */ /* 0x000ea20000004200 */
[----:B------:R-:W-:Y:S02]  /*fad0*/  MUFU.EX2 R205, R64 ;  /* 0x0000004000cd7308 */ /* 0x000fe40000000800 */
[----:B------:R-:W-:Y:S02]  /*fae0*/  F2FP.BF16.PACK_AB R147, R160, R171 ;  /* 0x000000aba093723e */ /* 0x000fe400000010ff */
[----:B------:R-:W-:Y:S02]  /*faf0*/  F2FP.BF16.PACK_AB R144, R158, R227 ;  /* 0x000000e39e90723e */ /* 0x000fe400000010ff */
[----:B------:R-:W-:Y:S04]  /*fb00*/  F2FP.BF16.PACK_AB R143, R162, R169 ;  /* 0x000000a9a28f723e */ /* 0x000fe800000010ff */
[----:B------:R-:W-:Y:S01]  /*fb10*/  F2FP.BF16.PACK_AB R140, R193, R186 ;  /* 0x000000bac18c723e */ /* 0x000fe200000010ff */
[----:B------:R-:W-:Y:S01]  /*fb20*/  MUFU.EX2 R206, R65 ;  /* 0x0000004100ce7308 */ /* 0x000fe20000000800 */
[----:B------:R-:W-:Y:S01]  /*fb30*/  F2FP.BF16.PACK_AB R141, R159, R184 ;  /* 0x000000b89f8d723e */ /* 0x000fe200000010ff */
[----:B-1----:R-:W1:Y:S01]  /*fb40*/  LDSM.16.MT88.4 R52, [R230+0x900] ;  /* 0x00090000e634783b */ /* 0x002e620000004200 */
[----:B------:R-:W-:Y:S02]  /*fb50*/  F2FP.BF16.PACK_AB R142, R163, R156 ;  /* 0x0000009ca38e723e */ /* 0x000fe400000010ff */
[----:B------:R-:W-:Y:S05]  /*fb60*/  F2FP.BF16.PACK_AB R145, R157, R226 ;  /* 0x000000e29d91723e */ /* 0x000fea00000010ff */
[-C--:B---3--:R-:W-:Y:S01]  /*fb70*/  HMMA.16816.F32.BF16 R4, R140, R148.reuse, R4 ;  /* 0x000000948c04723c */ /* 0x088fe20000041804 */
[----:B------:R-:W-:Y:S07]  /*fb80*/  MUFU.EX2 R203, R66 ;  /* 0x0000004200cb7308 */ /* 0x000fee0000000800 */
[C---:B------:R-:W-:Y:S03]  /*fb90*/  HMMA.16816.F32.BF16 R8, R144.reuse, R148, R8 ;  /* 0x000000949008723c */ /* 0x040fe60000041808 */
[----:B------:R3:W-:Y:S04]  /*fba0*/  MUFU.EX2 R204, R67 ;  /* 0x0000004300cc7308 */ /* 0x0007e80000000800 */
[----:B------:R-:W-:Y:S01]  /*fbb0*/  MOV R148, R196 ;  /* 0x000000c400947202 */ /* 0x000fe20000000f00 */
[-C--:B------:R-:W-:Y:S04]  /*fbc0*/  HMMA.16816.F32.BF16 R12, R144, R150.reuse, R12 ;  /* 0x00000096900c723c */ /* 0x080fe8000004180c */
[----:B------:R-:W-:Y:S01]  /*fbd0*/  MOV R149, R195 ;  /* 0x000000c300957202 */ /* 0x000fe20000000f00 */
[----:B------:R-:W-:Y:S03]  /*fbe0*/  MUFU.EX2 R173, R56 ;  /* 0x0000003800ad7308 */ /* 0x000fe60000000800 */
[C---:B------:R-:W-:Y:S01]  /*fbf0*/  HMMA.16816.F32.BF16 R16, R140.reuse, R150, R16 ;  /* 0x000000968c10723c */ /* 0x040fe20000041810 */
[----:B------:R-:W4:Y:S06]  /*fc00*/  LDL.LU R150, [R1+0xc] ;  /* 0x00000c0001967983 */ /* 0x000f2c0000300800 */
[----:B------:R-:W1:Y:S01]  /*fc10*/  MUFU.EX2 R179, R57 ;  /* 0x0000003900b37308 */ /* 0x000e620000000800 */
[-C--:B--2---:R-:W-:Y:S01]  /*fc20*/  HMMA.16816.F32.BF16 R20, R140, R152.reuse, R20 ;  /* 0x000000988c14723c */ /* 0x084fe20000041814 */
[----:B---3--:R-:W2:Y:S03]  /*fc30*/  LDSM.16.MT88.4 R64, [R231+0x900] ;  /* 0x00090000e740783b */ /* 0x008ea60000004200 */
[----:B------:R-:W-:Y:S04]  /*fc40*/  MOV R151, R193 ;  /* 0x000000c100977202 */ /* 0x000fe80000000f00 */
[C---:B------:R-:W-:Y:S01]  /*fc50*/  HMMA.16816.F32.BF16 R24, R144.reuse, R152, R24 ;  /* 0x000000989018723c */ /* 0x040fe20000041818 */
[----:B------:R-:W-:Y:S01]  /*fc60*/  MUFU.EX2 R172, R58 ;  /* 0x0000003a00ac7308 */ /* 0x000fe20000000800 */
[----:B------:R-:W3:Y:S04]  /*fc70*/  LDL.LU R152, [R1+0x8] ;  /* 0x0000080001987983 */ /* 0x000ee80000300800 */
[----:B------:R-:W3:Y:S02]  /*fc80*/  LDL.LU R153, [R1+0x10] ;  /* 0x0000100001997983 */ /* 0x000ee40000300800 */
[-C--:B------:R-:W-:Y:S03]  /*fc90*/  HMMA.16816.F32.BF16 R28, R144, R154.reuse, R28 ;  /* 0x0000009a901c723c */ /* 0x080fe6000004181c */
[----:B------:R2:W2:Y:S05]  /*fca0*/  MUFU.EX2 R178, R59 ;  /* 0x0000003b00b27308 */ /* 0x0004aa0000000800 */
[C---:B------:R-:W-:Y:S01]  /*fcb0*/  HMMA.16816.F32.BF16 R32, R140.reuse, R154, R32 ;  /* 0x0000009a8c20723c */ /* 0x040fe20000041820 */
[----:B------:R-:W3:Y:S04]  /*fcc0*/  LDL.LU R155, [R1+0x4] ;  /* 0x00000400019b7983 */ /* 0x000ee80000300800 */
[----:B------:R-:W-:Y:S03]  /*fcd0*/  MUFU.EX2 R182, R68 ;  /* 0x0000004400b67308 */ /* 0x000fe60000000800 */
[-C--:B-1----:R-:W-:Y:S07]  /*fce0*/  HMMA.16816.F32.BF16 R36, R140, R52.reuse, R36 ;  /* 0x000000348c24723c */ /* 0x082fee0000041824 */
[----:B------:R-:W-:Y:S01]  /*fcf0*/  MUFU.EX2 R197, R69 ;  /* 0x0000004500c57308 */ /* 0x000fe20000000800 */
[C---:B------:R-:W-:Y:S01]  /*fd00*/  HMMA.16816.F32.BF16 R48, R144.reuse, R52, R48 ;  /* 0x000000349030723c */ /* 0x040fe20000041830 */
[----:B--2---:R-:W1:Y:S06]  /*fd10*/  LDSM.16.MT88.4 R56, [R229+0x1100] ;  /* 0x00110000e538783b */ /* 0x004e6c0000004200 */
[----:B------:R-:W-:Y:S01]  /*fd20*/  F2FP.BF16.PACK_AB R52, R167, R185 ;  /* 0x000000b9a734723e */ /* 0x000fe200000010ff */
[-C--:B------:R-:W-:Y:S01]  /*fd30*/  HMMA.16816.F32.BF16 R40, R144, R54.reuse, R40 ;  /* 0x000000369028723c */ /* 0x080fe20000041828 */
[----:B------:R-:W-:Y:S03]  /*fd40*/  MUFU.EX2 R181, R70 ;  /* 0x0000004600b57308 */ /* 0x000fe60000000800 */
[----:B-----5:R-:W-:Y:S04]  /*fd50*/  F2FP.BF16.PACK_AB R53, R251, R252 ;  /* 0x000000fcfb35723e */ /* 0x020fe800000010ff */
[C---:B------:R-:W-:Y:S03]  /*fd60*/  HMMA.16816.F32.BF16 R116, R140.reuse, R54, R116 ;  /* 0x000000368c74723c */ /* 0x040fe60000041874 */
[----:B------:R2:W-:Y:S04]  /*fd70*/  MUFU.EX2 R196, R71 ;  /* 0x0000004700c47308 */ /* 0x0005e80000000800 */
[----:B------:R-:W-:Y:S01]  /*fd80*/  F2FP.BF16.PACK_AB R54, R224, R225 ;  /* 0x000000e1e036723e */ /* 0x000fe200000010ff */
[-C--:B------:R-:W-:Y:S04]  /*fd90*/  HMMA.16816.F32.BF16 R120, R140, R64.reuse, R120 ;  /* 0x000000408c78723c */ /* 0x080fe80000041878 */
[----:B------:R-:W-:Y:S01]  /*fda0*/  F2FP.BF16.PACK_AB R55, R222, R223 ;  /* 0x000000dfde37723e */ /* 0x000fe200000010ff */
[----:B------:R-:W-:Y:S03]  /*fdb0*/  MUFU.EX2 R180, R72 ;  /* 0x0000004800b47308 */ /* 0x000fe60000000800 */
[C---:B------:R-:W-:Y:S07]  /*fdc0*/  HMMA.16816.F32.BF16 R124, R144.reuse, R64, R124 ;  /* 0x00000040907c723c */ /* 0x040fee000004187c */
[----:B------:R5:W-:Y:S01]  /*fdd0*/  MUFU.EX2 R177, R60 ;  /* 0x0000003c00b17308 */ /* 0x000be20000000800 */
[-C--:B------:R-:W-:Y:S01]  /*fde0*/  HMMA.16816.F32.BF16 R44, R144, R66.reuse, R44 ;  /* 0x00000042902c723c */ /* 0x080fe2000004182c */
[----:B--2---:R-:W-:Y:S06]  /*fdf0*/  LDSM.16.MT88.4 R68, [R230+0x1100] ;  /* 0x00110000e644783b */ /* 0x004fec0000004200 */
[----:B------:R-:W-:Y:S01]  /*fe00*/  MOV R147, R169 ;  /* 0x000000a900937202 */ /* 0x000fe20000000f00 */
[----:B------:R-:W-:Y:S01]  /*fe10*/  HMMA.16816.F32.BF16 R128, R140, R66, R128 ;  /* 0x000000428c80723c */ /* 0x000fe20000041880 */
[----:B------:R2:W2:Y:S01]  /*fe20*/  MUFU.EX2 R198, R61 ;  /* 0x0000003d00c67308 */ /* 0x0004a20000000800 */
[----:B------:R-:W2:Y:S02]  /*fe30*/  LDSM.16.MT88.4 R64, [R232+0x1100] ;  /* 0x00110000e840783b */ /* 0x000ea40000004200 */
[----:B------:R-:W-:Y:S02]  /*fe40*/  MOV R146, R168 ;  /* 0x000000a800927202 */ /* 0x000fe40000000f00 */
[----:B------:R-:W-:Y:S02]  /*fe50*/  MOV R111, R147 ;  /* 0x00000093006f7202 */ /* 0x000fe40000000f00 */
[-C--:B-1----:R-:W-:Y:S03]  /*fe60*/  HMMA.16816.F32.BF16 R4, R52, R56.reuse, R4 ;  /* 0x000000383404723c */ /* 0x082fe60000041804 */
[----:B------:R1:W-:Y:S02]  /*fe70*/  MUFU.EX2 R176, R62 ;  /* 0x0000003e00b07308 */ /* 0x0003e40000000800 */
[----:B-----5:R-:W-:Y:S08]  /*fe80*/  F2FP.BF16.PACK_AB R60, R165, R166 ;  /* 0x000000a6a53c723e */ /* 0x020ff000000010ff */
[----:B------:R5:W5:Y:S01]  /*fe90*/  MUFU.EX2 R183, R63 ;  /* 0x0000003f00b77308 */ /* 0x000b620000000800 */
[----:B--2---:R-:W-:Y:S09]  /*fea0*/  F2FP.BF16.PACK_AB R61, R221, R164 ;  /* 0x000000a4dd3d723e */ /* 0x004ff200000010ff */
[----:B------:R-:W2:Y:S01]  /*feb0*/  MUFU.EX2 R190, R73 ;  /* 0x0000004900be7308 */ /* 0x000ea20000000800 */
[----:B-1----:R-:W-:Y:S09]  /*fec0*/  F2FP.BF16.PACK_AB R62, R216, R215 ;  /* 0x000000d7d83e723e */ /* 0x002ff200000010ff */
[----:B------:R-:W-:Y:S01]  /*fed0*/  MUFU.EX2 R189, R74 ;  /* 0x0000004a00bd7308 */ /* 0x000fe20000000800 */
[----:B-----5:R-:W-:Y:S09]  /*fee0*/  F2FP.BF16.PACK_AB R63, R209, R210 ;  /* 0x000000d2d13f723e */ /* 0x020ff200000010ff */
[----:B------:R1:W5:Y:S01]  /*fef0*/  MUFU.EX2 R188, R75 ;  /* 0x0000004b00bc7308 */ /* 0x0003620000000800 */
[C---:B------:R-:W-:Y:S08]  /*ff00*/  HMMA.16816.F32.BF16 R8, R60.reuse, R56, R8 ;  /* 0x000000383c08723c */ /* 0x040ff00000041808 */
[-C--:B------:R-:W-:Y:S01]  /*ff10*/  HMMA.16816.F32.BF16 R12, R60, R58.reuse, R12 ;  /* 0x0000003a3c0c723c */ /* 0x080fe2000004180c */
[----:B------:R-:W-:Y:S07]  /*ff20*/  MUFU.EX2 R113, R113 ;  /* 0x0000007100717308 */ /* 0x000fee0000000800 */
[C---:B------:R-:W-:Y:S01]  /*ff30*/  HMMA.16816.F32.BF16 R16, R52.reuse, R58, R16 ;  /* 0x0000003a3410723c */ /* 0x040fe20000041810 */
[----:B------:R-:W2:Y:S02]  /*ff40*/  LDSM.16.MT88.4 R56, [R231+0x1100] ;  /* 0x00110000e738783b */ /* 0x000ea40000004200 */
[----:B------:R-:W-:Y:S05]  /*ff50*/  MUFU.EX2 R115, R115 ;  /* 0x0000007300737308 */ /* 0x000fea0000000800 */
[-C--:B------:R-:W-:Y:S01]  /*ff60*/  HMMA.16816.F32.BF16 R20, R52, R64.reuse, R20 ;  /* 0x000000403414723c */ /* 0x080fe20000041814 */
        /* <DEDUP_REMOVED lines=14> */
[----:B------:R-:W-:Y:S01]  /*10050*/  LDSM.16.MT88.4 R68, [R230+0x1900] ;  /* 0x00190000e644783b */ /* 0x000fe20000004200 */
[----:B------:R-:W-:Y:S06]  /*10060*/  MUFU.EX2 R191, R83 ;  /* 0x0000005300bf7308 */ /* 0x000fec0000000800 */
[-C--:B--2---:R-:W-:Y:S04]  /*10070*/  HMMA.16816.F32.BF16 R120, R52, R56.reuse, R120 ;  /* 0x000000383478723c */ /* 0x084fe80000041878 */
[----:B------:R2:W-:Y:S04]  /*10080*/  MUFU.EX2 R83, R76 ;  /* 0x0000004c00537308 */ /* 0x0005e80000000800 */
[C---:B------:R-:W-:Y:S06]  /*10090*/  HMMA.16816.F32.BF16 R124, R60.reuse, R56, R124 ;  /* 0x000000383c7c723c */ /* 0x040fec000004187c */
[----:B------:R-:W1:Y:S01]  /*100a0*/  MUFU.EX2 R82, R77 ;  /* 0x0000004d00527308 */ /* 0x000e620000000800 */
[----:B------:R-:W-:Y:S01]  /*100b0*/  F2FP.BF16.PACK_AB R56, R179, R173 ;  /* 0x000000adb338723e */ /* 0x000fe200000010ff */
[-C--:B------:R-:W-:Y:S01]  /*100c0*/  HMMA.16816.F32.BF16 R44, R60, R58.reuse, R44 ;  /* 0x0000003a3c2c723c */ /* 0x080fe2000004182c */
[----:B------:R-:W2:Y:S03]  /*100d0*/  LDSM.16.MT88.4 R60, [R232+0x1900] ;  /* 0x00190000e83c783b */ /* 0x000ea60000004200 */
[----:B------:R-:W-:Y:S04]  /*100e0*/  F2FP.BF16.PACK_AB R57, R178, R172 ;  /* 0x000000acb239723e */ /* 0x000fe800000010ff */
[----:B------:R-:W-:Y:S01]  /*100f0*/  HMMA.16816.F32.BF16 R128, R52, R58, R128 ;  /* 0x0000003a3480723c */ /* 0x000fe20000041880 */
[----:B------:R-:W2:Y:S06]  /*10100*/  MUFU.EX2 R81, R78 ;  /* 0x0000004e00517308 */ /* 0x000eac0000000800 */
        /* <DEDUP_REMOVED lines=11> */
[-C--:B------:R-:W-:Y:S04]  /*101c0*/  HMMA.16816.F32.BF16 R12, R56, R66.reuse, R12 ;  /* 0x00000042380c723c */ /* 0x080fe8000004180c */
[----:B----4-:R-:W-:Y:S01]  /*101d0*/  FFMA.FTZ R0, R0, R150, R199 ;  /* 0x0000009600007223 */ /* 0x010fe200000100c7 */
[----:B------:R-:W-:Y:S01]  /*101e0*/  MOV R150, R170 ;  /* 0x000000aa00967202 */ /* 0x000fe20000000f00 */
[----:B------:R-:W-:Y:S02]  /*101f0*/  MUFU.EX2 R87, R87 ;  /* 0x0000005700577308 */ /* 0x000fe40000000800 */
[C---:B------:R-:W-:Y:S01]  /*10200*/  HMMA.16816.F32.BF16 R16, R52.reuse, R66, R16 ;  /* 0x000000423410723c */ /* 0x040fe20000041810 */
[----:B------:R-:W1:Y:S03]  /*10210*/  LDSM.16.MT88.4 R64, [R231+0x1900] ;  /* 0x00190000e740783b */ /* 0x000e660000004200 */
[----:B------:R-:W-:Y:S01]  /*10220*/  MOV R109, R150 ;  /* 0x00000096006d7202 */ /* 0x000fe20000000f00 */
[----:B------:R-:W-:Y:S03]  /*10230*/  FADD.FTZ R0, R211, R0 ;  /* 0x00000000d3007221 */ /* 0x000fe60000010000 */
[-C--:B--2---:R-:W-:Y:S01]  /*10240*/  HMMA.16816.F32.BF16 R20, R52, R60.reuse, R20 ;  /* 0x0000003c3414723c */ /* 0x084fe20000041814 */
[----:B------:R-:W-:Y:S03]  /*10250*/  MUFU.EX2 R96, R96 ;  /* 0x0000006000607308 */ /* 0x000fe60000000800 */
[----:B------:R-:W-:Y:S02]  /*10260*/  FADD.FTZ R76, R213, R0 ;  /* 0x00000000d54c7221 */ /* 0x000fe40000010000 */
[----:B---3--:R-:W-:Y:S02]  /*10270*/  FFMA.FTZ R132, R132, R152, R201 ;  /* 0x0000009884847223 */ /* 0x008fe400000100c9 */
[C---:B------:R-:W-:Y:S03]  /*10280*/  HMMA.16816.F32.BF16 R24, R56.reuse, R60, R24 ;  /* 0x0000003c3818723c */ /* 0x040fe60000041818 */
[----:B------:R-:W-:Y:S01]  /*10290*/  MUFU.EX2 R97, R97 ;  /* 0x0000006100617308 */ /* 0x000fe20000000800 */
[----:B------:R-:W-:Y:S04]  /*102a0*/  FFMA.FTZ R133, R133, R153, R200 ;  /* 0x0000009985857223 */ /* 0x000fe800000100c8 */
[-C--:B------:R-:W-:Y:S04]  /*102b0*/  HMMA.16816.F32.BF16 R28, R56, R62.reuse, R28 ;  /* 0x0000003e381c723c */ /* 0x080fe8000004181c */
[----:B------:R-:W-:Y:S01]  /*102c0*/  FFMA.FTZ R134, R134, R155, R202 ;  /* 0x0000009b86867223 */ /* 0x000fe200000100ca */
[----:B------:R-:W-:Y:S01]  /*102d0*/  MOV R202, R151 ;  /* 0x0000009700ca7202 */ /* 0x000fe20000000f00 */
[----:B------:R-:W-:Y:S01]  /*102e0*/  LDSM.16.MT88.4 R152, [R229+0x3100] ;  /* 0x00310000e598783b */ /* 0x000fe20000004200 */
[----:B------:R-:W-:Y:S01]  /*102f0*/  MOV R151, R171 ;  /* 0x000000ab00977202 */ /* 0x000fe20000000f00 */
[C---:B------:R-:W-:Y:S01]  /*10300*/  HMMA.16816.F32.BF16 R32, R52.reuse, R62, R32 ;  /* 0x0000003e3420723c */ /* 0x040fe20000041820 */
[----:B------:R-:W-:Y:S03]  /*10310*/  MUFU.EX2 R98, R98 ;  /* 0x0000006200627308 */ /* 0x000fe60000000800 */
[----:B------:R-:W-:Y:S02]  /*10320*/  MOV R139, R151 ;  /* 0x00000097008b7202 */ /* 0x000fe40000000f00 */
[----:B------:R-:W2:Y:S02]  /*10330*/  LDSM.16.MT88.4 R60, [R229+0x2100] ;  /* 0x00210000e53c783b */ /* 0x000ea40000004200 */
[-C--:B------:R-:W-:Y:S03]  /*10340*/  HMMA.16816.F32.BF16 R36, R52, R68.reuse, R36 ;  /* 0x000000443424723c */ /* 0x080fe60000041824 */
[----:B------:R-:W-:Y:S03]  /*10350*/  MUFU.EX2 R99, R99 ;  /* 0x0000006300637308 */ /* 0x000fe60000000800 */
[----:B------:R-:W-:Y:S02]  /*10360*/  LDSM.16.MT88.4 R168, [R232+0x3100] ;  /* 0x00310000e8a8783b */ /* 0x000fe40000004200 */
[C---:B------:R-:W-:Y:S05]  /*10370*/  HMMA.16816.F32.BF16 R48, R56.reuse, R68, R48 ;  /* 0x000000443830723c */ /* 0x040fea0000041830 */
[----:B------:R-:W-:Y:S03]  /*10380*/  MUFU.EX2 R100, R100 ;  /* 0x0000006400647308 */ /* 0x000fe60000000800 */
[-C--:B------:R-:W-:Y:S07]  /*10390*/  HMMA.16816.F32.BF16 R40, R56, R70.reuse, R40 ;  /* 0x000000463828723c */ /* 0x080fee0000041828 */
[----:B------:R-:W-:Y:S01]  /*103a0*/  MUFU.EX2 R101, R101 ;  /* 0x0000006500657308 */ /* 0x000fe20000000800 */
[C---:B------:R-:W-:Y:S01]  /*103b0*/  HMMA.16816.F32.BF16 R116, R52.reuse, R70, R116 ;  /* 0x000000463474723c */ /* 0x040fe20000041874 */
[----:B------:R-:W3:Y:S07]  /*103c0*/  LDSM.16.MT88.4 R68, [R232+0x2100] ;  /* 0x00210000e844783b */ /* 0x000eee0000004200 */
[-C--:B-1----:R-:W-:Y:S01]  /*103d0*/  HMMA.16816.F32.BF16 R120, R52, R64.reuse, R120 ;  /* 0x000000403478723c */ /* 0x082fe20000041878 */
[----:B------:R-:W-:Y:S07]  /*103e0*/  MUFU.EX2 R102, R102 ;  /* 0x0000006600667308 */ /* 0x000fee0000000800 */
[C---:B------:R-:W-:Y:S03]  /*103f0*/  HMMA.16816.F32.BF16 R124, R56.reuse, R64, R124 ;  /* 0x00000040387c723c */ /* 0x040fe6000004187c */
[----:B------:R-:W-:Y:S05]  /*10400*/  MUFU.EX2 R103, R103 ;  /* 0x0000006700677308 */ /* 0x000fea0000000800 */
[-C--:B------:R-:W-:Y:S05]  /*10410*/  HMMA.16816.F32.BF16 R44, R56, R66.reuse, R44 ;  /* 0x00000042382c723c */ /* 0x080fea000004182c */
[----:B------:R-:W-:Y:S02]  /*10420*/  MUFU.EX2 R112, R112 ;  /* 0x0000007000707308 */ /* 0x000fe40000000800 */
[----:B------:R-:W-:Y:S01]  /*10430*/  F2FP.BF16.PACK_AB R56, R190, R180 ;  /* 0x000000b4be38723e */ /* 0x000fe200000010ff */
[----:B------:R-:W-:Y:S01]  /*10440*/  HMMA.16816.F32.BF16 R128, R52, R66, R128 ;  /* 0x000000423480723c */ /* 0x000fe20000041880 */
[----:B------:R-:W1:Y:S03]  /*10450*/  LDSM.16.MT88.4 R64, [R231+0x2100] ;  /* 0x00210000e740783b */ /* 0x000e660000004200 */
[----:B-----5:R-:W-:Y:S02]  /*10460*/  F2FP.BF16.PACK_AB R57, R188, R189 ;  /* 0x000000bdbc39723e */ /* 0x020fe400000010ff */
[----:B------:R-:W-:Y:S01]  /*10470*/  F2FP.BF16.PACK_AB R58, R82, R83 ;  /* 0x00000053523a723e */ /* 0x000fe200000010ff */
[----:B------:R-:W-:Y:S01]  /*10480*/  MUFU.EX2 R114, R114 ;  /* 0x0000007200727308 */ /* 0x000fe20000000800 */
[----:B------:R-:W-:Y:S04]  /*10490*/  F2FP.BF16.PACK_AB R52, R197, R182 ;  /* 0x000000b6c534723e */ /* 0x000fe800000010ff */
[----:B------:R-:W-:Y:S02]  /*104a0*/  F2FP.BF16.PACK_AB R53, R196, R181 ;  /* 0x000000b5c435723e */ /* 0x000fe400000010ff */
[----:B------:R-:W-:Y:S02]  /*104b0*/  F2FP.BF16.PACK_AB R54, R194, R195 ;  /* 0x000000c3c236723e */ /* 0x000fe400000010ff */
[----:B------:R-:W-:Y:S01]  /*104c0*/  F2FP.BF16.PACK_AB R55, R191, R193 ;  /* 0x000000c1bf37723e */ /* 0x000fe200000010ff */
[----:B------:R-:W-:Y:S01]  /*104d0*/  MUFU.EX2 R107, R107 ;  /* 0x0000006b006b7308 */ /* 0x000fe20000000800 */
[----:B------:R-:W-:Y:S05]  /*104e0*/  F2FP.BF16.PACK_AB R59, R80, R81 ;  /* 0x00000051503b723e */ /* 0x000fea00000010ff */
[-C--:B--2---:R-:W-:Y:S04]  /*104f0*/  HMMA.16816.F32.BF16 R4, R52, R60.reuse, R4 ;  /* 0x0000003c3404723c */ /* 0x084fe80000041804 */
[----:B------:R-:W-:Y:S04]  /*10500*/  MUFU.EX2 R108, R108 ;  /* 0x0000006c006c7308 */ /* 0x000fe80000000800 */
[C---:B------:R-:W-:Y:S06]  /*10510*/  HMMA.16816.F32.BF16 R8, R56.reuse, R60, R8 ;  /* 0x0000003c3808723c */ /* 0x040fec0000041808 */
[----:B------:R-:W-:Y:S02]  /*10520*/  MUFU.EX2 R110, R110 ;  /* 0x0000006e006e7308 */ /* 0x000fe40000000800 */
[-C--:B------:R-:W-:Y:S08]  /*10530*/  HMMA.16816.F32.BF16 R12, R56, R62.reuse, R12 ;  /* 0x0000003e380c723c */ /* 0x080ff0000004180c */
[C---:B------:R-:W-:Y:S01]  /*10540*/  HMMA.16816.F32.BF16 R16, R52.reuse, R62, R16 ;  /* 0x0000003e3410723c */ /* 0x040fe20000041810 */
[----:B------:R-:W2:Y:S01]  /*10550*/  LDSM.16.MT88.4 R60, [R229+0x2900] ;  /* 0x00290000e53c783b */ /* 0x000ea20000004200 */
[----:B------:R-:W-:Y:S06]  /*10560*/  MUFU.EX2 R88, R88 ;  /* 0x0000005800587308 */ /* 0x000fec0000000800 */
[-C--:B---3--:R-:W-:Y:S04]  /*10570*/  HMMA.16816.F32.BF16 R20, R52, R68.reuse, R20 ;  /* 0x000000443414723c */ /* 0x088fe80000041814 */
[----:B------:R-:W-:Y:S04]  /*10580*/  MUFU.EX2 R89, R89 ;  /* 0x0000005900597308 */ /* 0x000fe80000000800 */
[C---:B------:R-:W-:Y:S06]  /*10590*/  HMMA.16816.F32.BF16 R24, R56.reuse, R68, R24 ;  /* 0x000000443818723c */ /* 0x040fec0000041818 */
[----:B------:R-:W-:Y:S02]  /*105a0*/  MUFU.EX2 R90, R90 ;  /* 0x0000005a005a7308 */ /* 0x000fe40000000800 */
[-C--:B------:R-:W-:Y:S08]  /*105b0*/  HMMA.16816.F32.BF16 R28, R56, R70.reuse, R28 ;  /* 0x00000046381c723c */ /* 0x080ff0000004181c */
[C---:B------:R-:W-:Y:S01]  /*105c0*/  HMMA.16816.F32.BF16 R32, R52.reuse, R70, R32 ;  /* 0x000000463420723c */ /* 0x040fe20000041820 */
[----:B------:R-:W3:Y:S01]  /*105d0*/  LDSM.16.MT88.4 R68, [R232+0x2900] ;  /* 0x00290000e844783b */ /* 0x000ee20000004200 */
[----:B------:R-:W-:Y:S06]  /*105e0*/  MUFU.EX2 R91, R91 ;  /* 0x0000005b005b7308 */ /* 0x000fec0000000800 */
[-C--:B------:R-:W-:Y:S04]  /*105f0*/  HMMA.16816.F32.BF16 R36, R52, R72.reuse, R36 ;  /* 0x000000483424723c */ /* 0x080fe80000041824 */
[----:B------:R-:W-:Y:S04]  /*10600*/  MUFU.EX2 R92, R92 ;  /* 0x0000005c005c7308 */ /* 0x000fe80000000800 */
[C---:B------:R-:W-:Y:S06]  /*10610*/  HMMA.16816.F32.BF16 R48, R56.reuse, R72, R48 ;  /* 0x000000483830723c */ /* 0x040fec0000041830 */
[----:B------:R-:W4:Y:S02]  /*10620*/  MUFU.EX2 R93, R93 ;  /* 0x0000005d005d7308 */ /* 0x000f240000000800 */
[-C--:B------:R-:W-:Y:S08]  /*10630*/  HMMA.16816.F32.BF16 R40, R56, R74.reuse, R40 ;  /* 0x0000004a3828723c */ /* 0x080ff00000041828 */
[C---:B------:R-:W-:Y:S01]  /*10640*/  HMMA.16816.F32.BF16 R116, R52.reuse, R74, R116 ;  /* 0x0000004a3474723c */ /* 0x040fe20000041874 */
[----:B------:R-:W5:Y:S01]  /*10650*/  LDSM.16.MT88.4 R72, [R230+0x2900] ;  /* 0x00290000e648783b */ /* 0x000f620000004200 */
[----:B------:R-:W-:Y:S06]  /*10660*/  MUFU.EX2 R94, R94 ;  /* 0x0000005e005e7308 */ /* 0x000fec0000000800 */
[-C--:B-1----:R-:W-:Y:S04]  /*10670*/  HMMA.16816.F32.BF16 R120, R52, R64.reuse, R120 ;  /* 0x000000403478723c */ /* 0x082fe80000041878 */
[----:B------:R-:W1:Y:S04]  /*10680*/  MUFU.EX2 R95, R95 ;  /* 0x0000005f005f7308 */ /* 0x000e680000000800 */
[C---:B------:R-:W-:Y:S06]  /*10690*/  HMMA.16816.F32.BF16 R124, R56.reuse, R64, R124 ;  /* 0x00000040387c723c */ /* 0x040fec000004187c */
[----:B------:R-:W-:Y:S01]  /*106a0*/  MUFU.EX2 R104, R104 ;  /* 0x0000006800687308 */ /* 0x000fe20000000800 */
[----:B------:R-:W-:Y:S01]  /*106b0*/  FADD.FTZ R64, R217, R134 ;  /* 0x00000086d9407221 */ /* 0x000fe20000010000 */
[-C--:B------:R-:W-:Y:S04]  /*106c0*/  HMMA.16816.F32.BF16 R44, R56, R66.reuse, R44 ;  /* 0x00000042382c723c */ /* 0x080fe8000004182c */
[----:B------:R-:W-:Y:S03]  /*106d0*/  FADD.FTZ R79, R220, R64 ;  /* 0x00000040dc4f7221 */ /* 0x000fe60000010000 */
[----:B----4-:R-:W-:Y:S01]  /*106e0*/  F2FP.BF16.PACK_AB R58, R93, R92 ;  /* 0x0000005c5d3a723e */ /* 0x010fe200000010ff */
[----:B------:R-:W-:Y:S01]  /*106f0*/  HMMA.16816.F32.BF16 R128, R52, R66, R128 ;  /* 0x000000423480723c */ /* 0x000fe20000041880 */
[----:B------:R-:W4:Y:S01]  /*10700*/  LDSM.16.MT88.4 R64, [R231+0x2900] ;  /* 0x00290000e740783b */ /* 0x000f220000004200 */
[----:B------:R-:W-:Y:S02]  /*10710*/  MUFU.EX2 R105, R105 ;  /* 0x0000006900697308 */ /* 0x000fe40000000800 */
[----:B------:R-:W-:Y:S01]  /*10720*/  FADD.FTZ R56, R214, R132 ;  /* 0x00000084d6387221 */ /* 0x000fe20000010000 */
[----:B-1----:R-:W-:Y:S01]  /*10730*/  F2FP.BF16.PACK_AB R59, R95, R94 ;  /* 0x0000005e5f3b723e */ /* 0x002fe200000010ff */
[----:B------:R-:W-:Y:S01]  /*10740*/  FADD.FTZ R57, R212, R133 ;  /* 0x00000085d4397221 */ /* 0x000fe20000010000 */
[----:B------:R-:W-:Y:S01]  /*10750*/  F2FP.BF16.PACK_AB R52, R85, R84 ;  /* 0x000000545534723e */ /* 0x000fe200000010ff */
[----:B------:R-:W-:Y:S01]  /*10760*/  FADD.FTZ R78, R219, R56 ;  /* 0x00000038db4e7221 */ /* 0x000fe20000010000 */
[----:B------:R-:W-:Y:S03]  /*10770*/  F2FP.BF16.PACK_AB R53, R87, R86 ;  /* 0x000000565735723e */ /* 0x000fe600000010ff */
[----:B------:R-:W-:Y:S01]  /*10780*/  F2FP.BF16.PACK_AB R54, R97, R96 ;  /* 0x000000606136723e */ /* 0x000fe200000010ff */
[----:B------:R-:W-:Y:S01]  /*10790*/  FADD.FTZ R77, R218, R57 ;  /* 0x00000039da4d7221 */ /* 0x000fe20000010000 */
[----:B------:R-:W-:Y:S01]  /*107a0*/  F2FP.BF16.PACK_AB R55, R99, R98 ;  /* 0x000000626337723e */ /* 0x000fe200000010ff */
[----:B------:R-:W1:Y:S01]  /*107b0*/  MUFU.EX2 R106, R106 ;  /* 0x0000006a006a7308 */ /* 0x000e620000000800 */
[----:B------:R-:W-:Y:S01]  /*107c0*/  F2FP.BF16.PACK_AB R56, R89, R88 ;  /* 0x000000585938723e */ /* 0x000fe200000010ff */
[----:B------:R-:W-:Y:S01]  /*107d0*/  FADD.FTZ R0, R146, R79 ;  /* 0x0000004f92007221 */ /* 0x000fe20000010000 */
[----:B------:R-:W-:Y:S02]  /*107e0*/  F2FP.BF16.PACK_AB R57, R91, R90 ;  /* 0x0000005a5b39723e */ /* 0x000fe400000010ff */
[----:B------:R-:W-:Y:S01]  /*107f0*/  MOV R133, R135 ;  /* 0x0000008700857202 */ /* 0x000fe20000000f00 */
[-C--:B--2---:R-:W-:Y:S03]  /*10800*/  HMMA.16816.F32.BF16 R4, R52, R60.reuse, R4 ;  /* 0x0000003c3404723c */ /* 0x084fe60000041804 */
[----:B------:R-:W-:Y:S01]  /*10810*/  FADD.FTZ R0, R186, R0 ;  /* 0x00000000ba007221 */ /* 0x000fe20000010000 */
[----:B------:R-:W-:Y:S03]  /*10820*/  F2FP.BF16.PACK_AB R186, R138, R108 ;  /* 0x0000006c8aba723e */ /* 0x000fe600000010ff */
[----:B------:R-:W-:Y:S01]  /*10830*/  FADD.FTZ R0, R202, R0 ;  /* 0x00000000ca007221 */ /* 0x000fe20000010000 */
[C---:B------:R-:W-:Y:S01]  /*10840*/  HMMA.16816.F32.BF16 R8, R56.reuse, R60, R8 ;  /* 0x0000003c3808723c */ /* 0x040fe20000041808 */
[----:B------:R2:W2:Y:S07]  /*10850*/  MUFU.EX2 R60, R3 ;  /* 0x00000003003c7308 */ /* 0x0004ae0000000800 */
[-C--:B------:R-:W-:Y:S04]  /*10860*/  HMMA.16816.F32.BF16 R12, R56, R62.reuse, R12 ;  /* 0x0000003e380c723c */ /* 0x080fe8000004180c */
[----:B-1----:R-:W-:Y:S04]  /*10870*/  F2FP.BF16.PACK_AB R185, R107, R106 ;  /* 0x0000006a6bb9723e */ /* 0x002fe800000010ff */
[C---:B------:R-:W-:Y:S08]  /*10880*/  HMMA.16816.F32.BF16 R16, R52.reuse, R62, R16 ;  /* 0x0000003e3410723c */ /* 0x040ff00000041810 */
[-C--:B---3--:R-:W-:Y:S04]  /*10890*/  HMMA.16816.F32.BF16 R20, R52, R68.reuse, R20 ;  /* 0x000000443414723c */ /* 0x088fe80000041814 */
[----:B--2---:R-:W-:Y:S01]  /*108a0*/  FADD.FTZ R3, R187, R76 ;  /* 0x0000004cbb037221 */ /* 0x004fe20000010000 */
[----:B------:R-:W-:Y:S03]  /*108b0*/  F2FP.BF16.PACK_AB R187, R60, R110 ;  /* 0x0000006e3cbb723e */ /* 0x000fe600000010ff */
[C---:B------:R-:W-:Y:S08]  /*108c0*/  HMMA.16816.F32.BF16 R24, R56.reuse, R68, R24 ;  /* 0x000000443818723c */ /* 0x040ff00000041818 */
[-C--:B------:R-:W-:Y:S08]  /*108d0*/  HMMA.16816.F32.BF16 R28, R56, R70.reuse, R28 ;  /* 0x00000046381c723c */ /* 0x080ff0000004181c */
[C---:B------:R-:W-:Y:S07]  /*108e0*/  HMMA.16816.F32.BF16 R32, R52.reuse, R70, R32 ;  /* 0x000000463420723c */ /* 0x040fee0000041820 */
[----:B------:R-:W-:Y:S01]  /*108f0*/  MOV R70, R2 ;  /* 0x0000000200467202 */ /* 0x000fe20000000f00 */
[-C--:B-----5:R-:W-:Y:S08]  /*10900*/  HMMA.16816.F32.BF16 R36, R52, R72.reuse, R36 ;  /* 0x000000483424723c */ /* 0x0a0ff00000041824 */
[C---:B------:R-:W-:Y:S08]  /*10910*/  HMMA.16816.F32.BF16 R48, R56.reuse, R72, R48 ;  /* 0x000000483830723c */ /* 0x040ff00000041830 */
[-C--:B------:R-:W-:Y:S08]  /*10920*/  HMMA.16816.F32.BF16 R40, R56, R74.reuse, R40 ;  /* 0x0000004a3828723c */ /* 0x080ff00000041828 */
[C---:B------:R-:W-:Y:S08]  /*10930*/  HMMA.16816.F32.BF16 R116, R52.reuse, R74, R116 ;  /* 0x0000004a3474723c */ /* 0x040ff00000041874 */
[-C--:B----4-:R-:W-:Y:S08]  /*10940*/  HMMA.16816.F32.BF16 R120, R52, R64.reuse, R120 ;  /* 0x000000403478723c */ /* 0x090ff00000041878 */
[C---:B------:R-:W-:Y:S08]  /*10950*/  HMMA.16816.F32.BF16 R124, R56.reuse, R64, R124 ;  /* 0x00000040387c723c */ /* 0x040ff0000004187c */
[-C--:B------:R-:W-:Y:S07]  /*10960*/  HMMA.16816.F32.BF16 R44, R56, R66.reuse, R44 ;  /* 0x00000042382c723c */ /* 0x080fee000004182c */
[----:B------:R-:W-:Y:S01]  /*10970*/  FADD.FTZ R57, R148, R78 ;  /* 0x0000004e94397221 */ /* 0x000fe20000010000 */
[----:B------:R-:W-:Y:S04]  /*10980*/  HMMA.16816.F32.BF16 R128, R52, R66, R128 ;  /* 0x000000423480723c */ /* 0x000fe80000041880 */
[----:B------:R-:W-:Y:S01]  /*10990*/  FADD.FTZ R58, R184, R57 ;  /* 0x00000039b83a7221 */ /* 0x000fe20000010000 */
[----:B------:R-:W-:Y:S01]  /*109a0*/  F2FP.BF16.PACK_AB R184, R105, R104 ;  /* 0x0000006869b8723e */ /* 0x000fe200000010ff */
[----:B------:R-:W-:Y:S01]  /*109b0*/  FADD.FTZ R56, R149, R77 ;  /* 0x0000004d95387221 */ /* 0x000fe20000010000 */
[----:B------:R-:W-:Y:S02]  /*109c0*/  F2FP.BF16.PACK_AB R52, R101, R100 ;  /* 0x000000646534723e */ /* 0x000fe400000010ff */
[----:B------:R-:W-:Y:S03]  /*109d0*/  F2FP.BF16.PACK_AB R53, R103, R102 ;  /* 0x000000666735723e */ /* 0x000fe600000010ff */
[----:B------:R-:W-:Y:S01]  /*109e0*/  FADD.FTZ R57, R227, R56 ;  /* 0x00000038e3397221 */ /* 0x000fe20000010000 */
[----:B------:R-:W-:Y:S01]  /*109f0*/  F2FP.BF16.PACK_AB R54, R113, R112 ;  /* 0x000000707136723e */ /* 0x000fe200000010ff */
[----:B------:R-:W-:Y:S01]  /*10a00*/  FADD.FTZ R56, R226, R3 ;  /* 0x00000003e2387221 */ /* 0x000fe20000010000 */
[----:B------:R-:W-:Y:S01]  /*10a10*/  F2FP.BF16.PACK_AB R55, R115, R114 ;  /* 0x000000727337723e */ /* 0x000fe200000010ff */
[----:B------:R-:W-:Y:S04]  /*10a20*/  FADD.FTZ R3, R158, R57 ;  /* 0x000000399e037221 */ /* 0x000fe80000010000 */
[----:B------:R-:W-:Y:S02]  /*10a30*/  FADD.FTZ R3, R109, R3 ;  /* 0x000000036d037221 */ /* 0x000fe40000010000 */
        /* <DEDUP_REMOVED lines=107> */
[----:B------:R-:W-:Y:S01]  /*110f0*/  MOV R138, R2 ;  /* 0x00000002008a7202 */ /* 0x000fe20000000f00 */
[----:B------:R-:W-:Y:S01]  /*11100*/  FADD.FTZ R0, R60, R0 ;  /* 0x000000003c007221 */ /* 0x000fe20000010000 */
[----:B------:R-:W-:Y:S04]  /*11110*/  STL [R1+0x8], R4 ;  /* 0x0000080401007387 */ /* 0x000fe80000100800 */
[----:B------:R1:W-:Y:S04]  /*11120*/  STL [R1+0x10], R3 ;  /* 0x0000100301007387 */ /* 0x0003e80000100800 */
[----:B------:R2:W-:Y:S01]  /*11130*/  STL [R1+0xc], R0 ;  /* 0x00000c0001007387 */ /* 0x0005e20000100800 */
[----:B-1----:R-:W-:Y:S02]  /*11140*/  MOV R3, R136 ;  /* 0x0000008800037202 */ /* 0x002fe40000000f00 */
[----:B--2---:R-:W-:Y:S01]  /*11150*/  MOV R0, R137 ;  /* 0x0000008900007202 */ /* 0x004fe20000000f00 */
[----:B------:R-:W-:-:S05]  /*11160*/  @P0 BRA `(.L_x_1462) ;  /* 0xffffc20000000947 */ /* 0x000fca000383ffff */
.L_x_1461:
[----:B------:R-:W4:Y:S04]  /*11170*/  LDL.LU R6, [R1+0x4] ;  /* 0x0000040001067983 */ /* 0x000f280000300800 */
[----:B--2---:R-:W2:Y:S04]  /*11180*/  LDL.LU R9, [R1+0x8] ;  /* 0x0000080001097983 */ /* 0x004ea80000300800 */
[----:B---3--:R-:W3:Y:S04]  /*11190*/  LDL.LU R8, [R1+0x10] ;  /* 0x0000100001087983 */ /* 0x008ee80000300800 */
[----:B------:R-:W3:Y:S01]  /*111a0*/  LDL.LU R2, [R1+0xc] ;  /* 0x00000c0001027983 */ /* 0x000ee20000300800 */
[----:B------:R-:W-:-:S02]  /*111b0*/  MOV R36, 0xff800000 ;  /* 0xff80000000247802 */ /* 0x000fc40000000f00 */
[----:B------:R-:W-:Y:S02]  /*111c0*/  MOV R37, 0xff800000 ;  /* 0xff80000000257802 */ /* 0x000fe40000000f00 */
[----:B------:R-:W-:Y:S02]  /*111d0*/  MOV R38, 0xff800000 ;  /* 0xff80000000267802 */ /* 0x000fe40000000f00 */
[----:B------:R-:W-:Y:S02]  /*111e0*/  MOV R39, 0xff800000 ;  /* 0xff80000000277802 */ /* 0x000fe40000000f00 */
[----:B------:R-:W-:Y:S01]  /*111f0*/  PLOP3.LUT P4, PT, PT, PT, PT, 0x8, 0x0 ;  /* 0x000000000000781c */ /* 0x000fe20003f8e170 */
[----:B----4-:R-:W1:Y:S04]  /*11200*/  SHFL.BFLY PT, R4, R6, 0x2, 0x1f ;  /* 0x0c401f0006047f89 */ /* 0x010e6800000e0000 */
[----:B--2---:R-:W2:Y:S04]  /*11210*/  SHFL.BFLY PT, R5, R9, 0x2, 0x1f ;  /* 0x0c401f0009057f89 */ /* 0x004ea800000e0000 */
[----:B---3--:R-:W3:Y:S01]  /*11220*/  SHFL.BFLY PT, R7, R2, 0x2, 0x1f ;  /* 0x0c401f0002077f89 */ /* 0x008ee200000e0000 */
[----:B-1----:R-:W-:-:S03]  /*11230*/  FADD.FTZ R4, R4, R6 ;  /* 0x0000000604047221 */ /* 0x002fc60000010000 */
[----:B------:R-:W1:Y:S01]  /*11240*/  SHFL.BFLY PT, R6, R8, 0x2, 0x1f ;  /* 0x0c401f0008067f89 */ /* 0x000e6200000e0000 */
[----:B--2---:R-:W-:-:S03]  /*11250*/  FADD.FTZ R5, R5, R9 ;  /* 0x0000000905057221 */ /* 0x004fc60000010000 */
[----:B------:R-:W2:Y:S04]  /*11260*/  SHFL.BFLY PT, R0, R4, 0x1, 0x1f ;  /* 0x0c201f0004007f89 */ /* 0x000ea800000e0000 */
[----:B------:R-:W4:Y:S01]  /*11270*/  SHFL.BFLY PT, R3, R5, 0x1, 0x1f ;  /* 0x0c201f0005037f89 */ /* 0x000f2200000e0000 */
[----:B---3--:R-:W-:Y:S02]  /*11280*/  FADD.FTZ R7, R7, R2 ;  /* 0x0000000207077221 */ /* 0x008fe40000010000 */
[----:B-1----:R-:W-:-:S03]  /*11290*/  FADD.FTZ R6, R6, R8 ;  /* 0x0000000806067221 */ /* 0x002fc60000010000 */
[----:B------:R-:W1:Y:S01]  /*112a0*/  SHFL.BFLY PT, R8, R7, 0x1, 0x1f ;  /* 0x0c201f0007087f89 */ /* 0x000e6200000e0000 */
[----:B--2---:R-:W-:Y:S01]  /*112b0*/  FADD.FTZ R4, R4, R0 ;  /* 0x0000000004047221 */ /* 0x004fe20000010000 */
[----:B------:R-:W-:Y:S02]  /*112c0*/  MOV R0, RZ ;  /* 0x000000ff00007202 */ /* 0x000fe40000000f00 */
[----:B------:R-:W2:Y:S01]  /*112d0*/  SHFL.BFLY PT, R2, R6, 0x1, 0x1f ;  /* 0x0c201f0006027f89 */ /* 0x000ea200000e0000 */
[----:B----4-:R-:W-:Y:S01]  /*112e0*/  FADD.FTZ R5, R5, R3 ;  /* 0x0000000305057221 */ /* 0x010fe20000010000 */
[----:B------:R-:W-:-:S04]  /*112f0*/  FSETP.NE.FTZ.AND P3, PT, R4, RZ, PT ;  /* 0x000000ff0400720b */ /* 0x000fc80003f75000 */
[----:B------:R-:W-:-:S09]  /*11300*/  FSETP.NE.FTZ.AND P2, PT, R5, RZ, PT ;  /* 0x000000ff0500720b */ /* 0x000fd20003f55000 */
[----:B------:R-:W3:Y:S01]  /*11310*/  @P3 MUFU.RCP R0, R4 ;  /* 0x0000000400003308 */ /* 0x000ee20000001000 */
[----:B-1----:R-:W-:Y:S02]  /*11320*/  FADD.FTZ R7, R8, R7 ;  /* 0x0000000708077221 */ /* 0x002fe40000010000 */
[----:B--2---:R-:W-:-:S03]  /*11330*/  FADD.FTZ R6, R6, R2 ;  /* 0x0000000206067221 */ /* 0x004fc60000010000 */
[----:B------:R-:W-:Y:S01]  /*11340*/  FSETP.NE.FTZ.AND P0, PT, R7, RZ, PT ;  /* 0x000000ff0700720b */ /* 0x000fe20003f15000 */
[----:B------:R-:W-:Y:S01]  /*11350*/  CS2R R2, SRZ ;  /* 0x0000000000027805 */ /* 0x000fe2000001ff00 */
[----:B------:R-:W-:Y:S01]  /*11360*/  @P2 MUFU.LG2 R8, R5 ;  /* 0x0000000500082308 */ /* 0x000fe20000000c00 */
[----:B------:R-:W-:Y:S01]  /*11370*/  FSETP.NE.FTZ.AND P1, PT, R6, RZ, PT ;  /* 0x000000ff0600720b */ /* 0x000fe20003f35000 */
[C---:B---3--:R-:W-:Y:S02]  /*11380*/  FMUL.FTZ R140, R0.reuse, R140 ;  /* 0x0000008c008c7220 */ /* 0x048fe40000410000 */
[----:B------:R-:W-:-:S04]  /*11390*/  FMUL.FTZ R141, R0, R141 ;  /* 0x0000008d008d7220 */ /* 0x000fc80000410000 */
[----:B------:R-:W-:Y:S01]  /*113a0*/  @P2 MUFU.RCP R3, R5 ;  /* 0x0000000500032308 */ /* 0x000fe20000001000 */
[C---:B------:R-:W-:Y:S02]  /*113b0*/  FMUL.FTZ R152, R0.reuse, R152 ;  /* 0x0000009800987220 */ /* 0x040fe40000410000 */
[C---:B------:R-:W-:Y:S02]  /*113c0*/  FMUL.FTZ R26, R0.reuse, R153 ;  /* 0x00000099001a7220 */ /* 0x040fe40000410000 */
[C---:B------:R-:W-:Y:S02]  /*113d0*/  FMUL.FTZ R156, R0.reuse, R156 ;  /* 0x0000009c009c7220 */ /* 0x040fe40000410000 */
[C---:B------:R-:W-:Y:S01]  /*113e0*/  FMUL.FTZ R30, R0.reuse, R157 ;  /* 0x0000009d001e7220 */ /* 0x040fe20000410000 */
[----:B------:R-:W1:Y:S01]  /*113f0*/  @P1 MUFU.RCP R2, R6 ;  /* 0x0000000600021308 */ /* 0x000e620000001000 */
        /* <DEDUP_REMOVED lines=11> */
[----:B------:R-:W-:Y:S01]  /*114b0*/  FMUL.FTZ R129, R0, R129 ;  /* 0x0000008100817220 */ /* 0x000fe20000410000 */
[----:B------:R-:W-:Y:S01]  /*114c0*/  MOV R0, RZ ;  /* 0x000000ff00007202 */ /* 0x000fe20000000f00 */
[C---:B-1----:R-:W-:Y:S02]  /*114d0*/  FMUL.FTZ R144, R2.reuse, R144 ;  /* 0x0000009002907220 */ /* 0x042fe40000410000 */
[C---:B------:R-:W-:Y:S01]  /*114e0*/  FMUL.FTZ R33, R2.reuse, R145 ;  /* 0x0000009102217220 */ /* 0x040fe20000410000 */
        /* <DEDUP_REMOVED lines=64> */
.L_x_1441:
        /* <DEDUP_REMOVED lines=135> */
.L_x_1466:
        /* <DEDUP_REMOVED lines=194> */
.L_x_1465:
        /* <DEDUP_REMOVED lines=31> */
.L_x_1467:
        /* <DEDUP_REMOVED lines=43> */
.L_x_1469:
[----:B------:R-:W-:Y:S05]  /*13220*/  BSYNC B0 ;  /* 0x0000000000007941 */ /* 0x000fea0003800000 */
.L_x_1468:
        /* <DEDUP_REMOVED lines=107> */
.L_x_1470:
        /* <DEDUP_REMOVED lines=10> */
.L_x_1616:


//--------------------- .text._ZN7cutlass13device_kernelIN5flash19enable_sm80_to_sm89INS1_16FlashAttnFwdSm80INS1_25CollectiveMainloopFwdSm80ILi4ELi1ELb0EN4cute5tupleIJNS5_1CILi128EEENS7_ILi112EEENS7_ILi64EEEEEELi64ENS_10bfloat16_tEfNS_4arch4Sm80ELb1ELb0ELb0ELb1ELb1ELb1ELb1ELb0EEENS1_21CollectiveEpilogueFwdINS6_IJS8_SA_S9_EEENS6_IJNS7_ILi1EEESI_SI_EEESC_SE_Li128ELb1ELb1ELb0ELb0EEENS1_19SingleTileSchedulerILb1ELb0ELb1ELi128EEEEEEEEEvNT_6ParamsE --------------------------
	.section	.text._ZN7cutlass13device_kernelIN5flash19enable_sm80_to_sm89INS1_16FlashAttnFwdSm80INS1_25CollectiveMainloopFwdSm80ILi4ELi1ELb0EN4cute5tupleIJNS5_1CILi128EEENS7_ILi112EEENS7_ILi64EEEEEELi64ENS_10bfloat16_tEfNS_4arch4Sm80ELb1ELb0ELb0ELb1ELb1ELb1ELb1ELb0EEENS1_21CollectiveEpilogueFwdINS6_IJS8_SA_S9_EEENS6_IJNS7_ILi1EEESI_SI_EEESC_SE_Li128ELb1ELb1ELb0ELb0EEENS1_19SingleTileSchedulerILb1ELb0ELb1ELi128EEEEEEEEEvNT_6ParamsE,"ax",@progbits
	.sectioninfo	@"SHI_REGISTERS=255"
	.align	128
.text._ZN7cutlass13device_kernelIN5flash19enable_sm80_to_sm89INS1_16FlashAttnFwdSm80INS1_25CollectiveMainloopFwdSm80ILi4ELi1ELb0EN4cute5tupleIJNS5_1CILi128EEENS7_ILi112EEENS7_ILi64EEEEEELi64ENS_10bfloat16_tEfNS_4arch4Sm80ELb1ELb0ELb0ELb1ELb1ELb1ELb1ELb0EEENS1_21CollectiveEpilogueFwdINS6_IJS8_SA_S9_EEENS6_IJNS7_ILi1EEESI_SI_EEESC_SE_Li128ELb1ELb1ELb0ELb0EEENS1_19SingleTileSchedulerILb1ELb0ELb1ELi128EEEEEEEEEvNT_6ParamsE:
        .type           _ZN7cutlass13device_kernelIN5flash19enable_sm80_to_sm89INS1_16FlashAttnFwdSm80INS1_25CollectiveMainloopFwdSm80ILi4ELi1ELb0EN4cute5tupleIJNS5_1CILi128EEENS7_ILi112EEENS7_ILi64EEEEEELi64ENS_10bfloat16_tEfNS_4arch4Sm80ELb1ELb0ELb0ELb1ELb1ELb1ELb1ELb0EEENS1_21CollectiveEpilogueFwdINS6_IJS8_SA_S9_EEENS6_IJNS7_ILi1EEESI_SI_EEESC_SE_Li128ELb1ELb1ELb0ELb0EEENS1_19SingleTileSchedulerILb1ELb0ELb1ELi128EEEEEEEEEvNT_6ParamsE,@function
        .size           _ZN7cutlass13device_kernelIN5flash19enable_sm80_to_sm89INS1_16FlashAttnFwdSm80INS1_25CollectiveMainloopFwdSm80ILi4ELi1ELb0EN4cute5tupleIJNS5_1CILi128EEENS7_ILi112EEENS7_ILi64EEEEEELi64ENS_10bfloat16_tEfNS_4arch4Sm80ELb1ELb0ELb0ELb1ELb1ELb1ELb1ELb0EEENS1_21CollectiveEpilogueFwdINS6_IJS8_SA_S9_EEENS6_IJNS7_ILi1EEESI_SI_EEESC_SE_Li128ELb1ELb1ELb0ELb0EEENS1_19SingleTileSchedulerILb1ELb0ELb1ELi128EEEEEEEEEvNT_6ParamsE,(.L_x_1617 - _ZN7cutlass13device_kernelIN5flash19enable_sm80_to_sm89INS1_16FlashAttnFwdSm80INS1_25CollectiveMainloopFwdSm80ILi4ELi1ELb0EN4cute5tupleIJNS5_1CILi128EEENS7_ILi112EEENS7_ILi64EEEEEELi64ENS_10bfloat16_tEfNS_4arch4Sm80ELb1ELb0ELb0ELb1ELb1ELb1ELb1ELb0EEENS1_21CollectiveEpilogueFwdINS6_IJS8_SA_S9_EEENS6_IJNS7_ILi1EEESI_SI_EEESC_SE_Li128ELb1ELb1ELb0ELb0EEENS1_19SingleTileSchedulerILb1ELb0ELb1ELi128EEEEEEEEEvNT_6ParamsE)
        .other          _ZN7cutlass13device_kernelIN5flash19enable_sm80_to_sm89INS1_16FlashAttnFwdSm80INS1_25CollectiveMainloopFwdSm80ILi4ELi1ELb0EN4cute5tupleIJNS5_1CILi128EEENS7_ILi112EEENS7_ILi64EEEEEELi64ENS_10bfloat16_tEfNS_4arch4Sm80ELb1ELb0ELb0ELb1ELb1ELb1ELb1ELb0EEENS1_21CollectiveEpilogueFwdINS6_IJS8_SA_S9_EEENS6_IJNS7_ILi1EEESI_SI_EEESC_SE_Li128ELb1ELb1ELb0ELb0EEENS1_19SingleTileSchedulerILb1ELb0ELb1ELi128EEEEEEEEEvNT_6ParamsE,@"STO_CUDA_ENTRY STV_DEFAULT"
_ZN7cutlass13device_kernelIN5flash19enable_sm80_to_sm89INS1_16FlashAttnFwdSm80INS1_25CollectiveMainloopFwdSm80ILi4ELi1ELb0EN4cute5tupleIJNS5_1CILi128EEENS7_ILi112EEENS7_ILi64EEEEEELi64ENS_10bfloat16_tEfNS_4arch4Sm80ELb1ELb0ELb0ELb1ELb1ELb1ELb1ELb0EEENS1_21CollectiveEpilogueFwdINS6_IJS8_SA_S9_EEENS6_IJNS7_ILi1EEESI_SI_EEESC_SE_Li128ELb1ELb1ELb0ELb0EEENS1_19SingleTileSchedulerILb1ELb0ELb1ELi128EEEEEEEEEvNT_6ParamsE:
        /* <DEDUP_REMOVED lines=21> */
.L_x_1472:
        /* <DEDUP_REMOVED lines=13> */
.L_x_1474:
[----:B------:R-:W-:Y:S02]  /*0220*/  ULDC UR6, c[0x0][0x54c] ;  /* 0x0001530000067ab9 */ /* 0x000fe40000000800 */
.L_x_1473:
[----:B------:R-:W-:Y:S02]  /*0230*/  ULDC UR4, c[0x0][0x548] ;  /* 0x0001520000047ab9 */ /* 0x000fe40000000800 */
[----:B------:R-:W-:-:S02]  /*0240*/  USHF.L.U32 UR17, UR17, 0x7, URZ ;  /* 0x0000000711117899 */ /* 0x000fc4000800063f */
[----:B------:R-:W-:-:S04]  /*0250*/  UIMAD UR4, UR6, UR4, URZ ;  /* 0x00000004060472a4 */ /* 0x000fc8000f8e023f */
[----:B------:R-:W-:-:S04]  /*0260*/  UISETP.GE.AND UP0, UPT, UR17, UR4, UPT ;  /* 0x000000041100728c */ /* 0x000fc8000bf06270 */
[----:B------:R-:W-:Y:S01]  /*0270*/  USEL UR21, UR21, 0xffffffff, !UP0 ;  /* 0xffffffff15157887 */ /* 0x000fe2000c000000 */
[----:B------:R-:W-:Y:S05]  /*0280*/  BRA `(.L_x_1475) ;  /* 0x000001b000007947 */ /* 0x000fea0003800000 */
.L_x_1471:
        /* <DEDUP_REMOVED lines=8> */
.L_x_1476:
        /* <DEDUP_REMOVED lines=13> */
.L_x_1478:
[----:B------:R-:W-:Y:S02]  /*03e0*/  ULDC UR6, c[0x0][0x54c] ;  /* 0x0001530000067ab9 */ /* 0x000fe40000000800 */
.L_x_1477:
[----:B------:R-:W-:Y:S02]  /*03f0*/  ULDC UR4, c[0x0][0x548] ;  /* 0x0001520000047ab9 */ /* 0x000fe40000000800 */
[----:B------:R-:W-:-:S02]  /*0400*/  USHF.L.U32 UR17, UR17, 0x7, URZ ;  /* 0x0000000711117899 */ /* 0x000fc4000800063f */
[----:B------:R-:W-:-:S04]  /*0410*/  UIMAD UR4, UR6, UR4, URZ ;  /* 0x00000004060472a4 */ /* 0x000fc8000f8e023f */
[----:B------:R-:W-:-:S04]  /*0420*/  UISETP.GE.AND UP0, UPT, UR17, UR4, UPT ;  /* 0x000000041100728c */ /* 0x000fc8000bf06270 */
[----:B------:R-:W-:-:S06]  /*0430*/  USEL UR21, UR21, 0xffffffff, !UP0 ;  /* 0xffffffff15157887 */ /* 0x000fcc000c000000 */
.L_x_1475:
        /* <DEDUP_REMOVED lines=64> */
.L_x_1479:
        /* <DEDUP_REMOVED lines=10> */
.L_x_1480:
[----:B------:R-:W-:Y:S05]  /*08e0*/  @!P4 BRA `(.L_x_1481) ;  /* 0x000000500000c947 */ /* 0x000fea0003800000 */
[----:B-1--4-:R1:W4:Y:S04]  /*08f0*/  LDG.E R0, [R4.64] ;  /* 0x0000001604007981 */ /* 0x012328000c1e1900 */
[----:B-1-3--:R-:W3:Y:S01]  /*0900*/  LDG.E R4, [R4.64+0x4] ;  /* 0x0000041604047981 */ /* 0x00aee2000c1e1900 */
[----:B----4-:R-:W1:Y:S08]  /*0910*/  R2UR UR24, R0 ;  /* 0x00000000001873c2 */ /* 0x010e7000000e0000 */
[----:B---3--:R-:W1:Y:S02]  /*0920*/  R2UR UR6, R4 ;  /* 0x00000000040673c2 */ /* 0x008e6400000e0000 */
[----:B-1----:R-:W-:-:S06]  /*0930*/  UIADD3 UR24, -UR24, UR6, URZ ;  /* 0x0000000618187290 */ /* 0x002fcc000fffe13f */
.L_x_1481:
        /* <DEDUP_REMOVED lines=365> */
.L_x_1529:
        /* <DEDUP_REMOVED lines=77> */
.L_x_1487:
[----:B------:R-:W-:Y:S05]  /*24e0*/  BSYNC B0 ;  /* 0x0000000000007941 */ /* 0x000fea0003800000 */
.L_x_1486:
        /* <DEDUP_REMOVED lines=38> */
.L_x_1489:
[----:B------:R-:W-:Y:S05]  /*2750*/  BSYNC B0 ;  /* 0x0000000000007941 */ /* 0x000fea0003800000 */
.L_x_1488:
        /* <DEDUP_REMOVED lines=40> */
.L_x_1491:
[----:B------:R-:W-:Y:S05]  /*29e0*/  BSYNC B0 ;  /* 0x0000000000007941 */ /* 0x000fea0003800000 */
.L_x_1490:
        /* <DEDUP_REMOVED lines=38> */
.L_x_1493:
[----:B------:R-:W-:Y:S05]  /*2c50*/  BSYNC B0 ;  /* 0x0000000000007941 */ /* 0x000fea0003800000 */
.L_x_1492:
        /* <DEDUP_REMOVED lines=74> */
.L_x_1497:
[----:B------:R-:W-:Y:S05]  /*3100*/  BSYNC B0 ;  /* 0x0000000000007941 */ /* 0x000fea0003800000 */
.L_x_1496:
        /* <DEDUP_REMOVED lines=57> */
.L_x_1495:
[----:B------:R-:W-:Y:S05]  /*34a0*/  BSYNC B1 ;  /* 0x0000000000017941 */ /* 0x000fea0003800000 */
.L_x_1494:
        /* <DEDUP_REMOVED lines=62> */
.L_x_1501:
[----:B------:R-:W-:Y:S05]  /*3890*/  BSYNC B0 ;  /* 0x0000000000007941 */ /* 0x000fea0003800000 */
.L_x_1500:
        /* <DEDUP_REMOVED lines=57> */
.L_x_1499:
[----:B------:R-:W-:Y:S05]  /*3c30*/  BSYNC B1 ;  /* 0x0000000000017941 */ /* 0x000fea0003800000 */
.L_x_1498:
        /* <DEDUP_REMOVED lines=62> */
.L_x_1505:
[----:B------:R-:W-:Y:S05]  /*4020*/  BSYNC B0 ;  /* 0x0000000000007941 */ /* 0x000fea0003800000 */
.L_x_1504:
        /* <DEDUP_REMOVED lines=57> */
.L_x_1503:
[----:B------:R-:W-:Y:S05]  /*43c0*/  BSYNC B1 ;  /* 0x0000000000017941 */ /* 0x000fea0003800000 */
.L_x_1502:
        /* <DEDUP_REMOVED lines=61> */
.L_x_1508:
[----:B------:R-:W-:Y:S05]  /*47a0*/  BSYNC B0 ;  /* 0x0000000000007941 */ /* 0x000fea0003800000 */
.L_x_1507:
        /* <DEDUP_REMOVED lines=58> */
.L_x_1485:
        /* <DEDUP_REMOVED lines=232> */
.L_x_1510:
[----:B------:R-:W-:Y:S05]  /*59d0*/  BSYNC B0 ;  /* 0x0000000000007941 */ /* 0x000fea0003800000 */
.L_x_1509:
        /* <DEDUP_REMOVED lines=118> */
.L_x_1512:
[----:B------:R-:W-:Y:S05]  /*6140*/  BSYNC B0 ;  /* 0x0000000000007941 */ /* 0x000fea0003800000 */
.L_x_1511:
        /* <DEDUP_REMOVED lines=118> */
.L_x_1514:
[----:B------:R-:W-:Y:S05]  /*68b0*/  BSYNC B0 ;  /* 0x0000000000007941 */ /* 0x000fea0003800000 */
.L_x_1513:
        /* <DEDUP_REMOVED lines=120> */
.L_x_1484:
        /* <DEDUP_REMOVED lines=22> */
.L_x_1516:
[----:B-123--:R-:W-:Y:S05]  /*71a0*/  BSYNC B0 ;  /* 0x0000000000007941 */ /* 0x00efea0003800000 */
.L_x_1515:
        /* <DEDUP_REMOVED lines=17> */
.L_x_1518:
[----:B------:R-:W-:Y:S05]  /*72c0*/  BSYNC B0 ;  /* 0x0000000000007941 */ /* 0x000fea0003800000 */
.L_x_1517:
        /* <DEDUP_REMOVED lines=17> */
.L_x_1520:
[----:B------:R-:W-:Y:S05]  /*73e0*/  BSYNC B0 ;  /* 0x0000000000007941 */ /* 0x000fea0003800000 */
.L_x_1519:
        /* <DEDUP_REMOVED lines=16> */
.L_x_1506:
[----:B------:R-:W-:Y:S05]  /*74f0*/  BSYNC B2 ;  /* 0x0000000000027941 */ /* 0x000fea0003800000 */
.L_x_1483:
        /* <DEDUP_REMOVED lines=135> */
.L_x_1522:
[----:B------:R-:W-:Y:S05]  /*7d70*/  BSYNC B0 ;  /* 0x0000000000007941 */ /* 0x000fea0003800000 */
.L_x_1521:
        /* <DEDUP_REMOVED lines=17> */
.L_x_1524:
[----:B------:R-:W-:Y:S05]  /*7e90*/  BSYNC B0 ;  /* 0x0000000000007941 */ /* 0x000fea0003800000 */
.L_x_1523:
        /* <DEDUP_REMOVED lines=17> */
.L_x_1526:
[----:B------:R-:W-:Y:S05]  /*7fb0*/  BSYNC B0 ;  /* 0x0000000000007941 */ /* 0x000fea0003800000 */
.L_x_1525:
        /* <DEDUP_REMOVED lines=17> */
.L_x_1528:
[----:B------:R-:W-:Y:S05]  /*80d0*/  BSYNC B0 ;  /* 0x0000000000007941 */ /* 0x000fea0003800000 */
.L_x_1527:
        /* <DEDUP_REMOVED lines=37> */
.L_x_1482:
        /* <DEDUP_REMOVED lines=165> */
.L_x_1532:
[----:B-1-34-:R-:W-:Y:S05]  /*8d80*/  BSYNC B0 ;  /* 0x0000000000007941 */ /* 0x01afea0003800000 */
.L_x_1531:
        /* <DEDUP_REMOVED lines=11> */
.L_x_1534:
[----:B------:R-:W-:Y:S05]  /*8e40*/  BSYNC B0 ;  /* 0x0000000000007941 */ /* 0x000fea0003800000 */
.L_x_1533:
        /* <DEDUP_REMOVED lines=11> */
.L_x_1536:
[----:B------:R-:W-:Y:S05]  /*8f00*/  BSYNC B0 ;  /* 0x0000000000007941 */ /* 0x000fea0003800000 */
.L_x_1535:
        /* <DEDUP_REMOVED lines=11> */
.L_x_1538:
[----:B------:R-:W-:Y:S05]  /*8fc0*/  BSYNC B0 ;  /* 0x0000000000007941 */ /* 0x000fea0003800000 */
.L_x_1537:
        /* <DEDUP_REMOVED lines=11> */
.L_x_1540:
[----:B------:R-:W-:Y:S05]  /*9080*/  BSYNC B0 ;  /* 0x0000000000007941 */ /* 0x000fea0003800000 */
.L_x_1539:
        /* <DEDUP_REMOVED lines=11> */
.L_x_1542:
[----:B------:R-:W-:Y:S05]  /*9140*/  BSYNC B0 ;  /* 0x0000000000007941 */ /* 0x000fea0003800000 */
.L_x_1541:
        /* <DEDUP_REMOVED lines=11> */
.L_x_1544:
[----:B------:R-:W-:Y:S05]  /*9200*/  BSYNC B0 ;  /* 0x0000000000007941 */ /* 0x000fea0003800000 */
.L_x_1543:
        /* <DEDUP_REMOVED lines=66> */
[----:B------:R-:W-:Y:S03]  /*9630*/  STL [R1], R98 ;  /* 0x0000006201007387 */ /* 0x000fe60000100800 */
        /* <DEDUP_REMOVED lines=60> */
.L_x_1545:
[----:B------:R-:W-:Y:S01]  /*9a00*/  ULDC.U8 UR4, c[0x0][0x298] ;  /* 0x0000a60000047ab9 */ /* 0x000fe20000000000 */
[----:B-1----:R-:W-:Y:S01]  /*9a10*/  SHF.R.S32.HI R0, RZ, 0x1f, R149 ;  /* 0x0000001fff007819 */ /* 0x002fe20000011495 */
        /* <DEDUP_REMOVED lines=68> */
.L_x_1549:
[----:B------:R-:W-:Y:S05]  /*9e60*/  BSYNC B0 ;  /* 0x0000000000007941 */ /* 0x000fea0003800000 */
.L_x_1548:
        /* <DEDUP_REMOVED lines=41> */
.L_x_1551:
[----:B------:R-:W-:Y:S05]  /*a100*/  BSYNC B0 ;  /* 0x0000000000007941 */ /* 0x000fea0003800000 */
.L_x_1550:
        /* <DEDUP_REMOVED lines=43> */
.L_x_1553:
[----:B------:R-:W-:Y:S05]  /*a3c0*/  BSYNC B0 ;  /* 0x0000000000007941 */ /* 0x000fea0003800000 */
.L_x_1552:
        /* <DEDUP_REMOVED lines=41> */
.L_x_1555:
[----:B-12---:R-:W-:Y:S05]  /*a660*/  BSYNC B0 ;  /* 0x0000000000007941 */ /* 0x006fea0003800000 */
.L_x_1554:
        /* <DEDUP_REMOVED lines=86> */
.L_x_1559:
[----:B------:R-:W-:Y:S05]  /*abd0*/  BSYNC B0 ;  /* 0x0000000000007941 */ /* 0x000fea0003800000 */
.L_x_1558:
        /* <DEDUP_REMOVED lines=49> */
.L_x_1557:
[----:B------:R-:W-:Y:S05]  /*aef0*/  BSYNC B1 ;  /* 0x0000000000017941 */ /* 0x000fea0003800000 */
.L_x_1556:
        /* <DEDUP_REMOVED lines=53> */
.L_x_1563:
[----:B------:R-:W-:Y:S05]  /*b250*/  BSYNC B0 ;  /* 0x0000000000007941 */ /* 0x000fea0003800000 */
.L_x_1562:
        /* <DEDUP_REMOVED lines=49> */
.L_x_1561:
[----:B------:R-:W-:Y:S05]  /*b570*/  BSYNC B1 ;  /* 0x0000000000017941 */ /* 0x000fea0003800000 */
.L_x_1560:
        /* <DEDUP_REMOVED lines=53> */
.L_x_1567:
[----:B------:R-:W-:Y:S05]  /*b8d0*/  BSYNC B0 ;  /* 0x0000000000007941 */ /* 0x000fea0003800000 */
.L_x_1566:
        /* <DEDUP_REMOVED lines=49> */
.L_x_1565:
[----:B------:R-:W-:Y:S05]  /*bbf0*/  BSYNC B1 ;  /* 0x0000000000017941 */ /* 0x000fea0003800000 */
.L_x_1564:
        /* <DEDUP_REMOVED lines=52> */
.L_x_1570:
[----:B------:R-:W-:Y:S05]  /*bf40*/  BSYNC B0 ;  /* 0x0000000000007941 */ /* 0x000fea0003800000 */
.L_x_1569:
        /* <DEDUP_REMOVED lines=50> */
.L_x_1547:
        /* <DEDUP_REMOVED lines=75> */
.L_x_1572:
[----:B-1-3--:R-:W-:Y:S05]  /*c720*/  BSYNC B0 ;  /* 0x0000000000007941 */ /* 0x00afea0003800000 */
.L_x_1571:
        /* <DEDUP_REMOVED lines=65> */
.L_x_1574:
[----:B-1-3--:R-:W-:Y:S05]  /*cb40*/  BSYNC B0 ;  /* 0x0000000000007941 */ /* 0x00afea0003800000 */
.L_x_1573:
        /* <DEDUP_REMOVED lines=124> */
.L_x_1576:
[----:B------:R-:W-:Y:S05]  /*d310*/  BSYNC B0 ;  /* 0x0000000000007941 */ /* 0x000fea0003800000 */
.L_x_1575:
        /* <DEDUP_REMOVED lines=88> */
[C---:B------:R-:W-:Y:S01]  /*d8a0*/  FFMA.FTZ R11, R26.reuse, R7, -R3 ;  /* 0x000000071a0b7223 */ /* 0x040fe20000010803 */
        /* <DEDUP_REMOVED lines=21> */
.L_x_1578:
[----:B------:R-:W-:Y:S05]  /*da00*/  BSYNC B0 ;  /* 0x0000000000007941 */ /* 0x000fea0003800000 */
.L_x_1577:
        /* <DEDUP_REMOVED lines=110> */
.L_x_1580:
[----:B------:R-:W-:Y:S05]  /*e0f0*/  BSYNC B0 ;  /* 0x0000000000007941 */ /* 0x000fea0003800000 */
.L_x_1579:
        /* <DEDUP_REMOVED lines=72> */
[C---:B------:R-:W-:Y:S01]  /*e580*/  LOP3.LUT R12, R28.reuse, 0xffff0000, RZ, 0xc0, !PT ;  /* 0xffff00001c0c7812 */ /* 0x040fe200078ec0ff */
[----:B------:R-:W-:-:S02]  /*e590*/  IMAD.U32 R5, R28, 0x10000, RZ ;  /* 0x000100001c057824 */ /* 0x000fc400078e00ff */
[----:B------:R-:W-:Y:S02]  /*e5a0*/  FFMA.FTZ R17, R17, R10, R0 ;  /* 0x0000000a11117223 */ /* 0x000fe40000010000 */
[----:B------:R-:W-:Y:S02]  /*e5b0*/  FMUL.FTZ R3, R8, R14 ;  /* 0x0000000e08037220 */ /* 0x000fe40000410000 */
[----:B------:R-:W-:Y:S02]  /*e5c0*/  IMAD.U32 R10, R24, 0x10000, RZ ;  /* 0x00010000180a7824 */ /* 0x000fe400078e00ff */
        /* <DEDUP_REMOVED lines=20> */
[----:B------:R-:W-:Y:S02]  /*e710*/  FFMA.FTZ R6, R30, R7, -R6 ;  /* 0x000000071e067223 */ /* 0x000fe40000010806 */
[C---:B------:R-:W-:Y:S01]  /*e720*/  FFMA.FTZ R3, R29.reuse, R12, -R3 ;  /* 0x0000000c1d037223 */ /* 0x040fe20000010803 */
[----:B------:R-:W-:Y:S01]  /*e730*/  F2FP.BF16.PACK_AB R12, R32, R36 ;  /* 0x00000024200c723e */ /* 0x000fe200000010ff */
[----:B------:R-:W-:Y:S01]  /*e740*/  FFMA.FTZ R5, R30, R8, R5 ;  /* 0x000000081e057223 */ /* 0x000fe20000010005 */
[----:B------:R-:W-:Y:S01]  /*e750*/  F2FP.BF16.PACK_AB R14, R6, R14 ;  /* 0x0000000e060e723e */ /* 0x000fe200000010ff */
[----:B------:R-:W-:Y:S01]  /*e760*/  FFMA.FTZ R0, R29, R26, R0 ;  /* 0x0000001a1d007223 */ /* 0x000fe20000010000 */
[----:B------:R-:W-:Y:S02]  /*e770*/  F2FP.BF16.PACK_AB R15, R3, R16 ;  /* 0x00000010030f723e */ /* 0x000fe400000010ff */
[----:B------:R-:W-:-:S02]  /*e780*/  F2FP.BF16.PACK_AB R8, R31, R34 ;  /* 0x000000221f08723e */ /* 0x000fc400000010ff */
[----:B------:R-:W-:Y:S01]  /*e790*/  F2FP.BF16.PACK_AB R10, R5, R10 ;  /* 0x0000000a050a723e */ /* 0x000fe200000010ff */
[----:B------:R1:W-:Y:S01]  /*e7a0*/  STS.128 [R35+0x7100], R12 ;  /* 0x0071000c23007388 */ /* 0x0003e20000000c00 */
[----:B------:R-:W-:-:S05]  /*e7b0*/  F2FP.BF16.PACK_AB R11, R0, R18 ;  /* 0x00000012000b723e */ /* 0x000fca00000010ff */
[----:B------:R1:W-:Y:S02]  /*e7c0*/  STS.128 [R33+0x7100], R8 ;  /* 0x0071000821007388 */ /* 0x0003e40000000c00 */
.L_x_1568:
[----:B------:R-:W-:Y:S05]  /*e7d0*/  BSYNC B2 ;  /* 0x0000000000027941 */ /* 0x000fea0003800000 */
.L_x_1546:
        /* <DEDUP_REMOVED lines=40> */
[--C-:B------:R-:W-:Y:S01]  /*ea60*/  IMAD R238, R2, 0x2, R235.reuse ;  /* 0x0000000202ee7824 */ /* 0x100fe200078e02eb */
[----:B------:R-:W-:Y:S01]  /*ea70*/  IADD3 R243, R239, 0x1800, RZ ;  /* 0x00001800eff37810 */ /* 0x000fe20007ffe0ff */
[----:B------:R-:W-:Y:S01]  /*ea80*/  IMAD.IADD R7, R7, 0x1, R0 ;  /* 0x0000000107077824 */ /* 0x000fe200078e0200 */
[C---:B------:R-:W-:Y:S01]  /*ea90*/  IADD3 R242, R239.reuse, 0x2000, RZ ;  /* 0x00002000eff27810 */ /* 0x040fe20007ffe0ff */
        /* <DEDUP_REMOVED lines=237> */
[----:B------:R-:W-:Y:S03]  /*f970*/  STL [R1], R9 ;  /* 0x0000000901007387 */ /* 0x000fe60000100800 */
        /* <DEDUP_REMOVED lines=41> */
.L_x_1581:
[----:B------:R-:W-:Y:S01]  /*fc10*/  LOP3.LUT R3, R231, 0xffffffe0, RZ, 0xc0, !PT ;  /* 0xffffffe0e7037812 */ /* 0x000fe200078ec0ff */
        /* <DEDUP_REMOVED lines=18> */
[----:B------:R-:W-:Y:S01]  /*fd40*/  STL [R1+0x28], R228 ;  /* 0x000028e401007387 */ /* 0x000fe20000100800 */
[----:B------:R-:W-:Y:S01]  /*fd50*/  PLOP3.LUT P1, PT, PT, PT, UP2, 0x80, 0x0 ;  /* 0x000000000000781c */ /* 0x000fe20003f2f028 */
[C---:B------:R-:W-:Y:S01]  /*fd60*/  IMAD.SHL.U32 R10, R6.reuse, 0x20, RZ ;  /* 0x00000020060a7824 */ /* 0x040fe200078e00ff */
[----:B------:R-:W-:Y:S01]  /*fd70*/  LOP3.LUT R6, R6, 0x1ffffffe, RZ, 0xc0, !PT ;  /* 0x1ffffffe06067812 */ /* 0x000fe200078ec0ff */
[----:B------:R-:W-:Y:S01]  /*fd80*/  IMAD R9, R9, 0x10, R8 ;  /* 0x0000001009097824 */ /* 0x000fe200078e0208 */
[----:B------:R-:W-:Y:S01]  /*fd90*/  PLOP3.LUT P0, PT, PT, PT, UP2, 0x80, 0x0 ;  /* 0x000000000000781c */ /* 0x000fe20003f0f028 */
[----:B------:R-:W-:Y:S01]  /*fda0*/  IMAD R232, R2, 0x2, R229 ;  /* 0x0000000202e87824 */ /* 0x000fe200078e02e5 */
[----:B------:R-:W-:Y:S01]  /*fdb0*/  LOP3.LUT R8, R10, 0xffffffc0, RZ, 0xc0, !PT ;  /* 0xffffffc00a087812 */ /* 0x000fe200078ec0ff */
[----:B------:R-:W-:Y:S01]  /*fdc0*/  IMAD.IADD R6, R3, 0x1, -R6 ;  /* 0x0000000103067824 */ /* 0x000fe200078e0a06 */
[----:B------:R-:W-:Y:S01]  /*fdd0*/  LDSM.16.MT88.4 R36, [R231+0x100] ;  /* 0x00010000e724783b */ /* 0x000fe20000004200 */
[----:B------:R-:W-:-:S02]  /*fde0*/  ULDC.64 UR4, c[0x0][0x2c8] ;  /* 0x0000b20000047ab9 */ /* 0x000fc40000000a00 */
[----:B------:R-:W-:Y:S01]  /*fdf0*/  IMAD.IADD R3, R8, 0x1, R9 ;  /* 0x0000000108037824 */ /* 0x000fe200078e0209 */
[----:B------:R-:W0:Y:S03]  /*fe00*/  LDGDEPBAR ;  /* 0x00000000000079af */ /* 0x000e260000000000 */
[----:B------:R-:W-:-:S04]  /*fe10*/  IMAD R11, R6, 0x8, R3 ;  /* 0x00000008060b7824 */ /* 0x000fc800078e0203 */
[----:B------:R-:W-:Y:S01]  /*fe20*/  @P1 IMAD.HI.U32 R6, R11, c[0x0][0x2c8], RZ ;  /* 0x0000b2000b061a27 */ /* 0x000fe200078e00ff */
[----:B------:R-:W-:Y:S03]  /*fe30*/  STL [R1+0x20], R11 ;  /* 0x0000200b01007387 */ /* 0x000fe60000100800 */
[----:B------:R-:W-:Y:S01]  /*fe40*/  IMAD.MOV.U32 R3, RZ, RZ, R11 ;  /* 0x000000ffff037224 */ /* 0x000fe200078e000b */
[----:B------:R-:W-:-:S05]  /*fe50*/  @P0 SHF.R.U32.HI R3, RZ, c[0x0][0x2cc], R6 ;  /* 0x0000b300ff030a19 */ /* 0x000fca0000011606 */
[----:B------:R-:W1:Y:S04]  /*fe60*/  SHFL.IDX PT, R6, R3, RZ, 0x1c1f ;  /* 0x001c1fff03067589 */ /* 0x000e6800000e0000 */
[----:B------:R-:W2:Y:S04]  /*fe70*/  SHFL.IDX PT, R9, R3, 0x1, 0x1c1f ;  /* 0x003c1f0003097f89 */ /* 0x000ea800000e0000 */
[----:B------:R-:W3:Y:S04]  /*fe80*/  SHFL.IDX PT, R11, R3, 0x2, 0x1c1f ;  /* 0x005c1f00030b7f89 */ /* 0x000ee800000e0000 */
[----:B------:R4:W1:Y:S02]  /*fe90*/  SHFL.IDX PT, R10, R3, 0x3, 0x1c1f ;  /* 0x007c1f00030a7f89 */ /* 0x00086400000e0000 */
[----:B----4-:R-:W-:-:S05]  /*fea0*/  LOP3.LUT R3, R7, 0x7ffffffc, RZ, 0xc0, !PT ;  /* 0x7ffffffc07037812 */ /* 0x010fca00078ec0ff */
[----:B------:R-:W-:Y:S02]  /*feb0*/  IMAD.IADD R5, R5, 0x1, -R3 ;  /* 0x0000000105057824 */ /* 0x000fe400078e0a03 */
[----:B------:R-:W-:Y:S02]  /*fec0*/  IMAD.U32 R3, RZ, RZ, UR12 ;  /* 0x0000000cff037e24 */ /* 0x000fe4000f8e00ff */
[----:B------:R-:W-:-:S05]  /*fed0*/  IMAD.SHL.U32 R8, R5, 0x2, RZ ;  /* 0x0000000205087824 */ /* 0x000fca00078e00ff */
[----:B------:R-:W-:Y:S01]  /*fee0*/  IADD3 R3, -R8, 0x1, R3 ;  /* 0x0000000108037810 */ /* 0x000fe20007ffe103 */
[----:B------:R4:W-:Y:S03]  /*fef0*/  STL [R1+0x24], R8 ;  /* 0x0000240801007387 */ /* 0x0009e60000100800 */
[----:B------:R-:W-:-:S05]  /*ff00*/  IADD3 R3, R3, -UR20, RZ ;  /* 0x8000001403037c10 */ /* 0x000fca000fffe0ff */
[C---:B-1----:R-:W-:Y:S02]  /*ff10*/  IMAD.IADD R6, R3.reuse, 0x1, R6 ;  /* 0x0000000103067824 */ /* 0x042fe400078e0206 */
[C---:B--2---:R-:W-:Y:S02]  /*ff20*/  IMAD.IADD R7, R3.reuse, 0x1, R9 ;  /* 0x0000000103077824 */ /* 0x044fe400078e0209 */
[C---:B---3--:R-:W-:Y:S02]  /*ff30*/  IMAD.IADD R5, R3.reuse, 0x1, R11 ;  /* 0x0000000103057824 */ /* 0x048fe400078e020b */
[----:B------:R-:W-:Y:S01]  /*ff40*/  IMAD.IADD R3, R3, 0x1, R10 ;  /* 0x0000000103037824 */ /* 0x000fe200078e020a */
[----:B----4-:R-:W-:-:S04]  /*ff50*/  IADD3 R8, -R8, UR12, RZ ;  /* 0x0000000c08087c10 */ /* 0x010fc8000fffe1ff */
[C---:B------:R-:W-:Y:S02]  /*ff60*/  IMNMX R6, R8.reuse, R6, PT ;  /* 0x0000000608067217 */ /* 0x040fe40003800200 */
[----:B------:R-:W-:Y:S02]  /*ff70*/  IMNMX R7, R8, R7, PT ;  /* 0x0000000708077217 */ /* 0x000fe40003800200 */
[----:B------:R-:W-:Y:S02]  /*ff80*/  ISETP.GT.AND P2, PT, R6, 0x1, PT ;  /* 0x000000010600780c */ /* 0x000fe40003f44270 */
[----:B------:R-:W-:Y:S02]  /*ff90*/  ISETP.GT.AND P1, PT, R7, RZ, PT ;  /* 0x000000ff0700720c */ /* 0x000fe40003f24270 */
[----:B------:R-:W-:Y:S02]  /*ffa0*/  FSEL R29, R101, -INF , P2 ;  /* 0xff800000651d7808 */ /* 0x000fe40001000000 */
[----:B------:R-:W-:-:S02]  /*ffb0*/  FSEL R32, R102, -INF , P1 ;  /* 0xff80000066207808 */ /* 0x000fc40000800000 */
[C---:B------:R-:W-:Y:S02]  /*ffc0*/  ISETP.GT.AND P3, PT, R6.reuse, RZ, PT ;  /* 0x000000ff0600720c */ /* 0x040fe40003f64270 */
[----:B------:R-:W-:Y:S02]  /*ffd0*/  ISETP.GT.AND P2, PT, R6, 0x9, PT ;  /* 0x000000090600780c */ /* 0x000fe40003f44270 */
[C---:B------:R-:W-:Y:S02]  /*ffe0*/  ISETP.GT.AND P1, PT, R7.reuse, 0x8, PT ;  /* 0x000000080700780c */ /* 0x040fe40003f24270 */
[----:B------:R-:W-:Y:S02]  /*fff0*/  ISETP.GT.AND P0, PT, R7, 0x1, PT ;  /* 0x000000010700780c */ /* 0x000fe40003f04270 */
[----:B------:R-:W-:Y:S02]  /*10000*/  FSEL R10, R100, -INF , P3 ;  /* 0xff800000640a7808 */ /* 0x000fe40001800000 */
[----:B------:R-:W-:-:S02]  /*10010*/  FSEL R31, R97, -INF , P2 ;  /* 0xff800000611f7808 */ /* 0x000fc40001000000 */
[----:B------:R-:W-:Y:S02]  /*10020*/  FSEL R34, R98, -INF , P1 ;  /* 0xff80000062227808 */ /* 0x000fe40000800000 */
[C---:B------:R-:W-:Y:S02]  /*10030*/  ISETP.GT.AND P3, PT, R6.reuse, 0x8, PT ;  /* 0x000000080600780c */ /* 0x040fe40003f64270 */
[----:B------:R-:W-:Y:S02]  /*10040*/  ISETP.GT.AND P2, PT, R6, 0x11, PT ;  /* 0x000000110600780c */ /* 0x000fe40003f44270 */
[----:B------:R-:W-:Y:S02]  /*10050*/  ISETP.GT.AND P1, PT, R7, 0x10, PT ;  /* 0x000000100700780c */ /* 0x000fe40003f24270 */
[----:B------:R-:W-:Y:S02]  /*10060*/  FSEL R33, R103, -INF , P0 ;  /* 0xff80000067217808 */ /* 0x000fe40000000000 */
[----:B------:R-:W-:-:S02]  /*10070*/  FSEL R30, R96, -INF , P3 ;  /* 0xff800000601e7808 */ /* 0x000fc40001800000 */
[----:B------:R-:W-:Y:S02]  /*10080*/  ISETP.GT.AND P0, PT, R7, 0x9, PT ;  /* 0x000000090700780c */ /* 0x000fe40003f04270 */
[----:B------:R-:W-:Y:S02]  /*10090*/  FSEL R93, R93, -INF , P2 ;  /* 0xff8000005d5d7808 */ /* 0x000fe40001000000 */
[----:B------:R-:W-:Y:S02]  /*100a0*/  FSEL R116, R94, -INF , P1 ;  /* 0xff8000005e747808 */ /* 0x000fe40000800000 */
[C---:B------:R-:W-:Y:S02]  /*100b0*/  ISETP.GT.AND P3, PT, R6.reuse, 0x10, PT ;  /* 0x000000100600780c */ /* 0x040fe40003f64270 */
[----:B------:R-:W-:Y:S02]  /*100c0*/  ISETP.GT.AND P2, PT, R6, 0x19, PT ;  /* 0x000000190600780c */ /* 0x000fe40003f44270 */
[----:B------:R-:W-:-:S02]  /*100d0*/  ISETP.GT.AND P1, PT, R7, 0x18, PT ;  /* 0x000000180700780c */ /* 0x000fc40003f24270 */
[----:B------:R-:W-:Y:S02]  /*100e0*/  FSEL R35, R99, -INF , P0 ;  /* 0xff80000063237808 */ /* 0x000fe40000000000 */
[----:B------:R-:W-:Y:S02]  /*100f0*/  FSEL R92, R92, -INF , P3 ;  /* 0xff8000005c5c7808 */ /* 0x000fe40001800000 */
[----:B------:R-:W-:Y:S02]  /*10100*/  ISETP.GT.AND P0, PT, R7, 0x11, PT ;  /* 0x000000110700780c */ /* 0x000fe40003f04270 */
[----:B------:R-:W-:Y:S02]  /*10110*/  FSEL R89, R89, -INF , P2 ;  /* 0xff80000059597808 */ /* 0x000fe40001000000 */
[----:B------:R-:W-:Y:S02]  /*10120*/  FSEL R119, R90, -INF , P1 ;  /* 0xff8000005a777808 */ /* 0x000fe40000800000 */
[----:B------:R-:W-:-:S02]  /*10130*/  ISETP.GT.AND P3, PT, R6, 0x18, PT ;  /* 0x000000180600780c */ /* 0x000fc40003f64270 */
[----:B------:R-:W-:Y:S02]  /*10140*/  ISETP.GT.AND P2, PT, R6, 0x21, PT ;  /* 0x000000210600780c */ /* 0x000fe40003f44270 */
[----:B------:R-:W-:Y:S02]  /*10150*/  ISETP.GT.AND P1, PT, R7, 0x20, PT ;  /* 0x000000200700780c */ /* 0x000fe40003f24270 */
[----:B------:R-:W-:Y:S02]  /*10160*/  FSEL R118, R95, -INF , P0 ;  /* 0xff8000005f767808 */ /* 0x000fe40000000000 */
[----:B------:R-:W-:Y:S02]  /*10170*/  FSEL R94, R88, -INF , P3 ;  /* 0xff800000585e7808 */ /* 0x000fe40001800000 */
[----:B------:R-:W-:Y:S02]  /*10180*/  ISETP.GT.AND P0, PT, R7, 0x19, PT ;  /* 0x000000190700780c */ /* 0x000fe40003f04270 */
        /* <DEDUP_REMOVED lines=19> */
[C---:B------:R-:W-:Y:S02]  /*102c0*/  ISETP.GT.AND P2, PT, R7.reuse, 0x31, PT ;  /* 0x000000310700780c */ /* 0x040fe40003f44270 */
[----:B------:R-:W-:Y:S02]  /*102d0*/  ISETP.GT.AND P1, PT, R7, 0x38, PT ;  /* 0x000000380700780c */ /* 0x000fe40003f24270 */
[C---:B------:R-:W-:Y:S02]  /*102e0*/  IMNMX R5, R8.reuse, R5, PT ;  /* 0x0000000508057217 */ /* 0x040fe40003800200 */
[----:B------:R-:W-:Y:S02]  /*102f0*/  IMNMX R3, R8, R3, PT ;  /* 0x0000000308037217 */ /* 0x000fe40003800200 */
[----:B------:R-:W-:Y:S02]  /*10300*/  FSEL R139, R79, -INF , P0 ;  /* 0xff8000004f8b7808 */ /* 0x000fe40000000000 */
[----:B------:R-:W-:-:S02]  /*10310*/  ISETP.GT.AND P0, PT, R6, 0x38, PT ;  /* 0x000000380600780c */ /* 0x000fc40003f04270 */
[----:B------:R-:W-:Y:S02]  /*10320*/  FSEL R177, R74, -INF , P3 ;  /* 0xff8000004ab17808 */ /* 0x000fe40001800000 */
[----:B------:R-:W-:Y:S02]  /*10330*/  FSEL R178, R75, -INF , P2 ;  /* 0xff8000004bb27808 */ /* 0x000fe40001000000 */
[----:B------:R-:W-:Y:S02]  /*10340*/  FSEL R179, R70, -INF , P1 ;  /* 0xff80000046b37808 */ /* 0x000fe40000800000 */
[C---:B------:R-:W-:Y:S02]  /*10350*/  ISETP.GT.AND P3, PT, R5.reuse, RZ, PT ;  /* 0x000000ff0500720c */ /* 0x040fe40003f64270 */
[----:B------:R-:W-:Y:S02]  /*10360*/  ISETP.GT.AND P2, PT, R5, 0x1, PT ;  /* 0x000000010500780c */ /* 0x000fe40003f44270 */
[----:B------:R-:W-:-:S02]  /*10370*/  ISETP.GT.AND P1, PT, R3, RZ, PT ;  /* 0x000000ff0300720c */ /* 0x000fc40003f24270 */
[----:B------:R-:W-:Y:S02]  /*10380*/  FSEL R149, R68, -INF , P0 ;  /* 0xff80000044957808 */ /* 0x000fe40000000000 */
[----:B------:R-:W-:Y:S02]  /*10390*/  ISETP.GT.AND P0, PT, R7, 0x39, PT ;  /* 0x000000390700780c */ /* 0x000fe40003f04270 */
[----:B------:R-:W-:Y:S02]  /*103a0*/  FSEL R11, R168, -INF , P3 ;  /* 0xff800000a80b7808 */ /* 0x000fe40001800000 */
[----:B------:R-:W-:Y:S02]  /*103b0*/  FSEL R12, R169, -INF , P2 ;  /* 0xff800000a90c7808 */ /* 0x000fe40001000000 */
[----:B------:R-:W-:Y:S02]  /*103c0*/  FSEL R15, R170, -INF , P1 ;  /* 0xff800000aa0f7808 */ /* 0x000fe40000800000 */
[----:B------:R-:W-:-:S02]  /*103d0*/  ISETP.GT.AND P3, PT, R5, 0x8, PT ;  /* 0x000000080500780c */ /* 0x000fc40003f64270 */
[----:B------:R-:W-:Y:S02]  /*103e0*/  ISETP.GT.AND P2, PT, R5, 0x9, PT ;  /* 0x000000090500780c */ /* 0x000fe40003f44270 */
[----:B------:R-:W-:Y:S02]  /*103f0*/  ISETP.GT.AND P1, PT, R3, 0x8, PT ;  /* 0x000000080300780c */ /* 0x000fe40003f24270 */
[----:B------:R-:W-:Y:S02]  /*10400*/  FSEL R186, R71, -INF , P0 ;  /* 0xff80000047ba7808 */ /* 0x000fe40000000000 */
        /* <DEDUP_REMOVED lines=8> */
[----:B------:R-:W-:-:S02]  /*10490*/  ISETP.GT.AND P4, PT, R6, 0x39, PT ;  /* 0x000000390600780c */ /* 0x000fc40003f84270 */
[----:B------:R-:W-:Y:S02]  /*104a0*/  ISETP.GT.AND P0, PT, R3, 0x9, PT ;  /* 0x000000090300780c */ /* 0x000fe40003f04270 */
[----:B------:R-:W-:Y:S02]  /*104b0*/  FSEL R40, R160, -INF , P3 ;  /* 0xff800000a0287808 */ /* 0x000fe40001800000 */
[----:B------:R-:W-:Y:S02]  /*104c0*/  FSEL R41, R161, -INF , P2 ;  /* 0xff800000a1297808 */ /* 0x000fe40001000000 */
[----:B------:R-:W-:Y:S02]  /*104d0*/  FSEL R71, R162, -INF , P1 ;  /* 0xff800000a2477808 */ /* 0x000fe40000800000 */
[C---:B------:R-:W-:Y:S02]  /*104e0*/  ISETP.GT.AND P3, PT, R5.reuse, 0x18, PT ;  /* 0x000000180500780c */ /* 0x040fe40003f64270 */
[----:B------:R-:W-:-:S02]  /*104f0*/  ISETP.GT.AND P2, PT, R5, 0x19, PT ;  /* 0x000000190500780c */ /* 0x000fc40003f44270 */
[----:B------:R-:W-:Y:S02]  /*10500*/  ISETP.GT.AND P1, PT, R3, 0x18, PT ;  /* 0x000000180300780c */ /* 0x000fe40003f24270 */
[----:B------:R-:W-:Y:S02]  /*10510*/  FSEL R176, R69, -INF , P4 ;  /* 0xff80000045b07808 */ /* 0x000fe40002000000 */
        /* <DEDUP_REMOVED lines=10> */
[----:B------:R-:W-:Y:S02]  /*105c0*/  FSEL R117, R156, -INF , P3 ;  /* 0xff8000009c757808 */ /* 0x000fe40001800000 */
[----:B------:R-:W-:Y:S02]  /*105d0*/  FSEL R121, R157, -INF , P2 ;  /* 0xff8000009d797808 */ /* 0x000fe40001000000 */
[----:B------:R-:W-:Y:S02]  /*105e0*/  FSEL R125, R158, -INF , P1 ;  /* 0xff8000009e7d7808 */ /* 0x000fe40000800000 */
[C---:B------:R-:W-:Y:S02]  /*105f0*/  ISETP.GT.AND P3, PT, R5.reuse, 0x28, PT ;  /* 0x000000280500780c */ /* 0x040fe40003f64270 */
[----:B------:R-:W-:Y:S02]  /*10600*/  ISETP.GT.AND P2, PT, R5, 0x29, PT ;  /* 0x000000290500780c */ /* 0x000fe40003f44270 */
[----:B------:R-:W-:-:S02]  /*10610*/  ISETP.GT.AND P1, PT, R3, 0x28, PT ;  /* 0x000000280300780c */ /* 0x000fc40003f24270 */
        /* <DEDUP_REMOVED lines=18> */
[----:B------:R-:W-:Y:S02]  /*10740*/  FSEL R153, R85, -INF , P2 ;  /* 0xff80000055997808 */ /* 0x000fe40001000000 */
[----:B------:R-:W-:Y:S02]  /*10750*/  FSEL R155, R86, -INF , P1 ;  /* 0xff800000569b7808 */ /* 0x000fe40000800000 */
[----:B------:R-:W-:Y:S02]  /*10760*/  ISETP.GT.AND P0, PT, R3, 0x31, PT ;  /* 0x000000310300780c */ /* 0x000fe40003f04270 */
[C---:B------:R-:W-:Y:S02]  /*10770*/  ISETP.GT.AND P3, PT, R6.reuse, 0x40, PT ;  /* 0x000000400600780c */ /* 0x040fe40003f64270 */
[C---:B------:R-:W-:Y:S02]  /*10780*/  ISETP.GT.AND P2, PT, R6.reuse, 0x48, PT ;  /* 0x000000480600780c */ /* 0x040fe40003f44270 */
[----:B------:R-:W-:-:S02]  /*10790*/  ISETP.GT.AND P1, PT, R6, 0x50, PT ;  /* 0x000000500600780c */ /* 0x000fc40003f24270 */
[----:B------:R-:W-:Y:S02]  /*107a0*/  FSEL R156, R147, -INF , P0 ;  /* 0xff800000939c7808 */ /* 0x000fe40000000000 */
[----:B------:R-:W-:Y:S02]  /*107b0*/  FSEL R158, R64, -INF , P3 ;  /* 0xff800000409e7808 */ /* 0x000fe40001800000 */
[----:B------:R-:W-:Y:S02]  /*107c0*/  FSEL R160, R60, -INF , P2 ;  /* 0xff8000003ca07808 */ /* 0x000fe40001000000 */
[----:B------:R-:W-:Y:S02]  /*107d0*/  FSEL R164, R56, -INF , P1 ;  /* 0xff80000038a47808 */ /* 0x000fe40000800000 */
[----:B------:R-:W-:Y:S02]  /*107e0*/  ISETP.GT.AND P0, PT, R3, 0x39, PT ;  /* 0x000000390300780c */ /* 0x000fe40003f04270 */
[----:B------:R-:W-:-:S02]  /*107f0*/  ISETP.GT.AND P3, PT, R6, 0x49, PT ;  /* 0x000000490600780c */ /* 0x000fc40003f64270 */
[C---:B------:R-:W-:Y:S02]  /*10800*/  ISETP.GT.AND P2, PT, R6.reuse, 0x59, PT ;  /* 0x000000590600780c */ /* 0x040fe40003f44270 */
[----:B------:R-:W-:Y:S02]  /*10810*/  ISETP.GT.AND P1, PT, R6, 0x60, PT ;  /* 0x000000600600780c */ /* 0x000fe40003f24270 */
[----:B------:R-:W-:Y:S02]  /*10820*/  FSEL R157, R87, -INF , P0 ;  /* 0xff800000579d7808 */ /* 0x000fe40000000000 */
[----:B------:R-:W-:Y:S02]  /*10830*/  FSEL R168, R61, -INF , P3 ;  /* 0xff8000003da87808 */ /* 0x000fe40001800000 */
[----:B------:R-:W-:Y:S02]  /*10840*/  FSEL R204, R53, -INF , P2 ;  /* 0xff80000035cc7808 */ /* 0x000fe40001000000 */
[----:B------:R-:W-:-:S02]  /*10850*/  FSEL R193, R20, -INF , P1 ;  /* 0xff80000014c17808 */ /* 0x000fc40000800000 */
[C---:B------:R-:W-:Y:S02]  /*10860*/  ISETP.GT.AND P0, PT, R6.reuse, 0x41, PT ;  /* 0x000000410600780c */ /* 0x040fe40003f04270 */
[----:B------:R-:W-:Y:S02]  /*10870*/  ISETP.GT.AND P3, PT, R6, 0x58, PT ;  /* 0x000000580600780c */ /* 0x000fe40003f64270 */
[----:B------:R-:W-:Y:S02]  /*10880*/  ISETP.GT.AND P2, PT, R5, 0x41, PT ;  /* 0x000000410500780c */ /* 0x000fe40003f44270 */
[----:B------:R-:W-:Y:S02]  /*10890*/  ISETP.GT.AND P1, PT, R3, 0x40, PT ;  /* 0x000000400300780c */ /* 0x000fe40003f24270 */
        /* <DEDUP_REMOVED lines=9> */
[----:B------:R-:W-:Y:S02]  /*10930*/  FSEL R165, R57, -INF , P0 ;  /* 0xff80000039a57808 */ /* 0x000fe40000000000 */
[----:B------:R-:W-:Y:S02]  /*10940*/  FMNMX.FTZ R6, R30, R6, !PT ;  /* 0x000000061e067209 */ /* 0x000fe40007810000 */
[----:B------:R-:W-:Y:S02]  /*10950*/  FMNMX.FTZ R8, R11, R12, !PT ;  /* 0x0000000c0b087209 */ /* 0x000fe40007810000 */
[----:B------:R-:W-:Y:S02]  /*10960*/  ISETP.GT.AND P0, PT, R5, 0x40, PT ;  /* 0x000000400500780c */ /* 0x000fe40003f04270 */
[----:B------:R-:W-:-:S02]  /*10970*/  FMNMX.FTZ R6, R31, R6, !PT ;  /* 0x000000061f067209 */ /* 0x000fc40007810000 */
[----:B------:R-:W-:Y:S02]  /*10980*/  FMNMX.FTZ R8, R13, R8, !PT ;  /* 0x000000080d087209 */ /* 0x000fe40007810000 */
[----:B------:R-:W-:Y:S02]  /*10990*/  FSEL R169, R140, -INF , P0 ;  /* 0xff8000008ca97808 */ /* 0x000fe40000000000 */
[----:B------:R-:W-:Y:S02]  /*109a0*/  FSEL R161, R25, -INF , P1 ;  /* 0xff80000019a17808 */ /* 0x000fe40000800000 */
[----:B------:R-:W-:Y:S02]  /*109b0*/  ISETP.GT.AND P0, PT, R3, 0x41, PT ;  /* 0x000000410300780c */ /* 0x000fe40003f04270 */
[----:B------:R-:W-:Y:S02]  /*109c0*/  ISETP.GT.AND P1, PT, R5, 0x50, PT ;  /* 0x000000500500780c */ /* 0x000fe40003f24270 */
[----:B------:R-:W-:-:S02]  /*109d0*/  FMNMX.FTZ R6, R92, R6, !PT ;  /* 0x000000065c067209 */ /* 0x000fc40007810000 */
[----:B------:R-:W-:Y:S02]  /*109e0*/  FMNMX.FTZ R8, R14, R8, !PT ;  /* 0x000000080e087209 */ /* 0x000fe40007810000 */
        /* <DEDUP_REMOVED lines=74> */
[----:B------:R-:W-:Y:S02]  /*10e90*/  ISETP.GT.AND P0, PT, R3, 0x49, PT ;  /* 0x000000490300780c */ /* 0x000fe40003f04270 */
[----:B------:R-:W-:Y:S02]  /*10ea0*/  FMNMX.FTZ R135, R184, R135, !PT ;  /* 0x00000087b8877209 */ /* 0x000fe40007810000 */
[----:B------:R-:W-:-:S02]  /*10eb0*/  FMNMX.FTZ R5, R185, R5, !PT ;  /* 0x00000005b9057209 */ /* 0x000fc40007810000 */
[----:B------:R-:W-:Y:S02]  /*10ec0*/  FMNMX.FTZ R137, R193, R137, !PT ;  /* 0x00000089c1897209 */ /* 0x000fe40007810000 */
[----:B------:R-:W-:Y:S02]  /*10ed0*/  FMNMX.FTZ R6, R118, R6, !PT ;  /* 0x0000000676067209 */ /* 0x000fe40007810000 */
[----:B------:R-:W-:Y:S02]  /*10ee0*/  FSEL R173, R115, -INF , P0 ;  /* 0xff80000073ad7808 */ /* 0x000fe40000000000 */
[----:B------:R-:W-:Y:S02]  /*10ef0*/  ISETP.GT.AND P0, PT, R3, 0x50, PT ;  /* 0x000000500300780c */ /* 0x000fe40003f04270 */
[----:B------:R-:W-:Y:S02]  /*10f00*/  FMNMX.FTZ R135, R206, R135, !PT ;  /* 0x00000087ce877209 */ /* 0x000fe40007810000 */
[----:B------:R-:W-:-:S02]  /*10f10*/  FMNMX.FTZ R5, R187, R5, !PT ;  /* 0x00000005bb057209 */ /* 0x000fc40007810000 */
[----:B------:R-:W-:Y:S02]  /*10f20*/  FMNMX.FTZ R137, R195, R137, !PT ;  /* 0x00000089c3897209 */ /* 0x000fe40007810000 */
[----:B------:R-:W-:Y:S02]  /*10f30*/  FMNMX.FTZ R6, R119, R6, !PT ;  /* 0x0000000677067209 */ /* 0x000fe40007810000 */
[----:B------:R-:W-:Y:S02]  /*10f40*/  FSEL R207, R174, -INF , P0 ;  /* 0xff800000aecf7808 */ /* 0x000fe40000000000 */
[----:B------:R-:W-:Y:S02]  /*10f50*/  FMNMX.FTZ R135, R210, R135, !PT ;  /* 0x00000087d2877209 */ /* 0x000fe40007810000 */
[----:B------:R-:W-:Y:S02]  /*10f60*/  ISETP.GT.AND P0, PT, R3, 0x51, PT ;  /* 0x000000510300780c */ /* 0x000fe40003f04270 */
[----:B------:R-:W-:-:S02]  /*10f70*/  FMNMX.FTZ R5, R172, R5, !PT ;  /* 0x00000005ac057209 */ /* 0x000fc40007810000 */
[----:B------:R-:W-:Y:S02]  /*10f80*/  FMNMX.FTZ R137, R163, R137, !PT ;  /* 0x00000089a3897209 */ /* 0x000fe40007810000 */
[----:B------:R-:W-:Y:S02]  /*10f90*/  FMNMX.FTZ R6, R120, R6, !PT ;  /* 0x0000000678067209 */ /* 0x000fe40007810000 */
[----:B------:R-:W-:Y:S02]  /*10fa0*/  FMNMX.FTZ R135, R211, R135, !PT ;  /* 0x00000087d3877209 */ /* 0x000fe40007810000 */
[----:B------:R-:W-:Y:S02]  /*10fb0*/  FSEL R209, R175, -INF , P0 ;  /* 0xff800000afd17808 */ /* 0x000fe40000000000 */
[----:B------:R-:W-:Y:S02]  /*10fc0*/  FMNMX.FTZ R5, R173, R5, !PT ;  /* 0x00000005ad057209 */ /* 0x000fe40007810000 */
[----:B------:R-:W-:-:S02]  /*10fd0*/  ISETP.GT.AND P0, PT, R3, 0x58, PT ;  /* 0x000000580300780c */ /* 0x000fc40003f04270 */
[----:B------:R-:W-:Y:S02]  /*10fe0*/  FMNMX.FTZ R137, R161, R137, !PT ;  /* 0x00000089a1897209 */ /* 0x000fe40007810000 */
[----:B------:R-:W-:Y:S02]  /*10ff0*/  FMNMX.FTZ R6, R133, R6, !PT ;  /* 0x0000000685067209 */ /* 0x000fe40007810000 */
[----:B------:R-:W-:Y:S01]  /*11000*/  FMNMX.FTZ R135, R213, R135, !PT ;  /* 0x00000087d5877209 */ /* 0x000fe20007810000 */
[----:B------:R-:W1:Y:S01]  /*11010*/  SHFL.BFLY PT, R8, R137, 0x2, 0x1f ;  /* 0x0c401f0089087f89 */ /* 0x000e6200000e0000 */
[----:B------:R-:W-:Y:S02]  /*11020*/  FMNMX.FTZ R5, R207, R5, !PT ;  /* 0x00000005cf057209 */ /* 0x000fe40007810000 */
[----:B------:R-:W-:Y:S02]  /*11030*/  FSEL R205, R110, -INF , P0 ;  /* 0xff8000006ecd7808 */ /* 0x000fe40000000000 */
[----:B------:R-:W-:-:S02]  /*11040*/  FMNMX.FTZ R6, R134, R6, !PT ;  /* 0x0000000686067209 */ /* 0x000fc40007810000 */
[----:B------:R-:W-:Y:S02]  /*11050*/  ISETP.GT.AND P0, PT, R3, 0x59, PT ;  /* 0x000000590300780c */ /* 0x000fe40003f04270 */
[----:B------:R-:W-:Y:S02]  /*11060*/  FSEL R196, R181, -INF , P3 ;  /* 0xff800000b5c47808 */ /* 0x000fe40001800000 */
[----:B------:R-:W-:Y:S02]  /*11070*/  FMNMX.FTZ R135, R189, R135, !PT ;  /* 0x00000087bd877209 */ /* 0x000fe40007810000 */
[----:B------:R-:W-:Y:S02]  /*11080*/  FMNMX.FTZ R5, R209, R5, !PT ;  /* 0x00000005d1057209 */ /* 0x000fe40007810000 */
[----:B------:R-:W-:Y:S02]  /*11090*/  FMNMX.FTZ R6, R138, R6, !PT ;  /* 0x000000068a067209 */ /* 0x000fe40007810000 */
[----:B------:R-:W-:-:S02]  /*110a0*/  FSEL R208, R111, -INF , P0 ;  /* 0xff8000006fd07808 */ /* 0x000fc40000000000 */
[----:B------:R-:W-:Y:S02]  /*110b0*/  FSEL R203, R104, -INF , P2 ;  /* 0xff80000068cb7808 */ /* 0x000fe40001000000 */
[----:B------:R-:W-:Y:S02]  /*110c0*/  FSEL R105, R105, -INF , P1 ;  /* 0xff80000069697808 */ /* 0x000fe40000800000 */
[C---:B------:R-:W-:Y:S02]  /*110d0*/  ISETP.GT.AND P0, PT, R3.reuse, 0x60, PT ;  /* 0x000000600300780c */ /* 0x040fe40003f04270 */
[----:B------:R-:W-:Y:S02]  /*110e0*/  FMNMX.FTZ R135, R196, R135, !PT ;  /* 0x00000087c4877209 */ /* 0x000fe40007810000 */
[C---:B------:R-:W-:Y:S02]  /*110f0*/  ISETP.GT.AND P1, PT, R3.reuse, 0x61, PT ;  /* 0x000000610300780c */ /* 0x040fe40003f24270 */
[----:B------:R-:W-:-:S02]  /*11100*/  ISETP.GT.AND P3, PT, R3, 0x68, PT ;  /* 0x000000680300780c */ /* 0x000fc40003f64270 */
[----:B------:R-:W-:Y:S02]  /*11110*/  ISETP.GT.AND P2, PT, R3, 0x69, PT ;  /* 0x000000690300780c */ /* 0x000fe40003f44270 */
        /* <DEDUP_REMOVED lines=8> */
[----:B------:R-:W-:Y:S01]  /*111a0*/  FMNMX.FTZ R3, R226, R3, !PT ;  /* 0x00000003e2037209 */ /* 0x000fe20007810000 */
[----:B------:R-:W2:Y:S01]  /*111b0*/  SHFL.BFLY PT, R9, R135, 0x2, 0x1f ;  /* 0x0c401f0087097f89 */ /* 0x000ea200000e0000 */
[----:B------:R-:W-:Y:S02]  /*111c0*/  FMNMX.FTZ R5, R178, R5, !PT ;  /* 0x00000005b2057209 */ /* 0x000fe40007810000 */
[----:B------:R-:W-:-:S02]  /*111d0*/  ISETP.GT.AND P0, PT, R7, 0x40, PT ;  /* 0x000000400700780c */ /* 0x000fc40003f04270 */
        /* <DEDUP_REMOVED lines=8> */
[----:B-1----:R-:W-:Y:S02]  /*11260*/  FMNMX.FTZ R137, R8, R137, !PT ;  /* 0x0000008908897209 */ /* 0x002fe40007810000 */
[----:B------:R-:W-:Y:S02]  /*11270*/  FSEL R141, R67, -INF , P0 ;  /* 0xff800000438d7808 */ /* 0x000fe40000000000 */
[----:B------:R-:W-:Y:S01]  /*11280*/  ISETP.GT.AND P1, PT, R7, 0x48, PT ;  /* 0x000000480700780c */ /* 0x000fe20003f24270 */
[----:B------:R-:W1:Y:S01]  /*11290*/  SHFL.BFLY PT, R8, R137, 0x1, 0x1f ;  /* 0x0c201f0089087f89 */ /* 0x000e6200000e0000 */
[----:B------:R-:W-:-:S02]  /*112a0*/  FMNMX.FTZ R3, R192, R3, !PT ;  /* 0x00000003c0037209 */ /* 0x000fc40007810000 */
[----:B------:R-:W-:Y:S02]  /*112b0*/  FMNMX.FTZ R5, R142, R5, !PT ;  /* 0x000000058e057209 */ /* 0x000fe40007810000 */
[----:B------:R-:W-:Y:S01]  /*112c0*/  ISETP.GT.AND P0, PT, R7, 0x49, PT ;  /* 0x000000490700780c */ /* 0x000fe20003f04270 */
[----:B------:R-:W3:Y:S01]  /*112d0*/  SHFL.BFLY PT, R6, R3, 0x2, 0x1f ;  /* 0x0c401f0003067f89 */ /* 0x000ee200000e0000 */
[----:B------:R-:W-:Y:S02]  /*112e0*/  FSEL R140, R62, -INF , P1 ;  /* 0xff8000003e8c7808 */ /* 0x000fe40000800000 */
[----:B------:R-:W-:Y:S02]  /*112f0*/  FMNMX.FTZ R5, R141, R5, !PT ;  /* 0x000000058d057209 */ /* 0x000fe40007810000 */
[----:B------:R-:W-:Y:S02]  /*11300*/  FSEL R143, R63, -INF , P0 ;  /* 0xff8000003f8f7808 */ /* 0x000fe40000000000 */
[----:B------:R-:W-:-:S02]  /*11310*/  ISETP.GT.AND P1, PT, R7, 0x50, PT ;  /* 0x000000500700780c */ /* 0x000fc40003f24270 */
[----:B------:R-:W-:Y:S02]  /*11320*/  FMNMX.FTZ R5, R140, R5, !PT ;  /* 0x000000058c057209 */ /* 0x000fe40007810000 */
[----:B------:R-:W-:Y:S02]  /*11330*/  ISETP.GT.AND P0, PT, R7, 0x51, PT ;  /* 0x000000510700780c */ /* 0x000fe40003f04270 */
[----:B------:R-:W-:Y:S02]  /*11340*/  FSEL R174, R58, -INF , P1 ;  /* 0xff8000003aae7808 */ /* 0x000fe40000800000 */
[----:B------:R-:W-:Y:S02]  /*11350*/  FMNMX.FTZ R5, R143, R5, !PT ;  /* 0x000000058f057209 */ /* 0x000fe40007810000 */
[----:B--2---:R-:W-:Y:S02]  /*11360*/  FMNMX.FTZ R135, R135, R9, !PT ;  /* 0x0000000987877209 */ /* 0x004fe40007810000 */
[----:B------:R-:W-:-:S02]  /*11370*/  FSEL R175, R59, -INF , P0 ;  /* 0xff8000003baf7808 */ /* 0x000fc40000000000 */
[C---:B------:R-:W-:Y:S01]  /*11380*/  ISETP.GT.AND P0, PT, R7.reuse, 0x58, PT ;  /* 0x000000580700780c */ /* 0x040fe20003f04270 */
[----:B------:R-:W2:Y:S01]  /*11390*/  SHFL.BFLY PT, R9, R135, 0x1, 0x1f ;  /* 0x0c201f0087097f89 */ /* 0x000ea200000e0000 */
[----:B------:R-:W-:Y:S02]  /*113a0*/  FMNMX.FTZ R5, R174, R5, !PT ;  /* 0x00000005ae057209 */ /* 0x000fe40007810000 */
[----:B------:R-:W-:Y:S02]  /*113b0*/  ISETP.GT.AND P2, PT, R7, 0x59, PT ;  /* 0x000000590700780c */ /* 0x000fe40003f44270 */
[----:B------:R-:W-:Y:S02]  /*113c0*/  FSEL R180, R54, -INF , P0 ;  /* 0xff80000036b47808 */ /* 0x000fe40000000000 */
[----:B------:R-:W-:Y:S02]  /*113d0*/  FMNMX.FTZ R5, R175, R5, !PT ;  /* 0x00000005af057209 */ /* 0x000fe40007810000 */
[----:B------:R-:W-:-:S02]  /*113e0*/  ISETP.GT.AND P1, PT, R7, 0x60, PT ;  /* 0x000000600700780c */ /* 0x000fc40003f24270 */
[----:B------:R-:W-:Y:S02]  /*113f0*/  FSEL R181, R55, -INF , P2 ;  /* 0xff80000037b57808 */ /* 0x000fe40001000000 */
[----:B------:R-:W-:Y:S02]  /*11400*/  FMNMX.FTZ R5, R180, R5, !PT ;  /* 0x00000005b4057209 */ /* 0x000fe40007810000 */
[----:B-1----:R-:W-:Y:S02]  /*11410*/  FMNMX.FTZ R137, R137, R8, !PT ;  /* 0x0000000889897209 */ /* 0x002fe40007810000 */
[----:B------:R-:W-:Y:S02]  /*11420*/  ISETP.GT.AND P0, PT, R7, 0x61, PT ;  /* 0x000000610700780c */ /* 0x000fe40003f04270 */
[----:B------:R-:W-:Y:S02]  /*11430*/  FSEL R234, R22, -INF , P1 ;  /* 0xff80000016ea7808 */ /* 0x000fe40000800000 */
[----:B------:R-:W-:-:S02]  /*11440*/  FMNMX.FTZ R5, R181, R5, !PT ;  /* 0x00000005b5057209 */ /* 0x000fc40007810000 */
[----:B---3--:R-:W-:Y:S01]  /*11450*/  FMNMX.FTZ R3, R3, R6, !PT ;  /* 0x0000000603037209 */ /* 0x008fe20007810000 */
[----:B------:R-:W-:Y:S01]  /*11460*/  FMUL.FTZ R6, R137, c[0x0][0x2d0] ;  /* 0x0000b40089067a20 */ /* 0x000fe20000410000 */
[----:B------:R-:W-:Y:S02]  /*11470*/  FSEL R197, R23, -INF , P0 ;  /* 0xff80000017c57808 */ /* 0x000fe40000000000 */
[----:B------:R-:W-:Y:S01]  /*11480*/  ISETP.GT.AND P1, PT, R7, 0x68, PT ;  /* 0x000000680700780c */ /* 0x000fe20003f24270 */
[----:B------:R-:W1:Y:S01]  /*11490*/  SHFL.BFLY PT, R70, R3, 0x1, 0x1f ;  /* 0x0c201f0003467f89 */ /* 0x000e6200000e0000 */
[----:B------:R-:W-:Y:S02]  /*114a0*/  FMNMX.FTZ R5, R234, R5, !PT ;  /* 0x00000005ea057209 */ /* 0x000fe40007810000 */
[----:B------:R-:W-:Y:S01]  /*114b0*/  FSETP.NEU.FTZ.AND P0, PT, R137, -INF , PT ;  /* 0xff8000008900780b */ /* 0x000fe20003f1d000 */
[----:B------:R-:W-:Y:S01]  /*114c0*/  LDSM.16.MT88.4 R20, [R229+0x100] ;  /* 0x00010000e514783b */ /* 0x000fe20000004200 */
[----:B------:R-:W-:-:S02]  /*114d0*/  ISETP.GT.AND P2, PT, R7, 0x69, PT ;  /* 0x000000690700780c */ /* 0x000fc40003f44270 */
[----:B------:R-:W-:Y:S02]  /*114e0*/  FSEL R235, R26, -INF , P1 ;  /* 0xff8000001aeb7808 */ /* 0x000fe40000800000 */
[----:B------:R-:W-:Y:S02]  /*114f0*/  FMNMX.FTZ R7, R197, R5, !PT ;  /* 0x00000005c5077209 */ /* 0x000fe40007810000 */
[----:B------:R-:W-:Y:S02]  /*11500*/  FSEL R6, R6, RZ, P0 ;  /* 0x000000ff06067208 */ /* 0x000fe40000000000 */
[----:B------:R-:W-:Y:S02]  /*11510*/  FMNMX.FTZ R8, R235, R7, !PT ;  /* 0x00000007eb087209 */ /* 0x000fe40007810000 */
[----:B------:R-:W-:Y:S01]  /*11520*/  FSEL R249, R27, -INF , P2 ;  /* 0xff8000001bf97808 */ /* 0x000fe20001000000 */
[----:B------:R-:W-:Y:S01]  /*11530*/  FFMA.FTZ R7, R10, c[0x0][0x2d0], -R6 ;  /* 0x0000b4000a077a23 */ /* 0x000fe20000010806 */
[----:B--2---:R-:W-:Y:S01]  /*11540*/  FMNMX.FTZ R135, R135, R9, !PT ;  /* 0x0000000987877209 */ /* 0x004fe20007810000 */
[----:B------:R-:W-:Y:S02]  /*11550*/  LDSM.16.MT88.4 R24, [R230+0x100] ;  /* 0x00010000e618783b */ /* 0x000fe40000004200 */
[----:B------:R2:W-:Y:S01]  /*11560*/  MUFU.EX2 R223, R7 ;  /* 0x0000000700df7308 */ /* 0x0005e20000000800 */
[C---:B------:R-:W-:Y:S01]  /*11570*/  FSETP.NEU.FTZ.AND P0, PT, R135.reuse, -INF , PT ;  /* 0xff8000008700780b */ /* 0x040fe20003f1d000 */
[----:B------:R-:W-:Y:S01]  /*11580*/  FMUL.FTZ R5, R135, c[0x0][0x2d0] ;  /* 0x0000b40087057a20 */ /* 0x000fe20000410000 */
[----:B-1----:R-:W-:-:S04]  /*11590*/  FMNMX.FTZ R70, R70, R3, !PT ;  /* 0x0000000346467209 */ /* 0x002fc80007810000 */
[----:B------:R-:W-:Y:S02]  /*115a0*/  FSEL R5, R5, RZ, P0 ;  /* 0x000000ff05057208 */ /* 0x000fe40000000000 */
[----:B------:R-:W-:-:S03]  /*115b0*/  FSETP.NEU.FTZ.AND P0, PT, R70, -INF , PT ;  /* 0xff8000004600780b */ /* 0x000fc60003f1d000 */
[--C-:B------:R-:W-:Y:S01]  /*115c0*/  FFMA.FTZ R3, R12, c[0x0][0x2d0], -R5.reuse ;  /* 0x0000b4000c037a23 */ /* 0x100fe20000010805 */
[----:B--2---:R-:W-:Y:S01]  /*115d0*/  FMNMX.FTZ R7, R249, R8, !PT ;  /* 0x00000008f9077209 */ /* 0x004fe20007810000 */
        /* <DEDUP_REMOVED lines=11> */
[----:B-1----:R-:W-:-:S07]  /*11690*/  FFMA.FTZ R8, R14, c[0x0][0x2d0], -R5 ;  /* 0x0000b4000e087a23 */ /* 0x002fce0000010805 */
[----:B------:R1:W3:Y:S01]  /*116a0*/  MUFU.EX2 R233, R8 ;  /* 0x0000000800e97308 */ /* 0x0002e20000000800 */
[--C-:B--2---:R-:W-:Y:S02]  /*116b0*/  FFMA.FTZ R0, R17, c[0x0][0x2d0], -R3.reuse ;  /* 0x0000b40011007a23 */ /* 0x104fe40000010803 */
[----:B------:R-:W-:Y:S05]  /*116c0*/  LDSM.16.MT88.4 R16, [R232+0x100] ;  /* 0x00010000e810783b */ /* 0x000fea0000004200 */
[----:B------:R2:W-:Y:S01]  /*116d0*/  MUFU.EX2 R167, R0 ;  /* 0x0000000000a77308 */ /* 0x0005e20000000800 */
[----:B-1----:R-:W-:Y:S01]  /*116e0*/  FFMA.FTZ R8, R15, c[0x0][0x2d0], -R3 ;  /* 0x0000b4000f087a23 */ /* 0x002fe20000010803 */
[----:B---3--:R-:W-:-:S06]  /*116f0*/  F2FP.BF16.PACK_AB R10, R233, R201 ;  /* 0x000000c9e90a723e */ /* 0x008fcc00000010ff */
        /* <DEDUP_REMOVED lines=9> */
[----:B------:R-:W-:Y:S01]  /*11790*/  F2FP.BF16.PACK_AB R8, R191, R198 ;  /* 0x000000c6bf08723e */ /* 0x000fe200000010ff */
[--C-:B--2---:R-:W-:Y:S01]  /*117a0*/  FFMA.FTZ R0, R30, c[0x0][0x2d0], -R6.reuse ;  /* 0x0000b4001e007a23 */ /* 0x104fe20000010806 */
[C---:B------:R-:W-:Y:S01]  /*117b0*/  FSETP.NEU.FTZ.AND P0, PT, R136.reuse, -INF , PT ;  /* 0xff8000008800780b */ /* 0x040fe20003f1d000 */
[----:B------:R-:W-:Y:S01]  /*117c0*/  FMUL.FTZ R2, R136, c[0x0][0x2d0] ;  /* 0x0000b40088027a20 */ /* 0x000fe20000410000 */
[----:B---3--:R-:W-:Y:S01]  /*117d0*/  F2FP.BF16.PACK_AB R12, R215, R223 ;  /* 0x000000dfd70c723e */ /* 0x008fe200000010ff */
        /* <DEDUP_REMOVED lines=28> */
[----:B-1----:R-:W-:-:S04]  /*119a0*/  FFMA.FTZ R2, R41, c[0x0][0x2d0], -R5 ;  /* 0x0000b40029027a23 */ /* 0x002fc80000010805 */
[----:B------:R1:W3:Y:S03]  /*119b0*/  MUFU.EX2 R188, R2 ;  /* 0x0000000200bc7308 */ /* 0x0002e60000000800 */
[C---:B------:R-:W-:Y:S01]  /*119c0*/  HMMA.16816.F32.BF16 R96, R12.reuse, R22, RZ ;  /* 0x000000160c60723c */ /* 0x040fe200000418ff */
[----:B------:R-:W4:Y:S07]  /*119d0*/  LDSM.16.MT88.4 R20, [R229+0x900] ;  /* 0x00090000e514783b */ /* 0x000f2e0000004200 */
[----:B------:R-:W-:Y:S01]  /*119e0*/  HMMA.16816.F32.BF16 R80, R12, R16, RZ ;  /* 0x000000100c50723c */ /* 0x000fe200000418ff */
[----:B-1----:R-:W-:-:S07]  /*119f0*/  FFMA.FTZ R2, R68, c[0x0][0x2d0], -R5 ;  /* 0x0000b40044027a23 */ /* 0x002fce0000010805 */
[-C--:B------:R-:W-:Y:S01]  /*11a00*/  HMMA.16816.F32.BF16 R40, R8, R38.reuse, RZ ;  /* 0x000000260828723c */ /* 0x080fe200000418ff */
[----:B------:R1:W-:Y:S07]  /*11a10*/  MUFU.EX2 R162, R2 ;  /* 0x0000000200a27308 */ /* 0x0003ee0000000800 */
[----:B------:R-:W-:Y:S01]  /*11a20*/  HMMA.16816.F32.BF16 R100, R12, R38, RZ ;  /* 0x000000260c64723c */ /* 0x000fe200000418ff */
[----:B-1----:R-:W-:Y:S02]  /*11a30*/  FFMA.FTZ R2, R69, c[0x0][0x2d0], -R5 ;  /* 0x0000b40045027a23 */ /* 0x002fe40000010805 */
[----:B--2---:R-:W-:-:S02]  /*11a40*/  IMAD.MOV.U32 R69, RZ, RZ, R194 ;  /* 0x000000ffff457224 */ /* 0x004fc400078e00c2 */
[----:B------:R1:W2:Y:S03]  /*11a50*/  MUFU.EX2 R228, R2 ;  /* 0x0000000200e47308 */ /* 0x0002a60000000800 */
[----:B---3--:R-:W-:Y:S01]  /*11a60*/  F2FP.BF16.PACK_AB R8, R188, R69 ;  /* 0x00000045bc08723e */ /* 0x008fe200000010ff */
[----:B-1----:R-:W-:Y:S01]  /*11a70*/  FFMA.FTZ R2, R71, c[0x0][0x2d0], -R3 ;  /* 0x0000b40047027a23 */ /* 0x002fe20000010803 */
[----:B--2---:R-:W-:Y:S01]  /*11a80*/  F2FP.BF16.PACK_AB R10, R228, R162 ;  /* 0x000000a2e40a723e */ /* 0x004fe200000010ff */
[----:B------:R-:W-:Y:S02]  /*11a90*/  IMAD.MOV.U32 R71, RZ, RZ, R105 ;  /* 0x000000ffff477224 */ /* 0x000fe400078e0069 */
[----:B------:R1:W-:Y:S01]  /*11aa0*/  MUFU.EX2 R7, R2 ;  /* 0x0000000200077308 */ /* 0x0003e20000000800 */
[----:B------:R-:W-:Y:S01]  /*11ab0*/  HMMA.16816.F32.BF16 R104, R12, R18, RZ ;  /* 0x000000120c68723c */ /* 0x000fe200000418ff */
[----:B------:R-:W2:Y:S01]  /*11ac0*/  LDSM.16.MT88.4 R16, [R230+0x900] ;  /* 0x00090000e610783b */ /* 0x000ea20000004200 */
[----:B-1----:R-:W-:-:S05]  /*11ad0*/  FFMA.FTZ R2, R76, c[0x0][0x2d0], -R3 ;  /* 0x0000b4004c027a23 */ /* 0x002fca0000010803 */
[----:B------:R1:W3:Y:S02]  /*11ae0*/  MUFU.EX2 R182, R2 ;  /* 0x0000000200b67308 */ /* 0x0002e40000000800 */
[----:B-1----:R-:W-:Y:S01]  /*11af0*/  FFMA.FTZ R2, R77, c[0x0][0x2d0], -R3 ;  /* 0x0000b4004d027a23 */ /* 0x002fe20000010803 */
[----:B---3--:R-:W-:Y:S01]  /*11b00*/  F2FP.BF16.PACK_AB R9, R182, R7 ;  /* 0x00000007b609723e */ /* 0x008fe200000010ff */
[C---:B------:R-:W-:Y:S04]  /*11b10*/  HMMA.16816.F32.BF16 R76, R12.reuse, R24, RZ ;  /* 0x000000180c4c723c */ /* 0x040fe800000418ff */
[----:B------:R1:W-:Y:S04]  /*11b20*/  MUFU.EX2 R194, R2 ;  /* 0x0000000200c27308 */ /* 0x0003e80000000800 */
[----:B------:R-:W-:Y:S01]  /*11b30*/  HMMA.16816.F32.BF16 R24, R12, R36, RZ ;  /* 0x000000240c18723c */ /* 0x000fe200000418ff */
[----:B------:R-:W3:Y:S06]  /*11b40*/  LDSM.16.MT88.4 R12, [R229+0x1100] ;  /* 0x00110000e50c783b */ /* 0x000eec0000004200 */
[----:B------:R-:W-:-:S02]  /*11b50*/  IMAD.MOV.U32 R37, RZ, RZ, R214 ;  /* 0x000000ffff257224 */ /* 0x000fc400078e00d6 */
[----:B-1----:R-:W-:-:S04]  /*11b60*/  FFMA.FTZ R2, R88, c[0x0][0x2d0], -R3 ;  /* 0x0000b40058027a23 */ /* 0x002fc80000010803 */
[----:B------:R1:W1:Y:S02]  /*11b70*/  MUFU.EX2 R68, R2 ;  /* 0x0000000200447308 */ /* 0x0002640000000800 */
[----:B-1----:R-:W-:Y:S01]  /*11b80*/  FFMA.FTZ R2, R92, c[0x0][0x2d0], -R6 ;  /* 0x0000b4005c027a23 */ /* 0x002fe20000010806 */
[----:B------:R-:W-:-:S05]  /*11b90*/  F2FP.BF16.PACK_AB R11, R68, R194 ;  /* 0x000000c2440b723e */ /* 0x000fca00000010ff */
[----:B------:R1:W-:Y:S02]  /*11ba0*/  MUFU.EX2 R36, R2 ;  /* 0x0000000200247308 */ /* 0x0003e40000000800 */
[C---:B----4-:R-:W-:Y:S08]  /*11bb0*/  HMMA.16816.F32.BF16 R144, R8.reuse, R20, R72 ;  /* 0x000000140890723c */ /* 0x050ff00000041848 */
[----:B------:R-:W-:Y:S01]  /*11bc0*/  HMMA.16816.F32.BF16 R108, R8, R32, R60 ;  /* 0x00000020086c723c */ /* 0x000fe2000004183c */
[----:B-1----:R-:W-:-:S04]  /*11bd0*/  FFMA.FTZ R2, R93, c[0x0][0x2d0], -R6 ;  /* 0x0000b4005d027a23 */ /* 0x002fc80000010806 */
[----:B------:R1:W4:Y:S03]  /*11be0*/  MUFU.EX2 R252, R2 ;  /* 0x0000000200fc7308 */ /* 0x0003260000000800 */
[C---:B------:R-:W-:Y:S08]  /*11bf0*/  HMMA.16816.F32.BF16 R72, R8.reuse, R22, R64 ;  /* 0x000000160848723c */ /* 0x040ff00000041840 */
[----:B------:R-:W-:Y:S01]  /*11c00*/  HMMA.16816.F32.BF16 R64, R8, R34, R56 ;  /* 0x000000220840723c */ /* 0x000fe20000041838 */
[----:B-1----:R-:W-:-:S07]  /*11c10*/  FFMA.FTZ R2, R94, c[0x0][0x2d0], -R6 ;  /* 0x0000b4005e027a23 */ /* 0x002fce0000010806 */
[C---:B--2---:R-:W-:Y:S01]  /*11c20*/  HMMA.16816.F32.BF16 R60, R8.reuse, R18, R48 ;  /* 0x00000012083c723c */ /* 0x044fe20000041830 */
[----:B------:R1:W-:Y:S07]  /*11c30*/  MUFU.EX2 R227, R2 ;  /* 0x0000000200e37308 */ /* 0x0003ee0000000800 */
[----:B------:R-:W-:Y:S01]  /*11c40*/  HMMA.16816.F32.BF16 R92, R8, R16, R52 ;  /* 0x00000010085c723c */ /* 0x000fe20000041834 */
[----:B-1----:R-:W-:-:S07]  /*11c50*/  FFMA.FTZ R2, R89, c[0x0][0x2d0], -R6 ;  /* 0x0000b40059027a23 */ /* 0x002fce0000010806 */
[C---:B------:R-:W-:Y:S01]  /*11c60*/  HMMA.16816.F32.BF16 R88, R8.reuse, R28, R44 ;  /* 0x0000001c0858723c */ /* 0x040fe2000004182c */
[----:B------:R1:W2:Y:S07]  /*11c70*/  MUFU.EX2 R251, R2 ;  /* 0x0000000200fb7308 */ /* 0x0002ae0000000800 */
[----:B------:R-:W-:Y:S07]  /*11c80*/  HMMA.16816.F32.BF16 R44, R8, R30, R40 ;  /* 0x0000001e082c723c */ /* 0x000fee0000041828 */
[----:B----4-:R-:W-:Y:S01]  /*11c90*/  F2FP.BF16.PACK_AB R8, R252, R36 ;  /* 0x00000024fc08723e */ /* 0x010fe200000010ff */
        /* <DEDUP_REMOVED lines=15> */
[----:B------:R-:W-:Y:S02]  /*11d90*/  IMAD.MOV.U32 R122, RZ, RZ, R189 ;  /* 0x000000ffff7a7224 */ /* 0x000fe400078e00bd */
[----:B------:R1:W-:Y:S04]  /*11da0*/  MUFU.EX2 R221, R2 ;  /* 0x0000000200dd7308 */ /* 0x0003e80000000800 */
[C---:B------:R-:W-:Y:S07]  /*11db0*/  HMMA.16816.F32.BF16 R76, R8.reuse, R16, R76 ;  /* 0x00000010084c723c */ /* 0x040fee000004184c */
[----:B------:R-:W-:Y:S01]  /*11dc0*/  IMAD.MOV.U32 R16, RZ, RZ, R204 ;  /* 0x000000ffff107224 */ /* 0x000fe200078e00cc */
[----:B------:R-:W-:Y:S01]  /*11dd0*/  HMMA.16816.F32.BF16 R48, R8, R20, R84 ;  /* 0x000000140830723c */ /* 0x000fe20000041854 */
[----:B------:R-:W-:-:S02]  /*11de0*/  IMAD.MOV.U32 R17, RZ, RZ, R37 ;  /* 0x000000ffff117224 */ /* 0x000fc400078e0025 */
[----:B-1----:R-:W-:-:S04]  /*11df0*/  FFMA.FTZ R2, R117, c[0x0][0x2d0], -R5 ;  /* 0x0000b40075027a23 */ /* 0x002fc80000010805 */
[----:B------:R1:W-:Y:S01]  /*11e00*/  MUFU.EX2 R216, R2 ;  /* 0x0000000200d87308 */ /* 0x0003e20000000800 */
[C---:B------:R-:W-:Y:S01]  /*11e10*/  HMMA.16816.F32.BF16 R116, R8.reuse, R28, R24 ;  /* 0x0000001c0874723c */ /* 0x040fe20000041818 */
[----:B------:R-:W-:Y:S06]  /*11e20*/  LDSM.16.MT88.4 R24, [R230+0x1100] ;  /* 0x00110000e618783b */ /* 0x000fec0000004200 */
[----:B------:R-:W-:Y:S01]  /*11e30*/  IMAD.MOV.U32 R29, RZ, RZ, R68 ;  /* 0x000000ffff1d7224 */ /* 0x000fe200078e0044 */
[----:B------:R-:W-:Y:S01]  /*11e40*/  HMMA.16816.F32.BF16 R40, R8, R22, R96 ;  /* 0x000000160828723c */ /* 0x000fe20000041860 */
[----:B------:R-:W-:Y:S01]  /*11e50*/  IMAD.MOV.U32 R68, RZ, RZ, R203 ;  /* 0x000000ffff447224 */ /* 0x000fe200078e00cb */
[----:B------:R-:W2:Y:S01]  /*11e60*/  LDSM.16.MT88.4 R20, [R232+0x1100] ;  /* 0x00110000e814783b */ /* 0x000ea20000004200 */
[----:B------:R-:W-:-:S02]  /*11e70*/  IMAD.MOV.U32 R28, RZ, RZ, R202 ;  /* 0x000000ffff1c7224 */ /* 0x000fc400078e00ca */
[----:B-1----:R-:W-:-:S03]  /*11e80*/  FFMA.FTZ R2, R121, c[0x0][0x2d0], -R5 ;  /* 0x0000b40079027a23 */ /* 0x002fc60000010805 */
[C---:B------:R-:W-:Y:S01]  /*11e90*/  HMMA.16816.F32.BF16 R52, R8.reuse, R32, R80 ;  /* 0x000000200834723c */ /* 0x040fe20000041850 */
[----:B------:R-:W-:Y:S01]  /*11ea0*/  IMAD.MOV.U32 R121, RZ, RZ, R36 ;  /* 0x000000ffff797224 */ /* 0x000fe200078e0024 */
[----:B------:R1:W4:Y:S06]  /*11eb0*/  MUFU.EX2 R217, R2 ;  /* 0x0000000200d97308 */ /* 0x00032c0000000800 */
[C---:B------:R-:W-:Y:S01]  /*11ec0*/  HMMA.16816.F32.BF16 R36, R8.reuse, R34, R104 ;  /* 0x000000220824723c */ /* 0x040fe20000041868 */
[----:B------:R-:W2:Y:S06]  /*11ed0*/  LDSM.16.MT88.4 R32, [R231+0x1100] ;  /* 0x00110000e720783b */ /* 0x000eac0000004200 */
[----:B------:R-:W-:Y:S01]  /*11ee0*/  IMAD.MOV.U32 R107, RZ, RZ, R199 ;  /* 0x000000ffff6b7224 */ /* 0x000fe200078e00c7 */
[----:B------:R-:W-:Y:S01]  /*11ef0*/  HMMA.16816.F32.BF16 R56, R8, R18, R112 ;  /* 0x000000120838723c */ /* 0x000fe20000041870 */
[----:B------:R-:W-:-:S02]  /*11f00*/  IMAD.MOV.U32 R104, RZ, RZ, R198 ;  /* 0x000000ffff687224 */ /* 0x000fc400078e00c6 */
[----:B-1----:R-:W-:Y:S02]  /*11f10*/  FFMA.FTZ R2, R123, c[0x0][0x2d0], -R5 ;  /* 0x0000b4007b027a23 */ /* 0x002fe40000010805 */
[----:B------:R-:W-:Y:S02]  /*11f20*/  IMAD.MOV.U32 R123, RZ, RZ, R212 ;  /* 0x000000ffff7b7224 */ /* 0x000fe400078e00d4 */
[----:B------:R1:W-:Y:S01]  /*11f30*/  MUFU.EX2 R214, R2 ;  /* 0x0000000200d67308 */ /* 0x0003e20000000800 */
[----:B------:R-:W-:Y:S01]  /*11f40*/  IMAD.MOV.U32 R105, RZ, RZ, R197 ;  /* 0x000000ffff697224 */ /* 0x000fe200078e00c5 */
[----:B------:R-:W-:Y:S01]  /*11f50*/  HMMA.16816.F32.BF16 R84, R8, R30, R100 ;  /* 0x0000001e0854723c */ /* 0x000fe20000041864 */
[----:B------:R-:W-:Y:S02]  /*11f60*/  IMAD.MOV.U32 R106, RZ, RZ, R196 ;  /* 0x000000ffff6a7224 */ /* 0x000fe400078e00c4 */
[----:B------:R-:W-:Y:S02]  /*11f70*/  IMAD.MOV.U32 R115, RZ, RZ, R191 ;  /* 0x000000ffff737224 */ /* 0x000fe400078e00bf */
[----:B------:R-:W-:-:S02]  /*11f80*/  IMAD.MOV.U32 R114, RZ, RZ, R190 ;  /* 0x000000ffff727224 */ /* 0x000fc400078e00be */
[----:B----4-:R-:W-:Y:S01]  /*11f90*/  F2FP.BF16.PACK_AB R8, R217, R216 ;  /* 0x000000d8d908723e */ /* 0x010fe200000010ff */
[----:B------:R-:W-:Y:S02]  /*11fa0*/  IMAD.MOV.U32 R112, RZ, RZ, R104 ;  /* 0x000000ffff707224 */ /* 0x000fe400078e0068 */
        /* <DEDUP_REMOVED lines=19> */
[----:B------:R-:W-:Y:S02]  /*120e0*/  IMAD.MOV.U32 R128, RZ, RZ, R16 ;  /* 0x000000ffff807224 */ /* 0x000fe400078e0010 */
[----:B------:R-:W-:Y:S01]  /*120f0*/  LDSM.16.MT88.4 R16, [R229+0x1900] ;  /* 0x00190000e510783b */ /* 0x000fe20000004200 */
[----:B-1----:R-:W-:Y:S01]  /*12100*/  FFMA.FTZ R2, R130, c[0x0][0x2d0], -R6 ;  /* 0x0000b40082027a23 */ /* 0x002fe20000010806 */
[----:B----4-:R-:W-:Y:S01]  /*12110*/  F2FP.BF16.PACK_AB R11, R201, R202 ;  /* 0x000000cac90b723e */ /* 0x010fe200000010ff */
[----:B------:R-:W-:Y:S02]  /*12120*/  IMAD.MOV.U32 R130, RZ, RZ, R115 ;  /* 0x000000ffff827224 */ /* 0x000fe400078e0073 */
[----:B------:R1:W4:Y:S01]  /*12130*/  MUFU.EX2 R200, R2 ;  /* 0x0000000200c87308 */ /* 0x0003220000000800 */
[----:B------:R-:W-:-:S02]  /*12140*/  IMAD.MOV.U32 R115, RZ, RZ, R127 ;  /* 0x000000ffff737224 */ /* 0x000fc400078e007f */
[----:B------:R-:W-:Y:S01]  /*12150*/  IMAD.MOV.U32 R127, RZ, RZ, R28 ;  /* 0x000000ffff7f7224 */ /* 0x000fe200078e001c */
[C---:B---3--:R-:W-:Y:S08]  /*12160*/  HMMA.16816.F32.BF16 R80, R8.reuse, R14, R72 ;  /* 0x0000000e0850723c */ /* 0x048ff00000041848 */
[----:B--2---:R-:W-:Y:S01]  /*12170*/  HMMA.16816.F32.BF16 R72, R8, R22, R64 ;  /* 0x000000160848723c */ /* 0x004fe20000041840 */
        /* <DEDUP_REMOVED lines=8> */
[----:B------:R1:W2:Y:S01]  /*12200*/  MUFU.EX2 R198, R2 ;  /* 0x0000000200c67308 */ /* 0x0002a20000000800 */
[----:B------:R-:W-:-:S05]  /*12210*/  IMAD.MOV.U32 R68, RZ, RZ, R166 ;  /* 0x000000ffff447224 */ /* 0x000fca00078e00a6 */
[C---:B------:R-:W-:Y:S08]  /*12220*/  HMMA.16816.F32.BF16 R92, R8.reuse, R24, R92 ;  /* 0x00000018085c723c */ /* 0x040ff0000004185c */
[----:B------:R-:W-:Y:S01]  /*12230*/  HMMA.16816.F32.BF16 R96, R8, R32, R88 ;  /* 0x000000200860723c */ /* 0x000fe20000041858 */
[----:B-1----:R-:W-:-:S04]  /*12240*/  FFMA.FTZ R2, R132, c[0x0][0x2d0], -R6 ;  /* 0x0000b40084027a23 */ /* 0x002fc80000010806 */
        /* <DEDUP_REMOVED lines=18> */
[----:B------:R-:W-:Y:S01]  /*12370*/  LDSM.16.MT88.4 R12, [R232+0x1900] ;  /* 0x00190000e80c783b */ /* 0x000fe20000004200 */
[----:B-1----:R-:W-:-:S04]  /*12380*/  FFMA.FTZ R2, R149, c[0x0][0x2d0], -R6 ;  /* 0x0000b40095027a23 */ /* 0x002fc80000010806 */
[----:B------:R1:W-:Y:S02]  /*12390*/  MUFU.EX2 R191, R2 ;  /* 0x0000000200bf7308 */ /* 0x0003e40000000800 */
[C---:B------:R-:W-:Y:S07]  /*123a0*/  HMMA.16816.F32.BF16 R88, R8.reuse, R32, R116 ;  /* 0x000000200858723c */ /* 0x040fee0000041874 */
[----:B------:R-:W-:Y:S01]  /*123b0*/  IMAD.MOV.U32 R117, RZ, RZ, R115 ;  /* 0x000000ffff757224 */ /* 0x000fe200078e0073 */
[----:B------:R-:W-:Y:S01]  /*123c0*/  HMMA.16816.F32.BF16 R40, R8, R20, R52 ;  /* 0x000000140828723c */ /* 0x000fe20000041834 */
[----:B------:R-:W-:-:S02]  /*123d0*/  IMAD.MOV.U32 R119, RZ, RZ, R112 ;  /* 0x000000ffff777224 */ /* 0x000fc400078e0070 */
[----:B------:R-:W-:Y:S02]  /*123e0*/  IMAD.MOV.U32 R116, RZ, RZ, R4 ;  /* 0x000000ffff747224 */ /* 0x000fe400078e0004 */
[----:B------:R-:W-:Y:S02]  /*123f0*/  IMAD.MOV.U32 R4, RZ, RZ, R163 ;  /* 0x000000ffff047224 */ /* 0x000fe400078e00a3 */
[--C-:B-1----:R-:W-:Y:S01]  /*12400*/  FFMA.FTZ R2, R150, c[0x0][0x2d0], -R5.reuse ;  /* 0x0000b40096027a23 */ /* 0x102fe20000010805 */
[C---:B------:R-:W-:Y:S01]  /*12410*/  HMMA.16816.F32.BF16 R36, R8.reuse, R22, R36 ;  /* 0x000000160824723c */ /* 0x040fe20000041824 */
[----:B------:R-:W-:Y:S02]  /*12420*/  LDSM.16.MT88.4 R20, [R229+0x2100] ;  /* 0x00210000e514783b */ /* 0x000fe40000004200 */
[----:B------:R1:W-:Y:S05]  /*12430*/  MUFU.EX2 R190, R2 ;  /* 0x0000000200be7308 */ /* 0x0003ea0000000800 */
[C---:B------:R-:W-:Y:S08]  /*12440*/  HMMA.16816.F32.BF16 R56, R8.reuse, R26, R56 ;  /* 0x0000001a0838723c */ /* 0x040ff00000041838 */
[----:B------:R-:W-:Y:S01]  /*12450*/  HMMA.16816.F32.BF16 R84, R8, R34, R84 ;  /* 0x000000220854723c */ /* 0x000fe20000041854 */
[----:B------:R-:W2:Y:S01]  /*12460*/  LDSM.16.MT88.4 R32, [R231+0x1900] ;  /* 0x00190000e720783b */ /* 0x000ea20000004200 */
[----:B-1----:R-:W-:-:S04]  /*12470*/  FFMA.FTZ R2, R151, c[0x0][0x2d0], -R5 ;  /* 0x0000b40097027a23 */ /* 0x002fc80000010805 */
[----:B------:R1:W3:Y:S02]  /*12480*/  MUFU.EX2 R189, R2 ;  /* 0x0000000200bd7308 */ /* 0x0002e40000000800 */
[--C-:B-1----:R-:W-:Y:S02]  /*12490*/  FFMA.FTZ R2, R152, c[0x0][0x2d0], -R5.reuse ;  /* 0x0000b40098027a23 */ /* 0x102fe40000010805 */
[----:B------:R-:W-:Y:S02]  /*124a0*/  IMAD.MOV.U32 R152, RZ, RZ, R122 ;  /* 0x000000ffff987224 */ /* 0x000fe400078e007a */
[----:B------:R-:W-:Y:S02]  /*124b0*/  IMAD.MOV.U32 R122, RZ, RZ, R188 ;  /* 0x000000ffff7a7224 */ /* 0x000fe400078e00bc */
[----:B------:R1:W-:Y:S02]  /*124c0*/  MUFU.EX2 R188, R2 ;  /* 0x0000000200bc7308 */ /* 0x0003e40000000800 */
[----:B-1----:R-:W-:-:S02]  /*124d0*/  FFMA.FTZ R2, R153, c[0x0][0x2d0], -R5 ;  /* 0x0000b40099027a23 */ /* 0x002fc40000010805 */
[----:B------:R-:W-:-:S04]  /*124e0*/  IMAD.MOV.U32 R153, RZ, RZ, R114 ;  /* 0x000000ffff997224 */ /* 0x000fc800078e0072 */
[----:B------:R1:W4:Y:S01]  /*124f0*/  MUFU.EX2 R139, R2 ;  /* 0x00000002008b7308 */ /* 0x0003220000000800 */
[----:B------:R-:W-:Y:S02]  /*12500*/  IMAD.MOV.U32 R114, RZ, RZ, R107 ;  /* 0x000000ffff727224 */ /* 0x000fe400078e006b */
[----:B------:R-:W-:Y:S02]  /*12510*/  IMAD.MOV.U32 R107, RZ, RZ, R29 ;  /* 0x000000ffff6b7224 */ /* 0x000fe400078e001d */
[----:B------:R-:W-:Y:S01]  /*12520*/  IMAD.MOV.U32 R118, RZ, RZ, R114 ;  /* 0x000000ffff767224 */ /* 0x000fe200078e0072 */
[----:B------:R-:W-:Y:S01]  /*12530*/  HMMA.16816.F32.BF16 R28, R8, R24, R76 ;  /* 0x00000018081c723c */ /* 0x000fe2000004184c */
[----:B------:R-:W2:Y:S06]  /*12540*/  LDSM.16.MT88.4 R24, [R230+0x1900] ;  /* 0x00190000e618783b */ /* 0x000eac0000004200 */
[----:B---3--:R-:W-:Y:S01]  /*12550*/  F2FP.BF16.PACK_AB R8, R189, R190 ;  /* 0x000000bebd08723e */ /* 0x008fe200000010ff */
[----:B-1----:R-:W-:Y:S01]  /*12560*/  FFMA.FTZ R2, R154, c[0x0][0x2d0], -R3 ;  /* 0x0000b4009a027a23 */ /* 0x002fe20000010803 */
[----:B----4-:R-:W-:Y:S01]  /*12570*/  F2FP.BF16.PACK_AB R10, R139, R188 ;  /* 0x000000bc8b0a723e */ /* 0x010fe200000010ff */
[----:B------:R-:W-:-:S02]  /*12580*/  IMAD.MOV.U32 R154, RZ, RZ, R105 ;  /* 0x000000ffff9a7224 */ /* 0x000fc400078e0069 */
        /* <DEDUP_REMOVED lines=11> */
[----:B------:R-:W-:Y:S02]  /*12640*/  IMAD.MOV.U32 R130, RZ, RZ, R71 ;  /* 0x000000ffff827224 */ /* 0x000fe400078e0047 */
[----:B------:R-:W-:Y:S02]  /*12650*/  IMAD.MOV.U32 R71, RZ, RZ, R164 ;  /* 0x000000ffff477224 */ /* 0x000fe400078e00a4 */
[----:B-1----:R-:W-:Y:S01]  /*12660*/  FFMA.FTZ R2, R176, c[0x0][0x2d0], -R6 ;  /* 0x0000b400b0027a23 */ /* 0x002fe20000010806 */
[----:B---3--:R-:W-:-:S03]  /*12670*/  F2FP.BF16.PACK_AB R11, R133, R132 ;  /* 0x00000084850b723e */ /* 0x008fc600000010ff */
[----:B------:R1:W-:Y:S04]  /*12680*/  MUFU.EX2 R115, R2 ;  /* 0x0000000200737308 */ /* 0x0003e80000000800 */
[C---:B--2---:R-:W-:Y:S08]  /*12690*/  HMMA.16816.F32.BF16 R76, R8.reuse, R32, R96 ;  /* 0x00000020084c723c */ /* 0x044ff00000041860 */
[----:B------:R-:W-:Y:S01]  /*126a0*/  HMMA.16816.F32.BF16 R148, R8, R18, R80 ;  /* 0x000000120894723c */ /* 0x000fe20000041850 */
[----:B-1----:R-:W-:-:S02]  /*126b0*/  FFMA.FTZ R2, R158, c[0x0][0x2d0], -R6 ;  /* 0x0000b4009e027a23 */ /* 0x002fc40000010806 */
[----:B------:R-:W-:Y:S02]  /*126c0*/  IMAD.MOV.U32 R158, RZ, RZ, R125 ;  /* 0x000000ffff9e7224 */ /* 0x000fe400078e007d */
[----:B------:R1:W-:Y:S01]  /*126d0*/  MUFU.EX2 R114, R2 ;  /* 0x0000000200727308 */ /* 0x0003e20000000800 */
[----:B------:R-:W-:Y:S02]  /*126e0*/  IMAD.MOV.U32 R125, RZ, RZ, R162 ;  /* 0x000000ffff7d7224 */ /* 0x000fe400078e00a2 */
[C---:B------:R-:W-:Y:S08]  /*126f0*/  HMMA.16816.F32.BF16 R144, R8.reuse, R16, R144 ;  /* 0x000000100890723c */ /* 0x040ff00000041890 */
[----:B------:R-:W-:Y:S01]  /*12700*/  HMMA.16816.F32.BF16 R80, R8, R26, R64 ;  /* 0x0000001a0850723c */ /* 0x000fe20000041840 */
[----:B-1----:R-:W-:-:S02]  /*12710*/  FFMA.FTZ R2, R159, c[0x0][0x2d0], -R6 ;  /* 0x0000b4009f027a23 */ /* 0x002fc40000010806 */
[----:B------:R-:W-:Y:S02]  /*12720*/  IMAD.MOV.U32 R159, RZ, RZ, R113 ;  /* 0x000000ffff9f7224 */ /* 0x000fe400078e0071 */
[----:B------:R1:W-:Y:S02]  /*12730*/  MUFU.EX2 R113, R2 ;  /* 0x0000000200717308 */ /* 0x0003e40000000800 */
[----:B-1----:R-:W-:Y:S02]  /*12740*/  FFMA.FTZ R2, R160, c[0x0][0x2d0], -R6 ;  /* 0x0000b400a0027a23 */ /* 0x002fe40000010806 */
[----:B------:R-:W-:Y:S04]  /*12750*/  HMMA.16816.F32.BF16 R160, R8, R12, R108 ;  /* 0x0000000c08a0723c */ /* 0x000fe8000004186c */
[----:B------:R1:W-:Y:S03]  /*12760*/  MUFU.EX2 R112, R2 ;  /* 0x0000000200707308 */ /* 0x0003e60000000800 */
[----:B------:R-:W-:-:S02]  /*12770*/  IMAD.MOV.U32 R111, RZ, RZ, R128 ;  /* 0x000000ffff6f7224 */ /* 0x000fc400078e0080 */
[----:B------:R-:W-:Y:S02]  /*12780*/  IMAD.MOV.U32 R128, RZ, RZ, R107 ;  /* 0x000000ffff807224 */ /* 0x000fe400078e006b */
[----:B------:R-:W-:Y:S02]  /*12790*/  IMAD.MOV.U32 R110, RZ, RZ, R104 ;  /* 0x000000ffff6e7224 */ /* 0x000fe400078e0068 */
[----:B------:R-:W-:Y:S02]  /*127a0*/  IMAD.MOV.U32 R109, RZ, RZ, R165 ;  /* 0x000000ffff6d7224 */ /* 0x000fe400078e00a5 */
[----:B------:R-:W-:Y:S01]  /*127b0*/  HMMA.16816.F32.BF16 R164, R8, R14, R72 ;  /* 0x0000000e08a4723c */ /* 0x000fe20000041848 */
[----:B-1----:R-:W-:-:S04]  /*127c0*/  FFMA.FTZ R2, R177, c[0x0][0x2d0], -R0 ;  /* 0x0000b400b1027a23 */ /* 0x002fc80000010800 */
[----:B------:R1:W-:Y:S03]  /*127d0*/  MUFU.EX2 R107, R2 ;  /* 0x00000002006b7308 */ /* 0x0003e60000000800 */
[----:B------:R-:W-:Y:S01]  /*127e0*/  HMMA.16816.F32.BF16 R72, R8, R34, R60 ;  /* 0x000000220848723c */ /* 0x000fe2000004183c */
[----:B-1----:R-:W-:-:S04]  /*127f0*/  FFMA.FTZ R2, R178, c[0x0][0x2d0], -R0 ;  /* 0x0000b400b2027a23 */ /* 0x002fc80000010800 */
[----:B------:R1:W2:Y:S02]  /*12800*/  MUFU.EX2 R106, R2 ;  /* 0x00000002006a7308 */ /* 0x0002a40000000800 */
[----:B-1----:R-:W-:Y:S02]  /*12810*/  FFMA.FTZ R2, R179, c[0x0][0x2d0], -R0 ;  /* 0x0000b400b3027a23 */ /* 0x002fe40000010800 */
[----:B------:R-:W-:Y:S04]  /*12820*/  HMMA.16816.F32.BF16 R176, R8, R24, R92 ;  /* 0x0000001808b0723c */ /* 0x000fe8000004185c */
[----:B------:R1:W-:Y:S03]  /*12830*/  MUFU.EX2 R105, R2 ;  /* 0x0000000200697308 */ /* 0x0003e60000000800 */
[----:B------:R-:W-:-:S02]  /*12840*/  F2FP.BF16.PACK_AB R8, R193, R197 ;  /* 0x000000c5c108723e */ /* 0x000fc400000010ff */
[----:B--2---:R-:W-:Y:S02]  /*12850*/  F2FP.BF16.PACK_AB R9, R106, R107 ;  /* 0x0000006b6a09723e */ /* 0x004fe400000010ff */
[----:B------:R-:W-:Y:S01]  /*12860*/  F2FP.BF16.PACK_AB R10, R115, R191 ;  /* 0x000000bf730a723e */ /* 0x000fe200000010ff */
[----:B-1----:R-:W-:Y:S02]  /*12870*/  FFMA.FTZ R2, R186, c[0x0][0x2d0], -R0 ;  /* 0x0000b400ba027a23 */ /* 0x002fe40000010800 */
[----:B------:R-:W-:Y:S02]  /*12880*/  IMAD.MOV.U32 R186, RZ, RZ, R110 ;  /* 0x000000ffffba7224 */ /* 0x000fe400078e006e */
[----:B------:R1:W2:Y:S01]  /*12890*/  MUFU.EX2 R104, R2 ;  /* 0x0000000200687308 */ /* 0x0002a20000000800 */
[----:B------:R-:W-:Y:S02]  /*128a0*/  IMAD.MOV.U32 R110, RZ, RZ, R152 ;  /* 0x000000ffff6e7224 */ /* 0x000fe400078e0098 */
[----:B------:R-:W-:-:S02]  /*128b0*/  IMAD.MOV.U32 R152, RZ, RZ, R123 ;  /* 0x000000ffff987224 */ /* 0x000fc400078e007b */
[----:B------:R-:W-:Y:S02]  /*128c0*/  IMAD.MOV.U32 R123, RZ, RZ, R69 ;  /* 0x000000ffff7b7224 */ /* 0x000fe400078e0045 */
[----:B-1----:R-:W-:Y:S01]  /*128d0*/  FFMA.FTZ R2, R168, c[0x0][0x2d0], -R6 ;  /* 0x0000b400a8027a23 */ /* 0x002fe20000010806 */
[----:B--2---:R-:W-:-:S03]  /*128e0*/  F2FP.BF16.PACK_AB R11, R104, R105 ;  /* 0x00000069680b723e */ /* 0x004fc600000010ff */
[----:B------:R1:W-:Y:S04]  /*128f0*/  MUFU.EX2 R108, R2 ;  /* 0x00000002006c7308 */ /* 0x0003e80000000800 */
        /* <DEDUP_REMOVED lines=14> */
[----:B---3--:R-:W-:-:S04]  /*129e0*/  FFMA.FTZ R2, R170, c[0x0][0x2d0], -R5 ;  /* 0x0000b400aa027a23 */ /* 0x008fc80000010805 */
[----:B------:R3:W-:Y:S03]  /*129f0*/  MUFU.EX2 R101, R2 ;  /* 0x0000000200657308 */ /* 0x0007e60000000800 */
        /* <DEDUP_REMOVED lines=63> */
[----:B-1----:R-:W-:-:S06]  /*12df0*/  FFMA.FTZ R2, R71, c[0x0][0x2d0], -R6 ;  /* 0x0000b40047027a23 */ /* 0x002fcc0000010806 */
[----:B------:R1:W-:Y:S02]  /*12e00*/  MUFU.EX2 R71, R2 ;  /* 0x0000000200477308 */ /* 0x0003e40000000800 */
[----:B-1----:R-:W-:Y:S02]  /*12e10*/  FFMA.FTZ R2, R109, c[0x0][0x2d0], -R6 ;  /* 0x0000b4006d027a23 */ /* 0x002fe40000010806 */
[----:B------:R-:W-:-:S04]  /*12e20*/  IMAD.MOV.U32 R109, RZ, RZ, R111 ;  /* 0x000000ffff6d7224 */ /* 0x000fc800078e006f */
[----:B------:R1:W1:Y:S01]  /*12e30*/  MUFU.EX2 R69, R2 ;  /* 0x0000000200457308 */ /* 0x0002620000000800 */
[----:B---3--:R-:W-:Y:S01]  /*12e40*/  F2FP.BF16.PACK_AB R8, R90, R91 ;  /* 0x0000005b5a08723e */ /* 0x008fe200000010ff */
[----:B------:R-:W-:Y:S01]  /*12e50*/  IMAD.MOV.U32 R111, RZ, RZ, R117 ;  /* 0x000000ffff6f7224 */ /* 0x000fe200078e0075 */
[----:B------:R-:W-:Y:S01]  /*12e60*/  F2FP.BF16.PACK_AB R9, R86, R87 ;  /* 0x000000575609723e */ /* 0x000fe200000010ff */
[----:B------:R-:W-:Y:S01]  /*12e70*/  IMAD.MOV.U32 R117, RZ, RZ, R118 ;  /* 0x000000ffff757224 */ /* 0x000fe200078e0076 */
[----:B------:R-:W-:Y:S01]  /*12e80*/  F2FP.BF16.PACK_AB R10, R88, R89 ;  /* 0x00000059580a723e */ /* 0x000fe200000010ff */
[----:B------:R-:W-:Y:S01]  /*12e90*/  IMAD.MOV.U32 R118, RZ, RZ, R119 ;  /* 0x000000ffff767224 */ /* 0x000fe200078e0077 */
[----:B------:R-:W-:Y:S01]  /*12ea0*/  F2FP.BF16.PACK_AB R11, R85, R84 ;  /* 0x00000054550b723e */ /* 0x000fe200000010ff */
[----:B------:R-:W-:Y:S02]  /*12eb0*/  IMAD.MOV.U32 R119, RZ, RZ, R157 ;  /* 0x000000ffff777224 */ /* 0x000fe400078e009d */
[----:B------:R-:W-:-:S02]  /*12ec0*/  IMAD.MOV.U32 R157, RZ, RZ, R153 ;  /* 0x000000ffff9d7224 */ /* 0x000fc400078e0099 */
[----:B------:R-:W-:Y:S02]  /*12ed0*/  IMAD.MOV.U32 R153, RZ, RZ, R121 ;  /* 0x000000ffff997224 */ /* 0x000fe400078e0079 */
[----:B-1----:R-:W-:Y:S02]  /*12ee0*/  FFMA.FTZ R2, R186, c[0x0][0x2d0], -R6 ;  /* 0x0000b400ba027a23 */ /* 0x002fe40000010806 */
[----:B------:R-:W-:Y:S02]  /*12ef0*/  IMAD.MOV.U32 R186, RZ, RZ, R109 ;  /* 0x000000ffffba7224 */ /* 0x000fe400078e006d */
[----:B------:R-:W-:Y:S02]  /*12f00*/  IMAD.MOV.U32 R109, RZ, RZ, R110 ;  /* 0x000000ffff6d7224 */ /* 0x000fe400078e006e */
[----:B------:R-:W-:Y:S02]  /*12f10*/  IMAD.MOV.U32 R110, RZ, RZ, R156 ;  /* 0x000000ffff6e7224 */ /* 0x000fe400078e009c */
[----:B------:R-:W-:-:S02]  /*12f20*/  IMAD.MOV.U32 R156, RZ, RZ, R131 ;  /* 0x000000ffff9c7224 */ /* 0x000fc400078e0083 */
[----:B------:R-:W-:Y:S02]  /*12f30*/  IMAD.MOV.U32 R131, RZ, RZ, R129 ;  /* 0x000000ffff837224 */ /* 0x000fe400078e0081 */
[----:B------:R-:W-:Y:S02]  /*12f40*/  IMAD.MOV.U32 R129, RZ, RZ, R68 ;  /* 0x000000ffff817224 */ /* 0x000fe400078e0044 */
[----:B------:R1:W-:Y:S01]  /*12f50*/  MUFU.EX2 R68, R2 ;  /* 0x0000000200447308 */ /* 0x0003e20000000800 */
[----:B------:R-:W-:Y:S01]  /*12f60*/  HMMA.16816.F32.BF16 R144, R8, R24, R144 ;  /* 0x000000180890723c */ /* 0x000fe20000041890 */
[----:B------:R-:W-:Y:S02]  /*12f70*/  IMAD.MOV.U32 R121, RZ, RZ, R7 ;  /* 0x000000ffff797224 */ /* 0x000fe400078e0007 */
[----:B------:R-:W-:Y:S02]  /*12f80*/  IMAD.MOV.U32 R168, RZ, RZ, R109 ;  /* 0x000000ffffa87224 */ /* 0x000fe400078e006d */
[----:B-1----:R-:W-:-:S03]  /*12f90*/  FFMA.FTZ R2, R186, c[0x0][0x2d0], -R6 ;  /* 0x0000b400ba027a23 */ /* 0x002fc60000010806 */
[C---:B------:R-:W-:Y:S01]  /*12fa0*/  HMMA.16816.F32.BF16 R148, R8.reuse, R26, R148 ;  /* 0x0000001a0894723c */ /* 0x040fe20000041894 */
[----:B------:R-:W-:Y:S01]  /*12fb0*/  IMAD.MOV.U32 R7, RZ, RZ, R235 ;  /* 0x000000ffff077224 */ /* 0x000fe200078e00eb */
[----:B------:R1:W-:Y:S01]  /*12fc0*/  MUFU.EX2 R59, R2 ;  /* 0x00000002003b7308 */ /* 0x0003e20000000800 */
[----:B------:R-:W-:Y:S01]  /*12fd0*/  IMAD.MOV.U32 R186, RZ, RZ, R110 ;  /* 0x000000ffffba7224 */ /* 0x000fe200078e006e */
[----:B------:R-:W-:Y:S01]  /*12fe0*/  UIMAD.WIDE.U32 UR24, UR17, UR4, URZ ;  /* 0x00000004111872a5 */ /* 0x000fe2000f8e003f */
[----:B------:R-:W-:Y:S01]  /*12ff0*/  IMAD.MOV.U32 R109, RZ, RZ, R156 ;  /* 0x000000ffff6d7224 */ /* 0x000fe200078e009c */
[----:B------:R3:W5:Y:S01]  /*13000*/  LDL.LU R235, [R1+0x34] ;  /* 0x0000340001eb7983 */ /* 0x0007620000300800 */
[----:B------:R-:W-:Y:S01]  /*13010*/  IMAD.MOV.U32 R110, RZ, RZ, R120 ;  /* 0x000000ffff6e7224 */ /* 0x000fe200078e0078 */
[----:B--2---:R-:W-:Y:S01]  /*13020*/  HMMA.16816.F32.BF16 R160, R8, R20, R160 ;  /* 0x0000001408a0723c */ /* 0x004fe200000418a0 */
[----:B------:R-:W-:Y:S02]  /*13030*/  IMAD.MOV.U32 R156, RZ, RZ, R183 ;  /* 0x000000ffff9c7224 */ /* 0x000fe400078e00b7 */
[----:B------:R-:W-:-:S05]  /*13040*/  IMAD.MOV.U32 R120, RZ, RZ, R182 ;  /* 0x000000ffff787224 */ /* 0x000fca00078e00b6 */
[----:B------:R-:W-:Y:S01]  /*13050*/  HMMA.16816.F32.BF16 R164, R8, R22, R164 ;  /* 0x0000001608a4723c */ /* 0x000fe200000418a4 */
[----:B-1----:R-:W-:-:S04]  /*13060*/  FFMA.FTZ R2, R174, c[0x0][0x2d0], -R0 ;  /* 0x0000b400ae027a23 */ /* 0x002fc80000010800 */
[----:B------:R1:W-:Y:S03]  /*13070*/  MUFU.EX2 R58, R2 ;  /* 0x00000002003a7308 */ /* 0x0003e60000000800 */
[C---:B----4-:R-:W-:Y:S08]  /*13080*/  HMMA.16816.F32.BF16 R176, R8.reuse, R16, R176 ;  /* 0x0000001008b0723c */ /* 0x050ff000000418b0 */
[----:B------:R-:W-:Y:S01]  /*13090*/  HMMA.16816.F32.BF16 R76, R8, R12, R76 ;  /* 0x0000000c084c723c */ /* 0x000fe2000004184c */
[----:B-1----:R-:W-:-:S04]  /*130a0*/  FFMA.FTZ R2, R175, c[0x0][0x2d0], -R0 ;  /* 0x0000b400af027a23 */ /* 0x002fc80000010800 */
[----:B------:R1:W2:Y:S02]  /*130b0*/  MUFU.EX2 R57, R2 ;  /* 0x0000000200397308 */ /* 0x0002a40000000800 */
[----:B-1----:R-:W-:-:S06]  /*130c0*/  FFMA.FTZ R2, R180, c[0x0][0x2d0], -R0 ;  /* 0x0000b400b4027a23 */ /* 0x002fcc0000010800 */
[----:B------:R1:W-:Y:S02]  /*130d0*/  MUFU.EX2 R56, R2 ;  /* 0x0000000200387308 */ /* 0x0003e40000000800 */
[----:B-1----:R-:W-:Y:S01]  /*130e0*/  FFMA.FTZ R2, R181, c[0x0][0x2d0], -R0 ;  /* 0x0000b400b5027a23 */ /* 0x002fe20000010800 */
[C---:B------:R-:W-:Y:S05]  /*130f0*/  HMMA.16816.F32.BF16 R72, R8.reuse, R14, R72 ;  /* 0x0000000e0848723c */ /* 0x040fea0000041848 */
[----:B------:R1:W4:Y:S03]  /*13100*/  MUFU.EX2 R31, R2 ;  /* 0x00000002001f7308 */ /* 0x0003260000000800 */
[----:B------:R-:W-:Y:S01]  /*13110*/  HMMA.16816.F32.BF16 R180, R8, R18, R80 ;  /* 0x0000001208b4723c */ /* 0x000fe20000041850 */
[----:B-1----:R-:W-:-:S02]  /*13120*/  FFMA.FTZ R2, R168, c[0x0][0x2d0], -R5 ;  /* 0x0000b400a8027a23 */ /* 0x002fc40000010805 */
[----:B------:R-:W-:Y:S02]  /*13130*/  IMAD.MOV.U32 R168, RZ, RZ, R186 ;  /* 0x000000ffffa87224 */ /* 0x000fe400078e00ba */
[----:B------:R-:W-:Y:S01]  /*13140*/  IMAD.MOV.U32 R186, RZ, RZ, R109 ;  /* 0x000000ffffba7224 */ /* 0x000fe200078e006d */
[----:B------:R1:W-:Y:S01]  /*13150*/  MUFU.EX2 R29, R2 ;  /* 0x00000002001d7308 */ /* 0x0003e20000000800 */
[----:B------:R-:W-:Y:S01]  /*13160*/  IMAD.MOV.U32 R109, RZ, RZ, R110 ;  /* 0x000000ffff6d7224 */ /* 0x000fe200078e006e */
[----:B------:R-:W-:Y:S01]  /*13170*/  F2FP.BF16.PACK_AB R8, R69, R71 ;  /* 0x000000474508723e */ /* 0x000fe200000010ff */
[----:B------:R-:W-:Y:S01]  /*13180*/  IMAD.MOV.U32 R110, RZ, RZ, R111 ;  /* 0x000000ffff6e7224 */ /* 0x000fe200078e006f */
[----:B--2---:R-:W-:Y:S01]  /*13190*/  F2FP.BF16.PACK_AB R9, R57, R58 ;  /* 0x0000003a3909723e */ /* 0x004fe200000010ff */
[----:B------:R-:W-:Y:S01]  /*131a0*/  IMAD.MOV.U32 R111, RZ, RZ, R159 ;  /* 0x000000ffff6f7224 */ /* 0x000fe200078e009f */
[----:B------:R-:W-:Y:S01]  /*131b0*/  F2FP.BF16.PACK_AB R10, R59, R68 ;  /* 0x000000443b0a723e */ /* 0x000fe200000010ff */
[----:B------:R-:W-:Y:S01]  /*131c0*/  IMAD.MOV.U32 R159, RZ, RZ, R158 ;  /* 0x000000ffff9f7224 */ /* 0x000fe200078e009e */
[----:B----4-:R-:W-:Y:S01]  /*131d0*/  F2FP.BF16.PACK_AB R11, R31, R56 ;  /* 0x000000381f0b723e */ /* 0x010fe200000010ff */
[----:B------:R-:W-:-:S02]  /*131e0*/  IMAD.MOV.U32 R158, RZ, RZ, R116 ;  /* 0x000000ffff9e7224 */ /* 0x000fc400078e0074 */
[----:B------:R-:W-:Y:S02]  /*131f0*/  IMAD.MOV.U32 R116, RZ, RZ, R155 ;  /* 0x000000ffff747224 */ /* 0x000fe400078e009b */
[----:B------:R-:W-:Y:S02]  /*13200*/  IMAD.MOV.U32 R155, RZ, RZ, R234 ;  /* 0x000000ffff9b7224 */ /* 0x000fe400078e00ea */
[----:B-1----:R-:W-:Y:S01]  /*13210*/  FFMA.FTZ R2, R168, c[0x0][0x2d0], -R5 ;  /* 0x0000b400a8027a23 */ /* 0x002fe20000010805 */
[C---:B------:R-:W-:Y:S01]  /*13220*/  HMMA.16816.F32.BF16 R64, R8.reuse, R24, R64 ;  /* 0x000000180840723c */ /* 0x040fe20000041840 */
[----:B------:R-:W-:Y:S02]  /*13230*/  IMAD.MOV.U32 R168, RZ, RZ, R186 ;  /* 0x000000ffffa87224 */ /* 0x000fe400078e00ba */
[----:B------:R-:W-:Y:S02]  /*13240*/  FFMA.FTZ R4, R4, c[0x0][0x2d0], -R6 ;  /* 0x0000b40004047a23 */ /* 0x000fe40000010806 */
[----:B------:R-:W-:Y:S01]  /*13250*/  FFMA.FTZ R7, R7, c[0x0][0x2d0], -R0 ;  /* 0x0000b40007077a23 */ /* 0x000fe20000010800 */
[----:B------:R-:W-:Y:S01]  /*13260*/  @UP2 UMOV UR19, UR25 ;  /* 0x0000001900132c82 */ /* 0x000fe20008000000 */
[----:B------:R-:W-:Y:S01]  /*13270*/  IMAD.MOV.U32 R186, RZ, RZ, R109 ;  /* 0x000000ffffba7224 */ /* 0x000fe200078e006d */
[----:B------:R1:W2:Y:S01]  /*13280*/  MUFU.EX2 R30, R2 ;  /* 0x00000002001e7308 */ /* 0x0002a20000000800 */
[----:B------:R-:W-:Y:S01]  /*13290*/  IMAD.MOV.U32 R109, RZ, RZ, R110 ;  /* 0x000000ffff6d7224 */ /* 0x000fe200078e006e */
[----:B------:R-:W-:Y:S01]  /*132a0*/  HMMA.16816.F32.BF16 R48, R8, R22, R48 ;  /* 0x000000160830723c */ /* 0x000fe20000041830 */
[----:B------:R-:W-:Y:S01]  /*132b0*/  IMAD.MOV.U32 R110, RZ, RZ, R111 ;  /* 0x000000ffff6e7224 */ /* 0x000fe200078e006f */
[----:B------:R-:W-:Y:S01]  /*132c0*/  UMOV UR4, URZ ;  /* 0x0000003f00047c82 */ /* 0x000fe20008000000 */
[----:B------:R-:W-:Y:S01]  /*132d0*/  IMAD.MOV.U32 R111, RZ, RZ, R159 ;  /* 0x000000ffff6f7224 */ /* 0x000fe200078e009f */
[----:B------:R3:W5:Y:S01]  /*132e0*/  LDL.LU R234, [R1+0x30] ;  /* 0x0000300001ea7983 */ /* 0x0007620000300800 */
[----:B------:R-:W-:-:S02]  /*132f0*/  IMAD.MOV.U32 R159, RZ, RZ, R158 ;  /* 0x000000ffff9f7224 */ /* 0x000fc400078e009e */
[----:B------:R-:W-:Y:S02]  /*13300*/  IMAD.MOV.U32 R158, RZ, RZ, R116 ;  /* 0x000000ffff9e7224 */ /* 0x000fe400078e0074 */
[----:B------:R-:W-:Y:S02]  /*13310*/  IMAD.MOV.U32 R116, RZ, RZ, R155 ;  /* 0x000000ffff747224 */ /* 0x000fe400078e009b */
[----:B------:R-:W-:Y:S02]  /*13320*/  IMAD.MOV.U32 R155, RZ, RZ, R154 ;  /* 0x000000ffff9b7224 */ /* 0x000fe400078e009a */
[----:B------:R-:W-:Y:S02]  /*13330*/  IMAD.MOV.U32 R154, RZ, RZ, R153 ;  /* 0x000000ffff9a7224 */ /* 0x000fe400078e0099 */
[----:B-1----:R-:W-:Y:S02]  /*13340*/  FFMA.FTZ R2, R168, c[0x0][0x2d0], -R5 ;  /* 0x0000b400a8027a23 */ /* 0x002fe40000010805 */
[----:B------:R-:W-:-:S02]  /*13350*/  IMAD.MOV.U32 R168, RZ, RZ, R186 ;  /* 0x000000ffffa87224 */ /* 0x000fc400078e00ba */
[----:B------:R1:W-:Y:S01]  /*13360*/  MUFU.EX2 R28, R2 ;  /* 0x00000002001c7308 */ /* 0x0003e20000000800 */
[----:B------:R-:W-:Y:S02]  /*13370*/  IMAD.MOV.U32 R186, RZ, RZ, R109 ;  /* 0x000000ffffba7224 */ /* 0x000fe400078e006d */
[----:B------:R-:W-:Y:S02]  /*13380*/  IMAD.MOV.U32 R109, RZ, RZ, R110 ;  /* 0x000000ffff6d7224 */ /* 0x000fe400078e006e */
[----:B------:R-:W-:Y:S02]  /*13390*/  IMAD.MOV.U32 R110, RZ, RZ, R111 ;  /* 0x000000ffff6e7224 */ /* 0x000fe400078e006f */
[----:B------:R-:W-:Y:S02]  /*133a0*/  IMAD.MOV.U32 R111, RZ, RZ, R159 ;  /* 0x000000ffff6f7224 */ /* 0x000fe400078e009f */
[----:B------:R-:W-:Y:S02]  /*133b0*/  IMAD.MOV.U32 R153, RZ, RZ, R152 ;  /* 0x000000ffff997224 */ /* 0x000fe400078e0098 */
[----:B-1----:R-:W-:-:S02]  /*133c0*/  FFMA.FTZ R2, R168, c[0x0][0x2d0], -R5 ;  /* 0x0000b400a8027a23 */ /* 0x002fc40000010805 */
[----:B------:R-:W-:Y:S02]  /*133d0*/  IMAD.MOV.U32 R171, RZ, RZ, R109 ;  /* 0x000000ffffab7224 */ /* 0x000fe400078e006d */
[----:B------:R1:W-:Y:S01]  /*133e0*/  MUFU.EX2 R25, R2 ;  /* 0x0000000200197308 */ /* 0x0003e20000000800 */
[----:B------:R-:W-:Y:S02]  /*133f0*/  IMAD.MOV.U32 R159, RZ, RZ, R158 ;  /* 0x000000ffff9f7224 */ /* 0x000fe400078e009e */
[----:B------:R-:W-:Y:S02]  /*13400*/  IMAD.MOV.U32 R152, RZ, RZ, R233 ;  /* 0x000000ffff987224 */ /* 0x000fe400078e00e9 */
[----:B------:R-:W-:Y:S01]  /*13410*/  IMAD.MOV.U32 R158, RZ, RZ, R116 ;  /* 0x000000ffff9e7224 */ /* 0x000fe200078e0074 */
[----:B------:R-:W-:Y:S01]  /*13420*/  HMMA.16816.F32.BF16 R52, R8, R20, R52 ;  /* 0x000000140834723c */ /* 0x000fe20000041834 */
[----:B------:R-:W-:-:S07]  /*13430*/  IMAD.MOV.U32 R116, RZ, RZ, R155 ;  /* 0x000000ffff747224 */ /* 0x000fce00078e009b */
[----:B------:R-:W-:Y:S01]  /*13440*/  HMMA.16816.F32.BF16 R44, R8, R12, R44 ;  /* 0x0000000c082c723c */ /* 0x000fe2000004182c */
[----:B-1----:R-:W-:-:S07]  /*13450*/  FFMA.FTZ R2, R226, c[0x0][0x2d0], -R3 ;  /* 0x0000b400e2027a23 */ /* 0x002fce0000010803 */
[----:B------:R-:W-:Y:S01]  /*13460*/  HMMA.16816.F32.BF16 R32, R8, R14, R32 ;  /* 0x0000000e0820723c */ /* 0x000fe20000041820 */
[----:B------:R1:W-:Y:S01]  /*13470*/  MUFU.EX2 R24, R2 ;  /* 0x0000000200187308 */ /* 0x0003e20000000800 */
[----:B------:R-:W-:-:S06]  /*13480*/  IMAD.MOV.U32 R170, RZ, RZ, R186 ;  /* 0x000000ffffaa7224 */ /* 0x000fcc00078e00ba */
[----:B------:R-:W-:Y:S01]  /*13490*/  HMMA.16816.F32.BF16 R60, R8, R26, R60 ;  /* 0x0000001a083c723c */ /* 0x000fe2000004183c */
[----:B------:R-:W-:-:S07]  /*134a0*/  IMAD.MOV.U32 R155, RZ, RZ, R154 ;  /* 0x000000ffff9b7224 */ /* 0x000fce00078e009a */
[----:B------:R-:W-:Y:S01]  /*134b0*/  HMMA.16816.F32.BF16 R36, R8, R16, R36 ;  /* 0x000000100824723c */ /* 0x000fe20000041824 */
[----:B-1----:R-:W-:-:S07]  /*134c0*/  FFMA.FTZ R2, R224, c[0x0][0x2d0], -R3 ;  /* 0x0000b400e0027a23 */ /* 0x002fce0000010803 */
[----:B------:R-:W-:Y:S01]  /*134d0*/  HMMA.16816.F32.BF16 R40, R8, R18, R40 ;  /* 0x000000120828723c */ /* 0x000fe20000041828 */
[----:B------:R-:W-:Y:S01]  /*134e0*/  IMAD.MOV.U32 R141, RZ, RZ, R171 ;  /* 0x000000ffff8d7224 */ /* 0x000fe200078e00ab */
[----:B------:R1:W4:Y:S01]  /*134f0*/  MUFU.EX2 R23, R2 ;  /* 0x0000000200177308 */ /* 0x0003220000000800 */
[----:B------:R-:W-:Y:S01]  /*13500*/  IMAD.MOV.U32 R154, RZ, RZ, R153 ;  /* 0x000000ffff9a7224 */ /* 0x000fe200078e0099 */
[----:B------:R-:W-:Y:S01]  /*13510*/  @UP2 USHF.R.U32.HI UR17, URZ, UR5, UR19 ;  /* 0x000000053f112299 */ /* 0x000fe20008011613 */
[----:B------:R-:W-:Y:S01]  /*13520*/  IMAD.MOV.U32 R169, RZ, RZ, R110 ;  /* 0x000000ffffa97224 */ /* 0x000fe200078e006e */
[----:B------:R-:W-:Y:S01]  /*13530*/  LDSM.16.MT88.4 R16, [R231+0x3100] ;  /* 0x00310000e710783b */ /* 0x000fe20000004200 */
[----:B------:R-:W-:Y:S02]  /*13540*/  IMAD.MOV.U32 R153, RZ, RZ, R152 ;  /* 0x000000ffff997224 */ /* 0x000fe400078e0098 */
[----:B------:R-:W-:Y:S01]  /*13550*/  IMAD.MOV.U32 R152, RZ, RZ, R130 ;  /* 0x000000ffff987224 */ /* 0x000fe200078e0082 */
[----:B------:R3:W5:Y:S01]  /*13560*/  LDL.LU R233, [R1+0x2c] ;  /* 0x00002c0001e97983 */ /* 0x0007620000300800 */
[----:B------:R-:W-:-:S02]  /*13570*/  IMAD.MOV.U32 R142, RZ, RZ, R169 ;  /* 0x000000ffff8e7224 */ /* 0x000fc400078e00a9 */
[----:B------:R-:W-:Y:S02]  /*13580*/  IMAD.MOV.U32 R168, RZ, RZ, R111 ;  /* 0x000000ffffa87224 */ /* 0x000fe400078e006f */
[----:B------:R-:W-:Y:S02]  /*13590*/  IMAD.MOV.U32 R186, RZ, RZ, R159 ;  /* 0x000000ffffba7224 */ /* 0x000fe400078e009f */
[--C-:B-1----:R-:W-:Y:S02]  /*135a0*/  FFMA.FTZ R2, R170, c[0x0][0x2d0], -R3.reuse ;  /* 0x0000b400aa027a23 */ /* 0x102fe40000010803 */
[----:B------:R-:W-:Y:S02]  /*135b0*/  FFMA.FTZ R3, R141, c[0x0][0x2d0], -R3 ;  /* 0x0000b4008d037a23 */ /* 0x000fe40000010803 */
[----:B------:R-:W-:Y:S02]  /*135c0*/  IMAD.MOV.U32 R109, RZ, RZ, R158 ;  /* 0x000000ffff6d7224 */ /* 0x000fe400078e009e */
[----:B------:R-:W-:Y:S01]  /*135d0*/  IMAD.MOV.U32 R110, RZ, RZ, R116 ;  /* 0x000000ffff6e7224 */ /* 0x000fe200078e0074 */
[----:B------:R1:W-:Y:S01]  /*135e0*/  MUFU.EX2 R21, R3 ;  /* 0x0000000300157308 */ /* 0x0003e20000000800 */
[----:B------:R-:W-:-:S02]  /*135f0*/  IMAD.MOV.U32 R111, RZ, RZ, R155 ;  /* 0x000000ffff6f7224 */ /* 0x000fc400078e009b */
[----:B------:R-:W-:Y:S02]  /*13600*/  IMAD.MOV.U32 R159, RZ, RZ, R154 ;  /* 0x000000ffff9f7224 */ /* 0x000fe400078e009a */
[----:B------:R-:W-:Y:S02]  /*13610*/  IMAD.MOV.U32 R158, RZ, RZ, R153 ;  /* 0x000000ffff9e7224 */ /* 0x000fe400078e0099 */
[----:B------:R-:W-:Y:S02]  /*13620*/  IMAD.MOV.U32 R116, RZ, RZ, R152 ;  /* 0x000000ffff747224 */ /* 0x000fe400078e0098 */
[----:B------:R-:W-:Y:S02]  /*13630*/  IMAD.MOV.U32 R173, RZ, RZ, R168 ;  /* 0x000000ffffad7224 */ /* 0x000fe400078e00a8 */
[----:B------:R-:W-:Y:S01]  /*13640*/  IMAD.MOV.U32 R172, RZ, RZ, R186 ;  /* 0x000000ffffac7224 */ /* 0x000fe200078e00ba */
[----:B------:R2:W2:Y:S01]  /*13650*/  MUFU.EX2 R22, R2 ;  /* 0x0000000200167308 */ /* 0x0004a20000000800 */
[----:B------:R-:W-:Y:S01]  /*13660*/  IMAD.MOV.U32 R187, RZ, RZ, R109 ;  /* 0x000000ffffbb7224 */ /* 0x000fe200078e006d */
[----:B------:R-:W3:Y:S01]  /*13670*/  LDSM.16.MT88.4 R152, [R229+0x3100] ;  /* 0x00310000e598783b */ /* 0x000ee20000004200 */
[----:B------:R-:W-:-:S02]  /*13680*/  IMAD.MOV.U32 R185, RZ, RZ, R110 ;  /* 0x000000ffffb97224 */ /* 0x000fc400078e006e */
[----:B-1----:R-:W-:Y:S01]  /*13690*/  FFMA.FTZ R3, R142, c[0x0][0x2d0], -R6 ;  /* 0x0000b4008e037a23 */ /* 0x002fe20000010806 */
[----:B------:R-:W1:Y:S01]  /*136a0*/  LDSM.16.MT88.4 R168, [R232+0x3100] ;  /* 0x00310000e8a8783b */ /* 0x000e620000004200 */
[----:B------:R-:W-:Y:S02]  /*136b0*/  IMAD.MOV.U32 R184, RZ, RZ, R111 ;  /* 0x000000ffffb87224 */ /* 0x000fe400078e006f */
[----:B------:R-:W-:Y:S02]  /*136c0*/  IMAD.MOV.U32 R186, RZ, RZ, R159 ;  /* 0x000000ffffba7224 */ /* 0x000fe400078e009f */
[----:B------:R-:W-:Y:S02]  /*136d0*/  IMAD.MOV.U32 R109, RZ, RZ, R158 ;  /* 0x000000ffff6d7224 */ /* 0x000fe400078e009e */
[----:B------:R-:W-:Y:S01]  /*136e0*/  IMAD.MOV.U32 R110, RZ, RZ, R116 ;  /* 0x000000ffff6e7224 */ /* 0x000fe200078e0074 */
[----:B------:R4:W-:Y:S01]  /*136f0*/  MUFU.EX2 R20, R3 ;  /* 0x0000000300147308 */ /* 0x0009e20000000800 */
[----:B------:R-:W-:-:S02]  /*13700*/  IMAD.MOV.U32 R111, RZ, RZ, R117 ;  /* 0x000000ffff6f7224 */ /* 0x000fc400078e0075 */
[----:B------:R-:W-:Y:S02]  /*13710*/  IMAD.MOV.U32 R159, RZ, RZ, R118 ;  /* 0x000000ffff9f7224 */ /* 0x000fe400078e0076 */
[----:B------:R-:W-:Y:S02]  /*13720*/  IMAD.MOV.U32 R158, RZ, RZ, R119 ;  /* 0x000000ffff9e7224 */ /* 0x000fe400078e0077 */
[----:B--2---:R-:W-:Y:S02]  /*13730*/  FFMA.FTZ R2, R173, c[0x0][0x2d0], -R6 ;  /* 0x0000b400ad027a23 */ /* 0x004fe40000010806 */
[----:B------:R-:W-:Y:S01]  /*13740*/  FADD.FTZ R12, R223, R215 ;  /* 0x000000d7df0c7221 */ /* 0x000fe20000010000 */
[----:B------:R2:W-:Y:S01]  /*13750*/  MUFU.EX2 R14, R4 ;  /* 0x00000004000e7308 */ /* 0x0005e20000000800 */
[----:B------:R-:W-:Y:S01]  /*13760*/  FFMA.FTZ R5, R187, c[0x0][0x2d0], -R0 ;  /* 0x0000b400bb057a23 */ /* 0x000fe20000010800 */
[----:B------:R-:W1:Y:S01]  /*13770*/  LDSM.16.MT88.4 R116, [R230+0x3100] ;  /* 0x00310000e674783b */ /* 0x000e620000004200 */
[----:B------:R-:W-:-:S02]  /*13780*/  IMAD.MOV.U32 R213, RZ, RZ, R109 ;  /* 0x000000ffffd57224 */ /* 0x000fc400078e006d */
[----:B------:R-:W-:Y:S02]  /*13790*/  IMAD.MOV.U32 R207, RZ, RZ, R110 ;  /* 0x000000ffffcf7224 */ /* 0x000fe400078e006e */
[----:B----4-:R-:W-:Y:S02]  /*137a0*/  FFMA.FTZ R3, R172, c[0x0][0x2d0], -R6 ;  /* 0x0000b400ac037a23 */ /* 0x010fe40000010806 */
[----:B------:R-:W-:Y:S02]  /*137b0*/  FFMA.FTZ R6, R185, c[0x0][0x2d0], -R0 ;  /* 0x0000b400b9067a23 */ /* 0x000fe40000010800 */
[----:B------:R-:W-:Y:S02]  /*137c0*/  IMAD.MOV.U32 R110, RZ, RZ, R111 ;  /* 0x000000ffff6e7224 */ /* 0x000fe400078e006f */
[----:B------:R-:W-:Y:S02]  /*137d0*/  IMAD.MOV.U32 R172, RZ, RZ, R159 ;  /* 0x000000ffffac7224 */ /* 0x000fe400078e009f */
[----:B------:R-:W-:-:S02]  /*137e0*/  IMAD.MOV.U32 R173, RZ, RZ, R158 ;  /* 0x000000ffffad7224 */ /* 0x000fc400078e009e */
[----:B------:R-:W-:Y:S02]  /*137f0*/  IMAD.MOV.U32 R109, RZ, RZ, R157 ;  /* 0x000000ffff6d7224 */ /* 0x000fe400078e009d */
[----:B------:R-:W-:Y:S02]  /*13800*/  FFMA.FTZ R0, R249, c[0x0][0x2d0], -R0 ;  /* 0x0000b400f9007a23 */ /* 0x000fe40000010800 */
[----:B------:R-:W-:Y:S01]  /*13810*/  IMAD.MOV.U32 R111, RZ, RZ, R156 ;  /* 0x000000ffff6f7224 */ /* 0x000fe200078e009c */
[----:B------:R4:W1:Y:S01]  /*13820*/  MUFU.EX2 R15, R2 ;  /* 0x00000002000f7308 */ /* 0x0008620000000800 */
[----:B------:R-:W-:Y:S02]  /*13830*/  IMAD.MOV.U32 R159, RZ, RZ, R127 ;  /* 0x000000ffff9f7224 */ /* 0x000fe400078e007f */
[----:B------:R-:W-:Y:S02]  /*13840*/  IMAD.MOV.U32 R158, RZ, RZ, R126 ;  /* 0x000000ffff9e7224 */ /* 0x000fe400078e007e */
[----:B--2---:R-:W-:-:S02]  /*13850*/  FADD.FTZ R4, R250, R225 ;  /* 0x000000e1fa047221 */ /* 0x004fc40000010000 */
[----:B------:R-:W-:Y:S01]  /*13860*/  IMAD.MOV.U32 R130, RZ, RZ, R228 ;  /* 0x000000ffff827224 */ /* 0x000fe200078e00e4 */
[----:B------:R2:W-:Y:S01]  /*13870*/  MUFU.EX2 R13, R3 ;  /* 0x00000003000d7308 */ /* 0x0005e20000000800 */
[----:B------:R-:W-:-:S07]  /*13880*/  IMAD.MOV.U32 R211, RZ, RZ, R186 ;  /* 0x000000ffffd37224 */ /* 0x000fce00078e00ba */
[----:B------:R-:W-:Y:S01]  /*13890*/  MUFU.EX2 R10, R7 ;  /* 0x00000007000a7308 */ /* 0x000fe20000000800 */
[----:B----4-:R-:W-:Y:S01]  /*138a0*/  FADD.FTZ R2, R110, R109 ;  /* 0x0000006d6e027221 */ /* 0x010fe20000010000 */
[----:B------:R-:W-:Y:S01]  /*138b0*/  UIADD3 UR5, UR17, UR14, -UR20 ;  /* 0x0000000e11057290 */ /* 0x000fe2000fffe814 */
[----:B------:R-:W-:Y:S01]  /*138c0*/  FADD.FTZ R4, R159, R4 ;  /* 0x000000049f047221 */ /* 0x000fe20000010000 */
[----:B------:R4:W5:Y:S01]  /*138d0*/  LDL.LU R228, [R1+0x28] ;  /* 0x0000280001e47983 */ /* 0x0009620000300800 */
[----:B------:R-:W-:Y:S01]  /*138e0*/  FADD.FTZ R2, R131, R2 ;  /* 0x0000000283027221 */ /* 0x000fe20000010000 */
[----:B------:R-:W-:Y:S01]  /*138f0*/  UIMAD.WIDE UR4, UR5, -0x6db6db6d, UR4 ;  /* 0x92492493050478a5 */ /* 0x000fe2000f8e0204 */
[----:B------:R-:W-:Y:S01]  /*13900*/  IMAD.MOV.U32 R210, RZ, RZ, R184 ;  /* 0x000000ffffd27224 */ /* 0x000fe200078e00b8 */
[----:B------:R1:W1:Y:S01]  /*13910*/  MUFU.EX2 R11, R0 ;  /* 0x00000000000b7308 */ /* 0x0002620000000800 */
[----:B--2---:R-:W-:Y:S01]  /*13920*/  FADD.FTZ R3, R172, R173 ;  /* 0x000000adac037221 */ /* 0x004fe20000010000 */
[----:B------:R-:W-:Y:S01]  /*13930*/  USHF.R.U32.HI UR6, URZ, 0x1f, UR5 ;  /* 0x0000001f3f067899 */ /* 0x000fe20008011605 */
[----:B------:R-:W-:Y:S01]  /*13940*/  FADD.FTZ R2, R211, R2 ;  /* 0x00000002d3027221 */ /* 0x000fe20000010000 */
[----:B------:R-:W-:Y:S01]  /*13950*/  UIADD3 UR12, UR13, -0x2, URZ ;  /* 0xfffffffe0d0c7890 */ /* 0x000fe2000fffe03f */
[----:B------:R-:W-:Y:S01]  /*13960*/  FADD.FTZ R3, R158, R3 ;  /* 0x000000039e037221 */ /* 0x000fe20000010000 */
[----:B------:R-:W-:Y:S01]  /*13970*/  ULEA.HI.SX32 UR6, UR5, UR6, 0x1a ;  /* 0x0000000605067291 */ /* 0x000fe2000f8fd23f */
[----:B------:R-:W-:Y:S01]  /*13980*/  IMAD.MOV.U32 R157, RZ, RZ, R125 ;  /* 0x000000ffff9d7224 */ /* 0x000fe200078e007d */
[----:B------:R2:W-:Y:S01]  /*13990*/  MUFU.EX2 R8, R5 ;  /* 0x0000000500087308 */ /* 0x0005e20000000800 */
[----:B------:R-:W-:Y:S01]  /*139a0*/  FADD.FTZ R3, R213, R3 ;  /* 0x00000003d5037221 */ /* 0x000fe20000010000 */
[----:B------:R-:W-:Y:S01]  /*139b0*/  UISETP.LT.AND UP0, UPT, URZ, UR6, UPT ;  /* 0x000000063f00728c */ /* 0x000fe2000bf01270 */
[----:B------:R-:W-:Y:S01]  /*139c0*/  IMAD.MOV.U32 R156, RZ, RZ, R124 ;  /* 0x000000ffff9c7224 */ /* 0x000fe200078e007c */
[----:B------:R-:W-:Y:S01]  /*139d0*/  F2FP.BF16.PACK_AB R184, R30, R29 ;  /* 0x0000001d1eb8723e */ /* 0x000fe200000010ff */
[----:B------:R-:W-:Y:S01]  /*139e0*/  FADD.FTZ R3, R123, R3 ;  /* 0x000000037b037221 */ /* 0x000fe20000010000 */
[----:B------:R-:W-:Y:S01]  /*139f0*/  USEL UR6, URZ, UR6, !UP0 ;  /* 0x000000063f067287 */ /* 0x000fe2000c000000 */
[----:B------:R-:W-:Y:S01]  /*13a00*/  FADD.FTZ R2, R121, R2 ;  /* 0x0000000279027221 */ /* 0x000fe20000010000 */
[----:B------:R-:W3:Y:S01]  /*13a10*/  MUFU.EX2 R9, R6 ;  /* 0x0000000600097308 */ /* 0x000ee20000000800 */
[----:B-1----:R-:W-:Y:S01]  /*13a20*/  FADD.FTZ R0, R111, R12 ;  /* 0x0000000c6f007221 */ /* 0x002fe20000010000 */
[----:B------:R-:W-:Y:S01]  /*13a30*/  UISETP.GE.AND UP0, UPT, UR12, UR6, UPT ;  /* 0x000000060c00728c */ /* 0x000fe2000bf06270 */
[----:B------:R-:W-:Y:S01]  /*13a40*/  IMAD.MOV.U32 R206, RZ, RZ, R157 ;  /* 0x000000ffffce7224 */ /* 0x000fe200078e009d */
[----:B------:R-:W-:Y:S01]  /*13a50*/  F2FP.BF16.PACK_AB R185, R23, R24 ;  /* 0x0000001817b9723e */ /* 0x000fe200000010ff */
[----:B------:R-:W-:Y:S01]  /*13a60*/  IMAD.MOV.U32 R109, RZ, RZ, R156 ;  /* 0x000000ffff6d7224 */ /* 0x000fe200078e009c */
[----:B------:R-:W-:Y:S01]  /*13a70*/  F2FP.BF16.PACK_AB R186, R25, R28 ;  /* 0x0000001c19ba723e */ /* 0x000fe200000010ff */
[----:B------:R-:W-:Y:S01]  /*13a80*/  IMAD.MOV.U32 R111, RZ, RZ, R128 ;  /* 0x000000ffff6f7224 */ /* 0x000fe200078e0080 */
[----:B------:R-:W-:Y:S01]  /*13a90*/  PLOP3.LUT P0, PT, PT, PT, UP0, 0x80, 0x0 ;  /* 0x000000000000781c */ /* 0x000fe20003f0f008 */
[----:B--2---:R-:W-:Y:S01]  /*13aa0*/  FADD.FTZ R5, R129, R0 ;  /* 0x0000000081057221 */ /* 0x004fe20000010000 */
[----:B------:R-:W-:Y:S01]  /*13ab0*/  F2FP.BF16.PACK_AB R187, R21, R22 ;  /* 0x0000001615bb723e */ /* 0x000fe200000010ff */
[----:B------:R-:W-:Y:S01]  /*13ac0*/  FADD.FTZ R0, R207, R4 ;  /* 0x00000004cf007221 */ /* 0x000fe20000010000 */
[----:B------:R-:W-:Y:S01]  /*13ad0*/  F2FP.BF16.PACK_AB R128, R15, R20 ;  /* 0x000000140f80723e */ /* 0x000fe200000010ff */
[----:B------:R-:W-:Y:S01]  /*13ae0*/  FADD.FTZ R5, R210, R5 ;  /* 0x00000005d2057221 */ /* 0x000fe20000010000 */
[----:B------:R-:W-:Y:S01]  /*13af0*/  F2FP.BF16.PACK_AB R131, R11, R10 ;  /* 0x0000000a0b83723e */ /* 0x000fe200000010ff */
[----:B------:R-:W-:Y:S01]  /*13b00*/  FADD.FTZ R4, R218, R0 ;  /* 0x00000000da047221 */ /* 0x000fe20000010000 */
[----:B---3--:R-:W-:Y:S01]  /*13b10*/  F2FP.BF16.PACK_AB R129, R9, R8 ;  /* 0x000000080981723e */ /* 0x008fe200000010ff */
        /* <DEDUP_REMOVED lines=12> */
[----:B------:R-:W-:Y:S01]  /*13be0*/  IMAD.MOV.U32 R110, RZ, RZ, R130 ;  /* 0x000000ffff6e7224 */ /* 0x000fe200078e0082 */
[----:B------:R-:W-:Y:S01]  /*13bf0*/  F2FP.BF16.PACK_AB R130, R13, R14 ;  /* 0x0000000e0d82723e */ /* 0x000fe200000010ff */
        /* <DEDUP_REMOVED lines=93> */
[----:B------:R-:W-:Y:S02]  /*141d0*/  FADD.FTZ R3, R28, R3 ;  /* 0x000000031c037221 */ /* 0x000fe40000010000 */
[----:B------:R-:W-:Y:S02]  /*141e0*/  FADD.FTZ R5, R11, R2 ;  /* 0x000000020b057221 */ /* 0x000fe40000010000 */
[----:B------:R-:W-:-:S03]  /*141f0*/  FADD.FTZ R2, R25, R3 ;  /* 0x0000000319027221 */ /* 0x000fc60000010000 */
[----:B------:R4:W-:Y:S01]  /*14200*/  STL [R1+0xc], R5 ;  /* 0x00000c0501007387 */ /* 0x0009e20000100800 */
[----:B-1----:R-:W-:-:S05]  /*14210*/  FADD.FTZ R0, R21, R4 ;  /* 0x0000000415007221 */ /* 0x002fca0000010000 */
[----:B------:R4:W-:Y:S04]  /*14220*/  STL [R1+0x14], R0 ;  /* 0x0000140001007387 */ /* 0x0009e80000100800 */
[----:B------:R4:W-:Y:S01]  /*14230*/  STL [R1+0x10], R2 ;  /* 0x0000100201007387 */ /* 0x0009e20000100800 */
[----:B------:R-:W-:Y:S05]  /*14240*/  @!P0 BRA `(.L_x_1582) ;  /* 0x000056e000008947 */ /* 0x000fea0003800000 */
[----:B------:R-:W2:Y:S01]  /*14250*/  LDL R111, [R1+0x20] ;  /* 0x00002000016f7983 */ /* 0x000ea20000100800 */
        /* <DEDUP_REMOVED lines=10> */
[----:B--2-4-:R-:W-:-:S05]  /*14300*/  @P1 IMAD.HI.U32 R0, R111, c[0x0][0x2c8], RZ ;  /* 0x0000b2006f001a27 */ /* 0x014fca00078e00ff */
[----:B------:R-:W-:-:S05]  /*14310*/  @P0 SHF.R.U32.HI R0, RZ, c[0x0][0x2cc], R0 ;  /* 0x0000b300ff000a19 */ /* 0x000fca0000011600 */
[----:B------:R1:W-:Y:S02]  /*14320*/  @P0 STL [R1+0x1c], R0 ;  /* 0x00001c0001000387 */ /* 0x0003e40000100800 */
.L_x_1585:
        /* <DEDUP_REMOVED lines=23> */
[----:B------:R-:W4:Y:S01]  /*144a0*/  LDL R6, [R1] ;  /* 0x0000000001067983 */ /* 0x000f220000100800 */
        /* <DEDUP_REMOVED lines=16> */
[----:B------:R-:W5:Y:S04]  /*145b0*/  SHFL.IDX PT, R8, R0, 0x1, 0x181f ;  /* 0x00381f0000087f89 */ /* 0x000f6800000e0000 */
        /* <DEDUP_REMOVED lines=8> */
[----:B------:R-:W3:Y:S01]  /*14640*/  SHFL.IDX PT, R12, R2, 0x2, 0x181f ;  /* 0x00581f00020c7f89 */ /* 0x000ee200000e0000 */
[--C-:B-----5:R-:W-:Y:S03]  /*14650*/  IMAD.X R5, R8, 0x1, R246.reuse, P0 ;  /* 0x0000000108057824 */ /* 0x120fe600000e06f6 */
[----:B------:R-:W4:Y:S04]  /*14660*/  SHFL.IDX PT, R10, R2, 0x3, 0x181f ;  /* 0x00781f00020a7f89 */ /* 0x000f2800000e0000 */
[----:B------:R-:W5:Y:S04]  /*14670*/  SHFL.IDX PT, R9, R2, 0x4, 0x181f ;  /* 0x00981f0002097f89 */ /* 0x000f6800000e0000 */
[----:B------:R-:W2:Y:S04]  /*14680*/  SHFL.IDX PT, R14, R2, 0x5, 0x181f ;  /* 0x00b81f00020e7f89 */ /* 0x000ea800000e0000 */
[----:B------:R-:W2:Y:S01]  /*14690*/  SHFL.IDX PT, R2, R2, 0x6, 0x181f ;  /* 0x00d81f0002027f89 */ /* 0x000ea200000e0000 */
[----:B-1----:R-:W-:Y:S05]  /*146a0*/  IADD3 R0, R248, 0x100, RZ ;  /* 0x00000100f8007810 */ /* 0x002fea0007ffe0ff */
[----:B------:R2:W-:Y:S01]  /*146b0*/  LDGSTS.E.BYPASS.LTC128B.128 [R0], [R6.64], !P6 ;  /* 0x0000000006007fae */ /* 0x0005e2000f101d56 */
[-C--:B---3--:R-:W-:Y:S03]  /*146c0*/  IADD3 R12, P0, R12, R247.reuse, RZ ;  /* 0x000000f70c0c7210 */ /* 0x088fe60007f1e0ff */
[----:B------:R1:W-:Y:S01]  /*146d0*/  LDGSTS.E.BYPASS.LTC128B.128 [R0+0x800], [R4.64], !P6 ;  /* 0x0080000004007fae */ /* 0x0003e2000f101d56 */
[-C--:B----4-:R-:W-:Y:S01]  /*146e0*/  IADD3 R10, P3, R10, R247.reuse, RZ ;  /* 0x000000f70a0a7210 */ /* 0x090fe20007f7e0ff */
[--C-:B------:R-:W-:Y:S01]  /*146f0*/  IMAD.X R13, R11, 0x1, R246.reuse, P0 ;  /* 0x000000010b0d7824 */ /* 0x100fe200000e06f6 */
[-C--:B-----5:R-:W-:Y:S03]  /*14700*/  IADD3 R8, P2, R9, R247.reuse, RZ ;  /* 0x000000f709087210 */ /* 0x0a0fe60007f5e0ff */
[--C-:B------:R-:W-:Y:S01]  /*14710*/  IMAD.X R11, R22, 0x1, R246.reuse, P3 ;  /* 0x00000001160b7824 */ /* 0x100fe200018e06f6 */
[----:B------:R3:W-:Y:S01]  /*14720*/  LDGSTS.E.BYPASS.LTC128B.128 [R0+0x1000], [R12.64], !P6 ;  /* 0x010000000c007fae */ /* 0x0007e2000f101d56 */
[--C-:B------:R-:W-:Y:S03]  /*14730*/  IMAD.X R9, R21, 0x1, R246.reuse, P2 ;  /* 0x0000000115097824 */ /* 0x100fe600010e06f6 */
[----:B------:R3:W-:Y:S04]  /*14740*/  LDGSTS.E.BYPASS.LTC128B.128 [R0+0x1800], [R10.64], !P6 ;  /* 0x018000000a007fae */ /* 0x0007e8000f101d56 */
[----:B------:R3:W-:Y:S01]  /*14750*/  LDGSTS.E.BYPASS.LTC128B.128 [R0+0x2000], [R8.64], !P6 ;  /* 0x0200000008007fae */ /* 0x0007e2000f101d56 */
[-C--:B--2---:R-:W-:Y:S02]  /*14760*/  IADD3 R6, P1, R14, R247.reuse, RZ ;  /* 0x000000f70e067210 */ /* 0x084fe40007f3e0ff */
[----:B-1----:R-:W-:Y:S03]  /*14770*/  IADD3 R4, P0, R2, R247, RZ ;  /* 0x000000f702047210 */ /* 0x002fe60007f1e0ff */
[--C-:B------:R-:W-:Y:S02]  /*14780*/  IMAD.X R7, R20, 0x1, R246.reuse, P1 ;  /* 0x0000000114077824 */ /* 0x100fe400008e06f6 */
[----:B------:R-:W-:Y:S03]  /*14790*/  IMAD.X R5, R15, 0x1, R246, P0 ;  /* 0x000000010f057824 */ /* 0x000fe600000e06f6 */
[----:B------:R3:W-:Y:S04]  /*147a0*/  LDGSTS.E.BYPASS.LTC128B.128 [R0+0x2800], [R6.64], !P6 ;  /* 0x0280000006007fae */ /* 0x0007e8000f101d56 */
[----:B------:R3:W-:Y:S02]  /*147b0*/  LDGSTS.E.BYPASS.LTC128B.128 [R0+0x3000], [R4.64], !P6 ;  /* 0x0300000004007fae */ /* 0x0007e4000f101d56 */
.L_x_1583:
[-C--:B-1-34-:R-:W-:Y:S01]  /*147c0*/  HMMA.16816.F32.BF16 R4, R112, R16.reuse, RZ ;  /* 0x000000107004723c */ /* 0x09afe200000418ff */
        /* <DEDUP_REMOVED lines=64> */
[----:B------:R-:W2:Y:S07]  /*14bd0*/  LDSM.16.M88.4 R196, [R234+0x5900] ;  /* 0x00590000eac4783b */ /* 0x000eae0000000200 */
[----:B------:R-:W-:Y:S01]  /*14be0*/  HMMA.16816.F32.BF16 R112, R188, R222, R112 ;  /* 0x000000debc70723c */ /* 0x000fe20000041870 */
[----:B------:R-:W2:Y:S07]  /*14bf0*/  LDSM.16.M88.4 R188, [R234+0x6100] ;  /* 0x00610000eabc783b */ /* 0x000eae0000000200 */
[-C--:B-1----:R-:W-:Y:S01]  /*14c00*/  HMMA.16816.F32.BF16 R4, R136, R192.reuse, R4 ;  /* 0x000000c08804723c */ /* 0x082fe20000041804 */
[----:B------:R-:W-:Y:S07]  /*14c10*/  LDSM.16.M88.4 R220, [R233+0x1800] ;  /* 0x00180000e9dc783b */ /* 0x000fee0000000200 */
[C---:B---3--:R-:W-:Y:S08]  /*14c20*/  HMMA.16816.F32.BF16 R8, R200.reuse, R192, R8 ;  /* 0x000000c0c808723c */ /* 0x048ff00000041808 */
[-C--:B------:R-:W-:Y:S08]  /*14c30*/  HMMA.16816.F32.BF16 R12, R200, R194.reuse, R12 ;  /* 0x000000c2c80c723c */ /* 0x080ff0000004180c */
[C---:B------:R-:W-:Y:S01]  /*14c40*/  HMMA.16816.F32.BF16 R16, R136.reuse, R194, R16 ;  /* 0x000000c28810723c */ /* 0x040fe20000041810 */
[----:B------:R-:W1:Y:S07]  /*14c50*/  LDSM.16.M88.4 R192, [R234+0x6900] ;  /* 0x00690000eac0783b */ /* 0x000e6e0000000200 */
        /* <DEDUP_REMOVED lines=9> */
[----:B------:R-:W-:Y:S07]  /*14cf0*/  LDSM.16.M88.4 R208, [R237+0x9100] ;  /* 0x00910000edd0783b */ /* 0x000fee0000000200 */
[-C--:B--2---:R-:W-:Y:S08]  /*14d00*/  HMMA.16816.F32.BF16 R52, R136, R212.reuse, R52 ;  /* 0x000000d48834723c */ /* 0x084ff00000041834 */
        /* <DEDUP_REMOVED lines=14> */
[-C--:B-1----:R-:W-:Y:S08]  /*14df0*/  HMMA.16816.F32.BF16 R100, R136, R192.reuse, R100 ;  /* 0x000000c08864723c */ /* 0x082ff00000041864 */
[C---:B------:R-:W-:Y:S08]  /*14e00*/  HMMA.16816.F32.BF16 R104, R200.reuse, R192, R104 ;  /* 0x000000c0c868723c */ /* 0x040ff00000041868 */
[-C--:B------:R-:W-:Y:S01]  /*14e10*/  HMMA.16816.F32.BF16 R108, R200, R194.reuse, R108 ;  /* 0x000000c2c86c723c */ /* 0x080fe2000004186c */
[----:B------:R-:W1:Y:S07]  /*14e20*/  LDSM.16.M88.4 R200, [R233+0x2800] ;  /* 0x00280000e9c8783b */ /* 0x000e6e0000000200 */
[----:B------:R-:W-:Y:S01]  /*14e30*/  HMMA.16816.F32.BF16 R112, R136, R194, R112 ;  /* 0x000000c28870723c */ /* 0x000fe20000041870 */
[----:B------:R-:W4:Y:S01]  /*14e40*/  LDSM.16.M88.4 R136, [R233+0x3000] ;  /* 0x00300000e988783b */ /* 0x000f220000000200 */
[----:B------:R-:W-:Y:S06]  /*14e50*/  DEPBAR.LE SB0, 0x0 ;  /* 0x000080000000791a */ /* 0x000fec0000000000 */
[-C--:B--2---:R-:W-:Y:S01]  /*14e60*/  HMMA.16816.F32.BF16 R4, R196, R204.reuse, R4 ;  /* 0x000000ccc404723c */ /* 0x084fe20000041804 */
[----:B------:R-:W-:Y:S07]  /*14e70*/  BAR.SYNC.DEFER_BLOCKING 0x0 ;  /* 0x0000000000007b1d */ /* 0x000fee0000010000 */
        /* <DEDUP_REMOVED lines=29> */
[----:B------:R-:W-:Y:S01]  /*15050*/  IMAD.MOV.U32 R2, RZ, RZ, c[0x0][0x2b8] ;  /* 0x0000ae00ff027624 */ /* 0x000fe200078e00ff */
[----:B------:R-:W-:Y:S01]  /*15060*/  UIMAD UR10, UR12, 0x70, UR18 ;  /* 0x000000700c0a78a4 */ /* 0x000fe2000f8e0212 */
[----:B------:R-:W-:Y:S03]  /*15070*/  IMAD.MOV.U32 R138, RZ, RZ, RZ ;  /* 0x000000ffff8a7224 */ /* 0x000fe600078e00ff */
[----:B------:R-:W-:Y:S02]  /*15080*/  ISETP.NE.AND P2, PT, R2, 0x1, PT ;  /* 0x000000010200780c */ /* 0x000fe40003f45270 */
[----:B------:R-:W-:Y:S05]  /*15090*/  IMAD.U32 R2, RZ, RZ, UR10 ;  /* 0x0000000aff027e24 */ /* 0x000fea000f8e00ff */
[----:B--2---:R-:W-:Y:S02]  /*150a0*/  IADD3 R2, R2, -0x70, R0 ;  /* 0xffffff9002027810 */ /* 0x004fe40007ffe000 */
[----:B------:R-:W-:Y:S04]  /*150b0*/  ISETP.GT.AND P1, PT, R0, 0x6f, PT ;  /* 0x0000006f0000780c */ /* 0x000fe80003f24270 */
        /* <DEDUP_REMOVED lines=16> */
[----:B--2---:R-:W-:Y:S01]  /*151c0*/  STL [R1], R138 ;  /* 0x0000008a01007387 */ /* 0x004fe20000100800 */
[----:B------:R-:W-:Y:S02]  /*151d0*/  SHF.R.S32.HI R2, RZ, 0x1f, R138 ;  /* 0x0000001fff027819 */ /* 0x000fe4000001148a */
        /* <DEDUP_REMOVED lines=38> */
[--C-:B-1----:R-:W-:Y:S02]  /*15440*/  IMAD.X R139, R194, 0x1, R246.reuse, P1 ;  /* 0x00000001c28b7824 */ /* 0x102fe400008e06f6 */
[----:B------:R-:W-:Y:S03]  /*15450*/  IMAD.X R137, R0, 0x1, R246, P0 ;  /* 0x0000000100897824 */ /* 0x000fe600000e06f6 */
[----:B------:R2:W-:Y:S04]  /*15460*/  LDGSTS.E.BYPASS.LTC128B.128 [R248+0x6100], [R138.64], !P6 ;  /* 0x061000008af87fae */ /* 0x0005e8000f101d56 */
[----:B------:R2:W-:Y:S02]  /*15470*/  LDGSTS.E.BYPASS.LTC128B.128 [R248+0x6900], [R136.64], !P6 ;  /* 0x0690000088f87fae */ /* 0x0005e4000f101d56 */
.L_x_1584:
        /* <DEDUP_REMOVED lines=20> */
[----:B------:R-:W-:Y:S08]  /*155c0*/  SHFL.IDX PT, R135, R0, RZ, 0x1c1f ;  /* 0x001c1fff00877589 */ /* 0x000ff000000e0000 */
[----:B------:R-:W-:Y:S08]  /*155d0*/  SHFL.IDX PT, R138, R0, 0x2, 0x1c1f ;  /* 0x005c1f00008a7f89 */ /* 0x000ff000000e0000 */
[----:B------:R-:W-:Y:S08]  /*155e0*/  SHFL.IDX PT, R137, R0, 0x3, 0x1c1f ;  /* 0x007c1f0000897f89 */ /* 0x000ff000000e0000 */
[----:B------:R3:W4:Y:S02]  /*155f0*/  SHFL.IDX PT, R2, R0, 0x1, 0x1c1f ;  /* 0x003c1f0000027f89 */ /* 0x00072400000e0000 */
[----:B---3--:R-:W-:Y:S05]  /*15600*/  IMAD.U32 R0, RZ, RZ, UR10 ;  /* 0x0000000aff007e24 */ /* 0x008fea000f8e00ff */
[----:B--2---:R-:W-:Y:S04]  /*15610*/  IADD3 R0, -R139, 0x1, R0 ;  /* 0x000000018b007810 */ /* 0x004fe80007ffe100 */
[----:B------:R-:W-:Y:S05]  /*15620*/  IADD3 R136, -R136, UR14, R0 ;  /* 0x0000000e88887c10 */ /* 0x000fea000fffe100 */
[C---:B----4-:R-:W-:Y:S02]  /*15630*/  IMAD.IADD R2, R136.reuse, 0x1, R2 ;  /* 0x0000000188027824 */ /* 0x050fe400078e0202 */
[C---:B------:R-:W-:Y:S02]  /*15640*/  IMAD.IADD R135, R136.reuse, 0x1, R135 ;  /* 0x0000000188877824 */ /* 0x040fe400078e0287 */
[----:B------:R-:W-:Y:S01]  /*15650*/  IMAD.IADD R0, R136, 0x1, R138 ;  /* 0x0000000188007824 */ /* 0x000fe200078e028a */
[----:B------:R-:W-:Y:S01]  /*15660*/  ISETP.GT.AND P1, PT, R2, RZ, PT ;  /* 0x000000ff0200720c */ /* 0x000fe20003f24270 */
[----:B------:R-:W-:Y:S01]  /*15670*/  IMAD.IADD R136, R136, 0x1, R137 ;  /* 0x0000000188887824 */ /* 0x000fe200078e0289 */
[----:B------:R-:W-:Y:S02]  /*15680*/  ISETP.GT.AND P0, PT, R2, 0x1, PT ;  /* 0x000000010200780c */ /* 0x000fe40003f04270 */
        /* <DEDUP_REMOVED lines=25> */
[----:B------:R-:W-:Y:S02]  /*15820*/  ISETP.GT.AND P3, PT, R135, RZ, PT ;  /* 0x000000ff8700720c */ /* 0x000fe40003f64270 */
[----:B------:R-:W-:Y:S02]  /*15830*/  FSEL R33, R33, -INF , P2 ;  /* 0xff80000021217808 */ /* 0x000fe40001000000 */
[----:B------:R-:W-:Y:S02]  /*15840*/  ISETP.GT.AND P2, PT, R135, 0x21, PT ;  /* 0x000000218700780c */ /* 0x000fe40003f44270 */
[C---:B------:R-:W-:Y:S02]  /*15850*/  ISETP.GT.AND P1, PT, R2.reuse, 0x28, PT ;  /* 0x000000280200780c */ /* 0x040fe40003f24270 */
[----:B------:R-:W-:Y:S02]  /*15860*/  ISETP.GT.AND P0, PT, R2, 0x29, PT ;  /* 0x000000290200780c */ /* 0x000fe40003f04270 */
[----:B------:R-:W-:Y:S02]  /*15870*/  FSEL R37, R37, -INF , P2 ;  /* 0xff80000025257808 */ /* 0x000fe40001000000 */
[----:B------:R-:W-:Y:S02]  /*15880*/  FSEL R138, R4, -INF , P3 ;  /* 0xff800000048a7808 */ /* 0x000fe40001800000 */
        /* <DEDUP_REMOVED lines=10> */
[----:B------:R-:W-:Y:S02]  /*15930*/  FSEL R49, R49, -INF , P2 ;  /* 0xff80000031317808 */ /* 0x000fe40001000000 */
[C---:B------:R-:W-:Y:S02]  /*15940*/  ISETP.GT.AND P2, PT, R135.reuse, 0x31, PT ;  /* 0x000000318700780c */ /* 0x040fe40003f44270 */
[C---:B------:R-:W-:Y:S02]  /*15950*/  ISETP.GT.AND P1, PT, R136.reuse, RZ, PT ;  /* 0x000000ff8800720c */ /* 0x040fe40003f24270 */
        /* <DEDUP_REMOVED lines=13> */
[----:B------:R-:W-:Y:S02]  /*15a30*/  FMNMX.FTZ R137, R138, R3, !PT ;  /* 0x000000038a897209 */ /* 0x000fe40007810000 */
[----:B------:R-:W-:Y:S02]  /*15a40*/  FSEL R9, R9, -INF , P2 ;  /* 0xff80000009097808 */ /* 0x000fe40001000000 */
[C---:B------:R-:W-:Y:S02]  /*15a50*/  ISETP.GT.AND P2, PT, R135.reuse, 0x39, PT ;  /* 0x000000398700780c */ /* 0x040fe40003f44270 */
[C---:B------:R-:W-:Y:S02]  /*15a60*/  ISETP.GT.AND P1, PT, R136.reuse, 0x8, PT ;  /* 0x000000088800780c */ /* 0x040fe40003f24270 */
[----:B------:R-:W-:Y:S02]  /*15a70*/  ISETP.GT.AND P0, PT, R136, 0x9, PT ;  /* 0x000000098800780c */ /* 0x000fe40003f04270 */
        /* <DEDUP_REMOVED lines=19> */
[C---:B------:R-:W-:Y:S02]  /*15bb0*/  ISETP.GT.AND P3, PT, R0.reuse, RZ, PT ;  /* 0x000000ff0000720c */ /* 0x040fe40003f64270 */
[----:B------:R-:W-:Y:S02]  /*15bc0*/  FSEL R198, R69, -INF , P2 ;  /* 0xff80000045c67808 */ /* 0x000fe40001000000 */
[----:B------:R-:W-:Y:S02]  /*15bd0*/  ISETP.GT.AND P2, PT, R0, 0x11, PT ;  /* 0x000000110000780c */ /* 0x000fe40003f44270 */
[----:B------:R-:W-:Y:S02]  /*15be0*/  FMNMX.FTZ R137, R17, R137, !PT ;  /* 0x0000008911897209 */ /* 0x000fe40007810000 */
[----:B------:R-:W-:Y:S02]  /*15bf0*/  FSEL R26, R26, -INF , P1 ;  /* 0xff8000001a1a7808 */ /* 0x000fe40000800000 */
[----:B------:R-:W-:Y:S02]  /*15c00*/  FSEL R27, R27, -INF , P0 ;  /* 0xff8000001b1b7808 */ /* 0x000fe40000000000 */
[C---:B------:R-:W-:Y:S02]  /*15c10*/  ISETP.GT.AND P1, PT, R2.reuse, 0x48, PT ;  /* 0x000000480200780c */ /* 0x040fe40003f24270 */
        /* <DEDUP_REMOVED lines=46> */
[----:B------:R-:W-:Y:S02]  /*15f00*/  FSEL R81, R97, -INF , P2 ;  /* 0xff80000061517808 */ /* 0x000fe40001000000 */
[----:B------:R-:W-:Y:S02]  /*15f10*/  FMNMX.FTZ R137, R37, R137, !PT ;  /* 0x0000008925897209 */ /* 0x000fe40007810000 */
[----:B------:R-:W-:Y:S02]  /*15f20*/  FSEL R208, R80, -INF , P3 ;  /* 0xff80000050d07808 */ /* 0x000fe40001800000 */
[----:B------:R-:W-:Y:S02]  /*15f30*/  FSEL R80, R47, -INF , P0 ;  /* 0xff8000002f507808 */ /* 0x000fe40000000000 */
[----:B------:R-:W-:Y:S02]  /*15f40*/  ISETP.GT.AND P2, PT, R0, 0x29, PT ;  /* 0x000000290000780c */ /* 0x000fe40003f44270 */
        /* <DEDUP_REMOVED lines=11> */
[----:B------:R-:W-:Y:S02]  /*16000*/  ISETP.GT.AND P0, PT, R2, 0x69, PT ;  /* 0x000000690200780c */ /* 0x000fe40003f04270 */
[----:B------:R-:W-:Y:S02]  /*16010*/  FSEL R226, R101, -INF , P2 ;  /* 0xff80000065e27808 */ /* 0x000fe40001000000 */
[----:B------:R-:W-:Y:S02]  /*16020*/  FSEL R101, R58, -INF , P1 ;  /* 0xff8000003a657808 */ /* 0x000fe40000800000 */
[----:B------:R-:W-:Y:S02]  /*16030*/  ISETP.GT.AND P1, PT, R2, 0x68, PT ;  /* 0x000000680200780c */ /* 0x000fe40003f24270 */
[----:B------:R-:W-:Y:S02]  /*16040*/  FMNMX.FTZ R137, R49, R137, !PT ;  /* 0x0000008931897209 */ /* 0x000fe40007810000 */
        /* <DEDUP_REMOVED lines=29> */
[----:B------:R-:W-:Y:S01]  /*16220*/  FSEL R98, R56, -INF , P3 ;  /* 0xff80000038627808 */ /* 0x000fe20001800000 */
[----:B------:R-:W-:Y:S01]  /*16230*/  IMAD.MOV.U32 R56, RZ, RZ, R84 ;  /* 0x000000ffff387224 */ /* 0x000fe200078e0054 */
        /* <DEDUP_REMOVED lines=18> */
[----:B------:R-:W-:Y:S02]  /*16360*/  ISETP.GT.AND P3, PT, R135, 0x68, PT ;  /* 0x000000688700780c */ /* 0x000fe40003f64270 */
[----:B------:R-:W-:Y:S02]  /*16370*/  FMNMX.FTZ R137, R251, R137, !PT ;  /* 0x00000089fb897209 */ /* 0x000fe40007810000 */
[----:B------:R-:W-:Y:S02]  /*16380*/  FMNMX.FTZ R2, R192, R2, !PT ;  /* 0x00000002c0027209 */ /* 0x000fe40007810000 */
[----:B------:R-:W-:Y:S02]  /*16390*/  FMNMX.FTZ R5, R11, R5, !PT ;  /* 0x000000050b057209 */ /* 0x000fe40007810000 */
[----:B------:R-:W-:Y:S02]  /*163a0*/  FMNMX.FTZ R4, R29, R4, !PT ;  /* 0x000000041d047209 */ /* 0x000fe40007810000 */
[----:B------:R-:W-:Y:S02]  /*163b0*/  FSEL R99, R57, -INF , P2 ;  /* 0xff80000039637808 */ /* 0x000fe40001000000 */
        /* <DEDUP_REMOVED lines=46> */
[----:B------:R-:W-:Y:S02]  /*166a0*/  FMNMX.FTZ R5, R80, R5, !PT ;  /* 0x0000000550057209 */ /* 0x000fe40007810000 */
[C---:B------:R-:W-:Y:S02]  /*166b0*/  ISETP.GT.AND P0, PT, R136.reuse, 0x39, PT ;  /* 0x000000398800780c */ /* 0x040fe40003f04270 */
[----:B------:R-:W-:Y:S02]  /*166c0*/  ISETP.GT.AND P1, PT, R136, 0x38, PT ;  /* 0x000000388800780c */ /* 0x000fe40003f24270 */
[----:B--2---:R-:W-:Y:S02]  /*166d0*/  FMNMX.FTZ R137, R6, R137, !PT ;  /* 0x0000008906897209 */ /* 0x004fe40007810000 */
[----:B------:R-:W-:Y:S02]  /*166e0*/  ISETP.GT.AND P2, PT, R0, 0x49, PT ;  /* 0x000000490000780c */ /* 0x000fe40003f44270 */
[----:B------:R-:W-:Y:S01]  /*166f0*/  FSEL R203, R76, -INF , P3 ;  /* 0xff8000004ccb7808 */ /* 0x000fe20001800000 */
[----:B------:R-:W2:Y:S01]  /*16700*/  SHFL.BFLY PT, R6, R137, 0x1, 0x1f ;  /* 0x0c201f0089067f89 */ /* 0x000ea200000e0000 */
[----:B------:R-:W-:Y:S02]  /*16710*/  FMNMX.FTZ R4, R115, R4, !PT ;  /* 0x0000000473047209 */ /* 0x000fe40007810000 */
[----:B------:R-:W-:Y:S02]  /*16720*/  FMNMX.FTZ R2, R212, R2, !PT ;  /* 0x00000002d4027209 */ /* 0x000fe40007810000 */
[----:B------:R-:W-:Y:S02]  /*16730*/  FSEL R113, R63, -INF , P0 ;  /* 0xff8000003f717808 */ /* 0x000fe40000000000 */
[----:B------:R-:W-:Y:S02]  /*16740*/  FSEL R112, R62, -INF , P1 ;  /* 0xff8000003e707808 */ /* 0x000fe40000800000 */
[----:B------:R-:W-:Y:S02]  /*16750*/  FMNMX.FTZ R5, R101, R5, !PT ;  /* 0x0000000565057209 */ /* 0x000fe40007810000 */
[C---:B------:R-:W-:Y:S02]  /*16760*/  ISETP.GT.AND P1, PT, R136.reuse, 0x40, PT ;  /* 0x000000408800780c */ /* 0x040fe40003f24270 */
[----:B------:R-:W-:Y:S02]  /*16770*/  ISETP.GT.AND P0, PT, R136, 0x41, PT ;  /* 0x000000418800780c */ /* 0x000fe40003f04270 */
[----:B------:R-:W-:Y:S02]  /*16780*/  FSEL R205, R77, -INF , P2 ;  /* 0xff8000004dcd7808 */ /* 0x000fe40001000000 */
[----:B------:R-:W-:Y:S02]  /*16790*/  ISETP.GT.AND P3, PT, R0, 0x50, PT ;  /* 0x000000500000780c */ /* 0x000fe40003f64270 */
        /* <DEDUP_REMOVED lines=15> */
[----:B------:R-:W-:Y:S02]  /*16890*/  FMNMX.FTZ R5, R112, R5, !PT ;  /* 0x0000000570057209 */ /* 0x000fe40007810000 */
[----:B------:R-:W-:Y:S02]  /*168a0*/  FSEL R89, R89, -INF , P2 ;  /* 0xff80000059597808 */ /* 0x000fe40001000000 */
[----:B------:R-:W-:Y:S02]  /*168b0*/  FMNMX.FTZ R4, R88, R4, !PT ;  /* 0x0000000458047209 */ /* 0x000fe40007810000 */
[----:B------:R-:W-:Y:S02]  /*168c0*/  FMNMX.FTZ R2, R83, R2, !PT ;  /* 0x0000000253027209 */ /* 0x000fe40007810000 */
[----:B------:R-:W-:Y:S02]  /*168d0*/  FSEL R90, R90, -INF , P1 ;  /* 0xff8000005a5a7808 */ /* 0x000fe40000800000 */
[----:B------:R-:W-:Y:S02]  /*168e0*/  FSEL R91, R91, -INF , P0 ;  /* 0xff8000005b5b7808 */ /* 0x000fe40000000000 */
[C---:B------:R-:W-:Y:S02]  /*168f0*/  ISETP.GT.AND P1, PT, R0.reuse, 0x58, PT ;  /* 0x000000580000780c */ /* 0x040fe40003f24270 */
[C---:B------:R-:W-:Y:S02]  /*16900*/  ISETP.GT.AND P0, PT, R0.reuse, 0x59, PT ;  /* 0x000000590000780c */ /* 0x040fe40003f04270 */
[C---:B------:R-:W-:Y:S02]  /*16910*/  ISETP.GT.AND P3, PT, R0.reuse, 0x60, PT ;  /* 0x000000600000780c */ /* 0x040fe40003f64270 */
[C---:B------:R-:W-:Y:S02]  /*16920*/  ISETP.GT.AND P5, PT, R0.reuse, 0x61, PT ;  /* 0x000000610000780c */ /* 0x040fe40003fa4270 */
[C---:B------:R-:W-:Y:S02]  /*16930*/  ISETP.GT.AND P4, PT, R0.reuse, 0x68, PT ;  /* 0x000000680000780c */ /* 0x040fe40003f84270 */
[----:B------:R-:W-:Y:S02]  /*16940*/  ISETP.GT.AND P2, PT, R0, 0x69, PT ;  /* 0x000000690000780c */ /* 0x000fe40003f44270 */
[----:B------:R-:W-:Y:S02]  /*16950*/  FMNMX.FTZ R0, R113, R5, !PT ;  /* 0x0000000571007209 */ /* 0x000fe40007810000 */
[----:B------:R-:W-:Y:S02]  /*16960*/  FMNMX.FTZ R135, R89, R4, !PT ;  /* 0x0000000459877209 */ /* 0x000fe40007810000 */
[----:B------:R-:W3:Y:S01]  /*16970*/  SHFL.BFLY PT, R4, R2, 0x2, 0x1f ;  /* 0x0c401f0002047f89 */ /* 0x000ee200000e0000 */
[----:B------:R-:W-:Y:S02]  /*16980*/  FMNMX.FTZ R0, R201, R0, !PT ;  /* 0x00000000c9007209 */ /* 0x000fe40007810000 */
[----:B--2---:R-:W-:Y:S02]  /*16990*/  FMNMX.FTZ R137, R137, R6, !PT ;  /* 0x0000000689897209 */ /* 0x004fe40007810000 */
[----:B------:R-:W-:Y:S02]  /*169a0*/  FMNMX.FTZ R0, R202, R0, !PT ;  /* 0x00000000ca007209 */ /* 0x000fe40007810000 */
[----:B------:R-:W-:Y:S01]  /*169b0*/  FSEL R250, R92, -INF , P1 ;  /* 0xff8000005cfa7808 */ /* 0x000fe20000800000 */
[----:B------:R-:W-:Y:S01]  /*169c0*/  FMUL.FTZ R92, R137, c[0x0][0x2d0] ;  /* 0x0000b400895c7a20 */ /* 0x000fe20000410000 */
[----:B------:R-:W-:Y:S02]  /*169d0*/  FMNMX.FTZ R0, R206, R0, !PT ;  /* 0x00000000ce007209 */ /* 0x000fe40007810000 */
[----:B------:R-:W-:Y:S02]  /*169e0*/  FSEL R223, R105, -INF , P5 ;  /* 0xff80000069df7808 */ /* 0x000fe40002800000 */
[----:B------:R-:W-:Y:S02]  /*169f0*/  FMNMX.FTZ R0, R209, R0, !PT ;  /* 0x00000000d1007209 */ /* 0x000fe40007810000 */
[----:B------:R-:W-:Y:S02]  /*16a00*/  FSEL R105, R109, -INF , P2 ;  /* 0xff8000006d697808 */ /* 0x000fe40001000000 */
[----:B------:R-:W-:Y:S02]  /*16a10*/  FSETP.NEU.FTZ.AND P2, PT, R137, -INF , PT ;  /* 0xff8000008900780b */ /* 0x000fe40003f5d000 */
[----:B------:R-:W-:Y:S02]  /*16a20*/  FMNMX.FTZ R0, R90, R0, !PT ;  /* 0x000000005a007209 */ /* 0x000fe40007810000 */
[----:B------:R-:W-:Y:S02]  /*16a30*/  ISETP.GT.AND P1, PT, R136, 0x58, PT ;  /* 0x000000588800780c */ /* 0x000fe40003f24270 */
[----:B------:R-:W-:Y:S02]  /*16a40*/  FSEL R92, R92, RZ, P2 ;  /* 0x000000ff5c5c7208 */ /* 0x000fe40001000000 */
[----:B------:R-:W-:Y:S02]  /*16a50*/  FMNMX.FTZ R0, R91, R0, !PT ;  /* 0x000000005b007209 */ /* 0x000fe40007810000 */
[----:B------:R-:W-:Y:S02]  /*16a60*/  FSEL R204, R94, -INF , P1 ;  /* 0xff8000005ecc7808 */ /* 0x000fe40000800000 */
[----:B---3--:R-:W-:Y:S02]  /*16a70*/  FMNMX.FTZ R2, R2, R4, !PT ;  /* 0x0000000402027209 */ /* 0x008fe40007810000 */
[----:B------:R-:W-:Y:S01]  /*16a80*/  FMNMX.FTZ R4, R204, R0, !PT ;  /* 0x00000000cc047209 */ /* 0x000fe20007810000 */
[--C-:B------:R-:W-:Y:S01]  /*16a90*/  FFMA.FTZ R0, R138, c[0x0][0x2d0], -R92.reuse ;  /* 0x0000b4008a007a23 */ /* 0x100fe2000001085c */
[----:B------:R-:W-:Y:S01]  /*16aa0*/  FSEL R227, R93, -INF , P0 ;  /* 0xff8000005de37808 */ /* 0x000fe20000000000 */
[----:B------:R-:W-:Y:S01]  /*16ab0*/  IMAD.MOV.U32 R138, RZ, RZ, R91 ;  /* 0x000000ffff8a7224 */ /* 0x000fe200078e005b */
[----:B------:R-:W2:Y:S01]  /*16ac0*/  SHFL.BFLY PT, R6, R2, 0x1, 0x1f ;  /* 0x0c201f0002067f89 */ /* 0x000ea200000e0000 */
[----:B------:R3:W-:Y:S01]  /*16ad0*/  MUFU.EX2 R224, R0 ;  /* 0x0000000000e07308 */ /* 0x0007e20000000800 */
[----:B------:R-:W-:Y:S02]  /*16ae0*/  ISETP.GT.AND P0, PT, R136, 0x59, PT ;  /* 0x000000598800780c */ /* 0x000fe40003f04270 */
[----:B------:R-:W-:Y:S02]  /*16af0*/  FSEL R225, R104, -INF , P3 ;  /* 0xff80000068e17808 */ /* 0x000fe40001800000 */
[----:B------:R-:W-:Y:S02]  /*16b00*/  FSEL R249, R95, -INF , P0 ;  /* 0xff8000005ff97808 */ /* 0x000fe40000000000 */
[C---:B------:R-:W-:Y:S02]  /*16b10*/  ISETP.GT.AND P0, PT, R136.reuse, 0x60, PT ;  /* 0x000000608800780c */ /* 0x040fe40003f04270 */
[----:B------:R-:W-:Y:S02]  /*16b20*/  ISETP.GT.AND P3, PT, R136, 0x61, PT ;  /* 0x000000618800780c */ /* 0x000fe40003f64270 */
[----:B------:R-:W-:Y:S01]  /*16b30*/  FSEL R222, R106, -INF , P0 ;  /* 0xff8000006ade7808 */ /* 0x000fe20000000000 */
[----:B------:R-:W-:Y:S01]  /*16b40*/  IMAD.MOV.U32 R106, RZ, RZ, R207 ;  /* 0x000000ffff6a7224 */ /* 0x000fe200078e00cf */
[----:B------:R-:W-:Y:S02]  /*16b50*/  FMNMX.FTZ R4, R249, R4, !PT ;  /* 0x00000004f9047209 */ /* 0x000fe40007810000 */
[----:B------:R-:W-:Y:S02]  /*16b60*/  FMNMX.FTZ R135, R250, R135, !PT ;  /* 0x00000087fa877209 */ /* 0x000fe40007810000 */
[----:B------:R-:W-:Y:S02]  /*16b70*/  ISETP.GT.AND P1, PT, R136, 0x68, PT ;  /* 0x000000688800780c */ /* 0x000fe40003f24270 */
[----:B------:R-:W-:Y:S01]  /*16b80*/  FSEL R217, R107, -INF , P3 ;  /* 0xff8000006bd97808 */ /* 0x000fe20001800000 */
[----:B------:R-:W-:Y:S01]  /*16b90*/  IMAD.MOV.U32 R107, RZ, RZ, R251 ;  /* 0x000000ffff6b7224 */ /* 0x000fe200078e00fb */
[----:B------:R-:W-:Y:S02]  /*16ba0*/  FMNMX.FTZ R4, R222, R4, !PT ;  /* 0x00000004de047209 */ /* 0x000fe40007810000 */
[----:B------:R-:W-:Y:S01]  /*16bb0*/  FMNMX.FTZ R135, R227, R135, !PT ;  /* 0x00000087e3877209 */ /* 0x000fe20007810000 */
[--C-:B---3--:R-:W-:Y:S01]  /*16bc0*/  FFMA.FTZ R0, R139, c[0x0][0x2d0], -R92.reuse ;  /* 0x0000b4008b007a23 */ /* 0x108fe2000001085c */
[----:B------:R-:W-:Y:S02]  /*16bd0*/  FMNMX.FTZ R4, R217, R4, !PT ;  /* 0x00000004d9047209 */ /* 0x000fe40007810000 */
[----:B------:R-:W-:Y:S01]  /*16be0*/  FMNMX.FTZ R135, R225, R135, !PT ;  /* 0x00000087e1877209 */ /* 0x000fe20007810000 */
[----:B------:R3:W4:Y:S01]  /*16bf0*/  MUFU.EX2 R252, R0 ;  /* 0x0000000000fc7308 */ /* 0x0007220000000800 */
[----:B------:R-:W-:Y:S02]  /*16c00*/  ISETP.GT.AND P0, PT, R136, 0x69, PT ;  /* 0x000000698800780c */ /* 0x000fe40003f04270 */
[----:B------:R-:W-:Y:S02]  /*16c10*/  FSEL R214, R110, -INF , P1 ;  /* 0xff8000006ed67808 */ /* 0x000fe40000800000 */
[----:B------:R-:W-:Y:S02]  /*16c20*/  FSEL R71, R111, -INF , P0 ;  /* 0xff8000006f477808 */ /* 0x000fe40000000000 */
[----:B------:R-:W-:Y:S02]  /*16c30*/  FSEL R218, R108, -INF , P4 ;  /* 0xff8000006cda7808 */ /* 0x000fe40002000000 */
[----:B------:R-:W-:Y:S02]  /*16c40*/  FMNMX.FTZ R135, R223, R135, !PT ;  /* 0x00000087df877209 */ /* 0x000fe40007810000 */
[----:B--2---:R-:W-:Y:S01]  /*16c50*/  FMNMX.FTZ R136, R2, R6, !PT ;  /* 0x0000000602887209 */ /* 0x004fe20007810000 */
[--C-:B------:R-:W-:Y:S01]  /*16c60*/  FFMA.FTZ R6, R21, c[0x0][0x2d0], -R92.reuse ;  /* 0x0000b40015067a23 */ /* 0x100fe2000001085c */
[----:B------:R-:W-:Y:S02]  /*16c70*/  FMNMX.FTZ R135, R218, R135, !PT ;  /* 0x00000087da877209 */ /* 0x000fe40007810000 */
[C---:B------:R-:W-:Y:S01]  /*16c80*/  FSETP.NEU.FTZ.AND P1, PT, R136.reuse, -INF , PT ;  /* 0xff8000008800780b */ /* 0x040fe20003f3d000 */
[----:B------:R2:W-:Y:S01]  /*16c90*/  MUFU.EX2 R233, R6 ;  /* 0x0000000600e97308 */ /* 0x0005e20000000800 */
[----:B------:R-:W-:Y:S01]  /*16ca0*/  FMNMX.FTZ R135, R105, R135, !PT ;  /* 0x0000008769877209 */ /* 0x000fe20007810000 */
[----:B------:R-:W-:Y:S04]  /*16cb0*/  FMUL.FTZ R93, R136, c[0x0][0x2d0] ;  /* 0x0000b400885d7a20 */ /* 0x000fe80000410000 */
[----:B------:R-:W1:Y:S01]  /*16cc0*/  SHFL.BFLY PT, R5, R135, 0x2, 0x1f ;  /* 0x0c401f0087057f89 */ /* 0x000e6200000e0000 */
[----:B------:R-:W-:Y:S02]  /*16cd0*/  FSEL R93, R93, RZ, P1 ;  /* 0x000000ff5d5d7208 */ /* 0x000fe40000800000 */
[----:B---3--:R-:W-:Y:S01]  /*16ce0*/  FMNMX.FTZ R0, R214, R4, !PT ;  /* 0x00000004d6007209 */ /* 0x008fe20007810000 */
[--C-:B------:R-:W-:Y:S01]  /*16cf0*/  FFMA.FTZ R4, R16, c[0x0][0x2d0], -R92.reuse ;  /* 0x0000b40010047a23 */ /* 0x100fe2000001085c */
[----:B----4-:R-:W-:Y:S01]  /*16d00*/  F2FP.BF16.PACK_AB R72, R252, R224 ;  /* 0x000000e0fc48723e */ /* 0x010fe200000010ff */
[--C-:B------:R-:W-:Y:S01]  /*16d10*/  FFMA.FTZ R106, R106, c[0x0][0x2d0], -R93.reuse ;  /* 0x0000b4006a6a7a23 */ /* 0x100fe2000001085d */
[----:B------:R-:W-:Y:S01]  /*16d20*/  FMNMX.FTZ R0, R71, R0, !PT ;  /* 0x0000000047007209 */ /* 0x000fe20007810000 */
[----:B------:R3:W-:Y:S04]  /*16d30*/  MUFU.EX2 R53, R4 ;  /* 0x0000000400357308 */ /* 0x0007e80000000800 */
[----:B------:R-:W4:Y:S06]  /*16d40*/  SHFL.BFLY PT, R2, R0, 0x2, 0x1f ;  /* 0x0c401f0000027f89 */ /* 0x000f2c00000e0000 */
[----:B------:R-:W-:Y:S01]  /*16d50*/  MUFU.EX2 R106, R106 ;  /* 0x0000006a006a7308 */ /* 0x000fe20000000800 */
[--C-:B--2---:R-:W-:Y:S01]  /*16d60*/  FFMA.FTZ R6, R36, c[0x0][0x2d0], -R92.reuse ;  /* 0x0000b40024067a23 */ /* 0x104fe2000001085c */
[----:B-1----:R-:W-:Y:S08]  /*16d70*/  FMNMX.FTZ R135, R135, R5, !PT ;  /* 0x0000000587877209 */ /* 0x002ff00007810000 */
[----:B------:R-:W-:Y:S01]  /*16d80*/  MUFU.EX2 R104, R6 ;  /* 0x0000000600687308 */ /* 0x000fe20000000800 */
[----:B------:R-:W1:Y:S01]  /*16d90*/  SHFL.BFLY PT, R5, R135, 0x1, 0x1f ;  /* 0x0c201f0087057f89 */ /* 0x000e6200000e0000 */
[--C-:B---3--:R-:W-:Y:S01]  /*16da0*/  FFMA.FTZ R4, R17, c[0x0][0x2d0], -R92.reuse ;  /* 0x0000b40011047a23 */ /* 0x108fe2000001085c */
[----:B----4-:R-:W-:Y:S01]  /*16db0*/  FMNMX.FTZ R0, R0, R2, !PT ;  /* 0x0000000200007209 */ /* 0x010fe20007810000 */
[--C-:B------:R-:W-:Y:S06]  /*16dc0*/  FFMA.FTZ R2, R18, c[0x0][0x2d0], -R93.reuse ;  /* 0x0000b40012027a23 */ /* 0x100fec000001085d */
[----:B------:R2:W-:Y:S10]  /*16dd0*/  MUFU.EX2 R241, R4 ;  /* 0x0000000400f17308 */ /* 0x0005f40000000800 */
[----:B------:R3:W-:Y:S01]  /*16de0*/  MUFU.EX2 R52, R2 ;  /* 0x0000000200347308 */ /* 0x0007e20000000800 */
[----:B-1----:R-:W-:Y:S01]  /*16df0*/  FMNMX.FTZ R135, R135, R5, !PT ;  /* 0x0000000587877209 */ /* 0x002fe20007810000 */
[--C-:B------:R-:W-:Y:S03]  /*16e00*/  FFMA.FTZ R5, R32, c[0x0][0x2d0], -R92.reuse ;  /* 0x0000b40020057a23 */ /* 0x100fe6000001085c */
[C---:B------:R-:W-:Y:S05]  /*16e10*/  FSETP.NEU.FTZ.AND P0, PT, R135.reuse, -INF , PT ;  /* 0xff8000008700780b */ /* 0x040fea0003f1d000 */
[----:B------:R1:W-:Y:S01]  /*16e20*/  MUFU.EX2 R63, R5 ;  /* 0x00000005003f7308 */ /* 0x0003e20000000800 */
[----:B------:R-:W-:Y:S02]  /*16e30*/  FMUL.FTZ R96, R135, c[0x0][0x2d0] ;  /* 0x0000b40087607a20 */ /* 0x000fe40000410000 */
[--C-:B--2---:R-:W-:Y:S03]  /*16e40*/  FFMA.FTZ R4, R188, c[0x0][0x2d0], -R93.reuse ;  /* 0x0000b400bc047a23 */ /* 0x104fe6000001085d */
[----:B------:R-:W-:Y:S04]  /*16e50*/  FSEL R96, R96, RZ, P0 ;  /* 0x000000ff60607208 */ /* 0x000fe80000000000 */
[----:B------:R2:W-:Y:S01]  /*16e60*/  MUFU.EX2 R111, R4 ;  /* 0x00000004006f7308 */ /* 0x0005e20000000800 */
[----:B---3--:R-:W3:Y:S01]  /*16e70*/  SHFL.BFLY PT, R2, R0, 0x1, 0x1f ;  /* 0x0c201f0000027f89 */ /* 0x008ee200000e0000 */
[--C-:B-1----:R-:W-:Y:S08]  /*16e80*/  FFMA.FTZ R5, R37, c[0x0][0x2d0], -R92.reuse ;  /* 0x0000b40025057a23 */ /* 0x102ff0000001085c */
[----:B------:R-:W-:Y:S01]  /*16e90*/  MUFU.EX2 R60, R5 ;  /* 0x00000005003c7308 */ /* 0x000fe20000000800 */
[--C-:B--2---:R-:W-:Y:S02]  /*16ea0*/  FFMA.FTZ R4, R7, c[0x0][0x2d0], -R93.reuse ;  /* 0x0000b40007047a23 */ /* 0x104fe4000001085d */
[----:B------:R-:W-:Y:S07]  /*16eb0*/  FFMA.FTZ R7, R20, c[0x0][0x2d0], -R92 ;  /* 0x0000b40014077a23 */ /* 0x000fee000001085c */
[----:B------:R1:W2:Y:S01]  /*16ec0*/  MUFU.EX2 R215, R4 ;  /* 0x0000000400d77308 */ /* 0x0002a20000000800 */
[----:B---3--:R-:W-:Y:S01]  /*16ed0*/  FMNMX.FTZ R70, R2, R0, !PT ;  /* 0x0000000002467209 */ /* 0x008fe20007810000 */
[--C-:B------:R-:W-:Y:S02]  /*16ee0*/  FFMA.FTZ R0, R12, c[0x0][0x2d0], -R96.reuse ;  /* 0x0000b4000c007a23 */ /* 0x100fe40000010860 */
[--C-:B------:R-:W-:Y:S01]  /*16ef0*/  FFMA.FTZ R2, R22, c[0x0][0x2d0], -R93.reuse ;  /* 0x0000b40016027a23 */ /* 0x100fe2000001085d */
[C---:B------:R-:W-:Y:S01]  /*16f00*/  FSETP.NEU.FTZ.AND P3, PT, R70.reuse, -INF , PT ;  /* 0xff8000004600780b */ /* 0x040fe20003f7d000 */
[----:B------:R-:W-:Y:S04]  /*16f10*/  FMUL.FTZ R97, R70, c[0x0][0x2d0] ;  /* 0x0000b40046617a20 */ /* 0x000fe80000410000 */
[----:B------:R3:W-:Y:S01]  /*16f20*/  MUFU.EX2 R188, R0 ;  /* 0x0000000000bc7308 */ /* 0x0007e20000000800 */
[----:B------:R-:W-:Y:S09]  /*16f30*/  FSEL R97, R97, RZ, P3 ;  /* 0x000000ff61617208 */ /* 0x000ff20001800000 */
[----:B------:R4:W-:Y:S01]  /*16f40*/  MUFU.EX2 R236, R2 ;  /* 0x0000000200ec7308 */ /* 0x0009e20000000800 */
[--C-:B-1----:R-:W-:Y:S01]  /*16f50*/  FFMA.FTZ R4, R19, c[0x0][0x2d0], -R93.reuse ;  /* 0x0000b40013047a23 */ /* 0x102fe2000001085d */
[----:B--2---:R-:W-:Y:S08]  /*16f60*/  F2FP.BF16.PACK_AB R73, R215, R111 ;  /* 0x0000006fd749723e */ /* 0x004ff000000010ff */
[----:B------:R1:W-:Y:S01]  /*16f70*/  MUFU.EX2 R240, R4 ;  /* 0x0000000400f07308 */ /* 0x0003e20000000800 */
[--C-:B---3--:R-:W-:Y:S09]  /*16f80*/  FFMA.FTZ R0, R13, c[0x0][0x2d0], -R96.reuse ;  /* 0x0000b4000d007a23 */ /* 0x108ff20000010860 */
[----:B------:R2:W3:Y:S01]  /*16f90*/  MUFU.EX2 R239, R0 ;  /* 0x0000000000ef7308 */ /* 0x0004e20000000800 */
[----:B----4-:R-:W-:Y:S09]  /*16fa0*/  FFMA.FTZ R2, R39, c[0x0][0x2d0], -R93 ;  /* 0x0000b40027027a23 */ /* 0x010ff2000001085d */
[----:B------:R4:W-:Y:S01]  /*16fb0*/  MUFU.EX2 R94, R2 ;  /* 0x00000002005e7308 */ /* 0x0009e20000000800 */
[--C-:B-1----:R-:W-:Y:S09]  /*16fc0*/  FFMA.FTZ R4, R8, c[0x0][0x2d0], -R96.reuse ;  /* 0x0000b40008047a23 */ /* 0x102ff20000010860 */
[----:B------:R1:W-:Y:S01]  /*16fd0*/  MUFU.EX2 R110, R4 ;  /* 0x00000004006e7308 */ /* 0x0003e20000000800 */
[--C-:B--2---:R-:W-:Y:S01]  /*16fe0*/  FFMA.FTZ R0, R10, c[0x0][0x2d0], -R97.reuse ;  /* 0x0000b4000a007a23 */ /* 0x104fe20000010861 */
[----:B---3--:R-:W-:Y:S08]  /*16ff0*/  F2FP.BF16.PACK_AB R66, R239, R188 ;  /* 0x000000bcef42723e */ /* 0x008ff000000010ff */
[----:B------:R2:W-:Y:S01]  /*17000*/  MUFU.EX2 R108, R0 ;  /* 0x00000000006c7308 */ /* 0x0005e20000000800 */
[----:B----4-:R-:W-:Y:S09]  /*17010*/  FSEL R2, R136, RZ, P1 ;  /* 0x000000ff88027208 */ /* 0x010ff20000800000 */
[----:B------:R-:W-:Y:S01]  /*17020*/  MUFU.EX2 R237, R7 ;  /* 0x0000000700ed7308 */ /* 0x000fe20000000800 */
[----:B-1----:R-:W-:Y:S09]  /*17030*/  FFMA.FTZ R4, R9, c[0x0][0x2d0], -R96 ;  /* 0x0000b40009047a23 */ /* 0x002ff20000010860 */
[----:B------:R1:W3:Y:S01]  /*17040*/  MUFU.EX2 R95, R4 ;  /* 0x00000004005f7308 */ /* 0x0002e20000000800 */
[--C-:B--2---:R-:W-:Y:S09]  /*17050*/  FFMA.FTZ R0, R11, c[0x0][0x2d0], -R97.reuse ;  /* 0x0000b4000b007a23 */ /* 0x104ff20000010861 */
[----:B------:R2:W4:Y:S01]  /*17060*/  MUFU.EX2 R109, R0 ;  /* 0x00000000006d7308 */ /* 0x0005220000000800 */
[----:B-1----:R-:W-:Y:S01]  /*17070*/  FFMA.FTZ R4, R33, c[0x0][0x2d0], -R92 ;  /* 0x0000b40021047a23 */ /* 0x002fe2000001085c */
[----:B---3--:R-:W-:Y:S08]  /*17080*/  F2FP.BF16.PACK_AB R64, R95, R110 ;  /* 0x0000006e5f40723e */ /* 0x008ff000000010ff */
[----:B------:R1:W-:Y:S01]  /*17090*/  MUFU.EX2 R57, R4 ;  /* 0x0000000400397308 */ /* 0x0003e20000000800 */
[----:B--2---:R-:W-:Y:S01]  /*170a0*/  FFMA.FTZ R0, R14, c[0x0][0x2d0], -R97 ;  /* 0x0000b4000e007a23 */ /* 0x004fe20000010861 */
[----:B----4-:R-:W-:Y:S08]  /*170b0*/  F2FP.BF16.PACK_AB R65, R109, R108 ;  /* 0x0000006c6d41723e */ /* 0x010ff000000010ff */
[----:B------:R2:W-:Y:S01]  /*170c0*/  MUFU.EX2 R139, R0 ;  /* 0x00000000008b7308 */ /* 0x0005e20000000800 */
[----:B-1----:R-:W-:Y:S02]  /*170d0*/  FFMA.FTZ R4, R38, c[0x0][0x2d0], -R93 ;  /* 0x0000b40026047a23 */ /* 0x002fe4000001085d */
[----:B------:R-:W-:Y:S07]  /*170e0*/  LDSM.16.MT88.4 R36, [R232+0x100] ;  /* 0x00010000e824783b */ /* 0x000fee0000004200 */
        /* <DEDUP_REMOVED lines=27> */
[----:B--2---:R-:W-:Y:S05]  /*172a0*/  FSEL R0, R137, RZ, P2 ;  /* 0x000000ff89007208 */ /* 0x004fea0001000000 */
[----:B------:R-:W-:Y:S04]  /*172b0*/  FADD.FTZ R0, -R0, R3 ;  /* 0x0000000300007221 */ /* 0x000fe80000010100 */
[----:B------:R-:W-:Y:S04]  /*172c0*/  FMUL.FTZ R0, R0, c[0x0][0x2d0] ;  /* 0x0000b40000007a20 */ /* 0x000fe80000410000 */
[----:B------:R2:W3:Y:S02]  /*172d0*/  MUFU.EX2 R69, R0 ;  /* 0x0000000000457308 */ /* 0x0004e40000000800 */
[----:B--2---:R-:W-:Y:S01]  /*172e0*/  FADD.FTZ R0, -R2, R132 ;  /* 0x0000008402007221 */ /* 0x004fe20000010100 */
[----:B------:R-:W-:Y:S01]  /*172f0*/  FSEL R2, R135, RZ, P0 ;  /* 0x000000ff87027208 */ /* 0x000fe20000000000 */
[C---:B---3--:R-:W-:Y:S01]  /*17300*/  FMUL.FTZ R5, R69.reuse, R141 ;  /* 0x0000008d45057220 */ /* 0x048fe20000410000 */
[----:B------:R-:W-:Y:S01]  /*17310*/  PLOP3.LUT P0, PT, PT, PT, UP0, 0x80, 0x0 ;  /* 0x000000000000781c */ /* 0x000fe20003f0f008 */
[----:B------:R-:W-:Y:S02]  /*17320*/  FMUL.FTZ R0, R0, c[0x0][0x2d0] ;  /* 0x0000b40000007a20 */ /* 0x000fe40000410000 */
[C---:B------:R-:W-:Y:S02]  /*17330*/  FMUL.FTZ R4, R69.reuse, R140 ;  /* 0x0000008c45047220 */ /* 0x040fe40000410000 */
[----:B------:R2:W3:Y:S01]  /*17340*/  MUFU.EX2 R68, R0 ;  /* 0x0000000000447308 */ /* 0x0004e20000000800 */
[C---:B------:R-:W-:Y:S02]  /*17350*/  FMUL.FTZ R16, R69.reuse, R152 ;  /* 0x0000009845107220 */ /* 0x040fe40000410000 */
[C---:B------:R-:W-:Y:S02]  /*17360*/  FMUL.FTZ R17, R69.reuse, R153 ;  /* 0x0000009945117220 */ /* 0x040fe40000410000 */
[----:B------:R-:W-:Y:S02]  /*17370*/  FMUL.FTZ R33, R69, R169 ;  /* 0x000000a945217220 */ /* 0x000fe40000410000 */
[----:B------:R-:W-:Y:S02]  /*17380*/  IMAD.MOV.U32 R169, RZ, RZ, R212 ;  /* 0x000000ffffa97224 */ /* 0x000fe400078e00d4 */
[----:B------:R-:W-:Y:S02]  /*17390*/  IMAD.MOV.U32 R132, RZ, RZ, R204 ;  /* 0x000000ffff847224 */ /* 0x000fe400078e00cc */
[----:B------:R-:W-:Y:S02]  /*173a0*/  IMAD.MOV.U32 R153, RZ, RZ, R83 ;  /* 0x000000ffff997224 */ /* 0x000fe400078e0053 */
[----:B------:R-:W-:Y:S02]  /*173b0*/  IMAD.MOV.U32 R152, RZ, RZ, R90 ;  /* 0x000000ffff987224 */ /* 0x000fe400078e005a */
[----:B--2---:R-:W-:Y:S01]  /*173c0*/  FADD.FTZ R0, -R2, R133 ;  /* 0x0000008502007221 */ /* 0x004fe20000010100 */
[----:B------:R-:W-:Y:S01]  /*173d0*/  FSEL R2, R70, RZ, P3 ;  /* 0x000000ff46027208 */ /* 0x000fe20001800000 */
[----:B---3--:R-:W-:Y:S02]  /*173e0*/  FMUL.FTZ R6, R68, R142 ;  /* 0x0000008e44067220 */ /* 0x008fe40000410000 */
[----:B------:R-:W-:Y:S02]  /*173f0*/  FMUL.FTZ R0, R0, c[0x0][0x2d0] ;  /* 0x0000b40000007a20 */ /* 0x000fe40000410000 */
[----:B------:R-:W-:Y:S02]  /*17400*/  IMAD.MOV.U32 R133, RZ, RZ, R53 ;  /* 0x000000ffff857224 */ /* 0x000fe400078e0035 */
[----:B------:R2:W3:Y:S01]  /*17410*/  MUFU.EX2 R3, R0 ;  /* 0x0000000000037308 */ /* 0x0004e20000000800 */
[C---:B------:R-:W-:Y:S02]  /*17420*/  FMUL.FTZ R7, R68.reuse, R143 ;  /* 0x0000008f44077220 */ /* 0x040fe40000410000 */
[----:B------:R-:W-:Y:S01]  /*17430*/  F2FP.BF16.PACK_AB R74, R241, R133 ;  /* 0x00000085f14a723e */ /* 0x000fe200000010ff */
        /* <DEDUP_REMOVED lines=8> */
[----:B--2---:R-:W-:Y:S02]  /*174c0*/  FADD.FTZ R0, -R2, R134 ;  /* 0x0000008602007221 */ /* 0x004fe40000010100 */
[----:B------:R-:W-:Y:S02]  /*174d0*/  FFMA.FTZ R2, R48, c[0x0][0x2d0], -R92 ;  /* 0x0000b40030027a23 */ /* 0x000fe4000001085c */
[C---:B---3--:R-:W-:Y:S02]  /*174e0*/  FMUL.FTZ R8, R3.reuse, R144 ;  /* 0x0000009003087220 */ /* 0x048fe40000410000 */
[----:B------:R2:W3:Y:S01]  /*174f0*/  MUFU.EX2 R32, R2 ;  /* 0x0000000200207308 */ /* 0x0004e20000000800 */
[----:B------:R-:W-:Y:S02]  /*17500*/  FMUL.FTZ R0, R0, c[0x0][0x2d0] ;  /* 0x0000b40000007a20 */ /* 0x000fe40000410000 */
[C---:B------:R-:W-:Y:S02]  /*17510*/  FMUL.FTZ R29, R3.reuse, R165 ;  /* 0x000000a5031d7220 */ /* 0x040fe40000410000 */
[C---:B------:R-:W-:Y:S02]  /*17520*/  FMUL.FTZ R28, R3.reuse, R164 ;  /* 0x000000a4031c7220 */ /* 0x040fe40000410000 */
[----:B------:R-:W-:Y:S02]  /*17530*/  IMAD.MOV.U32 R134, RZ, RZ, R52 ;  /* 0x000000ffff867224 */ /* 0x000fe400078e0034 */
[C---:B------:R-:W-:Y:S01]  /*17540*/  FMUL.FTZ R9, R3.reuse, R145 ;  /* 0x0000009103097220 */ /* 0x040fe20000410000 */
[----:B------:R-:W4:Y:S01]  /*17550*/  MUFU.EX2 R0, R0 ;  /* 0x0000000000007308 */ /* 0x000f220000000800 */
[C---:B------:R-:W-:Y:S01]  /*17560*/  FMUL.FTZ R13, R3.reuse, R149 ;  /* 0x00000095030d7220 */ /* 0x040fe20000410000 */
[----:B------:R-:W-:Y:S01]  /*17570*/  F2FP.BF16.PACK_AB R75, R240, R134 ;  /* 0x00000086f04b723e */ /* 0x000fe200000010ff */
[----:B------:R-:W4:Y:S01]  /*17580*/  LDSM.16.MT88.4 R52, [R230+0x100] ;  /* 0x00010000e634783b */ /* 0x000f220000004200 */
[----:B------:R-:W-:Y:S02]  /*17590*/  FMUL.FTZ R25, R3, R161 ;  /* 0x000000a103197220 */ /* 0x000fe40000410000 */
[----:B------:R-:W-:Y:S02]  /*175a0*/  IMAD.MOV.U32 R161, RZ, RZ, R79 ;  /* 0x000000ffffa17224 */ /* 0x000fe400078e004f */
[----:B------:R-:W-:Y:S01]  /*175b0*/  FMUL.FTZ R48, R69, R116 ;  /* 0x0000007445307220 */ /* 0x000fe20000410000 */
[-C--:B-1----:R-:W-:Y:S01]  /*175c0*/  HMMA.16816.F32.BF16 R4, R72, R20.reuse, R4 ;  /* 0x000000144804723c */ /* 0x082fe20000041804 */
[C---:B------:R-:W-:Y:S02]  /*175d0*/  FMUL.FTZ R12, R3.reuse, R148 ;  /* 0x00000094030c7220 */ /* 0x040fe40000410000 */
[----:B------:R-:W-:Y:S02]  /*175e0*/  FMUL.FTZ R24, R3, R160 ;  /* 0x000000a003187220 */ /* 0x000fe40000410000 */
[----:B--2---:R-:W-:Y:S02]  /*175f0*/  FFMA.FTZ R2, R49, c[0x0][0x2d0], -R92 ;  /* 0x0000b40031027a23 */ /* 0x004fe4000001085c */
[----:B---3--:R-:W-:Y:S02]  /*17600*/  IMAD.MOV.U32 R140, RZ, RZ, R32 ;  /* 0x000000ffff8c7224 */ /* 0x008fe400078e0020 */
[----:B------:R1:W-:Y:S03]  /*17610*/  MUFU.EX2 R144, R2 ;  /* 0x0000000200907308 */ /* 0x0003e60000000800 */
[C---:B------:R-:W-:Y:S02]  /*17620*/  FMUL.FTZ R32, R69.reuse, R168 ;  /* 0x000000a845207220 */ /* 0x040fe40000410000 */
[----:B------:R-:W-:Y:S02]  /*17630*/  IMAD.MOV.U32 R160, RZ, RZ, R104 ;  /* 0x000000ffffa07224 */ /* 0x000fe400078e0068 */
[C---:B----4-:R-:W-:Y:S02]  /*17640*/  FMUL.FTZ R10, R0.reuse, R146 ;  /* 0x00000092000a7220 */ /* 0x050fe40000410000 */
[C---:B------:R-:W-:Y:S02]  /*17650*/  FMUL.FTZ R11, R0.reuse, R147 ;  /* 0x00000093000b7220 */ /* 0x040fe40000410000 */
[----:B------:R-:W-:Y:S02]  /*17660*/  IMAD.MOV.U32 R116, RZ, RZ, R87 ;  /* 0x000000ffff747224 */ /* 0x000fe400078e0057 */
[----:B------:R-:W-:Y:S02]  /*17670*/  IMAD.MOV.U32 R168, RZ, RZ, R89 ;  /* 0x000000ffffa87224 */ /* 0x000fe400078e0059 */
[----:B------:R-:W-:Y:S01]  /*17680*/  LDSM.16.MT88.4 R88, [R230+0x900] ;  /* 0x00090000e658783b */ /* 0x000fe20000004200 */
[C---:B------:R-:W-:Y:S01]  /*17690*/  HMMA.16816.F32.BF16 R8, R64.reuse, R20, R8 ;  /* 0x000000144008723c */ /* 0x040fe20000041808 */
[C---:B------:R-:W-:Y:S02]  /*176a0*/  FMUL.FTZ R14, R0.reuse, R150 ;  /* 0x00000096000e7220 */ /* 0x040fe40000410000 */
[C---:B------:R-:W-:Y:S02]  /*176b0*/  FMUL.FTZ R15, R0.reuse, R151 ;  /* 0x00000097000f7220 */ /* 0x040fe40000410000 */
[----:B------:R-:W-:Y:S02]  /*176c0*/  FMUL.FTZ R26, R0, R162 ;  /* 0x000000a2001a7220 */ /* 0x000fe40000410000 */
[----:B------:R-:W-:Y:S02]  /*176d0*/  IMAD.MOV.U32 R162, RZ, RZ, R78 ;  /* 0x000000ffffa27224 */ /* 0x000fe400078e004e */
[----:B-1----:R-:W-:Y:S01]  /*176e0*/  FFMA.FTZ R2, R50, c[0x0][0x2d0], -R93 ;  /* 0x0000b40032027a23 */ /* 0x002fe2000001085d */
[-C--:B------:R-:W-:Y:S02]  /*176f0*/  HMMA.16816.F32.BF16 R12, R64, R22.reuse, R12 ;  /* 0x00000016400c723c */ /* 0x080fe4000004180c */
[C---:B------:R-:W-:Y:S01]  /*17700*/  FMUL.FTZ R20, R69.reuse, R156 ;  /* 0x0000009c45147220 */ /* 0x040fe20000410000 */
[----:B------:R1:W-:Y:S01]  /*17710*/  MUFU.EX2 R141, R2 ;  /* 0x00000002008d7308 */ /* 0x0003e20000000800 */
[----:B------:R-:W-:Y:S02]  /*17720*/  IMAD.MOV.U32 R156, RZ, RZ, R76 ;  /* 0x000000ffff9c7224 */ /* 0x000fe400078e004c */
[C---:B------:R-:W-:Y:S02]  /*17730*/  FMUL.FTZ R27, R0.reuse, R163 ;  /* 0x000000a3001b7220 */ /* 0x040fe40000410000 */
[C---:B------:R-:W-:Y:S01]  /*17740*/  HMMA.16816.F32.BF16 R16, R72.reuse, R22, R16 ;  /* 0x000000164810723c */ /* 0x040fe20000041810 */
[----:B------:R-:W-:Y:S03]  /*17750*/  FMUL.FTZ R21, R69, R157 ;  /* 0x0000009d45157220 */ /* 0x000fe60000410000 */
[----:B------:R-:W-:Y:S02]  /*17760*/  FMUL.FTZ R30, R0, R166 ;  /* 0x000000a6001e7220 */ /* 0x000fe40000410000 */
[----:B------:R-:W-:Y:S02]  /*17770*/  IMAD.MOV.U32 R104, RZ, RZ, R226 ;  /* 0x000000ffff687224 */ /* 0x000fe400078e00e2 */
[C---:B------:R-:W-:Y:S04]  /*17780*/  FMUL.FTZ R22, R68.reuse, R158 ;  /* 0x0000009e44167220 */ /* 0x040fe80000410000 */
[----:B------:R-:W-:Y:S02]  /*17790*/  FMUL.FTZ R23, R68, R159 ;  /* 0x0000009f44177220 */ /* 0x000fe40000410000 */
[----:B------:R-:W-:Y:S02]  /*177a0*/  IMAD.MOV.U32 R163, RZ, RZ, R77 ;  /* 0x000000ffffa37224 */ /* 0x000fe400078e004d */
[----:B------:R-:W2:Y:S01]  /*177b0*/  LDSM.16.MT88.4 R76, [R231+0x100] ;  /* 0x00010000e74c783b */ /* 0x000ea20000004200 */
[----:B------:R-:W-:Y:S02]  /*177c0*/  FFMA.FTZ R104, R104, c[0x0][0x2d0], -R92 ;  /* 0x0000b40068687a23 */ /* 0x000fe4000001085c */
[-C--:B------:R-:W-:Y:S01]  /*177d0*/  HMMA.16816.F32.BF16 R20, R72, R36.reuse, R20 ;  /* 0x000000244814723c */ /* 0x080fe20000041814 */
[----:B-1----:R-:W-:Y:S02]  /*177e0*/  FFMA.FTZ R2, R51, c[0x0][0x2d0], -R93 ;  /* 0x0000b40033027a23 */ /* 0x002fe4000001085d */
[C---:B------:R-:W-:Y:S02]  /*177f0*/  FMUL.FTZ R49, R69.reuse, R117 ;  /* 0x0000007545317220 */ /* 0x040fe40000410000 */
[----:B------:R1:W-:Y:S01]  /*17800*/  MUFU.EX2 R146, R2 ;  /* 0x0000000200927308 */ /* 0x0003e20000000800 */
[----:B------:R-:W-:Y:S02]  /*17810*/  IMAD.MOV.U32 R117, RZ, RZ, R58 ;  /* 0x000000ffff757224 */ /* 0x000fe400078e003a */
[C---:B------:R-:W-:Y:S01]  /*17820*/  HMMA.16816.F32.BF16 R24, R64.reuse, R36, R24 ;  /* 0x000000244018723c */ /* 0x040fe20000041818 */
[----:B------:R-:W-:Y:S03]  /*17830*/  IMAD.MOV.U32 R151, RZ, RZ, R47 ;  /* 0x000000ffff977224 */ /* 0x000fe600078e002f */
[----:B------:R-:W-:Y:S02]  /*17840*/  FMUL.FTZ R47, R0, R183 ;  /* 0x000000b7002f7220 */ /* 0x000fe40000410000 */
[C---:B------:R-:W-:Y:S02]  /*17850*/  FMUL.FTZ R50, R68.reuse, R118 ;  /* 0x0000007644327220 */ /* 0x040fe40000410000 */
[C---:B------:R-:W-:Y:S04]  /*17860*/  FMUL.FTZ R36, R69.reuse, R172 ;  /* 0x000000ac45247220 */ /* 0x040fe80000410000 */
[----:B------:R-:W-:Y:S02]  /*17870*/  FMUL.FTZ R37, R69, R173 ;  /* 0x000000ad45257220 */ /* 0x000fe40000410000 */
[----:B------:R-:W-:Y:S02]  /*17880*/  FMUL.FTZ R51, R68, R119 ;  /* 0x0000007744337220 */ /* 0x000fe40000410000 */
[----:B------:R-:W-:Y:S02]  /*17890*/  IMAD.MOV.U32 R118, RZ, RZ, R57 ;  /* 0x000000ffff767224 */ /* 0x000fe400078e0039 */
[----:B------:R-:W-:Y:S02]  /*178a0*/  IMAD.MOV.U32 R148, RZ, RZ, R59 ;  /* 0x000000ffff947224 */ /* 0x000fe400078e003b */
[C---:B------:R-:W-:Y:S02]  /*178b0*/  FMUL.FTZ R57, R3.reuse, R125 ;  /* 0x0000007d03397220 */ /* 0x040fe40000410000 */
[----:B-1----:R-:W-:Y:S02]  /*178c0*/  FFMA.FTZ R2, R40, c[0x0][0x2d0], -R96 ;  /* 0x0000b40028027a23 */ /* 0x002fe40000010860 */
[C---:B------:R-:W-:Y:S02]  /*178d0*/  FMUL.FTZ R40, R3.reuse, R176 ;  /* 0x000000b003287220 */ /* 0x040fe40000410000 */
[----:B------:R1:W-:Y:S01]  /*178e0*/  MUFU.EX2 R147, R2 ;  /* 0x0000000200937308 */ /* 0x0003e20000000800 */
[C---:B------:R-:W-:Y:S02]  /*178f0*/  FMUL.FTZ R58, R0.reuse, R126 ;  /* 0x0000007e003a7220 */ /* 0x040fe40000410000 */
[C---:B------:R-:W-:Y:S02]  /*17900*/  FMUL.FTZ R59, R0.reuse, R127 ;  /* 0x0000007f003b7220 */ /* 0x040fe40000410000 */
[----:B------:R-:W-:Y:S02]  /*17910*/  IMAD.MOV.U32 R157, RZ, RZ, R63 ;  /* 0x000000ffff9d7224 */ /* 0x000fe400078e003f */
[----:B------:R-:W-:Y:S02]  /*17920*/  IMAD.MOV.U32 R158, RZ, RZ, R62 ;  /* 0x000000ffff9e7224 */ /* 0x000fe400078e003e */
[----:B------:R-:W-:Y:S02]  /*17930*/  IMAD.MOV.U32 R159, RZ, RZ, R61 ;  /* 0x000000ffff9f7224 */ /* 0x000fe400078e003d */
[----:B------:R-:W-:Y:S02]  /*17940*/  IMAD.MOV.U32 R145, RZ, RZ, R60 ;  /* 0x000000ffff917224 */ /* 0x000fe400078e003c */
[C---:B------:R-:W-:Y:S02]  /*17950*/  FMUL.FTZ R60, R3.reuse, R184 ;  /* 0x000000b8033c7220 */ /* 0x040fe40000410000 */
[----:B------:R-:W-:Y:S02]  /*17960*/  FMUL.FTZ R61, R3, R185 ;  /* 0x000000b9033d7220 */ /* 0x000fe40000410000 */
[C---:B------:R-:W-:Y:S02]  /*17970*/  FMUL.FTZ R62, R0.reuse, R186 ;  /* 0x000000ba003e7220 */ /* 0x040fe40000410000 */
[----:B------:R-:W-:Y:S02]  /*17980*/  FMUL.FTZ R63, R0, R187 ;  /* 0x000000bb003f7220 */ /* 0x000fe40000410000 */
[----:B------:R-:W-:Y:S02]  /*17990*/  IMAD.MOV.U32 R119, RZ, RZ, R86 ;  /* 0x000000ffff777224 */ /* 0x000fe400078e0056 */
[----:B-1----:R-:W-:Y:S02]  /*179a0*/  FFMA.FTZ R2, R41, c[0x0][0x2d0], -R96 ;  /* 0x0000b40029027a23 */ /* 0x002fe40000010860 */
[C---:B------:R-:W-:Y:S02]  /*179b0*/  FMUL.FTZ R41, R3.reuse, R177 ;  /* 0x000000b103297220 */ /* 0x040fe40000410000 */
[----:B------:R1:W3:Y:S02]  /*179c0*/  MUFU.EX2 R31, R2 ;  /* 0x00000002001f7308 */ /* 0x0002e40000000800 */
[----:B-1----:R-:W-:Y:S02]  /*179d0*/  FFMA.FTZ R2, R42, c[0x0][0x2d0], -R97 ;  /* 0x0000b4002a027a23 */ /* 0x002fe40000010861 */
[----:B---3--:R-:W-:Y:S06]  /*179e0*/  IMAD.MOV.U32 R166, RZ, RZ, R31 ;  /* 0x000000ffffa67224 */ /* 0x008fec00078e001f */
[----:B------:R1:W-:Y:S01]  /*179f0*/  MUFU.EX2 R165, R2 ;  /* 0x0000000200a57308 */ /* 0x0003e20000000800 */
[C---:B------:R-:W-:Y:S02]  /*17a00*/  FMUL.FTZ R31, R0.reuse, R167 ;  /* 0x000000a7001f7220 */ /* 0x040fe40000410000 */
[----:B------:R-:W-:Y:S02]  /*17a10*/  IMAD.MOV.U32 R167, RZ, RZ, R94 ;  /* 0x000000ffffa77224 */ /* 0x000fe400078e005e */
[----:B------:R-:W-:Y:S02]  /*17a20*/  FMUL.FTZ R42, R0, R178 ;  /* 0x000000b2002a7220 */ /* 0x000fe40000410000 */
[----:B------:R-:W-:Y:S01]  /*17a30*/  IMAD.MOV.U32 R94, RZ, RZ, R56 ;  /* 0x000000ffff5e7224 */ /* 0x000fe200078e0038 */
[-C--:B------:R-:W-:Y:S01]  /*17a40*/  HMMA.16816.F32.BF16 R28, R64, R38.reuse, R28 ;  /* 0x00000026401c723c */ /* 0x080fe2000004181c */
[----:B------:R-:W-:Y:S07]  /*17a50*/  FMUL.FTZ R56, R3, R124 ;  /* 0x0000007c03387220 */ /* 0x000fee0000410000 */
[C---:B------:R-:W-:Y:S07]  /*17a60*/  HMMA.16816.F32.BF16 R32, R72.reuse, R38, R32 ;  /* 0x000000264820723c */ /* 0x040fee0000041820 */
[C---:B------:R-:W-:Y:S02]  /*17a70*/  FMUL.FTZ R38, R68.reuse, R174 ;  /* 0x000000ae44267220 */ /* 0x040fe40000410000 */
[----:B-1----:R-:W-:Y:S03]  /*17a80*/  FFMA.FTZ R2, R43, c[0x0][0x2d0], -R97 ;  /* 0x0000b4002b027a23 */ /* 0x002fe60000010861 */
[----:B------:R-:W-:Y:S01]  /*17a90*/  FMUL.FTZ R39, R68, R175 ;  /* 0x000000af44277220 */ /* 0x000fe20000410000 */
[----:B------:R1:W3:Y:S01]  /*17aa0*/  MUFU.EX2 R164, R2 ;  /* 0x0000000200a47308 */ /* 0x0002e20000000800 */
[----:B------:R-:W-:Y:S05]  /*17ab0*/  FMUL.FTZ R43, R0, R179 ;  /* 0x000000b3002b7220 */ /* 0x000fea0000410000 */
[-C--:B------:R-:W-:Y:S08]  /*17ac0*/  HMMA.16816.F32.BF16 R36, R72, R52.reuse, R36 ;  /* 0x000000344824723c */ /* 0x080ff00000041824 */
[C---:B------:R-:W-:Y:S07]  /*17ad0*/  HMMA.16816.F32.BF16 R40, R64.reuse, R52, R40 ;  /* 0x000000344028723c */ /* 0x040fee0000041828 */
[C---:B------:R-:W-:Y:S02]  /*17ae0*/  FMUL.FTZ R52, R69.reuse, R120 ;  /* 0x0000007845347220 */ /* 0x040fe40000410000 */
[----:B------:R-:W-:Y:S03]  /*17af0*/  FMUL.FTZ R53, R69, R121 ;  /* 0x0000007945357220 */ /* 0x000fe60000410000 */
[----:B-1----:R-:W-:Y:S02]  /*17b00*/  FFMA.FTZ R2, R44, c[0x0][0x2d0], -R96 ;  /* 0x0000b4002c027a23 */ /* 0x002fe40000010860 */
[----:B------:R-:W-:Y:S02]  /*17b10*/  FMUL.FTZ R44, R3, R180 ;  /* 0x000000b4032c7220 */ /* 0x000fe40000410000 */
[----:B------:R1:W-:Y:S01]  /*17b20*/  MUFU.EX2 R142, R2 ;  /* 0x00000002008e7308 */ /* 0x0003e20000000800 */
[----:B------:R-:W-:Y:S02]  /*17b30*/  IMAD.MOV.U32 R180, RZ, RZ, R85 ;  /* 0x000000ffffb47224 */ /* 0x000fe400078e0055 */
[----:B------:R-:W-:Y:S02]  /*17b40*/  LDSM.16.MT88.4 R84, [R232+0x900] ;  /* 0x00090000e854783b */ /* 0x000fe40000004200 */
[----:B------:R-:W-:Y:S02]  /*17b50*/  IMAD.MOV.U32 R124, RZ, RZ, R180 ;  /* 0x000000ffff7c7224 */ /* 0x000fe400078e00b4 */
[----:B-1----:R-:W-:Y:S02]  /*17b60*/  FFMA.FTZ R2, R45, c[0x0][0x2d0], -R96 ;  /* 0x0000b4002d027a23 */ /* 0x002fe40000010860 */
[----:B------:R-:W-:Y:S02]  /*17b70*/  FMUL.FTZ R45, R3, R181 ;  /* 0x000000b5032d7220 */ /* 0x000fe40000410000 */
[----:B------:R1:W4:Y:S01]  /*17b80*/  MUFU.EX2 R149, R2 ;  /* 0x0000000200957308 */ /* 0x0003220000000800 */
[----:B------:R-:W-:Y:S02]  /*17b90*/  IMAD.MOV.U32 R181, RZ, RZ, R82 ;  /* 0x000000ffffb57224 */ /* 0x000fe400078e0052 */
[--C-:B-1----:R-:W-:Y:S02]  /*17ba0*/  FFMA.FTZ R2, R46, c[0x0][0x2d0], -R97.reuse ;  /* 0x0000b4002e027a23 */ /* 0x102fe40000010861 */
[----:B------:R-:W-:Y:S05]  /*17bb0*/  FMUL.FTZ R46, R0, R182 ;  /* 0x000000b6002e7220 */ /* 0x000fea0000410000 */
[----:B------:R1:W-:Y:S02]  /*17bc0*/  MUFU.EX2 R143, R2 ;  /* 0x00000002008f7308 */ /* 0x0003e40000000800 */
[-C--:B------:R-:W-:Y:S08]  /*17bd0*/  HMMA.16816.F32.BF16 R44, R64, R54.reuse, R44 ;  /* 0x00000036402c723c */ /* 0x080ff0000004182c */
[C---:B------:R-:W-:Y:S07]  /*17be0*/  HMMA.16816.F32.BF16 R48, R72.reuse, R54, R48 ;  /* 0x000000364830723c */ /* 0x040fee0000041830 */
[C---:B------:R-:W-:Y:S02]  /*17bf0*/  FMUL.FTZ R54, R68.reuse, R122 ;  /* 0x0000007a44367220 */ /* 0x040fe40000410000 */
[----:B------:R-:W-:Y:S03]  /*17c00*/  FMUL.FTZ R55, R68, R123 ;  /* 0x0000007b44377220 */ /* 0x000fe60000410000 */
[----:B-1----:R-:W-:Y:S04]  /*17c10*/  FFMA.FTZ R2, R80, c[0x0][0x2d0], -R97 ;  /* 0x0000b40050027a23 */ /* 0x002fe80000010861 */
[-C--:B--2---:R-:W-:Y:S01]  /*17c20*/  HMMA.16816.F32.BF16 R52, R72, R76.reuse, R52 ;  /* 0x0000004c4834723c */ /* 0x084fe20000041834 */
[----:B------:R1:W3:Y:S07]  /*17c30*/  MUFU.EX2 R150, R2 ;  /* 0x0000000200967308 */ /* 0x0002ee0000000800 */
[C---:B------:R-:W-:Y:S07]  /*17c40*/  HMMA.16816.F32.BF16 R56, R64.reuse, R76, R56 ;  /* 0x0000004c4038723c */ /* 0x040fee0000041838 */
[----:B------:R-:W-:Y:S01]  /*17c50*/  F2FP.BF16.PACK_AB R76, R159, R235 ;  /* 0x000000eb9f4c723e */ /* 0x000fe200000010ff */
[-C--:B------:R-:W-:Y:S01]  /*17c60*/  HMMA.16816.F32.BF16 R60, R64, R78.reuse, R60 ;  /* 0x0000004e403c723c */ /* 0x080fe2000004183c */
[----:B------:R-:W-:Y:S06]  /*17c70*/  F2FP.BF16.PACK_AB R77, R158, R234 ;  /* 0x000000ea9e4d723e */ /* 0x000fec00000010ff */
[----:B------:R-:W-:Y:S02]  /*17c80*/  FMUL.FTZ R64, R69, R128 ;  /* 0x0000008045407220 */ /* 0x000fe40000410000 */
[--C-:B-1----:R-:W-:Y:S01]  /*17c90*/  FFMA.FTZ R2, R189, c[0x0][0x2d0], -R92.reuse ;  /* 0x0000b400bd027a23 */ /* 0x102fe2000001085c */
[----:B------:R-:W2:Y:S02]  /*17ca0*/  LDL.LU R128, [R1+0x8] ;  /* 0x0000080001807983 */ /* 0x000ea40000300800 */
[----:B------:R-:W-:Y:S01]  /*17cb0*/  IMAD.MOV.U32 R189, RZ, RZ, R81 ;  /* 0x000000ffffbd7224 */ /* 0x000fe200078e0051 */
[----:B------:R1:W-:Y:S01]  /*17cc0*/  MUFU.EX2 R120, R2 ;  /* 0x0000000200787308 */ /* 0x0003e20000000800 */
[----:B------:R-:W3:Y:S01]  /*17cd0*/  LDSM.16.MT88.4 R80, [R229+0x900] ;  /* 0x00090000e550783b */ /* 0x000ee20000004200 */
[C---:B------:R-:W-:Y:S02]  /*17ce0*/  FMUL.FTZ R66, R68.reuse, R130 ;  /* 0x0000008244427220 */ /* 0x040fe40000410000 */
[----:B------:R-:W-:Y:S02]  /*17cf0*/  FMUL.FTZ R67, R68, R131 ;  /* 0x0000008344437220 */ /* 0x000fe40000410000 */
[----:B------:R-:W-:Y:S07]  /*17d00*/  FMUL.FTZ R65, R69, R129 ;  /* 0x0000008145417220 */ /* 0x000fee0000410000 */
[----:B------:R-:W-:Y:S07]  /*17d10*/  HMMA.16816.F32.BF16 R64, R72, R78, R64 ;  /* 0x0000004e4840723c */ /* 0x000fee0000041840 */
[----:B------:R-:W-:Y:S02]  /*17d20*/  F2FP.BF16.PACK_AB R72, R233, R237 ;  /* 0x000000ede948723e */ /* 0x000fe400000010ff */
[----:B------:R-:W-:Y:S03]  /*17d30*/  F2FP.BF16.PACK_AB R73, R228, R236 ;  /* 0x000000ece449723e */ /* 0x000fe600000010ff */
[--C-:B-1----:R-:W-:Y:S01]  /*17d40*/  FFMA.FTZ R2, R190, c[0x0][0x2d0], -R92.reuse ;  /* 0x0000b400be027a23 */ /* 0x102fe2000001085c */
[----:B------:R-:W-:Y:S02]  /*17d50*/  F2FP.BF16.PACK_AB R74, R118, R157 ;  /* 0x0000009d764a723e */ /* 0x000fe400000010ff */
[----:B------:R-:W-:Y:S01]  /*17d60*/  F2FP.BF16.PACK_AB R75, R163, R156 ;  /* 0x0000009ca34b723e */ /* 0x000fe200000010ff */
[----:B------:R1:W-:Y:S01]  /*17d70*/  MUFU.EX2 R121, R2 ;  /* 0x0000000200797308 */ /* 0x0003e20000000800 */
[----:B------:R-:W-:Y:S02]  /*17d80*/  F2FP.BF16.PACK_AB R79, R161, R117 ;  /* 0x00000075a14f723e */ /* 0x000fe400000010ff */
[----:B------:R-:W-:Y:S03]  /*17d90*/  F2FP.BF16.PACK_AB R78, R162, R151 ;  /* 0x00000097a24e723e */ /* 0x000fe600000010ff */
[-C--:B---3--:R-:W-:Y:S08]  /*17da0*/  HMMA.16816.F32.BF16 R4, R72, R80.reuse, R4 ;  /* 0x000000504804723c */ /* 0x088ff00000041804 */
[C---:B------:R-:W-:Y:S01]  /*17db0*/  HMMA.16816.F32.BF16 R8, R76.reuse, R80, R8 ;  /* 0x000000504c08723c */ /* 0x040fe20000041808 */
[--C-:B-1----:R-:W-:Y:S07]  /*17dc0*/  FFMA.FTZ R2, R191, c[0x0][0x2d0], -R93.reuse ;  /* 0x0000b400bf027a23 */ /* 0x102fee000001085d */
[-C--:B------:R-:W-:Y:S01]  /*17dd0*/  HMMA.16816.F32.BF16 R12, R76, R82.reuse, R12 ;  /* 0x000000524c0c723c */ /* 0x080fe2000004180c */
[----:B------:R1:W-:Y:S07]  /*17de0*/  MUFU.EX2 R175, R2 ;  /* 0x0000000200af7308 */ /* 0x0003ee0000000800 */
[C---:B------:R-:W-:Y:S01]  /*17df0*/  HMMA.16816.F32.BF16 R16, R72.reuse, R82, R16 ;  /* 0x000000524810723c */ /* 0x040fe20000041810 */
[----:B------:R-:W3:Y:S07]  /*17e00*/  LDSM.16.MT88.4 R80, [R231+0x900] ;  /* 0x00090000e750783b */ /* 0x000eee0000004200 */
[-C--:B------:R-:W-:Y:S08]  /*17e10*/  HMMA.16816.F32.BF16 R20, R72, R84.reuse, R20 ;  /* 0x000000544814723c */ /* 0x080ff00000041814 */
[C---:B------:R-:W-:Y:S01]  /*17e20*/  HMMA.16816.F32.BF16 R24, R76.reuse, R84, R24 ;  /* 0x000000544c18723c */ /* 0x040fe20000041818 */
[----:B-1----:R-:W-:Y:S04]  /*17e30*/  FFMA.FTZ R2, R192, c[0x0][0x2d0], -R93 ;  /* 0x0000b400c0027a23 */ /* 0x002fe8000001085d */
[----:B------:R1:W1:Y:S02]  /*17e40*/  MUFU.EX2 R174, R2 ;  /* 0x0000000200ae7308 */ /* 0x0002640000000800 */
[----:B------:R-:W-:Y:S01]  /*17e50*/  FFMA.FTZ R84, R101, c[0x0][0x2d0], -R97 ;  /* 0x0000b40065547a23 */ /* 0x000fe20000010861 */
[-C--:B------:R-:W-:Y:S01]  /*17e60*/  HMMA.16816.F32.BF16 R28, R76, R86.reuse, R28 ;  /* 0x000000564c1c723c */ /* 0x080fe2000004181c */
[--C-:B------:R-:W-:Y:S03]  /*17e70*/  FFMA.FTZ R101, R107, c[0x0][0x2d0], -R92.reuse ;  /* 0x0000b4006b657a23 */ /* 0x100fe6000001085c */
[--C-:B------:R-:W-:Y:S02]  /*17e80*/  FFMA.FTZ R107, R220, c[0x0][0x2d0], -R92.reuse ;  /* 0x0000b400dc6b7a23 */ /* 0x100fe4000001085c */
[----:B------:R-:W-:Y:S01]  /*17e90*/  IMAD.MOV.U32 R220, RZ, RZ, R145 ;  /* 0x000000ffffdc7224 */ /* 0x000fe200078e0091 */
[----:B------:R3:W-:Y:S01]  /*17ea0*/  MUFU.EX2 R172, R84 ;  /* 0x0000005400ac7308 */ /* 0x0007e20000000800 */
[C---:B------:R-:W-:Y:S08]  /*17eb0*/  HMMA.16816.F32.BF16 R32, R72.reuse, R86, R32 ;  /* 0x000000564820723c */ /* 0x040ff00000041820 */
[-C--:B------:R-:W-:Y:S01]  /*17ec0*/  HMMA.16816.F32.BF16 R36, R72, R88.reuse, R36 ;  /* 0x000000584824723c */ /* 0x080fe20000041824 */
[----:B------:R-:W-:Y:S03]  /*17ed0*/  MUFU.EX2 R107, R107 ;  /* 0x0000006b006b7308 */ /* 0x000fe60000000800 */
[--C-:B-1----:R-:W-:Y:S04]  /*17ee0*/  FFMA.FTZ R2, R193, c[0x0][0x2d0], -R92.reuse ;  /* 0x0000b400c1027a23 */ /* 0x102fe8000001085c */
[C---:B------:R-:W-:Y:S03]  /*17ef0*/  HMMA.16816.F32.BF16 R40, R76.reuse, R88, R40 ;  /* 0x000000584c28723c */ /* 0x040fe60000041828 */
[----:B------:R1:W-:Y:S01]  /*17f00*/  MUFU.EX2 R251, R2 ;  /* 0x0000000200fb7308 */ /* 0x0003e20000000800 */
[----:B---3--:R-:W3:Y:S04]  /*17f10*/  LDSM.16.MT88.4 R84, [R229+0x1100] ;  /* 0x00110000e554783b */ /* 0x008ee80000004200 */
[-C--:B------:R-:W-:Y:S08]  /*17f20*/  HMMA.16816.F32.BF16 R44, R76, R90.reuse, R44 ;  /* 0x0000005a4c2c723c */ /* 0x080ff0000004182c */
[C---:B------:R-:W-:Y:S01]  /*17f30*/  HMMA.16816.F32.BF16 R48, R72.reuse, R90, R48 ;  /* 0x0000005a4830723c */ /* 0x040fe20000041830 */
[----:B------:R-:W3:Y:S07]  /*17f40*/  LDSM.16.MT88.4 R88, [R232+0x1100] ;  /* 0x00110000e858783b */ /* 0x000eee0000004200 */
[-C--:B------:R-:W-:Y:S01]  /*17f50*/  HMMA.16816.F32.BF16 R52, R72, R80.reuse, R52 ;  /* 0x000000504834723c */ /* 0x080fe20000041834 */
[----:B-1----:R-:W-:Y:S07]  /*17f60*/  FFMA.FTZ R2, R194, c[0x0][0x2d0], -R92 ;  /* 0x0000b400c2027a23 */ /* 0x002fee000001085c */
[C---:B------:R-:W-:Y:S01]  /*17f70*/  HMMA.16816.F32.BF16 R56, R76.reuse, R80, R56 ;  /* 0x000000504c38723c */ /* 0x040fe20000041838 */
[----:B------:R1:W1:Y:S07]  /*17f80*/  MUFU.EX2 R226, R2 ;  /* 0x0000000200e27308 */ /* 0x00026e0000000800 */
[-C--:B------:R-:W-:Y:S07]  /*17f90*/  HMMA.16816.F32.BF16 R60, R76, R82.reuse, R60 ;  /* 0x000000524c3c723c */ /* 0x080fee000004183c */
[----:B------:R-:W-:Y:S01]  /*17fa0*/  F2FP.BF16.PACK_AB R76, R166, R147 ;  /* 0x00000093a64c723e */ /* 0x000fe200000010ff */
[----:B------:R-:W-:Y:S01]  /*17fb0*/  HMMA.16816.F32.BF16 R64, R72, R82, R64 ;  /* 0x000000524840723c */ /* 0x000fe20000041840 */
[----:B------:R-:W-:Y:S01]  /*17fc0*/  F2FP.BF16.PACK_AB R77, R164, R165 ;  /* 0x000000a5a44d723e */ /* 0x000fe200000010ff */
[----:B------:R-:W3:Y:S02]  /*17fd0*/  LDSM.16.MT88.4 R80, [R230+0x1100] ;  /* 0x00110000e650783b */ /* 0x000ee40000004200 */
[----:B----4-:R-:W-:Y:S02]  /*17fe0*/  F2FP.BF16.PACK_AB R78, R149, R142 ;  /* 0x0000008e954e723e */ /* 0x010fe400000010ff */
[----:B------:R-:W-:Y:S02]  /*17ff0*/  F2FP.BF16.PACK_AB R79, R150, R143 ;  /* 0x0000008f964f723e */ /* 0x000fe400000010ff */
[----:B------:R-:W-:Y:S01]  /*18000*/  F2FP.BF16.PACK_AB R72, R145, R160 ;  /* 0x000000a09148723e */ /* 0x000fe200000010ff */
[--C-:B-1----:R-:W-:Y:S03]  /*18010*/  FFMA.FTZ R2, R195, c[0x0][0x2d0], -R93.reuse ;  /* 0x0000b400c3027a23 */ /* 0x102fe6000001085d */
[----:B------:R-:W-:Y:S01]  /*18020*/  F2FP.BF16.PACK_AB R73, R167, R148 ;  /* 0x00000094a749723e */ /* 0x000fe200000010ff */
[----:B------:R1:W-:Y:S01]  /*18030*/  MUFU.EX2 R216, R2 ;  /* 0x0000000200d87308 */ /* 0x0003e20000000800 */
[----:B------:R-:W-:Y:S02]  /*18040*/  F2FP.BF16.PACK_AB R74, R144, R140 ;  /* 0x0000008c904a723e */ /* 0x000fe400000010ff */
[----:B------:R-:W-:Y:S07]  /*18050*/  F2FP.BF16.PACK_AB R75, R146, R141 ;  /* 0x0000008d924b723e */ /* 0x000fee00000010ff */
[-C--:B---3--:R-:W-:Y:S08]  /*18060*/  HMMA.16816.F32.BF16 R4, R72, R84.reuse, R4 ;  /* 0x000000544804723c */ /* 0x088ff00000041804 */
[C---:B------:R-:W-:Y:S01]  /*18070*/  HMMA.16816.F32.BF16 R8, R76.reuse, R84, R8 ;  /* 0x000000544c08723c */ /* 0x040fe20000041808 */
[--C-:B-1----:R-:W-:Y:S07]  /*18080*/  FFMA.FTZ R2, R196, c[0x0][0x2d0], -R93.reuse ;  /* 0x0000b400c4027a23 */ /* 0x102fee000001085d */
[-C--:B------:R-:W-:Y:S01]  /*18090*/  HMMA.16816.F32.BF16 R12, R76, R86.reuse, R12 ;  /* 0x000000564c0c723c */ /* 0x080fe2000004180c */
[----:B------:R1:W3:Y:S07]  /*180a0*/  MUFU.EX2 R221, R2 ;  /* 0x0000000200dd7308 */ /* 0x0002ee0000000800 */
[C---:B------:R-:W-:Y:S01]  /*180b0*/  HMMA.16816.F32.BF16 R16, R72.reuse, R86, R16 ;  /* 0x000000564810723c */ /* 0x040fe20000041810 */
[----:B------:R-:W4:Y:S07]  /*180c0*/  LDSM.16.MT88.4 R84, [R231+0x1100] ;  /* 0x00110000e754783b */ /* 0x000f2e0000004200 */
[-C--:B------:R-:W-:Y:S08]  /*180d0*/  HMMA.16816.F32.BF16 R20, R72, R88.reuse, R20 ;  /* 0x000000584814723c */ /* 0x080ff00000041814 */
[C---:B------:R-:W-:Y:S01]  /*180e0*/  HMMA.16816.F32.BF16 R24, R76.reuse, R88, R24 ;  /* 0x000000584c18723c */ /* 0x040fe20000041818 */
[--C-:B-1----:R-:W-:Y:S03]  /*180f0*/  FFMA.FTZ R2, R98, c[0x0][0x2d0], -R96.reuse ;  /* 0x0000b40062027a23 */ /* 0x102fe60000010860 */
[----:B------:R-:W-:Y:S04]  /*18100*/  FFMA.FTZ R98, R171, c[0x0][0x2d0], -R93 ;  /* 0x0000b400ab627a23 */ /* 0x000fe8000001085d */
[-C--:B------:R-:W-:Y:S01]  /*18110*/  HMMA.16816.F32.BF16 R28, R76, R90.reuse, R28 ;  /* 0x0000005a4c1c723c */ /* 0x080fe2000004181c */
[----:B------:R1:W-:Y:S07]  /*18120*/  MUFU.EX2 R173, R2 ;  /* 0x0000000200ad7308 */ /* 0x0003ee0000000800 */
[C---:B------:R-:W-:Y:S01]  /*18130*/  HMMA.16816.F32.BF16 R32, R72.reuse, R90, R32 ;  /* 0x0000005a4820723c */ /* 0x040fe20000041820 */
[----:B------:R-:W-:Y:S07]  /*18140*/  LDSM.16.MT88.4 R88, [R232+0x1900] ;  /* 0x00190000e858783b */ /* 0x000fee0000004200 */
[-C--:B------:R-:W-:Y:S08]  /*18150*/  HMMA.16816.F32.BF16 R36, R72, R80.reuse, R36 ;  /* 0x000000504824723c */ /* 0x080ff00000041824 */
[C---:B------:R-:W-:Y:S01]  /*18160*/  HMMA.16816.F32.BF16 R40, R76.reuse, R80, R40 ;  /* 0x000000504c28723c */ /* 0x040fe20000041828 */
[----:B-1----:R-:W-:Y:S03]  /*18170*/  FFMA.FTZ R2, R99, c[0x0][0x2d0], -R96 ;  /* 0x0000b40063027a23 */ /* 0x002fe60000010860 */
[----:B------:R-:W-:Y:S01]  /*18180*/  FFMA.FTZ R99, R189, c[0x0][0x2d0], -R92 ;  /* 0x0000b400bd637a23 */ /* 0x000fe2000001085c */
[----:B------:R1:W-:Y:S03]  /*18190*/  MUFU.EX2 R179, R2 ;  /* 0x0000000200b37308 */ /* 0x0003e60000000800 */
[-C--:B------:R-:W-:Y:S08]  /*181a0*/  HMMA.16816.F32.BF16 R44, R76, R82.reuse, R44 ;  /* 0x000000524c2c723c */ /* 0x080ff0000004182c */
[C---:B------:R-:W-:Y:S01]  /*181b0*/  HMMA.16816.F32.BF16 R48, R72.reuse, R82, R48 ;  /* 0x000000524830723c */ /* 0x040fe20000041830 */
[----:B------:R-:W3:Y:S07]  /*181c0*/  LDSM.16.MT88.4 R80, [R229+0x1900] ;  /* 0x00190000e550783b */ /* 0x000eee0000004200 */
[-C--:B----4-:R-:W-:Y:S01]  /*181d0*/  HMMA.16816.F32.BF16 R52, R72, R84.reuse, R52 ;  /* 0x000000544834723c */ /* 0x090fe20000041834 */
[----:B-1----:R-:W-:Y:S03]  /*181e0*/  FFMA.FTZ R2, R103, c[0x0][0x2d0], -R97 ;  /* 0x0000b40067027a23 */ /* 0x002fe60000010861 */
[----:B------:R-:W-:Y:S04]  /*181f0*/  FFMA.FTZ R103, R169, c[0x0][0x2d0], -R93 ;  /* 0x0000b400a9677a23 */ /* 0x000fe8000001085d */
[C---:B------:R-:W-:Y:S01]  /*18200*/  HMMA.16816.F32.BF16 R56, R76.reuse, R84, R56 ;  /* 0x000000544c38723c */ /* 0x040fe20000041838 */
[----:B------:R1:W4:Y:S03]  /*18210*/  MUFU.EX2 R178, R2 ;  /* 0x0000000200b27308 */ /* 0x0003260000000800 */
[----:B------:R-:W-:Y:S02]  /*18220*/  IMAD.MOV.U32 R169, RZ, RZ, R168 ;  /* 0x000000ffffa97224 */ /* 0x000fe400078e00a8 */
[----:B------:R-:W-:Y:S02]  /*18230*/  IMAD.MOV.U32 R168, RZ, RZ, R152 ;  /* 0x000000ffffa87224 */ /* 0x000fe400078e0098 */
[-C--:B------:R-:W-:Y:S01]  /*18240*/  HMMA.16816.F32.BF16 R60, R76, R86.reuse, R60 ;  /* 0x000000564c3c723c */ /* 0x080fe2000004183c */
[----:B------:R-:W-:Y:S02]  /*18250*/  IMAD.MOV.U32 R152, RZ, RZ, R139 ;  /* 0x000000ffff987224 */ /* 0x000fe400078e008b */
[----:B------:R-:W-:Y:S01]  /*18260*/  MUFU.EX2 R139, R98 ;  /* 0x00000062008b7308 */ /* 0x000fe20000000800 */
[----:B--2---:R-:W-:Y:S03]  /*18270*/  FFMA.FTZ R69, R69, R128, R224 ;  /* 0x0000008045457223 */ /* 0x004fe600000100e0 */
[--C-:B------:R-:W-:Y:S01]  /*18280*/  FFMA.FTZ R76, R116, c[0x0][0x2d0], -R93.reuse ;  /* 0x0000b400744c7a23 */ /* 0x100fe2000001085d */
[----:B------:R-:W-:Y:S01]  /*18290*/  HMMA.16816.F32.BF16 R64, R72, R86, R64 ;  /* 0x000000564840723c */ /* 0x000fe20000041840 */
[----:B------:R-:W2:Y:S03]  /*182a0*/  LDSM.16.MT88.4 R84, [R230+0x1900] ;  /* 0x00190000e654783b */ /* 0x000ea60000004200 */
[----:B------:R-:W-:Y:S01]  /*182b0*/  FFMA.FTZ R116, R153, c[0x0][0x2d0], -R93 ;  /* 0x0000b40099747a23 */ /* 0x000fe2000001085d */
[----:B------:R2:W-:Y:S01]  /*182c0*/  MUFU.EX2 R190, R76 ;  /* 0x0000004c00be7308 */ /* 0x0005e20000000800 */
[----:B------:R-:W-:Y:S01]  /*182d0*/  IMAD.MOV.U32 R153, RZ, RZ, R188 ;  /* 0x000000ffff997224 */ /* 0x000fe200078e00bc */
[----:B------:R-:W-:Y:S01]  /*182e0*/  F2FP.BF16.PACK_AB R73, R174, R175 ;  /* 0x000000afae49723e */ /* 0x000fe200000010ff */
[----:B------:R-:W-:Y:S01]  /*182f0*/  FADD.FTZ R69, R252, R69 ;  /* 0x00000045fc457221 */ /* 0x000fe20000010000 */
[----:B------:R-:W-:Y:S03]  /*18300*/  F2FP.BF16.PACK_AB R74, R226, R251 ;  /* 0x000000fbe24a723e */ /* 0x000fe600000010ff */
[--C-:B-1----:R-:W-:Y:S01]  /*18310*/  FFMA.FTZ R2, R100, c[0x0][0x2d0], -R96.reuse ;  /* 0x0000b40064027a23 */ /* 0x102fe20000010860 */
[----:B---3--:R-:W-:Y:S01]  /*18320*/  F2FP.BF16.PACK_AB R75, R221, R216 ;  /* 0x000000d8dd4b723e */ /* 0x008fe200000010ff */
[--C-:B------:R-:W-:Y:S01]  /*18330*/  FFMA.FTZ R100, R225, c[0x0][0x2d0], -R96.reuse ;  /* 0x0000b400e1647a23 */ /* 0x100fe20000010860 */
[----:B----4-:R-:W-:Y:S01]  /*18340*/  F2FP.BF16.PACK_AB R77, R178, R172 ;  /* 0x000000acb24d723e */ /* 0x010fe200000010ff */
[----:B------:R1:W-:Y:S01]  /*18350*/  MUFU.EX2 R177, R2 ;  /* 0x0000000200b17308 */ /* 0x0003e20000000800 */
[----:B------:R-:W-:Y:S09]  /*18360*/  IMAD.MOV.U32 R225, RZ, RZ, R117 ;  /* 0x000000ffffe17224 */ /* 0x000ff200078e0075 */
[----:B------:R-:W-:Y:S01]  /*18370*/  MUFU.EX2 R100, R100 ;  /* 0x0000006400647308 */ /* 0x000fe20000000800 */
[----:B--2---:R-:W-:Y:S09]  /*18380*/  F2FP.BF16.PACK_AB R76, R179, R173 ;  /* 0x000000adb34c723e */ /* 0x004ff200000010ff */
[----:B------:R2:W-:Y:S01]  /*18390*/  MUFU.EX2 R188, R99 ;  /* 0x0000006300bc7308 */ /* 0x0005e20000000800 */
[--C-:B-1----:R-:W-:Y:S02]  /*183a0*/  FFMA.FTZ R2, R102, c[0x0][0x2d0], -R96.reuse ;  /* 0x0000b40066027a23 */ /* 0x102fe40000010860 */
[----:B------:R-:W-:Y:S07]  /*183b0*/  FFMA.FTZ R102, R222, c[0x0][0x2d0], -R97 ;  /* 0x0000b400de667a23 */ /* 0x000fee0000010861 */
[----:B------:R1:W3:Y:S01]  /*183c0*/  MUFU.EX2 R212, R2 ;  /* 0x0000000200d47308 */ /* 0x0002e20000000800 */
[----:B--2---:R-:W-:Y:S02]  /*183d0*/  FFMA.FTZ R99, R223, c[0x0][0x2d0], -R96 ;  /* 0x0000b400df637a23 */ /* 0x004fe40000010860 */
[----:B------:R-:W-:Y:S07]  /*183e0*/  IMAD.MOV.U32 R223, RZ, RZ, R151 ;  /* 0x000000ffffdf7224 */ /* 0x000fee00078e0097 */
[----:B------:R-:W2:Y:S01]  /*183f0*/  MUFU.EX2 R99, R99 ;  /* 0x0000006300637308 */ /* 0x000ea20000000800 */
[----:B-1----:R-:W-:Y:S01]  /*18400*/  FFMA.FTZ R2, R112, c[0x0][0x2d0], -R97 ;  /* 0x0000b40070027a23 */ /* 0x002fe20000010861 */
[----:B---3--:R-:W-:Y:S01]  /*18410*/  F2FP.BF16.PACK_AB R78, R212, R177 ;  /* 0x000000b1d44e723e */ /* 0x008fe200000010ff */
[----:B------:R-:W-:Y:S02]  /*18420*/  FFMA.FTZ R112, R154, c[0x0][0x2d0], -R93 ;  /* 0x0000b4009a707a23 */ /* 0x000fe4000001085d */
[----:B------:R-:W-:Y:S05]  /*18430*/  IMAD.MOV.U32 R154, RZ, RZ, R95 ;  /* 0x000000ffff9a7224 */ /* 0x000fea00078e005f */
[----:B------:R1:W-:Y:S01]  /*18440*/  MUFU.EX2 R176, R2 ;  /* 0x0000000200b07308 */ /* 0x0003e20000000800 */
[----:B--2---:R-:W-:Y:S01]  /*18450*/  F2FP.BF16.PACK_AB R184, R99, R100 ;  /* 0x0000006463b8723e */ /* 0x004fe200000010ff */
[----:B-1----:R-:W-:Y:S08]  /*18460*/  FFMA.FTZ R2, R113, c[0x0][0x2d0], -R97 ;  /* 0x0000b40071027a23 */ /* 0x002ff00000010861 */
[----:B------:R1:W2:Y:S02]  /*18470*/  MUFU.EX2 R207, R2 ;  /* 0x0000000200cf7308 */ /* 0x0002a40000000800 */
[--C-:B-1----:R-:W-:Y:S01]  /*18480*/  FFMA.FTZ R2, R197, c[0x0][0x2d0], -R92.reuse ;  /* 0x0000b400c5027a23 */ /* 0x102fe2000001085c */
[----:B--2---:R-:W-:Y:S07]  /*18490*/  F2FP.BF16.PACK_AB R79, R207, R176 ;  /* 0x000000b0cf4f723e */ /* 0x004fee00000010ff */
        /* <DEDUP_REMOVED lines=10> */
[----:B------:R-:W-:Y:S02]  /*18540*/  IMAD.MOV.U32 R121, RZ, RZ, R94 ;  /* 0x000000ffff797224 */ /* 0x000fe400078e005e */
[----:B------:R-:W-:Y:S02]  /*18550*/  FFMA.FTZ R94, R114, c[0x0][0x2d0], -R96 ;  /* 0x0000b400725e7a23 */ /* 0x000fe40000010860 */
[----:B------:R-:W-:Y:S02]  /*18560*/  FFMA.FTZ R114, R214, c[0x0][0x2d0], -R97 ;  /* 0x0000b400d6727a23 */ /* 0x000fe40000010861 */
[----:B-1----:R-:W-:Y:S02]  /*18570*/  FFMA.FTZ R2, R210, c[0x0][0x2d0], -R92 ;  /* 0x0000b400d2027a23 */ /* 0x002fe4000001085c */
[----:B------:R-:W-:Y:S02]  /*18580*/  IMAD.MOV.U32 R210, RZ, RZ, R120 ;  /* 0x000000ffffd27224 */ /* 0x000fe400078e0078 */
[----:B------:R1:W-:Y:S01]  /*18590*/  MUFU.EX2 R199, R2 ;  /* 0x0000000200c77308 */ /* 0x0003e20000000800 */
[----:B------:R-:W-:Y:S02]  /*185a0*/  IMAD.MOV.U32 R120, RZ, RZ, R181 ;  /* 0x000000ffff787224 */ /* 0x000fe400078e00b5 */
[----:B------:R-:W-:Y:S07]  /*185b0*/  F2FP.BF16.PACK_AB R72, R208, R210 ;  /* 0x000000d2d048723e */ /* 0x000fee00000010ff */
[-C--:B------:R-:W-:Y:S01]  /*185c0*/  HMMA.16816.F32.BF16 R4, R72, R80.reuse, R4 ;  /* 0x000000504804723c */ /* 0x080fe20000041804 */
[----:B------:R2:W-:Y:S07]  /*185d0*/  MUFU.EX2 R181, R94 ;  /* 0x0000005e00b57308 */ /* 0x0005ee0000000800 */
[C---:B------:R-:W-:Y:S01]  /*185e0*/  HMMA.16816.F32.BF16 R8, R76.reuse, R80, R8 ;  /* 0x000000504c08723c */ /* 0x040fe20000041808 */
[--C-:B-1----:R-:W-:Y:S07]  /*185f0*/  FFMA.FTZ R2, R211, c[0x0][0x2d0], -R93.reuse ;  /* 0x0000b400d3027a23 */ /* 0x102fee000001085d */
[-C--:B------:R-:W-:Y:S01]  /*18600*/  HMMA.16816.F32.BF16 R12, R76, R82.reuse, R12 ;  /* 0x000000524c0c723c */ /* 0x080fe2000004180c */
[----:B------:R-:W-:Y:S01]  /*18610*/  IMAD.MOV.U32 R211, RZ, RZ, R150 ;  /* 0x000000ffffd37224 */ /* 0x000fe200078e0096 */
[----:B------:R1:W-:Y:S06]  /*18620*/  MUFU.EX2 R196, R2 ;  /* 0x0000000200c47308 */ /* 0x0003ec0000000800 */
[C---:B------:R-:W-:Y:S01]  /*18630*/  HMMA.16816.F32.BF16 R16, R72.reuse, R82, R16 ;  /* 0x000000524810723c */ /* 0x040fe20000041810 */
[----:B--2---:R-:W-:Y:S01]  /*18640*/  FFMA.FTZ R94, R120, c[0x0][0x2d0], -R92 ;  /* 0x0000b400785e7a23 */ /* 0x004fe2000001085c */
[----:B------:R-:W-:Y:S03]  /*18650*/  LDSM.16.MT88.4 R80, [R229+0x2100] ;  /* 0x00210000e550783b */ /* 0x000fe60000004200 */
[----:B------:R-:W-:Y:S03]  /*18660*/  MUFU.EX2 R189, R94 ;  /* 0x0000005e00bd7308 */ /* 0x000fe60000000800 */
[-C--:B------:R-:W-:Y:S08]  /*18670*/  HMMA.16816.F32.BF16 R20, R72, R88.reuse, R20 ;  /* 0x000000584814723c */ /* 0x080ff00000041814 */
[C---:B------:R-:W-:Y:S01]  /*18680*/  HMMA.16816.F32.BF16 R24, R76.reuse, R88, R24 ;  /* 0x000000584c18723c */ /* 0x040fe20000041818 */
[----:B-1----:R-:W-:Y:S03]  /*18690*/  FFMA.FTZ R2, R213, c[0x0][0x2d0], -R93 ;  /* 0x0000b400d5027a23 */ /* 0x002fe6000001085d */
[----:B------:R-:W-:Y:S04]  /*186a0*/  IMAD.MOV.U32 R213, RZ, RZ, R149 ;  /* 0x000000ffffd57224 */ /* 0x000fe800078e0095 */
        /* <DEDUP_REMOVED lines=8> */
[----:B------:R1:W-:Y:S01]  /*18730*/  MUFU.EX2 R195, R2 ;  /* 0x0000000200c37308 */ /* 0x0003e20000000800 */
[----:B------:R-:W-:Y:S02]  /*18740*/  IMAD.MOV.U32 R219, RZ, RZ, R147 ;  /* 0x000000ffffdb7224 */ /* 0x000fe400078e0093 */
[-C--:B------:R-:W-:Y:S08]  /*18750*/  HMMA.16816.F32.BF16 R44, R76, R86.reuse, R44 ;  /* 0x000000564c2c723c */ /* 0x080ff0000004182c */
[C---:B------:R-:W-:Y:S01]  /*18760*/  HMMA.16816.F32.BF16 R48, R72.reuse, R86, R48 ;  /* 0x000000564830723c */ /* 0x040fe20000041830 */
[----:B------:R-:W-:Y:S03]  /*18770*/  LDSM.16.MT88.4 R84, [R232+0x2100] ;  /* 0x00210000e854783b */ /* 0x000fe60000004200 */
[--C-:B-1----:R-:W-:Y:S02]  /*18780*/  FFMA.FTZ R2, R201, c[0x0][0x2d0], -R97.reuse ;  /* 0x0000b400c9027a23 */ /* 0x102fe40000010861 */
[----:B------:R-:W-:Y:S02]  /*18790*/  IMAD.MOV.U32 R201, RZ, RZ, R146 ;  /* 0x000000ffffc97224 */ /* 0x000fe400078e0092 */
[----:B------:R1:W-:Y:S04]  /*187a0*/  MUFU.EX2 R180, R2 ;  /* 0x0000000200b47308 */ /* 0x0003e80000000800 */
[----:B-1----:R-:W-:Y:S02]  /*187b0*/  FFMA.FTZ R2, R202, c[0x0][0x2d0], -R97 ;  /* 0x0000b400ca027a23 */ /* 0x002fe40000010861 */
[----:B------:R-:W-:Y:S04]  /*187c0*/  IMAD.MOV.U32 R202, RZ, RZ, R144 ;  /* 0x000000ffffca7224 */ /* 0x000fe800078e0090 */
[----:B------:R1:W2:Y:S02]  /*187d0*/  MUFU.EX2 R194, R2 ;  /* 0x0000000200c27308 */ /* 0x0002a40000000800 */
[--C-:B-1----:R-:W-:Y:S02]  /*187e0*/  FFMA.FTZ R2, R203, c[0x0][0x2d0], -R96.reuse ;  /* 0x0000b400cb027a23 */ /* 0x102fe40000010860 */
[----:B------:R-:W-:Y:S06]  /*187f0*/  IMAD.MOV.U32 R203, RZ, RZ, R143 ;  /* 0x000000ffffcb7224 */ /* 0x000fec00078e008f */
[----:B------:R1:W-:Y:S02]  /*18800*/  MUFU.EX2 R192, R2 ;  /* 0x0000000200c07308 */ /* 0x0003e40000000800 */
[----:B-1----:R-:W-:Y:S02]  /*18810*/  FFMA.FTZ R2, R205, c[0x0][0x2d0], -R96 ;  /* 0x0000b400cd027a23 */ /* 0x002fe40000010860 */
[----:B------:R-:W-:Y:S06]  /*18820*/  IMAD.MOV.U32 R205, RZ, RZ, R142 ;  /* 0x000000ffffcd7224 */ /* 0x000fec00078e008e */
[----:B------:R1:W3:Y:S02]  /*18830*/  MUFU.EX2 R193, R2 ;  /* 0x0000000200c17308 */ /* 0x0002e40000000800 */
[----:B-1----:R-:W-:Y:S02]  /*18840*/  FFMA.FTZ R2, R206, c[0x0][0x2d0], -R97 ;  /* 0x0000b400ce027a23 */ /* 0x002fe40000010861 */
[----:B------:R-:W-:Y:S06]  /*18850*/  IMAD.MOV.U32 R206, RZ, RZ, R141 ;  /* 0x000000ffffce7224 */ /* 0x000fec00078e008d */
[----:B------:R1:W-:Y:S02]  /*18860*/  MUFU.EX2 R123, R2 ;  /* 0x00000002007b7308 */ /* 0x0003e40000000800 */
[----:B-1----:R-:W-:Y:S02]  /*18870*/  FFMA.FTZ R2, R209, c[0x0][0x2d0], -R97 ;  /* 0x0000b400d1027a23 */ /* 0x002fe40000010861 */
[----:B------:R-:W-:Y:S06]  /*18880*/  IMAD.MOV.U32 R209, RZ, RZ, R140 ;  /* 0x000000ffffd17224 */ /* 0x000fec00078e008c */
[----:B------:R1:W2:Y:S02]  /*18890*/  MUFU.EX2 R122, R2 ;  /* 0x00000002007a7308 */ /* 0x0002a40000000800 */
[--C-:B-1----:R-:W-:Y:S08]  /*188a0*/  FFMA.FTZ R2, R121, c[0x0][0x2d0], -R92.reuse ;  /* 0x0000b40079027a23 */ /* 0x102ff0000001085c */
[----:B------:R1:W-:Y:S02]  /*188b0*/  MUFU.EX2 R121, R2 ;  /* 0x0000000200797308 */ /* 0x0003e40000000800 */
[----:B-1----:R-:W-:Y:S08]  /*188c0*/  FFMA.FTZ R2, R124, c[0x0][0x2d0], -R92 ;  /* 0x0000b4007c027a23 */ /* 0x002ff0000001085c */
[----:B------:R1:W-:Y:S02]  /*188d0*/  MUFU.EX2 R191, R2 ;  /* 0x0000000200bf7308 */ /* 0x0003e40000000800 */
[--C-:B-1----:R-:W-:Y:S02]  /*188e0*/  FFMA.FTZ R2, R119, c[0x0][0x2d0], -R93.reuse ;  /* 0x0000b40077027a23 */ /* 0x102fe4000001085d */
[----:B------:R-:W4:Y:S06]  /*188f0*/  LDL.LU R119, [R1+0xc] ;  /* 0x00000c0001777983 */ /* 0x000f2c0000300800 */
[----:B------:R1:W-:Y:S01]  /*18900*/  MUFU.EX2 R120, R2 ;  /* 0x0000000200787308 */ /* 0x0003e20000000800 */
[----:B------:R-:W4:Y:S04]  /*18910*/  LDL.LU R113, [R1+0x10] ;  /* 0x0000100001717983 */ /* 0x000f280000300800 */
[----:B------:R-:W4:Y:S01]  /*18920*/  LDL.LU R98, [R1+0x14] ;  /* 0x0000140001627983 */ /* 0x000f220000300800 */
[----:B-1----:R-:W-:Y:S02]  /*18930*/  FFMA.FTZ R2, R170, c[0x0][0x2d0], -R93 ;  /* 0x0000b400aa027a23 */ /* 0x002fe4000001085d */
[----:B------:R-:W-:Y:S01]  /*18940*/  IMAD.MOV.U32 R170, RZ, RZ, R155 ;  /* 0x000000ffffaa7224 */ /* 0x000fe200078e009b */
[----:B------:R-:W1:Y:S01]  /*18950*/  LDSM.16.MT88.4 R92, [R231+0x1900] ;  /* 0x00190000e75c783b */ /* 0x000e620000004200 */
[----:B------:R-:W-:Y:S02]  /*18960*/  IMAD.MOV.U32 R155, RZ, RZ, R138 ;  /* 0x000000ffff9b7224 */ /* 0x000fe400078e008a */
[----:B------:R2:W-:Y:S02]  /*18970*/  MUFU.EX2 R138, R2 ;  /* 0x00000002008a7308 */ /* 0x0005e40000000800 */
[--C-:B--2---:R-:W-:Y:S08]  /*18980*/  FFMA.FTZ R2, R170, c[0x0][0x2d0], -R96.reuse ;  /* 0x0000b400aa027a23 */ /* 0x104ff00000010860 */
[----:B------:R2:W-:Y:S01]  /*18990*/  MUFU.EX2 R127, R2 ;  /* 0x00000002007f7308 */ /* 0x0005e20000000800 */
[-C--:B-1----:R-:W-:Y:S08]  /*189a0*/  HMMA.16816.F32.BF16 R52, R72, R92.reuse, R52 ;  /* 0x0000005c4834723c */ /* 0x082ff00000041834 */
[C---:B------:R-:W-:Y:S01]  /*189b0*/  HMMA.16816.F32.BF16 R56, R76.reuse, R92, R56 ;  /* 0x0000005c4c38723c */ /* 0x040fe20000041838 */
[----:B--2---:R-:W-:Y:S07]  /*189c0*/  FFMA.FTZ R2, R169, c[0x0][0x2d0], -R96 ;  /* 0x0000b400a9027a23 */ /* 0x004fee0000010860 */
[-C--:B------:R-:W-:Y:S01]  /*189d0*/  HMMA.16816.F32.BF16 R60, R76, R94.reuse, R60 ;  /* 0x0000005e4c3c723c */ /* 0x080fe2000004183c */
[----:B------:R-:W-:Y:S01]  /*189e0*/  IMAD.MOV.U32 R169, RZ, RZ, R154 ;  /* 0x000000ffffa97224 */ /* 0x000fe200078e009a */
[----:B------:R1:W-:Y:S02]  /*189f0*/  MUFU.EX2 R126, R2 ;  /* 0x00000002007e7308 */ /* 0x0003e40000000800 */
[----:B------:R-:W-:Y:S03]  /*18a00*/  IMAD.MOV.U32 R154, RZ, RZ, R134 ;  /* 0x000000ffff9a7224 */ /* 0x000fe600078e0086 */
[--C-:B------:R-:W-:Y:S01]  /*18a10*/  FFMA.FTZ R76, R249, c[0x0][0x2d0], -R97.reuse ;  /* 0x0000b400f94c7a23 */ /* 0x100fe20000010861 */
[----:B------:R-:W-:Y:S01]  /*18a20*/  HMMA.16816.F32.BF16 R64, R72, R94, R64 ;  /* 0x0000005e4840723c */ /* 0x000fe20000041840 */
[----:B------:R-:W-:Y:S01]  /*18a30*/  F2FP.BF16.PACK_AB R77, R194, R180 ;  /* 0x000000b4c24d723e */ /* 0x000fe200000010ff */
[----:B------:R-:W2:Y:S02]  /*18a40*/  LDSM.16.MT88.4 R92, [R231+0x2100] ;  /* 0x00210000e75c783b */ /* 0x000ea40000004200 */
[----:B---3--:R-:W-:Y:S02]  /*18a50*/  F2FP.BF16.PACK_AB R78, R193, R192 ;  /* 0x000000c0c14e723e */ /* 0x008fe400000010ff */
[----:B------:R-:W-:Y:S02]  /*18a60*/  F2FP.BF16.PACK_AB R79, R122, R123 ;  /* 0x0000007b7a4f723e */ /* 0x000fe400000010ff */
[----:B------:R-:W-:Y:S04]  /*18a70*/  F2FP.BF16.PACK_AB R72, R204, R183 ;  /* 0x000000b7cc48723e */ /* 0x000fe800000010ff */
[----:B------:R-:W-:Y:S02]  /*18a80*/  F2FP.BF16.PACK_AB R73, R200, R182 ;  /* 0x000000b6c849723e */ /* 0x000fe400000010ff */
[----:B------:R-:W-:Y:S02]  /*18a90*/  F2FP.BF16.PACK_AB R74, R199, R198 ;  /* 0x000000c6c74a723e */ /* 0x000fe400000010ff */
[----:B------:R-:W-:Y:S01]  /*18aa0*/  F2FP.BF16.PACK_AB R75, R197, R196 ;  /* 0x000000c4c54b723e */ /* 0x000fe200000010ff */
[----:B-1----:R-:W-:Y:S02]  /*18ab0*/  FFMA.FTZ R2, R168, c[0x0][0x2d0], -R97 ;  /* 0x0000b400a8027a23 */ /* 0x002fe40000010861 */
[----:B------:R-:W-:Y:S04]  /*18ac0*/  IMAD.MOV.U32 R168, RZ, RZ, R109 ;  /* 0x000000ffffa87224 */ /* 0x000fe800078e006d */
[-C--:B------:R-:W-:Y:S01]  /*18ad0*/  HMMA.16816.F32.BF16 R4, R72, R80.reuse, R4 ;  /* 0x000000504804723c */ /* 0x080fe20000041804 */
[----:B------:R1:W-:Y:S01]  /*18ae0*/  MUFU.EX2 R125, R2 ;  /* 0x00000002007d7308 */ /* 0x0003e20000000800 */
[--C-:B------:R-:W-:Y:S02]  /*18af0*/  FFMA.FTZ R109, R218, c[0x0][0x2d0], -R96.reuse ;  /* 0x0000b400da6d7a23 */ /* 0x100fe40000010860 */
[----:B-1----:R-:W-:Y:S02]  /*18b00*/  FFMA.FTZ R2, R155, c[0x0][0x2d0], -R97 ;  /* 0x0000b4009b027a23 */ /* 0x002fe40000010861 */
[----:B------:R-:W-:Y:S05]  /*18b10*/  IMAD.MOV.U32 R155, RZ, RZ, R133 ;  /* 0x000000ffff9b7224 */ /* 0x000fea00078e0085 */
[----:B------:R1:W-:Y:S02]  /*18b20*/  MUFU.EX2 R124, R2 ;  /* 0x00000002007c7308 */ /* 0x0003e40000000800 */
[----:B-1----:R-:W-:Y:S02]  /*18b30*/  FFMA.FTZ R2, R250, c[0x0][0x2d0], -R96 ;  /* 0x0000b400fa027a23 */ /* 0x002fe40000010860 */
[----:B------:R-:W-:Y:S06]  /*18b40*/  IMAD.MOV.U32 R250, RZ, RZ, R148 ;  /* 0x000000fffffa7224 */ /* 0x000fec00078e0094 */
[----:B------:R1:W-:Y:S02]  /*18b50*/  MUFU.EX2 R134, R2 ;  /* 0x0000000200867308 */ /* 0x0003e40000000800 */
[--C-:B-1----:R-:W-:Y:S02]  /*18b60*/  FFMA.FTZ R2, R227, c[0x0][0x2d0], -R96.reuse ;  /* 0x0000b400e3027a23 */ /* 0x102fe40000010860 */
[----:B------:R-:W-:Y:S06]  /*18b70*/  FFMA.FTZ R96, R105, c[0x0][0x2d0], -R96 ;  /* 0x0000b40069607a23 */ /* 0x000fec0000010860 */
[----:B------:R1:W-:Y:S01]  /*18b80*/  MUFU.EX2 R133, R2 ;  /* 0x0000000200857308 */ /* 0x0003e20000000800 */
[--C-:B------:R-:W-:Y:S02]  /*18b90*/  FFMA.FTZ R105, R217, c[0x0][0x2d0], -R97.reuse ;  /* 0x0000b400d9697a23 */ /* 0x100fe40000010861 */
[----:B------:R-:W-:Y:S07]  /*18ba0*/  IMAD.MOV.U32 R227, RZ, RZ, R118 ;  /* 0x000000ffffe37224 */ /* 0x000fee00078e0076 */
[----:B------:R-:W-:Y:S01]  /*18bb0*/  MUFU.EX2 R96, R96 ;  /* 0x0000006000607308 */ /* 0x000fe20000000800 */
[--C-:B-1----:R-:W-:Y:S02]  /*18bc0*/  FFMA.FTZ R2, R132, c[0x0][0x2d0], -R97.reuse ;  /* 0x0000b40084027a23 */ /* 0x102fe40000010861 */
[----:B------:R-:W-:Y:S07]  /*18bd0*/  FFMA.FTZ R97, R71, c[0x0][0x2d0], -R97 ;  /* 0x0000b40047617a23 */ /* 0x000fee0000010861 */
[----:B------:R1:W-:Y:S10]  /*18be0*/  MUFU.EX2 R132, R2 ;  /* 0x0000000200847308 */ /* 0x0003f40000000800 */
[----:B------:R-:W-:Y:S01]  /*18bf0*/  MUFU.EX2 R97, R97 ;  /* 0x0000006100617308 */ /* 0x000fe20000000800 */
[----:B----4-:R-:W-:Y:S09]  /*18c00*/  FFMA.FTZ R68, R68, R119, R111 ;  /* 0x0000007744447223 */ /* 0x010ff2000001006f */
[----:B------:R-:W-:Y:S01]  /*18c10*/  MUFU.EX2 R111, R101 ;  /* 0x00000065006f7308 */ /* 0x000fe20000000800 */
[----:B------:R-:W-:Y:S02]  /*18c20*/  FFMA.FTZ R71, R3, R113, R110 ;  /* 0x0000007103477223 */ /* 0x000fe4000001006e */
[----:B------:R-:W-:Y:S02]  /*18c30*/  FADD.FTZ R3, R215, R68 ;  /* 0x00000044d7037221 */ /* 0x000fe40000010000 */
[----:B------:R-:W-:Y:S02]  /*18c40*/  FADD.FTZ R68, R155, R69 ;  /* 0x000000459b447221 */ /* 0x000fe40000010000 */
[----:B-1----:R-:W-:Y:S03]  /*18c50*/  FADD.FTZ R2, R169, R71 ;  /* 0x00000047a9027221 */ /* 0x002fe60000010000 */
[----:B------:R1:W-:Y:S01]  /*18c60*/  MUFU.EX2 R113, R76 ;  /* 0x0000004c00717308 */ /* 0x0003e20000000800 */
[----:B------:R-:W-:Y:S02]  /*18c70*/  FADD.FTZ R3, R154, R3 ;  /* 0x000000039a037221 */ /* 0x000fe40000010000 */
[----:B------:R-:W-:Y:S02]  /*18c80*/  FADD.FTZ R69, R241, R68 ;  /* 0x00000044f1457221 */ /* 0x000fe40000010000 */
[----:B------:R3:W5:Y:S01]  /*18c90*/  LDL.LU R241, [R1+0x4c] ;  /* 0x00004c0001f17983 */ /* 0x0007620000300800 */
[----:B------:R-:W-:Y:S02]  /*18ca0*/  FFMA.FTZ R0, R0, R98, R108 ;  /* 0x0000006200007223 */ /* 0x000fe4000001006c */
[----:B------:R-:W-:Y:S02]  /*18cb0*/  FADD.FTZ R98, R153, R2 ;  /* 0x0000000299627221 */ /* 0x000fe40000010000 */
[----:B------:R-:W-:Y:S01]  /*18cc0*/  FADD.FTZ R0, R168, R0 ;  /* 0x00000000a8007221 */ /* 0x000fe20000010000 */
[----:B------:R4:W-:Y:S01]  /*18cd0*/  MUFU.EX2 R101, R116 ;  /* 0x0000007400657308 */ /* 0x0009e20000000800 */
[----:B------:R-:W-:Y:S01]  /*18ce0*/  LDSM.16.MT88.4 R168, [R232+0x3100] ;  /* 0x00310000e8a8783b */ /* 0x000fe20000004200 */
[----:B------:R-:W-:Y:S02]  /*18cf0*/  FADD.FTZ R2, R240, R3 ;  /* 0x00000003f0027221 */ /* 0x000fe40000010000 */
[----:B------:R-:W-:Y:S02]  /*18d00*/  FADD.FTZ R71, R152, R0 ;  /* 0x0000000098477221 */ /* 0x000fe40000010000 */
[----:B------:R-:W-:Y:S02]  /*18d10*/  FADD.FTZ R0, R239, R98 ;  /* 0x00000062ef007221 */ /* 0x000fe40000010000 */
[----:B------:R-:W-:Y:S01]  /*18d20*/  FADD.FTZ R68, R238, R71 ;  /* 0x00000047ee447221 */ /* 0x000fe20000010000 */
[----:B------:R-:W-:Y:S01]  /*18d30*/  LDSM.16.MT88.4 R152, [R229+0x3100] ;  /* 0x00310000e598783b */ /* 0x000fe20000004200 */
[----:B------:R-:W-:Y:S01]  /*18d40*/  FADD.FTZ R3, R237, R69 ;  /* 0x00000045ed037221 */ /* 0x000fe20000010000 */
[----:B------:R-:W2:Y:S01]  /*18d50*/  MUFU.EX2 R110, R104 ;  /* 0x00000068006e7308 */ /* 0x000ea20000000800 */
[----:B------:R-:W-:Y:S01]  /*18d60*/  FADD.FTZ R2, R236, R2 ;  /* 0x00000002ec027221 */ /* 0x000fe20000010000 */
[----:B-1----:R-:W-:Y:S01]  /*18d70*/  F2FP.BF16.PACK_AB R76, R195, R181 ;  /* 0x000000b5c34c723e */ /* 0x002fe200000010ff */
[----:B------:R-:W-:Y:S02]  /*18d80*/  FADD.FTZ R71, R235, R0 ;  /* 0x00000000eb477221 */ /* 0x000fe40000010000 */
[----:B------:R-:W-:Y:S01]  /*18d90*/  FADD.FTZ R69, R234, R68 ;  /* 0x00000044ea457221 */ /* 0x000fe20000010000 */
[----:B------:R3:W5:Y:S01]  /*18da0*/  LDL.LU R240, [R1+0x48] ;  /* 0x0000480001f07983 */ /* 0x0007620000300800 */
[----:B------:R-:W-:Y:S02]  /*18db0*/  FADD.FTZ R0, R233, R3 ;  /* 0x00000003e9007221 */ /* 0x000fe40000010000 */
[C---:B------:R-:W-:Y:S01]  /*18dc0*/  HMMA.16816.F32.BF16 R8, R76.reuse, R80, R8 ;  /* 0x000000504c08723c */ /* 0x040fe20000041808 */
[----:B------:R3:W5:Y:S01]  /*18dd0*/  LDL.LU R239, [R1+0x44] ;  /* 0x0000440001ef7983 */ /* 0x0007620000300800 */
[----:B------:R-:W-:Y:S01]  /*18de0*/  FADD.FTZ R68, R228, R2 ;  /* 0x00000002e4447221 */ /* 0x000fe20000010000 */
[----:B------:R-:W1:Y:S01]  /*18df0*/  MUFU.EX2 R104, R115 ;  /* 0x0000007300687308 */ /* 0x000e620000000800 */
[----:B------:R-:W-:Y:S01]  /*18e00*/  FADD.FTZ R3, R159, R71 ;  /* 0x000000479f037221 */ /* 0x000fe20000010000 */
[----:B----4-:R-:W-:Y:S01]  /*18e10*/  LDSM.16.MT88.4 R116, [R230+0x3100] ;  /* 0x00310000e674783b */ /* 0x010fe20000004200 */
[----:B------:R-:W-:Y:S02]  /*18e20*/  FADD.FTZ R2, R158, R69 ;  /* 0x000000459e027221 */ /* 0x000fe40000010000 */
[-C--:B------:R-:W-:Y:S01]  /*18e30*/  HMMA.16816.F32.BF16 R12, R76, R82.reuse, R12 ;  /* 0x000000524c0c723c */ /* 0x080fe2000004180c */
[----:B------:R-:W-:Y:S03]  /*18e40*/  FADD.FTZ R3, R223, R3 ;  /* 0x00000003df037221 */ /* 0x000fe60000010000 */
[----:B------:R-:W-:Y:S01]  /*18e50*/  FADD.FTZ R2, R225, R2 ;  /* 0x00000002e1027221 */ /* 0x000fe20000010000 */
[----:B------:R3:W5:Y:S01]  /*18e60*/  LDL.LU R238, [R1+0x40] ;  /* 0x0000400001ee7983 */ /* 0x0007620000300800 */
[----:B------:R-:W4:Y:S01]  /*18e70*/  MUFU.EX2 R108, R103 ;  /* 0x00000067006c7308 */ /* 0x000f220000000800 */
[----:B--2---:R-:W-:Y:S01]  /*18e80*/  F2FP.BF16.PACK_AB R128, R110, R111 ;  /* 0x0000006f6e80723e */ /* 0x004fe200000010ff */
[C---:B------:R-:W-:Y:S01]  /*18e90*/  HMMA.16816.F32.BF16 R16, R72.reuse, R82, R16 ;  /* 0x000000524810723c */ /* 0x040fe20000041810 */
[----:B------:R-:W2:Y:S03]  /*18ea0*/  LDSM.16.MT88.4 R80, [R229+0x2900] ;  /* 0x00290000e550783b */ /* 0x000ea60000004200 */
[----:B------:R-:W-:Y:S04]  /*18eb0*/  FADD.FTZ R0, R157, R0 ;  /* 0x000000009d007221 */ /* 0x000fe80000010000 */
[-C--:B------:R-:W-:Y:S01]  /*18ec0*/  HMMA.16816.F32.BF16 R20, R72, R84.reuse, R20 ;  /* 0x000000544814723c */ /* 0x080fe20000041814 */
[----:B------:R3:W5:Y:S01]  /*18ed0*/  LDL.LU R237, [R1+0x3c] ;  /* 0x00003c0001ed7983 */ /* 0x0007620000300800 */
[----:B------:R-:W3:Y:S02]  /*18ee0*/  MUFU.EX2 R103, R112 ;  /* 0x0000007000677308 */ /* 0x000ee40000000800 */
[----:B------:R-:W-:Y:S01]  /*18ef0*/  FADD.FTZ R0, R227, R0 ;  /* 0x00000000e3007221 */ /* 0x000fe20000010000 */
[----:B------:R2:W5:Y:S01]  /*18f00*/  LDL.LU R236, [R1+0x38] ;  /* 0x0000380001ec7983 */ /* 0x0005620000300800 */
[----:B-1----:R-:W-:Y:S02]  /*18f10*/  F2FP.BF16.PACK_AB R130, R104, R107 ;  /* 0x0000006b6882723e */ /* 0x002fe400000010ff */
[C---:B------:R-:W-:Y:S01]  /*18f20*/  HMMA.16816.F32.BF16 R24, R76.reuse, R84, R24 ;  /* 0x000000544c18723c */ /* 0x040fe20000041818 */
[----:B------:R1:W5:Y:S04]  /*18f30*/  LDL.LU R235, [R1+0x34] ;  /* 0x0000340001eb7983 */ /* 0x0003680000300800 */
[----:B------:R1:W5:Y:S01]  /*18f40*/  LDL.LU R234, [R1+0x30] ;  /* 0x0000300001ea7983 */ /* 0x0003620000300800 */
[----:B----4-:R-:W-:Y:S02]  /*18f50*/  F2FP.BF16.PACK_AB R129, R106, R108 ;  /* 0x0000006c6a81723e */ /* 0x010fe400000010ff */
[-C--:B------:R-:W-:Y:S01]  /*18f60*/  HMMA.16816.F32.BF16 R28, R76, R86.reuse, R28 ;  /* 0x000000564c1c723c */ /* 0x080fe2000004181c */
[----:B------:R1:W5:Y:S04]  /*18f70*/  LDL.LU R233, [R1+0x2c] ;  /* 0x00002c0001e97983 */ /* 0x0003680000300800 */
[----:B------:R1:W5:Y:S03]  /*18f80*/  LDL.LU R228, [R1+0x28] ;  /* 0x0000280001e47983 */ /* 0x0003660000300800 */
[C---:B------:R-:W-:Y:S01]  /*18f90*/  HMMA.16816.F32.BF16 R32, R72.reuse, R86, R32 ;  /* 0x000000564820723c */ /* 0x040fe20000041820 */
[----:B------:R-:W4:Y:S03]  /*18fa0*/  LDSM.16.MT88.4 R84, [R232+0x2900] ;  /* 0x00290000e854783b */ /* 0x000f260000004200 */
[----:B---3--:R-:W-:Y:S04]  /*18fb0*/  F2FP.BF16.PACK_AB R131, R101, R103 ;  /* 0x000000676583723e */ /* 0x008fe800000010ff */
[-C--:B------:R-:W-:Y:S08]  /*18fc0*/  HMMA.16816.F32.BF16 R36, R72, R88.reuse, R36 ;  /* 0x000000584824723c */ /* 0x080ff00000041824 */
[C---:B------:R-:W-:Y:S08]  /*18fd0*/  HMMA.16816.F32.BF16 R40, R76.reuse, R88, R40 ;  /* 0x000000584c28723c */ /* 0x040ff00000041828 */
[-C--:B------:R-:W-:Y:S08]  /*18fe0*/  HMMA.16816.F32.BF16 R44, R76, R90.reuse, R44 ;  /* 0x0000005a4c2c723c */ /* 0x080ff0000004182c */
[C---:B------:R-:W-:Y:S01]  /*18ff0*/  HMMA.16816.F32.BF16 R48, R72.reuse, R90, R48 ;  /* 0x0000005a4830723c */ /* 0x040fe20000041830 */
[----:B------:R-:W3:Y:S07]  /*19000*/  LDSM.16.MT88.4 R88, [R230+0x2900] ;  /* 0x00290000e658783b */ /* 0x000eee0000004200 */
[-C--:B------:R-:W-:Y:S08]  /*19010*/  HMMA.16816.F32.BF16 R52, R72, R92.reuse, R52 ;  /* 0x0000005c4834723c */ /* 0x080ff00000041834 */
        /* <DEDUP_REMOVED lines=12> */
[-C--:B--2---:R-:W-:Y:S08]  /*190e0*/  HMMA.16816.F32.BF16 R4, R72, R80.reuse, R4 ;  /* 0x000000504804723c */ /* 0x084ff00000041804 */
[C---:B------:R-:W-:Y:S01]  /*190f0*/  HMMA.16816.F32.BF16 R8, R76.reuse, R80, R8 ;  /* 0x000000504c08723c */ /* 0x040fe20000041808 */
[----:B------:R-:W2:Y:S07]  /*19100*/  MUFU.EX2 R81, R109 ;  /* 0x0000006d00517308 */ /* 0x000eae0000000800 */
[-C--:B------:R-:W-:Y:S03]  /*19110*/  HMMA.16816.F32.BF16 R12, R76, R82.reuse, R12 ;  /* 0x000000524c0c723c */ /* 0x080fe6000004180c */
[----:B------:R-:W1:Y:S05]  /*19120*/  MUFU.EX2 R80, R114 ;  /* 0x0000007200507308 */ /* 0x000e6a0000000800 */
[C---:B------:R-:W-:Y:S05]  /*19130*/  HMMA.16816.F32.BF16 R16, R72.reuse, R82, R16 ;  /* 0x000000524810723c */ /* 0x040fea0000041810 */
[----:B------:R-:W-:Y:S03]  /*19140*/  MUFU.EX2 R83, R102 ;  /* 0x0000006600537308 */ /* 0x000fe60000000800 */
[-C--:B----4-:R-:W-:Y:S01]  /*19150*/  HMMA.16816.F32.BF16 R20, R72, R84.reuse, R20 ;  /* 0x000000544814723c */ /* 0x090fe20000041814 */
[----:B--2---:R-:W-:Y:S06]  /*19160*/  F2FP.BF16.PACK_AB R186, R96, R81 ;  /* 0x0000005160ba723e */ /* 0x004fec00000010ff */
[----:B------:R-:W2:Y:S01]  /*19170*/  MUFU.EX2 R82, R105 ;  /* 0x0000006900527308 */ /* 0x000ea20000000800 */
[C---:B------:R-:W-:Y:S01]  /*19180*/  HMMA.16816.F32.BF16 R24, R76.reuse, R84, R24 ;  /* 0x000000544c18723c */ /* 0x040fe20000041818 */
[----:B-1----:R-:W-:Y:S07]  /*19190*/  F2FP.BF16.PACK_AB R187, R97, R80 ;  /* 0x0000005061bb723e */ /* 0x002fee00000010ff */
[-C--:B------:R-:W-:Y:S08]  /*191a0*/  HMMA.16816.F32.BF16 R28, R76, R86.reuse, R28 ;  /* 0x000000564c1c723c */ /* 0x080ff0000004181c */
[C---:B------:R-:W-:Y:S01]  /*191b0*/  HMMA.16816.F32.BF16 R32, R72.reuse, R86, R32 ;  /* 0x000000564820723c */ /* 0x040fe20000041820 */
[----:B--2---:R-:W-:Y:S07]  /*191c0*/  F2FP.BF16.PACK_AB R185, R82, R83 ;  /* 0x0000005352b9723e */ /* 0x004fee00000010ff */
[-C--:B---3--:R-:W-:Y:S08]  /*191d0*/  HMMA.16816.F32.BF16 R36, R72, R88.reuse, R36 ;  /* 0x000000584824723c */ /* 0x088ff00000041824 */
        /* <DEDUP_REMOVED lines=117> */
.L_x_1582:
[----:B------:R-:W-:-:S13]  /*19930*/  ISETP.LE.AND P0, PT, RZ, UR12, PT ;  /* 0x0000000cff007c0c */ /* 0x000fda000bf03270 */
[----:B------:R-:W-:Y:S05]  /*19940*/  @!P0 BRA `(.L_x_1586) ;  /* 0x000042e000008947 */ /* 0x000fea0003800000 */
[----:B------:R-:W-:Y:S01]  /*19950*/  IMAD.MOV.U32 R3, RZ, RZ, R136 ;  /* 0x000000ffff037224 */ /* 0x000fe200078e0088 */
[----:B------:R-:W-:Y:S01]  /*19960*/  MOV R138, R70 ;  /* 0x00000046008a7202 */ /* 0x000fe20000000f00 */
[----:B--2-4-:R-:W-:Y:S01]  /*19970*/  IMAD.MOV.U32 R0, RZ, RZ, R137 ;  /* 0x000000ffff007224 */ /* 0x014fe200078e0089 */
[----:B------:R-:W-:Y:S01]  /*19980*/  MOV R133, R135 ;  /* 0x0000008700857202 */ /* 0x000fe20000000f00 */
[----:B------:R-:W-:Y:S01]  /*19990*/  ULDC UR5, c[0x0][0x210] ;  /* 0x0000840000057ab9 */ /* 0x000fe20000000800 */
[----:B------:R-:W-:Y:S01]  /*199a0*/  IADD3 R249, R248, 0x100, RZ ;  /* 0x00000100f8f97810 */ /* 0x000fe20007ffe0ff */
[----:B------:R-:W-:Y:S02]  /*199b0*/  ULDC UR4, c[0x0][0x1e8] ;  /* 0x00007a0000047ab9 */ /* 0x000fe40000000800 */
[----:B------:R-:W-:Y:S02]  /*199c0*/  UIMAD UR5, UR16, UR5, URZ ;  /* 0x00000005100572a4 */ /* 0x000fe4000f8e023f */
[----:B------:R-:W-:Y:S01]  /*199d0*/  UIMAD UR4, UR16, UR4, URZ ;  /* 0x00000004100472a4 */ /* 0x000fe2000f8e023f */
[----:B------:R-:W-:Y:S05]  /*199e0*/  BRA `(.L_x_1587) ;  /* 0x0000045000007947 */ /* 0x000fea0003800000 */
.L_x_1589:
[----:B------:R-:W2:Y:S01]  /*199f0*/  LDL R136, [R1+0x18] ;  /* 0x0000180001887983 */ /* 0x000ea20000100800 */
[----:B------:R-:W-:Y:S01]  /*19a00*/  IMAD.MOV.U32 R137, RZ, RZ, c[0x0][0x2b8] ;  /* 0x0000ae00ff897624 */ /* 0x000fe200078e00ff */
[----:B------:R-:W-:Y:S04]  /*19a10*/  UIMAD UR6, UR12, 0x70, UR18 ;  /* 0x000000700c0678a4 */ /* 0x000fe8000f8e0212 */
[----:B------:R-:W-:Y:S01]  /*19a20*/  ISETP.NE.AND P3, PT, R137, 0x1, PT ;  /* 0x000000018900780c */ /* 0x000fe20003f65270 */
[----:B------:R-:W-:Y:S02]  /*19a30*/  IMAD.MOV.U32 R137, RZ, RZ, RZ ;  /* 0x000000ffff897224 */ /* 0x000fe400078e00ff */
[----:B------:R-:W-:Y:S05]  /*19a40*/  IMAD.U32 R132, RZ, RZ, UR6 ;  /* 0x00000006ff847e24 */ /* 0x000fea000f8e00ff */
[----:B--2---:R-:W-:Y:S02]  /*19a50*/  IADD3 R132, R132, -0x70, R136 ;  /* 0xffffff9084847810 */ /* 0x004fe40007ffe088 */
[----:B------:R-:W-:Y:S03]  /*19a60*/  ISETP.GT.AND P2, PT, R136, 0x6f, PT ;  /* 0x0000006f8800780c */ /* 0x000fe60003f44270 */
[----:B------:R-:W-:Y:S04]  /*19a70*/  @P3 IMAD.HI.U32 R134, R132, c[0x0][0x2bc], RZ ;  /* 0x0000af0084863a27 */ /* 0x000fe800078e00ff */
[----:B------:R-:W-:Y:S01]  /*19a80*/  IMAD.MOV.U32 R2, RZ, RZ, R132 ;  /* 0x000000ffff027224 */ /* 0x000fe200078e0084 */
[----:B------:R-:W-:Y:S05]  /*19a90*/  @P3 SHF.R.U32.HI R2, RZ, c[0x0][0x2c0], R134 ;  /* 0x0000b000ff023a19 */ /* 0x000fea0000011686 */
        /* <DEDUP_REMOVED lines=36> */
[--C-:B----4-:R-:W-:Y:S01]  /*19ce0*/  IMAD.X R135, R135, 0x1, R246.reuse, P0 ;  /* 0x0000000187877824 */ /* 0x110fe200000e06f6 */
[-C--:B------:R-:W-:Y:S02]  /*19cf0*/  IADD3 R192, P0, R192, R247.reuse, RZ ;  /* 0x000000f7c0c07210 */ /* 0x080fe40007f1e0ff */
        /* <DEDUP_REMOVED lines=15> */
[--C-:B-1----:R-:W-:Y:S02]  /*19df0*/  IMAD.X R137, R194, 0x1, R246.reuse, P1 ;  /* 0x00000001c2897824 */ /* 0x102fe400008e06f6 */
[----:B-----5:R-:W-:Y:S03]  /*19e00*/  IMAD.X R135, R2, 0x1, R246, P0 ;  /* 0x0000000102877824 */ /* 0x020fe600000e06f6 */
[----:B------:R2:W-:Y:S04]  /*19e10*/  LDGSTS.E.BYPASS.LTC128B.128 [R248+0x6100], [R136.64], !P6 ;  /* 0x0610000088f87fae */ /* 0x0005e8000f101d56 */
[----:B------:R2:W-:Y:S01]  /*19e20*/  LDGSTS.E.BYPASS.LTC128B.128 [R248+0x6900], [R134.64], !P6 ;  /* 0x0690000086f87fae */ /* 0x0005e2000f101d56 */
[----:B------:R-:W-:-:S05]  /*19e30*/  BRA `(.L_x_1588) ;  /* 0x00000cf000007947 */ /* 0x000fca0003800000 */
.L_x_1587:
[----:B------:R-:W2:Y:S01]  /*19e40*/  LDL R56, [R1+0x4] ;  /* 0x0000040001387983 */ /* 0x000ea20000100800 */
[----:B------:R-:W-:Y:S04]  /*19e50*/  DEPBAR.LE SB0, 0x0 ;  /* 0x000080000000791a */ /* 0x000fe80000000000 */
[----:B------:R-:W-:Y:S01]  /*19e60*/  UISETP.GE.AND UP0, UPT, UR12, 0x1, UPT ;  /* 0x000000010c00788c */ /* 0x000fe2000bf06270 */
[----:B------:R-:W3:Y:S06]  /*19e70*/  LDL R70, [R1] ;  /* 0x0000000001467983 */ /* 0x000eec0000100800 */
[----:B------:R-:W-:Y:S06]  /*19e80*/  BAR.SYNC.DEFER_BLOCKING 0x0 ;  /* 0x0000000000007b1d */ /* 0x000fec0000010000 */
[----:B-----5:R-:W-:Y:S06]  /*19e90*/  LDSM.16.M88.4 R112, [R235+0x7100] ;  /* 0x00710000eb70783b */ /* 0x020fec0000000200 */
[----:B------:R-:W1:Y:S06]  /*19ea0*/  LDSM.16.M88.4 R16, [R228+0x3900] ;  /* 0x00390000e410783b */ /* 0x000e6c0000000200 */
[----:B------:R-:W4:Y:S06]  /*19eb0*/  LDSM.16.M88.4 R108, [R235+0x9100] ;  /* 0x00910000eb6c783b */ /* 0x000f2c0000000200 */
[----:B------:R-:W4:Y:S06]  /*19ec0*/  LDSM.16.M88.4 R32, [R228+0x4100] ;  /* 0x00410000e420783b */ /* 0x000f2c0000000200 */
[----:B------:R-:W4:Y:S06]  /*19ed0*/  LDSM.16.M88.4 R48, [R228+0x4900] ;  /* 0x00490000e430783b */ /* 0x000f2c0000000200 */
[----:B------:R-:W4:Y:S06]  /*19ee0*/  LDSM.16.M88.4 R64, [R228+0x5100] ;  /* 0x00510000e440783b */ /* 0x000f2c0000000200 */
[----:B------:R-:W2:Y:S06]  /*19ef0*/  LDSM.16.M88.4 R80, [R228+0x5900] ;  /* 0x00590000e450783b */ /* 0x000eac0000000200 */
[----:B------:R-:W-:Y:S01]  /*19f00*/  LDSM.16.M88.4 R96, [R228+0x6100] ;  /* 0x00610000e460783b */ /* 0x000fe20000000200 */
[-C--:B-1----:R-:W-:Y:S05]  /*19f10*/  HMMA.16816.F32.BF16 R4, R112, R16.reuse, RZ ;  /* 0x000000107004723c */ /* 0x082fea00000418ff */
[----:B------:R-:W-:Y:S03]  /*19f20*/  LDSM.16.M88.4 R188, [R228+0x6900] ;  /* 0x00690000e4bc783b */ /* 0x000fe60000000200 */
[C---:B----4-:R-:W-:Y:S03]  /*19f30*/  HMMA.16816.F32.BF16 R8, R108.reuse, R16, RZ ;  /* 0x000000106c08723c */ /* 0x050fe600000418ff */
[----:B------:R-:W-:Y:S06]  /*19f40*/  LDSM.16.M88.4 R192, [R238+0x7100] ;  /* 0x00710000eec0783b */ /* 0x000fec0000000200 */
[----:B------:R-:W-:Y:S01]  /*19f50*/  LDSM.16.M88.4 R196, [R239] ;  /* 0x00000000efc4783b */ /* 0x000fe20000000200 */
[-C--:B------:R-:W-:Y:S05]  /*19f60*/  HMMA.16816.F32.BF16 R12, R108, R18.reuse, RZ ;  /* 0x000000126c0c723c */ /* 0x080fea00000418ff */
[----:B------:R-:W-:Y:S03]  /*19f70*/  LDSM.16.M88.4 R200, [R238+0x9100] ;  /* 0x00910000eec8783b */ /* 0x000fe60000000200 */
[C---:B------:R-:W-:Y:S03]  /*19f80*/  HMMA.16816.F32.BF16 R16, R112.reuse, R18, RZ ;  /* 0x000000127010723c */ /* 0x040fe600000418ff */
[----:B------:R-:W-:Y:S05]  /*19f90*/  LDSM.16.M88.4 R204, [R245] ;  /* 0x00000000f5cc783b */ /* 0x000fea0000000200 */
[-C--:B------:R-:W-:Y:S01]  /*19fa0*/  HMMA.16816.F32.BF16 R20, R112, R32.reuse, RZ ;  /* 0x000000207014723c */ /* 0x080fe200000418ff */
        /* <DEDUP_REMOVED lines=18> */
[----:B------:R-:W-:Y:S01]  /*1a0d0*/  IMAD.IADD R65, R69, 0x1, R2 ;  /* 0x0000000145417824 */ /* 0x000fe200078e0202 */
[-C--:B------:R-:W-:Y:S01]  /*1a0e0*/  HMMA.16816.F32.BF16 R60, R108, R66.reuse, RZ ;  /* 0x000000426c3c723c */ /* 0x080fe200000418ff */
[----:B------:R-:W-:Y:S03]  /*1a0f0*/  IMAD.MOV.U32 R64, RZ, RZ, R68 ;  /* 0x000000ffff407224 */ /* 0x000fe600078e0044 */
[----:B---3--:R-:W-:Y:S01]  /*1a100*/  SHF.R.S32.HI R2, RZ, 0x1f, R70 ;  /* 0x0000001fff027819 */ /* 0x008fe20000011446 */
[----:B------:R-:W-:Y:S03]  /*1a110*/  IMAD.WIDE.U32 R72, R70, c[0x0][0x218], R64 ;  /* 0x0000860046487a25 */ /* 0x000fe600078e0040 */
[C---:B------:R-:W-:Y:S04]  /*1a120*/  HMMA.16816.F32.BF16 R64, R112.reuse, R66, RZ ;  /* 0x000000427040723c */ /* 0x040fe800000418ff */
[----:B------:R-:W-:Y:S01]  /*1a130*/  IMAD R2, R2, c[0x0][0x218], RZ ;  /* 0x0000860002027a24 */ /* 0x000fe200078e02ff */
[----:B------:R-:W-:Y:S03]  /*1a140*/  IADD3 R132, P1, R72, UR5, RZ ;  /* 0x0000000548847c10 */ /* 0x000fe6000ff3e0ff */
[----:B------:R-:W-:Y:S01]  /*1a150*/  IMAD R72, R70, c[0x0][0x21c], R2 ;  /* 0x0000870046487a24 */ /* 0x000fe200078e0202 */
[C---:B------:R-:W-:Y:S01]  /*1a160*/  LEA R2, P0, R132.reuse, c[0x0][0x1f8], 0x1 ;  /* 0x00007e0084027a11 */ /* 0x040fe200078008ff */
[-C--:B------:R-:W-:Y:S03]  /*1a170*/  HMMA.16816.F32.BF16 R68, R112, R80.reuse, RZ ;  /* 0x000000507044723c */ /* 0x080fe600000418ff */
[----:B------:R-:W-:Y:S01]  /*1a180*/  IADD3.X R72, R73, UR15, R72, P1, !PT ;  /* 0x0000000f49487c10 */ /* 0x000fe20008ffe448 */
        /* <DEDUP_REMOVED lines=154> */
.L_x_1588:
        /* <DEDUP_REMOVED lines=187> */
[--C-:B------:R-:W-:Y:S01]  /*1b6e0*/  FFMA.FTZ R51, R51, c[0x0][0x2d0], -R139.reuse ;  /* 0x0000b40033337a23 */ /* 0x100fe2000001088b */
[----:B------:R1:W2:Y:S01]  /*1b6f0*/  MUFU.EX2 R203, R17 ;  /* 0x0000001100cb7308 */ /* 0x0002a20000000800 */
[--C-:B------:R-:W-:Y:S02]  /*1b700*/  FFMA.FTZ R80, R80, c[0x0][0x2d0], -R192.reuse ;  /* 0x0000b40050507a23 */ /* 0x100fe400000108c0 */
[----:B------:R-:W-:Y:S02]  /*1b710*/  FFMA.FTZ R82, R82, c[0x0][0x2d0], -R139 ;  /* 0x0000b40052527a23 */ /* 0x000fe4000001088b */
        /* <DEDUP_REMOVED lines=29> */
[----:B------:R-:W-:Y:S01]  /*1b8f0*/  FFMA.FTZ R115, R115, c[0x0][0x2d0], -R139 ;  /* 0x0000b40073737a23 */ /* 0x000fe2000001088b */
        /* <DEDUP_REMOVED lines=11> */
[--C-:B------:R-:W-:Y:S01]  /*1b9b0*/  FFMA.FTZ R97, R97, c[0x0][0x2d0], -R192.reuse ;  /* 0x0000b40061617a23 */ /* 0x100fe200000108c0 */
        /* <DEDUP_REMOVED lines=34> */
[C---:B--2---:R-:W-:Y:S02]  /*1bbe0*/  FMUL.FTZ R126, R0.reuse, R126 ;  /* 0x0000007e007e7220 */ /* 0x044fe40000410000 */
[----:B------:R-:W-:Y:S02]  /*1bbf0*/  FMUL.FTZ R127, R0, R127 ;  /* 0x0000007f007f7220 */ /* 0x000fe40000410000 */
[--C-:B------:R-:W-:Y:S01]  /*1bc00*/  FFMA.FTZ R60, R60, c[0x0][0x2d0], -R138.reuse ;  /* 0x0000b4003c3c7a23 */ /* 0x100fe2000001088a */
[----:B------:R-:W1:Y:S01]  /*1bc10*/  MUFU.EX2 R197, R13 ;  /* 0x0000000d00c57308 */ /* 0x000e620000000800 */
[--C-:B------:R-:W-:Y:S02]  /*1bc20*/  FFMA.FTZ R61, R61, c[0x0][0x2d0], -R138.reuse ;  /* 0x0000b4003d3d7a23 */ /* 0x100fe4000001088a */
[--C-:B------:R-:W-:Y:S02]  /*1bc30*/  FFMA.FTZ R62, R62, c[0x0][0x2d0], -R3.reuse ;  /* 0x0000b4003e3e7a23 */ /* 0x100fe40000010803 */
[--C-:B------:R-:W-:Y:S02]  /*1bc40*/  FFMA.FTZ R63, R63, c[0x0][0x2d0], -R3.reuse ;  /* 0x0000b4003f3f7a23 */ /* 0x100fe40000010803 */
[--C-:B------:R-:W-:Y:S02]  /*1bc50*/  FFMA.FTZ R79, R79, c[0x0][0x2d0], -R3.reuse ;  /* 0x0000b4004f4f7a23 */ /* 0x100fe40000010803 */
[C---:B---3--:R-:W-:Y:S01]  /*1bc60*/  FMUL.FTZ R8, R133.reuse, R144 ;  /* 0x0000009085087220 */ /* 0x048fe20000410000 */
[----:B------:R2:W-:Y:S01]  /*1bc70*/  MUFU.EX2 R199, R10 ;  /* 0x0000000a00c77308 */ /* 0x0005e20000000800 */
[----:B----4-:R-:W-:Y:S01]  /*1bc80*/  F2FP.BF16.PACK_AB R144, R212, R200 ;  /* 0x000000c8d490723e */ /* 0x010fe200000010ff */
[C---:B------:R-:W-:Y:S02]  /*1bc90*/  FMUL.FTZ R9, R133.reuse, R145 ;  /* 0x0000009185097220 */ /* 0x040fe40000410000 */
[----:B-----5:R-:W-:Y:S02]  /*1bca0*/  FMUL.FTZ R12, R133, R148 ;  /* 0x00000094850c7220 */ /* 0x020fe40000410000 */
[--C-:B------:R-:W-:Y:S02]  /*1bcb0*/  FFMA.FTZ R25, R25, c[0x0][0x2d0], -R138.reuse ;  /* 0x0000b40019197a23 */ /* 0x100fe4000001088a */
[--C-:B------:R-:W-:Y:S02]  /*1bcc0*/  FFMA.FTZ R40, R40, c[0x0][0x2d0], -R138.reuse ;  /* 0x0000b40028287a23 */ /* 0x100fe4000001088a */
[----:B------:R-:W3:Y:S01]  /*1bcd0*/  MUFU.EX2 R211, R11 ;  /* 0x0000000b00d37308 */ /* 0x000ee20000000800 */
[--C-:B------:R-:W-:Y:S02]  /*1bce0*/  FFMA.FTZ R41, R41, c[0x0][0x2d0], -R138.reuse ;  /* 0x0000b40029297a23 */ /* 0x100fe4000001088a */
[--C-:B------:R-:W-:Y:S01]  /*1bcf0*/  FFMA.FTZ R42, R42, c[0x0][0x2d0], -R3.reuse ;  /* 0x0000b4002a2a7a23 */ /* 0x100fe20000010803 */
[----:B-1----:R-:W-:Y:S01]  /*1bd00*/  MOV R170, R197 ;  /* 0x000000c500aa7202 */ /* 0x002fe20000000f00 */
[----:B------:R-:W-:Y:S02]  /*1bd10*/  FMUL.FTZ R13, R133, R149 ;  /* 0x00000095850d7220 */ /* 0x000fe40000410000 */
[--C-:B------:R-:W-:Y:S02]  /*1bd20*/  FFMA.FTZ R43, R43, c[0x0][0x2d0], -R3.reuse ;  /* 0x0000b4002b2b7a23 */ /* 0x100fe40000010803 */
[--C-:B------:R-:W-:Y:S01]  /*1bd30*/  FFMA.FTZ R44, R44, c[0x0][0x2d0], -R138.reuse ;  /* 0x0000b4002c2c7a23 */ /* 0x100fe2000001088a */
[----:B------:R1:W-:Y:S01]  /*1bd40*/  MUFU.EX2 R213, R14 ;  /* 0x0000000e00d57308 */ /* 0x0003e20000000800 */
[--C-:B------:R-:W-:Y:S02]  /*1bd50*/  FFMA.FTZ R45, R45, c[0x0][0x2d0], -R138.reuse ;  /* 0x0000b4002d2d7a23 */ /* 0x100fe4000001088a */
[--C-:B------:R-:W-:Y:S02]  /*1bd60*/  FFMA.FTZ R46, R46, c[0x0][0x2d0], -R3.reuse ;  /* 0x0000b4002e2e7a23 */ /* 0x100fe40000010803 */
[----:B--2---:R-:W-:Y:S01]  /*1bd70*/  FMUL.FTZ R10, R0, R146 ;  /* 0x00000092000a7220 */ /* 0x004fe20000410000 */
[----:B------:R-:W-:Y:S01]  /*1bd80*/  F2FP.BF16.PACK_AB R146, R197, R218 ;  /* 0x000000dac592723e */ /* 0x000fe200000010ff */
[--C-:B------:R-:W-:Y:S02]  /*1bd90*/  FFMA.FTZ R47, R47, c[0x0][0x2d0], -R3.reuse ;  /* 0x0000b4002f2f7a23 */ /* 0x100fe40000010803 */
[--C-:B------:R-:W-:Y:S01]  /*1bda0*/  FFMA.FTZ R24, R24, c[0x0][0x2d0], -R138.reuse ;  /* 0x0000b40018187a23 */ /* 0x100fe2000001088a */
[----:B------:R-:W2:Y:S01]  /*1bdb0*/  MUFU.EX2 R196, R15 ;  /* 0x0000000f00c47308 */ /* 0x000ea20000000800 */
[--C-:B------:R-:W-:Y:S02]  /*1bdc0*/  FFMA.FTZ R26, R26, c[0x0][0x2d0], -R3.reuse ;  /* 0x0000b4001a1a7a23 */ /* 0x100fe40000010803 */
[--C-:B------:R-:W-:Y:S01]  /*1bdd0*/  FFMA.FTZ R27, R27, c[0x0][0x2d0], -R3.reuse ;  /* 0x0000b4001b1b7a23 */ /* 0x100fe20000010803 */
[----:B---3--:R-:W-:Y:S01]  /*1bde0*/  F2FP.BF16.PACK_AB R145, R211, R199 ;  /* 0x000000c7d391723e */ /* 0x008fe200000010ff */
        /* <DEDUP_REMOVED lines=16> */
[----:B------:R-:W-:Y:S01]  /*1bef0*/  MUFU.EX2 R197, R69 ;  /* 0x0000004500c57308 */ /* 0x000fe20000000800 */
[C---:B------:R-:W-:Y:S04]  /*1bf00*/  HMMA.16816.F32.BF16 R8, R144.reuse, R20, R8 ;  /* 0x000000149008723c */ /* 0x040fe80000041808 */
[C---:B---3--:R-:W-:Y:S02]  /*1bf10*/  FMUL.FTZ R24, R133.reuse, R160 ;  /* 0x000000a085187220 */ /* 0x048fe40000410000 */
[--C-:B------:R-:W-:Y:S02]  /*1bf20*/  FFMA.FTZ R90, R90, c[0x0][0x2d0], -R3.reuse ;  /* 0x0000b4005a5a7a23 */ /* 0x100fe40000010803 */
[-C--:B------:R-:W-:Y:S01]  /*1bf30*/  HMMA.16816.F32.BF16 R12, R144, R22.reuse, R12 ;  /* 0x00000016900c723c */ /* 0x080fe2000004180c */
[----:B------:R3:W-:Y:S03]  /*1bf40*/  MUFU.EX2 R226, R26 ;  /* 0x0000001a00e27308 */ /* 0x0007e60000000800 */
[C---:B------:R-:W-:Y:S01]  /*1bf50*/  FMUL.FTZ R20, R134.reuse, R156 ;  /* 0x0000009c86147220 */ /* 0x040fe20000410000 */
[----:B------:R-:W-:Y:S01]  /*1bf60*/  MOV R156, R210 ;  /* 0x000000d2009c7202 */ /* 0x000fe20000000f00 */
[----:B------:R-:W-:Y:S02]  /*1bf70*/  FMUL.FTZ R21, R134, R157 ;  /* 0x0000009d86157220 */ /* 0x000fe40000410000 */
[C---:B------:R-:W-:Y:S03]  /*1bf80*/  HMMA.16816.F32.BF16 R16, R140.reuse, R22, R16 ;  /* 0x000000168c10723c */ /* 0x040fe60000041810 */
[----:B------:R-:W5:Y:S01]  /*1bf90*/  MUFU.EX2 R209, R27 ;  /* 0x0000001b00d17308 */ /* 0x000f620000000800 */
[----:B-1----:R-:W-:Y:S02]  /*1bfa0*/  FMUL.FTZ R25, R133, R161 ;  /* 0x000000a185197220 */ /* 0x002fe40000410000 */
[--C-:B------:R-:W-:Y:S02]  /*1bfb0*/  FFMA.FTZ R91, R91, c[0x0][0x2d0], -R3.reuse ;  /* 0x0000b4005b5b7a23 */ /* 0x100fe40000010803 */
[C---:B------:R-:W-:Y:S01]  /*1bfc0*/  FMUL.FTZ R22, R132.reuse, R158 ;  /* 0x0000009e84167220 */ /* 0x040fe20000410000 */
[----:B----4-:R-:W-:Y:S03]  /*1bfd0*/  MOV R158, R208 ;  /* 0x000000d0009e7202 */ /* 0x010fe60000000f00 */
[----:B------:R-:W-:Y:S01]  /*1bfe0*/  FMUL.FTZ R23, R132, R159 ;  /* 0x0000009f84177220 */ /* 0x000fe20000410000 */
[----:B------:R1:W-:Y:S01]  /*1bff0*/  MUFU.EX2 R193, R28 ;  /* 0x0000001c00c17308 */ /* 0x0003e20000000800 */
[----:B------:R-:W-:Y:S01]  /*1c000*/  MOV R159, R207 ;  /* 0x000000cf009f7202 */ /* 0x000fe20000000f00 */
[--C-:B------:R-:W-:Y:S02]  /*1c010*/  FFMA.FTZ R92, R92, c[0x0][0x2d0], -R138.reuse ;  /* 0x0000b4005c5c7a23 */ /* 0x100fe4000001088a */
[----:B---3--:R-:W-:Y:S02]  /*1c020*/  FMUL.FTZ R26, R0, R162 ;  /* 0x000000a2001a7220 */ /* 0x008fe40000410000 */
[-C--:B------:R-:W-:Y:S03]  /*1c030*/  HMMA.16816.F32.BF16 R20, R140, R188.reuse, R20 ;  /* 0x000000bc8c14723c */ /* 0x080fe60000041814 */
[----:B------:R-:W-:Y:S01]  /*1c040*/  FFMA.FTZ R93, R93, c[0x0][0x2d0], -R138 ;  /* 0x0000b4005d5d7a23 */ /* 0x000fe2000001088a */
[----:B------:R3:W4:Y:S01]  /*1c050*/  MUFU.EX2 R221, R29 ;  /* 0x0000001d00dd7308 */ /* 0x0007220000000800 */
[--C-:B------:R-:W-:Y:S02]  /*1c060*/  FFMA.FTZ R94, R94, c[0x0][0x2d0], -R3.reuse ;  /* 0x0000b4005e5e7a23 */ /* 0x100fe40000010803 */
[--C-:B------:R-:W-:Y:S01]  /*1c070*/  FFMA.FTZ R95, R95, c[0x0][0x2d0], -R3.reuse ;  /* 0x0000b4005f5f7a23 */ /* 0x100fe20000010803 */
[----:B-----5:R-:W-:Y:S01]  /*1c080*/  MOV R157, R209 ;  /* 0x000000d1009d7202 */ /* 0x020fe20000000f00 */
[----:B------:R-:W-:Y:S03]  /*1c090*/  FMUL.FTZ R27, R0, R163 ;  /* 0x000000a3001b7220 */ /* 0x000fe60000410000 */
[----:B------:R-:W-:Y:S01]  /*1c0a0*/  MOV R163, R215 ;  /* 0x000000d700a37202 */ /* 0x000fe20000000f00 */
[----:B------:R-:W-:Y:S01]  /*1c0b0*/  FFMA.FTZ R112, R112, c[0x0][0x2d0], -R192 ;  /* 0x0000b40070707a23 */ /* 0x000fe200000108c0 */
[----:B------:R5:W-:Y:S01]  /*1c0c0*/  MUFU.EX2 R252, R30 ;  /* 0x0000001e00fc7308 */ /* 0x000be20000000800 */
[--C-:B------:R-:W-:Y:S01]  /*1c0d0*/  FFMA.FTZ R104, R104, c[0x0][0x2d0], -R138.reuse ;  /* 0x0000b40068687a23 */ /* 0x100fe2000001088a */
[C---:B------:R-:W-:Y:S04]  /*1c0e0*/  HMMA.16816.F32.BF16 R24, R144.reuse, R188, R24 ;  /* 0x000000bc9018723c */ /* 0x040fe80000041818 */
[----:B-1----:R-:W-:Y:S02]  /*1c0f0*/  FMUL.FTZ R28, R133, R164 ;  /* 0x000000a4851c7220 */ /* 0x002fe40000410000 */
[--C-:B------:R-:W-:Y:S02]  /*1c100*/  FFMA.FTZ R105, R105, c[0x0][0x2d0], -R138.reuse ;  /* 0x0000b40069697a23 */ /* 0x100fe4000001088a */
[----:B------:R1:W1:Y:S01]  /*1c110*/  MUFU.EX2 R32, R31 ;  /* 0x0000001f00207308 */ /* 0x0002620000000800 */
[--C-:B------:R-:W-:Y:S03]  /*1c120*/  FFMA.FTZ R108, R108, c[0x0][0x2d0], -R138.reuse ;  /* 0x0000b4006c6c7a23 */ /* 0x100fe6000001088a */
[----:B---3--:R-:W-:Y:S01]  /*1c130*/  FMUL.FTZ R29, R133, R165 ;  /* 0x000000a5851d7220 */ /* 0x008fe20000410000 */
[----:B----4-:R-:W-:Y:S01]  /*1c140*/  MOV R161, R221 ;  /* 0x000000dd00a17202 */ /* 0x010fe20000000f00 */
[----:B------:R-:W-:Y:S02]  /*1c150*/  FFMA.FTZ R138, R109, c[0x0][0x2d0], -R138 ;  /* 0x0000b4006d8a7a23 */ /* 0x000fe4000001088a */
[--C-:B------:R-:W-:Y:S02]  /*1c160*/  FFMA.FTZ R106, R106, c[0x0][0x2d0], -R3.reuse ;  /* 0x0000b4006a6a7a23 */ /* 0x100fe40000010803 */
[----:B------:R3:W4:Y:S01]  /*1c170*/  MUFU.EX2 R216, R35 ;  /* 0x0000002300d87308 */ /* 0x0007220000000800 */
[--C-:B------:R-:W-:Y:S02]  /*1c180*/  FFMA.FTZ R107, R107, c[0x0][0x2d0], -R3.reuse ;  /* 0x0000b4006b6b7a23 */ /* 0x100fe40000010803 */
[--C-:B------:R-:W-:Y:S02]  /*1c190*/  FFMA.FTZ R110, R110, c[0x0][0x2d0], -R3.reuse ;  /* 0x0000b4006e6e7a23 */ /* 0x100fe40000010803 */
[C---:B-----5:R-:W-:Y:S02]  /*1c1a0*/  FMUL.FTZ R30, R0.reuse, R166 ;  /* 0x000000a6001e7220 */ /* 0x060fe40000410000 */
[----:B------:R-:W-:Y:S03]  /*1c1b0*/  FFMA.FTZ R3, R111, c[0x0][0x2d0], -R3 ;  /* 0x0000b4006f037a23 */ /* 0x000fe60000010803 */
[----:B------:R-:W5:Y:S01]  /*1c1c0*/  MUFU.EX2 R33, R37 ;  /* 0x0000002500217308 */ /* 0x000f620000000800 */
[----:B-1----:R-:W-:Y:S01]  /*1c1d0*/  FMUL.FTZ R31, R0, R167 ;  /* 0x000000a7001f7220 */ /* 0x002fe20000410000 */
[----:B------:R-:W-:Y:S01]  /*1c1e0*/  MOV R160, R32 ;  /* 0x0000002000a07202 */ /* 0x000fe20000000f00 */
[----:B------:R-:W-:Y:S01]  /*1c1f0*/  FMUL.FTZ R32, R134, R168 ;  /* 0x000000a886207220 */ /* 0x000fe20000410000 */
[----:B------:R-:W-:Y:S06]  /*1c200*/  MOV R168, R203 ;  /* 0x000000cb00a87202 */ /* 0x000fec0000000f00 */
[----:B------:R1:W1:Y:S01]  /*1c210*/  MUFU.EX2 R205, R36 ;  /* 0x0000002400cd7308 */ /* 0x0002620000000800 */
[-C--:B------:R-:W-:Y:S03]  /*1c220*/  HMMA.16816.F32.BF16 R28, R144, R190.reuse, R28 ;  /* 0x000000be901c723c */ /* 0x080fe6000004181c */
[----:B---3--:R-:W-:Y:S01]  /*1c230*/  FMUL.FTZ R35, R132, R171 ;  /* 0x000000ab84237220 */ /* 0x008fe20000410000 */
[----:B----4-:R-:W-:Y:S02]  /*1c240*/  MOV R162, R216 ;  /* 0x000000d800a27202 */ /* 0x010fe40000000f00 */
[----:B------:R-:W-:Y:S03]  /*1c250*/  MOV R171, R196 ;  /* 0x000000c400ab7202 */ /* 0x000fe60000000f00 */
[----:B------:R3:W-:Y:S03]  /*1c260*/  MUFU.EX2 R250, R39 ;  /* 0x0000002700fa7308 */ /* 0x0007e60000000800 */
[----:B-----5:R-:W-:Y:S01]  /*1c270*/  MOV R167, R33 ;  /* 0x0000002100a77202 */ /* 0x020fe20000000f00 */
[C---:B------:R-:W-:Y:S01]  /*1c280*/  FMUL.FTZ R33, R134.reuse, R169 ;  /* 0x000000a986217220 */ /* 0x040fe20000410000 */
[----:B------:R-:W-:Y:S01]  /*1c290*/  MOV R169, R198 ;  /* 0x000000c600a97202 */ /* 0x000fe20000000f00 */
[C---:B------:R-:W-:Y:S04]  /*1c2a0*/  FMUL.FTZ R37, R134.reuse, R173 ;  /* 0x000000ad86257220 */ /* 0x040fe80000410000 */
[----:B------:R4:W5:Y:S01]  /*1c2b0*/  MUFU.EX2 R251, R38 ;  /* 0x0000002600fb7308 */ /* 0x0009620000000800 */
[C---:B------:R-:W-:Y:S04]  /*1c2c0*/  HMMA.16816.F32.BF16 R32, R140.reuse, R190, R32 ;  /* 0x000000be8c20723c */ /* 0x040fe80000041820 */
[----:B-1----:R-:W-:Y:S05]  /*1c2d0*/  FMUL.FTZ R36, R134, R172 ;  /* 0x000000ac86247220 */ /* 0x002fea0000410000 */
[----:B------:R1:W-:Y:S03]  /*1c2e0*/  MUFU.EX2 R225, R48 ;  /* 0x0000003000e17308 */ /* 0x0003e60000000800 */
[C---:B---3--:R-:W-:Y:S07]  /*1c2f0*/  FMUL.FTZ R39, R132.reuse, R175 ;  /* 0x000000af84277220 */ /* 0x048fee0000410000 */
[----:B------:R3:W-:Y:S01]  /*1c300*/  MUFU.EX2 R223, R50 ;  /* 0x0000003200df7308 */ /* 0x0007e20000000800 */
[----:B----4-:R-:W-:Y:S09]  /*1c310*/  FMUL.FTZ R38, R132, R174 ;  /* 0x000000ae84267220 */ /* 0x010ff20000410000 */
[----:B------:R4:W4:Y:S01]  /*1c320*/  MUFU.EX2 R224, R49 ;  /* 0x0000003100e07308 */ /* 0x0009220000000800 */
[-C--:B--2---:R-:W-:Y:S03]  /*1c330*/  HMMA.16816.F32.BF16 R36, R140, R148.reuse, R36 ;  /* 0x000000948c24723c */ /* 0x084fe60000041824 */
[C---:B-1----:R-:W-:Y:S06]  /*1c340*/  FMUL.FTZ R48, R133.reuse, R176 ;  /* 0x000000b085307220 */ /* 0x042fec0000410000 */
[----:B------:R1:W3:Y:S03]  /*1c350*/  MUFU.EX2 R222, R51 ;  /* 0x0000003300de7308 */ /* 0x0002e60000000800 */
[C---:B---3--:R-:W-:Y:S07]  /*1c360*/  FMUL.FTZ R50, R0.reuse, R178 ;  /* 0x000000b200327220 */ /* 0x048fee0000410000 */
[----:B------:R3:W-:Y:S01]  /*1c370*/  MUFU.EX2 R166, R40 ;  /* 0x0000002800a67308 */ /* 0x0007e20000000800 */
[C---:B----4-:R-:W-:Y:S09]  /*1c380*/  FMUL.FTZ R49, R133.reuse, R177 ;  /* 0x000000b185317220 */ /* 0x050ff20000410000 */
[----:B------:R4:W3:Y:S01]  /*1c390*/  MUFU.EX2 R165, R41 ;  /* 0x0000002900a57308 */ /* 0x0008e20000000800 */
[C---:B-1----:R-:W-:Y:S09]  /*1c3a0*/  FMUL.FTZ R51, R0.reuse, R179 ;  /* 0x000000b300337220 */ /* 0x042ff20000410000 */
[----:B------:R1:W-:Y:S01]  /*1c3b0*/  MUFU.EX2 R164, R42 ;  /* 0x0000002a00a47308 */ /* 0x0003e20000000800 */
[C---:B------:R-:W-:Y:S04]  /*1c3c0*/  HMMA.16816.F32.BF16 R48, R144.reuse, R148, R48 ;  /* 0x000000949030723c */ /* 0x040fe80000041830 */
[C---:B---3--:R-:W-:Y:S05]  /*1c3d0*/  FMUL.FTZ R40, R133.reuse, R180 ;  /* 0x000000b485287220 */ /* 0x048fea0000410000 */
[----:B------:R3:W3:Y:S03]  /*1c3e0*/  MUFU.EX2 R221, R43 ;  /* 0x0000002b00dd7308 */ /* 0x0006e60000000800 */
[C---:B----4-:R-:W-:Y:S07]  /*1c3f0*/  FMUL.FTZ R41, R133.reuse, R181 ;  /* 0x000000b585297220 */ /* 0x050fee0000410000 */
[----:B------:R4:W-:Y:S01]  /*1c400*/  MUFU.EX2 R215, R44 ;  /* 0x0000002c00d77308 */ /* 0x0009e20000000800 */
[C---:B-1----:R-:W-:Y:S09]  /*1c410*/  FMUL.FTZ R42, R0.reuse, R182 ;  /* 0x000000b6002a7220 */ /* 0x042ff20000410000 */
[----:B------:R1:W1:Y:S01]  /*1c420*/  MUFU.EX2 R216, R45 ;  /* 0x0000002d00d87308 */ /* 0x0002620000000800 */
[C---:B---3--:R-:W-:Y:S09]  /*1c430*/  FMUL.FTZ R43, R0.reuse, R183 ;  /* 0x000000b7002b7220 */ /* 0x048ff20000410000 */
[----:B------:R-:W-:Y:S01]  /*1c440*/  MUFU.EX2 R208, R52 ;  /* 0x0000003400d07308 */ /* 0x000fe20000000800 */
[-C--:B------:R-:W-:Y:S03]  /*1c450*/  HMMA.16816.F32.BF16 R40, R144, R150.reuse, R40 ;  /* 0x000000969028723c */ /* 0x080fe60000041828 */
[C---:B----4-:R-:W-:Y:S01]  /*1c460*/  FMUL.FTZ R44, R133.reuse, R184 ;  /* 0x000000b8852c7220 */ /* 0x050fe20000410000 */
[----:B------:R-:W-:Y:S04]  /*1c470*/  MOV R184, R206 ;  /* 0x000000ce00b87202 */ /* 0x000fe80000000f00 */
[C---:B------:R-:W-:Y:S01]  /*1c480*/  HMMA.16816.F32.BF16 R116, R140.reuse, R150, R116 ;  /* 0x000000968c74723c */ /* 0x040fe20000041874 */
[----:B------:R3:W-:Y:S01]  /*1c490*/  MUFU.EX2 R210, R46 ;  /* 0x0000002e00d27308 */ /* 0x0007e20000000800 */
[----:B------:R-:W4:Y:S02]  /*1c4a0*/  LDSM.16.MT88.4 R148, [R229+0x900] ;  /* 0x00090000e594783b */ /* 0x000f240000004200 */
[----:B-1----:R-:W-:Y:S01]  /*1c4b0*/  FMUL.FTZ R45, R133, R185 ;  /* 0x000000b9852d7220 */ /* 0x002fe20000410000 */
[----:B------:R-:W-:Y:S03]  /*1c4c0*/  MOV R185, R205 ;  /* 0x000000cd00b97202 */ /* 0x000fe60000000f00 */
[-C--:B------:R-:W-:Y:S03]  /*1c4d0*/  HMMA.16816.F32.BF16 R120, R140, R152.reuse, R120 ;  /* 0x000000988c78723c */ /* 0x080fe60000041878 */
[----:B------:R1:W1:Y:S01]  /*1c4e0*/  MUFU.EX2 R209, R47 ;  /* 0x0000002f00d17308 */ /* 0x0002620000000800 */
[----:B------:R-:W-:Y:S04]  /*1c4f0*/  MOV R192, R185 ;  /* 0x000000b900c07202 */ /* 0x000fe80000000f00 */
[C---:B------:R-:W-:Y:S05]  /*1c500*/  HMMA.16816.F32.BF16 R124, R144.reuse, R152, R124 ;  /* 0x00000098907c723c */ /* 0x040fea000004187c */
[----:B------:R-:W-:Y:S01]  /*1c510*/  MUFU.EX2 R175, R53 ;  /* 0x0000003500af7308 */ /* 0x000fe20000000800 */
[C---:B---3--:R-:W-:Y:S01]  /*1c520*/  FMUL.FTZ R46, R0.reuse, R186 ;  /* 0x000000ba002e7220 */ /* 0x048fe20000410000 */
[----:B------:R-:W-:Y:S08]  /*1c530*/  MOV R186, R204 ;  /* 0x000000cc00ba7202 */ /* 0x000ff00000000f00 */
[----:B------:R-:W-:Y:S01]  /*1c540*/  MUFU.EX2 R174, R54 ;  /* 0x0000003600ae7308 */ /* 0x000fe20000000800 */
[----:B-1----:R-:W-:Y:S01]  /*1c550*/  FMUL.FTZ R47, R0, R187 ;  /* 0x000000bb002f7220 */ /* 0x002fe20000410000 */
[----:B------:R-:W-:Y:S04]  /*1c560*/  MOV R187, R195 ;  /* 0x000000c300bb7202 */ /* 0x000fe80000000f00 */
[----:B------:R-:W-:Y:S04]  /*1c570*/  MOV R111, R187 ;  /* 0x000000bb006f7202 */ /* 0x000fe80000000f00 */
        /* <DEDUP_REMOVED lines=14> */
[----:B------:R-:W-:Y:S02]  /*1c660*/  MOV R187, R171 ;  /* 0x000000ab00bb7202 */ /* 0x000fe40000000f00 */
[----:B------:R-:W-:Y:S03]  /*1c670*/  F2FP.BF16.PACK_AB R147, R160, R252 ;  /* 0x000000fca093723e */ /* 0x000fe600000010ff */
[-C--:B----4-:R-:W-:Y:S01]  /*1c680*/  HMMA.16816.F32.BF16 R4, R140, R148.reuse, R4 ;  /* 0x000000948c04723c */ /* 0x090fe20000041804 */
[----:B------:R-:W-:Y:S07]  /*1c690*/  MUFU.EX2 R203, R66 ;  /* 0x0000004200cb7308 */ /* 0x000fee0000000800 */
[C---:B------:R-:W-:Y:S03]  /*1c6a0*/  HMMA.16816.F32.BF16 R8, R144.reuse, R148, R8 ;  /* 0x000000949008723c */ /* 0x040fe60000041808 */
[----:B------:R4:W-:Y:S04]  /*1c6b0*/  MUFU.EX2 R204, R67 ;  /* 0x0000004300cc7308 */ /* 0x0009e80000000800 */
[----:B------:R-:W-:Y:S01]  /*1c6c0*/  MOV R149, R194 ;  /* 0x000000c200957202 */ /* 0x000fe20000000f00 */
[-C--:B------:R-:W-:Y:S04]  /*1c6d0*/  HMMA.16816.F32.BF16 R12, R144, R150.reuse, R12 ;  /* 0x00000096900c723c */ /* 0x080fe8000004180c */
[----:B------:R-:W-:Y:S01]  /*1c6e0*/  MOV R148, R193 ;  /* 0x000000c100947202 */ /* 0x000fe20000000f00 */
[----:B------:R-:W-:Y:S01]  /*1c6f0*/  MUFU.EX2 R173, R56 ;  /* 0x0000003800ad7308 */ /* 0x000fe20000000800 */
[----:B------:R-:W-:Y:S02]  /*1c700*/  MOV R109, R149 ;  /* 0x00000095006d7202 */ /* 0x000fe40000000f00 */
[C---:B------:R-:W-:Y:S01]  /*1c710*/  HMMA.16816.F32.BF16 R16, R140.reuse, R150, R16 ;  /* 0x000000968c10723c */ /* 0x040fe20000041810 */
[----:B------:R-:W2:Y:S03]  /*1c720*/  LDL.LU R150, [R1+0x10] ;  /* 0x0000100001967983 */ /* 0x000ea60000300800 */
[----:B------:R-:W-:Y:S01]  /*1c730*/  MOV R149, R170 ;  /* 0x000000aa00957202 */ /* 0x000fe20000000f00 */
[----:B------:R-:W2:Y:S01]  /*1c740*/  LDL.LU R151, [R1+0x14] ;  /* 0x0000140001977983 */ /* 0x000ea20000300800 */
[----:B------:R-:W-:Y:S01]  /*1c750*/  MOV R139, R148 ;  /* 0x00000094008b7202 */ /* 0x000fe20000000f00 */
[----:B------:R-:W1:Y:S01]  /*1c760*/  MUFU.EX2 R179, R57 ;  /* 0x0000003900b37308 */ /* 0x000e620000000800 */
[-C--:B---3--:R-:W-:Y:S01]  /*1c770*/  HMMA.16816.F32.BF16 R20, R140, R152.reuse, R20 ;  /* 0x000000988c14723c */ /* 0x088fe20000041814 */
[----:B----4-:R-:W3:Y:S03]  /*1c780*/  LDSM.16.MT88.4 R64, [R231+0x900] ;  /* 0x00090000e740783b */ /* 0x010ee60000004200 */
[----:B------:R-:W-:Y:S04]  /*1c790*/  MOV R148, R169 ;  /* 0x000000a900947202 */ /* 0x000fe80000000f00 */
[C---:B------:R-:W-:Y:S01]  /*1c7a0*/  HMMA.16816.F32.BF16 R24, R144.reuse, R152, R24 ;  /* 0x000000989018723c */ /* 0x040fe20000041818 */
[----:B------:R-:W-:Y:S01]  /*1c7b0*/  MUFU.EX2 R172, R58 ;  /* 0x0000003a00ac7308 */ /* 0x000fe20000000800 */
[----:B------:R-:W4:Y:S04]  /*1c7c0*/  LDL.LU R152, [R1+0x8] ;  /* 0x0000080001987983 */ /* 0x000f280000300800 */
[----:B------:R-:W4:Y:S02]  /*1c7d0*/  LDL.LU R153, [R1+0xc] ;  /* 0x00000c0001997983 */ /* 0x000f240000300800 */
[-C--:B------:R-:W-:Y:S03]  /*1c7e0*/  HMMA.16816.F32.BF16 R28, R144, R154.reuse, R28 ;  /* 0x0000009a901c723c */ /* 0x080fe6000004181c */
[----:B------:R3:W3:Y:S05]  /*1c7f0*/  MUFU.EX2 R178, R59 ;  /* 0x0000003b00b27308 */ /* 0x0006ea0000000800 */
[C---:B------:R-:W-:Y:S05]  /*1c800*/  HMMA.16816.F32.BF16 R32, R140.reuse, R154, R32 ;  /* 0x0000009a8c20723c */ /* 0x040fea0000041820 */
[----:B------:R-:W-:Y:S03]  /*1c810*/  MUFU.EX2 R182, R68 ;  /* 0x0000004400b67308 */ /* 0x000fe60000000800 */
[-C--:B-1----:R-:W-:Y:S07]  /*1c820*/  HMMA.16816.F32.BF16 R36, R140, R52.reuse, R36 ;  /* 0x000000348c24723c */ /* 0x082fee0000041824 */
[----:B------:R-:W-:Y:S01]  /*1c830*/  MUFU.EX2 R181, R70 ;  /* 0x0000004600b57308 */ /* 0x000fe20000000800 */
[C---:B------:R-:W-:Y:S01]  /*1c840*/  HMMA.16816.F32.BF16 R48, R144.reuse, R52, R48 ;  /* 0x000000349030723c */ /* 0x040fe20000041830 */
[----:B---3--:R-:W1:Y:S06]  /*1c850*/  LDSM.16.MT88.4 R56, [R229+0x1100] ;  /* 0x00110000e538783b */ /* 0x008e6c0000004200 */
[----:B------:R-:W-:Y:S01]  /*1c860*/  F2FP.BF16.PACK_AB R52, R167, R185 ;  /* 0x000000b9a734723e */ /* 0x000fe200000010ff */
[-C--:B------:R-:W-:Y:S01]  /*1c870*/  HMMA.16816.F32.BF16 R40, R144, R54.reuse, R40 ;  /* 0x000000369028723c */ /* 0x080fe20000041828 */
[----:B------:R3:W-:Y:S03]  /*1c880*/  MUFU.EX2 R196, R71 ;  /* 0x0000004700c47308 */ /* 0x0007e60000000800 */
[----:B-----5:R-:W-:Y:S04]  /*1c890*/  F2FP.BF16.PACK_AB R53, R250, R251 ;  /* 0x000000fbfa35723e */ /* 0x020fe800000010ff */
[C---:B------:R-:W-:Y:S03]  /*1c8a0*/  HMMA.16816.F32.BF16 R116, R140.reuse, R54, R116 ;  /* 0x000000368c74723c */ /* 0x040fe60000041874 */
[----:B------:R-:W-:Y:S04]  /*1c8b0*/  MUFU.EX2 R180, R72 ;  /* 0x0000004800b47308 */ /* 0x000fe80000000800 */
[----:B------:R-:W-:Y:S01]  /*1c8c0*/  F2FP.BF16.PACK_AB R54, R224, R225 ;  /* 0x000000e1e036723e */ /* 0x000fe200000010ff */
[-C--:B------:R-:W-:Y:S04]  /*1c8d0*/  HMMA.16816.F32.BF16 R120, R140, R64.reuse, R120 ;  /* 0x000000408c78723c */ /* 0x080fe80000041878 */
[----:B------:R-:W-:Y:S01]  /*1c8e0*/  F2FP.BF16.PACK_AB R55, R222, R223 ;  /* 0x000000dfde37723e */ /* 0x000fe200000010ff */
[----:B------:R-:W-:Y:S03]  /*1c8f0*/  MUFU.EX2 R190, R73 ;  /* 0x0000004900be7308 */ /* 0x000fe60000000800 */
[C---:B------:R-:W-:Y:S01]  /*1c900*/  HMMA.16816.F32.BF16 R124, R144.reuse, R64, R124 ;  /* 0x00000040907c723c */ /* 0x040fe2000004187c */
[----:B---3--:R-:W-:Y:S06]  /*1c910*/  LDSM.16.MT88.4 R68, [R230+0x1100] ;  /* 0x00110000e644783b */ /* 0x008fec0000004200 */
[----:B------:R3:W-:Y:S01]  /*1c920*/  MUFU.EX2 R177, R60 ;  /* 0x0000003c00b17308 */ /* 0x0007e20000000800 */
[-C--:B------:R-:W-:Y:S08]  /*1c930*/  HMMA.16816.F32.BF16 R44, R144, R66.reuse, R44 ;  /* 0x00000042902c723c */ /* 0x080ff0000004182c */
[----:B------:R-:W-:Y:S01]  /*1c940*/  HMMA.16816.F32.BF16 R128, R140, R66, R128 ;  /* 0x000000428c80723c */ /* 0x000fe20000041880 */
[----:B------:R5:W5:Y:S01]  /*1c950*/  MUFU.EX2 R198, R61 ;  /* 0x0000003d00c67308 */ /* 0x000b620000000800 */
[----:B------:R-:W5:Y:S06]  /*1c960*/  LDSM.16.MT88.4 R64, [R232+0x1100] ;  /* 0x00110000e840783b */ /* 0x000f6c0000004200 */
[-C--:B-1----:R-:W-:Y:S03]  /*1c970*/  HMMA.16816.F32.BF16 R4, R52, R56.reuse, R4 ;  /* 0x000000383404723c */ /* 0x082fe60000041804 */
[----:B------:R1:W-:Y:S02]  /*1c980*/  MUFU.EX2 R176, R62 ;  /* 0x0000003e00b07308 */ /* 0x0003e40000000800 */
[----:B---3--:R-:W-:Y:S08]  /*1c990*/  F2FP.BF16.PACK_AB R60, R165, R166 ;  /* 0x000000a6a53c723e */ /* 0x008ff000000010ff */
[----:B------:R3:W3:Y:S01]  /*1c9a0*/  MUFU.EX2 R183, R63 ;  /* 0x0000003f00b77308 */ /* 0x0006e20000000800 */
[----:B-----5:R-:W-:Y:S09]  /*1c9b0*/  F2FP.BF16.PACK_AB R61, R221, R164 ;  /* 0x000000a4dd3d723e */ /* 0x020ff200000010ff */
[----:B------:R-:W-:Y:S01]  /*1c9c0*/  MUFU.EX2 R189, R74 ;  /* 0x0000004a00bd7308 */ /* 0x000fe20000000800 */
[----:B-1----:R-:W-:Y:S09]  /*1c9d0*/  F2FP.BF16.PACK_AB R62, R216, R215 ;  /* 0x000000d7d83e723e */ /* 0x002ff200000010ff */
[----:B------:R1:W5:Y:S01]  /*1c9e0*/  MUFU.EX2 R188, R75 ;  /* 0x0000004b00bc7308 */ /* 0x0003620000000800 */
[----:B---3--:R-:W-:Y:S09]  /*1c9f0*/  F2FP.BF16.PACK_AB R63, R209, R210 ;  /* 0x000000d2d13f723e */ /* 0x008ff200000010ff */
[----:B------:R-:W-:Y:S01]  /*1ca00*/  MUFU.EX2 R113, R113 ;  /* 0x0000007100717308 */ /* 0x000fe20000000800 */
[C---:B------:R-:W-:Y:S08]  /*1ca10*/  HMMA.16816.F32.BF16 R8, R60.reuse, R56, R8 ;  /* 0x000000383c08723c */ /* 0x040ff00000041808 */
[-C--:B------:R-:W-:Y:S01]  /*1ca20*/  HMMA.16816.F32.BF16 R12, R60, R58.reuse, R12 ;  /* 0x0000003a3c0c723c */ /* 0x080fe2000004180c */
[----:B------:R-:W-:Y:S01]  /*1ca30*/  MUFU.EX2 R115, R115 ;  /* 0x0000007300737308 */ /* 0x000fe20000000800 */
[----:B-1----:R-:W-:Y:S06]  /*1ca40*/  LDSM.16.MT88.4 R72, [R230+0x2100] ;  /* 0x00210000e648783b */ /* 0x002fec0000004200 */
[C---:B------:R-:W-:Y:S03]  /*1ca50*/  HMMA.16816.F32.BF16 R16, R52.reuse, R58, R16 ;  /* 0x0000003a3410723c */ /* 0x040fe60000041810 */
[----:B------:R-:W-:Y:S01]  /*1ca60*/  MUFU.EX2 R138, R138 ;  /* 0x0000008a008a7308 */ /* 0x000fe20000000800 */
[----:B------:R-:W1:Y:S04]  /*1ca70*/  LDSM.16.MT88.4 R56, [R231+0x1100] ;  /* 0x00110000e738783b */ /* 0x000e680000004200 */
[-C--:B------:R-:W-:Y:S05]  /*1ca80*/  HMMA.16816.F32.BF16 R20, R52, R64.reuse, R20 ;  /* 0x000000403414723c */ /* 0x080fea0000041814 */
        /* <DEDUP_REMOVED lines=14> */
[----:B------:R2:W-:Y:S06]  /*1cb70*/  MUFU.EX2 R83, R76 ;  /* 0x0000004c00537308 */ /* 0x0005ec0000000800 */
[-C--:B-1----:R-:W-:Y:S04]  /*1cb80*/  HMMA.16816.F32.BF16 R120, R52, R56.reuse, R120 ;  /* 0x000000383478723c */ /* 0x082fe80000041878 */
[----:B------:R-:W1:Y:S04]  /*1cb90*/  MUFU.EX2 R82, R77 ;  /* 0x0000004d00527308 */ /* 0x000e680000000800 */
[C---:B------:R-:W-:Y:S06]  /*1cba0*/  HMMA.16816.F32.BF16 R124, R60.reuse, R56, R124 ;  /* 0x000000383c7c723c */ /* 0x040fec000004187c */
[----:B------:R-:W1:Y:S01]  /*1cbb0*/  MUFU.EX2 R81, R78 ;  /* 0x0000004e00517308 */ /* 0x000e620000000800 */
[----:B------:R-:W-:Y:S01]  /*1cbc0*/  F2FP.BF16.PACK_AB R56, R179, R173 ;  /* 0x000000adb338723e */ /* 0x000fe200000010ff */
[-C--:B------:R-:W-:Y:S01]  /*1cbd0*/  HMMA.16816.F32.BF16 R44, R60, R58.reuse, R44 ;  /* 0x0000003a3c2c723c */ /* 0x080fe2000004182c */
[----:B------:R-:W1:Y:S03]  /*1cbe0*/  LDSM.16.MT88.4 R60, [R232+0x1900] ;  /* 0x00190000e83c783b */ /* 0x000e660000004200 */
        /* <DEDUP_REMOVED lines=10> */
[-C--:B---3--:R-:W-:Y:S01]  /*1cc90*/  HMMA.16816.F32.BF16 R4, R52, R64.reuse, R4 ;  /* 0x000000403404723c */ /* 0x088fe20000041804 */
[----:B------:R-:W-:Y:S07]  /*1cca0*/  MUFU.EX2 R86, R86 ;  /* 0x0000005600567308 */ /* 0x000fee0000000800 */
[C---:B------:R-:W-:Y:S03]  /*1ccb0*/  HMMA.16816.F32.BF16 R8, R56.reuse, R64, R8 ;  /* 0x000000403808723c */ /* 0x040fe60000041808 */
[----:B------:R-:W-:Y:S05]  /*1ccc0*/  MUFU.EX2 R87, R87 ;  /* 0x0000005700577308 */ /* 0x000fea0000000800 */
[-C--:B------:R-:W-:Y:S04]  /*1ccd0*/  HMMA.16816.F32.BF16 R12, R56, R66.reuse, R12 ;  /* 0x00000042380c723c */ /* 0x080fe8000004180c */
[----:B--2---:R-:W-:Y:S01]  /*1cce0*/  FFMA.FTZ R133, R133, R150, R200 ;  /* 0x0000009685857223 */ /* 0x004fe200000100c8 */
[----:B------:R-:W-:Y:S03]  /*1ccf0*/  MUFU.EX2 R96, R96 ;  /* 0x0000006000607308 */ /* 0x000fe60000000800 */
[C---:B------:R-:W-:Y:S01]  /*1cd00*/  HMMA.16816.F32.BF16 R16, R52.reuse, R66, R16 ;  /* 0x000000423410723c */ /* 0x040fe20000041810 */
[----:B------:R-:W2:Y:S03]  /*1cd10*/  LDSM.16.MT88.4 R64, [R231+0x1900] ;  /* 0x00190000e740783b */ /* 0x000ea60000004200 */
[----:B------:R-:W-:Y:S01]  /*1cd20*/  FFMA.FTZ R0, R0, R151, R199 ;  /* 0x0000009700007223 */ /* 0x000fe200000100c7 */
[----:B------:R-:W-:Y:S02]  /*1cd30*/  MOV R151, R168 ;  /* 0x000000a800977202 */ /* 0x000fe40000000f00 */
[----:B------:R-:W-:Y:S01]  /*1cd40*/  MUFU.EX2 R97, R97 ;  /* 0x0000006100617308 */ /* 0x000fe20000000800 */
[-C--:B-1----:R-:W-:Y:S01]  /*1cd50*/  HMMA.16816.F32.BF16 R20, R52, R60.reuse, R20 ;  /* 0x0000003c3414723c */ /* 0x082fe20000041814 */
[----:B------:R-:W-:Y:S03]  /*1cd60*/  LDSM.16.MT88.4 R168, [R232+0x3100] ;  /* 0x00310000e8a8783b */ /* 0x000fe60000004200 */
[----:B------:R-:W-:Y:S02]  /*1cd70*/  FADD.FTZ R0, R211, R0 ;  /* 0x00000000d3007221 */ /* 0x000fe40000010000 */
[----:B----4-:R-:W-:Y:S02]  /*1cd80*/  FFMA.FTZ R134, R134, R152, R202 ;  /* 0x0000009886867223 */ /* 0x010fe400000100ca */
[C---:B------:R-:W-:Y:S01]  /*1cd90*/  HMMA.16816.F32.BF16 R24, R56.reuse, R60, R24 ;  /* 0x0000003c3818723c */ /* 0x040fe20000041818 */
[----:B------:R-:W-:Y:S03]  /*1cda0*/  MUFU.EX2 R98, R98 ;  /* 0x0000006200627308 */ /* 0x000fe60000000800 */
[----:B------:R-:W-:Y:S02]  /*1cdb0*/  FFMA.FTZ R132, R132, R153, R201 ;  /* 0x0000009984847223 */ /* 0x000fe400000100c9 */
[----:B------:R-:W-:Y:S01]  /*1cdc0*/  LDSM.16.MT88.4 R152, [R229+0x3100] ;  /* 0x00310000e598783b */ /* 0x000fe20000004200 */
[----:B------:R-:W-:Y:S01]  /*1cdd0*/  FADD.FTZ R76, R213, R0 ;  /* 0x00000000d54c7221 */ /* 0x000fe20000010000 */
[-C--:B------:R-:W-:Y:S03]  /*1cde0*/  HMMA.16816.F32.BF16 R28, R56, R62.reuse, R28 ;  /* 0x0000003e381c723c */ /* 0x080fe6000004181c */
[----:B------:R-:W-:Y:S05]  /*1cdf0*/  MUFU.EX2 R99, R99 ;  /* 0x0000006300637308 */ /* 0x000fea0000000800 */
[C---:B------:R-:W-:Y:S01]  /*1ce00*/  HMMA.16816.F32.BF16 R32, R52.reuse, R62, R32 ;  /* 0x0000003e3420723c */ /* 0x040fe20000041820 */
[----:B------:R-:W1:Y:S04]  /*1ce10*/  LDSM.16.MT88.4 R60, [R229+0x2100] ;  /* 0x00210000e53c783b */ /* 0x000e680000004200 */
[----:B------:R-:W-:Y:S03]  /*1ce20*/  MUFU.EX2 R100, R100 ;  /* 0x0000006400647308 */ /* 0x000fe60000000800 */
[-C--:B------:R-:W-:Y:S07]  /*1ce30*/  HMMA.16816.F32.BF16 R36, R52, R68.reuse, R36 ;  /* 0x000000443424723c */ /* 0x080fee0000041824 */
[----:B------:R-:W-:Y:S01]  /*1ce40*/  MUFU.EX2 R101, R101 ;  /* 0x0000006500657308 */ /* 0x000fe20000000800 */
[C---:B------:R-:W-:Y:S08]  /*1ce50*/  HMMA.16816.F32.BF16 R48, R56.reuse, R68, R48 ;  /* 0x000000443830723c */ /* 0x040ff00000041830 */
[-C--:B------:R-:W-:Y:S01]  /*1ce60*/  HMMA.16816.F32.BF16 R40, R56, R70.reuse, R40 ;  /* 0x000000463828723c */ /* 0x080fe20000041828 */
[----:B------:R-:W-:Y:S07]  /*1ce70*/  MUFU.EX2 R102, R102 ;  /* 0x0000006600667308 */ /* 0x000fee0000000800 */
[C---:B------:R-:W-:Y:S01]  /*1ce80*/  HMMA.16816.F32.BF16 R116, R52.reuse, R70, R116 ;  /* 0x000000463474723c */ /* 0x040fe20000041874 */
[----:B------:R-:W3:Y:S02]  /*1ce90*/  LDSM.16.MT88.4 R68, [R232+0x2100] ;  /* 0x00210000e844783b */ /* 0x000ee40000004200 */
[----:B------:R-:W-:Y:S05]  /*1cea0*/  MUFU.EX2 R103, R103 ;  /* 0x0000006700677308 */ /* 0x000fea0000000800 */
[-C--:B--2---:R-:W-:Y:S05]  /*1ceb0*/  HMMA.16816.F32.BF16 R120, R52, R64.reuse, R120 ;  /* 0x000000403478723c */ /* 0x084fea0000041878 */
        /* <DEDUP_REMOVED lines=8> */
[----:B-----5:R-:W-:Y:S02]  /*1cf40*/  F2FP.BF16.PACK_AB R57, R188, R189 ;  /* 0x000000bdbc39723e */ /* 0x020fe400000010ff */
[----:B------:R-:W-:Y:S02]  /*1cf50*/  F2FP.BF16.PACK_AB R58, R82, R83 ;  /* 0x00000053523a723e */ /* 0x000fe400000010ff */
[----:B------:R-:W-:Y:S04]  /*1cf60*/  F2FP.BF16.PACK_AB R52, R197, R182 ;  /* 0x000000b6c534723e */ /* 0x000fe800000010ff */
[----:B------:R-:W-:Y:S01]  /*1cf70*/  F2FP.BF16.PACK_AB R53, R196, R181 ;  /* 0x000000b5c435723e */ /* 0x000fe200000010ff */
[----:B------:R-:W-:Y:S01]  /*1cf80*/  MUFU.EX2 R108, R108 ;  /* 0x0000006c006c7308 */ /* 0x000fe20000000800 */
[----:B------:R-:W-:Y:S02]  /*1cf90*/  F2FP.BF16.PACK_AB R54, R194, R195 ;  /* 0x000000c3c236723e */ /* 0x000fe400000010ff */
[----:B------:R-:W-:Y:S02]  /*1cfa0*/  F2FP.BF16.PACK_AB R55, R191, R193 ;  /* 0x000000c1bf37723e */ /* 0x000fe400000010ff */
[----:B------:R-:W-:Y:S05]  /*1cfb0*/  F2FP.BF16.PACK_AB R59, R80, R81 ;  /* 0x00000051503b723e */ /* 0x000fea00000010ff */
        /* <DEDUP_REMOVED lines=9> */
[-C--:B---3--:R-:W-:Y:S08]  /*1d050*/  HMMA.16816.F32.BF16 R20, R52, R68.reuse, R20 ;  /* 0x000000443414723c */ /* 0x088ff00000041814 */
        /* <DEDUP_REMOVED lines=13> */
[----:B------:R-:W1:Y:S02]  /*1d130*/  LDSM.16.MT88.4 R72, [R230+0x2900] ;  /* 0x00290000e648783b */ /* 0x000e640000004200 */
[----:B------:R-:W-:Y:S05]  /*1d140*/  MUFU.EX2 R104, R104 ;  /* 0x0000006800687308 */ /* 0x000fea0000000800 */
[-C--:B--2---:R-:W-:Y:S05]  /*1d150*/  HMMA.16816.F32.BF16 R120, R52, R64.reuse, R120 ;  /* 0x000000403478723c */ /* 0x084fea0000041878 */
[----:B------:R-:W-:Y:S03]  /*1d160*/  MUFU.EX2 R105, R105 ;  /* 0x0000006900697308 */ /* 0x000fe60000000800 */
[C---:B------:R-:W-:Y:S07]  /*1d170*/  HMMA.16816.F32.BF16 R124, R56.reuse, R64, R124 ;  /* 0x00000040387c723c */ /* 0x040fee000004187c */
[----:B------:R-:W-:Y:S01]  /*1d180*/  FADD.FTZ R64, R217, R134 ;  /* 0x00000086d9407221 */ /* 0x000fe20000010000 */
[-C--:B------:R-:W-:Y:S01]  /*1d190*/  HMMA.16816.F32.BF16 R44, R56, R66.reuse, R44 ;  /* 0x00000042382c723c */ /* 0x080fe2000004182c */
[----:B------:R-:W2:Y:S03]  /*1d1a0*/  MUFU.EX2 R106, R106 ;  /* 0x0000006a006a7308 */ /* 0x000ea60000000800 */
[----:B------:R-:W-:Y:S03]  /*1d1b0*/  FADD.FTZ R79, R220, R64 ;  /* 0x00000040dc4f7221 */ /* 0x000fe60000010000 */
[----:B----4-:R-:W-:Y:S01]  /*1d1c0*/  F2FP.BF16.PACK_AB R58, R93, R92 ;  /* 0x0000005c5d3a723e */ /* 0x010fe200000010ff */
[----:B------:R-:W-:Y:S01]  /*1d1d0*/  HMMA.16816.F32.BF16 R128, R52, R66, R128 ;  /* 0x000000423480723c */ /* 0x000fe20000041880 */
[----:B------:R-:W4:Y:S03]  /*1d1e0*/  LDSM.16.MT88.4 R64, [R231+0x2900] ;  /* 0x00290000e740783b */ /* 0x000f260000004200 */
        /* <DEDUP_REMOVED lines=13> */
[----:B--2---:R-:W-:Y:S01]  /*1d2c0*/  F2FP.BF16.PACK_AB R185, R107, R106 ;  /* 0x0000006a6bb9723e */ /* 0x004fe200000010ff */
[-C--:B-1----:R-:W-:Y:S03]  /*1d2d0*/  HMMA.16816.F32.BF16 R4, R52, R60.reuse, R4 ;  /* 0x0000003c3404723c */ /* 0x082fe60000041804 */
[----:B------:R-:W-:Y:S01]  /*1d2e0*/  F2FP.BF16.PACK_AB R186, R138, R108 ;  /* 0x0000006c8aba723e */ /* 0x000fe200000010ff */
[----:B------:R-:W-:Y:S01]  /*1d2f0*/  FADD.FTZ R0, R111, R0 ;  /* 0x000000006f007221 */ /* 0x000fe20000010000 */
[----:B------:R-:W-:Y:S03]  /*1d300*/  MOV R133, R135 ;  /* 0x0000008700857202 */ /* 0x000fe60000000f00 */
[C---:B------:R-:W-:Y:S01]  /*1d310*/  HMMA.16816.F32.BF16 R8, R56.reuse, R60, R8 ;  /* 0x0000003c3808723c */ /* 0x040fe20000041808 */
[----:B------:R1:W2:Y:S07]  /*1d320*/  MUFU.EX2 R60, R3 ;  /* 0x00000003003c7308 */ /* 0x0002ae0000000800 */
[-C--:B------:R-:W-:Y:S08]  /*1d330*/  HMMA.16816.F32.BF16 R12, R56, R62.reuse, R12 ;  /* 0x0000003e380c723c */ /* 0x080ff0000004180c */
[C---:B------:R-:W-:Y:S08]  /*1d340*/  HMMA.16816.F32.BF16 R16, R52.reuse, R62, R16 ;  /* 0x0000003e3410723c */ /* 0x040ff00000041810 */
[-C--:B---3--:R-:W-:Y:S04]  /*1d350*/  HMMA.16816.F32.BF16 R20, R52, R68.reuse, R20 ;  /* 0x000000443414723c */ /* 0x088fe80000041814 */
[----:B-1----:R-:W-:Y:S01]  /*1d360*/  FADD.FTZ R3, R187, R76 ;  /* 0x0000004cbb037221 */ /* 0x002fe20000010000 */
[----:B--2---:R-:W-:Y:S03]  /*1d370*/  F2FP.BF16.PACK_AB R187, R60, R110 ;  /* 0x0000006e3cbb723e */ /* 0x004fe600000010ff */
[C---:B------:R-:W-:Y:S08]  /*1d380*/  HMMA.16816.F32.BF16 R24, R56.reuse, R68, R24 ;  /* 0x000000443818723c */ /* 0x040ff00000041818 */
[-C--:B------:R-:W-:Y:S08]  /*1d390*/  HMMA.16816.F32.BF16 R28, R56, R70.reuse, R28 ;  /* 0x00000046381c723c */ /* 0x080ff0000004181c */
[C---:B------:R-:W-:Y:S07]  /*1d3a0*/  HMMA.16816.F32.BF16 R32, R52.reuse, R70, R32 ;  /* 0x000000463420723c */ /* 0x040fee0000041820 */
[----:B------:R-:W-:Y:S01]  /*1d3b0*/  MOV R70, R2 ;  /* 0x0000000200467202 */ /* 0x000fe20000000f00 */
[-C--:B------:R-:W-:Y:S08]  /*1d3c0*/  HMMA.16816.F32.BF16 R36, R52, R72.reuse, R36 ;  /* 0x000000483424723c */ /* 0x080ff00000041824 */
        /* <DEDUP_REMOVED lines=134> */
.L_x_1586:
[----:B------:R-:W3:Y:S04]  /*1dc30*/  LDL.LU R6, [R1+0x8] ;  /* 0x0000080001067983 */ /* 0x000ee80000300800 */
[----:B--2---:R-:W2:Y:S04]  /*1dc40*/  LDL.LU R9, [R1+0xc] ;  /* 0x00000c0001097983 */ /* 0x004ea80000300800 */
[----:B----4-:R-:W4:Y:S04]  /*1dc50*/  LDL.LU R8, [R1+0x10] ;  /* 0x0000100001087983 */ /* 0x010f280000300800 */
[----:B------:R-:W4:Y:S01]  /*1dc60*/  LDL.LU R2, [R1+0x14] ;  /* 0x0000140001027983 */ /* 0x000f220000300800 */
[----:B------:R-:W-:-:S02]  /*1dc70*/  MOV R36, 0xff800000 ;  /* 0xff80000000247802 */ /* 0x000fc40000000f00 */
[----:B------:R-:W-:Y:S02]  /*1dc80*/  MOV R37, 0xff800000 ;  /* 0xff80000000257802 */ /* 0x000fe40000000f00 */
[----:B------:R-:W-:Y:S02]  /*1dc90*/  MOV R38, 0xff800000 ;  /* 0xff80000000267802 */ /* 0x000fe40000000f00 */
[----:B------:R-:W-:Y:S02]  /*1dca0*/  MOV R39, 0xff800000 ;  /* 0xff80000000277802 */ /* 0x000fe40000000f00 */
[----:B------:R-:W-:Y:S01]  /*1dcb0*/  PLOP3.LUT P4, PT, PT, PT, PT, 0x8, 0x0 ;  /* 0x000000000000781c */ /* 0x000fe20003f8e170 */
[----:B---3--:R-:W1:Y:S04]  /*1dcc0*/  SHFL.BFLY PT, R4, R6, 0x2, 0x1f ;  /* 0x0c401f0006047f89 */ /* 0x008e6800000e0000 */
[----:B--2---:R-:W2:Y:S04]  /*1dcd0*/  SHFL.BFLY PT, R5, R9, 0x2, 0x1f ;  /* 0x0c401f0009057f89 */ /* 0x004ea800000e0000 */
[----:B----4-:R-:W3:Y:S01]  /*1dce0*/  SHFL.BFLY PT, R7, R2, 0x2, 0x1f ;  /* 0x0c401f0002077f89 */ /* 0x010ee200000e0000 */
        /* <DEDUP_REMOVED lines=108> */
.L_x_1530:
        /* <DEDUP_REMOVED lines=135> */
.L_x_1591:
        /* <DEDUP_REMOVED lines=44> */
[----:B------:R-:W-:-:S02]  /*1eee0*/  UIADD3 UR15, UR15, UR11, URZ ;  /* 0x0000000b0f0f7290 */ /* 0x000fc4000fffe03f */
[----:B------:R-:W-:Y:S01]  /*1eef0*/  UIMAD UR7, UR10, UR7, UR17 ;  /* 0x000000070a0772a4 */ /* 0x000fe2000f8e0211 */
[----:B------:R-:W-:Y:S01]  /*1ef00*/  IMAD R10, R22, 0x80, R6 ;  /* 0x00000080160a7824 */ /* 0x000fe200078e0206 */
[----:B------:R-:W-:Y:S01]  /*1ef10*/  UIMAD.WIDE.U32 UR14, UR10, UR6, UR14 ;  /* 0x000000060a0e72a5 */ /* 0x000fe2000f8e000e */
[--C-:B------:R-:W-:Y:S01]  /*1ef20*/  IMAD.MOV.U32 R0, RZ, RZ, R3.reuse ;  /* 0x000000ffff007224 */ /* 0x100fe200078e0003 */
[----:B------:R-:W-:Y:S01]  /*1ef30*/  @P0 SHF.R.U32.HI R0, RZ, c[0x0][0x4f0], R4 ;  /* 0x00013c00ff000a19 */ /* 0x000fe20000011604 */
[----:B------:R-:W-:Y:S01]  /*1ef40*/  @P0 IMAD.HI.U32 R4, R10, c[0x0][0x4ec], RZ ;  /* 0x00013b000a040a27 */ /* 0x000fe200078e00ff */
[----:B------:R-:W-:Y:S02]  /*1ef50*/  ULDC.64 UR4, c[0x0][0x3e8] ;  /* 0x0000fa0000047ab9 */ /* 0x000fe40000000a00 */
[----:B------:R-:W-:Y:S01]  /*1ef60*/  UIMAD UR12, UR8, UR4, URZ ;  /* 0x00000004080c72a4 */ /* 0x000fe2000f8e023f */
[----:B------:R-:W-:Y:S01]  /*1ef70*/  IMAD.MOV.U32 R8, RZ, RZ, R10 ;  /* 0x000000ffff087224 */ /* 0x000fe200078e000a */
[----:B------:R-:W-:Y:S01]  /*1ef80*/  @P0 SHF.R.U32.HI R8, RZ, c[0x0][0x4f0], R4 ;  /* 0x00013c00ff080a19 */ /* 0x000fe20000011604 */
[----:B------:R-:W-:Y:S01]  /*1ef90*/  IMAD.SHL.U32 R4, R19, 0x40, RZ ;  /* 0x0000004013047824 */ /* 0x000fe200078e00ff */
[----:B------:R-:W-:Y:S01]  /*1efa0*/  UIADD3 UR19, UR19, UR13, URZ ;  /* 0x0000000d13137290 */ /* 0x000fe2000fffe03f */
[--C-:B------:R-:W-:Y:S01]  /*1efb0*/  IMAD.MOV R5, RZ, RZ, -R0.reuse ;  /* 0x000000ffff057224 */ /* 0x100fe200078e0a00 */
[----:B------:R-:W-:Y:S01]  /*1efc0*/  SHF.R.S32.HI R7, RZ, 0x1f, R0 ;  /* 0x0000001fff077819 */ /* 0x000fe20000011400 */
[----:B------:R-:W-:Y:S01]  /*1efd0*/  IMAD.SHL.U32 R2, R2, 0x8, RZ ;  /* 0x0000000802027824 */ /* 0x000fe200078e00ff */
[----:B------:R-:W-:Y:S01]  /*1efe0*/  LOP3.LUT R4, R4, 0x1c0, RZ, 0xc0, !PT ;  /* 0x000001c004047812 */ /* 0x000fe200078ec0ff */
[----:B------:R-:W-:Y:S01]  /*1eff0*/  IMAD R3, R5, c[0x0][0x4e8], R3 ;  /* 0x00013a0005037a24 */ /* 0x000fe200078e0203 */
[----:B------:R-:W-:Y:S01]  /*1f000*/  UIMAD UR12, UR16, UR5, UR12 ;  /* 0x00000005100c72a4 */ /* 0x000fe2000f8e020c */
[----:B------:R-:W-:Y:S01]  /*1f010*/  IMAD.U32 R5, RZ, RZ, UR7 ;  /* 0x00000007ff057e24 */ /* 0x000fe2000f8e00ff */
[----:B------:R-:W-:Y:S01]  /*1f020*/  LOP3.LUT R9, R4, 0x38, R2, 0xf8, !PT ;  /* 0x0000003804097812 */ /* 0x000fe200078ef802 */
[----:B------:R-:W-:Y:S01]  /*1f030*/  UIMAD.WIDE.U32 UR18, UR16, UR4, UR18 ;  /* 0x00000004101272a5 */ /* 0x000fe2000f8e0012 */
[----:B------:R-:W-:Y:S01]  /*1f040*/  SHF.R.U32.HI R6, RZ, 0x3, R4 ;  /* 0x00000003ff067819 */ /* 0x000fe20000011604 */
[--C-:B------:R-:W-:Y:S01]  /*1f050*/  IMAD.MOV R16, RZ, RZ, -R8.reuse ;  /* 0x000000ffff107224 */ /* 0x100fe200078e0a08 */
[----:B------:R-:W-:Y:S01]  /*1f060*/  IADD3 R4, P0, R0, UR14, RZ ;  /* 0x0000000e00047c10 */ /* 0x000fe2000ff1e0ff */
[----:B------:R-:W-:Y:S01]  /*1f070*/  ULDC.64 UR4, c[0x0][0x3f0] ;  /* 0x0000fc0000047ab9 */ /* 0x000fe20000000a00 */
[----:B------:R-:W-:Y:S01]  /*1f080*/  SHF.R.S32.HI R0, RZ, 0x1f, R3 ;  /* 0x0000001fff007819 */ /* 0x000fe20000011403 */
[----:B------:R-:W-:Y:S01]  /*1f090*/  UIMAD UR9, UR9, UR4, URZ ;  /* 0x00000004090972a4 */ /* 0x000fe2000f8e023f */
[----:B------:R-:W-:Y:S01]  /*1f0a0*/  IADD3.X R5, R7, UR15, R5, P0, !PT ;  /* 0x0000000f07057c10 */ /* 0x000fe200087fe405 */
[----:B------:R-:W-:Y:S01]  /*1f0b0*/  UIADD3 UR13, UR19, UR12, URZ ;  /* 0x0000000c130d7290 */ /* 0x000fe2000fffe03f */
[----:B------:R-:W-:Y:S01]  /*1f0c0*/  LOP3.LUT R20, R9, R6, RZ, 0x3c, !PT ;  /* 0x0000000609147212 */ /* 0x000fe200078e3cff */
[----:B------:R-:W-:Y:S01]  /*1f0d0*/  IMAD R0, R0, c[0x0][0x488], RZ ;  /* 0x0001220000007a24 */ /* 0x000fe200078e02ff */
[----:B------:R-:W-:Y:S01]  /*1f0e0*/  UMOV UR12, UR18 ;  /* 0x00000012000c7c82 */ /* 0x000fe20008000000 */
[----:B------:R-:W-:Y:S01]  /*1f0f0*/  SHF.R.S32.HI R9, RZ, 0x1f, R8 ;  /* 0x0000001fff097819 */ /* 0x000fe20000011408 */
[----:B------:R-:W-:Y:S01]  /*1f100*/  UIMAD UR5, UR10, UR5, UR9 ;  /* 0x000000050a0572a4 */ /* 0x000fe2000f8e0209 */
[----:B------:R-:W-:Y:S01]  /*1f110*/  IMAD.WIDE.U32 R6, R3, c[0x0][0x488], R4 ;  /* 0x0001220003067a25 */ /* 0x000fe200078e0004 */
[----:B------:R-:W-:Y:S01]  /*1f120*/  UIMAD.WIDE.U32 UR10, UR10, UR4, UR12 ;  /* 0x000000040a0a72a5 */ /* 0x000fe2000f8e000c */
[----:B------:R-:W-:-:S02]  /*1f130*/  SHF.R.S32.HI R53, RZ, 0x1f, R2 ;  /* 0x0000001fff357819 */ /* 0x000fc40000011402 */
[----:B------:R-:W-:Y:S01]  /*1f140*/  IMAD R3, R3, c[0x0][0x48c], R0 ;  /* 0x0001230003037a24 */ /* 0x000fe200078e0200 */
[----:B------:R-:W-:Y:S01]  /*1f150*/  UIADD3 UR5, UR11, UR5, URZ ;  /* 0x000000050b057290 */ /* 0x000fe2000fffe03f */
        /* <DEDUP_REMOVED lines=9> */
[C---:B------:R-:W-:Y:S01]  /*1f1f0*/  IMAD R7, R8.reuse, c[0x0][0x3e4], R0 ;  /* 0x0000f90008077a24 */ /* 0x040fe200078e0200 */
[----:B------:R-:W1:Y:S01]  /*1f200*/  SHFL.IDX PT, R15, R3, RZ, 0x1c1f ;  /* 0x001c1fff030f7589 */ /* 0x000e6200000e0000 */
[----:B------:R-:W-:Y:S01]  /*1f210*/  IMAD.WIDE.U32 R4, R8, c[0x0][0x3e0], R4 ;  /* 0x0000f80008047a25 */ /* 0x000fe200078e0004 */
[----:B------:R-:W-:Y:S02]  /*1f220*/  SHF.R.S32.HI R8, RZ, 0x1f, R16 ;  /* 0x0000001fff087819 */ /* 0x000fe40000011410 */
[----:B------:R-:W-:Y:S01]  /*1f230*/  SHFL.IDX PT, R13, R3, 0x1, 0x1c1f ;  /* 0x003c1f00030d7f89 */ /* 0x000fe200000e0000 */
[----:B-----5:R-:W-:Y:S02]  /*1f240*/  IMAD R0, R12, c[0x0][0x4e8], RZ ;  /* 0x00013a000c007a24 */ /* 0x020fe400078e02ff */
[----:B------:R-:W-:Y:S01]  /*1f250*/  IMAD R6, R22, 0x80, R11 ;  /* 0x0000008016067824 */ /* 0x000fe200078e020b */
[----:B------:R-:W2:Y:S01]  /*1f260*/  SHFL.IDX PT, R12, R9, 0x1, 0x1c1f ;  /* 0x003c1f00090c7f89 */ /* 0x000ea200000e0000 */
[----:B------:R-:W-:-:S02]  /*1f270*/  IMAD.IADD R5, R5, 0x1, R7 ;  /* 0x0000000105057824 */ /* 0x000fc400078e0207 */
[----:B------:R-:W-:Y:S01]  /*1f280*/  IMAD R7, R8, c[0x0][0x3d8], RZ ;  /* 0x0000f60008077a24 */ /* 0x000fe200078e02ff */
[----:B------:R-:W-:Y:S01]  /*1f290*/  SHFL.IDX PT, R10, R9, 0x2, 0x1c1f ;  /* 0x005c1f00090a7f89 */ /* 0x000fe200000e0000 */
[----:B------:R-:W-:Y:S01]  /*1f2a0*/  IADD3 R17, R6, 0x8, RZ ;  /* 0x0000000806117810 */ /* 0x000fe20007ffe0ff */
[----:B------:R-:W-:Y:S01]  /*1f2b0*/  IMAD.WIDE.U32 R4, R16, c[0x0][0x3d8], R4 ;  /* 0x0000f60010047a25 */ /* 0x000fe200078e0004 */
[-C--:B------:R-:W-:Y:S01]  /*1f2c0*/  ISETP.GE.OR P5, PT, R6, R0.reuse, P1 ;  /* 0x000000000600720c */ /* 0x080fe20000fa6670 */
[----:B------:R-:W3:Y:S01]  /*1f2d0*/  SHFL.IDX PT, R11, R3, 0x2, 0x1c1f ;  /* 0x005c1f00030b7f89 */ /* 0x000ee200000e0000 */
[----:B------:R-:W-:Y:S01]  /*1f2e0*/  ISETP.GE.OR P4, PT, R17, R0, P1 ;  /* 0x000000001100720c */ /* 0x000fe20000f86670 */
[----:B------:R-:W-:Y:S01]  /*1f2f0*/  IMAD R18, R16, c[0x0][0x3dc], R7 ;  /* 0x0000f70010127a24 */ /* 0x000fe200078e0207 */
[----:B------:R-:W-:Y:S01]  /*1f300*/  IADD3 R16, R6, 0x48, RZ ;  /* 0x0000004806107810 */ /* 0x000fe20007ffe0ff */
[----:B------:R-:W-:Y:S01]  /*1f310*/  SHFL.IDX PT, R8, R9, 0x3, 0x1c1f ;  /* 0x007c1f0009087f89 */ /* 0x000fe200000e0000 */
[----:B------:R-:W-:-:S02]  /*1f320*/  IMAD.SHL.U32 R7, R21, 0x8, RZ ;  /* 0x0000000815077824 */ /* 0x000fc400078e00ff */
[----:B------:R-:W-:Y:S01]  /*1f330*/  ISETP.GE.OR P0, PT, R16, R0, P1 ;  /* 0x000000001000720c */ /* 0x000fe20000f06670 */
[----:B------:R4:W3:Y:S02]  /*1f340*/  SHFL.IDX PT, R9, R3, 0x3, 0x1c1f ;  /* 0x007c1f0003097f89 */ /* 0x0008e400000e0000 */
[----:B------:R-:W-:Y:S02]  /*1f350*/  LOP3.LUT R7, R20, 0x7ffffe00, R7, 0xf8, !PT ;  /* 0x7ffffe0014077812 */ /* 0x000fe400078ef807 */
[----:B-1----:R-:W-:Y:S04]  /*1f360*/  @!P5 ST.E [R14.64], R36 ;  /* 0x000000240e00d985 */ /* 0x002fe8000c101916 */
[----:B--2---:R-:W-:Y:S01]  /*1f370*/  @!P4 ST.E [R12.64], R37 ;  /* 0x000000250c00c985 */ /* 0x004fe2000c101916 */
[----:B----4-:R-:W-:Y:S01]  /*1f380*/  IADD3 R3, R6, 0x40, RZ ;  /* 0x0000004006037810 */ /* 0x010fe20007ffe0ff */
[----:B------:R-:W-:Y:S01]  /*1f390*/  IMAD.IADD R6, R5, 0x1, R18 ;  /* 0x0000000105067824 */ /* 0x000fe200078e0212 */
[----:B------:R-:W-:-:S02]  /*1f3a0*/  LEA R5, P2, R4, c[0x0][0x380], 0x1 ;  /* 0x0000e00004057a11 */ /* 0x000fc400078408ff */
[----:B------:R-:W-:Y:S01]  /*1f3b0*/  ISETP.GE.OR P3, PT, R3, R0, P1 ;  /* 0x000000000300720c */ /* 0x000fe20000f66670 */
[----:B------:R-:W-:Y:S01]  /*1f3c0*/  IMAD R3, R22, 0x80, R19 ;  /* 0x0000008016037824 */ /* 0x000fe200078e0213 */
[----:B------:R-:W-:Y:S01]  /*1f3d0*/  LEA.HI.X R4, R4, c[0x0][0x384], R6, 0x1, P2 ;  /* 0x0000e10004047a11 */ /* 0x000fe200010f0c06 */
[----:B------:R-:W-:Y:S01]  /*1f3e0*/  IMAD.SHL.U32 R6, R7, 0x2, RZ ;  /* 0x0000000207067824 */ /* 0x000fe200078e00ff */
[----:B------:R-:W-:Y:S02]  /*1f3f0*/  SHFL.IDX PT, R12, R5, RZ, 0x181f ;  /* 0x00181fff050c7589 */ /* 0x000fe400000e0000 */
[C---:B------:R-:W-:Y:S02]  /*1f400*/  IADD3 R7, R3.reuse, 0x10, RZ ;  /* 0x0000001003077810 */ /* 0x040fe40007ffe0ff */
        /* <DEDUP_REMOVED lines=68> */
.L_x_1590:
        /* <DEDUP_REMOVED lines=31> */
.L_x_1592:
        /* <DEDUP_REMOVED lines=43> */
.L_x_1594:
[----:B------:R-:W-:Y:S05]  /*1fcf0*/  BSYNC B0 ;  /* 0x0000000000007941 */ /* 0x000fea0003800000 */
.L_x_1593:
        /* <DEDUP_REMOVED lines=109> */
.L_x_1595:
        /* <DEDUP_REMOVED lines=11> */
.L_x_1617:


//--------------------- .nv.shared._ZN7cutlass13device_kernelIN5flash19enable_sm80_to_sm89INS1_16FlashAttnFwdSm80INS1_25CollectiveMainloopFwdSm80ILi4ELi1ELb0EN4cute5tupleIJNS5_1CILi128EEENS7_ILi112EEENS7_ILi64EEEEEELi64ENS_10bfloat16_tEfNS_4arch4Sm80ELb0ELb0ELb1ELb0ELb1ELb0ELb1ELb0EEENS1_21CollectiveEpilogueFwdINS6_IJS8_SA_S9_EEENS6_IJNS7_ILi1EEESI_SI_EEESC_SE_Li128ELb0ELb1ELb0ELb0EEENS1_19SingleTileSchedulerILb0ELb0ELb1ELi128EEEEEEEEEvNT_6ParamsE --------------------------
	.section	.nv.shared._ZN7cutlass13device_kernelIN5flash19enable_sm80_to_sm89INS1_16FlashAttnFwdSm80INS1_25CollectiveMainloopFwdSm80ILi4ELi1ELb0EN4cute5tupleIJNS5_1CILi128EEENS7_ILi112EEENS7_ILi64EEEEEELi64ENS_10bfloat16_tEfNS_4arch4Sm80ELb0ELb0ELb1ELb0ELb1ELb0ELb1ELb0EEENS1_21CollectiveEpilogueFwdINS6_IJS8_SA_S9_EEENS6_IJNS7_ILi1EEESI_SI_EEESC_SE_Li128ELb0ELb1ELb0ELb0EEENS1_19SingleTileSchedulerILb0ELb0ELb1ELi128EEEEEEEEEvNT_6ParamsE,"aw",@nobits
	.sectionflags	@""
	.align	16


//--------------------- .nv.global                --------------------------
	.section	.nv.global,"aw",@nobits
.nv.global:
	.type		_ZN82_INTERNAL_b44d191f_46_flash_fwd_hdim64_bf16_paged_softcapall_sm80_cu_cf07d2ef_43064cute1_E,@object
	.size		_ZN82_INTERNAL_b44d191f_46_flash_fwd_hdim64_bf16_paged_softcapall_sm80_cu_cf07d2ef_43064cute1_E,(_ZN82_INTERNAL_b44d191f_46_flash_fwd_hdim64_bf16_paged_softcapall_sm80_cu_cf07d2ef_43064cuda3std3__45__cpo6cbeginE - _ZN82_INTERNAL_b44d191f_46_flash_fwd_hdim64_bf16_paged_softcapall_sm80_cu_cf07d2ef_43064cute1_E)
_ZN82_INTERNAL_b44d191f_46_flash_fwd_hdim64_bf16_paged_softcapall_sm80_cu_cf07d2ef_43064cute1_E:
	.zero		1
	.type		_ZN82_INTERNAL_b44d191f_46_flash_fwd_hdim64_bf16_paged_softcapall_sm80_cu_cf07d2ef_43064cuda3std3__45__cpo6cbeginE,@object
	.size		_ZN82_INTERNAL_b44d191f_46_flash_fwd_hdim64_bf16_paged_softcapall_sm80_cu_cf07d2ef_43064cuda3std3__45__cpo6cbeginE,(_ZN82_INTERNAL_b44d191f_46_flash_fwd_hdim64_bf16_paged_softcapall_sm80_cu_cf07d2ef_43064cuda3std3__48in_placeE - _ZN82_INTERNAL_b44d191f_46_flash_fwd_hdim64_bf16_paged_softcapall_sm80_cu_cf07d2ef_43064cuda3std3__45__cpo6cbeginE)
_ZN82_INTERNAL_b44d191f_46_flash_fwd_hdim64_bf16_paged_softcapall_sm80_cu_cf07d2ef_43064cuda3std3__45__cpo6cbeginE:
	.zero		1
	.type		_ZN82_INTERNAL_b44d191f_46_flash_fwd_hdim64_bf16_paged_softcapall_sm80_cu_cf07d2ef_43064cuda3std3__48in_placeE,@object
	.size		_ZN82_INTERNAL_b44d191f_46_flash_fwd_hdim64_bf16_paged_softcapall_sm80_cu_cf07d2ef_43064cuda3std3__48in_placeE,(_ZN82_INTERNAL_b44d191f_46_flash_fwd_hdim64_bf16_paged_softcapall_sm80_cu_cf07d2ef_43064cuda3std6ranges3__45__cpo9iter_moveE - _ZN82_INTERNAL_b44d191f_46_flash_fwd_hdim64_bf16_paged_softcapall_sm80_cu_cf07d2ef_43064cuda3std3__48in_placeE)
_ZN82_INTERNAL_b44d191f_46_flash_fwd_hdim64_bf16_paged_softcapall_sm80_cu_cf07d2ef_43064cuda3std3__48in_placeE:
	.zero		1
	.type		_ZN82_INTERNAL_b44d191f_46_flash_fwd_hdim64_bf16_paged_softcapall_sm80_cu_cf07d2ef_43064cuda3std6ranges3__45__cpo9iter_moveE,@object
	.size		_ZN82_INTERNAL_b44d191f_46_flash_fwd_hdim64_bf16_paged_softcapall_sm80_cu_cf07d2ef_43064cuda3std6ranges3__45__cpo9iter_moveE,(_ZN82_INTERNAL_b44d191f_46_flash_fwd_hdim64_bf16_paged_softcapall_sm80_cu_cf07d2ef_43064cuda3std3__45__cpo5beginE - _ZN82_INTERNAL_b44d191f_46_flash_fwd_hdim64_bf16_paged_softcapall_sm80_cu_cf07d2ef_43064cuda3std6ranges3__45__cpo9iter_moveE)
_ZN82_INTERNAL_b44d191f_46_flash_fwd_hdim64_bf16_paged_softcapall_sm80_cu_cf07d2ef_43064cuda3std6ranges3__45__cpo9iter_moveE:
	.zero		1
	.type		_ZN82_INTERNAL_b44d191f_46_flash_fwd_hdim64_bf16_paged_softcapall_sm80_cu_cf07d2ef_43064cuda3std3__45__cpo5beginE,@object
	.size		_ZN82_INTERNAL_b44d191f_46_flash_fwd_hdim64_bf16_paged_softcapall_sm80_cu_cf07d2ef_43064cuda3std3__45__cpo5beginE,(_ZN82_INTERNAL_b44d191f_46_flash_fwd_hdim64_bf16_paged_softcapall_sm80_cu_cf07d2ef_43064cuda3std3__484_GLOBAL__N__b44d191f_46_flash_fwd_hdim64_bf16_paged_softcapall_sm80_cu_cf07d2ef_43066ignoreE - _ZN82_INTERNAL_b44d191f_46_flash_fwd_hdim64_bf16_paged_softcapall_sm80_cu_cf07d2ef_43064cuda3std3__45__cpo5beginE)
_ZN82_INTERNAL_b44d191f_46_flash_fwd_hdim64_bf16_paged_softcapall_sm80_cu_cf07d2ef_43064cuda3std3__45__cpo5beginE:
	.zero		1
	.type		_ZN82_INTERNAL_b44d191f_46_flash_fwd_hdim64_bf16_paged_softcapall_sm80_cu_cf07d2ef_43064cuda3std3__484_GLOBAL__N__b44d191f_46_flash_fwd_hdim64_bf16_paged_softcapall_sm80_cu_cf07d2ef_43066ignoreE,@object
	.size		_ZN82_INTERNAL_b44d191f_46_flash_fwd_hdim64_bf16_paged_softcapall_sm80_cu_cf07d2ef_43064cuda3std3__484_GLOBAL__N__b44d191f_46_flash_fwd_hdim64_bf16_paged_softcapall_sm80_cu_cf07d2ef_43066ignoreE,(_ZN82_INTERNAL_b44d191f_46_flash_fwd_hdim64_bf16_paged_softcapall_sm80_cu_cf07d2ef_43064cute7productE - _ZN82_INTERNAL_b44d191f_46_flash_fwd_hdim64_bf16_paged_softcapall_sm80_cu_cf07d2ef_43064cuda3std3__484_GLOBAL__N__b44d191f_46_flash_fwd_hdim64_bf16_paged_softcapall_sm80_cu_cf07d2ef_43066ignoreE)
_ZN82_INTERNAL_b44d191f_46_flash_fwd_hdim64_bf16_paged_softcapall_sm80_cu_cf07d2ef_43064cuda3std3__484_GLOBAL__N__b44d191f_46_flash_fwd_hdim64_bf16_paged_softcapall_sm80_cu_cf07d2ef_43066ignoreE:
	.zero		1
	.type		_ZN82_INTERNAL_b44d191f_46_flash_fwd_hdim64_bf16_paged_softcapall_sm80_cu_cf07d2ef_43064cute7productE,@object
	.size		_ZN82_INTERNAL_b44d191f_46_flash_fwd_hdim64_bf16_paged_softcapall_sm80_cu_cf07d2ef_43064cute7productE,(_ZN82_INTERNAL_b44d191f_46_flash_fwd_hdim64_bf16_paged_softcapall_sm80_cu_cf07d2ef_43064cuda3std3__45__cpo3endE - _ZN82_INTERNAL_b44d191f_46_flash_fwd_hdim64_bf16_paged_softcapall_sm80_cu_cf07d2ef_43064cute7productE)
_ZN82_INTERNAL_b44d191f_46_flash_fwd_hdim64_bf16_paged_softcapall_sm80_cu_cf07d2ef_43064cute7productE:
	.zero		1
	.type		_ZN82_INTERNAL_b44d191f_46_flash_fwd_hdim64_bf16_paged_softcapall_sm80_cu_cf07d2ef_43064cuda3std3__45__cpo3endE,@object
	.size		_ZN82_INTERNAL_b44d191f_46_flash_fwd_hdim64_bf16_paged_softcapall_sm80_cu_cf07d2ef_43064cuda3std3__45__cpo3endE,(_ZN82_INTERNAL_b44d191f_46_flash_fwd_hdim64_bf16_paged_softcapall_sm80_cu_cf07d2ef_43064cuda3std3__419piecewise_constructE - _ZN82_INTERNAL_b44d191f_46_flash_fwd_hdim64_bf16_paged_softcapall_sm80_cu_cf07d2ef_43064cuda3std3__45__cpo3endE)
_ZN82_INTERNAL_b44d191f_46_flash_fwd_hdim64_bf16_paged_softcapall_sm80_cu_cf07d2ef_43064cuda3std3__45__cpo3endE:
	.zero		1
	.type		_ZN82_INTERNAL_b44d191f_46_flash_fwd_hdim64_bf16_paged_softcapall_sm80_cu_cf07d2ef_43064cuda3std3__419piecewise_constructE,@object
	.size		_ZN82_INTERNAL_b44d191f_46_flash_fwd_hdim64_bf16_paged_softcapall_sm80_cu_cf07d2ef_43064cuda3std3__419piecewise_constructE,(_ZN82_INTERNAL_b44d191f_46_flash_fwd_hdim64_bf16_paged_softcapall_sm80_cu_cf07d2ef_43064cuda3std3__45__cpo4cendE - _ZN82_INTERNAL_b44d191f_46_flash_fwd_hdim64_bf16_paged_softcapall_sm80_cu_cf07d2ef_43064cuda3std3__419piecewise_constructE)
_ZN82_INTERNAL_b44d191f_46_flash_fwd_hdim64_bf16_paged_softcapall_sm80_cu_cf07d2ef_43064cuda3std3__419piecewise_constructE:
	.zero		1
	.type		_ZN82_INTERNAL_b44d191f_46_flash_fwd_hdim64_bf16_paged_softcapall_sm80_cu_cf07d2ef_43064cuda3std3__45__cpo4cendE,@object
	.size		_ZN82_INTERNAL_b44d191f_46_flash_fwd_hdim64_bf16_paged_softcapall_sm80_cu_cf07d2ef_43064cuda3std3__45__cpo4cendE,(_ZN82_INTERNAL_b44d191f_46_flash_fwd_hdim64_bf16_paged_softcapall_sm80_cu_cf07d2ef_43064cuda3std6ranges3__45__cpo4swapE - _ZN82_INTERNAL_b44d191f_46_flash_fwd_hdim64_bf16_paged_softcapall_sm80_cu_cf07d2ef_43064cuda3std3__45__cpo4cendE)
_ZN82_INTERNAL_b44d191f_46_flash_fwd_hdim64_bf16_paged_softcapall_sm80_cu_cf07d2ef_43064cuda3std3__45__cpo4cendE:
	.zero		1
	.type		_ZN82_INTERNAL_b44d191f_46_flash_fwd_hdim64_bf16_paged_softcapall_sm80_cu_cf07d2ef_43064cuda3std6ranges3__45__cpo4swapE,@object
	.size		_ZN82_INTERNAL_b44d191f_46_flash_fwd_hdim64_bf16_paged_softcapall_sm80_cu_cf07d2ef_43064cuda3std6ranges3__45__cpo4swapE,(.L_7 - _ZN82_INTERNAL_b44d191f_46_flash_fwd_hdim64_bf16_paged_softcapall_sm80_cu_cf07d2ef_43064cuda3std6ranges3__45__cpo4swapE)
_ZN82_INTERNAL_b44d191f_46_flash_fwd_hdim64_bf16_paged_softcapall_sm80_cu_cf07d2ef_43064cuda3std6ranges3__45__cpo4swapE:
	.zero		1
.L_7:


//--------------------- .nv.shared._ZN7cutlass13device_kernelIN5flash19enable_sm80_to_sm89INS1_16FlashAttnFwdSm80INS1_25CollectiveMainloopFwdSm80ILi4ELi1ELb0EN4cute5tupleIJNS5_1CILi128EEENS7_ILi112EEENS7_ILi64EEEEEELi64ENS_10bfloat16_tEfNS_4arch4Sm80ELb0ELb0ELb1ELb1ELb1ELb0ELb1ELb0EEENS1_21CollectiveEpilogueFwdINS6_IJS8_SA_S9_EEENS6_IJNS7_ILi1EEESI_SI_EEESC_SE_Li128ELb1ELb1ELb0ELb0EEENS1_19SingleTileSchedulerILb1ELb0ELb1ELi128EEEEEEEEEvNT_6ParamsE --------------------------
	.section	.nv.shared._ZN7cutlass13device_kernelIN5flash19enable_sm80_to_sm89INS1_16FlashAttnFwdSm80INS1_25CollectiveMainloopFwdSm80ILi4ELi1ELb0EN4cute5tupleIJNS5_1CILi128EEENS7_ILi112EEENS7_ILi64EEEEEELi64ENS_10bfloat16_tEfNS_4arch4Sm80ELb0ELb0ELb1ELb1ELb1ELb0ELb1ELb0EEENS1_21CollectiveEpilogueFwdINS6_IJS8_SA_S9_EEENS6_IJNS7_ILi1EEESI_SI_EEESC_SE_Li128ELb1ELb1ELb0ELb0EEENS1_19SingleTileSchedulerILb1ELb0ELb1ELi128EEEEEEEEEvNT_6ParamsE,"aw",@nobits
	.sectionflags	@""
	.align	16


//--------------------- .nv.shared._ZN7cutlass13device_kernelIN5flash19enable_sm80_to_sm89INS1_16FlashAttnFwdSm80INS1_25CollectiveMainloopFwdSm80ILi4ELi1ELb0EN4cute5tupleIJNS5_1CILi128EEENS7_ILi112EEENS7_ILi64EEEEEELi64ENS_10bfloat16_tEfNS_4arch4Sm80ELb0ELb0ELb1ELb1ELb1ELb1ELb1ELb0EEENS1_21CollectiveEpilogueFwdINS6_IJS8_SA_S9_EEENS6_IJNS7_ILi1EEESI_SI_EEESC_SE_Li128ELb1ELb1ELb0ELb0EEENS1_19SingleTileSchedulerILb1ELb0ELb1ELi128EEEEEEEEEvNT_6ParamsE --------------------------
	.section	.nv.shared._ZN7cutlass13device_kernelIN5flash19enable_sm80_to_sm89INS1_16FlashAttnFwdSm80INS1_25CollectiveMainloopFwdSm80ILi4ELi1ELb0EN4cute5tupleIJNS5_1CILi128EEENS7_ILi112EEENS7_ILi64EEEEEELi64ENS_10bfloat16_tEfNS_4arch4Sm80ELb0ELb0ELb1ELb1ELb1ELb1ELb1ELb0EEENS1_21CollectiveEpilogueFwdINS6_IJS8_SA_S9_EEENS6_IJNS7_ILi1EEESI_SI_EEESC_SE_Li128ELb1ELb1ELb0ELb0EEENS1_19SingleTileSchedulerILb1ELb0ELb1ELi128EEEEEEEEEvNT_6ParamsE,"aw",@nobits
	.sectionflags	@""
	.align	16


//--------------------- .nv.shared._ZN7cutlass13device_kernelIN5flash19enable_sm80_to_sm89INS1_16FlashAttnFwdSm80INS1_25CollectiveMainloopFwdSm80ILi4ELi1ELb0EN4cute5tupleIJNS5_1CILi128EEENS7_ILi96EEENS7_ILi64EEEEEELi64ENS_10bfloat16_tEfNS_4arch4Sm80ELb0ELb1ELb1ELb0ELb1ELb0ELb1ELb0EEENS1_21CollectiveEpilogueFwdINS6_IJS8_SA_S9_EEENS6_IJNS7_ILi1EEESI_SI_EEESC_SE_Li128ELb0ELb1ELb0ELb0EEENS1_19SingleTileSchedulerILb0ELb0ELb1ELi128EEEEEEEEEvNT_6ParamsE --------------------------
	.section	.nv.shared._ZN7cutlass13device_kernelIN5flash19enable_sm80_to_sm89INS1_16FlashAttnFwdSm80INS1_25CollectiveMainloopFwdSm80ILi4ELi1ELb0EN4cute5tupleIJNS5_1CILi128EEENS7_ILi96EEENS7_ILi64EEEEEELi64ENS_10bfloat16_tEfNS_4arch4Sm80ELb0ELb1ELb1ELb0ELb1ELb0ELb1ELb0EEENS1_21CollectiveEpilogueFwdINS6_IJS8_SA_S9_EEENS6_IJNS7_ILi1EEESI_SI_EEESC_SE_Li128ELb0ELb1ELb0ELb0EEENS1_19SingleTileSchedulerILb0ELb0ELb1ELi128EEEEEEEEEvNT_6ParamsE,"aw",@nobits
	.sectionflags	@""
	.align	16


//--------------------- .nv.shared._ZN7cutlass13device_kernelIN5flash19enable_sm80_to_sm89INS1_16FlashAttnFwdSm80INS1_25CollectiveMainloopFwdSm80ILi4ELi1ELb0EN4cute5tupleIJNS5_1CILi128EEENS7_ILi96EEENS7_ILi64EEEEEELi64ENS_10bfloat16_tEfNS_4arch4Sm80ELb0ELb1ELb1ELb1ELb1ELb0ELb1ELb0EEENS1_21CollectiveEpilogueFwdINS6_IJS8_SA_S9_EEENS6_IJNS7_ILi1EEESI_SI_EEESC_SE_Li128ELb1ELb1ELb0ELb0EEENS1_19SingleTileSchedulerILb1ELb0ELb1ELi128EEEEEEEEEvNT_6ParamsE --------------------------
	.section	.nv.shared._ZN7cutlass13device_kernelIN5flash19enable_sm80_to_sm89INS1_16FlashAttnFwdSm80INS1_25CollectiveMainloopFwdSm80ILi4ELi1ELb0EN4cute5tupleIJNS5_1CILi128EEENS7_ILi96EEENS7_ILi64EEEEEELi64ENS_10bfloat16_tEfNS_4arch4Sm80ELb0ELb1ELb1ELb1ELb1ELb0ELb1ELb0EEENS1_21CollectiveEpilogueFwdINS6_IJS8_SA_S9_EEENS6_IJNS7_ILi1EEESI_SI_EEESC_SE_Li128ELb1ELb1ELb0ELb0EEENS1_19SingleTileSchedulerILb1ELb0ELb1ELi128EEEEEEEEEvNT_6ParamsE,"aw",@nobits
	.sectionflags	@""
	.align	16


//--------------------- .nv.shared._ZN7cutlass13device_kernelIN5flash19enable_sm80_to_sm89INS1_16FlashAttnFwdSm80INS1_25CollectiveMainloopFwdSm80ILi4ELi1ELb0EN4cute5tupleIJNS5_1CILi128EEENS7_ILi96EEENS7_ILi64EEEEEELi64ENS_10bfloat16_tEfNS_4arch4Sm80ELb0ELb1ELb1ELb1ELb1ELb1ELb1ELb0EEENS1_21CollectiveEpilogueFwdINS6_IJS8_SA_S9_EEENS6_IJNS7_ILi1EEESI_SI_EEESC_SE_Li128ELb1ELb1ELb0ELb0EEENS1_19SingleTileSchedulerILb1ELb0ELb1ELi128EEEEEEEEEvNT_6ParamsE --------------------------
	.section	.nv.shared._ZN7cutlass13device_kernelIN5flash19enable_sm80_to_sm89INS1_16FlashAttnFwdSm80INS1_25CollectiveMainloopFwdSm80ILi4ELi1ELb0EN4cute5tupleIJNS5_1CILi128EEENS7_ILi96EEENS7_ILi64EEEEEELi64ENS_10bfloat16_tEfNS_4arch4Sm80ELb0ELb1ELb1ELb1ELb1ELb1ELb1ELb0EEENS1_21CollectiveEpilogueFwdINS6_IJS8_SA_S9_EEENS6_IJNS7_ILi1EEESI_SI_EEESC_SE_Li128ELb1ELb1ELb0ELb0EEENS1_19SingleTileSchedulerILb1ELb0ELb1ELi128EEEEEEEEEvNT_6ParamsE,"aw",@nobits
	.sectionflags	@""
	.align	16


//--------------------- .nv.shared._ZN7cutlass13device_kernelIN5flash19enable_sm80_to_sm89INS1_16FlashAttnFwdSm80INS1_25CollectiveMainloopFwdSm80ILi4ELi1ELb0EN4cute5tupleIJNS5_1CILi128EEENS7_ILi112EEENS7_ILi64EEEEEELi64ENS_10bfloat16_tEfNS_4arch4Sm80ELb1ELb0ELb1ELb0ELb1ELb0ELb1ELb0EEENS1_21CollectiveEpilogueFwdINS6_IJS8_SA_S9_EEENS6_IJNS7_ILi1EEESI_SI_EEESC_SE_Li128ELb0ELb1ELb0ELb0EEENS1_30DynamicPersistentTileSchedulerILi128ELi128ELb0ELb1ELb0EEEEEEEEEvNT_6ParamsE --------------------------
	.section	.nv.shared._ZN7cutlass13device_kernelIN5flash19enable_sm80_to_sm89INS1_16FlashAttnFwdSm80INS1_25CollectiveMainloopFwdSm80ILi4ELi1ELb0EN4cute5tupleIJNS5_1CILi128EEENS7_ILi112EEENS7_ILi64EEEEEELi64ENS_10bfloat16_tEfNS_4arch4Sm80ELb1ELb0ELb1ELb0ELb1ELb0ELb1ELb0EEENS1_21CollectiveEpilogueFwdINS6_IJS8_SA_S9_EEENS6_IJNS7_ILi1EEESI_SI_EEESC_SE_Li128ELb0ELb1ELb0ELb0EEENS1_30DynamicPersistentTileSchedulerILi128ELi128ELb0ELb1ELb0EEEEEEEEEvNT_6ParamsE,"aw",@nobits
	.sectionflags	@""
	.align	16


//--------------------- .nv.shared._ZN7cutlass13device_kernelIN5flash19enable_sm80_to_sm89INS1_16FlashAttnFwdSm80INS1_25CollectiveMainloopFwdSm80ILi4ELi1ELb0EN4cute5tupleIJNS5_1CILi128EEENS7_ILi112EEENS7_ILi64EEEEEELi64ENS_10bfloat16_tEfNS_4arch4Sm80ELb1ELb0ELb1ELb1ELb1ELb0ELb1ELb0EEENS1_21CollectiveEpilogueFwdINS6_IJS8_SA_S9_EEENS6_IJNS7_ILi1EEESI_SI_EEESC_SE_Li128ELb1ELb1ELb0ELb0EEENS1_19SingleTileSchedulerILb1ELb0ELb1ELi128EEEEEEEEEvNT_6ParamsE --------------------------
	.section	.nv.shared._ZN7cutlass13device_kernelIN5flash19enable_sm80_to_sm89INS1_16FlashAttnFwdSm80INS1_25CollectiveMainloopFwdSm80ILi4ELi1ELb0EN4cute5tupleIJNS5_1CILi128EEENS7_ILi112EEENS7_ILi64EEEEEELi64ENS_10bfloat16_tEfNS_4arch4Sm80ELb1ELb0ELb1ELb1ELb1ELb0ELb1ELb0EEENS1_21CollectiveEpilogueFwdINS6_IJS8_SA_S9_EEENS6_IJNS7_ILi1EEESI_SI_EEESC_SE_Li128ELb1ELb1ELb0ELb0EEENS1_19SingleTileSchedulerILb1ELb0ELb1ELi128EEEEEEEEEvNT_6ParamsE,"aw",@nobits
	.sectionflags	@""
	.align	16


//--------------------- .nv.shared._ZN7cutlass13device_kernelIN5flash19enable_sm80_to_sm89INS1_16FlashAttnFwdSm80INS1_25CollectiveMainloopFwdSm80ILi4ELi1ELb0EN4cute5tupleIJNS5_1CILi128EEENS7_ILi112EEENS7_ILi64EEEEEELi64ENS_10bfloat16_tEfNS_4arch4Sm80ELb1ELb0ELb1ELb1ELb1ELb1ELb1ELb0EEENS1_21CollectiveEpilogueFwdINS6_IJS8_SA_S9_EEENS6_IJNS7_ILi1EEESI_SI_EEESC_SE_Li128ELb1ELb1ELb0ELb0EEENS1_19SingleTileSchedulerILb1ELb0ELb1ELi128EEEEEEEEEvNT_6ParamsE --------------------------
	.section	.nv.shared._ZN7cutlass13device_kernelIN5flash19enable_sm80_to_sm89INS1_16FlashAttnFwdSm80INS1_25CollectiveMainloopFwdSm80ILi4ELi1ELb0EN4cute5tupleIJNS5_1CILi128EEENS7_ILi112EEENS7_ILi64EEEEEELi64ENS_10bfloat16_tEfNS_4arch4Sm80ELb1ELb0ELb1ELb1ELb1ELb1ELb1ELb0EEENS1_21CollectiveEpilogueFwdINS6_IJS8_SA_S9_EEENS6_IJNS7_ILi1EEESI_SI_EEESC_SE_Li128ELb1ELb1ELb0ELb0EEENS1_19SingleTileSchedulerILb1ELb0ELb1ELi128EEEEEEEEEvNT_6ParamsE,"aw",@nobits
	.sectionflags	@""
	.align	16


//--------------------- .nv.shared._ZN7cutlass13device_kernelIN5flash19enable_sm80_to_sm89INS1_16FlashAttnFwdSm80INS1_25CollectiveMainloopFwdSm80ILi4ELi1ELb0EN4cute5tupleIJNS5_1CILi128EEENS7_ILi112EEENS7_ILi64EEEEEELi64ENS_10bfloat16_tEfNS_4arch4Sm80ELb0ELb0ELb0ELb0ELb1ELb0ELb1ELb0EEENS1_21CollectiveEpilogueFwdINS6_IJS8_SA_S9_EEENS6_IJNS7_ILi1EEESI_SI_EEESC_SE_Li128ELb0ELb1ELb0ELb0EEENS1_19SingleTileSchedulerILb0ELb0ELb1ELi128EEEEEEEEEvNT_6ParamsE --------------------------
	.section	.nv.shared._ZN7cutlass13device_kernelIN5flash19enable_sm80_to_sm89INS1_16FlashAttnFwdSm80INS1_25CollectiveMainloopFwdSm80ILi4ELi1ELb0EN4cute5tupleIJNS5_1CILi128EEENS7_ILi112EEENS7_ILi64EEEEEELi64ENS_10bfloat16_tEfNS_4arch4Sm80ELb0ELb0ELb0ELb0ELb1ELb0ELb1ELb0EEENS1_21CollectiveEpilogueFwdINS6_IJS8_SA_S9_EEENS6_IJNS7_ILi1EEESI_SI_EEESC_SE_Li128ELb0ELb1ELb0ELb0EEENS1_19SingleTileSchedulerILb0ELb0ELb1ELi128EEEEEEEEEvNT_6ParamsE,"aw",@nobits
	.sectionflags	@""
	.align	16


//--------------------- .nv.shared._ZN7cutlass13device_kernelIN5flash19enable_sm80_to_sm89INS1_16FlashAttnFwdSm80INS1_25CollectiveMainloopFwdSm80ILi4ELi1ELb0EN4cute5tupleIJNS5_1CILi128EEENS7_ILi112EEENS7_ILi64EEEEEELi64ENS_10bfloat16_tEfNS_4arch4Sm80ELb0ELb0ELb0ELb1ELb1ELb0ELb1ELb0EEENS1_21CollectiveEpilogueFwdINS6_IJS8_SA_S9_EEENS6_IJNS7_ILi1EEESI_SI_EEESC_SE_Li128ELb1ELb1ELb0ELb0EEENS1_19SingleTileSchedulerILb1ELb0ELb1ELi128EEEEEEEEEvNT_6ParamsE --------------------------
	.section	.nv.shared._ZN7cutlass13device_kernelIN5flash19enable_sm80_to_sm89INS1_16FlashAttnFwdSm80INS1_25CollectiveMainloopFwdSm80ILi4ELi1ELb0EN4cute5tupleIJNS5_1CILi128EEENS7_ILi112EEENS7_ILi64EEEEEELi64ENS_10bfloat16_tEfNS_4arch4Sm80ELb0ELb0ELb0ELb1ELb1ELb0ELb1ELb0EEENS1_21CollectiveEpilogueFwdINS6_IJS8_SA_S9_EEENS6_IJNS7_ILi1EEESI_SI_EEESC_SE_Li128ELb1ELb1ELb0ELb0EEENS1_19SingleTileSchedulerILb1ELb0ELb1ELi128EEEEEEEEEvNT_6ParamsE,"aw",@nobits
	.sectionflags	@""
	.align	16


//--------------------- .nv.shared._ZN7cutlass13device_kernelIN5flash19enable_sm80_to_sm89INS1_16FlashAttnFwdSm80INS1_25CollectiveMainloopFwdSm80ILi4ELi1ELb0EN4cute5tupleIJNS5_1CILi128EEENS7_ILi112EEENS7_ILi64EEEEEELi64ENS_10bfloat16_tEfNS_4arch4Sm80ELb0ELb0ELb0ELb1ELb1ELb1ELb1ELb0EEENS1_21CollectiveEpilogueFwdINS6_IJS8_SA_S9_EEENS6_IJNS7_ILi1EEESI_SI_EEESC_SE_Li128ELb1ELb1ELb0ELb0EEENS1_19SingleTileSchedulerILb1ELb0ELb1ELi128EEEEEEEEEvNT_6ParamsE --------------------------
	.section	.nv.shared._ZN7cutlass13device_kernelIN5flash19enable_sm80_to_sm89INS1_16FlashAttnFwdSm80INS1_25CollectiveMainloopFwdSm80ILi4ELi1ELb0EN4cute5tupleIJNS5_1CILi128EEENS7_ILi112EEENS7_ILi64EEEEEELi64ENS_10bfloat16_tEfNS_4arch4Sm80ELb0ELb0ELb0ELb1ELb1ELb1ELb1ELb0EEENS1_21CollectiveEpilogueFwdINS6_IJS8_SA_S9_EEENS6_IJNS7_ILi1EEESI_SI_EEESC_SE_Li128ELb1ELb1ELb0ELb0EEENS1_19SingleTileSchedulerILb1ELb0ELb1ELi128EEEEEEEEEvNT_6ParamsE,"aw",@nobits
	.sectionflags	@""
	.align	16


//--------------------- .nv.shared._ZN7cutlass13device_kernelIN5flash19enable_sm80_to_sm89INS1_16FlashAttnFwdSm80INS1_25CollectiveMainloopFwdSm80ILi4ELi1ELb0EN4cute5tupleIJNS5_1CILi128EEENS7_ILi96EEENS7_ILi64EEEEEELi64ENS_10bfloat16_tEfNS_4arch4Sm80ELb0ELb1ELb0ELb0ELb1ELb0ELb1ELb0EEENS1_21CollectiveEpilogueFwdINS6_IJS8_SA_S9_EEENS6_IJNS7_ILi1EEESI_SI_EEESC_SE_Li128ELb0ELb1ELb0ELb0EEENS1_19SingleTileSchedulerILb0ELb0ELb1ELi128EEEEEEEEEvNT_6ParamsE --------------------------
	.section	.nv.shared._ZN7cutlass13device_kernelIN5flash19enable_sm80_to_sm89INS1_16FlashAttnFwdSm80INS1_25CollectiveMainloopFwdSm80ILi4ELi1ELb0EN4cute5tupleIJNS5_1CILi128EEENS7_ILi96EEENS7_ILi64EEEEEELi64ENS_10bfloat16_tEfNS_4arch4Sm80ELb0ELb1ELb0ELb0ELb1ELb0ELb1ELb0EEENS1_21CollectiveEpilogueFwdINS6_IJS8_SA_S9_EEENS6_IJNS7_ILi1EEESI_SI_EEESC_SE_Li128ELb0ELb1ELb0ELb0EEENS1_19SingleTileSchedulerILb0ELb0ELb1ELi128EEEEEEEEEvNT_6ParamsE,"aw",@nobits
	.sectionflags	@""
	.align	16


//--------------------- .nv.shared._ZN7cutlass13device_kernelIN5flash19enable_sm80_to_sm89INS1_16FlashAttnFwdSm80INS1_25CollectiveMainloopFwdSm80ILi4ELi1ELb0EN4cute5tupleIJNS5_1CILi128EEENS7_ILi96EEENS7_ILi64EEEEEELi64ENS_10bfloat16_tEfNS_4arch4Sm80ELb0ELb1ELb0ELb1ELb1ELb0ELb1ELb0EEENS1_21CollectiveEpilogueFwdINS6_IJS8_SA_S9_EEENS6_IJNS7_ILi1EEESI_SI_EEESC_SE_Li128ELb1ELb1ELb0ELb0EEENS1_19SingleTileSchedulerILb1ELb0ELb1ELi128EEEEEEEEEvNT_6ParamsE --------------------------
	.section	.nv.shared._ZN7cutlass13device_kernelIN5flash19enable_sm80_to_sm89INS1_16FlashAttnFwdSm80INS1_25CollectiveMainloopFwdSm80ILi4ELi1ELb0EN4cute5tupleIJNS5_1CILi128EEENS7_ILi96EEENS7_ILi64EEEEEELi64ENS_10bfloat16_tEfNS_4arch4Sm80ELb0ELb1ELb0ELb1ELb1ELb0ELb1ELb0EEENS1_21CollectiveEpilogueFwdINS6_IJS8_SA_S9_EEENS6_IJNS7_ILi1EEESI_SI_EEESC_SE_Li128ELb1ELb1ELb0ELb0EEENS1_19SingleTileSchedulerILb1ELb0ELb1ELi128EEEEEEEEEvNT_6ParamsE,"aw",@nobits
	.sectionflags	@""
	.align	16


//--------------------- .nv.shared._ZN7cutlass13device_kernelIN5flash19enable_sm80_to_sm89INS1_16FlashAttnFwdSm80INS1_25CollectiveMainloopFwdSm80ILi4ELi1ELb0EN4cute5tupleIJNS5_1CILi128EEENS7_ILi96EEENS7_ILi64EEEEEELi64ENS_10bfloat16_tEfNS_4arch4Sm80ELb0ELb1ELb0ELb1ELb1ELb1ELb1ELb0EEENS1_21CollectiveEpilogueFwdINS6_IJS8_SA_S9_EEENS6_IJNS7_ILi1EEESI_SI_EEESC_SE_Li128ELb1ELb1ELb0ELb0EEENS1_19SingleTileSchedulerILb1ELb0ELb1ELi128EEEEEEEEEvNT_6ParamsE --------------------------
	.section	.nv.shared._ZN7cutlass13device_kernelIN5flash19enable_sm80_to_sm89INS1_16FlashAttnFwdSm80INS1_25CollectiveMainloopFwdSm80ILi4ELi1ELb0EN4cute5tupleIJNS5_1CILi128EEENS7_ILi96EEENS7_ILi64EEEEEELi64ENS_10bfloat16_tEfNS_4arch4Sm80ELb0ELb1ELb0ELb1ELb1ELb1ELb1ELb0EEENS1_21CollectiveEpilogueFwdINS6_IJS8_SA_S9_EEENS6_IJNS7_ILi1EEESI_SI_EEESC_SE_Li128ELb1ELb1ELb0ELb0EEENS1_19SingleTileSchedulerILb1ELb0ELb1ELi128EEEEEEEEEvNT_6ParamsE,"aw",@nobits
	.sectionflags	@""
	.align	16


//--------------------- .nv.shared._ZN7cutlass13device_kernelIN5flash19enable_sm80_to_sm89INS1_16FlashAttnFwdSm80INS1_25CollectiveMainloopFwdSm80ILi4ELi1ELb0EN4cute5tupleIJNS5_1CILi128EEENS7_ILi112EEENS7_ILi64EEEEEELi64ENS_10bfloat16_tEfNS_4arch4Sm80ELb1ELb0ELb0ELb0ELb1ELb0ELb1ELb0EEENS1_21CollectiveEpilogueFwdINS6_IJS8_SA_S9_EEENS6_IJNS7_ILi1EEESI_SI_EEESC_SE_Li128ELb0ELb1ELb0ELb0EEENS1_30DynamicPersistentTileSchedulerILi128ELi128ELb0ELb1ELb0EEEEEEEEEvNT_6ParamsE --------------------------
	.section	.nv.shared._ZN7cutlass13device_kernelIN5flash19enable_sm80_to_sm89INS1_16FlashAttnFwdSm80INS1_25CollectiveMainloopFwdSm80ILi4ELi1ELb0EN4cute5tupleIJNS5_1CILi128EEENS7_ILi112EEENS7_ILi64EEEEEELi64ENS_10bfloat16_tEfNS_4arch4Sm80ELb1ELb0ELb0ELb0ELb1ELb0ELb1ELb0EEENS1_21CollectiveEpilogueFwdINS6_IJS8_SA_S9_EEENS6_IJNS7_ILi1EEESI_SI_EEESC_SE_Li128ELb0ELb1ELb0ELb0EEENS1_30DynamicPersistentTileSchedulerILi128ELi128ELb0ELb1ELb0EEEEEEEEEvNT_6ParamsE,"aw",@nobits
	.sectionflags	@""
	.align	16


//--------------------- .nv.shared._ZN7cutlass13device_kernelIN5flash19enable_sm80_to_sm89INS1_16FlashAttnFwdSm80INS1_25CollectiveMainloopFwdSm80ILi4ELi1ELb0EN4cute5tupleIJNS5_1CILi128EEENS7_ILi112EEENS7_ILi64EEEEEELi64ENS_10bfloat16_tEfNS_4arch4Sm80ELb1ELb0ELb0ELb1ELb1ELb0ELb1ELb0EEENS1_21CollectiveEpilogueFwdINS6_IJS8_SA_S9_EEENS6_IJNS7_ILi1EEESI_SI_EEESC_SE_Li128ELb1ELb1ELb0ELb0EEENS1_19SingleTileSchedulerILb1ELb0ELb1ELi128EEEEEEEEEvNT_6ParamsE --------------------------
	.section	.nv.shared._ZN7cutlass13device_kernelIN5flash19enable_sm80_to_sm89INS1_16FlashAttnFwdSm80INS1_25CollectiveMainloopFwdSm80ILi4ELi1ELb0EN4cute5tupleIJNS5_1CILi128EEENS7_ILi112EEENS7_ILi64EEEEEELi64ENS_10bfloat16_tEfNS_4arch4Sm80ELb1ELb0ELb0ELb1ELb1ELb0ELb1ELb0EEENS1_21CollectiveEpilogueFwdINS6_IJS8_SA_S9_EEENS6_IJNS7_ILi1EEESI_SI_EEESC_SE_Li128ELb1ELb1ELb0ELb0EEENS1_19SingleTileSchedulerILb1ELb0ELb1ELi128EEEEEEEEEvNT_6ParamsE,"aw",@nobits
	.sectionflags	@""
	.align	16


//--------------------- .nv.shared._ZN7cutlass13device_kernelIN5flash19enable_sm80_to_sm89INS1_16FlashAttnFwdSm80INS1_25CollectiveMainloopFwdSm80ILi4ELi1ELb0EN4cute5tupleIJNS5_1CILi128EEENS7_ILi112EEENS7_ILi64EEEEEELi64ENS_10bfloat16_tEfNS_4arch4Sm80ELb1ELb0ELb0ELb1ELb1ELb1ELb1ELb0EEENS1_21CollectiveEpilogueFwdINS6_IJS8_SA_S9_EEENS6_IJNS7_ILi1EEESI_SI_EEESC_SE_Li128ELb1ELb1ELb0ELb0EEENS1_19SingleTileSchedulerILb1ELb0ELb1ELi128EEEEEEEEEvNT_6ParamsE --------------------------
	.section	.nv.shared._ZN7cutlass13device_kernelIN5flash19enable_sm80_to_sm89INS1_16FlashAttnFwdSm80INS1_25CollectiveMainloopFwdSm80ILi4ELi1ELb0EN4cute5tupleIJNS5_1CILi128EEENS7_ILi112EEENS7_ILi64EEEEEELi64ENS_10bfloat16_tEfNS_4arch4Sm80ELb1ELb0ELb0ELb1ELb1ELb1ELb1ELb0EEENS1_21CollectiveEpilogueFwdINS6_IJS8_SA_S9_EEENS6_IJNS7_ILi1EEESI_SI_EEESC_SE_Li128ELb1ELb1ELb0ELb0EEENS1_19SingleTileSchedulerILb1ELb0ELb1ELi128EEEEEEEEEvNT_6ParamsE,"aw",@nobits
	.sectionflags	@""
	.align	16
